	.target	sm_80

	.elftype	@"ET_EXEC"


//--------------------- .note.nv.tkinfo           --------------------------
	.section	.note.nv.tkinfo,"",@"SHT_NOTE"
	.sectionflags	@"SHF_NOTE_NV_TKINFO"
	.tkinfo
        /*0018*/ 	.word	0x00000002
        /*0030*/ 	.string	""
        /*0030*/ 	.string	"ptxas"
        /*0030*/ 	.string	"Cuda compilation tools, release 13.0, V13.0.88"
        /*0030*/ 	.string	"Build cuda_13.0.r13.0/compiler.36424714_0"
        /*0030*/ 	.string	"-arch sm_80 -m 64 "



//--------------------- .note.nv.cuinfo           --------------------------
	.section	.note.nv.cuinfo,"",@"SHT_NOTE"
	.sectionflags	@"SHF_NOTE_NV_CUINFO"
        /*0018*/ 	.short	0x0002
        /*001a*/ 	.short	0x0050
        /*001c*/ 	.short	0x0082
	.zero		2


//--------------------- .nv.info                  --------------------------
	.section	.nv.info,"",@"SHT_CUDA_INFO"
	.align	4


	//----- nvinfo : EIATTR_REGCOUNT
	.align		4
        /*0000*/ 	.byte	0x04, 0x2f
        /*0002*/ 	.short	(.L_10 - .L_9)
	.align		4
.L_9:
        /*0004*/ 	.word	index@(_ZN10layer_norm13ln_fwd_kernelINS_13Kernel_traitsIfffffjLj512ELj1ELj4ELj1ELj16ENS_18Kernel_traits_baseILj512EfffffjLj128EEEEELb1ELb1ELb1ELb1EEEvNS_9FwdParamsE)
        /*0008*/ 	.word	0x0000006e


	//----- nvinfo : EIATTR_FRAME_SIZE
	.align		4
.L_10:
        /*000c*/ 	.byte	0x04, 0x11
        /*000e*/ 	.short	(.L_12 - .L_11)
	.align		4
.L_11:
        /*0010*/ 	.word	index@($__internal_159_$__cuda_sm70_shflsync_bfly_p)
        /*0014*/ 	.word	0x00000000


	//----- nvinfo : EIATTR_FRAME_SIZE
	.align		4
.L_12:
        /*0018*/ 	.byte	0x04, 0x11
        /*001a*/ 	.short	(.L_14 - .L_13)
	.align		4
.L_13:
        /*001c*/ 	.word	index@(_ZN10layer_norm13ln_fwd_kernelINS_13Kernel_traitsIfffffjLj512ELj1ELj4ELj1ELj16ENS_18Kernel_traits_baseILj512EfffffjLj128EEEEELb1ELb1ELb1ELb1EEEvNS_9FwdParamsE)
        /*0020*/ 	.word	0x00000000


	//----- nvinfo : EIATTR_REGCOUNT
	.align		4
.L_14:
        /*0024*/ 	.byte	0x04, 0x2f
        /*0026*/ 	.short	(.L_16 - .L_15)
	.align		4
.L_15:
        /*0028*/ 	.word	index@(_ZN10layer_norm13ln_fwd_kernelINS_13Kernel_traitsIfffffjLj512ELj1ELj4ELj1ELj16ENS_18Kernel_traits_baseILj512EfffffjLj128EEEEELb1ELb1ELb1ELb0EEEvNS_9FwdParamsE)
        /*002c*/ 	.word	0x0000006a


	//----- nvinfo : EIATTR_FRAME_SIZE
	.align		4
.L_16:
        /*0030*/ 	.byte	0x04, 0x11
        /*0032*/ 	.short	(.L_18 - .L_17)
	.align		4
.L_17:
        /*0034*/ 	.word	index@($__internal_158_$__cuda_sm70_shflsync_bfly_p)
        /*0038*/ 	.word	0x00000000


	//----- nvinfo : EIATTR_FRAME_SIZE
	.align		4
.L_18:
        /*003c*/ 	.byte	0x04, 0x11
        /*003e*/ 	.short	(.L_20 - .L_19)
	.align		4
.L_19:
        /*0040*/ 	.word	index@(_ZN10layer_norm13ln_fwd_kernelINS_13Kernel_traitsIfffffjLj512ELj1ELj4ELj1ELj16ENS_18Kernel_traits_baseILj512EfffffjLj128EEEEELb1ELb1ELb1ELb0EEEvNS_9FwdParamsE)
        /*0044*/ 	.word	0x00000000


	//----- nvinfo : EIATTR_REGCOUNT
	.align		4
.L_20:
        /*0048*/ 	.byte	0x04, 0x2f
        /*004a*/ 	.short	(.L_22 - .L_21)
	.align		4
.L_21:
        /*004c*/ 	.word	index@(_ZN10layer_norm13ln_fwd_kernelINS_13Kernel_traitsIfffffjLj512ELj1ELj4ELj1ELj16ENS_18Kernel_traits_baseILj512EfffffjLj128EEEEELb1ELb1ELb0ELb1EEEvNS_9FwdParamsE)
        /*0050*/ 	.word	0x00000060


	//----- nvinfo : EIATTR_FRAME_SIZE
	.align		4
.L_22:
        /*0054*/ 	.byte	0x04, 0x11
        /*0056*/ 	.short	(.L_24 - .L_23)
	.align		4
.L_23:
        /*0058*/ 	.word	index@($__internal_157_$__cuda_sm70_shflsync_bfly_p)
        /*005c*/ 	.word	0x00000000


	//----- nvinfo : EIATTR_FRAME_SIZE
	.align		4
.L_24:
        /*0060*/ 	.byte	0x04, 0x11
        /*0062*/ 	.short	(.L_26 - .L_25)
	.align		4
.L_25:
        /*0064*/ 	.word	index@(_ZN10layer_norm13ln_fwd_kernelINS_13Kernel_traitsIfffffjLj512ELj1ELj4ELj1ELj16ENS_18Kernel_traits_baseILj512EfffffjLj128EEEEELb1ELb1ELb0ELb1EEEvNS_9FwdParamsE)
        /*0068*/ 	.word	0x00000000


	//----- nvinfo : EIATTR_REGCOUNT
	.align		4
.L_26:
        /*006c*/ 	.byte	0x04, 0x2f
        /*006e*/ 	.short	(.L_28 - .L_27)
	.align		4
.L_27:
        /*0070*/ 	.word	index@(_ZN10layer_norm13ln_fwd_kernelINS_13Kernel_traitsIfffffjLj512ELj1ELj4ELj1ELj16ENS_18Kernel_traits_baseILj512EfffffjLj128EEEEELb1ELb1ELb0ELb0EEEvNS_9FwdParamsE)
        /*0074*/ 	.word	0x00000060


	//----- nvinfo : EIATTR_FRAME_SIZE
	.align		4
.L_28:
        /*0078*/ 	.byte	0x04, 0x11
        /*007a*/ 	.short	(.L_30 - .L_29)
	.align		4
.L_29:
        /*007c*/ 	.word	index@($__internal_156_$__cuda_sm70_shflsync_bfly_p)
        /*0080*/ 	.word	0x00000000


	//----- nvinfo : EIATTR_FRAME_SIZE
	.align		4
.L_30:
        /*0084*/ 	.byte	0x04, 0x11
        /*0086*/ 	.short	(.L_32 - .L_31)
	.align		4
.L_31:
        /*0088*/ 	.word	index@(_ZN10layer_norm13ln_fwd_kernelINS_13Kernel_traitsIfffffjLj512ELj1ELj4ELj1ELj16ENS_18Kernel_traits_baseILj512EfffffjLj128EEEEELb1ELb1ELb0ELb0EEEvNS_9FwdParamsE)
        /*008c*/ 	.word	0x00000000


	//----- nvinfo : EIATTR_REGCOUNT
	.align		4
.L_32:
        /*0090*/ 	.byte	0x04, 0x2f
        /*0092*/ 	.short	(.L_34 - .L_33)
	.align		4
.L_33:
        /*0094*/ 	.word	index@(_ZN10layer_norm13ln_fwd_kernelINS_13Kernel_traitsIfffffjLj512ELj1ELj4ELj1ELj16ENS_18Kernel_traits_baseILj512EfffffjLj128EEEEELb1ELb0ELb1ELb1EEEvNS_9FwdParamsE)
        /*0098*/ 	.word	0x0000005b


	//----- nvinfo : EIATTR_FRAME_SIZE
	.align		4
.L_34:
        /*009c*/ 	.byte	0x04, 0x11
        /*009e*/ 	.short	(.L_36 - .L_35)
	.align		4
.L_35:
        /*00a0*/ 	.word	index@($__internal_155_$__cuda_sm70_shflsync_bfly_p)
        /*00a4*/ 	.word	0x00000000


	//----- nvinfo : EIATTR_FRAME_SIZE
	.align		4
.L_36:
        /*00a8*/ 	.byte	0x04, 0x11
        /*00aa*/ 	.short	(.L_38 - .L_37)
	.align		4
.L_37:
        /*00ac*/ 	.word	index@(_ZN10layer_norm13ln_fwd_kernelINS_13Kernel_traitsIfffffjLj512ELj1ELj4ELj1ELj16ENS_18Kernel_traits_baseILj512EfffffjLj128EEEEELb1ELb0ELb1ELb1EEEvNS_9FwdParamsE)
        /*00b0*/ 	.word	0x00000000


	//----- nvinfo : EIATTR_REGCOUNT
	.align		4
.L_38:
        /*00b4*/ 	.byte	0x04, 0x2f
        /*00b6*/ 	.short	(.L_40 - .L_39)
	.align		4
.L_39:
        /*00b8*/ 	.word	index@(_ZN10layer_norm13ln_fwd_kernelINS_13Kernel_traitsIfffffjLj512ELj1ELj4ELj1ELj16ENS_18Kernel_traits_baseILj512EfffffjLj128EEEEELb1ELb0ELb1ELb0EEEvNS_9FwdParamsE)
        /*00bc*/ 	.word	0x0000005a


	//----- nvinfo : EIATTR_FRAME_SIZE
	.align		4
.L_40:
        /*00c0*/ 	.byte	0x04, 0x11
        /*00c2*/ 	.short	(.L_42 - .L_41)
	.align		4
.L_41:
        /*00c4*/ 	.word	index@($__internal_154_$__cuda_sm70_shflsync_bfly_p)
        /*00c8*/ 	.word	0x00000000


	//----- nvinfo : EIATTR_FRAME_SIZE
	.align		4
.L_42:
        /*00cc*/ 	.byte	0x04, 0x11
        /*00ce*/ 	.short	(.L_44 - .L_43)
	.align		4
.L_43:
        /*00d0*/ 	.word	index@(_ZN10layer_norm13ln_fwd_kernelINS_13Kernel_traitsIfffffjLj512ELj1ELj4ELj1ELj16ENS_18Kernel_traits_baseILj512EfffffjLj128EEEEELb1ELb0ELb1ELb0EEEvNS_9FwdParamsE)
        /*00d4*/ 	.word	0x00000000


	//----- nvinfo : EIATTR_REGCOUNT
	.align		4
.L_44:
        /*00d8*/ 	.byte	0x04, 0x2f
        /*00da*/ 	.short	(.L_46 - .L_45)
	.align		4
.L_45:
        /*00dc*/ 	.word	index@(_ZN10layer_norm13ln_fwd_kernelINS_13Kernel_traitsIfffffjLj512ELj1ELj4ELj1ELj16ENS_18Kernel_traits_baseILj512EfffffjLj128EEEEELb1ELb0ELb0ELb1EEEvNS_9FwdParamsE)
        /*00e0*/ 	.word	0x00000050


	//----- nvinfo : EIATTR_FRAME_SIZE
	.align		4
.L_46:
        /*00e4*/ 	.byte	0x04, 0x11
        /*00e6*/ 	.short	(.L_48 - .L_47)
	.align		4
.L_47:
        /*00e8*/ 	.word	index@($__internal_153_$__cuda_sm70_shflsync_bfly_p)
        /*00ec*/ 	.word	0x00000000


	//----- nvinfo : EIATTR_FRAME_SIZE
	.align		4
.L_48:
        /*00f0*/ 	.byte	0x04, 0x11
        /*00f2*/ 	.short	(.L_50 - .L_49)
	.align		4
.L_49:
        /*00f4*/ 	.word	index@(_ZN10layer_norm13ln_fwd_kernelINS_13Kernel_traitsIfffffjLj512ELj1ELj4ELj1ELj16ENS_18Kernel_traits_baseILj512EfffffjLj128EEEEELb1ELb0ELb0ELb1EEEvNS_9FwdParamsE)
        /*00f8*/ 	.word	0x00000000


	//----- nvinfo : EIATTR_REGCOUNT
	.align		4
.L_50:
        /*00fc*/ 	.byte	0x04, 0x2f
        /*00fe*/ 	.short	(.L_52 - .L_51)
	.align		4
.L_51:
        /*0100*/ 	.word	index@(_ZN10layer_norm13ln_fwd_kernelINS_13Kernel_traitsIfffffjLj512ELj1ELj4ELj1ELj16ENS_18Kernel_traits_baseILj512EfffffjLj128EEEEELb1ELb0ELb0ELb0EEEvNS_9FwdParamsE)
        /*0104*/ 	.word	0x00000050


	//----- nvinfo : EIATTR_FRAME_SIZE
	.align		4
.L_52:
        /*0108*/ 	.byte	0x04, 0x11
        /*010a*/ 	.short	(.L_54 - .L_53)
	.align		4
.L_53:
        /*010c*/ 	.word	index@($__internal_152_$__cuda_sm70_shflsync_bfly_p)
        /*0110*/ 	.word	0x00000000


	//----- nvinfo : EIATTR_FRAME_SIZE
	.align		4
.L_54:
        /*0114*/ 	.byte	0x04, 0x11
        /*0116*/ 	.short	(.L_56 - .L_55)
	.align		4
.L_55:
        /*0118*/ 	.word	index@(_ZN10layer_norm13ln_fwd_kernelINS_13Kernel_traitsIfffffjLj512ELj1ELj4ELj1ELj16ENS_18Kernel_traits_baseILj512EfffffjLj128EEEEELb1ELb0ELb0ELb0EEEvNS_9FwdParamsE)
        /*011c*/ 	.word	0x00000000


	//----- nvinfo : EIATTR_REGCOUNT
	.align		4
.L_56:
        /*0120*/ 	.byte	0x04, 0x2f
        /*0122*/ 	.short	(.L_58 - .L_57)
	.align		4
.L_57:
        /*0124*/ 	.word	index@(_ZN10layer_norm13ln_fwd_kernelINS_13Kernel_traitsIfffffjLj512ELj1ELj4ELj1ELj16ENS_18Kernel_traits_baseILj512EfffffjLj128EEEEELb0ELb1ELb1ELb1EEEvNS_9FwdParamsE)
        /*0128*/ 	.word	0x0000005f


	//----- nvinfo : EIATTR_FRAME_SIZE
	.align		4
.L_58:
        /*012c*/ 	.byte	0x04, 0x11
        /*012e*/ 	.short	(.L_60 - .L_59)
	.align		4
.L_59:
        /*0130*/ 	.word	index@($__internal_151_$__cuda_sm70_shflsync_bfly_p)
        /*0134*/ 	.word	0x00000000


	//----- nvinfo : EIATTR_FRAME_SIZE
	.align		4
.L_60:
        /*0138*/ 	.byte	0x04, 0x11
        /*013a*/ 	.short	(.L_62 - .L_61)
	.align		4
.L_61:
        /*013c*/ 	.word	index@(_ZN10layer_norm13ln_fwd_kernelINS_13Kernel_traitsIfffffjLj512ELj1ELj4ELj1ELj16ENS_18Kernel_traits_baseILj512EfffffjLj128EEEEELb0ELb1ELb1ELb1EEEvNS_9FwdParamsE)
        /*0140*/ 	.word	0x00000000


	//----- nvinfo : EIATTR_REGCOUNT
	.align		4
.L_62:
        /*0144*/ 	.byte	0x04, 0x2f
        /*0146*/ 	.short	(.L_64 - .L_63)
	.align		4
.L_63:
        /*0148*/ 	.word	index@(_ZN10layer_norm13ln_fwd_kernelINS_13Kernel_traitsIfffffjLj512ELj1ELj4ELj1ELj16ENS_18Kernel_traits_baseILj512EfffffjLj128EEEEELb0ELb1ELb1ELb0EEEvNS_9FwdParamsE)
        /*014c*/ 	.word	0x00000059


	//----- nvinfo : EIATTR_FRAME_SIZE
	.align		4
.L_64:
        /*0150*/ 	.byte	0x04, 0x11
        /*0152*/ 	.short	(.L_66 - .L_65)
	.align		4
.L_65:
        /*0154*/ 	.word	index@($__internal_150_$__cuda_sm70_shflsync_bfly_p)
        /*0158*/ 	.word	0x00000000


	//----- nvinfo : EIATTR_FRAME_SIZE
	.align		4
.L_66:
        /*015c*/ 	.byte	0x04, 0x11
        /*015e*/ 	.short	(.L_68 - .L_67)
	.align		4
.L_67:
        /*0160*/ 	.word	index@(_ZN10layer_norm13ln_fwd_kernelINS_13Kernel_traitsIfffffjLj512ELj1ELj4ELj1ELj16ENS_18Kernel_traits_baseILj512EfffffjLj128EEEEELb0ELb1ELb1ELb0EEEvNS_9FwdParamsE)
        /*0164*/ 	.word	0x00000000


	//----- nvinfo : EIATTR_REGCOUNT
	.align		4
.L_68:
        /*0168*/ 	.byte	0x04, 0x2f
        /*016a*/ 	.short	(.L_70 - .L_69)
	.align		4
.L_69:
        /*016c*/ 	.word	index@(_ZN10layer_norm13ln_fwd_kernelINS_13Kernel_traitsIfffffjLj512ELj1ELj4ELj1ELj16ENS_18Kernel_traits_baseILj512EfffffjLj128EEEEELb0ELb1ELb0ELb1EEEvNS_9FwdParamsE)
        /*0170*/ 	.word	0x0000005f


	//----- nvinfo : EIATTR_FRAME_SIZE
	.align		4
.L_70:
        /*0174*/ 	.byte	0x04, 0x11
        /*0176*/ 	.short	(.L_72 - .L_71)
	.align		4
.L_71:
        /*0178*/ 	.word	index@($__internal_149_$__cuda_sm70_shflsync_bfly_p)
        /*017c*/ 	.word	0x00000000


	//----- nvinfo : EIATTR_FRAME_SIZE
	.align		4
.L_72:
        /*0180*/ 	.byte	0x04, 0x11
        /*0182*/ 	.short	(.L_74 - .L_73)
	.align		4
.L_73:
        /*0184*/ 	.word	index@(_ZN10layer_norm13ln_fwd_kernelINS_13Kernel_traitsIfffffjLj512ELj1ELj4ELj1ELj16ENS_18Kernel_traits_baseILj512EfffffjLj128EEEEELb0ELb1ELb0ELb1EEEvNS_9FwdParamsE)
        /*0188*/ 	.word	0x00000000


	//----- nvinfo : EIATTR_REGCOUNT
	.align		4
.L_74:
        /*018c*/ 	.byte	0x04, 0x2f
        /*018e*/ 	.short	(.L_76 - .L_75)
	.align		4
.L_75:
        /*0190*/ 	.word	index@(_ZN10layer_norm13ln_fwd_kernelINS_13Kernel_traitsIfffffjLj512ELj1ELj4ELj1ELj16ENS_18Kernel_traits_baseILj512EfffffjLj128EEEEELb0ELb1ELb0ELb0EEEvNS_9FwdParamsE)
        /*0194*/ 	.word	0x00000055


	//----- nvinfo : EIATTR_FRAME_SIZE
	.align		4
.L_76:
        /*0198*/ 	.byte	0x04, 0x11
        /*019a*/ 	.short	(.L_78 - .L_77)
	.align		4
.L_77:
        /*019c*/ 	.word	index@($__internal_148_$__cuda_sm70_shflsync_bfly_p)
        /*01a0*/ 	.word	0x00000000


	//----- nvinfo : EIATTR_FRAME_SIZE
	.align		4
.L_78:
        /*01a4*/ 	.byte	0x04, 0x11
        /*01a6*/ 	.short	(.L_80 - .L_79)
	.align		4
.L_79:
        /*01a8*/ 	.word	index@(_ZN10layer_norm13ln_fwd_kernelINS_13Kernel_traitsIfffffjLj512ELj1ELj4ELj1ELj16ENS_18Kernel_traits_baseILj512EfffffjLj128EEEEELb0ELb1ELb0ELb0EEEvNS_9FwdParamsE)
        /*01ac*/ 	.word	0x00000000


	//----- nvinfo : EIATTR_REGCOUNT
	.align		4
.L_80:
        /*01b0*/ 	.byte	0x04, 0x2f
        /*01b2*/ 	.short	(.L_82 - .L_81)
	.align		4
.L_81:
        /*01b4*/ 	.word	index@(_ZN10layer_norm13ln_fwd_kernelINS_13Kernel_traitsIfffffjLj512ELj1ELj4ELj1ELj16ENS_18Kernel_traits_baseILj512EfffffjLj128EEEEELb0ELb0ELb1ELb1EEEvNS_9FwdParamsE)
        /*01b8*/ 	.word	0x00000048


	//----- nvinfo : EIATTR_FRAME_SIZE
	.align		4
.L_82:
        /*01bc*/ 	.byte	0x04, 0x11
        /*01be*/ 	.short	(.L_84 - .L_83)
	.align		4
.L_83:
        /*01c0*/ 	.word	index@($__internal_147_$__cuda_sm70_shflsync_bfly_p)
        /*01c4*/ 	.word	0x00000000


	//----- nvinfo : EIATTR_FRAME_SIZE
	.align		4
.L_84:
        /*01c8*/ 	.byte	0x04, 0x11
        /*01ca*/ 	.short	(.L_86 - .L_85)
	.align		4
.L_85:
        /*01cc*/ 	.word	index@(_ZN10layer_norm13ln_fwd_kernelINS_13Kernel_traitsIfffffjLj512ELj1ELj4ELj1ELj16ENS_18Kernel_traits_baseILj512EfffffjLj128EEEEELb0ELb0ELb1ELb1EEEvNS_9FwdParamsE)
        /*01d0*/ 	.word	0x00000000


	//----- nvinfo : EIATTR_REGCOUNT
	.align		4
.L_86:
        /*01d4*/ 	.byte	0x04, 0x2f
        /*01d6*/ 	.short	(.L_88 - .L_87)
	.align		4
.L_87:
        /*01d8*/ 	.word	index@(_ZN10layer_norm13ln_fwd_kernelINS_13Kernel_traitsIfffffjLj512ELj1ELj4ELj1ELj16ENS_18Kernel_traits_baseILj512EfffffjLj128EEEEELb0ELb0ELb1ELb0EEEvNS_9FwdParamsE)
        /*01dc*/ 	.word	0x00000048


	//----- nvinfo : EIATTR_FRAME_SIZE
	.align		4
.L_88:
        /*01e0*/ 	.byte	0x04, 0x11
        /*01e2*/ 	.short	(.L_90 - .L_89)
	.align		4
.L_89:
        /*01e4*/ 	.word	index@($__internal_146_$__cuda_sm70_shflsync_bfly_p)
        /*01e8*/ 	.word	0x00000000


	//----- nvinfo : EIATTR_FRAME_SIZE
	.align		4
.L_90:
        /*01ec*/ 	.byte	0x04, 0x11
        /*01ee*/ 	.short	(.L_92 - .L_91)
	.align		4
.L_91:
        /*01f0*/ 	.word	index@(_ZN10layer_norm13ln_fwd_kernelINS_13Kernel_traitsIfffffjLj512ELj1ELj4ELj1ELj16ENS_18Kernel_traits_baseILj512EfffffjLj128EEEEELb0ELb0ELb1ELb0EEEvNS_9FwdParamsE)
        /*01f4*/ 	.word	0x00000000


	//----- nvinfo : EIATTR_REGCOUNT
	.align		4
.L_92:
        /*01f8*/ 	.byte	0x04, 0x2f
        /*01fa*/ 	.short	(.L_94 - .L_93)
	.align		4
.L_93:
        /*01fc*/ 	.word	index@(_ZN10layer_norm13ln_fwd_kernelINS_13Kernel_traitsIfffffjLj512ELj1ELj4ELj1ELj16ENS_18Kernel_traits_baseILj512EfffffjLj128EEEEELb0ELb0ELb0ELb1EEEvNS_9FwdParamsE)
        /*0200*/ 	.word	0x0000004d


	//----- nvinfo : EIATTR_FRAME_SIZE
	.align		4
.L_94:
        /*0204*/ 	.byte	0x04, 0x11
        /*0206*/ 	.short	(.L_96 - .L_95)
	.align		4
.L_95:
        /*0208*/ 	.word	index@($__internal_145_$__cuda_sm70_shflsync_bfly_p)
        /*020c*/ 	.word	0x00000000


	//----- nvinfo : EIATTR_FRAME_SIZE
	.align		4
.L_96:
        /*0210*/ 	.byte	0x04, 0x11
        /*0212*/ 	.short	(.L_98 - .L_97)
	.align		4
.L_97:
        /*0214*/ 	.word	index@(_ZN10layer_norm13ln_fwd_kernelINS_13Kernel_traitsIfffffjLj512ELj1ELj4ELj1ELj16ENS_18Kernel_traits_baseILj512EfffffjLj128EEEEELb0ELb0ELb0ELb1EEEvNS_9FwdParamsE)
        /*0218*/ 	.word	0x00000000


	//----- nvinfo : EIATTR_REGCOUNT
	.align		4
.L_98:
        /*021c*/ 	.byte	0x04, 0x2f
        /*021e*/ 	.short	(.L_100 - .L_99)
	.align		4
.L_99:
        /*0220*/ 	.word	index@(_ZN10layer_norm13ln_fwd_kernelINS_13Kernel_traitsIfffffjLj512ELj1ELj4ELj1ELj16ENS_18Kernel_traits_baseILj512EfffffjLj128EEEEELb0ELb0ELb0ELb0EEEvNS_9FwdParamsE)
        /*0224*/ 	.word	0x00000048


	//----- nvinfo : EIATTR_FRAME_SIZE
	.align		4
.L_100:
        /*0228*/ 	.byte	0x04, 0x11
        /*022a*/ 	.short	(.L_102 - .L_101)
	.align		4
.L_101:
        /*022c*/ 	.word	index@($__internal_144_$__cuda_sm70_shflsync_bfly_p)
        /*0230*/ 	.word	0x00000000


	//----- nvinfo : EIATTR_FRAME_SIZE
	.align		4
.L_102:
        /*0234*/ 	.byte	0x04, 0x11
        /*0236*/ 	.short	(.L_104 - .L_103)
	.align		4
.L_103:
        /*0238*/ 	.word	index@(_ZN10layer_norm13ln_fwd_kernelINS_13Kernel_traitsIfffffjLj512ELj1ELj4ELj1ELj16ENS_18Kernel_traits_baseILj512EfffffjLj128EEEEELb0ELb0ELb0ELb0EEEvNS_9FwdParamsE)
        /*023c*/ 	.word	0x00000000


	//----- nvinfo : EIATTR_REGCOUNT
	.align		4
.L_104:
        /*0240*/ 	.byte	0x04, 0x2f
        /*0242*/ 	.short	(.L_106 - .L_105)
	.align		4
.L_105:
        /*0244*/ 	.word	index@(_ZN10layer_norm13ln_fwd_kernelINS_13Kernel_traitsI6__halfffffjLj512ELj1ELj4ELj1ELj16ENS_18Kernel_traits_baseILj512ES2_ffffjLj128EEEEELb1ELb1ELb1ELb1EEEvNS_9FwdParamsE)
        /*0248*/ 	.word	0x0000006d


	//----- nvinfo : EIATTR_FRAME_SIZE
	.align		4
.L_106:
        /*024c*/ 	.byte	0x04, 0x11
        /*024e*/ 	.short	(.L_108 - .L_107)
	.align		4
.L_107:
        /*0250*/ 	.word	index@($__internal_143_$__cuda_sm70_shflsync_bfly_p)
        /*0254*/ 	.word	0x00000000


	//----- nvinfo : EIATTR_FRAME_SIZE
	.align		4
.L_108:
        /*0258*/ 	.byte	0x04, 0x11
        /*025a*/ 	.short	(.L_110 - .L_109)
	.align		4
.L_109:
        /*025c*/ 	.word	index@(_ZN10layer_norm13ln_fwd_kernelINS_13Kernel_traitsI6__halfffffjLj512ELj1ELj4ELj1ELj16ENS_18Kernel_traits_baseILj512ES2_ffffjLj128EEEEELb1ELb1ELb1ELb1EEEvNS_9FwdParamsE)
        /*0260*/ 	.word	0x00000000


	//----- nvinfo : EIATTR_REGCOUNT
	.align		4
.L_110:
        /*0264*/ 	.byte	0x04, 0x2f
        /*0266*/ 	.short	(.L_112 - .L_111)
	.align		4
.L_111:
        /*0268*/ 	.word	index@(_ZN10layer_norm13ln_fwd_kernelINS_13Kernel_traitsI6__halfffffjLj512ELj1ELj4ELj1ELj16ENS_18Kernel_traits_baseILj512ES2_ffffjLj128EEEEELb1ELb1ELb1ELb0EEEvNS_9FwdParamsE)
        /*026c*/ 	.word	0x00000068


	//----- nvinfo : EIATTR_FRAME_SIZE
	.align		4
.L_112:
        /*0270*/ 	.byte	0x04, 0x11
        /*0272*/ 	.short	(.L_114 - .L_113)
	.align		4
.L_113:
        /*0274*/ 	.word	index@($__internal_142_$__cuda_sm70_shflsync_bfly_p)
        /*0278*/ 	.word	0x00000000


	//----- nvinfo : EIATTR_FRAME_SIZE
	.align		4
.L_114:
        /*027c*/ 	.byte	0x04, 0x11
        /*027e*/ 	.short	(.L_116 - .L_115)
	.align		4
.L_115:
        /*0280*/ 	.word	index@(_ZN10layer_norm13ln_fwd_kernelINS_13Kernel_traitsI6__halfffffjLj512ELj1ELj4ELj1ELj16ENS_18Kernel_traits_baseILj512ES2_ffffjLj128EEEEELb1ELb1ELb1ELb0EEEvNS_9FwdParamsE)
        /*0284*/ 	.word	0x00000000


	//----- nvinfo : EIATTR_REGCOUNT
	.align		4
.L_116:
        /*0288*/ 	.byte	0x04, 0x2f
        /*028a*/ 	.short	(.L_118 - .L_117)
	.align		4
.L_117:
        /*028c*/ 	.word	index@(_ZN10layer_norm13ln_fwd_kernelINS_13Kernel_traitsI6__halfffffjLj512ELj1ELj4ELj1ELj16ENS_18Kernel_traits_baseILj512ES2_ffffjLj128EEEEELb1ELb1ELb0ELb1EEEvNS_9FwdParamsE)
        /*0290*/ 	.word	0x00000060


	//----- nvinfo : EIATTR_FRAME_SIZE
	.align		4
.L_118:
        /*0294*/ 	.byte	0x04, 0x11
        /*0296*/ 	.short	(.L_120 - .L_119)
	.align		4
.L_119:
        /*0298*/ 	.word	index@($__internal_141_$__cuda_sm70_shflsync_bfly_p)
        /*029c*/ 	.word	0x00000000


	//----- nvinfo : EIATTR_FRAME_SIZE
	.align		4
.L_120:
        /*02a0*/ 	.byte	0x04, 0x11
        /*02a2*/ 	.short	(.L_122 - .L_121)
	.align		4
.L_121:
        /*02a4*/ 	.word	index@(_ZN10layer_norm13ln_fwd_kernelINS_13Kernel_traitsI6__halfffffjLj512ELj1ELj4ELj1ELj16ENS_18Kernel_traits_baseILj512ES2_ffffjLj128EEEEELb1ELb1ELb0ELb1EEEvNS_9FwdParamsE)
        /*02a8*/ 	.word	0x00000000


	//----- nvinfo : EIATTR_REGCOUNT
	.align		4
.L_122:
        /*02ac*/ 	.byte	0x04, 0x2f
        /*02ae*/ 	.short	(.L_124 - .L_123)
	.align		4
.L_123:
        /*02b0*/ 	.word	index@(_ZN10layer_norm13ln_fwd_kernelINS_13Kernel_traitsI6__halfffffjLj512ELj1ELj4ELj1ELj16ENS_18Kernel_traits_baseILj512ES2_ffffjLj128EEEEELb1ELb1ELb0ELb0EEEvNS_9FwdParamsE)
        /*02b4*/ 	.word	0x00000060


	//----- nvinfo : EIATTR_FRAME_SIZE
	.align		4
.L_124:
        /*02b8*/ 	.byte	0x04, 0x11
        /*02ba*/ 	.short	(.L_126 - .L_125)
	.align		4
.L_125:
        /*02bc*/ 	.word	index@($__internal_140_$__cuda_sm70_shflsync_bfly_p)
        /*02c0*/ 	.word	0x00000000


	//----- nvinfo : EIATTR_FRAME_SIZE
	.align		4
.L_126:
        /*02c4*/ 	.byte	0x04, 0x11
        /*02c6*/ 	.short	(.L_128 - .L_127)
	.align		4
.L_127:
        /*02c8*/ 	.word	index@(_ZN10layer_norm13ln_fwd_kernelINS_13Kernel_traitsI6__halfffffjLj512ELj1ELj4ELj1ELj16ENS_18Kernel_traits_baseILj512ES2_ffffjLj128EEEEELb1ELb1ELb0ELb0EEEvNS_9FwdParamsE)
        /*02cc*/ 	.word	0x00000000


	//----- nvinfo : EIATTR_REGCOUNT
	.align		4
.L_128:
        /*02d0*/ 	.byte	0x04, 0x2f
        /*02d2*/ 	.short	(.L_130 - .L_129)
	.align		4
.L_129:
        /*02d4*/ 	.word	index@(_ZN10layer_norm13ln_fwd_kernelINS_13Kernel_traitsI6__halfffffjLj512ELj1ELj4ELj1ELj16ENS_18Kernel_traits_baseILj512ES2_ffffjLj128EEEEELb1ELb0ELb1ELb1EEEvNS_9FwdParamsE)
        /*02d8*/ 	.word	0x0000005f


	//----- nvinfo : EIATTR_FRAME_SIZE
	.align		4
.L_130:
        /*02dc*/ 	.byte	0x04, 0x11
        /*02de*/ 	.short	(.L_132 - .L_131)
	.align		4
.L_131:
        /*02e0*/ 	.word	index@($__internal_139_$__cuda_sm70_shflsync_bfly_p)
        /*02e4*/ 	.word	0x00000000


	//----- nvinfo : EIATTR_FRAME_SIZE
	.align		4
.L_132:
        /*02e8*/ 	.byte	0x04, 0x11
        /*02ea*/ 	.short	(.L_134 - .L_133)
	.align		4
.L_133:
        /*02ec*/ 	.word	index@(_ZN10layer_norm13ln_fwd_kernelINS_13Kernel_traitsI6__halfffffjLj512ELj1ELj4ELj1ELj16ENS_18Kernel_traits_baseILj512ES2_ffffjLj128EEEEELb1ELb0ELb1ELb1EEEvNS_9FwdParamsE)
        /*02f0*/ 	.word	0x00000000


	//----- nvinfo : EIATTR_REGCOUNT
	.align		4
.L_134:
        /*02f4*/ 	.byte	0x04, 0x2f
        /*02f6*/ 	.short	(.L_136 - .L_135)
	.align		4
.L_135:
        /*02f8*/ 	.word	index@(_ZN10layer_norm13ln_fwd_kernelINS_13Kernel_traitsI6__halfffffjLj512ELj1ELj4ELj1ELj16ENS_18Kernel_traits_baseILj512ES2_ffffjLj128EEEEELb1ELb0ELb1ELb0EEEvNS_9FwdParamsE)
        /*02fc*/ 	.word	0x0000005a


	//----- nvinfo : EIATTR_FRAME_SIZE
	.align		4
.L_136:
        /*0300*/ 	.byte	0x04, 0x11
        /*0302*/ 	.short	(.L_138 - .L_137)
	.align		4
.L_137:
        /*0304*/ 	.word	index@($__internal_138_$__cuda_sm70_shflsync_bfly_p)
        /*0308*/ 	.word	0x00000000


	//----- nvinfo : EIATTR_FRAME_SIZE
	.align		4
.L_138:
        /*030c*/ 	.byte	0x04, 0x11
        /*030e*/ 	.short	(.L_140 - .L_139)
	.align		4
.L_139:
        /*0310*/ 	.word	index@(_ZN10layer_norm13ln_fwd_kernelINS_13Kernel_traitsI6__halfffffjLj512ELj1ELj4ELj1ELj16ENS_18Kernel_traits_baseILj512ES2_ffffjLj128EEEEELb1ELb0ELb1ELb0EEEvNS_9FwdParamsE)
        /*0314*/ 	.word	0x00000000


	//----- nvinfo : EIATTR_REGCOUNT
	.align		4
.L_140:
        /*0318*/ 	.byte	0x04, 0x2f
        /*031a*/ 	.short	(.L_142 - .L_141)
	.align		4
.L_141:
        /*031c*/ 	.word	index@(_ZN10layer_norm13ln_fwd_kernelINS_13Kernel_traitsI6__halfffffjLj512ELj1ELj4ELj1ELj16ENS_18Kernel_traits_baseILj512ES2_ffffjLj128EEEEELb1ELb0ELb0ELb1EEEvNS_9FwdParamsE)
        /*0320*/ 	.word	0x00000050


	//----- nvinfo : EIATTR_FRAME_SIZE
	.align		4
.L_142:
        /*0324*/ 	.byte	0x04, 0x11
        /*0326*/ 	.short	(.L_144 - .L_143)
	.align		4
.L_143:
        /*0328*/ 	.word	index@($__internal_137_$__cuda_sm70_shflsync_bfly_p)
        /*032c*/ 	.word	0x00000000


	//----- nvinfo : EIATTR_FRAME_SIZE
	.align		4
.L_144:
        /*0330*/ 	.byte	0x04, 0x11
        /*0332*/ 	.short	(.L_146 - .L_145)
	.align		4
.L_145:
        /*0334*/ 	.word	index@(_ZN10layer_norm13ln_fwd_kernelINS_13Kernel_traitsI6__halfffffjLj512ELj1ELj4ELj1ELj16ENS_18Kernel_traits_baseILj512ES2_ffffjLj128EEEEELb1ELb0ELb0ELb1EEEvNS_9FwdParamsE)
        /*0338*/ 	.word	0x00000000


	//----- nvinfo : EIATTR_REGCOUNT
	.align		4
.L_146:
        /*033c*/ 	.byte	0x04, 0x2f
        /*033e*/ 	.short	(.L_148 - .L_147)
	.align		4
.L_147:
        /*0340*/ 	.word	index@(_ZN10layer_norm13ln_fwd_kernelINS_13Kernel_traitsI6__halfffffjLj512ELj1ELj4ELj1ELj16ENS_18Kernel_traits_baseILj512ES2_ffffjLj128EEEEELb1ELb0ELb0ELb0EEEvNS_9FwdParamsE)
        /*0344*/ 	.word	0x00000050


	//----- nvinfo : EIATTR_FRAME_SIZE
	.align		4
.L_148:
        /*0348*/ 	.byte	0x04, 0x11
        /*034a*/ 	.short	(.L_150 - .L_149)
	.align		4
.L_149:
        /*034c*/ 	.word	index@($__internal_136_$__cuda_sm70_shflsync_bfly_p)
        /*0350*/ 	.word	0x00000000


	//----- nvinfo : EIATTR_FRAME_SIZE
	.align		4
.L_150:
        /*0354*/ 	.byte	0x04, 0x11
        /*0356*/ 	.short	(.L_152 - .L_151)
	.align		4
.L_151:
        /*0358*/ 	.word	index@(_ZN10layer_norm13ln_fwd_kernelINS_13Kernel_traitsI6__halfffffjLj512ELj1ELj4ELj1ELj16ENS_18Kernel_traits_baseILj512ES2_ffffjLj128EEEEELb1ELb0ELb0ELb0EEEvNS_9FwdParamsE)
        /*035c*/ 	.word	0x00000000


	//----- nvinfo : EIATTR_REGCOUNT
	.align		4
.L_152:
        /*0360*/ 	.byte	0x04, 0x2f
        /*0362*/ 	.short	(.L_154 - .L_153)
	.align		4
.L_153:
        /*0364*/ 	.word	index@(_ZN10layer_norm13ln_fwd_kernelINS_13Kernel_traitsI6__halfffffjLj512ELj1ELj4ELj1ELj16ENS_18Kernel_traits_baseILj512ES2_ffffjLj128EEEEELb0ELb1ELb1ELb1EEEvNS_9FwdParamsE)
        /*0368*/ 	.word	0x0000005d


	//----- nvinfo : EIATTR_FRAME_SIZE
	.align		4
.L_154:
        /*036c*/ 	.byte	0x04, 0x11
        /*036e*/ 	.short	(.L_156 - .L_155)
	.align		4
.L_155:
        /*0370*/ 	.word	index@($__internal_135_$__cuda_sm70_shflsync_bfly_p)
        /*0374*/ 	.word	0x00000000


	//----- nvinfo : EIATTR_FRAME_SIZE
	.align		4
.L_156:
        /*0378*/ 	.byte	0x04, 0x11
        /*037a*/ 	.short	(.L_158 - .L_157)
	.align		4
.L_157:
        /*037c*/ 	.word	index@(_ZN10layer_norm13ln_fwd_kernelINS_13Kernel_traitsI6__halfffffjLj512ELj1ELj4ELj1ELj16ENS_18Kernel_traits_baseILj512ES2_ffffjLj128EEEEELb0ELb1ELb1ELb1EEEvNS_9FwdParamsE)
        /*0380*/ 	.word	0x00000000


	//----- nvinfo : EIATTR_REGCOUNT
	.align		4
.L_158:
        /*0384*/ 	.byte	0x04, 0x2f
        /*0386*/ 	.short	(.L_160 - .L_159)
	.align		4
.L_159:
        /*0388*/ 	.word	index@(_ZN10layer_norm13ln_fwd_kernelINS_13Kernel_traitsI6__halfffffjLj512ELj1ELj4ELj1ELj16ENS_18Kernel_traits_baseILj512ES2_ffffjLj128EEEEELb0ELb1ELb1ELb0EEEvNS_9FwdParamsE)
        /*038c*/ 	.word	0x0000005a


	//----- nvinfo : EIATTR_FRAME_SIZE
	.align		4
.L_160:
        /*0390*/ 	.byte	0x04, 0x11
        /*0392*/ 	.short	(.L_162 - .L_161)
	.align		4
.L_161:
        /*0394*/ 	.word	index@($__internal_134_$__cuda_sm70_shflsync_bfly_p)
        /*0398*/ 	.word	0x00000000


	//----- nvinfo : EIATTR_FRAME_SIZE
	.align		4
.L_162:
        /*039c*/ 	.byte	0x04, 0x11
        /*039e*/ 	.short	(.L_164 - .L_163)
	.align		4
.L_163:
        /*03a0*/ 	.word	index@(_ZN10layer_norm13ln_fwd_kernelINS_13Kernel_traitsI6__halfffffjLj512ELj1ELj4ELj1ELj16ENS_18Kernel_traits_baseILj512ES2_ffffjLj128EEEEELb0ELb1ELb1ELb0EEEvNS_9FwdParamsE)
        /*03a4*/ 	.word	0x00000000


	//----- nvinfo : EIATTR_REGCOUNT
	.align		4
.L_164:
        /*03a8*/ 	.byte	0x04, 0x2f
        /*03aa*/ 	.short	(.L_166 - .L_165)
	.align		4
.L_165:
        /*03ac*/ 	.word	index@(_ZN10layer_norm13ln_fwd_kernelINS_13Kernel_traitsI6__halfffffjLj512ELj1ELj4ELj1ELj16ENS_18Kernel_traits_baseILj512ES2_ffffjLj128EEEEELb0ELb1ELb0ELb1EEEvNS_9FwdParamsE)
        /*03b0*/ 	.word	0x0000005f


	//----- nvinfo : EIATTR_FRAME_SIZE
	.align		4
.L_166:
        /*03b4*/ 	.byte	0x04, 0x11
        /*03b6*/ 	.short	(.L_168 - .L_167)
	.align		4
.L_167:
        /*03b8*/ 	.word	index@($__internal_133_$__cuda_sm70_shflsync_bfly_p)
        /*03bc*/ 	.word	0x00000000


	//----- nvinfo : EIATTR_FRAME_SIZE
	.align		4
.L_168:
        /*03c0*/ 	.byte	0x04, 0x11
        /*03c2*/ 	.short	(.L_170 - .L_169)
	.align		4
.L_169:
        /*03c4*/ 	.word	index@(_ZN10layer_norm13ln_fwd_kernelINS_13Kernel_traitsI6__halfffffjLj512ELj1ELj4ELj1ELj16ENS_18Kernel_traits_baseILj512ES2_ffffjLj128EEEEELb0ELb1ELb0ELb1EEEvNS_9FwdParamsE)
        /*03c8*/ 	.word	0x00000000


	//----- nvinfo : EIATTR_REGCOUNT
	.align		4
.L_170:
        /*03cc*/ 	.byte	0x04, 0x2f
        /*03ce*/ 	.short	(.L_172 - .L_171)
	.align		4
.L_171:
        /*03d0*/ 	.word	index@(_ZN10layer_norm13ln_fwd_kernelINS_13Kernel_traitsI6__halfffffjLj512ELj1ELj4ELj1ELj16ENS_18Kernel_traits_baseILj512ES2_ffffjLj128EEEEELb0ELb1ELb0ELb0EEEvNS_9FwdParamsE)
        /*03d4*/ 	.word	0x00000056


	//----- nvinfo : EIATTR_FRAME_SIZE
	.align		4
.L_172:
        /*03d8*/ 	.byte	0x04, 0x11
        /*03da*/ 	.short	(.L_174 - .L_173)
	.align		4
.L_173:
        /*03dc*/ 	.word	index@($__internal_132_$__cuda_sm70_shflsync_bfly_p)
        /*03e0*/ 	.word	0x00000000


	//----- nvinfo : EIATTR_FRAME_SIZE
	.align		4
.L_174:
        /*03e4*/ 	.byte	0x04, 0x11
        /*03e6*/ 	.short	(.L_176 - .L_175)
	.align		4
.L_175:
        /*03e8*/ 	.word	index@(_ZN10layer_norm13ln_fwd_kernelINS_13Kernel_traitsI6__halfffffjLj512ELj1ELj4ELj1ELj16ENS_18Kernel_traits_baseILj512ES2_ffffjLj128EEEEELb0ELb1ELb0ELb0EEEvNS_9FwdParamsE)
        /*03ec*/ 	.word	0x00000000


	//----- nvinfo : EIATTR_REGCOUNT
	.align		4
.L_176:
        /*03f0*/ 	.byte	0x04, 0x2f
        /*03f2*/ 	.short	(.L_178 - .L_177)
	.align		4
.L_177:
        /*03f4*/ 	.word	index@(_ZN10layer_norm13ln_fwd_kernelINS_13Kernel_traitsI6__halfffffjLj512ELj1ELj4ELj1ELj16ENS_18Kernel_traits_baseILj512ES2_ffffjLj128EEEEELb0ELb0ELb1ELb1EEEvNS_9FwdParamsE)
        /*03f8*/ 	.word	0x00000048


	//----- nvinfo : EIATTR_FRAME_SIZE
	.align		4
.L_178:
        /*03fc*/ 	.byte	0x04, 0x11
        /*03fe*/ 	.short	(.L_180 - .L_179)
	.align		4
.L_179:
        /*0400*/ 	.word	index@($__internal_131_$__cuda_sm70_shflsync_bfly_p)
        /*0404*/ 	.word	0x00000000


	//----- nvinfo : EIATTR_FRAME_SIZE
	.align		4
.L_180:
        /*0408*/ 	.byte	0x04, 0x11
        /*040a*/ 	.short	(.L_182 - .L_181)
	.align		4
.L_181:
        /*040c*/ 	.word	index@(_ZN10layer_norm13ln_fwd_kernelINS_13Kernel_traitsI6__halfffffjLj512ELj1ELj4ELj1ELj16ENS_18Kernel_traits_baseILj512ES2_ffffjLj128EEEEELb0ELb0ELb1ELb1EEEvNS_9FwdParamsE)
        /*0410*/ 	.word	0x00000000


	//----- nvinfo : EIATTR_REGCOUNT
	.align		4
.L_182:
        /*0414*/ 	.byte	0x04, 0x2f
        /*0416*/ 	.short	(.L_184 - .L_183)
	.align		4
.L_183:
        /*0418*/ 	.word	index@(_ZN10layer_norm13ln_fwd_kernelINS_13Kernel_traitsI6__halfffffjLj512ELj1ELj4ELj1ELj16ENS_18Kernel_traits_baseILj512ES2_ffffjLj128EEEEELb0ELb0ELb1ELb0EEEvNS_9FwdParamsE)
        /*041c*/ 	.word	0x00000048


	//----- nvinfo : EIATTR_FRAME_SIZE
	.align		4
.L_184:
        /*0420*/ 	.byte	0x04, 0x11
        /*0422*/ 	.short	(.L_186 - .L_185)
	.align		4
.L_185:
        /*0424*/ 	.word	index@($__internal_130_$__cuda_sm70_shflsync_bfly_p)
        /*0428*/ 	.word	0x00000000


	//----- nvinfo : EIATTR_FRAME_SIZE
	.align		4
.L_186:
        /*042c*/ 	.byte	0x04, 0x11
        /*042e*/ 	.short	(.L_188 - .L_187)
	.align		4
.L_187:
        /*0430*/ 	.word	index@(_ZN10layer_norm13ln_fwd_kernelINS_13Kernel_traitsI6__halfffffjLj512ELj1ELj4ELj1ELj16ENS_18Kernel_traits_baseILj512ES2_ffffjLj128EEEEELb0ELb0ELb1ELb0EEEvNS_9FwdParamsE)
        /*0434*/ 	.word	0x00000000


	//----- nvinfo : EIATTR_REGCOUNT
	.align		4
.L_188:
        /*0438*/ 	.byte	0x04, 0x2f
        /*043a*/ 	.short	(.L_190 - .L_189)
	.align		4
.L_189:
        /*043c*/ 	.word	index@(_ZN10layer_norm13ln_fwd_kernelINS_13Kernel_traitsI6__halfffffjLj512ELj1ELj4ELj1ELj16ENS_18Kernel_traits_baseILj512ES2_ffffjLj128EEEEELb0ELb0ELb0ELb1EEEvNS_9FwdParamsE)
        /*0440*/ 	.word	0x00000048


	//----- nvinfo : EIATTR_FRAME_SIZE
	.align		4
.L_190:
        /*0444*/ 	.byte	0x04, 0x11
        /*0446*/ 	.short	(.L_192 - .L_191)
	.align		4
.L_191:
        /*0448*/ 	.word	index@($__internal_129_$__cuda_sm70_shflsync_bfly_p)
        /*044c*/ 	.word	0x00000000


	//----- nvinfo : EIATTR_FRAME_SIZE
	.align		4
.L_192:
        /*0450*/ 	.byte	0x04, 0x11
        /*0452*/ 	.short	(.L_194 - .L_193)
	.align		4
.L_193:
        /*0454*/ 	.word	index@(_ZN10layer_norm13ln_fwd_kernelINS_13Kernel_traitsI6__halfffffjLj512ELj1ELj4ELj1ELj16ENS_18Kernel_traits_baseILj512ES2_ffffjLj128EEEEELb0ELb0ELb0ELb1EEEvNS_9FwdParamsE)
        /*0458*/ 	.word	0x00000000


	//----- nvinfo : EIATTR_REGCOUNT
	.align		4
.L_194:
        /*045c*/ 	.byte	0x04, 0x2f
        /*045e*/ 	.short	(.L_196 - .L_195)
	.align		4
.L_195:
        /*0460*/ 	.word	index@(_ZN10layer_norm13ln_fwd_kernelINS_13Kernel_traitsI6__halfffffjLj512ELj1ELj4ELj1ELj16ENS_18Kernel_traits_baseILj512ES2_ffffjLj128EEEEELb0ELb0ELb0ELb0EEEvNS_9FwdParamsE)
        /*0464*/ 	.word	0x00000048


	//----- nvinfo : EIATTR_FRAME_SIZE
	.align		4
.L_196:
        /*0468*/ 	.byte	0x04, 0x11
        /*046a*/ 	.short	(.L_198 - .L_197)
	.align		4
.L_197:
        /*046c*/ 	.word	index@($__internal_128_$__cuda_sm70_shflsync_bfly_p)
        /*0470*/ 	.word	0x00000000


	//----- nvinfo : EIATTR_FRAME_SIZE
	.align		4
.L_198:
        /*0474*/ 	.byte	0x04, 0x11
        /*0476*/ 	.short	(.L_200 - .L_199)
	.align		4
.L_199:
        /*0478*/ 	.word	index@(_ZN10layer_norm13ln_fwd_kernelINS_13Kernel_traitsI6__halfffffjLj512ELj1ELj4ELj1ELj16ENS_18Kernel_traits_baseILj512ES2_ffffjLj128EEEEELb0ELb0ELb0ELb0EEEvNS_9FwdParamsE)
        /*047c*/ 	.word	0x00000000


	//----- nvinfo : EIATTR_REGCOUNT
	.align		4
.L_200:
        /*0480*/ 	.byte	0x04, 0x2f
        /*0482*/ 	.short	(.L_202 - .L_201)
	.align		4
.L_201:
        /*0484*/ 	.word	index@(_ZN10layer_norm13ln_fwd_kernelINS_13Kernel_traitsIf6__halffS2_fjLj512ELj1ELj4ELj1ELj16ENS_18Kernel_traits_baseILj512EfS2_fS2_fjLj128EEEEELb1ELb1ELb1ELb1EEEvNS_9FwdParamsE)
        /*0488*/ 	.word	0x00000073


	//----- nvinfo : EIATTR_FRAME_SIZE
	.align		4
.L_202:
        /*048c*/ 	.byte	0x04, 0x11
        /*048e*/ 	.short	(.L_204 - .L_203)
	.align		4
.L_203:
        /*0490*/ 	.word	index@($__internal_127_$__cuda_sm70_shflsync_bfly_p)
        /*0494*/ 	.word	0x00000000


	//----- nvinfo : EIATTR_FRAME_SIZE
	.align		4
.L_204:
        /*0498*/ 	.byte	0x04, 0x11
        /*049a*/ 	.short	(.L_206 - .L_205)
	.align		4
.L_205:
        /*049c*/ 	.word	index@(_ZN10layer_norm13ln_fwd_kernelINS_13Kernel_traitsIf6__halffS2_fjLj512ELj1ELj4ELj1ELj16ENS_18Kernel_traits_baseILj512EfS2_fS2_fjLj128EEEEELb1ELb1ELb1ELb1EEEvNS_9FwdParamsE)
        /*04a0*/ 	.word	0x00000000


	//----- nvinfo : EIATTR_REGCOUNT
	.align		4
.L_206:
        /*04a4*/ 	.byte	0x04, 0x2f
        /*04a6*/ 	.short	(.L_208 - .L_207)
	.align		4
.L_207:
        /*04a8*/ 	.word	index@(_ZN10layer_norm13ln_fwd_kernelINS_13Kernel_traitsIf6__halffS2_fjLj512ELj1ELj4ELj1ELj16ENS_18Kernel_traits_baseILj512EfS2_fS2_fjLj128EEEEELb1ELb1ELb1ELb0EEEvNS_9FwdParamsE)
        /*04ac*/ 	.word	0x00000073


	//----- nvinfo : EIATTR_FRAME_SIZE
	.align		4
.L_208:
        /*04b0*/ 	.byte	0x04, 0x11
        /*04b2*/ 	.short	(.L_210 - .L_209)
	.align		4
.L_209:
        /*04b4*/ 	.word	index@($__internal_126_$__cuda_sm70_shflsync_bfly_p)
        /*04b8*/ 	.word	0x00000000


	//----- nvinfo : EIATTR_FRAME_SIZE
	.align		4
.L_210:
        /*04bc*/ 	.byte	0x04, 0x11
        /*04be*/ 	.short	(.L_212 - .L_211)
	.align		4
.L_211:
        /*04c0*/ 	.word	index@(_ZN10layer_norm13ln_fwd_kernelINS_13Kernel_traitsIf6__halffS2_fjLj512ELj1ELj4ELj1ELj16ENS_18Kernel_traits_baseILj512EfS2_fS2_fjLj128EEEEELb1ELb1ELb1ELb0EEEvNS_9FwdParamsE)
        /*04c4*/ 	.word	0x00000000


	//----- nvinfo : EIATTR_REGCOUNT
	.align		4
.L_212:
        /*04c8*/ 	.byte	0x04, 0x2f
        /*04ca*/ 	.short	(.L_214 - .L_213)
	.align		4
.L_213:
        /*04cc*/ 	.word	index@(_ZN10layer_norm13ln_fwd_kernelINS_13Kernel_traitsIf6__halffS2_fjLj512ELj1ELj4ELj1ELj16ENS_18Kernel_traits_baseILj512EfS2_fS2_fjLj128EEEEELb1ELb1ELb0ELb1EEEvNS_9FwdParamsE)
        /*04d0*/ 	.word	0x00000067


	//----- nvinfo : EIATTR_FRAME_SIZE
	.align		4
.L_214:
        /*04d4*/ 	.byte	0x04, 0x11
        /*04d6*/ 	.short	(.L_216 - .L_215)
	.align		4
.L_215:
        /*04d8*/ 	.word	index@($__internal_125_$__cuda_sm70_shflsync_bfly_p)
        /*04dc*/ 	.word	0x00000000


	//----- nvinfo : EIATTR_FRAME_SIZE
	.align		4
.L_216:
        /*04e0*/ 	.byte	0x04, 0x11
        /*04e2*/ 	.short	(.L_218 - .L_217)
	.align		4
.L_217:
        /*04e4*/ 	.word	index@(_ZN10layer_norm13ln_fwd_kernelINS_13Kernel_traitsIf6__halffS2_fjLj512ELj1ELj4ELj1ELj16ENS_18Kernel_traits_baseILj512EfS2_fS2_fjLj128EEEEELb1ELb1ELb0ELb1EEEvNS_9FwdParamsE)
        /*04e8*/ 	.word	0x00000000


	//----- nvinfo : EIATTR_REGCOUNT
	.align		4
.L_218:
        /*04ec*/ 	.byte	0x04, 0x2f
        /*04ee*/ 	.short	(.L_220 - .L_219)
	.align		4
.L_219:
        /*04f0*/ 	.word	index@(_ZN10layer_norm13ln_fwd_kernelINS_13Kernel_traitsIf6__halffS2_fjLj512ELj1ELj4ELj1ELj16ENS_18Kernel_traits_baseILj512EfS2_fS2_fjLj128EEEEELb1ELb1ELb0ELb0EEEvNS_9FwdParamsE)
        /*04f4*/ 	.word	0x00000066


	//----- nvinfo : EIATTR_FRAME_SIZE
	.align		4
.L_220:
        /*04f8*/ 	.byte	0x04, 0x11
        /*04fa*/ 	.short	(.L_222 - .L_221)
	.align		4
.L_221:
        /*04fc*/ 	.word	index@($__internal_124_$__cuda_sm70_shflsync_bfly_p)
        /*0500*/ 	.word	0x00000000


	//----- nvinfo : EIATTR_FRAME_SIZE
	.align		4
.L_222:
        /*0504*/ 	.byte	0x04, 0x11
        /*0506*/ 	.short	(.L_224 - .L_223)
	.align		4
.L_223:
        /*0508*/ 	.word	index@(_ZN10layer_norm13ln_fwd_kernelINS_13Kernel_traitsIf6__halffS2_fjLj512ELj1ELj4ELj1ELj16ENS_18Kernel_traits_baseILj512EfS2_fS2_fjLj128EEEEELb1ELb1ELb0ELb0EEEvNS_9FwdParamsE)
        /*050c*/ 	.word	0x00000000


	//----- nvinfo : EIATTR_REGCOUNT
	.align		4
.L_224:
        /*0510*/ 	.byte	0x04, 0x2f
        /*0512*/ 	.short	(.L_226 - .L_225)
	.align		4
.L_225:
        /*0514*/ 	.word	index@(_ZN10layer_norm13ln_fwd_kernelINS_13Kernel_traitsIf6__halffS2_fjLj512ELj1ELj4ELj1ELj16ENS_18Kernel_traits_baseILj512EfS2_fS2_fjLj128EEEEELb1ELb0ELb1ELb1EEEvNS_9FwdParamsE)
        /*0518*/ 	.word	0x0000005f


	//----- nvinfo : EIATTR_FRAME_SIZE
	.align		4
.L_226:
        /*051c*/ 	.byte	0x04, 0x11
        /*051e*/ 	.short	(.L_228 - .L_227)
	.align		4
.L_227:
        /*0520*/ 	.word	index@($__internal_123_$__cuda_sm70_shflsync_bfly_p)
        /*0524*/ 	.word	0x00000000


	//----- nvinfo : EIATTR_FRAME_SIZE
	.align		4
.L_228:
        /*0528*/ 	.byte	0x04, 0x11
        /*052a*/ 	.short	(.L_230 - .L_229)
	.align		4
.L_229:
        /*052c*/ 	.word	index@(_ZN10layer_norm13ln_fwd_kernelINS_13Kernel_traitsIf6__halffS2_fjLj512ELj1ELj4ELj1ELj16ENS_18Kernel_traits_baseILj512EfS2_fS2_fjLj128EEEEELb1ELb0ELb1ELb1EEEvNS_9FwdParamsE)
        /*0530*/ 	.word	0x00000000


	//----- nvinfo : EIATTR_REGCOUNT
	.align		4
.L_230:
        /*0534*/ 	.byte	0x04, 0x2f
        /*0536*/ 	.short	(.L_232 - .L_231)
	.align		4
.L_231:
        /*0538*/ 	.word	index@(_ZN10layer_norm13ln_fwd_kernelINS_13Kernel_traitsIf6__halffS2_fjLj512ELj1ELj4ELj1ELj16ENS_18Kernel_traits_baseILj512EfS2_fS2_fjLj128EEEEELb1ELb0ELb1ELb0EEEvNS_9FwdParamsE)
        /*053c*/ 	.word	0x0000005f


	//----- nvinfo : EIATTR_FRAME_SIZE
	.align		4
.L_232:
        /*0540*/ 	.byte	0x04, 0x11
        /*0542*/ 	.short	(.L_234 - .L_233)
	.align		4
.L_233:
        /*0544*/ 	.word	index@($__internal_122_$__cuda_sm70_shflsync_bfly_p)
        /*0548*/ 	.word	0x00000000


	//----- nvinfo : EIATTR_FRAME_SIZE
	.align		4
.L_234:
        /*054c*/ 	.byte	0x04, 0x11
        /*054e*/ 	.short	(.L_236 - .L_235)
	.align		4
.L_235:
        /*0550*/ 	.word	index@(_ZN10layer_norm13ln_fwd_kernelINS_13Kernel_traitsIf6__halffS2_fjLj512ELj1ELj4ELj1ELj16ENS_18Kernel_traits_baseILj512EfS2_fS2_fjLj128EEEEELb1ELb0ELb1ELb0EEEvNS_9FwdParamsE)
        /*0554*/ 	.word	0x00000000


	//----- nvinfo : EIATTR_REGCOUNT
	.align		4
.L_236:
        /*0558*/ 	.byte	0x04, 0x2f
        /*055a*/ 	.short	(.L_238 - .L_237)
	.align		4
.L_237:
        /*055c*/ 	.word	index@(_ZN10layer_norm13ln_fwd_kernelINS_13Kernel_traitsIf6__halffS2_fjLj512ELj1ELj4ELj1ELj16ENS_18Kernel_traits_baseILj512EfS2_fS2_fjLj128EEEEELb1ELb0ELb0ELb1EEEvNS_9FwdParamsE)
        /*0560*/ 	.word	0x00000050


	//----- nvinfo : EIATTR_FRAME_SIZE
	.align		4
.L_238:
        /*0564*/ 	.byte	0x04, 0x11
        /*0566*/ 	.short	(.L_240 - .L_239)
	.align		4
.L_239:
        /*0568*/ 	.word	index@($__internal_121_$__cuda_sm70_shflsync_bfly_p)
        /*056c*/ 	.word	0x00000000


	//----- nvinfo : EIATTR_FRAME_SIZE
	.align		4
.L_240:
        /*0570*/ 	.byte	0x04, 0x11
        /*0572*/ 	.short	(.L_242 - .L_241)
	.align		4
.L_241:
        /*0574*/ 	.word	index@(_ZN10layer_norm13ln_fwd_kernelINS_13Kernel_traitsIf6__halffS2_fjLj512ELj1ELj4ELj1ELj16ENS_18Kernel_traits_baseILj512EfS2_fS2_fjLj128EEEEELb1ELb0ELb0ELb1EEEvNS_9FwdParamsE)
        /*0578*/ 	.word	0x00000000


	//----- nvinfo : EIATTR_REGCOUNT
	.align		4
.L_242:
        /*057c*/ 	.byte	0x04, 0x2f
        /*057e*/ 	.short	(.L_244 - .L_243)
	.align		4
.L_243:
        /*0580*/ 	.word	index@(_ZN10layer_norm13ln_fwd_kernelINS_13Kernel_traitsIf6__halffS2_fjLj512ELj1ELj4ELj1ELj16ENS_18Kernel_traits_baseILj512EfS2_fS2_fjLj128EEEEELb1ELb0ELb0ELb0EEEvNS_9FwdParamsE)
        /*0584*/ 	.word	0x00000056


	//----- nvinfo : EIATTR_FRAME_SIZE
	.align		4
.L_244:
        /*0588*/ 	.byte	0x04, 0x11
        /*058a*/ 	.short	(.L_246 - .L_245)
	.align		4
.L_245:
        /*058c*/ 	.word	index@($__internal_120_$__cuda_sm70_shflsync_bfly_p)
        /*0590*/ 	.word	0x00000000


	//----- nvinfo : EIATTR_FRAME_SIZE
	.align		4
.L_246:
        /*0594*/ 	.byte	0x04, 0x11
        /*0596*/ 	.short	(.L_248 - .L_247)
	.align		4
.L_247:
        /*0598*/ 	.word	index@(_ZN10layer_norm13ln_fwd_kernelINS_13Kernel_traitsIf6__halffS2_fjLj512ELj1ELj4ELj1ELj16ENS_18Kernel_traits_baseILj512EfS2_fS2_fjLj128EEEEELb1ELb0ELb0ELb0EEEvNS_9FwdParamsE)
        /*059c*/ 	.word	0x00000000


	//----- nvinfo : EIATTR_REGCOUNT
	.align		4
.L_248:
        /*05a0*/ 	.byte	0x04, 0x2f
        /*05a2*/ 	.short	(.L_250 - .L_249)
	.align		4
.L_249:
        /*05a4*/ 	.word	index@(_ZN10layer_norm13ln_fwd_kernelINS_13Kernel_traitsIf6__halffS2_fjLj512ELj1ELj4ELj1ELj16ENS_18Kernel_traits_baseILj512EfS2_fS2_fjLj128EEEEELb0ELb1ELb1ELb1EEEvNS_9FwdParamsE)
        /*05a8*/ 	.word	0x0000005f


	//----- nvinfo : EIATTR_FRAME_SIZE
	.align		4
.L_250:
        /*05ac*/ 	.byte	0x04, 0x11
        /*05ae*/ 	.short	(.L_252 - .L_251)
	.align		4
.L_251:
        /*05b0*/ 	.word	index@($__internal_119_$__cuda_sm70_shflsync_bfly_p)
        /*05b4*/ 	.word	0x00000000


	//----- nvinfo : EIATTR_FRAME_SIZE
	.align		4
.L_252:
        /*05b8*/ 	.byte	0x04, 0x11
        /*05ba*/ 	.short	(.L_254 - .L_253)
	.align		4
.L_253:
        /*05bc*/ 	.word	index@(_ZN10layer_norm13ln_fwd_kernelINS_13Kernel_traitsIf6__halffS2_fjLj512ELj1ELj4ELj1ELj16ENS_18Kernel_traits_baseILj512EfS2_fS2_fjLj128EEEEELb0ELb1ELb1ELb1EEEvNS_9FwdParamsE)
        /*05c0*/ 	.word	0x00000000


	//----- nvinfo : EIATTR_REGCOUNT
	.align		4
.L_254:
        /*05c4*/ 	.byte	0x04, 0x2f
        /*05c6*/ 	.short	(.L_256 - .L_255)
	.align		4
.L_255:
        /*05c8*/ 	.word	index@(_ZN10layer_norm13ln_fwd_kernelINS_13Kernel_traitsIf6__halffS2_fjLj512ELj1ELj4ELj1ELj16ENS_18Kernel_traits_baseILj512EfS2_fS2_fjLj128EEEEELb0ELb1ELb1ELb0EEEvNS_9FwdParamsE)
        /*05cc*/ 	.word	0x00000060


	//----- nvinfo : EIATTR_FRAME_SIZE
	.align		4
.L_256:
        /*05d0*/ 	.byte	0x04, 0x11
        /*05d2*/ 	.short	(.L_258 - .L_257)
	.align		4
.L_257:
        /*05d4*/ 	.word	index@($__internal_118_$__cuda_sm70_shflsync_bfly_p)
        /*05d8*/ 	.word	0x00000000


	//----- nvinfo : EIATTR_FRAME_SIZE
	.align		4
.L_258:
        /*05dc*/ 	.byte	0x04, 0x11
        /*05de*/ 	.short	(.L_260 - .L_259)
	.align		4
.L_259:
        /*05e0*/ 	.word	index@(_ZN10layer_norm13ln_fwd_kernelINS_13Kernel_traitsIf6__halffS2_fjLj512ELj1ELj4ELj1ELj16ENS_18Kernel_traits_baseILj512EfS2_fS2_fjLj128EEEEELb0ELb1ELb1ELb0EEEvNS_9FwdParamsE)
        /*05e4*/ 	.word	0x00000000


	//----- nvinfo : EIATTR_REGCOUNT
	.align		4
.L_260:
        /*05e8*/ 	.byte	0x04, 0x2f
        /*05ea*/ 	.short	(.L_262 - .L_261)
	.align		4
.L_261:
        /*05ec*/ 	.word	index@(_ZN10layer_norm13ln_fwd_kernelINS_13Kernel_traitsIf6__halffS2_fjLj512ELj1ELj4ELj1ELj16ENS_18Kernel_traits_baseILj512EfS2_fS2_fjLj128EEEEELb0ELb1ELb0ELb1EEEvNS_9FwdParamsE)
        /*05f0*/ 	.word	0x0000005f


	//----- nvinfo : EIATTR_FRAME_SIZE
	.align		4
.L_262:
        /*05f4*/ 	.byte	0x04, 0x11
        /*05f6*/ 	.short	(.L_264 - .L_263)
	.align		4
.L_263:
        /*05f8*/ 	.word	index@($__internal_117_$__cuda_sm70_shflsync_bfly_p)
        /*05fc*/ 	.word	0x00000000


	//----- nvinfo : EIATTR_FRAME_SIZE
	.align		4
.L_264:
        /*0600*/ 	.byte	0x04, 0x11
        /*0602*/ 	.short	(.L_266 - .L_265)
	.align		4
.L_265:
        /*0604*/ 	.word	index@(_ZN10layer_norm13ln_fwd_kernelINS_13Kernel_traitsIf6__halffS2_fjLj512ELj1ELj4ELj1ELj16ENS_18Kernel_traits_baseILj512EfS2_fS2_fjLj128EEEEELb0ELb1ELb0ELb1EEEvNS_9FwdParamsE)
        /*0608*/ 	.word	0x00000000


	//----- nvinfo : EIATTR_REGCOUNT
	.align		4
.L_266:
        /*060c*/ 	.byte	0x04, 0x2f
        /*060e*/ 	.short	(.L_268 - .L_267)
	.align		4
.L_267:
        /*0610*/ 	.word	index@(_ZN10layer_norm13ln_fwd_kernelINS_13Kernel_traitsIf6__halffS2_fjLj512ELj1ELj4ELj1ELj16ENS_18Kernel_traits_baseILj512EfS2_fS2_fjLj128EEEEELb0ELb1ELb0ELb0EEEvNS_9FwdParamsE)
        /*0614*/ 	.word	0x0000005e


	//----- nvinfo : EIATTR_FRAME_SIZE
	.align		4
.L_268:
        /*0618*/ 	.byte	0x04, 0x11
        /*061a*/ 	.short	(.L_270 - .L_269)
	.align		4
.L_269:
        /*061c*/ 	.word	index@($__internal_116_$__cuda_sm70_shflsync_bfly_p)
        /*0620*/ 	.word	0x00000000


	//----- nvinfo : EIATTR_FRAME_SIZE
	.align		4
.L_270:
        /*0624*/ 	.byte	0x04, 0x11
        /*0626*/ 	.short	(.L_272 - .L_271)
	.align		4
.L_271:
        /*0628*/ 	.word	index@(_ZN10layer_norm13ln_fwd_kernelINS_13Kernel_traitsIf6__halffS2_fjLj512ELj1ELj4ELj1ELj16ENS_18Kernel_traits_baseILj512EfS2_fS2_fjLj128EEEEELb0ELb1ELb0ELb0EEEvNS_9FwdParamsE)
        /*062c*/ 	.word	0x00000000


	//----- nvinfo : EIATTR_REGCOUNT
	.align		4
.L_272:
        /*0630*/ 	.byte	0x04, 0x2f
        /*0632*/ 	.short	(.L_274 - .L_273)
	.align		4
.L_273:
        /*0634*/ 	.word	index@(_ZN10layer_norm13ln_fwd_kernelINS_13Kernel_traitsIf6__halffS2_fjLj512ELj1ELj4ELj1ELj16ENS_18Kernel_traits_baseILj512EfS2_fS2_fjLj128EEEEELb0ELb0ELb1ELb1EEEvNS_9FwdParamsE)
        /*0638*/ 	.word	0x0000004f


	//----- nvinfo : EIATTR_FRAME_SIZE
	.align		4
.L_274:
        /*063c*/ 	.byte	0x04, 0x11
        /*063e*/ 	.short	(.L_276 - .L_275)
	.align		4
.L_275:
        /*0640*/ 	.word	index@($__internal_115_$__cuda_sm70_shflsync_bfly_p)
        /*0644*/ 	.word	0x00000000


	//----- nvinfo : EIATTR_FRAME_SIZE
	.align		4
.L_276:
        /*0648*/ 	.byte	0x04, 0x11
        /*064a*/ 	.short	(.L_278 - .L_277)
	.align		4
.L_277:
        /*064c*/ 	.word	index@(_ZN10layer_norm13ln_fwd_kernelINS_13Kernel_traitsIf6__halffS2_fjLj512ELj1ELj4ELj1ELj16ENS_18Kernel_traits_baseILj512EfS2_fS2_fjLj128EEEEELb0ELb0ELb1ELb1EEEvNS_9FwdParamsE)
        /*0650*/ 	.word	0x00000000


	//----- nvinfo : EIATTR_REGCOUNT
	.align		4
.L_278:
        /*0654*/ 	.byte	0x04, 0x2f
        /*0656*/ 	.short	(.L_280 - .L_279)
	.align		4
.L_279:
        /*0658*/ 	.word	index@(_ZN10layer_norm13ln_fwd_kernelINS_13Kernel_traitsIf6__halffS2_fjLj512ELj1ELj4ELj1ELj16ENS_18Kernel_traits_baseILj512EfS2_fS2_fjLj128EEEEELb0ELb0ELb1ELb0EEEvNS_9FwdParamsE)
        /*065c*/ 	.word	0x0000004f


	//----- nvinfo : EIATTR_FRAME_SIZE
	.align		4
.L_280:
        /*0660*/ 	.byte	0x04, 0x11
        /*0662*/ 	.short	(.L_282 - .L_281)
	.align		4
.L_281:
        /*0664*/ 	.word	index@($__internal_114_$__cuda_sm70_shflsync_bfly_p)
        /*0668*/ 	.word	0x00000000


	//----- nvinfo : EIATTR_FRAME_SIZE
	.align		4
.L_282:
        /*066c*/ 	.byte	0x04, 0x11
        /*066e*/ 	.short	(.L_284 - .L_283)
	.align		4
.L_283:
        /*0670*/ 	.word	index@(_ZN10layer_norm13ln_fwd_kernelINS_13Kernel_traitsIf6__halffS2_fjLj512ELj1ELj4ELj1ELj16ENS_18Kernel_traits_baseILj512EfS2_fS2_fjLj128EEEEELb0ELb0ELb1ELb0EEEvNS_9FwdParamsE)
        /*0674*/ 	.word	0x00000000


	//----- nvinfo : EIATTR_REGCOUNT
	.align		4
.L_284:
        /*0678*/ 	.byte	0x04, 0x2f
        /*067a*/ 	.short	(.L_286 - .L_285)
	.align		4
.L_285:
        /*067c*/ 	.word	index@(_ZN10layer_norm13ln_fwd_kernelINS_13Kernel_traitsIf6__halffS2_fjLj512ELj1ELj4ELj1ELj16ENS_18Kernel_traits_baseILj512EfS2_fS2_fjLj128EEEEELb0ELb0ELb0ELb1EEEvNS_9FwdParamsE)
        /*0680*/ 	.word	0x00000048


	//----- nvinfo : EIATTR_FRAME_SIZE
	.align		4
.L_286:
        /*0684*/ 	.byte	0x04, 0x11
        /*0686*/ 	.short	(.L_288 - .L_287)
	.align		4
.L_287:
        /*0688*/ 	.word	index@($__internal_113_$__cuda_sm70_shflsync_bfly_p)
        /*068c*/ 	.word	0x00000000


	//----- nvinfo : EIATTR_FRAME_SIZE
	.align		4
.L_288:
        /*0690*/ 	.byte	0x04, 0x11
        /*0692*/ 	.short	(.L_290 - .L_289)
	.align		4
.L_289:
        /*0694*/ 	.word	index@(_ZN10layer_norm13ln_fwd_kernelINS_13Kernel_traitsIf6__halffS2_fjLj512ELj1ELj4ELj1ELj16ENS_18Kernel_traits_baseILj512EfS2_fS2_fjLj128EEEEELb0ELb0ELb0ELb1EEEvNS_9FwdParamsE)
        /*0698*/ 	.word	0x00000000


	//----- nvinfo : EIATTR_REGCOUNT
	.align		4
.L_290:
        /*069c*/ 	.byte	0x04, 0x2f
        /*069e*/ 	.short	(.L_292 - .L_291)
	.align		4
.L_291:
        /*06a0*/ 	.word	index@(_ZN10layer_norm13ln_fwd_kernelINS_13Kernel_traitsIf6__halffS2_fjLj512ELj1ELj4ELj1ELj16ENS_18Kernel_traits_baseILj512EfS2_fS2_fjLj128EEEEELb0ELb0ELb0ELb0EEEvNS_9FwdParamsE)
        /*06a4*/ 	.word	0x00000048


	//----- nvinfo : EIATTR_FRAME_SIZE
	.align		4
.L_292:
        /*06a8*/ 	.byte	0x04, 0x11
        /*06aa*/ 	.short	(.L_294 - .L_293)
	.align		4
.L_293:
        /*06ac*/ 	.word	index@($__internal_112_$__cuda_sm70_shflsync_bfly_p)
        /*06b0*/ 	.word	0x00000000


	//----- nvinfo : EIATTR_FRAME_SIZE
	.align		4
.L_294:
        /*06b4*/ 	.byte	0x04, 0x11
        /*06b6*/ 	.short	(.L_296 - .L_295)
	.align		4
.L_295:
        /*06b8*/ 	.word	index@(_ZN10layer_norm13ln_fwd_kernelINS_13Kernel_traitsIf6__halffS2_fjLj512ELj1ELj4ELj1ELj16ENS_18Kernel_traits_baseILj512EfS2_fS2_fjLj128EEEEELb0ELb0ELb0ELb0EEEvNS_9FwdParamsE)
        /*06bc*/ 	.word	0x00000000


	//----- nvinfo : EIATTR_REGCOUNT
	.align		4
.L_296:
        /*06c0*/ 	.byte	0x04, 0x2f
        /*06c2*/ 	.short	(.L_298 - .L_297)
	.align		4
.L_297:
        /*06c4*/ 	.word	index@(_ZN10layer_norm13ln_fwd_kernelINS_13Kernel_traitsI6__halfS2_fS2_fjLj512ELj1ELj4ELj1ELj16ENS_18Kernel_traits_baseILj512ES2_S2_fS2_fjLj128EEEEELb1ELb1ELb1ELb1EEEvNS_9FwdParamsE)
        /*06c8*/ 	.word	0x0000005f


	//----- nvinfo : EIATTR_FRAME_SIZE
	.align		4
.L_298:
        /*06cc*/ 	.byte	0x04, 0x11
        /*06ce*/ 	.short	(.L_300 - .L_299)
	.align		4
.L_299:
        /*06d0*/ 	.word	index@($__internal_111_$__cuda_sm70_shflsync_bfly_p)
        /*06d4*/ 	.word	0x00000000


	//----- nvinfo : EIATTR_FRAME_SIZE
	.align		4
.L_300:
        /*06d8*/ 	.byte	0x04, 0x11
        /*06da*/ 	.short	(.L_302 - .L_301)
	.align		4
.L_301:
        /*06dc*/ 	.word	index@(_ZN10layer_norm13ln_fwd_kernelINS_13Kernel_traitsI6__halfS2_fS2_fjLj512ELj1ELj4ELj1ELj16ENS_18Kernel_traits_baseILj512ES2_S2_fS2_fjLj128EEEEELb1ELb1ELb1ELb1EEEvNS_9FwdParamsE)
        /*06e0*/ 	.word	0x00000000


	//----- nvinfo : EIATTR_REGCOUNT
	.align		4
.L_302:
        /*06e4*/ 	.byte	0x04, 0x2f
        /*06e6*/ 	.short	(.L_304 - .L_303)
	.align		4
.L_303:
        /*06e8*/ 	.word	index@(_ZN10layer_norm13ln_fwd_kernelINS_13Kernel_traitsI6__halfS2_fS2_fjLj512ELj1ELj4ELj1ELj16ENS_18Kernel_traits_baseILj512ES2_S2_fS2_fjLj128EEEEELb1ELb1ELb1ELb0EEEvNS_9FwdParamsE)
        /*06ec*/ 	.word	0x00000074


	//----- nvinfo : EIATTR_FRAME_SIZE
	.align		4
.L_304:
        /*06f0*/ 	.byte	0x04, 0x11
        /*06f2*/ 	.short	(.L_306 - .L_305)
	.align		4
.L_305:
        /*06f4*/ 	.word	index@($__internal_110_$__cuda_sm70_shflsync_bfly_p)
        /*06f8*/ 	.word	0x00000000


	//----- nvinfo : EIATTR_FRAME_SIZE
	.align		4
.L_306:
        /*06fc*/ 	.byte	0x04, 0x11
        /*06fe*/ 	.short	(.L_308 - .L_307)
	.align		4
.L_307:
        /*0700*/ 	.word	index@(_ZN10layer_norm13ln_fwd_kernelINS_13Kernel_traitsI6__halfS2_fS2_fjLj512ELj1ELj4ELj1ELj16ENS_18Kernel_traits_baseILj512ES2_S2_fS2_fjLj128EEEEELb1ELb1ELb1ELb0EEEvNS_9FwdParamsE)
        /*0704*/ 	.word	0x00000000


	//----- nvinfo : EIATTR_REGCOUNT
	.align		4
.L_308:
        /*0708*/ 	.byte	0x04, 0x2f
        /*070a*/ 	.short	(.L_310 - .L_309)
	.align		4
.L_309:
        /*070c*/ 	.word	index@(_ZN10layer_norm13ln_fwd_kernelINS_13Kernel_traitsI6__halfS2_fS2_fjLj512ELj1ELj4ELj1ELj16ENS_18Kernel_traits_baseILj512ES2_S2_fS2_fjLj128EEEEELb1ELb1ELb0ELb1EEEvNS_9FwdParamsE)
        /*0710*/ 	.word	0x0000005f


	//----- nvinfo : EIATTR_FRAME_SIZE
	.align		4
.L_310:
        /*0714*/ 	.byte	0x04, 0x11
        /*0716*/ 	.short	(.L_312 - .L_311)
	.align		4
.L_311:
        /*0718*/ 	.word	index@($__internal_109_$__cuda_sm70_shflsync_bfly_p)
        /*071c*/ 	.word	0x00000000


	//----- nvinfo : EIATTR_FRAME_SIZE
	.align		4
.L_312:
        /*0720*/ 	.byte	0x04, 0x11
        /*0722*/ 	.short	(.L_314 - .L_313)
	.align		4
.L_313:
        /*0724*/ 	.word	index@(_ZN10layer_norm13ln_fwd_kernelINS_13Kernel_traitsI6__halfS2_fS2_fjLj512ELj1ELj4ELj1ELj16ENS_18Kernel_traits_baseILj512ES2_S2_fS2_fjLj128EEEEELb1ELb1ELb0ELb1EEEvNS_9FwdParamsE)
        /*0728*/ 	.word	0x00000000


	//----- nvinfo : EIATTR_REGCOUNT
	.align		4
.L_314:
        /*072c*/ 	.byte	0x04, 0x2f
        /*072e*/ 	.short	(.L_316 - .L_315)
	.align		4
.L_315:
        /*0730*/ 	.word	index@(_ZN10layer_norm13ln_fwd_kernelINS_13Kernel_traitsI6__halfS2_fS2_fjLj512ELj1ELj4ELj1ELj16ENS_18Kernel_traits_baseILj512ES2_S2_fS2_fjLj128EEEEELb1ELb1ELb0ELb0EEEvNS_9FwdParamsE)
        /*0734*/ 	.word	0x00000067


	//----- nvinfo : EIATTR_FRAME_SIZE
	.align		4
.L_316:
        /*0738*/ 	.byte	0x04, 0x11
        /*073a*/ 	.short	(.L_318 - .L_317)
	.align		4
.L_317:
        /*073c*/ 	.word	index@($__internal_108_$__cuda_sm70_shflsync_bfly_p)
        /*0740*/ 	.word	0x00000000


	//----- nvinfo : EIATTR_FRAME_SIZE
	.align		4
.L_318:
        /*0744*/ 	.byte	0x04, 0x11
        /*0746*/ 	.short	(.L_320 - .L_319)
	.align		4
.L_319:
        /*0748*/ 	.word	index@(_ZN10layer_norm13ln_fwd_kernelINS_13Kernel_traitsI6__halfS2_fS2_fjLj512ELj1ELj4ELj1ELj16ENS_18Kernel_traits_baseILj512ES2_S2_fS2_fjLj128EEEEELb1ELb1ELb0ELb0EEEvNS_9FwdParamsE)
        /*074c*/ 	.word	0x00000000


	//----- nvinfo : EIATTR_REGCOUNT
	.align		4
.L_320:
        /*0750*/ 	.byte	0x04, 0x2f
        /*0752*/ 	.short	(.L_322 - .L_321)
	.align		4
.L_321:
        /*0754*/ 	.word	index@(_ZN10layer_norm13ln_fwd_kernelINS_13Kernel_traitsI6__halfS2_fS2_fjLj512ELj1ELj4ELj1ELj16ENS_18Kernel_traits_baseILj512ES2_S2_fS2_fjLj128EEEEELb1ELb0ELb1ELb1EEEvNS_9FwdParamsE)
        /*0758*/ 	.word	0x0000005f


	//----- nvinfo : EIATTR_FRAME_SIZE
	.align		4
.L_322:
        /*075c*/ 	.byte	0x04, 0x11
        /*075e*/ 	.short	(.L_324 - .L_323)
	.align		4
.L_323:
        /*0760*/ 	.word	index@($__internal_107_$__cuda_sm70_shflsync_bfly_p)
        /*0764*/ 	.word	0x00000000


	//----- nvinfo : EIATTR_FRAME_SIZE
	.align		4
.L_324:
        /*0768*/ 	.byte	0x04, 0x11
        /*076a*/ 	.short	(.L_326 - .L_325)
	.align		4
.L_325:
        /*076c*/ 	.word	index@(_ZN10layer_norm13ln_fwd_kernelINS_13Kernel_traitsI6__halfS2_fS2_fjLj512ELj1ELj4ELj1ELj16ENS_18Kernel_traits_baseILj512ES2_S2_fS2_fjLj128EEEEELb1ELb0ELb1ELb1EEEvNS_9FwdParamsE)
        /*0770*/ 	.word	0x00000000


	//----- nvinfo : EIATTR_REGCOUNT
	.align		4
.L_326:
        /*0774*/ 	.byte	0x04, 0x2f
        /*0776*/ 	.short	(.L_328 - .L_327)
	.align		4
.L_327:
        /*0778*/ 	.word	index@(_ZN10layer_norm13ln_fwd_kernelINS_13Kernel_traitsI6__halfS2_fS2_fjLj512ELj1ELj4ELj1ELj16ENS_18Kernel_traits_baseILj512ES2_S2_fS2_fjLj128EEEEELb1ELb0ELb1ELb0EEEvNS_9FwdParamsE)
        /*077c*/ 	.word	0x00000060


	//----- nvinfo : EIATTR_FRAME_SIZE
	.align		4
.L_328:
        /*0780*/ 	.byte	0x04, 0x11
        /*0782*/ 	.short	(.L_330 - .L_329)
	.align		4
.L_329:
        /*0784*/ 	.word	index@($__internal_106_$__cuda_sm70_shflsync_bfly_p)
        /*0788*/ 	.word	0x00000000


	//----- nvinfo : EIATTR_FRAME_SIZE
	.align		4
.L_330:
        /*078c*/ 	.byte	0x04, 0x11
        /*078e*/ 	.short	(.L_332 - .L_331)
	.align		4
.L_331:
        /*0790*/ 	.word	index@(_ZN10layer_norm13ln_fwd_kernelINS_13Kernel_traitsI6__halfS2_fS2_fjLj512ELj1ELj4ELj1ELj16ENS_18Kernel_traits_baseILj512ES2_S2_fS2_fjLj128EEEEELb1ELb0ELb1ELb0EEEvNS_9FwdParamsE)
        /*0794*/ 	.word	0x00000000


	//----- nvinfo : EIATTR_REGCOUNT
	.align		4
.L_332:
        /*0798*/ 	.byte	0x04, 0x2f
        /*079a*/ 	.short	(.L_334 - .L_333)
	.align		4
.L_333:
        /*079c*/ 	.word	index@(_ZN10layer_norm13ln_fwd_kernelINS_13Kernel_traitsI6__halfS2_fS2_fjLj512ELj1ELj4ELj1ELj16ENS_18Kernel_traits_baseILj512ES2_S2_fS2_fjLj128EEEEELb1ELb0ELb0ELb1EEEvNS_9FwdParamsE)
        /*07a0*/ 	.word	0x0000004f


	//----- nvinfo : EIATTR_FRAME_SIZE
	.align		4
.L_334:
        /*07a4*/ 	.byte	0x04, 0x11
        /*07a6*/ 	.short	(.L_336 - .L_335)
	.align		4
.L_335:
        /*07a8*/ 	.word	index@($__internal_105_$__cuda_sm70_shflsync_bfly_p)
        /*07ac*/ 	.word	0x00000000


	//----- nvinfo : EIATTR_FRAME_SIZE
	.align		4
.L_336:
        /*07b0*/ 	.byte	0x04, 0x11
        /*07b2*/ 	.short	(.L_338 - .L_337)
	.align		4
.L_337:
        /*07b4*/ 	.word	index@(_ZN10layer_norm13ln_fwd_kernelINS_13Kernel_traitsI6__halfS2_fS2_fjLj512ELj1ELj4ELj1ELj16ENS_18Kernel_traits_baseILj512ES2_S2_fS2_fjLj128EEEEELb1ELb0ELb0ELb1EEEvNS_9FwdParamsE)
        /*07b8*/ 	.word	0x00000000


	//----- nvinfo : EIATTR_REGCOUNT
	.align		4
.L_338:
        /*07bc*/ 	.byte	0x04, 0x2f
        /*07be*/ 	.short	(.L_340 - .L_339)
	.align		4
.L_339:
        /*07c0*/ 	.word	index@(_ZN10layer_norm13ln_fwd_kernelINS_13Kernel_traitsI6__halfS2_fS2_fjLj512ELj1ELj4ELj1ELj16ENS_18Kernel_traits_baseILj512ES2_S2_fS2_fjLj128EEEEELb1ELb0ELb0ELb0EEEvNS_9FwdParamsE)
        /*07c4*/ 	.word	0x00000055


	//----- nvinfo : EIATTR_FRAME_SIZE
	.align		4
.L_340:
        /*07c8*/ 	.byte	0x04, 0x11
        /*07ca*/ 	.short	(.L_342 - .L_341)
	.align		4
.L_341:
        /*07cc*/ 	.word	index@($__internal_104_$__cuda_sm70_shflsync_bfly_p)
        /*07d0*/ 	.word	0x00000000


	//----- nvinfo : EIATTR_FRAME_SIZE
	.align		4
.L_342:
        /*07d4*/ 	.byte	0x04, 0x11
        /*07d6*/ 	.short	(.L_344 - .L_343)
	.align		4
.L_343:
        /*07d8*/ 	.word	index@(_ZN10layer_norm13ln_fwd_kernelINS_13Kernel_traitsI6__halfS2_fS2_fjLj512ELj1ELj4ELj1ELj16ENS_18Kernel_traits_baseILj512ES2_S2_fS2_fjLj128EEEEELb1ELb0ELb0ELb0EEEvNS_9FwdParamsE)
        /*07dc*/ 	.word	0x00000000


	//----- nvinfo : EIATTR_REGCOUNT
	.align		4
.L_344:
        /*07e0*/ 	.byte	0x04, 0x2f
        /*07e2*/ 	.short	(.L_346 - .L_345)
	.align		4
.L_345:
        /*07e4*/ 	.word	index@(_ZN10layer_norm13ln_fwd_kernelINS_13Kernel_traitsI6__halfS2_fS2_fjLj512ELj1ELj4ELj1ELj16ENS_18Kernel_traits_baseILj512ES2_S2_fS2_fjLj128EEEEELb0ELb1ELb1ELb1EEEvNS_9FwdParamsE)
        /*07e8*/ 	.word	0x0000005f


	//----- nvinfo : EIATTR_FRAME_SIZE
	.align		4
.L_346:
        /*07ec*/ 	.byte	0x04, 0x11
        /*07ee*/ 	.short	(.L_348 - .L_347)
	.align		4
.L_347:
        /*07f0*/ 	.word	index@($__internal_103_$__cuda_sm70_shflsync_bfly_p)
        /*07f4*/ 	.word	0x00000000


	//----- nvinfo : EIATTR_FRAME_SIZE
	.align		4
.L_348:
        /*07f8*/ 	.byte	0x04, 0x11
        /*07fa*/ 	.short	(.L_350 - .L_349)
	.align		4
.L_349:
        /*07fc*/ 	.word	index@(_ZN10layer_norm13ln_fwd_kernelINS_13Kernel_traitsI6__halfS2_fS2_fjLj512ELj1ELj4ELj1ELj16ENS_18Kernel_traits_baseILj512ES2_S2_fS2_fjLj128EEEEELb0ELb1ELb1ELb1EEEvNS_9FwdParamsE)
        /*0800*/ 	.word	0x00000000


	//----- nvinfo : EIATTR_REGCOUNT
	.align		4
.L_350:
        /*0804*/ 	.byte	0x04, 0x2f
        /*0806*/ 	.short	(.L_352 - .L_351)
	.align		4
.L_351:
        /*0808*/ 	.word	index@(_ZN10layer_norm13ln_fwd_kernelINS_13Kernel_traitsI6__halfS2_fS2_fjLj512ELj1ELj4ELj1ELj16ENS_18Kernel_traits_baseILj512ES2_S2_fS2_fjLj128EEEEELb0ELb1ELb1ELb0EEEvNS_9FwdParamsE)
        /*080c*/ 	.word	0x0000005f


	//----- nvinfo : EIATTR_FRAME_SIZE
	.align		4
.L_352:
        /*0810*/ 	.byte	0x04, 0x11
        /*0812*/ 	.short	(.L_354 - .L_353)
	.align		4
.L_353:
        /*0814*/ 	.word	index@($__internal_102_$__cuda_sm70_shflsync_bfly_p)
        /*0818*/ 	.word	0x00000000


	//----- nvinfo : EIATTR_FRAME_SIZE
	.align		4
.L_354:
        /*081c*/ 	.byte	0x04, 0x11
        /*081e*/ 	.short	(.L_356 - .L_355)
	.align		4
.L_355:
        /*0820*/ 	.word	index@(_ZN10layer_norm13ln_fwd_kernelINS_13Kernel_traitsI6__halfS2_fS2_fjLj512ELj1ELj4ELj1ELj16ENS_18Kernel_traits_baseILj512ES2_S2_fS2_fjLj128EEEEELb0ELb1ELb1ELb0EEEvNS_9FwdParamsE)
        /*0824*/ 	.word	0x00000000


	//----- nvinfo : EIATTR_REGCOUNT
	.align		4
.L_356:
        /*0828*/ 	.byte	0x04, 0x2f
        /*082a*/ 	.short	(.L_358 - .L_357)
	.align		4
.L_357:
        /*082c*/ 	.word	index@(_ZN10layer_norm13ln_fwd_kernelINS_13Kernel_traitsI6__halfS2_fS2_fjLj512ELj1ELj4ELj1ELj16ENS_18Kernel_traits_baseILj512ES2_S2_fS2_fjLj128EEEEELb0ELb1ELb0ELb1EEEvNS_9FwdParamsE)
        /*0830*/ 	.word	0x00000060


	//----- nvinfo : EIATTR_FRAME_SIZE
	.align		4
.L_358:
        /*0834*/ 	.byte	0x04, 0x11
        /*0836*/ 	.short	(.L_360 - .L_359)
	.align		4
.L_359:
        /*0838*/ 	.word	index@($__internal_101_$__cuda_sm70_shflsync_bfly_p)
        /*083c*/ 	.word	0x00000000


	//----- nvinfo : EIATTR_FRAME_SIZE
	.align		4
.L_360:
        /*0840*/ 	.byte	0x04, 0x11
        /*0842*/ 	.short	(.L_362 - .L_361)
	.align		4
.L_361:
        /*0844*/ 	.word	index@(_ZN10layer_norm13ln_fwd_kernelINS_13Kernel_traitsI6__halfS2_fS2_fjLj512ELj1ELj4ELj1ELj16ENS_18Kernel_traits_baseILj512ES2_S2_fS2_fjLj128EEEEELb0ELb1ELb0ELb1EEEvNS_9FwdParamsE)
        /*0848*/ 	.word	0x00000000


	//----- nvinfo : EIATTR_REGCOUNT
	.align		4
.L_362:
        /*084c*/ 	.byte	0x04, 0x2f
        /*084e*/ 	.short	(.L_364 - .L_363)
	.align		4
.L_363:
        /*0850*/ 	.word	index@(_ZN10layer_norm13ln_fwd_kernelINS_13Kernel_traitsI6__halfS2_fS2_fjLj512ELj1ELj4ELj1ELj16ENS_18Kernel_traits_baseILj512ES2_S2_fS2_fjLj128EEEEELb0ELb1ELb0ELb0EEEvNS_9FwdParamsE)
        /*0854*/ 	.word	0x0000005d


	//----- nvinfo : EIATTR_FRAME_SIZE
	.align		4
.L_364:
        /*0858*/ 	.byte	0x04, 0x11
        /*085a*/ 	.short	(.L_366 - .L_365)
	.align		4
.L_365:
        /*085c*/ 	.word	index@($__internal_100_$__cuda_sm70_shflsync_bfly_p)
        /*0860*/ 	.word	0x00000000


	//----- nvinfo : EIATTR_FRAME_SIZE
	.align		4
.L_366:
        /*0864*/ 	.byte	0x04, 0x11
        /*0866*/ 	.short	(.L_368 - .L_367)
	.align		4
.L_367:
        /*0868*/ 	.word	index@(_ZN10layer_norm13ln_fwd_kernelINS_13Kernel_traitsI6__halfS2_fS2_fjLj512ELj1ELj4ELj1ELj16ENS_18Kernel_traits_baseILj512ES2_S2_fS2_fjLj128EEEEELb0ELb1ELb0ELb0EEEvNS_9FwdParamsE)
        /*086c*/ 	.word	0x00000000


	//----- nvinfo : EIATTR_REGCOUNT
	.align		4
.L_368:
        /*0870*/ 	.byte	0x04, 0x2f
        /*0872*/ 	.short	(.L_370 - .L_369)
	.align		4
.L_369:
        /*0874*/ 	.word	index@(_ZN10layer_norm13ln_fwd_kernelINS_13Kernel_traitsI6__halfS2_fS2_fjLj512ELj1ELj4ELj1ELj16ENS_18Kernel_traits_baseILj512ES2_S2_fS2_fjLj128EEEEELb0ELb0ELb1ELb1EEEvNS_9FwdParamsE)
        /*0878*/ 	.word	0x00000048


	//----- nvinfo : EIATTR_FRAME_SIZE
	.align		4
.L_370:
        /*087c*/ 	.byte	0x04, 0x11
        /*087e*/ 	.short	(.L_372 - .L_371)
	.align		4
.L_371:
        /*0880*/ 	.word	index@($__internal_99_$__cuda_sm70_shflsync_bfly_p)
        /*0884*/ 	.word	0x00000000


	//----- nvinfo : EIATTR_FRAME_SIZE
	.align		4
.L_372:
        /*0888*/ 	.byte	0x04, 0x11
        /*088a*/ 	.short	(.L_374 - .L_373)
	.align		4
.L_373:
        /*088c*/ 	.word	index@(_ZN10layer_norm13ln_fwd_kernelINS_13Kernel_traitsI6__halfS2_fS2_fjLj512ELj1ELj4ELj1ELj16ENS_18Kernel_traits_baseILj512ES2_S2_fS2_fjLj128EEEEELb0ELb0ELb1ELb1EEEvNS_9FwdParamsE)
        /*0890*/ 	.word	0x00000000


	//----- nvinfo : EIATTR_REGCOUNT
	.align		4
.L_374:
        /*0894*/ 	.byte	0x04, 0x2f
        /*0896*/ 	.short	(.L_376 - .L_375)
	.align		4
.L_375:
        /*0898*/ 	.word	index@(_ZN10layer_norm13ln_fwd_kernelINS_13Kernel_traitsI6__halfS2_fS2_fjLj512ELj1ELj4ELj1ELj16ENS_18Kernel_traits_baseILj512ES2_S2_fS2_fjLj128EEEEELb0ELb0ELb1ELb0EEEvNS_9FwdParamsE)
        /*089c*/ 	.word	0x0000004f


	//----- nvinfo : EIATTR_FRAME_SIZE
	.align		4
.L_376:
        /*08a0*/ 	.byte	0x04, 0x11
        /*08a2*/ 	.short	(.L_378 - .L_377)
	.align		4
.L_377:
        /*08a4*/ 	.word	index@($__internal_98_$__cuda_sm70_shflsync_bfly_p)
        /*08a8*/ 	.word	0x00000000


	//----- nvinfo : EIATTR_FRAME_SIZE
	.align		4
.L_378:
        /*08ac*/ 	.byte	0x04, 0x11
        /*08ae*/ 	.short	(.L_380 - .L_379)
	.align		4
.L_379:
        /*08b0*/ 	.word	index@(_ZN10layer_norm13ln_fwd_kernelINS_13Kernel_traitsI6__halfS2_fS2_fjLj512ELj1ELj4ELj1ELj16ENS_18Kernel_traits_baseILj512ES2_S2_fS2_fjLj128EEEEELb0ELb0ELb1ELb0EEEvNS_9FwdParamsE)
        /*08b4*/ 	.word	0x00000000


	//----- nvinfo : EIATTR_REGCOUNT
	.align		4
.L_380:
        /*08b8*/ 	.byte	0x04, 0x2f
        /*08ba*/ 	.short	(.L_382 - .L_381)
	.align		4
.L_381:
        /*08bc*/ 	.word	index@(_ZN10layer_norm13ln_fwd_kernelINS_13Kernel_traitsI6__halfS2_fS2_fjLj512ELj1ELj4ELj1ELj16ENS_18Kernel_traits_baseILj512ES2_S2_fS2_fjLj128EEEEELb0ELb0ELb0ELb1EEEvNS_9FwdParamsE)
        /*08c0*/ 	.word	0x00000040


	//----- nvinfo : EIATTR_FRAME_SIZE
	.align		4
.L_382:
        /*08c4*/ 	.byte	0x04, 0x11
        /*08c6*/ 	.short	(.L_384 - .L_383)
	.align		4
.L_383:
        /*08c8*/ 	.word	index@($__internal_97_$__cuda_sm70_shflsync_bfly_p)
        /*08cc*/ 	.word	0x00000000


	//----- nvinfo : EIATTR_FRAME_SIZE
	.align		4
.L_384:
        /*08d0*/ 	.byte	0x04, 0x11
        /*08d2*/ 	.short	(.L_386 - .L_385)
	.align		4
.L_385:
        /*08d4*/ 	.word	index@(_ZN10layer_norm13ln_fwd_kernelINS_13Kernel_traitsI6__halfS2_fS2_fjLj512ELj1ELj4ELj1ELj16ENS_18Kernel_traits_baseILj512ES2_S2_fS2_fjLj128EEEEELb0ELb0ELb0ELb1EEEvNS_9FwdParamsE)
        /*08d8*/ 	.word	0x00000000


	//----- nvinfo : EIATTR_REGCOUNT
	.align		4
.L_386:
        /*08dc*/ 	.byte	0x04, 0x2f
        /*08de*/ 	.short	(.L_388 - .L_387)
	.align		4
.L_387:
        /*08e0*/ 	.word	index@(_ZN10layer_norm13ln_fwd_kernelINS_13Kernel_traitsI6__halfS2_fS2_fjLj512ELj1ELj4ELj1ELj16ENS_18Kernel_traits_baseILj512ES2_S2_fS2_fjLj128EEEEELb0ELb0ELb0ELb0EEEvNS_9FwdParamsE)
        /*08e4*/ 	.word	0x00000048


	//----- nvinfo : EIATTR_FRAME_SIZE
	.align		4
.L_388:
        /*08e8*/ 	.byte	0x04, 0x11
        /*08ea*/ 	.short	(.L_390 - .L_389)
	.align		4
.L_389:
        /*08ec*/ 	.word	index@($__internal_96_$__cuda_sm70_shflsync_bfly_p)
        /*08f0*/ 	.word	0x00000000


	//----- nvinfo : EIATTR_FRAME_SIZE
	.align		4
.L_390:
        /*08f4*/ 	.byte	0x04, 0x11
        /*08f6*/ 	.short	(.L_392 - .L_391)
	.align		4
.L_391:
        /*08f8*/ 	.word	index@(_ZN10layer_norm13ln_fwd_kernelINS_13Kernel_traitsI6__halfS2_fS2_fjLj512ELj1ELj4ELj1ELj16ENS_18Kernel_traits_baseILj512ES2_S2_fS2_fjLj128EEEEELb0ELb0ELb0ELb0EEEvNS_9FwdParamsE)
        /*08fc*/ 	.word	0x00000000


	//----- nvinfo : EIATTR_REGCOUNT
	.align		4
.L_392:
        /*0900*/ 	.byte	0x04, 0x2f
        /*0902*/ 	.short	(.L_394 - .L_393)
	.align		4
.L_393:
        /*0904*/ 	.word	index@(_ZN10layer_norm13ln_fwd_kernelINS_13Kernel_traitsIf6__halfS2_S2_fjLj512ELj1ELj4ELj1ELj16ENS_18Kernel_traits_baseILj512EfS2_S2_S2_fjLj128EEEEELb1ELb1ELb1ELb1EEEvNS_9FwdParamsE)
        /*0908*/ 	.word	0x00000073


	//----- nvinfo : EIATTR_FRAME_SIZE
	.align		4
.L_394:
        /*090c*/ 	.byte	0x04, 0x11
        /*090e*/ 	.short	(.L_396 - .L_395)
	.align		4
.L_395:
        /*0910*/ 	.word	index@($__internal_95_$__cuda_sm70_shflsync_bfly_p)
        /*0914*/ 	.word	0x00000000


	//----- nvinfo : EIATTR_FRAME_SIZE
	.align		4
.L_396:
        /*0918*/ 	.byte	0x04, 0x11
        /*091a*/ 	.short	(.L_398 - .L_397)
	.align		4
.L_397:
        /*091c*/ 	.word	index@(_ZN10layer_norm13ln_fwd_kernelINS_13Kernel_traitsIf6__halfS2_S2_fjLj512ELj1ELj4ELj1ELj16ENS_18Kernel_traits_baseILj512EfS2_S2_S2_fjLj128EEEEELb1ELb1ELb1ELb1EEEvNS_9FwdParamsE)
        /*0920*/ 	.word	0x00000000


	//----- nvinfo : EIATTR_REGCOUNT
	.align		4
.L_398:
        /*0924*/ 	.byte	0x04, 0x2f
        /*0926*/ 	.short	(.L_400 - .L_399)
	.align		4
.L_399:
        /*0928*/ 	.word	index@(_ZN10layer_norm13ln_fwd_kernelINS_13Kernel_traitsIf6__halfS2_S2_fjLj512ELj1ELj4ELj1ELj16ENS_18Kernel_traits_baseILj512EfS2_S2_S2_fjLj128EEEEELb1ELb1ELb1ELb0EEEvNS_9FwdParamsE)
        /*092c*/ 	.word	0x0000006f


	//----- nvinfo : EIATTR_FRAME_SIZE
	.align		4
.L_400:
        /*0930*/ 	.byte	0x04, 0x11
        /*0932*/ 	.short	(.L_402 - .L_401)
	.align		4
.L_401:
        /*0934*/ 	.word	index@($__internal_94_$__cuda_sm70_shflsync_bfly_p)
        /*0938*/ 	.word	0x00000000


	//----- nvinfo : EIATTR_FRAME_SIZE
	.align		4
.L_402:
        /*093c*/ 	.byte	0x04, 0x11
        /*093e*/ 	.short	(.L_404 - .L_403)
	.align		4
.L_403:
        /*0940*/ 	.word	index@(_ZN10layer_norm13ln_fwd_kernelINS_13Kernel_traitsIf6__halfS2_S2_fjLj512ELj1ELj4ELj1ELj16ENS_18Kernel_traits_baseILj512EfS2_S2_S2_fjLj128EEEEELb1ELb1ELb1ELb0EEEvNS_9FwdParamsE)
        /*0944*/ 	.word	0x00000000


	//----- nvinfo : EIATTR_REGCOUNT
	.align		4
.L_404:
        /*0948*/ 	.byte	0x04, 0x2f
        /*094a*/ 	.short	(.L_406 - .L_405)
	.align		4
.L_405:
        /*094c*/ 	.word	index@(_ZN10layer_norm13ln_fwd_kernelINS_13Kernel_traitsIf6__halfS2_S2_fjLj512ELj1ELj4ELj1ELj16ENS_18Kernel_traits_baseILj512EfS2_S2_S2_fjLj128EEEEELb1ELb1ELb0ELb1EEEvNS_9FwdParamsE)
        /*0950*/ 	.word	0x00000060


	//----- nvinfo : EIATTR_FRAME_SIZE
	.align		4
.L_406:
        /*0954*/ 	.byte	0x04, 0x11
        /*0956*/ 	.short	(.L_408 - .L_407)
	.align		4
.L_407:
        /*0958*/ 	.word	index@($__internal_93_$__cuda_sm70_shflsync_bfly_p)
        /*095c*/ 	.word	0x00000000


	//----- nvinfo : EIATTR_FRAME_SIZE
	.align		4
.L_408:
        /*0960*/ 	.byte	0x04, 0x11
        /*0962*/ 	.short	(.L_410 - .L_409)
	.align		4
.L_409:
        /*0964*/ 	.word	index@(_ZN10layer_norm13ln_fwd_kernelINS_13Kernel_traitsIf6__halfS2_S2_fjLj512ELj1ELj4ELj1ELj16ENS_18Kernel_traits_baseILj512EfS2_S2_S2_fjLj128EEEEELb1ELb1ELb0ELb1EEEvNS_9FwdParamsE)
        /*0968*/ 	.word	0x00000000


	//----- nvinfo : EIATTR_REGCOUNT
	.align		4
.L_410:
        /*096c*/ 	.byte	0x04, 0x2f
        /*096e*/ 	.short	(.L_412 - .L_411)
	.align		4
.L_411:
        /*0970*/ 	.word	index@(_ZN10layer_norm13ln_fwd_kernelINS_13Kernel_traitsIf6__halfS2_S2_fjLj512ELj1ELj4ELj1ELj16ENS_18Kernel_traits_baseILj512EfS2_S2_S2_fjLj128EEEEELb1ELb1ELb0ELb0EEEvNS_9FwdParamsE)
        /*0974*/ 	.word	0x00000064


	//----- nvinfo : EIATTR_FRAME_SIZE
	.align		4
.L_412:
        /*0978*/ 	.byte	0x04, 0x11
        /*097a*/ 	.short	(.L_414 - .L_413)
	.align		4
.L_413:
        /*097c*/ 	.word	index@($__internal_92_$__cuda_sm70_shflsync_bfly_p)
        /*0980*/ 	.word	0x00000000


	//----- nvinfo : EIATTR_FRAME_SIZE
	.align		4
.L_414:
        /*0984*/ 	.byte	0x04, 0x11
        /*0986*/ 	.short	(.L_416 - .L_415)
	.align		4
.L_415:
        /*0988*/ 	.word	index@(_ZN10layer_norm13ln_fwd_kernelINS_13Kernel_traitsIf6__halfS2_S2_fjLj512ELj1ELj4ELj1ELj16ENS_18Kernel_traits_baseILj512EfS2_S2_S2_fjLj128EEEEELb1ELb1ELb0ELb0EEEvNS_9FwdParamsE)
        /*098c*/ 	.word	0x00000000


	//----- nvinfo : EIATTR_REGCOUNT
	.align		4
.L_416:
        /*0990*/ 	.byte	0x04, 0x2f
        /*0992*/ 	.short	(.L_418 - .L_417)
	.align		4
.L_417:
        /*0994*/ 	.word	index@(_ZN10layer_norm13ln_fwd_kernelINS_13Kernel_traitsIf6__halfS2_S2_fjLj512ELj1ELj4ELj1ELj16ENS_18Kernel_traits_baseILj512EfS2_S2_S2_fjLj128EEEEELb1ELb0ELb1ELb1EEEvNS_9FwdParamsE)
        /*0998*/ 	.word	0x0000005f


	//----- nvinfo : EIATTR_FRAME_SIZE
	.align		4
.L_418:
        /*099c*/ 	.byte	0x04, 0x11
        /*099e*/ 	.short	(.L_420 - .L_419)
	.align		4
.L_419:
        /*09a0*/ 	.word	index@($__internal_91_$__cuda_sm70_shflsync_bfly_p)
        /*09a4*/ 	.word	0x00000000


	//----- nvinfo : EIATTR_FRAME_SIZE
	.align		4
.L_420:
        /*09a8*/ 	.byte	0x04, 0x11
        /*09aa*/ 	.short	(.L_422 - .L_421)
	.align		4
.L_421:
        /*09ac*/ 	.word	index@(_ZN10layer_norm13ln_fwd_kernelINS_13Kernel_traitsIf6__halfS2_S2_fjLj512ELj1ELj4ELj1ELj16ENS_18Kernel_traits_baseILj512EfS2_S2_S2_fjLj128EEEEELb1ELb0ELb1ELb1EEEvNS_9FwdParamsE)
        /*09b0*/ 	.word	0x00000000


	//----- nvinfo : EIATTR_REGCOUNT
	.align		4
.L_422:
        /*09b4*/ 	.byte	0x04, 0x2f
        /*09b6*/ 	.short	(.L_424 - .L_423)
	.align		4
.L_423:
        /*09b8*/ 	.word	index@(_ZN10layer_norm13ln_fwd_kernelINS_13Kernel_traitsIf6__halfS2_S2_fjLj512ELj1ELj4ELj1ELj16ENS_18Kernel_traits_baseILj512EfS2_S2_S2_fjLj128EEEEELb1ELb0ELb1ELb0EEEvNS_9FwdParamsE)
        /*09bc*/ 	.word	0x0000005f


	//----- nvinfo : EIATTR_FRAME_SIZE
	.align		4
.L_424:
        /*09c0*/ 	.byte	0x04, 0x11
        /*09c2*/ 	.short	(.L_426 - .L_425)
	.align		4
.L_425:
        /*09c4*/ 	.word	index@($__internal_90_$__cuda_sm70_shflsync_bfly_p)
        /*09c8*/ 	.word	0x00000000


	//----- nvinfo : EIATTR_FRAME_SIZE
	.align		4
.L_426:
        /*09cc*/ 	.byte	0x04, 0x11
        /*09ce*/ 	.short	(.L_428 - .L_427)
	.align		4
.L_427:
        /*09d0*/ 	.word	index@(_ZN10layer_norm13ln_fwd_kernelINS_13Kernel_traitsIf6__halfS2_S2_fjLj512ELj1ELj4ELj1ELj16ENS_18Kernel_traits_baseILj512EfS2_S2_S2_fjLj128EEEEELb1ELb0ELb1ELb0EEEvNS_9FwdParamsE)
        /*09d4*/ 	.word	0x00000000


	//----- nvinfo : EIATTR_REGCOUNT
	.align		4
.L_428:
        /*09d8*/ 	.byte	0x04, 0x2f
        /*09da*/ 	.short	(.L_430 - .L_429)
	.align		4
.L_429:
        /*09dc*/ 	.word	index@(_ZN10layer_norm13ln_fwd_kernelINS_13Kernel_traitsIf6__halfS2_S2_fjLj512ELj1ELj4ELj1ELj16ENS_18Kernel_traits_baseILj512EfS2_S2_S2_fjLj128EEEEELb1ELb0ELb0ELb1EEEvNS_9FwdParamsE)
        /*09e0*/ 	.word	0x00000050


	//----- nvinfo : EIATTR_FRAME_SIZE
	.align		4
.L_430:
        /*09e4*/ 	.byte	0x04, 0x11
        /*09e6*/ 	.short	(.L_432 - .L_431)
	.align		4
.L_431:
        /*09e8*/ 	.word	index@($__internal_89_$__cuda_sm70_shflsync_bfly_p)
        /*09ec*/ 	.word	0x00000000


	//----- nvinfo : EIATTR_FRAME_SIZE
	.align		4
.L_432:
        /*09f0*/ 	.byte	0x04, 0x11
        /*09f2*/ 	.short	(.L_434 - .L_433)
	.align		4
.L_433:
        /*09f4*/ 	.word	index@(_ZN10layer_norm13ln_fwd_kernelINS_13Kernel_traitsIf6__halfS2_S2_fjLj512ELj1ELj4ELj1ELj16ENS_18Kernel_traits_baseILj512EfS2_S2_S2_fjLj128EEEEELb1ELb0ELb0ELb1EEEvNS_9FwdParamsE)
        /*09f8*/ 	.word	0x00000000


	//----- nvinfo : EIATTR_REGCOUNT
	.align		4
.L_434:
        /*09fc*/ 	.byte	0x04, 0x2f
        /*09fe*/ 	.short	(.L_436 - .L_435)
	.align		4
.L_435:
        /*0a00*/ 	.word	index@(_ZN10layer_norm13ln_fwd_kernelINS_13Kernel_traitsIf6__halfS2_S2_fjLj512ELj1ELj4ELj1ELj16ENS_18Kernel_traits_baseILj512EfS2_S2_S2_fjLj128EEEEELb1ELb0ELb0ELb0EEEvNS_9FwdParamsE)
        /*0a04*/ 	.word	0x00000053


	//----- nvinfo : EIATTR_FRAME_SIZE
	.align		4
.L_436:
        /*0a08*/ 	.byte	0x04, 0x11
        /*0a0a*/ 	.short	(.L_438 - .L_437)
	.align		4
.L_437:
        /*0a0c*/ 	.word	index@($__internal_88_$__cuda_sm70_shflsync_bfly_p)
        /*0a10*/ 	.word	0x00000000


	//----- nvinfo : EIATTR_FRAME_SIZE
	.align		4
.L_438:
        /*0a14*/ 	.byte	0x04, 0x11
        /*0a16*/ 	.short	(.L_440 - .L_439)
	.align		4
.L_439:
        /*0a18*/ 	.word	index@(_ZN10layer_norm13ln_fwd_kernelINS_13Kernel_traitsIf6__halfS2_S2_fjLj512ELj1ELj4ELj1ELj16ENS_18Kernel_traits_baseILj512EfS2_S2_S2_fjLj128EEEEELb1ELb0ELb0ELb0EEEvNS_9FwdParamsE)
        /*0a1c*/ 	.word	0x00000000


	//----- nvinfo : EIATTR_REGCOUNT
	.align		4
.L_440:
        /*0a20*/ 	.byte	0x04, 0x2f
        /*0a22*/ 	.short	(.L_442 - .L_441)
	.align		4
.L_441:
        /*0a24*/ 	.word	index@(_ZN10layer_norm13ln_fwd_kernelINS_13Kernel_traitsIf6__halfS2_S2_fjLj512ELj1ELj4ELj1ELj16ENS_18Kernel_traits_baseILj512EfS2_S2_S2_fjLj128EEEEELb0ELb1ELb1ELb1EEEvNS_9FwdParamsE)
        /*0a28*/ 	.word	0x0000005f


	//----- nvinfo : EIATTR_FRAME_SIZE
	.align		4
.L_442:
        /*0a2c*/ 	.byte	0x04, 0x11
        /*0a2e*/ 	.short	(.L_444 - .L_443)
	.align		4
.L_443:
        /*0a30*/ 	.word	index@($__internal_87_$__cuda_sm70_shflsync_bfly_p)
        /*0a34*/ 	.word	0x00000000


	//----- nvinfo : EIATTR_FRAME_SIZE
	.align		4
.L_444:
        /*0a38*/ 	.byte	0x04, 0x11
        /*0a3a*/ 	.short	(.L_446 - .L_445)
	.align		4
.L_445:
        /*0a3c*/ 	.word	index@(_ZN10layer_norm13ln_fwd_kernelINS_13Kernel_traitsIf6__halfS2_S2_fjLj512ELj1ELj4ELj1ELj16ENS_18Kernel_traits_baseILj512EfS2_S2_S2_fjLj128EEEEELb0ELb1ELb1ELb1EEEvNS_9FwdParamsE)
        /*0a40*/ 	.word	0x00000000


	//----- nvinfo : EIATTR_REGCOUNT
	.align		4
.L_446:
        /*0a44*/ 	.byte	0x04, 0x2f
        /*0a46*/ 	.short	(.L_448 - .L_447)
	.align		4
.L_447:
        /*0a48*/ 	.word	index@(_ZN10layer_norm13ln_fwd_kernelINS_13Kernel_traitsIf6__halfS2_S2_fjLj512ELj1ELj4ELj1ELj16ENS_18Kernel_traits_baseILj512EfS2_S2_S2_fjLj128EEEEELb0ELb1ELb1ELb0EEEvNS_9FwdParamsE)
        /*0a4c*/ 	.word	0x0000005d


	//----- nvinfo : EIATTR_FRAME_SIZE
	.align		4
.L_448:
        /*0a50*/ 	.byte	0x04, 0x11
        /*0a52*/ 	.short	(.L_450 - .L_449)
	.align		4
.L_449:
        /*0a54*/ 	.word	index@($__internal_86_$__cuda_sm70_shflsync_bfly_p)
        /*0a58*/ 	.word	0x00000000


	//----- nvinfo : EIATTR_FRAME_SIZE
	.align		4
.L_450:
        /*0a5c*/ 	.byte	0x04, 0x11
        /*0a5e*/ 	.short	(.L_452 - .L_451)
	.align		4
.L_451:
        /*0a60*/ 	.word	index@(_ZN10layer_norm13ln_fwd_kernelINS_13Kernel_traitsIf6__halfS2_S2_fjLj512ELj1ELj4ELj1ELj16ENS_18Kernel_traits_baseILj512EfS2_S2_S2_fjLj128EEEEELb0ELb1ELb1ELb0EEEvNS_9FwdParamsE)
        /*0a64*/ 	.word	0x00000000


	//----- nvinfo : EIATTR_REGCOUNT
	.align		4
.L_452:
        /*0a68*/ 	.byte	0x04, 0x2f
        /*0a6a*/ 	.short	(.L_454 - .L_453)
	.align		4
.L_453:
        /*0a6c*/ 	.word	index@(_ZN10layer_norm13ln_fwd_kernelINS_13Kernel_traitsIf6__halfS2_S2_fjLj512ELj1ELj4ELj1ELj16ENS_18Kernel_traits_baseILj512EfS2_S2_S2_fjLj128EEEEELb0ELb1ELb0ELb1EEEvNS_9FwdParamsE)
        /*0a70*/ 	.word	0x00000060


	//----- nvinfo : EIATTR_FRAME_SIZE
	.align		4
.L_454:
        /*0a74*/ 	.byte	0x04, 0x11
        /*0a76*/ 	.short	(.L_456 - .L_455)
	.align		4
.L_455:
        /*0a78*/ 	.word	index@($__internal_85_$__cuda_sm70_shflsync_bfly_p)
        /*0a7c*/ 	.word	0x00000000


	//----- nvinfo : EIATTR_FRAME_SIZE
	.align		4
.L_456:
        /*0a80*/ 	.byte	0x04, 0x11
        /*0a82*/ 	.short	(.L_458 - .L_457)
	.align		4
.L_457:
        /*0a84*/ 	.word	index@(_ZN10layer_norm13ln_fwd_kernelINS_13Kernel_traitsIf6__halfS2_S2_fjLj512ELj1ELj4ELj1ELj16ENS_18Kernel_traits_baseILj512EfS2_S2_S2_fjLj128EEEEELb0ELb1ELb0ELb1EEEvNS_9FwdParamsE)
        /*0a88*/ 	.word	0x00000000


	//----- nvinfo : EIATTR_REGCOUNT
	.align		4
.L_458:
        /*0a8c*/ 	.byte	0x04, 0x2f
        /*0a8e*/ 	.short	(.L_460 - .L_459)
	.align		4
.L_459:
        /*0a90*/ 	.word	index@(_ZN10layer_norm13ln_fwd_kernelINS_13Kernel_traitsIf6__halfS2_S2_fjLj512ELj1ELj4ELj1ELj16ENS_18Kernel_traits_baseILj512EfS2_S2_S2_fjLj128EEEEELb0ELb1ELb0ELb0EEEvNS_9FwdParamsE)
        /*0a94*/ 	.word	0x0000005b


	//----- nvinfo : EIATTR_FRAME_SIZE
	.align		4
.L_460:
        /*0a98*/ 	.byte	0x04, 0x11
        /*0a9a*/ 	.short	(.L_462 - .L_461)
	.align		4
.L_461:
        /*0a9c*/ 	.word	index@($__internal_84_$__cuda_sm70_shflsync_bfly_p)
        /*0aa0*/ 	.word	0x00000000


	//----- nvinfo : EIATTR_FRAME_SIZE
	.align		4
.L_462:
        /*0aa4*/ 	.byte	0x04, 0x11
        /*0aa6*/ 	.short	(.L_464 - .L_463)
	.align		4
.L_463:
        /*0aa8*/ 	.word	index@(_ZN10layer_norm13ln_fwd_kernelINS_13Kernel_traitsIf6__halfS2_S2_fjLj512ELj1ELj4ELj1ELj16ENS_18Kernel_traits_baseILj512EfS2_S2_S2_fjLj128EEEEELb0ELb1ELb0ELb0EEEvNS_9FwdParamsE)
        /*0aac*/ 	.word	0x00000000


	//----- nvinfo : EIATTR_REGCOUNT
	.align		4
.L_464:
        /*0ab0*/ 	.byte	0x04, 0x2f
        /*0ab2*/ 	.short	(.L_466 - .L_465)
	.align		4
.L_465:
        /*0ab4*/ 	.word	index@(_ZN10layer_norm13ln_fwd_kernelINS_13Kernel_traitsIf6__halfS2_S2_fjLj512ELj1ELj4ELj1ELj16ENS_18Kernel_traits_baseILj512EfS2_S2_S2_fjLj128EEEEELb0ELb0ELb1ELb1EEEvNS_9FwdParamsE)
        /*0ab8*/ 	.word	0x00000048


	//----- nvinfo : EIATTR_FRAME_SIZE
	.align		4
.L_466:
        /*0abc*/ 	.byte	0x04, 0x11
        /*0abe*/ 	.short	(.L_468 - .L_467)
	.align		4
.L_467:
        /*0ac0*/ 	.word	index@($__internal_83_$__cuda_sm70_shflsync_bfly_p)
        /*0ac4*/ 	.word	0x00000000


	//----- nvinfo : EIATTR_FRAME_SIZE
	.align		4
.L_468:
        /*0ac8*/ 	.byte	0x04, 0x11
        /*0aca*/ 	.short	(.L_470 - .L_469)
	.align		4
.L_469:
        /*0acc*/ 	.word	index@(_ZN10layer_norm13ln_fwd_kernelINS_13Kernel_traitsIf6__halfS2_S2_fjLj512ELj1ELj4ELj1ELj16ENS_18Kernel_traits_baseILj512EfS2_S2_S2_fjLj128EEEEELb0ELb0ELb1ELb1EEEvNS_9FwdParamsE)
        /*0ad0*/ 	.word	0x00000000


	//----- nvinfo : EIATTR_REGCOUNT
	.align		4
.L_470:
        /*0ad4*/ 	.byte	0x04, 0x2f
        /*0ad6*/ 	.short	(.L_472 - .L_471)
	.align		4
.L_471:
        /*0ad8*/ 	.word	index@(_ZN10layer_norm13ln_fwd_kernelINS_13Kernel_traitsIf6__halfS2_S2_fjLj512ELj1ELj4ELj1ELj16ENS_18Kernel_traits_baseILj512EfS2_S2_S2_fjLj128EEEEELb0ELb0ELb1ELb0EEEvNS_9FwdParamsE)
        /*0adc*/ 	.word	0x0000004d


	//----- nvinfo : EIATTR_FRAME_SIZE
	.align		4
.L_472:
        /*0ae0*/ 	.byte	0x04, 0x11
        /*0ae2*/ 	.short	(.L_474 - .L_473)
	.align		4
.L_473:
        /*0ae4*/ 	.word	index@($__internal_82_$__cuda_sm70_shflsync_bfly_p)
        /*0ae8*/ 	.word	0x00000000


	//----- nvinfo : EIATTR_FRAME_SIZE
	.align		4
.L_474:
        /*0aec*/ 	.byte	0x04, 0x11
        /*0aee*/ 	.short	(.L_476 - .L_475)
	.align		4
.L_475:
        /*0af0*/ 	.word	index@(_ZN10layer_norm13ln_fwd_kernelINS_13Kernel_traitsIf6__halfS2_S2_fjLj512ELj1ELj4ELj1ELj16ENS_18Kernel_traits_baseILj512EfS2_S2_S2_fjLj128EEEEELb0ELb0ELb1ELb0EEEvNS_9FwdParamsE)
        /*0af4*/ 	.word	0x00000000


	//----- nvinfo : EIATTR_REGCOUNT
	.align		4
.L_476:
        /*0af8*/ 	.byte	0x04, 0x2f
        /*0afa*/ 	.short	(.L_478 - .L_477)
	.align		4
.L_477:
        /*0afc*/ 	.word	index@(_ZN10layer_norm13ln_fwd_kernelINS_13Kernel_traitsIf6__halfS2_S2_fjLj512ELj1ELj4ELj1ELj16ENS_18Kernel_traits_baseILj512EfS2_S2_S2_fjLj128EEEEELb0ELb0ELb0ELb1EEEvNS_9FwdParamsE)
        /*0b00*/ 	.word	0x00000048


	//----- nvinfo : EIATTR_FRAME_SIZE
	.align		4
.L_478:
        /*0b04*/ 	.byte	0x04, 0x11
        /*0b06*/ 	.short	(.L_480 - .L_479)
	.align		4
.L_479:
        /*0b08*/ 	.word	index@($__internal_81_$__cuda_sm70_shflsync_bfly_p)
        /*0b0c*/ 	.word	0x00000000


	//----- nvinfo : EIATTR_FRAME_SIZE
	.align		4
.L_480:
        /*0b10*/ 	.byte	0x04, 0x11
        /*0b12*/ 	.short	(.L_482 - .L_481)
	.align		4
.L_481:
        /*0b14*/ 	.word	index@(_ZN10layer_norm13ln_fwd_kernelINS_13Kernel_traitsIf6__halfS2_S2_fjLj512ELj1ELj4ELj1ELj16ENS_18Kernel_traits_baseILj512EfS2_S2_S2_fjLj128EEEEELb0ELb0ELb0ELb1EEEvNS_9FwdParamsE)
        /*0b18*/ 	.word	0x00000000


	//----- nvinfo : EIATTR_REGCOUNT
	.align		4
.L_482:
        /*0b1c*/ 	.byte	0x04, 0x2f
        /*0b1e*/ 	.short	(.L_484 - .L_483)
	.align		4
.L_483:
        /*0b20*/ 	.word	index@(_ZN10layer_norm13ln_fwd_kernelINS_13Kernel_traitsIf6__halfS2_S2_fjLj512ELj1ELj4ELj1ELj16ENS_18Kernel_traits_baseILj512EfS2_S2_S2_fjLj128EEEEELb0ELb0ELb0ELb0EEEvNS_9FwdParamsE)
        /*0b24*/ 	.word	0x00000048


	//----- nvinfo : EIATTR_FRAME_SIZE
	.align		4
.L_484:
        /*0b28*/ 	.byte	0x04, 0x11
        /*0b2a*/ 	.short	(.L_486 - .L_485)
	.align		4
.L_485:
        /*0b2c*/ 	.word	index@($__internal_80_$__cuda_sm70_shflsync_bfly_p)
        /*0b30*/ 	.word	0x00000000


	//----- nvinfo : EIATTR_FRAME_SIZE
	.align		4
.L_486:
        /*0b34*/ 	.byte	0x04, 0x11
        /*0b36*/ 	.short	(.L_488 - .L_487)
	.align		4
.L_487:
        /*0b38*/ 	.word	index@(_ZN10layer_norm13ln_fwd_kernelINS_13Kernel_traitsIf6__halfS2_S2_fjLj512ELj1ELj4ELj1ELj16ENS_18Kernel_traits_baseILj512EfS2_S2_S2_fjLj128EEEEELb0ELb0ELb0ELb0EEEvNS_9FwdParamsE)
        /*0b3c*/ 	.word	0x00000000


	//----- nvinfo : EIATTR_REGCOUNT
	.align		4
.L_488:
        /*0b40*/ 	.byte	0x04, 0x2f
        /*0b42*/ 	.short	(.L_490 - .L_489)
	.align		4
.L_489:
        /*0b44*/ 	.word	index@(_ZN10layer_norm13ln_fwd_kernelINS_13Kernel_traitsIf13__nv_bfloat16fS2_fjLj512ELj1ELj4ELj1ELj16ENS_18Kernel_traits_baseILj512EfS2_fS2_fjLj128EEEEELb1ELb1ELb1ELb1EEEvNS_9FwdParamsE)
        /*0b48*/ 	.word	0x00000073


	//----- nvinfo : EIATTR_FRAME_SIZE
	.align		4
.L_490:
        /*0b4c*/ 	.byte	0x04, 0x11
        /*0b4e*/ 	.short	(.L_492 - .L_491)
	.align		4
.L_491:
        /*0b50*/ 	.word	index@($__internal_79_$__cuda_sm70_shflsync_bfly_p)
        /*0b54*/ 	.word	0x00000000


	//----- nvinfo : EIATTR_FRAME_SIZE
	.align		4
.L_492:
        /*0b58*/ 	.byte	0x04, 0x11
        /*0b5a*/ 	.short	(.L_494 - .L_493)
	.align		4
.L_493:
        /*0b5c*/ 	.word	index@(_ZN10layer_norm13ln_fwd_kernelINS_13Kernel_traitsIf13__nv_bfloat16fS2_fjLj512ELj1ELj4ELj1ELj16ENS_18Kernel_traits_baseILj512EfS2_fS2_fjLj128EEEEELb1ELb1ELb1ELb1EEEvNS_9FwdParamsE)
        /*0b60*/ 	.word	0x00000000


	//----- nvinfo : EIATTR_REGCOUNT
	.align		4
.L_494:
        /*0b64*/ 	.byte	0x04, 0x2f
        /*0b66*/ 	.short	(.L_496 - .L_495)
	.align		4
.L_495:
        /*0b68*/ 	.word	index@(_ZN10layer_norm13ln_fwd_kernelINS_13Kernel_traitsIf13__nv_bfloat16fS2_fjLj512ELj1ELj4ELj1ELj16ENS_18Kernel_traits_baseILj512EfS2_fS2_fjLj128EEEEELb1ELb1ELb1ELb0EEEvNS_9FwdParamsE)
        /*0b6c*/ 	.word	0x00000073


	//----- nvinfo : EIATTR_FRAME_SIZE
	.align		4
.L_496:
        /*0b70*/ 	.byte	0x04, 0x11
        /*0b72*/ 	.short	(.L_498 - .L_497)
	.align		4
.L_497:
        /*0b74*/ 	.word	index@($__internal_78_$__cuda_sm70_shflsync_bfly_p)
        /*0b78*/ 	.word	0x00000000


	//----- nvinfo : EIATTR_FRAME_SIZE
	.align		4
.L_498:
        /*0b7c*/ 	.byte	0x04, 0x11
        /*0b7e*/ 	.short	(.L_500 - .L_499)
	.align		4
.L_499:
        /*0b80*/ 	.word	index@(_ZN10layer_norm13ln_fwd_kernelINS_13Kernel_traitsIf13__nv_bfloat16fS2_fjLj512ELj1ELj4ELj1ELj16ENS_18Kernel_traits_baseILj512EfS2_fS2_fjLj128EEEEELb1ELb1ELb1ELb0EEEvNS_9FwdParamsE)
        /*0b84*/ 	.word	0x00000000


	//----- nvinfo : EIATTR_REGCOUNT
	.align		4
.L_500:
        /*0b88*/ 	.byte	0x04, 0x2f
        /*0b8a*/ 	.short	(.L_502 - .L_501)
	.align		4
.L_501:
        /*0b8c*/ 	.word	index@(_ZN10layer_norm13ln_fwd_kernelINS_13Kernel_traitsIf13__nv_bfloat16fS2_fjLj512ELj1ELj4ELj1ELj16ENS_18Kernel_traits_baseILj512EfS2_fS2_fjLj128EEEEELb1ELb1ELb0ELb1EEEvNS_9FwdParamsE)
        /*0b90*/ 	.word	0x00000067


	//----- nvinfo : EIATTR_FRAME_SIZE
	.align		4
.L_502:
        /*0b94*/ 	.byte	0x04, 0x11
        /*0b96*/ 	.short	(.L_504 - .L_503)
	.align		4
.L_503:
        /*0b98*/ 	.word	index@($__internal_77_$__cuda_sm70_shflsync_bfly_p)
        /*0b9c*/ 	.word	0x00000000


	//----- nvinfo : EIATTR_FRAME_SIZE
	.align		4
.L_504:
        /*0ba0*/ 	.byte	0x04, 0x11
        /*0ba2*/ 	.short	(.L_506 - .L_505)
	.align		4
.L_505:
        /*0ba4*/ 	.word	index@(_ZN10layer_norm13ln_fwd_kernelINS_13Kernel_traitsIf13__nv_bfloat16fS2_fjLj512ELj1ELj4ELj1ELj16ENS_18Kernel_traits_baseILj512EfS2_fS2_fjLj128EEEEELb1ELb1ELb0ELb1EEEvNS_9FwdParamsE)
        /*0ba8*/ 	.word	0x00000000


	//----- nvinfo : EIATTR_REGCOUNT
	.align		4
.L_506:
        /*0bac*/ 	.byte	0x04, 0x2f
        /*0bae*/ 	.short	(.L_508 - .L_507)
	.align		4
.L_507:
        /*0bb0*/ 	.word	index@(_ZN10layer_norm13ln_fwd_kernelINS_13Kernel_traitsIf13__nv_bfloat16fS2_fjLj512ELj1ELj4ELj1ELj16ENS_18Kernel_traits_baseILj512EfS2_fS2_fjLj128EEEEELb1ELb1ELb0ELb0EEEvNS_9FwdParamsE)
        /*0bb4*/ 	.word	0x00000066


	//----- nvinfo : EIATTR_FRAME_SIZE
	.align		4
.L_508:
        /*0bb8*/ 	.byte	0x04, 0x11
        /*0bba*/ 	.short	(.L_510 - .L_509)
	.align		4
.L_509:
        /*0bbc*/ 	.word	index@($__internal_76_$__cuda_sm70_shflsync_bfly_p)
        /*0bc0*/ 	.word	0x00000000


	//----- nvinfo : EIATTR_FRAME_SIZE
	.align		4
.L_510:
        /*0bc4*/ 	.byte	0x04, 0x11
        /*0bc6*/ 	.short	(.L_512 - .L_511)
	.align		4
.L_511:
        /*0bc8*/ 	.word	index@(_ZN10layer_norm13ln_fwd_kernelINS_13Kernel_traitsIf13__nv_bfloat16fS2_fjLj512ELj1ELj4ELj1ELj16ENS_18Kernel_traits_baseILj512EfS2_fS2_fjLj128EEEEELb1ELb1ELb0ELb0EEEvNS_9FwdParamsE)
        /*0bcc*/ 	.word	0x00000000


	//----- nvinfo : EIATTR_REGCOUNT
	.align		4
.L_512:
        /*0bd0*/ 	.byte	0x04, 0x2f
        /*0bd2*/ 	.short	(.L_514 - .L_513)
	.align		4
.L_513:
        /*0bd4*/ 	.word	index@(_ZN10layer_norm13ln_fwd_kernelINS_13Kernel_traitsIf13__nv_bfloat16fS2_fjLj512ELj1ELj4ELj1ELj16ENS_18Kernel_traits_baseILj512EfS2_fS2_fjLj128EEEEELb1ELb0ELb1ELb1EEEvNS_9FwdParamsE)
        /*0bd8*/ 	.word	0x0000005f


	//----- nvinfo : EIATTR_FRAME_SIZE
	.align		4
.L_514:
        /*0bdc*/ 	.byte	0x04, 0x11
        /*0bde*/ 	.short	(.L_516 - .L_515)
	.align		4
.L_515:
        /*0be0*/ 	.word	index@($__internal_75_$__cuda_sm70_shflsync_bfly_p)
        /*0be4*/ 	.word	0x00000000


	//----- nvinfo : EIATTR_FRAME_SIZE
	.align		4
.L_516:
        /*0be8*/ 	.byte	0x04, 0x11
        /*0bea*/ 	.short	(.L_518 - .L_517)
	.align		4
.L_517:
        /*0bec*/ 	.word	index@(_ZN10layer_norm13ln_fwd_kernelINS_13Kernel_traitsIf13__nv_bfloat16fS2_fjLj512ELj1ELj4ELj1ELj16ENS_18Kernel_traits_baseILj512EfS2_fS2_fjLj128EEEEELb1ELb0ELb1ELb1EEEvNS_9FwdParamsE)
        /*0bf0*/ 	.word	0x00000000


	//----- nvinfo : EIATTR_REGCOUNT
	.align		4
.L_518:
        /*0bf4*/ 	.byte	0x04, 0x2f
        /*0bf6*/ 	.short	(.L_520 - .L_519)
	.align		4
.L_519:
        /*0bf8*/ 	.word	index@(_ZN10layer_norm13ln_fwd_kernelINS_13Kernel_traitsIf13__nv_bfloat16fS2_fjLj512ELj1ELj4ELj1ELj16ENS_18Kernel_traits_baseILj512EfS2_fS2_fjLj128EEEEELb1ELb0ELb1ELb0EEEvNS_9FwdParamsE)
        /*0bfc*/ 	.word	0x0000005f


	//----- nvinfo : EIATTR_FRAME_SIZE
	.align		4
.L_520:
        /*0c00*/ 	.byte	0x04, 0x11
        /*0c02*/ 	.short	(.L_522 - .L_521)
	.align		4
.L_521:
        /*0c04*/ 	.word	index@($__internal_74_$__cuda_sm70_shflsync_bfly_p)
        /*0c08*/ 	.word	0x00000000


	//----- nvinfo : EIATTR_FRAME_SIZE
	.align		4
.L_522:
        /*0c0c*/ 	.byte	0x04, 0x11
        /*0c0e*/ 	.short	(.L_524 - .L_523)
	.align		4
.L_523:
        /*0c10*/ 	.word	index@(_ZN10layer_norm13ln_fwd_kernelINS_13Kernel_traitsIf13__nv_bfloat16fS2_fjLj512ELj1ELj4ELj1ELj16ENS_18Kernel_traits_baseILj512EfS2_fS2_fjLj128EEEEELb1ELb0ELb1ELb0EEEvNS_9FwdParamsE)
        /*0c14*/ 	.word	0x00000000


	//----- nvinfo : EIATTR_REGCOUNT
	.align		4
.L_524:
        /*0c18*/ 	.byte	0x04, 0x2f
        /*0c1a*/ 	.short	(.L_526 - .L_525)
	.align		4
.L_525:
        /*0c1c*/ 	.word	index@(_ZN10layer_norm13ln_fwd_kernelINS_13Kernel_traitsIf13__nv_bfloat16fS2_fjLj512ELj1ELj4ELj1ELj16ENS_18Kernel_traits_baseILj512EfS2_fS2_fjLj128EEEEELb1ELb0ELb0ELb1EEEvNS_9FwdParamsE)
        /*0c20*/ 	.word	0x00000050


	//----- nvinfo : EIATTR_FRAME_SIZE
	.align		4
.L_526:
        /*0c24*/ 	.byte	0x04, 0x11
        /*0c26*/ 	.short	(.L_528 - .L_527)
	.align		4
.L_527:
        /*0c28*/ 	.word	index@($__internal_73_$__cuda_sm70_shflsync_bfly_p)
        /*0c2c*/ 	.word	0x00000000


	//----- nvinfo : EIATTR_FRAME_SIZE
	.align		4
.L_528:
        /*0c30*/ 	.byte	0x04, 0x11
        /*0c32*/ 	.short	(.L_530 - .L_529)
	.align		4
.L_529:
        /*0c34*/ 	.word	index@(_ZN10layer_norm13ln_fwd_kernelINS_13Kernel_traitsIf13__nv_bfloat16fS2_fjLj512ELj1ELj4ELj1ELj16ENS_18Kernel_traits_baseILj512EfS2_fS2_fjLj128EEEEELb1ELb0ELb0ELb1EEEvNS_9FwdParamsE)
        /*0c38*/ 	.word	0x00000000


	//----- nvinfo : EIATTR_REGCOUNT
	.align		4
.L_530:
        /*0c3c*/ 	.byte	0x04, 0x2f
        /*0c3e*/ 	.short	(.L_532 - .L_531)
	.align		4
.L_531:
        /*0c40*/ 	.word	index@(_ZN10layer_norm13ln_fwd_kernelINS_13Kernel_traitsIf13__nv_bfloat16fS2_fjLj512ELj1ELj4ELj1ELj16ENS_18Kernel_traits_baseILj512EfS2_fS2_fjLj128EEEEELb1ELb0ELb0ELb0EEEvNS_9FwdParamsE)
        /*0c44*/ 	.word	0x00000056


	//----- nvinfo : EIATTR_FRAME_SIZE
	.align		4
.L_532:
        /*0c48*/ 	.byte	0x04, 0x11
        /*0c4a*/ 	.short	(.L_534 - .L_533)
	.align		4
.L_533:
        /*0c4c*/ 	.word	index@($__internal_72_$__cuda_sm70_shflsync_bfly_p)
        /*0c50*/ 	.word	0x00000000


	//----- nvinfo : EIATTR_FRAME_SIZE
	.align		4
.L_534:
        /*0c54*/ 	.byte	0x04, 0x11
        /*0c56*/ 	.short	(.L_536 - .L_535)
	.align		4
.L_535:
        /*0c58*/ 	.word	index@(_ZN10layer_norm13ln_fwd_kernelINS_13Kernel_traitsIf13__nv_bfloat16fS2_fjLj512ELj1ELj4ELj1ELj16ENS_18Kernel_traits_baseILj512EfS2_fS2_fjLj128EEEEELb1ELb0ELb0ELb0EEEvNS_9FwdParamsE)
        /*0c5c*/ 	.word	0x00000000


	//----- nvinfo : EIATTR_REGCOUNT
	.align		4
.L_536:
        /*0c60*/ 	.byte	0x04, 0x2f
        /*0c62*/ 	.short	(.L_538 - .L_537)
	.align		4
.L_537:
        /*0c64*/ 	.word	index@(_ZN10layer_norm13ln_fwd_kernelINS_13Kernel_traitsIf13__nv_bfloat16fS2_fjLj512ELj1ELj4ELj1ELj16ENS_18Kernel_traits_baseILj512EfS2_fS2_fjLj128EEEEELb0ELb1ELb1ELb1EEEvNS_9FwdParamsE)
        /*0c68*/ 	.word	0x0000005f


	//----- nvinfo : EIATTR_FRAME_SIZE
	.align		4
.L_538:
        /*0c6c*/ 	.byte	0x04, 0x11
        /*0c6e*/ 	.short	(.L_540 - .L_539)
	.align		4
.L_539:
        /*0c70*/ 	.word	index@($__internal_71_$__cuda_sm70_shflsync_bfly_p)
        /*0c74*/ 	.word	0x00000000


	//----- nvinfo : EIATTR_FRAME_SIZE
	.align		4
.L_540:
        /*0c78*/ 	.byte	0x04, 0x11
        /*0c7a*/ 	.short	(.L_542 - .L_541)
	.align		4
.L_541:
        /*0c7c*/ 	.word	index@(_ZN10layer_norm13ln_fwd_kernelINS_13Kernel_traitsIf13__nv_bfloat16fS2_fjLj512ELj1ELj4ELj1ELj16ENS_18Kernel_traits_baseILj512EfS2_fS2_fjLj128EEEEELb0ELb1ELb1ELb1EEEvNS_9FwdParamsE)
        /*0c80*/ 	.word	0x00000000


	//----- nvinfo : EIATTR_REGCOUNT
	.align		4
.L_542:
        /*0c84*/ 	.byte	0x04, 0x2f
        /*0c86*/ 	.short	(.L_544 - .L_543)
	.align		4
.L_543:
        /*0c88*/ 	.word	index@(_ZN10layer_norm13ln_fwd_kernelINS_13Kernel_traitsIf13__nv_bfloat16fS2_fjLj512ELj1ELj4ELj1ELj16ENS_18Kernel_traits_baseILj512EfS2_fS2_fjLj128EEEEELb0ELb1ELb1ELb0EEEvNS_9FwdParamsE)
        /*0c8c*/ 	.word	0x00000060


	//----- nvinfo : EIATTR_FRAME_SIZE
	.align		4
.L_544:
        /*0c90*/ 	.byte	0x04, 0x11
        /*0c92*/ 	.short	(.L_546 - .L_545)
	.align		4
.L_545:
        /*0c94*/ 	.word	index@($__internal_70_$__cuda_sm70_shflsync_bfly_p)
        /*0c98*/ 	.word	0x00000000


	//----- nvinfo : EIATTR_FRAME_SIZE
	.align		4
.L_546:
        /*0c9c*/ 	.byte	0x04, 0x11
        /*0c9e*/ 	.short	(.L_548 - .L_547)
	.align		4
.L_547:
        /*0ca0*/ 	.word	index@(_ZN10layer_norm13ln_fwd_kernelINS_13Kernel_traitsIf13__nv_bfloat16fS2_fjLj512ELj1ELj4ELj1ELj16ENS_18Kernel_traits_baseILj512EfS2_fS2_fjLj128EEEEELb0ELb1ELb1ELb0EEEvNS_9FwdParamsE)
        /*0ca4*/ 	.word	0x00000000


	//----- nvinfo : EIATTR_REGCOUNT
	.align		4
.L_548:
        /*0ca8*/ 	.byte	0x04, 0x2f
        /*0caa*/ 	.short	(.L_550 - .L_549)
	.align		4
.L_549:
        /*0cac*/ 	.word	index@(_ZN10layer_norm13ln_fwd_kernelINS_13Kernel_traitsIf13__nv_bfloat16fS2_fjLj512ELj1ELj4ELj1ELj16ENS_18Kernel_traits_baseILj512EfS2_fS2_fjLj128EEEEELb0ELb1ELb0ELb1EEEvNS_9FwdParamsE)
        /*0cb0*/ 	.word	0x0000005f


	//----- nvinfo : EIATTR_FRAME_SIZE
	.align		4
.L_550:
        /*0cb4*/ 	.byte	0x04, 0x11
        /*0cb6*/ 	.short	(.L_552 - .L_551)
	.align		4
.L_551:
        /*0cb8*/ 	.word	index@($__internal_69_$__cuda_sm70_shflsync_bfly_p)
        /*0cbc*/ 	.word	0x00000000


	//----- nvinfo : EIATTR_FRAME_SIZE
	.align		4
.L_552:
        /*0cc0*/ 	.byte	0x04, 0x11
        /*0cc2*/ 	.short	(.L_554 - .L_553)
	.align		4
.L_553:
        /*0cc4*/ 	.word	index@(_ZN10layer_norm13ln_fwd_kernelINS_13Kernel_traitsIf13__nv_bfloat16fS2_fjLj512ELj1ELj4ELj1ELj16ENS_18Kernel_traits_baseILj512EfS2_fS2_fjLj128EEEEELb0ELb1ELb0ELb1EEEvNS_9FwdParamsE)
        /*0cc8*/ 	.word	0x00000000


	//----- nvinfo : EIATTR_REGCOUNT
	.align		4
.L_554:
        /*0ccc*/ 	.byte	0x04, 0x2f
        /*0cce*/ 	.short	(.L_556 - .L_555)
	.align		4
.L_555:
        /*0cd0*/ 	.word	index@(_ZN10layer_norm13ln_fwd_kernelINS_13Kernel_traitsIf13__nv_bfloat16fS2_fjLj512ELj1ELj4ELj1ELj16ENS_18Kernel_traits_baseILj512EfS2_fS2_fjLj128EEEEELb0ELb1ELb0ELb0EEEvNS_9FwdParamsE)
        /*0cd4*/ 	.word	0x0000005e


	//----- nvinfo : EIATTR_FRAME_SIZE
	.align		4
.L_556:
        /*0cd8*/ 	.byte	0x04, 0x11
        /*0cda*/ 	.short	(.L_558 - .L_557)
	.align		4
.L_557:
        /*0cdc*/ 	.word	index@($__internal_68_$__cuda_sm70_shflsync_bfly_p)
        /*0ce0*/ 	.word	0x00000000


	//----- nvinfo : EIATTR_FRAME_SIZE
	.align		4
.L_558:
        /*0ce4*/ 	.byte	0x04, 0x11
        /*0ce6*/ 	.short	(.L_560 - .L_559)
	.align		4
.L_559:
        /*0ce8*/ 	.word	index@(_ZN10layer_norm13ln_fwd_kernelINS_13Kernel_traitsIf13__nv_bfloat16fS2_fjLj512ELj1ELj4ELj1ELj16ENS_18Kernel_traits_baseILj512EfS2_fS2_fjLj128EEEEELb0ELb1ELb0ELb0EEEvNS_9FwdParamsE)
        /*0cec*/ 	.word	0x00000000


	//----- nvinfo : EIATTR_REGCOUNT
	.align		4
.L_560:
        /*0cf0*/ 	.byte	0x04, 0x2f
        /*0cf2*/ 	.short	(.L_562 - .L_561)
	.align		4
.L_561:
        /*0cf4*/ 	.word	index@(_ZN10layer_norm13ln_fwd_kernelINS_13Kernel_traitsIf13__nv_bfloat16fS2_fjLj512ELj1ELj4ELj1ELj16ENS_18Kernel_traits_baseILj512EfS2_fS2_fjLj128EEEEELb0ELb0ELb1ELb1EEEvNS_9FwdParamsE)
        /*0cf8*/ 	.word	0x0000004f


	//----- nvinfo : EIATTR_FRAME_SIZE
	.align		4
.L_562:
        /*0cfc*/ 	.byte	0x04, 0x11
        /*0cfe*/ 	.short	(.L_564 - .L_563)
	.align		4
.L_563:
        /*0d00*/ 	.word	index@($__internal_67_$__cuda_sm70_shflsync_bfly_p)
        /*0d04*/ 	.word	0x00000000


	//----- nvinfo : EIATTR_FRAME_SIZE
	.align		4
.L_564:
        /*0d08*/ 	.byte	0x04, 0x11
        /*0d0a*/ 	.short	(.L_566 - .L_565)
	.align		4
.L_565:
        /*0d0c*/ 	.word	index@(_ZN10layer_norm13ln_fwd_kernelINS_13Kernel_traitsIf13__nv_bfloat16fS2_fjLj512ELj1ELj4ELj1ELj16ENS_18Kernel_traits_baseILj512EfS2_fS2_fjLj128EEEEELb0ELb0ELb1ELb1EEEvNS_9FwdParamsE)
        /*0d10*/ 	.word	0x00000000


	//----- nvinfo : EIATTR_REGCOUNT
	.align		4
.L_566:
        /*0d14*/ 	.byte	0x04, 0x2f
        /*0d16*/ 	.short	(.L_568 - .L_567)
	.align		4
.L_567:
        /*0d18*/ 	.word	index@(_ZN10layer_norm13ln_fwd_kernelINS_13Kernel_traitsIf13__nv_bfloat16fS2_fjLj512ELj1ELj4ELj1ELj16ENS_18Kernel_traits_baseILj512EfS2_fS2_fjLj128EEEEELb0ELb0ELb1ELb0EEEvNS_9FwdParamsE)
        /*0d1c*/ 	.word	0x0000004f


	//----- nvinfo : EIATTR_FRAME_SIZE
	.align		4
.L_568:
        /*0d20*/ 	.byte	0x04, 0x11
        /*0d22*/ 	.short	(.L_570 - .L_569)
	.align		4
.L_569:
        /*0d24*/ 	.word	index@($__internal_66_$__cuda_sm70_shflsync_bfly_p)
        /*0d28*/ 	.word	0x00000000


	//----- nvinfo : EIATTR_FRAME_SIZE
	.align		4
.L_570:
        /*0d2c*/ 	.byte	0x04, 0x11
        /*0d2e*/ 	.short	(.L_572 - .L_571)
	.align		4
.L_571:
        /*0d30*/ 	.word	index@(_ZN10layer_norm13ln_fwd_kernelINS_13Kernel_traitsIf13__nv_bfloat16fS2_fjLj512ELj1ELj4ELj1ELj16ENS_18Kernel_traits_baseILj512EfS2_fS2_fjLj128EEEEELb0ELb0ELb1ELb0EEEvNS_9FwdParamsE)
        /*0d34*/ 	.word	0x00000000


	//----- nvinfo : EIATTR_REGCOUNT
	.align		4
.L_572:
        /*0d38*/ 	.byte	0x04, 0x2f
        /*0d3a*/ 	.short	(.L_574 - .L_573)
	.align		4
.L_573:
        /*0d3c*/ 	.word	index@(_ZN10layer_norm13ln_fwd_kernelINS_13Kernel_traitsIf13__nv_bfloat16fS2_fjLj512ELj1ELj4ELj1ELj16ENS_18Kernel_traits_baseILj512EfS2_fS2_fjLj128EEEEELb0ELb0ELb0ELb1EEEvNS_9FwdParamsE)
        /*0d40*/ 	.word	0x00000048


	//----- nvinfo : EIATTR_FRAME_SIZE
	.align		4
.L_574:
        /*0d44*/ 	.byte	0x04, 0x11
        /*0d46*/ 	.short	(.L_576 - .L_575)
	.align		4
.L_575:
        /*0d48*/ 	.word	index@($__internal_65_$__cuda_sm70_shflsync_bfly_p)
        /*0d4c*/ 	.word	0x00000000


	//----- nvinfo : EIATTR_FRAME_SIZE
	.align		4
.L_576:
        /*0d50*/ 	.byte	0x04, 0x11
        /*0d52*/ 	.short	(.L_578 - .L_577)
	.align		4
.L_577:
        /*0d54*/ 	.word	index@(_ZN10layer_norm13ln_fwd_kernelINS_13Kernel_traitsIf13__nv_bfloat16fS2_fjLj512ELj1ELj4ELj1ELj16ENS_18Kernel_traits_baseILj512EfS2_fS2_fjLj128EEEEELb0ELb0ELb0ELb1EEEvNS_9FwdParamsE)
        /*0d58*/ 	.word	0x00000000


	//----- nvinfo : EIATTR_REGCOUNT
	.align		4
.L_578:
        /*0d5c*/ 	.byte	0x04, 0x2f
        /*0d5e*/ 	.short	(.L_580 - .L_579)
	.align		4
.L_579:
        /*0d60*/ 	.word	index@(_ZN10layer_norm13ln_fwd_kernelINS_13Kernel_traitsIf13__nv_bfloat16fS2_fjLj512ELj1ELj4ELj1ELj16ENS_18Kernel_traits_baseILj512EfS2_fS2_fjLj128EEEEELb0ELb0ELb0ELb0EEEvNS_9FwdParamsE)
        /*0d64*/ 	.word	0x00000048


	//----- nvinfo : EIATTR_FRAME_SIZE
	.align		4
.L_580:
        /*0d68*/ 	.byte	0x04, 0x11
        /*0d6a*/ 	.short	(.L_582 - .L_581)
	.align		4
.L_581:
        /*0d6c*/ 	.word	index@($__internal_64_$__cuda_sm70_shflsync_bfly_p)
        /*0d70*/ 	.word	0x00000000


	//----- nvinfo : EIATTR_FRAME_SIZE
	.align		4
.L_582:
        /*0d74*/ 	.byte	0x04, 0x11
        /*0d76*/ 	.short	(.L_584 - .L_583)
	.align		4
.L_583:
        /*0d78*/ 	.word	index@(_ZN10layer_norm13ln_fwd_kernelINS_13Kernel_traitsIf13__nv_bfloat16fS2_fjLj512ELj1ELj4ELj1ELj16ENS_18Kernel_traits_baseILj512EfS2_fS2_fjLj128EEEEELb0ELb0ELb0ELb0EEEvNS_9FwdParamsE)
        /*0d7c*/ 	.word	0x00000000


	//----- nvinfo : EIATTR_REGCOUNT
	.align		4
.L_584:
        /*0d80*/ 	.byte	0x04, 0x2f
        /*0d82*/ 	.short	(.L_586 - .L_585)
	.align		4
.L_585:
        /*0d84*/ 	.word	index@(_ZN10layer_norm13ln_fwd_kernelINS_13Kernel_traitsI13__nv_bfloat16S2_fS2_fjLj512ELj1ELj4ELj1ELj16ENS_18Kernel_traits_baseILj512ES2_S2_fS2_fjLj128EEEEELb1ELb1ELb1ELb1EEEvNS_9FwdParamsE)
        /*0d88*/ 	.word	0x0000005f


	//----- nvinfo : EIATTR_FRAME_SIZE
	.align		4
.L_586:
        /*0d8c*/ 	.byte	0x04, 0x11
        /*0d8e*/ 	.short	(.L_588 - .L_587)
	.align		4
.L_587:
        /*0d90*/ 	.word	index@($__internal_63_$__cuda_sm70_shflsync_bfly_p)
        /*0d94*/ 	.word	0x00000000


	//----- nvinfo : EIATTR_FRAME_SIZE
	.align		4
.L_588:
        /*0d98*/ 	.byte	0x04, 0x11
        /*0d9a*/ 	.short	(.L_590 - .L_589)
	.align		4
.L_589:
        /*0d9c*/ 	.word	index@(_ZN10layer_norm13ln_fwd_kernelINS_13Kernel_traitsI13__nv_bfloat16S2_fS2_fjLj512ELj1ELj4ELj1ELj16ENS_18Kernel_traits_baseILj512ES2_S2_fS2_fjLj128EEEEELb1ELb1ELb1ELb1EEEvNS_9FwdParamsE)
        /*0da0*/ 	.word	0x00000000


	//----- nvinfo : EIATTR_REGCOUNT
	.align		4
.L_590:
        /*0da4*/ 	.byte	0x04, 0x2f
        /*0da6*/ 	.short	(.L_592 - .L_591)
	.align		4
.L_591:
        /*0da8*/ 	.word	index@(_ZN10layer_norm13ln_fwd_kernelINS_13Kernel_traitsI13__nv_bfloat16S2_fS2_fjLj512ELj1ELj4ELj1ELj16ENS_18Kernel_traits_baseILj512ES2_S2_fS2_fjLj128EEEEELb1ELb1ELb1ELb0EEEvNS_9FwdParamsE)
        /*0dac*/ 	.word	0x00000073


	//----- nvinfo : EIATTR_FRAME_SIZE
	.align		4
.L_592:
        /*0db0*/ 	.byte	0x04, 0x11
        /*0db2*/ 	.short	(.L_594 - .L_593)
	.align		4
.L_593:
        /*0db4*/ 	.word	index@($__internal_62_$__cuda_sm70_shflsync_bfly_p)
        /*0db8*/ 	.word	0x00000000


	//----- nvinfo : EIATTR_FRAME_SIZE
	.align		4
.L_594:
        /*0dbc*/ 	.byte	0x04, 0x11
        /*0dbe*/ 	.short	(.L_596 - .L_595)
	.align		4
.L_595:
        /*0dc0*/ 	.word	index@(_ZN10layer_norm13ln_fwd_kernelINS_13Kernel_traitsI13__nv_bfloat16S2_fS2_fjLj512ELj1ELj4ELj1ELj16ENS_18Kernel_traits_baseILj512ES2_S2_fS2_fjLj128EEEEELb1ELb1ELb1ELb0EEEvNS_9FwdParamsE)
        /*0dc4*/ 	.word	0x00000000


	//----- nvinfo : EIATTR_REGCOUNT
	.align		4
.L_596:
        /*0dc8*/ 	.byte	0x04, 0x2f
        /*0dca*/ 	.short	(.L_598 - .L_597)
	.align		4
.L_597:
        /*0dcc*/ 	.word	index@(_ZN10layer_norm13ln_fwd_kernelINS_13Kernel_traitsI13__nv_bfloat16S2_fS2_fjLj512ELj1ELj4ELj1ELj16ENS_18Kernel_traits_baseILj512ES2_S2_fS2_fjLj128EEEEELb1ELb1ELb0ELb1EEEvNS_9FwdParamsE)
        /*0dd0*/ 	.word	0x0000005f


	//----- nvinfo : EIATTR_FRAME_SIZE
	.align		4
.L_598:
        /*0dd4*/ 	.byte	0x04, 0x11
        /*0dd6*/ 	.short	(.L_600 - .L_599)
	.align		4
.L_599:
        /*0dd8*/ 	.word	index@($__internal_61_$__cuda_sm70_shflsync_bfly_p)
        /*0ddc*/ 	.word	0x00000000


	//----- nvinfo : EIATTR_FRAME_SIZE
	.align		4
.L_600:
        /*0de0*/ 	.byte	0x04, 0x11
        /*0de2*/ 	.short	(.L_602 - .L_601)
	.align		4
.L_601:
        /*0de4*/ 	.word	index@(_ZN10layer_norm13ln_fwd_kernelINS_13Kernel_traitsI13__nv_bfloat16S2_fS2_fjLj512ELj1ELj4ELj1ELj16ENS_18Kernel_traits_baseILj512ES2_S2_fS2_fjLj128EEEEELb1ELb1ELb0ELb1EEEvNS_9FwdParamsE)
        /*0de8*/ 	.word	0x00000000


	//----- nvinfo : EIATTR_REGCOUNT
	.align		4
.L_602:
        /*0dec*/ 	.byte	0x04, 0x2f
        /*0dee*/ 	.short	(.L_604 - .L_603)
	.align		4
.L_603:
        /*0df0*/ 	.word	index@(_ZN10layer_norm13ln_fwd_kernelINS_13Kernel_traitsI13__nv_bfloat16S2_fS2_fjLj512ELj1ELj4ELj1ELj16ENS_18Kernel_traits_baseILj512ES2_S2_fS2_fjLj128EEEEELb1ELb1ELb0ELb0EEEvNS_9FwdParamsE)
        /*0df4*/ 	.word	0x00000067


	//----- nvinfo : EIATTR_FRAME_SIZE
	.align		4
.L_604:
        /*0df8*/ 	.byte	0x04, 0x11
        /*0dfa*/ 	.short	(.L_606 - .L_605)
	.align		4
.L_605:
        /*0dfc*/ 	.word	index@($__internal_60_$__cuda_sm70_shflsync_bfly_p)
        /*0e00*/ 	.word	0x00000000


	//----- nvinfo : EIATTR_FRAME_SIZE
	.align		4
.L_606:
        /*0e04*/ 	.byte	0x04, 0x11
        /*0e06*/ 	.short	(.L_608 - .L_607)
	.align		4
.L_607:
        /*0e08*/ 	.word	index@(_ZN10layer_norm13ln_fwd_kernelINS_13Kernel_traitsI13__nv_bfloat16S2_fS2_fjLj512ELj1ELj4ELj1ELj16ENS_18Kernel_traits_baseILj512ES2_S2_fS2_fjLj128EEEEELb1ELb1ELb0ELb0EEEvNS_9FwdParamsE)
        /*0e0c*/ 	.word	0x00000000


	//----- nvinfo : EIATTR_REGCOUNT
	.align		4
.L_608:
        /*0e10*/ 	.byte	0x04, 0x2f
        /*0e12*/ 	.short	(.L_610 - .L_609)
	.align		4
.L_609:
        /*0e14*/ 	.word	index@(_ZN10layer_norm13ln_fwd_kernelINS_13Kernel_traitsI13__nv_bfloat16S2_fS2_fjLj512ELj1ELj4ELj1ELj16ENS_18Kernel_traits_baseILj512ES2_S2_fS2_fjLj128EEEEELb1ELb0ELb1ELb1EEEvNS_9FwdParamsE)
        /*0e18*/ 	.word	0x0000005f


	//----- nvinfo : EIATTR_FRAME_SIZE
	.align		4
.L_610:
        /*0e1c*/ 	.byte	0x04, 0x11
        /*0e1e*/ 	.short	(.L_612 - .L_611)
	.align		4
.L_611:
        /*0e20*/ 	.word	index@($__internal_59_$__cuda_sm70_shflsync_bfly_p)
        /*0e24*/ 	.word	0x00000000


	//----- nvinfo : EIATTR_FRAME_SIZE
	.align		4
.L_612:
        /*0e28*/ 	.byte	0x04, 0x11
        /*0e2a*/ 	.short	(.L_614 - .L_613)
	.align		4
.L_613:
        /*0e2c*/ 	.word	index@(_ZN10layer_norm13ln_fwd_kernelINS_13Kernel_traitsI13__nv_bfloat16S2_fS2_fjLj512ELj1ELj4ELj1ELj16ENS_18Kernel_traits_baseILj512ES2_S2_fS2_fjLj128EEEEELb1ELb0ELb1ELb1EEEvNS_9FwdParamsE)
        /*0e30*/ 	.word	0x00000000


	//----- nvinfo : EIATTR_REGCOUNT
	.align		4
.L_614:
        /*0e34*/ 	.byte	0x04, 0x2f
        /*0e36*/ 	.short	(.L_616 - .L_615)
	.align		4
.L_615:
        /*0e38*/ 	.word	index@(_ZN10layer_norm13ln_fwd_kernelINS_13Kernel_traitsI13__nv_bfloat16S2_fS2_fjLj512ELj1ELj4ELj1ELj16ENS_18Kernel_traits_baseILj512ES2_S2_fS2_fjLj128EEEEELb1ELb0ELb1ELb0EEEvNS_9FwdParamsE)
        /*0e3c*/ 	.word	0x00000060


	//----- nvinfo : EIATTR_FRAME_SIZE
	.align		4
.L_616:
        /*0e40*/ 	.byte	0x04, 0x11
        /*0e42*/ 	.short	(.L_618 - .L_617)
	.align		4
.L_617:
        /*0e44*/ 	.word	index@($__internal_58_$__cuda_sm70_shflsync_bfly_p)
        /*0e48*/ 	.word	0x00000000


	//----- nvinfo : EIATTR_FRAME_SIZE
	.align		4
.L_618:
        /*0e4c*/ 	.byte	0x04, 0x11
        /*0e4e*/ 	.short	(.L_620 - .L_619)
	.align		4
.L_619:
        /*0e50*/ 	.word	index@(_ZN10layer_norm13ln_fwd_kernelINS_13Kernel_traitsI13__nv_bfloat16S2_fS2_fjLj512ELj1ELj4ELj1ELj16ENS_18Kernel_traits_baseILj512ES2_S2_fS2_fjLj128EEEEELb1ELb0ELb1ELb0EEEvNS_9FwdParamsE)
        /*0e54*/ 	.word	0x00000000


	//----- nvinfo : EIATTR_REGCOUNT
	.align		4
.L_620:
        /*0e58*/ 	.byte	0x04, 0x2f
        /*0e5a*/ 	.short	(.L_622 - .L_621)
	.align		4
.L_621:
        /*0e5c*/ 	.word	index@(_ZN10layer_norm13ln_fwd_kernelINS_13Kernel_traitsI13__nv_bfloat16S2_fS2_fjLj512ELj1ELj4ELj1ELj16ENS_18Kernel_traits_baseILj512ES2_S2_fS2_fjLj128EEEEELb1ELb0ELb0ELb1EEEvNS_9FwdParamsE)
        /*0e60*/ 	.word	0x00000050


	//----- nvinfo : EIATTR_FRAME_SIZE
	.align		4
.L_622:
        /*0e64*/ 	.byte	0x04, 0x11
        /*0e66*/ 	.short	(.L_624 - .L_623)
	.align		4
.L_623:
        /*0e68*/ 	.word	index@($__internal_57_$__cuda_sm70_shflsync_bfly_p)
        /*0e6c*/ 	.word	0x00000000


	//----- nvinfo : EIATTR_FRAME_SIZE
	.align		4
.L_624:
        /*0e70*/ 	.byte	0x04, 0x11
        /*0e72*/ 	.short	(.L_626 - .L_625)
	.align		4
.L_625:
        /*0e74*/ 	.word	index@(_ZN10layer_norm13ln_fwd_kernelINS_13Kernel_traitsI13__nv_bfloat16S2_fS2_fjLj512ELj1ELj4ELj1ELj16ENS_18Kernel_traits_baseILj512ES2_S2_fS2_fjLj128EEEEELb1ELb0ELb0ELb1EEEvNS_9FwdParamsE)
        /*0e78*/ 	.word	0x00000000


	//----- nvinfo : EIATTR_REGCOUNT
	.align		4
.L_626:
        /*0e7c*/ 	.byte	0x04, 0x2f
        /*0e7e*/ 	.short	(.L_628 - .L_627)
	.align		4
.L_627:
        /*0e80*/ 	.word	index@(_ZN10layer_norm13ln_fwd_kernelINS_13Kernel_traitsI13__nv_bfloat16S2_fS2_fjLj512ELj1ELj4ELj1ELj16ENS_18Kernel_traits_baseILj512ES2_S2_fS2_fjLj128EEEEELb1ELb0ELb0ELb0EEEvNS_9FwdParamsE)
        /*0e84*/ 	.word	0x00000057


	//----- nvinfo : EIATTR_FRAME_SIZE
	.align		4
.L_628:
        /*0e88*/ 	.byte	0x04, 0x11
        /*0e8a*/ 	.short	(.L_630 - .L_629)
	.align		4
.L_629:
        /*0e8c*/ 	.word	index@($__internal_56_$__cuda_sm70_shflsync_bfly_p)
        /*0e90*/ 	.word	0x00000000


	//----- nvinfo : EIATTR_FRAME_SIZE
	.align		4
.L_630:
        /*0e94*/ 	.byte	0x04, 0x11
        /*0e96*/ 	.short	(.L_632 - .L_631)
	.align		4
.L_631:
        /*0e98*/ 	.word	index@(_ZN10layer_norm13ln_fwd_kernelINS_13Kernel_traitsI13__nv_bfloat16S2_fS2_fjLj512ELj1ELj4ELj1ELj16ENS_18Kernel_traits_baseILj512ES2_S2_fS2_fjLj128EEEEELb1ELb0ELb0ELb0EEEvNS_9FwdParamsE)
        /*0e9c*/ 	.word	0x00000000


	//----- nvinfo : EIATTR_REGCOUNT
	.align		4
.L_632:
        /*0ea0*/ 	.byte	0x04, 0x2f
        /*0ea2*/ 	.short	(.L_634 - .L_633)
	.align		4
.L_633:
        /*0ea4*/ 	.word	index@(_ZN10layer_norm13ln_fwd_kernelINS_13Kernel_traitsI13__nv_bfloat16S2_fS2_fjLj512ELj1ELj4ELj1ELj16ENS_18Kernel_traits_baseILj512ES2_S2_fS2_fjLj128EEEEELb0ELb1ELb1ELb1EEEvNS_9FwdParamsE)
        /*0ea8*/ 	.word	0x0000005f


	//----- nvinfo : EIATTR_FRAME_SIZE
	.align		4
.L_634:
        /*0eac*/ 	.byte	0x04, 0x11
        /*0eae*/ 	.short	(.L_636 - .L_635)
	.align		4
.L_635:
        /*0eb0*/ 	.word	index@($__internal_55_$__cuda_sm70_shflsync_bfly_p)
        /*0eb4*/ 	.word	0x00000000


	//----- nvinfo : EIATTR_FRAME_SIZE
	.align		4
.L_636:
        /*0eb8*/ 	.byte	0x04, 0x11
        /*0eba*/ 	.short	(.L_638 - .L_637)
	.align		4
.L_637:
        /*0ebc*/ 	.word	index@(_ZN10layer_norm13ln_fwd_kernelINS_13Kernel_traitsI13__nv_bfloat16S2_fS2_fjLj512ELj1ELj4ELj1ELj16ENS_18Kernel_traits_baseILj512ES2_S2_fS2_fjLj128EEEEELb0ELb1ELb1ELb1EEEvNS_9FwdParamsE)
        /*0ec0*/ 	.word	0x00000000


	//----- nvinfo : EIATTR_REGCOUNT
	.align		4
.L_638:
        /*0ec4*/ 	.byte	0x04, 0x2f
        /*0ec6*/ 	.short	(.L_640 - .L_639)
	.align		4
.L_639:
        /*0ec8*/ 	.word	index@(_ZN10layer_norm13ln_fwd_kernelINS_13Kernel_traitsI13__nv_bfloat16S2_fS2_fjLj512ELj1ELj4ELj1ELj16ENS_18Kernel_traits_baseILj512ES2_S2_fS2_fjLj128EEEEELb0ELb1ELb1ELb0EEEvNS_9FwdParamsE)
        /*0ecc*/ 	.word	0x0000005f


	//----- nvinfo : EIATTR_FRAME_SIZE
	.align		4
.L_640:
        /*0ed0*/ 	.byte	0x04, 0x11
        /*0ed2*/ 	.short	(.L_642 - .L_641)
	.align		4
.L_641:
        /*0ed4*/ 	.word	index@($__internal_54_$__cuda_sm70_shflsync_bfly_p)
        /*0ed8*/ 	.word	0x00000000


	//----- nvinfo : EIATTR_FRAME_SIZE
	.align		4
.L_642:
        /*0edc*/ 	.byte	0x04, 0x11
        /*0ede*/ 	.short	(.L_644 - .L_643)
	.align		4
.L_643:
        /*0ee0*/ 	.word	index@(_ZN10layer_norm13ln_fwd_kernelINS_13Kernel_traitsI13__nv_bfloat16S2_fS2_fjLj512ELj1ELj4ELj1ELj16ENS_18Kernel_traits_baseILj512ES2_S2_fS2_fjLj128EEEEELb0ELb1ELb1ELb0EEEvNS_9FwdParamsE)
        /*0ee4*/ 	.word	0x00000000


	//----- nvinfo : EIATTR_REGCOUNT
	.align		4
.L_644:
        /*0ee8*/ 	.byte	0x04, 0x2f
        /*0eea*/ 	.short	(.L_646 - .L_645)
	.align		4
.L_645:
        /*0eec*/ 	.word	index@(_ZN10layer_norm13ln_fwd_kernelINS_13Kernel_traitsI13__nv_bfloat16S2_fS2_fjLj512ELj1ELj4ELj1ELj16ENS_18Kernel_traits_baseILj512ES2_S2_fS2_fjLj128EEEEELb0ELb1ELb0ELb1EEEvNS_9FwdParamsE)
        /*0ef0*/ 	.word	0x0000005e


	//----- nvinfo : EIATTR_FRAME_SIZE
	.align		4
.L_646:
        /*0ef4*/ 	.byte	0x04, 0x11
        /*0ef6*/ 	.short	(.L_648 - .L_647)
	.align		4
.L_647:
        /*0ef8*/ 	.word	index@($__internal_53_$__cuda_sm70_shflsync_bfly_p)
        /*0efc*/ 	.word	0x00000000


	//----- nvinfo : EIATTR_FRAME_SIZE
	.align		4
.L_648:
        /*0f00*/ 	.byte	0x04, 0x11
        /*0f02*/ 	.short	(.L_650 - .L_649)
	.align		4
.L_649:
        /*0f04*/ 	.word	index@(_ZN10layer_norm13ln_fwd_kernelINS_13Kernel_traitsI13__nv_bfloat16S2_fS2_fjLj512ELj1ELj4ELj1ELj16ENS_18Kernel_traits_baseILj512ES2_S2_fS2_fjLj128EEEEELb0ELb1ELb0ELb1EEEvNS_9FwdParamsE)
        /*0f08*/ 	.word	0x00000000


	//----- nvinfo : EIATTR_REGCOUNT
	.align		4
.L_650:
        /*0f0c*/ 	.byte	0x04, 0x2f
        /*0f0e*/ 	.short	(.L_652 - .L_651)
	.align		4
.L_651:
        /*0f10*/ 	.word	index@(_ZN10layer_norm13ln_fwd_kernelINS_13Kernel_traitsI13__nv_bfloat16S2_fS2_fjLj512ELj1ELj4ELj1ELj16ENS_18Kernel_traits_baseILj512ES2_S2_fS2_fjLj128EEEEELb0ELb1ELb0ELb0EEEvNS_9FwdParamsE)
        /*0f14*/ 	.word	0x0000005d


	//----- nvinfo : EIATTR_FRAME_SIZE
	.align		4
.L_652:
        /*0f18*/ 	.byte	0x04, 0x11
        /*0f1a*/ 	.short	(.L_654 - .L_653)
	.align		4
.L_653:
        /*0f1c*/ 	.word	index@($__internal_52_$__cuda_sm70_shflsync_bfly_p)
        /*0f20*/ 	.word	0x00000000


	//----- nvinfo : EIATTR_FRAME_SIZE
	.align		4
.L_654:
        /*0f24*/ 	.byte	0x04, 0x11
        /*0f26*/ 	.short	(.L_656 - .L_655)
	.align		4
.L_655:
        /*0f28*/ 	.word	index@(_ZN10layer_norm13ln_fwd_kernelINS_13Kernel_traitsI13__nv_bfloat16S2_fS2_fjLj512ELj1ELj4ELj1ELj16ENS_18Kernel_traits_baseILj512ES2_S2_fS2_fjLj128EEEEELb0ELb1ELb0ELb0EEEvNS_9FwdParamsE)
        /*0f2c*/ 	.word	0x00000000


	//----- nvinfo : EIATTR_REGCOUNT
	.align		4
.L_656:
        /*0f30*/ 	.byte	0x04, 0x2f
        /*0f32*/ 	.short	(.L_658 - .L_657)
	.align		4
.L_657:
        /*0f34*/ 	.word	index@(_ZN10layer_norm13ln_fwd_kernelINS_13Kernel_traitsI13__nv_bfloat16S2_fS2_fjLj512ELj1ELj4ELj1ELj16ENS_18Kernel_traits_baseILj512ES2_S2_fS2_fjLj128EEEEELb0ELb0ELb1ELb1EEEvNS_9FwdParamsE)
        /*0f38*/ 	.word	0x00000048


	//----- nvinfo : EIATTR_FRAME_SIZE
	.align		4
.L_658:
        /*0f3c*/ 	.byte	0x04, 0x11
        /*0f3e*/ 	.short	(.L_660 - .L_659)
	.align		4
.L_659:
        /*0f40*/ 	.word	index@($__internal_51_$__cuda_sm70_shflsync_bfly_p)
        /*0f44*/ 	.word	0x00000000


	//----- nvinfo : EIATTR_FRAME_SIZE
	.align		4
.L_660:
        /*0f48*/ 	.byte	0x04, 0x11
        /*0f4a*/ 	.short	(.L_662 - .L_661)
	.align		4
.L_661:
        /*0f4c*/ 	.word	index@(_ZN10layer_norm13ln_fwd_kernelINS_13Kernel_traitsI13__nv_bfloat16S2_fS2_fjLj512ELj1ELj4ELj1ELj16ENS_18Kernel_traits_baseILj512ES2_S2_fS2_fjLj128EEEEELb0ELb0ELb1ELb1EEEvNS_9FwdParamsE)
        /*0f50*/ 	.word	0x00000000


	//----- nvinfo : EIATTR_REGCOUNT
	.align		4
.L_662:
        /*0f54*/ 	.byte	0x04, 0x2f
        /*0f56*/ 	.short	(.L_664 - .L_663)
	.align		4
.L_663:
        /*0f58*/ 	.word	index@(_ZN10layer_norm13ln_fwd_kernelINS_13Kernel_traitsI13__nv_bfloat16S2_fS2_fjLj512ELj1ELj4ELj1ELj16ENS_18Kernel_traits_baseILj512ES2_S2_fS2_fjLj128EEEEELb0ELb0ELb1ELb0EEEvNS_9FwdParamsE)
        /*0f5c*/ 	.word	0x0000004f


	//----- nvinfo : EIATTR_FRAME_SIZE
	.align		4
.L_664:
        /*0f60*/ 	.byte	0x04, 0x11
        /*0f62*/ 	.short	(.L_666 - .L_665)
	.align		4
.L_665:
        /*0f64*/ 	.word	index@($__internal_50_$__cuda_sm70_shflsync_bfly_p)
        /*0f68*/ 	.word	0x00000000


	//----- nvinfo : EIATTR_FRAME_SIZE
	.align		4
.L_666:
        /*0f6c*/ 	.byte	0x04, 0x11
        /*0f6e*/ 	.short	(.L_668 - .L_667)
	.align		4
.L_667:
        /*0f70*/ 	.word	index@(_ZN10layer_norm13ln_fwd_kernelINS_13Kernel_traitsI13__nv_bfloat16S2_fS2_fjLj512ELj1ELj4ELj1ELj16ENS_18Kernel_traits_baseILj512ES2_S2_fS2_fjLj128EEEEELb0ELb0ELb1ELb0EEEvNS_9FwdParamsE)
        /*0f74*/ 	.word	0x00000000


	//----- nvinfo : EIATTR_REGCOUNT
	.align		4
.L_668:
        /*0f78*/ 	.byte	0x04, 0x2f
        /*0f7a*/ 	.short	(.L_670 - .L_669)
	.align		4
.L_669:
        /*0f7c*/ 	.word	index@(_ZN10layer_norm13ln_fwd_kernelINS_13Kernel_traitsI13__nv_bfloat16S2_fS2_fjLj512ELj1ELj4ELj1ELj16ENS_18Kernel_traits_baseILj512ES2_S2_fS2_fjLj128EEEEELb0ELb0ELb0ELb1EEEvNS_9FwdParamsE)
        /*0f80*/ 	.word	0x00000040


	//----- nvinfo : EIATTR_FRAME_SIZE
	.align		4
.L_670:
        /*0f84*/ 	.byte	0x04, 0x11
        /*0f86*/ 	.short	(.L_672 - .L_671)
	.align		4
.L_671:
        /*0f88*/ 	.word	index@($__internal_49_$__cuda_sm70_shflsync_bfly_p)
        /*0f8c*/ 	.word	0x00000000


	//----- nvinfo : EIATTR_FRAME_SIZE
	.align		4
.L_672:
        /*0f90*/ 	.byte	0x04, 0x11
        /*0f92*/ 	.short	(.L_674 - .L_673)
	.align		4
.L_673:
        /*0f94*/ 	.word	index@(_ZN10layer_norm13ln_fwd_kernelINS_13Kernel_traitsI13__nv_bfloat16S2_fS2_fjLj512ELj1ELj4ELj1ELj16ENS_18Kernel_traits_baseILj512ES2_S2_fS2_fjLj128EEEEELb0ELb0ELb0ELb1EEEvNS_9FwdParamsE)
        /*0f98*/ 	.word	0x00000000


	//----- nvinfo : EIATTR_REGCOUNT
	.align		4
.L_674:
        /*0f9c*/ 	.byte	0x04, 0x2f
        /*0f9e*/ 	.short	(.L_676 - .L_675)
	.align		4
.L_675:
        /*0fa0*/ 	.word	index@(_ZN10layer_norm13ln_fwd_kernelINS_13Kernel_traitsI13__nv_bfloat16S2_fS2_fjLj512ELj1ELj4ELj1ELj16ENS_18Kernel_traits_baseILj512ES2_S2_fS2_fjLj128EEEEELb0ELb0ELb0ELb0EEEvNS_9FwdParamsE)
        /*0fa4*/ 	.word	0x00000048


	//----- nvinfo : EIATTR_FRAME_SIZE
	.align		4
.L_676:
        /*0fa8*/ 	.byte	0x04, 0x11
        /*0faa*/ 	.short	(.L_678 - .L_677)
	.align		4
.L_677:
        /*0fac*/ 	.word	index@($__internal_48_$__cuda_sm70_shflsync_bfly_p)
        /*0fb0*/ 	.word	0x00000000


	//----- nvinfo : EIATTR_FRAME_SIZE
	.align		4
.L_678:
        /*0fb4*/ 	.byte	0x04, 0x11
        /*0fb6*/ 	.short	(.L_680 - .L_679)
	.align		4
.L_679:
        /*0fb8*/ 	.word	index@(_ZN10layer_norm13ln_fwd_kernelINS_13Kernel_traitsI13__nv_bfloat16S2_fS2_fjLj512ELj1ELj4ELj1ELj16ENS_18Kernel_traits_baseILj512ES2_S2_fS2_fjLj128EEEEELb0ELb0ELb0ELb0EEEvNS_9FwdParamsE)
        /*0fbc*/ 	.word	0x00000000


	//----- nvinfo : EIATTR_REGCOUNT
	.align		4
.L_680:
        /*0fc0*/ 	.byte	0x04, 0x2f
        /*0fc2*/ 	.short	(.L_682 - .L_681)
	.align		4
.L_681:
        /*0fc4*/ 	.word	index@(_ZN10layer_norm13ln_fwd_kernelINS_13Kernel_traitsIf13__nv_bfloat16S2_S2_fjLj512ELj1ELj4ELj1ELj16ENS_18Kernel_traits_baseILj512EfS2_S2_S2_fjLj128EEEEELb1ELb1ELb1ELb1EEEvNS_9FwdParamsE)
        /*0fc8*/ 	.word	0x00000073


	//----- nvinfo : EIATTR_FRAME_SIZE
	.align		4
.L_682:
        /*0fcc*/ 	.byte	0x04, 0x11
        /*0fce*/ 	.short	(.L_684 - .L_683)
	.align		4
.L_683:
        /*0fd0*/ 	.word	index@($__internal_47_$__cuda_sm70_shflsync_bfly_p)
        /*0fd4*/ 	.word	0x00000000


	//----- nvinfo : EIATTR_FRAME_SIZE
	.align		4
.L_684:
        /*0fd8*/ 	.byte	0x04, 0x11
        /*0fda*/ 	.short	(.L_686 - .L_685)
	.align		4
.L_685:
        /*0fdc*/ 	.word	index@(_ZN10layer_norm13ln_fwd_kernelINS_13Kernel_traitsIf13__nv_bfloat16S2_S2_fjLj512ELj1ELj4ELj1ELj16ENS_18Kernel_traits_baseILj512EfS2_S2_S2_fjLj128EEEEELb1ELb1ELb1ELb1EEEvNS_9FwdParamsE)
        /*0fe0*/ 	.word	0x00000000


	//----- nvinfo : EIATTR_REGCOUNT
	.align		4
.L_686:
        /*0fe4*/ 	.byte	0x04, 0x2f
        /*0fe6*/ 	.short	(.L_688 - .L_687)
	.align		4
.L_687:
        /*0fe8*/ 	.word	index@(_ZN10layer_norm13ln_fwd_kernelINS_13Kernel_traitsIf13__nv_bfloat16S2_S2_fjLj512ELj1ELj4ELj1ELj16ENS_18Kernel_traits_baseILj512EfS2_S2_S2_fjLj128EEEEELb1ELb1ELb1ELb0EEEvNS_9FwdParamsE)
        /*0fec*/ 	.word	0x0000006f


	//----- nvinfo : EIATTR_FRAME_SIZE
	.align		4
.L_688:
        /*0ff0*/ 	.byte	0x04, 0x11
        /*0ff2*/ 	.short	(.L_690 - .L_689)
	.align		4
.L_689:
        /*0ff4*/ 	.word	index@($__internal_46_$__cuda_sm70_shflsync_bfly_p)
        /*0ff8*/ 	.word	0x00000000


	//----- nvinfo : EIATTR_FRAME_SIZE
	.align		4
.L_690:
        /*0ffc*/ 	.byte	0x04, 0x11
        /*0ffe*/ 	.short	(.L_692 - .L_691)
	.align		4
.L_691:
        /*1000*/ 	.word	index@(_ZN10layer_norm13ln_fwd_kernelINS_13Kernel_traitsIf13__nv_bfloat16S2_S2_fjLj512ELj1ELj4ELj1ELj16ENS_18Kernel_traits_baseILj512EfS2_S2_S2_fjLj128EEEEELb1ELb1ELb1ELb0EEEvNS_9FwdParamsE)
        /*1004*/ 	.word	0x00000000


	//----- nvinfo : EIATTR_REGCOUNT
	.align		4
.L_692:
        /*1008*/ 	.byte	0x04, 0x2f
        /*100a*/ 	.short	(.L_694 - .L_693)
	.align		4
.L_693:
        /*100c*/ 	.word	index@(_ZN10layer_norm13ln_fwd_kernelINS_13Kernel_traitsIf13__nv_bfloat16S2_S2_fjLj512ELj1ELj4ELj1ELj16ENS_18Kernel_traits_baseILj512EfS2_S2_S2_fjLj128EEEEELb1ELb1ELb0ELb1EEEvNS_9FwdParamsE)
        /*1010*/ 	.word	0x00000060


	//----- nvinfo : EIATTR_FRAME_SIZE
	.align		4
.L_694:
        /*1014*/ 	.byte	0x04, 0x11
        /*1016*/ 	.short	(.L_696 - .L_695)
	.align		4
.L_695:
        /*1018*/ 	.word	index@($__internal_45_$__cuda_sm70_shflsync_bfly_p)
        /*101c*/ 	.word	0x00000000


	//----- nvinfo : EIATTR_FRAME_SIZE
	.align		4
.L_696:
        /*1020*/ 	.byte	0x04, 0x11
        /*1022*/ 	.short	(.L_698 - .L_697)
	.align		4
.L_697:
        /*1024*/ 	.word	index@(_ZN10layer_norm13ln_fwd_kernelINS_13Kernel_traitsIf13__nv_bfloat16S2_S2_fjLj512ELj1ELj4ELj1ELj16ENS_18Kernel_traits_baseILj512EfS2_S2_S2_fjLj128EEEEELb1ELb1ELb0ELb1EEEvNS_9FwdParamsE)
        /*1028*/ 	.word	0x00000000


	//----- nvinfo : EIATTR_REGCOUNT
	.align		4
.L_698:
        /*102c*/ 	.byte	0x04, 0x2f
        /*102e*/ 	.short	(.L_700 - .L_699)
	.align		4
.L_699:
        /*1030*/ 	.word	index@(_ZN10layer_norm13ln_fwd_kernelINS_13Kernel_traitsIf13__nv_bfloat16S2_S2_fjLj512ELj1ELj4ELj1ELj16ENS_18Kernel_traits_baseILj512EfS2_S2_S2_fjLj128EEEEELb1ELb1ELb0ELb0EEEvNS_9FwdParamsE)
        /*1034*/ 	.word	0x00000064


	//----- nvinfo : EIATTR_FRAME_SIZE
	.align		4
.L_700:
        /*1038*/ 	.byte	0x04, 0x11
        /*103a*/ 	.short	(.L_702 - .L_701)
	.align		4
.L_701:
        /*103c*/ 	.word	index@($__internal_44_$__cuda_sm70_shflsync_bfly_p)
        /*1040*/ 	.word	0x00000000


	//----- nvinfo : EIATTR_FRAME_SIZE
	.align		4
.L_702:
        /*1044*/ 	.byte	0x04, 0x11
        /*1046*/ 	.short	(.L_704 - .L_703)
	.align		4
.L_703:
        /*1048*/ 	.word	index@(_ZN10layer_norm13ln_fwd_kernelINS_13Kernel_traitsIf13__nv_bfloat16S2_S2_fjLj512ELj1ELj4ELj1ELj16ENS_18Kernel_traits_baseILj512EfS2_S2_S2_fjLj128EEEEELb1ELb1ELb0ELb0EEEvNS_9FwdParamsE)
        /*104c*/ 	.word	0x00000000


	//----- nvinfo : EIATTR_REGCOUNT
	.align		4
.L_704:
        /*1050*/ 	.byte	0x04, 0x2f
        /*1052*/ 	.short	(.L_706 - .L_705)
	.align		4
.L_705:
        /*1054*/ 	.word	index@(_ZN10layer_norm13ln_fwd_kernelINS_13Kernel_traitsIf13__nv_bfloat16S2_S2_fjLj512ELj1ELj4ELj1ELj16ENS_18Kernel_traits_baseILj512EfS2_S2_S2_fjLj128EEEEELb1ELb0ELb1ELb1EEEvNS_9FwdParamsE)
        /*1058*/ 	.word	0x0000005f


	//----- nvinfo : EIATTR_FRAME_SIZE
	.align		4
.L_706:
        /*105c*/ 	.byte	0x04, 0x11
        /*105e*/ 	.short	(.L_708 - .L_707)
	.align		4
.L_707:
        /*1060*/ 	.word	index@($__internal_43_$__cuda_sm70_shflsync_bfly_p)
        /*1064*/ 	.word	0x00000000


	//----- nvinfo : EIATTR_FRAME_SIZE
	.align		4
.L_708:
        /*1068*/ 	.byte	0x04, 0x11
        /*106a*/ 	.short	(.L_710 - .L_709)
	.align		4
.L_709:
        /*106c*/ 	.word	index@(_ZN10layer_norm13ln_fwd_kernelINS_13Kernel_traitsIf13__nv_bfloat16S2_S2_fjLj512ELj1ELj4ELj1ELj16ENS_18Kernel_traits_baseILj512EfS2_S2_S2_fjLj128EEEEELb1ELb0ELb1ELb1EEEvNS_9FwdParamsE)
        /*1070*/ 	.word	0x00000000


	//----- nvinfo : EIATTR_REGCOUNT
	.align		4
.L_710:
        /*1074*/ 	.byte	0x04, 0x2f
        /*1076*/ 	.short	(.L_712 - .L_711)
	.align		4
.L_711:
        /*1078*/ 	.word	index@(_ZN10layer_norm13ln_fwd_kernelINS_13Kernel_traitsIf13__nv_bfloat16S2_S2_fjLj512ELj1ELj4ELj1ELj16ENS_18Kernel_traits_baseILj512EfS2_S2_S2_fjLj128EEEEELb1ELb0ELb1ELb0EEEvNS_9FwdParamsE)
        /*107c*/ 	.word	0x0000005f


	//----- nvinfo : EIATTR_FRAME_SIZE
	.align		4
.L_712:
        /*1080*/ 	.byte	0x04, 0x11
        /*1082*/ 	.short	(.L_714 - .L_713)
	.align		4
.L_713:
        /*1084*/ 	.word	index@($__internal_42_$__cuda_sm70_shflsync_bfly_p)
        /*1088*/ 	.word	0x00000000


	//----- nvinfo : EIATTR_FRAME_SIZE
	.align		4
.L_714:
        /*108c*/ 	.byte	0x04, 0x11
        /*108e*/ 	.short	(.L_716 - .L_715)
	.align		4
.L_715:
        /*1090*/ 	.word	index@(_ZN10layer_norm13ln_fwd_kernelINS_13Kernel_traitsIf13__nv_bfloat16S2_S2_fjLj512ELj1ELj4ELj1ELj16ENS_18Kernel_traits_baseILj512EfS2_S2_S2_fjLj128EEEEELb1ELb0ELb1ELb0EEEvNS_9FwdParamsE)
        /*1094*/ 	.word	0x00000000


	//----- nvinfo : EIATTR_REGCOUNT
	.align		4
.L_716:
        /*1098*/ 	.byte	0x04, 0x2f
        /*109a*/ 	.short	(.L_718 - .L_717)
	.align		4
.L_717:
        /*109c*/ 	.word	index@(_ZN10layer_norm13ln_fwd_kernelINS_13Kernel_traitsIf13__nv_bfloat16S2_S2_fjLj512ELj1ELj4ELj1ELj16ENS_18Kernel_traits_baseILj512EfS2_S2_S2_fjLj128EEEEELb1ELb0ELb0ELb1EEEvNS_9FwdParamsE)
        /*10a0*/ 	.word	0x00000050


	//----- nvinfo : EIATTR_FRAME_SIZE
	.align		4
.L_718:
        /*10a4*/ 	.byte	0x04, 0x11
        /*10a6*/ 	.short	(.L_720 - .L_719)
	.align		4
.L_719:
        /*10a8*/ 	.word	index@($__internal_41_$__cuda_sm70_shflsync_bfly_p)
        /*10ac*/ 	.word	0x00000000


	//----- nvinfo : EIATTR_FRAME_SIZE
	.align		4
.L_720:
        /*10b0*/ 	.byte	0x04, 0x11
        /*10b2*/ 	.short	(.L_722 - .L_721)
	.align		4
.L_721:
        /*10b4*/ 	.word	index@(_ZN10layer_norm13ln_fwd_kernelINS_13Kernel_traitsIf13__nv_bfloat16S2_S2_fjLj512ELj1ELj4ELj1ELj16ENS_18Kernel_traits_baseILj512EfS2_S2_S2_fjLj128EEEEELb1ELb0ELb0ELb1EEEvNS_9FwdParamsE)
        /*10b8*/ 	.word	0x00000000


	//----- nvinfo : EIATTR_REGCOUNT
	.align		4
.L_722:
        /*10bc*/ 	.byte	0x04, 0x2f
        /*10be*/ 	.short	(.L_724 - .L_723)
	.align		4
.L_723:
        /*10c0*/ 	.word	index@(_ZN10layer_norm13ln_fwd_kernelINS_13Kernel_traitsIf13__nv_bfloat16S2_S2_fjLj512ELj1ELj4ELj1ELj16ENS_18Kernel_traits_baseILj512EfS2_S2_S2_fjLj128EEEEELb1ELb0ELb0ELb0EEEvNS_9FwdParamsE)
        /*10c4*/ 	.word	0x00000053


	//----- nvinfo : EIATTR_FRAME_SIZE
	.align		4
.L_724:
        /*10c8*/ 	.byte	0x04, 0x11
        /*10ca*/ 	.short	(.L_726 - .L_725)
	.align		4
.L_725:
        /*10cc*/ 	.word	index@($__internal_40_$__cuda_sm70_shflsync_bfly_p)
        /*10d0*/ 	.word	0x00000000


	//----- nvinfo : EIATTR_FRAME_SIZE
	.align		4
.L_726:
        /*10d4*/ 	.byte	0x04, 0x11
        /*10d6*/ 	.short	(.L_728 - .L_727)
	.align		4
.L_727:
        /*10d8*/ 	.word	index@(_ZN10layer_norm13ln_fwd_kernelINS_13Kernel_traitsIf13__nv_bfloat16S2_S2_fjLj512ELj1ELj4ELj1ELj16ENS_18Kernel_traits_baseILj512EfS2_S2_S2_fjLj128EEEEELb1ELb0ELb0ELb0EEEvNS_9FwdParamsE)
        /*10dc*/ 	.word	0x00000000


	//----- nvinfo : EIATTR_REGCOUNT
	.align		4
.L_728:
        /*10e0*/ 	.byte	0x04, 0x2f
        /*10e2*/ 	.short	(.L_730 - .L_729)
	.align		4
.L_729:
        /*10e4*/ 	.word	index@(_ZN10layer_norm13ln_fwd_kernelINS_13Kernel_traitsIf13__nv_bfloat16S2_S2_fjLj512ELj1ELj4ELj1ELj16ENS_18Kernel_traits_baseILj512EfS2_S2_S2_fjLj128EEEEELb0ELb1ELb1ELb1EEEvNS_9FwdParamsE)
        /*10e8*/ 	.word	0x0000005f


	//----- nvinfo : EIATTR_FRAME_SIZE
	.align		4
.L_730:
        /*10ec*/ 	.byte	0x04, 0x11
        /*10ee*/ 	.short	(.L_732 - .L_731)
	.align		4
.L_731:
        /*10f0*/ 	.word	index@($__internal_39_$__cuda_sm70_shflsync_bfly_p)
        /*10f4*/ 	.word	0x00000000


	//----- nvinfo : EIATTR_FRAME_SIZE
	.align		4
.L_732:
        /*10f8*/ 	.byte	0x04, 0x11
        /*10fa*/ 	.short	(.L_734 - .L_733)
	.align		4
.L_733:
        /*10fc*/ 	.word	index@(_ZN10layer_norm13ln_fwd_kernelINS_13Kernel_traitsIf13__nv_bfloat16S2_S2_fjLj512ELj1ELj4ELj1ELj16ENS_18Kernel_traits_baseILj512EfS2_S2_S2_fjLj128EEEEELb0ELb1ELb1ELb1EEEvNS_9FwdParamsE)
        /*1100*/ 	.word	0x00000000


	//----- nvinfo : EIATTR_REGCOUNT
	.align		4
.L_734:
        /*1104*/ 	.byte	0x04, 0x2f
        /*1106*/ 	.short	(.L_736 - .L_735)
	.align		4
.L_735:
        /*1108*/ 	.word	index@(_ZN10layer_norm13ln_fwd_kernelINS_13Kernel_traitsIf13__nv_bfloat16S2_S2_fjLj512ELj1ELj4ELj1ELj16ENS_18Kernel_traits_baseILj512EfS2_S2_S2_fjLj128EEEEELb0ELb1ELb1ELb0EEEvNS_9FwdParamsE)
        /*110c*/ 	.word	0x0000005d


	//----- nvinfo : EIATTR_FRAME_SIZE
	.align		4
.L_736:
        /*1110*/ 	.byte	0x04, 0x11
        /*1112*/ 	.short	(.L_738 - .L_737)
	.align		4
.L_737:
        /*1114*/ 	.word	index@($__internal_38_$__cuda_sm70_shflsync_bfly_p)
        /*1118*/ 	.word	0x00000000


	//----- nvinfo : EIATTR_FRAME_SIZE
	.align		4
.L_738:
        /*111c*/ 	.byte	0x04, 0x11
        /*111e*/ 	.short	(.L_740 - .L_739)
	.align		4
.L_739:
        /*1120*/ 	.word	index@(_ZN10layer_norm13ln_fwd_kernelINS_13Kernel_traitsIf13__nv_bfloat16S2_S2_fjLj512ELj1ELj4ELj1ELj16ENS_18Kernel_traits_baseILj512EfS2_S2_S2_fjLj128EEEEELb0ELb1ELb1ELb0EEEvNS_9FwdParamsE)
        /*1124*/ 	.word	0x00000000


	//----- nvinfo : EIATTR_REGCOUNT
	.align		4
.L_740:
        /*1128*/ 	.byte	0x04, 0x2f
        /*112a*/ 	.short	(.L_742 - .L_741)
	.align		4
.L_741:
        /*112c*/ 	.word	index@(_ZN10layer_norm13ln_fwd_kernelINS_13Kernel_traitsIf13__nv_bfloat16S2_S2_fjLj512ELj1ELj4ELj1ELj16ENS_18Kernel_traits_baseILj512EfS2_S2_S2_fjLj128EEEEELb0ELb1ELb0ELb1EEEvNS_9FwdParamsE)
        /*1130*/ 	.word	0x0000005e


	//----- nvinfo : EIATTR_FRAME_SIZE
	.align		4
.L_742:
        /*1134*/ 	.byte	0x04, 0x11
        /*1136*/ 	.short	(.L_744 - .L_743)
	.align		4
.L_743:
        /*1138*/ 	.word	index@($__internal_37_$__cuda_sm70_shflsync_bfly_p)
        /*113c*/ 	.word	0x00000000


	//----- nvinfo : EIATTR_FRAME_SIZE
	.align		4
.L_744:
        /*1140*/ 	.byte	0x04, 0x11
        /*1142*/ 	.short	(.L_746 - .L_745)
	.align		4
.L_745:
        /*1144*/ 	.word	index@(_ZN10layer_norm13ln_fwd_kernelINS_13Kernel_traitsIf13__nv_bfloat16S2_S2_fjLj512ELj1ELj4ELj1ELj16ENS_18Kernel_traits_baseILj512EfS2_S2_S2_fjLj128EEEEELb0ELb1ELb0ELb1EEEvNS_9FwdParamsE)
        /*1148*/ 	.word	0x00000000


	//----- nvinfo : EIATTR_REGCOUNT
	.align		4
.L_746:
        /*114c*/ 	.byte	0x04, 0x2f
        /*114e*/ 	.short	(.L_748 - .L_747)
	.align		4
.L_747:
        /*1150*/ 	.word	index@(_ZN10layer_norm13ln_fwd_kernelINS_13Kernel_traitsIf13__nv_bfloat16S2_S2_fjLj512ELj1ELj4ELj1ELj16ENS_18Kernel_traits_baseILj512EfS2_S2_S2_fjLj128EEEEELb0ELb1ELb0ELb0EEEvNS_9FwdParamsE)
        /*1154*/ 	.word	0x0000005b


	//----- nvinfo : EIATTR_FRAME_SIZE
	.align		4
.L_748:
        /*1158*/ 	.byte	0x04, 0x11
        /*115a*/ 	.short	(.L_750 - .L_749)
	.align		4
.L_749:
        /*115c*/ 	.word	index@($__internal_36_$__cuda_sm70_shflsync_bfly_p)
        /*1160*/ 	.word	0x00000000


	//----- nvinfo : EIATTR_FRAME_SIZE
	.align		4
.L_750:
        /*1164*/ 	.byte	0x04, 0x11
        /*1166*/ 	.short	(.L_752 - .L_751)
	.align		4
.L_751:
        /*1168*/ 	.word	index@(_ZN10layer_norm13ln_fwd_kernelINS_13Kernel_traitsIf13__nv_bfloat16S2_S2_fjLj512ELj1ELj4ELj1ELj16ENS_18Kernel_traits_baseILj512EfS2_S2_S2_fjLj128EEEEELb0ELb1ELb0ELb0EEEvNS_9FwdParamsE)
        /*116c*/ 	.word	0x00000000


	//----- nvinfo : EIATTR_REGCOUNT
	.align		4
.L_752:
        /*1170*/ 	.byte	0x04, 0x2f
        /*1172*/ 	.short	(.L_754 - .L_753)
	.align		4
.L_753:
        /*1174*/ 	.word	index@(_ZN10layer_norm13ln_fwd_kernelINS_13Kernel_traitsIf13__nv_bfloat16S2_S2_fjLj512ELj1ELj4ELj1ELj16ENS_18Kernel_traits_baseILj512EfS2_S2_S2_fjLj128EEEEELb0ELb0ELb1ELb1EEEvNS_9FwdParamsE)
        /*1178*/ 	.word	0x00000048


	//----- nvinfo : EIATTR_FRAME_SIZE
	.align		4
.L_754:
        /*117c*/ 	.byte	0x04, 0x11
        /*117e*/ 	.short	(.L_756 - .L_755)
	.align		4
.L_755:
        /*1180*/ 	.word	index@($__internal_35_$__cuda_sm70_shflsync_bfly_p)
        /*1184*/ 	.word	0x00000000


	//----- nvinfo : EIATTR_FRAME_SIZE
	.align		4
.L_756:
        /*1188*/ 	.byte	0x04, 0x11
        /*118a*/ 	.short	(.L_758 - .L_757)
	.align		4
.L_757:
        /*118c*/ 	.word	index@(_ZN10layer_norm13ln_fwd_kernelINS_13Kernel_traitsIf13__nv_bfloat16S2_S2_fjLj512ELj1ELj4ELj1ELj16ENS_18Kernel_traits_baseILj512EfS2_S2_S2_fjLj128EEEEELb0ELb0ELb1ELb1EEEvNS_9FwdParamsE)
        /*1190*/ 	.word	0x00000000


	//----- nvinfo : EIATTR_REGCOUNT
	.align		4
.L_758:
        /*1194*/ 	.byte	0x04, 0x2f
        /*1196*/ 	.short	(.L_760 - .L_759)
	.align		4
.L_759:
        /*1198*/ 	.word	index@(_ZN10layer_norm13ln_fwd_kernelINS_13Kernel_traitsIf13__nv_bfloat16S2_S2_fjLj512ELj1ELj4ELj1ELj16ENS_18Kernel_traits_baseILj512EfS2_S2_S2_fjLj128EEEEELb0ELb0ELb1ELb0EEEvNS_9FwdParamsE)
        /*119c*/ 	.word	0x0000004d


	//----- nvinfo : EIATTR_FRAME_SIZE
	.align		4
.L_760:
        /*11a0*/ 	.byte	0x04, 0x11
        /*11a2*/ 	.short	(.L_762 - .L_761)
	.align		4
.L_761:
        /*11a4*/ 	.word	index@($__internal_34_$__cuda_sm70_shflsync_bfly_p)
        /*11a8*/ 	.word	0x00000000


	//----- nvinfo : EIATTR_FRAME_SIZE
	.align		4
.L_762:
        /*11ac*/ 	.byte	0x04, 0x11
        /*11ae*/ 	.short	(.L_764 - .L_763)
	.align		4
.L_763:
        /*11b0*/ 	.word	index@(_ZN10layer_norm13ln_fwd_kernelINS_13Kernel_traitsIf13__nv_bfloat16S2_S2_fjLj512ELj1ELj4ELj1ELj16ENS_18Kernel_traits_baseILj512EfS2_S2_S2_fjLj128EEEEELb0ELb0ELb1ELb0EEEvNS_9FwdParamsE)
        /*11b4*/ 	.word	0x00000000


	//----- nvinfo : EIATTR_REGCOUNT
	.align		4
.L_764:
        /*11b8*/ 	.byte	0x04, 0x2f
        /*11ba*/ 	.short	(.L_766 - .L_765)
	.align		4
.L_765:
        /*11bc*/ 	.word	index@(_ZN10layer_norm13ln_fwd_kernelINS_13Kernel_traitsIf13__nv_bfloat16S2_S2_fjLj512ELj1ELj4ELj1ELj16ENS_18Kernel_traits_baseILj512EfS2_S2_S2_fjLj128EEEEELb0ELb0ELb0ELb1EEEvNS_9FwdParamsE)
        /*11c0*/ 	.word	0x00000048


	//----- nvinfo : EIATTR_FRAME_SIZE
	.align		4
.L_766:
        /*11c4*/ 	.byte	0x04, 0x11
        /*11c6*/ 	.short	(.L_768 - .L_767)
	.align		4
.L_767:
        /*11c8*/ 	.word	index@($__internal_33_$__cuda_sm70_shflsync_bfly_p)
        /*11cc*/ 	.word	0x00000000


	//----- nvinfo : EIATTR_FRAME_SIZE
	.align		4
.L_768:
        /*11d0*/ 	.byte	0x04, 0x11
        /*11d2*/ 	.short	(.L_770 - .L_769)
	.align		4
.L_769:
        /*11d4*/ 	.word	index@(_ZN10layer_norm13ln_fwd_kernelINS_13Kernel_traitsIf13__nv_bfloat16S2_S2_fjLj512ELj1ELj4ELj1ELj16ENS_18Kernel_traits_baseILj512EfS2_S2_S2_fjLj128EEEEELb0ELb0ELb0ELb1EEEvNS_9FwdParamsE)
        /*11d8*/ 	.word	0x00000000


	//----- nvinfo : EIATTR_REGCOUNT
	.align		4
.L_770:
        /*11dc*/ 	.byte	0x04, 0x2f
        /*11de*/ 	.short	(.L_772 - .L_771)
	.align		4
.L_771:
        /*11e0*/ 	.word	index@(_ZN10layer_norm13ln_fwd_kernelINS_13Kernel_traitsIf13__nv_bfloat16S2_S2_fjLj512ELj1ELj4ELj1ELj16ENS_18Kernel_traits_baseILj512EfS2_S2_S2_fjLj128EEEEELb0ELb0ELb0ELb0EEEvNS_9FwdParamsE)
        /*11e4*/ 	.word	0x00000048


	//----- nvinfo : EIATTR_FRAME_SIZE
	.align		4
.L_772:
        /*11e8*/ 	.byte	0x04, 0x11
        /*11ea*/ 	.short	(.L_774 - .L_773)
	.align		4
.L_773:
        /*11ec*/ 	.word	index@($__internal_32_$__cuda_sm70_shflsync_bfly_p)
        /*11f0*/ 	.word	0x00000000


	//----- nvinfo : EIATTR_FRAME_SIZE
	.align		4
.L_774:
        /*11f4*/ 	.byte	0x04, 0x11
        /*11f6*/ 	.short	(.L_776 - .L_775)
	.align		4
.L_775:
        /*11f8*/ 	.word	index@(_ZN10layer_norm13ln_fwd_kernelINS_13Kernel_traitsIf13__nv_bfloat16S2_S2_fjLj512ELj1ELj4ELj1ELj16ENS_18Kernel_traits_baseILj512EfS2_S2_S2_fjLj128EEEEELb0ELb0ELb0ELb0EEEvNS_9FwdParamsE)
        /*11fc*/ 	.word	0x00000000


	//----- nvinfo : EIATTR_REGCOUNT
	.align		4
.L_776:
        /*1200*/ 	.byte	0x04, 0x2f
        /*1202*/ 	.short	(.L_778 - .L_777)
	.align		4
.L_777:
        /*1204*/ 	.word	index@(_ZN10layer_norm13ln_fwd_kernelINS_13Kernel_traitsI6__halfS2_S2_S2_fjLj512ELj1ELj4ELj1ELj16ENS_18Kernel_traits_baseILj512ES2_S2_S2_S2_fjLj128EEEEELb1ELb1ELb1ELb1EEEvNS_9FwdParamsE)
        /*1208*/ 	.word	0x0000005f


	//----- nvinfo : EIATTR_FRAME_SIZE
	.align		4
.L_778:
        /*120c*/ 	.byte	0x04, 0x11
        /*120e*/ 	.short	(.L_780 - .L_779)
	.align		4
.L_779:
        /*1210*/ 	.word	index@($__internal_31_$__cuda_sm70_shflsync_bfly_p)
        /*1214*/ 	.word	0x00000000


	//----- nvinfo : EIATTR_FRAME_SIZE
	.align		4
.L_780:
        /*1218*/ 	.byte	0x04, 0x11
        /*121a*/ 	.short	(.L_782 - .L_781)
	.align		4
.L_781:
        /*121c*/ 	.word	index@(_ZN10layer_norm13ln_fwd_kernelINS_13Kernel_traitsI6__halfS2_S2_S2_fjLj512ELj1ELj4ELj1ELj16ENS_18Kernel_traits_baseILj512ES2_S2_S2_S2_fjLj128EEEEELb1ELb1ELb1ELb1EEEvNS_9FwdParamsE)
        /*1220*/ 	.word	0x00000000


	//----- nvinfo : EIATTR_REGCOUNT
	.align		4
.L_782:
        /*1224*/ 	.byte	0x04, 0x2f
        /*1226*/ 	.short	(.L_784 - .L_783)
	.align		4
.L_783:
        /*1228*/ 	.word	index@(_ZN10layer_norm13ln_fwd_kernelINS_13Kernel_traitsI6__halfS2_S2_S2_fjLj512ELj1ELj4ELj1ELj16ENS_18Kernel_traits_baseILj512ES2_S2_S2_S2_fjLj128EEEEELb1ELb1ELb1ELb0EEEvNS_9FwdParamsE)
        /*122c*/ 	.word	0x0000006f


	//----- nvinfo : EIATTR_FRAME_SIZE
	.align		4
.L_784:
        /*1230*/ 	.byte	0x04, 0x11
        /*1232*/ 	.short	(.L_786 - .L_785)
	.align		4
.L_785:
        /*1234*/ 	.word	index@($__internal_30_$__cuda_sm70_shflsync_bfly_p)
        /*1238*/ 	.word	0x00000000


	//----- nvinfo : EIATTR_FRAME_SIZE
	.align		4
.L_786:
        /*123c*/ 	.byte	0x04, 0x11
        /*123e*/ 	.short	(.L_788 - .L_787)
	.align		4
.L_787:
        /*1240*/ 	.word	index@(_ZN10layer_norm13ln_fwd_kernelINS_13Kernel_traitsI6__halfS2_S2_S2_fjLj512ELj1ELj4ELj1ELj16ENS_18Kernel_traits_baseILj512ES2_S2_S2_S2_fjLj128EEEEELb1ELb1ELb1ELb0EEEvNS_9FwdParamsE)
        /*1244*/ 	.word	0x00000000


	//----- nvinfo : EIATTR_REGCOUNT
	.align		4
.L_788:
        /*1248*/ 	.byte	0x04, 0x2f
        /*124a*/ 	.short	(.L_790 - .L_789)
	.align		4
.L_789:
        /*124c*/ 	.word	index@(_ZN10layer_norm13ln_fwd_kernelINS_13Kernel_traitsI6__halfS2_S2_S2_fjLj512ELj1ELj4ELj1ELj16ENS_18Kernel_traits_baseILj512ES2_S2_S2_S2_fjLj128EEEEELb1ELb1ELb0ELb1EEEvNS_9FwdParamsE)
        /*1250*/ 	.word	0x00000067


	//----- nvinfo : EIATTR_FRAME_SIZE
	.align		4
.L_790:
        /*1254*/ 	.byte	0x04, 0x11
        /*1256*/ 	.short	(.L_792 - .L_791)
	.align		4
.L_791:
        /*1258*/ 	.word	index@($__internal_29_$__cuda_sm70_shflsync_bfly_p)
        /*125c*/ 	.word	0x00000000


	//----- nvinfo : EIATTR_FRAME_SIZE
	.align		4
.L_792:
        /*1260*/ 	.byte	0x04, 0x11
        /*1262*/ 	.short	(.L_794 - .L_793)
	.align		4
.L_793:
        /*1264*/ 	.word	index@(_ZN10layer_norm13ln_fwd_kernelINS_13Kernel_traitsI6__halfS2_S2_S2_fjLj512ELj1ELj4ELj1ELj16ENS_18Kernel_traits_baseILj512ES2_S2_S2_S2_fjLj128EEEEELb1ELb1ELb0ELb1EEEvNS_9FwdParamsE)
        /*1268*/ 	.word	0x00000000


	//----- nvinfo : EIATTR_REGCOUNT
	.align		4
.L_794:
        /*126c*/ 	.byte	0x04, 0x2f
        /*126e*/ 	.short	(.L_796 - .L_795)
	.align		4
.L_795:
        /*1270*/ 	.word	index@(_ZN10layer_norm13ln_fwd_kernelINS_13Kernel_traitsI6__halfS2_S2_S2_fjLj512ELj1ELj4ELj1ELj16ENS_18Kernel_traits_baseILj512ES2_S2_S2_S2_fjLj128EEEEELb1ELb1ELb0ELb0EEEvNS_9FwdParamsE)
        /*1274*/ 	.word	0x00000060


	//----- nvinfo : EIATTR_FRAME_SIZE
	.align		4
.L_796:
        /*1278*/ 	.byte	0x04, 0x11
        /*127a*/ 	.short	(.L_798 - .L_797)
	.align		4
.L_797:
        /*127c*/ 	.word	index@($__internal_28_$__cuda_sm70_shflsync_bfly_p)
        /*1280*/ 	.word	0x00000000


	//----- nvinfo : EIATTR_FRAME_SIZE
	.align		4
.L_798:
        /*1284*/ 	.byte	0x04, 0x11
        /*1286*/ 	.short	(.L_800 - .L_799)
	.align		4
.L_799:
        /*1288*/ 	.word	index@(_ZN10layer_norm13ln_fwd_kernelINS_13Kernel_traitsI6__halfS2_S2_S2_fjLj512ELj1ELj4ELj1ELj16ENS_18Kernel_traits_baseILj512ES2_S2_S2_S2_fjLj128EEEEELb1ELb1ELb0ELb0EEEvNS_9FwdParamsE)
        /*128c*/ 	.word	0x00000000


	//----- nvinfo : EIATTR_REGCOUNT
	.align		4
.L_800:
        /*1290*/ 	.byte	0x04, 0x2f
        /*1292*/ 	.short	(.L_802 - .L_801)
	.align		4
.L_801:
        /*1294*/ 	.word	index@(_ZN10layer_norm13ln_fwd_kernelINS_13Kernel_traitsI6__halfS2_S2_S2_fjLj512ELj1ELj4ELj1ELj16ENS_18Kernel_traits_baseILj512ES2_S2_S2_S2_fjLj128EEEEELb1ELb0ELb1ELb1EEEvNS_9FwdParamsE)
        /*1298*/ 	.word	0x00000050


	//----- nvinfo : EIATTR_FRAME_SIZE
	.align		4
.L_802:
        /*129c*/ 	.byte	0x04, 0x11
        /*129e*/ 	.short	(.L_804 - .L_803)
	.align		4
.L_803:
        /*12a0*/ 	.word	index@($__internal_27_$__cuda_sm70_shflsync_bfly_p)
        /*12a4*/ 	.word	0x00000000


	//----- nvinfo : EIATTR_FRAME_SIZE
	.align		4
.L_804:
        /*12a8*/ 	.byte	0x04, 0x11
        /*12aa*/ 	.short	(.L_806 - .L_805)
	.align		4
.L_805:
        /*12ac*/ 	.word	index@(_ZN10layer_norm13ln_fwd_kernelINS_13Kernel_traitsI6__halfS2_S2_S2_fjLj512ELj1ELj4ELj1ELj16ENS_18Kernel_traits_baseILj512ES2_S2_S2_S2_fjLj128EEEEELb1ELb0ELb1ELb1EEEvNS_9FwdParamsE)
        /*12b0*/ 	.word	0x00000000


	//----- nvinfo : EIATTR_REGCOUNT
	.align		4
.L_806:
        /*12b4*/ 	.byte	0x04, 0x2f
        /*12b6*/ 	.short	(.L_808 - .L_807)
	.align		4
.L_807:
        /*12b8*/ 	.word	index@(_ZN10layer_norm13ln_fwd_kernelINS_13Kernel_traitsI6__halfS2_S2_S2_fjLj512ELj1ELj4ELj1ELj16ENS_18Kernel_traits_baseILj512ES2_S2_S2_S2_fjLj128EEEEELb1ELb0ELb1ELb0EEEvNS_9FwdParamsE)
        /*12bc*/ 	.word	0x0000005f


	//----- nvinfo : EIATTR_FRAME_SIZE
	.align		4
.L_808:
        /*12c0*/ 	.byte	0x04, 0x11
        /*12c2*/ 	.short	(.L_810 - .L_809)
	.align		4
.L_809:
        /*12c4*/ 	.word	index@($__internal_26_$__cuda_sm70_shflsync_bfly_p)
        /*12c8*/ 	.word	0x00000000


	//----- nvinfo : EIATTR_FRAME_SIZE
	.align		4
.L_810:
        /*12cc*/ 	.byte	0x04, 0x11
        /*12ce*/ 	.short	(.L_812 - .L_811)
	.align		4
.L_811:
        /*12d0*/ 	.word	index@(_ZN10layer_norm13ln_fwd_kernelINS_13Kernel_traitsI6__halfS2_S2_S2_fjLj512ELj1ELj4ELj1ELj16ENS_18Kernel_traits_baseILj512ES2_S2_S2_S2_fjLj128EEEEELb1ELb0ELb1ELb0EEEvNS_9FwdParamsE)
        /*12d4*/ 	.word	0x00000000


	//----- nvinfo : EIATTR_REGCOUNT
	.align		4
.L_812:
        /*12d8*/ 	.byte	0x04, 0x2f
        /*12da*/ 	.short	(.L_814 - .L_813)
	.align		4
.L_813:
        /*12dc*/ 	.word	index@(_ZN10layer_norm13ln_fwd_kernelINS_13Kernel_traitsI6__halfS2_S2_S2_fjLj512ELj1ELj4ELj1ELj16ENS_18Kernel_traits_baseILj512ES2_S2_S2_S2_fjLj128EEEEELb1ELb0ELb0ELb1EEEvNS_9FwdParamsE)
        /*12e0*/ 	.word	0x00000050


	//----- nvinfo : EIATTR_FRAME_SIZE
	.align		4
.L_814:
        /*12e4*/ 	.byte	0x04, 0x11
        /*12e6*/ 	.short	(.L_816 - .L_815)
	.align		4
.L_815:
        /*12e8*/ 	.word	index@($__internal_25_$__cuda_sm70_shflsync_bfly_p)
        /*12ec*/ 	.word	0x00000000


	//----- nvinfo : EIATTR_FRAME_SIZE
	.align		4
.L_816:
        /*12f0*/ 	.byte	0x04, 0x11
        /*12f2*/ 	.short	(.L_818 - .L_817)
	.align		4
.L_817:
        /*12f4*/ 	.word	index@(_ZN10layer_norm13ln_fwd_kernelINS_13Kernel_traitsI6__halfS2_S2_S2_fjLj512ELj1ELj4ELj1ELj16ENS_18Kernel_traits_baseILj512ES2_S2_S2_S2_fjLj128EEEEELb1ELb0ELb0ELb1EEEvNS_9FwdParamsE)
        /*12f8*/ 	.word	0x00000000


	//----- nvinfo : EIATTR_REGCOUNT
	.align		4
.L_818:
        /*12fc*/ 	.byte	0x04, 0x2f
        /*12fe*/ 	.short	(.L_820 - .L_819)
	.align		4
.L_819:
        /*1300*/ 	.word	index@(_ZN10layer_norm13ln_fwd_kernelINS_13Kernel_traitsI6__halfS2_S2_S2_fjLj512ELj1ELj4ELj1ELj16ENS_18Kernel_traits_baseILj512ES2_S2_S2_S2_fjLj128EEEEELb1ELb0ELb0ELb0EEEvNS_9FwdParamsE)
        /*1304*/ 	.word	0x00000055


	//----- nvinfo : EIATTR_FRAME_SIZE
	.align		4
.L_820:
        /*1308*/ 	.byte	0x04, 0x11
        /*130a*/ 	.short	(.L_822 - .L_821)
	.align		4
.L_821:
        /*130c*/ 	.word	index@($__internal_24_$__cuda_sm70_shflsync_bfly_p)
        /*1310*/ 	.word	0x00000000


	//----- nvinfo : EIATTR_FRAME_SIZE
	.align		4
.L_822:
        /*1314*/ 	.byte	0x04, 0x11
        /*1316*/ 	.short	(.L_824 - .L_823)
	.align		4
.L_823:
        /*1318*/ 	.word	index@(_ZN10layer_norm13ln_fwd_kernelINS_13Kernel_traitsI6__halfS2_S2_S2_fjLj512ELj1ELj4ELj1ELj16ENS_18Kernel_traits_baseILj512ES2_S2_S2_S2_fjLj128EEEEELb1ELb0ELb0ELb0EEEvNS_9FwdParamsE)
        /*131c*/ 	.word	0x00000000


	//----- nvinfo : EIATTR_REGCOUNT
	.align		4
.L_824:
        /*1320*/ 	.byte	0x04, 0x2f
        /*1322*/ 	.short	(.L_826 - .L_825)
	.align		4
.L_825:
        /*1324*/ 	.word	index@(_ZN10layer_norm13ln_fwd_kernelINS_13Kernel_traitsI6__halfS2_S2_S2_fjLj512ELj1ELj4ELj1ELj16ENS_18Kernel_traits_baseILj512ES2_S2_S2_S2_fjLj128EEEEELb0ELb1ELb1ELb1EEEvNS_9FwdParamsE)
        /*1328*/ 	.word	0x00000050


	//----- nvinfo : EIATTR_FRAME_SIZE
	.align		4
.L_826:
        /*132c*/ 	.byte	0x04, 0x11
        /*132e*/ 	.short	(.L_828 - .L_827)
	.align		4
.L_827:
        /*1330*/ 	.word	index@($__internal_23_$__cuda_sm70_shflsync_bfly_p)
        /*1334*/ 	.word	0x00000000


	//----- nvinfo : EIATTR_FRAME_SIZE
	.align		4
.L_828:
        /*1338*/ 	.byte	0x04, 0x11
        /*133a*/ 	.short	(.L_830 - .L_829)
	.align		4
.L_829:
        /*133c*/ 	.word	index@(_ZN10layer_norm13ln_fwd_kernelINS_13Kernel_traitsI6__halfS2_S2_S2_fjLj512ELj1ELj4ELj1ELj16ENS_18Kernel_traits_baseILj512ES2_S2_S2_S2_fjLj128EEEEELb0ELb1ELb1ELb1EEEvNS_9FwdParamsE)
        /*1340*/ 	.word	0x00000000


	//----- nvinfo : EIATTR_REGCOUNT
	.align		4
.L_830:
        /*1344*/ 	.byte	0x04, 0x2f
        /*1346*/ 	.short	(.L_832 - .L_831)
	.align		4
.L_831:
        /*1348*/ 	.word	index@(_ZN10layer_norm13ln_fwd_kernelINS_13Kernel_traitsI6__halfS2_S2_S2_fjLj512ELj1ELj4ELj1ELj16ENS_18Kernel_traits_baseILj512ES2_S2_S2_S2_fjLj128EEEEELb0ELb1ELb1ELb0EEEvNS_9FwdParamsE)
        /*134c*/ 	.word	0x0000005d


	//----- nvinfo : EIATTR_FRAME_SIZE
	.align		4
.L_832:
        /*1350*/ 	.byte	0x04, 0x11
        /*1352*/ 	.short	(.L_834 - .L_833)
	.align		4
.L_833:
        /*1354*/ 	.word	index@($__internal_22_$__cuda_sm70_shflsync_bfly_p)
        /*1358*/ 	.word	0x00000000


	//----- nvinfo : EIATTR_FRAME_SIZE
	.align		4
.L_834:
        /*135c*/ 	.byte	0x04, 0x11
        /*135e*/ 	.short	(.L_836 - .L_835)
	.align		4
.L_835:
        /*1360*/ 	.word	index@(_ZN10layer_norm13ln_fwd_kernelINS_13Kernel_traitsI6__halfS2_S2_S2_fjLj512ELj1ELj4ELj1ELj16ENS_18Kernel_traits_baseILj512ES2_S2_S2_S2_fjLj128EEEEELb0ELb1ELb1ELb0EEEvNS_9FwdParamsE)
        /*1364*/ 	.word	0x00000000


	//----- nvinfo : EIATTR_REGCOUNT
	.align		4
.L_836:
        /*1368*/ 	.byte	0x04, 0x2f
        /*136a*/ 	.short	(.L_838 - .L_837)
	.align		4
.L_837:
        /*136c*/ 	.word	index@(_ZN10layer_norm13ln_fwd_kernelINS_13Kernel_traitsI6__halfS2_S2_S2_fjLj512ELj1ELj4ELj1ELj16ENS_18Kernel_traits_baseILj512ES2_S2_S2_S2_fjLj128EEEEELb0ELb1ELb0ELb1EEEvNS_9FwdParamsE)
        /*1370*/ 	.word	0x0000005e


	//----- nvinfo : EIATTR_FRAME_SIZE
	.align		4
.L_838:
        /*1374*/ 	.byte	0x04, 0x11
        /*1376*/ 	.short	(.L_840 - .L_839)
	.align		4
.L_839:
        /*1378*/ 	.word	index@($__internal_21_$__cuda_sm70_shflsync_bfly_p)
        /*137c*/ 	.word	0x00000000


	//----- nvinfo : EIATTR_FRAME_SIZE
	.align		4
.L_840:
        /*1380*/ 	.byte	0x04, 0x11
        /*1382*/ 	.short	(.L_842 - .L_841)
	.align		4
.L_841:
        /*1384*/ 	.word	index@(_ZN10layer_norm13ln_fwd_kernelINS_13Kernel_traitsI6__halfS2_S2_S2_fjLj512ELj1ELj4ELj1ELj16ENS_18Kernel_traits_baseILj512ES2_S2_S2_S2_fjLj128EEEEELb0ELb1ELb0ELb1EEEvNS_9FwdParamsE)
        /*1388*/ 	.word	0x00000000


	//----- nvinfo : EIATTR_REGCOUNT
	.align		4
.L_842:
        /*138c*/ 	.byte	0x04, 0x2f
        /*138e*/ 	.short	(.L_844 - .L_843)
	.align		4
.L_843:
        /*1390*/ 	.word	index@(_ZN10layer_norm13ln_fwd_kernelINS_13Kernel_traitsI6__halfS2_S2_S2_fjLj512ELj1ELj4ELj1ELj16ENS_18Kernel_traits_baseILj512ES2_S2_S2_S2_fjLj128EEEEELb0ELb1ELb0ELb0EEEvNS_9FwdParamsE)
        /*1394*/ 	.word	0x0000005b


	//----- nvinfo : EIATTR_FRAME_SIZE
	.align		4
.L_844:
        /*1398*/ 	.byte	0x04, 0x11
        /*139a*/ 	.short	(.L_846 - .L_845)
	.align		4
.L_845:
        /*139c*/ 	.word	index@($__internal_20_$__cuda_sm70_shflsync_bfly_p)
        /*13a0*/ 	.word	0x00000000


	//----- nvinfo : EIATTR_FRAME_SIZE
	.align		4
.L_846:
        /*13a4*/ 	.byte	0x04, 0x11
        /*13a6*/ 	.short	(.L_848 - .L_847)
	.align		4
.L_847:
        /*13a8*/ 	.word	index@(_ZN10layer_norm13ln_fwd_kernelINS_13Kernel_traitsI6__halfS2_S2_S2_fjLj512ELj1ELj4ELj1ELj16ENS_18Kernel_traits_baseILj512ES2_S2_S2_S2_fjLj128EEEEELb0ELb1ELb0ELb0EEEvNS_9FwdParamsE)
        /*13ac*/ 	.word	0x00000000


	//----- nvinfo : EIATTR_REGCOUNT
	.align		4
.L_848:
        /*13b0*/ 	.byte	0x04, 0x2f
        /*13b2*/ 	.short	(.L_850 - .L_849)
	.align		4
.L_849:
        /*13b4*/ 	.word	index@(_ZN10layer_norm13ln_fwd_kernelINS_13Kernel_traitsI6__halfS2_S2_S2_fjLj512ELj1ELj4ELj1ELj16ENS_18Kernel_traits_baseILj512ES2_S2_S2_S2_fjLj128EEEEELb0ELb0ELb1ELb1EEEvNS_9FwdParamsE)
        /*13b8*/ 	.word	0x00000047


	//----- nvinfo : EIATTR_FRAME_SIZE
	.align		4
.L_850:
        /*13bc*/ 	.byte	0x04, 0x11
        /*13be*/ 	.short	(.L_852 - .L_851)
	.align		4
.L_851:
        /*13c0*/ 	.word	index@($__internal_19_$__cuda_sm70_shflsync_bfly_p)
        /*13c4*/ 	.word	0x00000000


	//----- nvinfo : EIATTR_FRAME_SIZE
	.align		4
.L_852:
        /*13c8*/ 	.byte	0x04, 0x11
        /*13ca*/ 	.short	(.L_854 - .L_853)
	.align		4
.L_853:
        /*13cc*/ 	.word	index@(_ZN10layer_norm13ln_fwd_kernelINS_13Kernel_traitsI6__halfS2_S2_S2_fjLj512ELj1ELj4ELj1ELj16ENS_18Kernel_traits_baseILj512ES2_S2_S2_S2_fjLj128EEEEELb0ELb0ELb1ELb1EEEvNS_9FwdParamsE)
        /*13d0*/ 	.word	0x00000000


	//----- nvinfo : EIATTR_REGCOUNT
	.align		4
.L_854:
        /*13d4*/ 	.byte	0x04, 0x2f
        /*13d6*/ 	.short	(.L_856 - .L_855)
	.align		4
.L_855:
        /*13d8*/ 	.word	index@(_ZN10layer_norm13ln_fwd_kernelINS_13Kernel_traitsI6__halfS2_S2_S2_fjLj512ELj1ELj4ELj1ELj16ENS_18Kernel_traits_baseILj512ES2_S2_S2_S2_fjLj128EEEEELb0ELb0ELb1ELb0EEEvNS_9FwdParamsE)
        /*13dc*/ 	.word	0x00000048


	//----- nvinfo : EIATTR_FRAME_SIZE
	.align		4
.L_856:
        /*13e0*/ 	.byte	0x04, 0x11
        /*13e2*/ 	.short	(.L_858 - .L_857)
	.align		4
.L_857:
        /*13e4*/ 	.word	index@($__internal_18_$__cuda_sm70_shflsync_bfly_p)
        /*13e8*/ 	.word	0x00000000


	//----- nvinfo : EIATTR_FRAME_SIZE
	.align		4
.L_858:
        /*13ec*/ 	.byte	0x04, 0x11
        /*13ee*/ 	.short	(.L_860 - .L_859)
	.align		4
.L_859:
        /*13f0*/ 	.word	index@(_ZN10layer_norm13ln_fwd_kernelINS_13Kernel_traitsI6__halfS2_S2_S2_fjLj512ELj1ELj4ELj1ELj16ENS_18Kernel_traits_baseILj512ES2_S2_S2_S2_fjLj128EEEEELb0ELb0ELb1ELb0EEEvNS_9FwdParamsE)
        /*13f4*/ 	.word	0x00000000


	//----- nvinfo : EIATTR_REGCOUNT
	.align		4
.L_860:
        /*13f8*/ 	.byte	0x04, 0x2f
        /*13fa*/ 	.short	(.L_862 - .L_861)
	.align		4
.L_861:
        /*13fc*/ 	.word	index@(_ZN10layer_norm13ln_fwd_kernelINS_13Kernel_traitsI6__halfS2_S2_S2_fjLj512ELj1ELj4ELj1ELj16ENS_18Kernel_traits_baseILj512ES2_S2_S2_S2_fjLj128EEEEELb0ELb0ELb0ELb1EEEvNS_9FwdParamsE)
        /*1400*/ 	.word	0x00000040


	//----- nvinfo : EIATTR_FRAME_SIZE
	.align		4
.L_862:
        /*1404*/ 	.byte	0x04, 0x11
        /*1406*/ 	.short	(.L_864 - .L_863)
	.align		4
.L_863:
        /*1408*/ 	.word	index@($__internal_17_$__cuda_sm70_shflsync_bfly_p)
        /*140c*/ 	.word	0x00000000


	//----- nvinfo : EIATTR_FRAME_SIZE
	.align		4
.L_864:
        /*1410*/ 	.byte	0x04, 0x11
        /*1412*/ 	.short	(.L_866 - .L_865)
	.align		4
.L_865:
        /*1414*/ 	.word	index@(_ZN10layer_norm13ln_fwd_kernelINS_13Kernel_traitsI6__halfS2_S2_S2_fjLj512ELj1ELj4ELj1ELj16ENS_18Kernel_traits_baseILj512ES2_S2_S2_S2_fjLj128EEEEELb0ELb0ELb0ELb1EEEvNS_9FwdParamsE)
        /*1418*/ 	.word	0x00000000


	//----- nvinfo : EIATTR_REGCOUNT
	.align		4
.L_866:
        /*141c*/ 	.byte	0x04, 0x2f
        /*141e*/ 	.short	(.L_868 - .L_867)
	.align		4
.L_867:
        /*1420*/ 	.word	index@(_ZN10layer_norm13ln_fwd_kernelINS_13Kernel_traitsI6__halfS2_S2_S2_fjLj512ELj1ELj4ELj1ELj16ENS_18Kernel_traits_baseILj512ES2_S2_S2_S2_fjLj128EEEEELb0ELb0ELb0ELb0EEEvNS_9FwdParamsE)
        /*1424*/ 	.word	0x00000048


	//----- nvinfo : EIATTR_FRAME_SIZE
	.align		4
.L_868:
        /*1428*/ 	.byte	0x04, 0x11
        /*142a*/ 	.short	(.L_870 - .L_869)
	.align		4
.L_869:
        /*142c*/ 	.word	index@($__internal_16_$__cuda_sm70_shflsync_bfly_p)
        /*1430*/ 	.word	0x00000000


	//----- nvinfo : EIATTR_FRAME_SIZE
	.align		4
.L_870:
        /*1434*/ 	.byte	0x04, 0x11
        /*1436*/ 	.short	(.L_872 - .L_871)
	.align		4
.L_871:
        /*1438*/ 	.word	index@(_ZN10layer_norm13ln_fwd_kernelINS_13Kernel_traitsI6__halfS2_S2_S2_fjLj512ELj1ELj4ELj1ELj16ENS_18Kernel_traits_baseILj512ES2_S2_S2_S2_fjLj128EEEEELb0ELb0ELb0ELb0EEEvNS_9FwdParamsE)
        /*143c*/ 	.word	0x00000000


	//----- nvinfo : EIATTR_REGCOUNT
	.align		4
.L_872:
        /*1440*/ 	.byte	0x04, 0x2f
        /*1442*/ 	.short	(.L_874 - .L_873)
	.align		4
.L_873:
        /*1444*/ 	.word	index@(_ZN10layer_norm13ln_fwd_kernelINS_13Kernel_traitsI13__nv_bfloat16S2_S2_S2_fjLj512ELj1ELj4ELj1ELj16ENS_18Kernel_traits_baseILj512ES2_S2_S2_S2_fjLj128EEEEELb1ELb1ELb1ELb1EEEvNS_9FwdParamsE)
        /*1448*/ 	.word	0x0000005f


	//----- nvinfo : EIATTR_FRAME_SIZE
	.align		4
.L_874:
        /*144c*/ 	.byte	0x04, 0x11
        /*144e*/ 	.short	(.L_876 - .L_875)
	.align		4
.L_875:
        /*1450*/ 	.word	index@($__internal_15_$__cuda_sm70_shflsync_bfly_p)
        /*1454*/ 	.word	0x00000000


	//----- nvinfo : EIATTR_FRAME_SIZE
	.align		4
.L_876:
        /*1458*/ 	.byte	0x04, 0x11
        /*145a*/ 	.short	(.L_878 - .L_877)
	.align		4
.L_877:
        /*145c*/ 	.word	index@(_ZN10layer_norm13ln_fwd_kernelINS_13Kernel_traitsI13__nv_bfloat16S2_S2_S2_fjLj512ELj1ELj4ELj1ELj16ENS_18Kernel_traits_baseILj512ES2_S2_S2_S2_fjLj128EEEEELb1ELb1ELb1ELb1EEEvNS_9FwdParamsE)
        /*1460*/ 	.word	0x00000000


	//----- nvinfo : EIATTR_REGCOUNT
	.align		4
.L_878:
        /*1464*/ 	.byte	0x04, 0x2f
        /*1466*/ 	.short	(.L_880 - .L_879)
	.align		4
.L_879:
        /*1468*/ 	.word	index@(_ZN10layer_norm13ln_fwd_kernelINS_13Kernel_traitsI13__nv_bfloat16S2_S2_S2_fjLj512ELj1ELj4ELj1ELj16ENS_18Kernel_traits_baseILj512ES2_S2_S2_S2_fjLj128EEEEELb1ELb1ELb1ELb0EEEvNS_9FwdParamsE)
        /*146c*/ 	.word	0x0000006f


	//----- nvinfo : EIATTR_FRAME_SIZE
	.align		4
.L_880:
        /*1470*/ 	.byte	0x04, 0x11
        /*1472*/ 	.short	(.L_882 - .L_881)
	.align		4
.L_881:
        /*1474*/ 	.word	index@($__internal_14_$__cuda_sm70_shflsync_bfly_p)
        /*1478*/ 	.word	0x00000000


	//----- nvinfo : EIATTR_FRAME_SIZE
	.align		4
.L_882:
        /*147c*/ 	.byte	0x04, 0x11
        /*147e*/ 	.short	(.L_884 - .L_883)
	.align		4
.L_883:
        /*1480*/ 	.word	index@(_ZN10layer_norm13ln_fwd_kernelINS_13Kernel_traitsI13__nv_bfloat16S2_S2_S2_fjLj512ELj1ELj4ELj1ELj16ENS_18Kernel_traits_baseILj512ES2_S2_S2_S2_fjLj128EEEEELb1ELb1ELb1ELb0EEEvNS_9FwdParamsE)
        /*1484*/ 	.word	0x00000000


	//----- nvinfo : EIATTR_REGCOUNT
	.align		4
.L_884:
        /*1488*/ 	.byte	0x04, 0x2f
        /*148a*/ 	.short	(.L_886 - .L_885)
	.align		4
.L_885:
        /*148c*/ 	.word	index@(_ZN10layer_norm13ln_fwd_kernelINS_13Kernel_traitsI13__nv_bfloat16S2_S2_S2_fjLj512ELj1ELj4ELj1ELj16ENS_18Kernel_traits_baseILj512ES2_S2_S2_S2_fjLj128EEEEELb1ELb1ELb0ELb1EEEvNS_9FwdParamsE)
        /*1490*/ 	.word	0x00000067


	//----- nvinfo : EIATTR_FRAME_SIZE
	.align		4
.L_886:
        /*1494*/ 	.byte	0x04, 0x11
        /*1496*/ 	.short	(.L_888 - .L_887)
	.align		4
.L_887:
        /*1498*/ 	.word	index@($__internal_13_$__cuda_sm70_shflsync_bfly_p)
        /*149c*/ 	.word	0x00000000


	//----- nvinfo : EIATTR_FRAME_SIZE
	.align		4
.L_888:
        /*14a0*/ 	.byte	0x04, 0x11
        /*14a2*/ 	.short	(.L_890 - .L_889)
	.align		4
.L_889:
        /*14a4*/ 	.word	index@(_ZN10layer_norm13ln_fwd_kernelINS_13Kernel_traitsI13__nv_bfloat16S2_S2_S2_fjLj512ELj1ELj4ELj1ELj16ENS_18Kernel_traits_baseILj512ES2_S2_S2_S2_fjLj128EEEEELb1ELb1ELb0ELb1EEEvNS_9FwdParamsE)
        /*14a8*/ 	.word	0x00000000


	//----- nvinfo : EIATTR_REGCOUNT
	.align		4
.L_890:
        /*14ac*/ 	.byte	0x04, 0x2f
        /*14ae*/ 	.short	(.L_892 - .L_891)
	.align		4
.L_891:
        /*14b0*/ 	.word	index@(_ZN10layer_norm13ln_fwd_kernelINS_13Kernel_traitsI13__nv_bfloat16S2_S2_S2_fjLj512ELj1ELj4ELj1ELj16ENS_18Kernel_traits_baseILj512ES2_S2_S2_S2_fjLj128EEEEELb1ELb1ELb0ELb0EEEvNS_9FwdParamsE)
        /*14b4*/ 	.word	0x00000060


	//----- nvinfo : EIATTR_FRAME_SIZE
	.align		4
.L_892:
        /*14b8*/ 	.byte	0x04, 0x11
        /*14ba*/ 	.short	(.L_894 - .L_893)
	.align		4
.L_893:
        /*14bc*/ 	.word	index@($__internal_12_$__cuda_sm70_shflsync_bfly_p)
        /*14c0*/ 	.word	0x00000000


	//----- nvinfo : EIATTR_FRAME_SIZE
	.align		4
.L_894:
        /*14c4*/ 	.byte	0x04, 0x11
        /*14c6*/ 	.short	(.L_896 - .L_895)
	.align		4
.L_895:
        /*14c8*/ 	.word	index@(_ZN10layer_norm13ln_fwd_kernelINS_13Kernel_traitsI13__nv_bfloat16S2_S2_S2_fjLj512ELj1ELj4ELj1ELj16ENS_18Kernel_traits_baseILj512ES2_S2_S2_S2_fjLj128EEEEELb1ELb1ELb0ELb0EEEvNS_9FwdParamsE)
        /*14cc*/ 	.word	0x00000018


	//----- nvinfo : EIATTR_REGCOUNT
	.align		4
.L_896:
        /*14d0*/ 	.byte	0x04, 0x2f
        /*14d2*/ 	.short	(.L_898 - .L_897)
	.align		4
.L_897:
        /*14d4*/ 	.word	index@(_ZN10layer_norm13ln_fwd_kernelINS_13Kernel_traitsI13__nv_bfloat16S2_S2_S2_fjLj512ELj1ELj4ELj1ELj16ENS_18Kernel_traits_baseILj512ES2_S2_S2_S2_fjLj128EEEEELb1ELb0ELb1ELb1EEEvNS_9FwdParamsE)
        /*14d8*/ 	.word	0x00000050


	//----- nvinfo : EIATTR_FRAME_SIZE
	.align		4
.L_898:
        /*14dc*/ 	.byte	0x04, 0x11
        /*14de*/ 	.short	(.L_900 - .L_899)
	.align		4
.L_899:
        /*14e0*/ 	.word	index@($__internal_11_$__cuda_sm70_shflsync_bfly_p)
        /*14e4*/ 	.word	0x00000000


	//----- nvinfo : EIATTR_FRAME_SIZE
	.align		4
.L_900:
        /*14e8*/ 	.byte	0x04, 0x11
        /*14ea*/ 	.short	(.L_902 - .L_901)
	.align		4
.L_901:
        /*14ec*/ 	.word	index@(_ZN10layer_norm13ln_fwd_kernelINS_13Kernel_traitsI13__nv_bfloat16S2_S2_S2_fjLj512ELj1ELj4ELj1ELj16ENS_18Kernel_traits_baseILj512ES2_S2_S2_S2_fjLj128EEEEELb1ELb0ELb1ELb1EEEvNS_9FwdParamsE)
        /*14f0*/ 	.word	0x00000000


	//----- nvinfo : EIATTR_REGCOUNT
	.align		4
.L_902:
        /*14f4*/ 	.byte	0x04, 0x2f
        /*14f6*/ 	.short	(.L_904 - .L_903)
	.align		4
.L_903:
        /*14f8*/ 	.word	index@(_ZN10layer_norm13ln_fwd_kernelINS_13Kernel_traitsI13__nv_bfloat16S2_S2_S2_fjLj512ELj1ELj4ELj1ELj16ENS_18Kernel_traits_baseILj512ES2_S2_S2_S2_fjLj128EEEEELb1ELb0ELb1ELb0EEEvNS_9FwdParamsE)
        /*14fc*/ 	.word	0x0000005f


	//----- nvinfo : EIATTR_FRAME_SIZE
	.align		4
.L_904:
        /*1500*/ 	.byte	0x04, 0x11
        /*1502*/ 	.short	(.L_906 - .L_905)
	.align		4
.L_905:
        /*1504*/ 	.word	index@($__internal_10_$__cuda_sm70_shflsync_bfly_p)
        /*1508*/ 	.word	0x00000000


	//----- nvinfo : EIATTR_FRAME_SIZE
	.align		4
.L_906:
        /*150c*/ 	.byte	0x04, 0x11
        /*150e*/ 	.short	(.L_908 - .L_907)
	.align		4
.L_907:
        /*1510*/ 	.word	index@(_ZN10layer_norm13ln_fwd_kernelINS_13Kernel_traitsI13__nv_bfloat16S2_S2_S2_fjLj512ELj1ELj4ELj1ELj16ENS_18Kernel_traits_baseILj512ES2_S2_S2_S2_fjLj128EEEEELb1ELb0ELb1ELb0EEEvNS_9FwdParamsE)
        /*1514*/ 	.word	0x00000000


	//----- nvinfo : EIATTR_REGCOUNT
	.align		4
.L_908:
        /*1518*/ 	.byte	0x04, 0x2f
        /*151a*/ 	.short	(.L_910 - .L_909)
	.align		4
.L_909:
        /*151c*/ 	.word	index@(_ZN10layer_norm13ln_fwd_kernelINS_13Kernel_traitsI13__nv_bfloat16S2_S2_S2_fjLj512ELj1ELj4ELj1ELj16ENS_18Kernel_traits_baseILj512ES2_S2_S2_S2_fjLj128EEEEELb1ELb0ELb0ELb1EEEvNS_9FwdParamsE)
        /*1520*/ 	.word	0x00000050


	//----- nvinfo : EIATTR_FRAME_SIZE
	.align		4
.L_910:
        /*1524*/ 	.byte	0x04, 0x11
        /*1526*/ 	.short	(.L_912 - .L_911)
	.align		4
.L_911:
        /*1528*/ 	.word	index@($__internal_9_$__cuda_sm70_shflsync_bfly_p)
        /*152c*/ 	.word	0x00000000


	//----- nvinfo : EIATTR_FRAME_SIZE
	.align		4
.L_912:
        /*1530*/ 	.byte	0x04, 0x11
        /*1532*/ 	.short	(.L_914 - .L_913)
	.align		4
.L_913:
        /*1534*/ 	.word	index@(_ZN10layer_norm13ln_fwd_kernelINS_13Kernel_traitsI13__nv_bfloat16S2_S2_S2_fjLj512ELj1ELj4ELj1ELj16ENS_18Kernel_traits_baseILj512ES2_S2_S2_S2_fjLj128EEEEELb1ELb0ELb0ELb1EEEvNS_9FwdParamsE)
        /*1538*/ 	.word	0x00000000


	//----- nvinfo : EIATTR_REGCOUNT
	.align		4
.L_914:
        /*153c*/ 	.byte	0x04, 0x2f
        /*153e*/ 	.short	(.L_916 - .L_915)
	.align		4
.L_915:
        /*1540*/ 	.word	index@(_ZN10layer_norm13ln_fwd_kernelINS_13Kernel_traitsI13__nv_bfloat16S2_S2_S2_fjLj512ELj1ELj4ELj1ELj16ENS_18Kernel_traits_baseILj512ES2_S2_S2_S2_fjLj128EEEEELb1ELb0ELb0ELb0EEEvNS_9FwdParamsE)
        /*1544*/ 	.word	0x00000055


	//----- nvinfo : EIATTR_FRAME_SIZE
	.align		4
.L_916:
        /*1548*/ 	.byte	0x04, 0x11
        /*154a*/ 	.short	(.L_918 - .L_917)
	.align		4
.L_917:
        /*154c*/ 	.word	index@($__internal_8_$__cuda_sm70_shflsync_bfly_p)
        /*1550*/ 	.word	0x00000000


	//----- nvinfo : EIATTR_FRAME_SIZE
	.align		4
.L_918:
        /*1554*/ 	.byte	0x04, 0x11
        /*1556*/ 	.short	(.L_920 - .L_919)
	.align		4
.L_919:
        /*1558*/ 	.word	index@(_ZN10layer_norm13ln_fwd_kernelINS_13Kernel_traitsI13__nv_bfloat16S2_S2_S2_fjLj512ELj1ELj4ELj1ELj16ENS_18Kernel_traits_baseILj512ES2_S2_S2_S2_fjLj128EEEEELb1ELb0ELb0ELb0EEEvNS_9FwdParamsE)
        /*155c*/ 	.word	0x00000000


	//----- nvinfo : EIATTR_REGCOUNT
	.align		4
.L_920:
        /*1560*/ 	.byte	0x04, 0x2f
        /*1562*/ 	.short	(.L_922 - .L_921)
	.align		4
.L_921:
        /*1564*/ 	.word	index@(_ZN10layer_norm13ln_fwd_kernelINS_13Kernel_traitsI13__nv_bfloat16S2_S2_S2_fjLj512ELj1ELj4ELj1ELj16ENS_18Kernel_traits_baseILj512ES2_S2_S2_S2_fjLj128EEEEELb0ELb1ELb1ELb1EEEvNS_9FwdParamsE)
        /*1568*/ 	.word	0x00000050


	//----- nvinfo : EIATTR_FRAME_SIZE
	.align		4
.L_922:
        /*156c*/ 	.byte	0x04, 0x11
        /*156e*/ 	.short	(.L_924 - .L_923)
	.align		4
.L_923:
        /*1570*/ 	.word	index@($__internal_7_$__cuda_sm70_shflsync_bfly_p)
        /*1574*/ 	.word	0x00000000


	//----- nvinfo : EIATTR_FRAME_SIZE
	.align		4
.L_924:
        /*1578*/ 	.byte	0x04, 0x11
        /*157a*/ 	.short	(.L_926 - .L_925)
	.align		4
.L_925:
        /*157c*/ 	.word	index@(_ZN10layer_norm13ln_fwd_kernelINS_13Kernel_traitsI13__nv_bfloat16S2_S2_S2_fjLj512ELj1ELj4ELj1ELj16ENS_18Kernel_traits_baseILj512ES2_S2_S2_S2_fjLj128EEEEELb0ELb1ELb1ELb1EEEvNS_9FwdParamsE)
        /*1580*/ 	.word	0x00000000


	//----- nvinfo : EIATTR_REGCOUNT
	.align		4
.L_926:
        /*1584*/ 	.byte	0x04, 0x2f
        /*1586*/ 	.short	(.L_928 - .L_927)
	.align		4
.L_927:
        /*1588*/ 	.word	index@(_ZN10layer_norm13ln_fwd_kernelINS_13Kernel_traitsI13__nv_bfloat16S2_S2_S2_fjLj512ELj1ELj4ELj1ELj16ENS_18Kernel_traits_baseILj512ES2_S2_S2_S2_fjLj128EEEEELb0ELb1ELb1ELb0EEEvNS_9FwdParamsE)
        /*158c*/ 	.word	0x0000005d


	//----- nvinfo : EIATTR_FRAME_SIZE
	.align		4
.L_928:
        /*1590*/ 	.byte	0x04, 0x11
        /*1592*/ 	.short	(.L_930 - .L_929)
	.align		4
.L_929:
        /*1594*/ 	.word	index@($__internal_6_$__cuda_sm70_shflsync_bfly_p)
        /*1598*/ 	.word	0x00000000


	//----- nvinfo : EIATTR_FRAME_SIZE
	.align		4
.L_930:
        /*159c*/ 	.byte	0x04, 0x11
        /*159e*/ 	.short	(.L_932 - .L_931)
	.align		4
.L_931:
        /*15a0*/ 	.word	index@(_ZN10layer_norm13ln_fwd_kernelINS_13Kernel_traitsI13__nv_bfloat16S2_S2_S2_fjLj512ELj1ELj4ELj1ELj16ENS_18Kernel_traits_baseILj512ES2_S2_S2_S2_fjLj128EEEEELb0ELb1ELb1ELb0EEEvNS_9FwdParamsE)
        /*15a4*/ 	.word	0x00000000


	//----- nvinfo : EIATTR_REGCOUNT
	.align		4
.L_932:
        /*15a8*/ 	.byte	0x04, 0x2f
        /*15aa*/ 	.short	(.L_934 - .L_933)
	.align		4
.L_933:
        /*15ac*/ 	.word	index@(_ZN10layer_norm13ln_fwd_kernelINS_13Kernel_traitsI13__nv_bfloat16S2_S2_S2_fjLj512ELj1ELj4ELj1ELj16ENS_18Kernel_traits_baseILj512ES2_S2_S2_S2_fjLj128EEEEELb0ELb1ELb0ELb1EEEvNS_9FwdParamsE)
        /*15b0*/ 	.word	0x0000005d


	//----- nvinfo : EIATTR_FRAME_SIZE
	.align		4
.L_934:
        /*15b4*/ 	.byte	0x04, 0x11
        /*15b6*/ 	.short	(.L_936 - .L_935)
	.align		4
.L_935:
        /*15b8*/ 	.word	index@($__internal_5_$__cuda_sm70_shflsync_bfly_p)
        /*15bc*/ 	.word	0x00000000


	//----- nvinfo : EIATTR_FRAME_SIZE
	.align		4
.L_936:
        /*15c0*/ 	.byte	0x04, 0x11
        /*15c2*/ 	.short	(.L_938 - .L_937)
	.align		4
.L_937:
        /*15c4*/ 	.word	index@(_ZN10layer_norm13ln_fwd_kernelINS_13Kernel_traitsI13__nv_bfloat16S2_S2_S2_fjLj512ELj1ELj4ELj1ELj16ENS_18Kernel_traits_baseILj512ES2_S2_S2_S2_fjLj128EEEEELb0ELb1ELb0ELb1EEEvNS_9FwdParamsE)
        /*15c8*/ 	.word	0x00000000


	//----- nvinfo : EIATTR_REGCOUNT
	.align		4
.L_938:
        /*15cc*/ 	.byte	0x04, 0x2f
        /*15ce*/ 	.short	(.L_940 - .L_939)
	.align		4
.L_939:
        /*15d0*/ 	.word	index@(_ZN10layer_norm13ln_fwd_kernelINS_13Kernel_traitsI13__nv_bfloat16S2_S2_S2_fjLj512ELj1ELj4ELj1ELj16ENS_18Kernel_traits_baseILj512ES2_S2_S2_S2_fjLj128EEEEELb0ELb1ELb0ELb0EEEvNS_9FwdParamsE)
        /*15d4*/ 	.word	0x0000005b


	//----- nvinfo : EIATTR_FRAME_SIZE
	.align		4
.L_940:
        /*15d8*/ 	.byte	0x04, 0x11
        /*15da*/ 	.short	(.L_942 - .L_941)
	.align		4
.L_941:
        /*15dc*/ 	.word	index@($__internal_4_$__cuda_sm70_shflsync_bfly_p)
        /*15e0*/ 	.word	0x00000000


	//----- nvinfo : EIATTR_FRAME_SIZE
	.align		4
.L_942:
        /*15e4*/ 	.byte	0x04, 0x11
        /*15e6*/ 	.short	(.L_944 - .L_943)
	.align		4
.L_943:
        /*15e8*/ 	.word	index@(_ZN10layer_norm13ln_fwd_kernelINS_13Kernel_traitsI13__nv_bfloat16S2_S2_S2_fjLj512ELj1ELj4ELj1ELj16ENS_18Kernel_traits_baseILj512ES2_S2_S2_S2_fjLj128EEEEELb0ELb1ELb0ELb0EEEvNS_9FwdParamsE)
        /*15ec*/ 	.word	0x00000000


	//----- nvinfo : EIATTR_REGCOUNT
	.align		4
.L_944:
        /*15f0*/ 	.byte	0x04, 0x2f
        /*15f2*/ 	.short	(.L_946 - .L_945)
	.align		4
.L_945:
        /*15f4*/ 	.word	index@(_ZN10layer_norm13ln_fwd_kernelINS_13Kernel_traitsI13__nv_bfloat16S2_S2_S2_fjLj512ELj1ELj4ELj1ELj16ENS_18Kernel_traits_baseILj512ES2_S2_S2_S2_fjLj128EEEEELb0ELb0ELb1ELb1EEEvNS_9FwdParamsE)
        /*15f8*/ 	.word	0x00000047


	//----- nvinfo : EIATTR_FRAME_SIZE
	.align		4
.L_946:
        /*15fc*/ 	.byte	0x04, 0x11
        /*15fe*/ 	.short	(.L_948 - .L_947)
	.align		4
.L_947:
        /*1600*/ 	.word	index@($__internal_3_$__cuda_sm70_shflsync_bfly_p)
        /*1604*/ 	.word	0x00000000


	//----- nvinfo : EIATTR_FRAME_SIZE
	.align		4
.L_948:
        /*1608*/ 	.byte	0x04, 0x11
        /*160a*/ 	.short	(.L_950 - .L_949)
	.align		4
.L_949:
        /*160c*/ 	.word	index@(_ZN10layer_norm13ln_fwd_kernelINS_13Kernel_traitsI13__nv_bfloat16S2_S2_S2_fjLj512ELj1ELj4ELj1ELj16ENS_18Kernel_traits_baseILj512ES2_S2_S2_S2_fjLj128EEEEELb0ELb0ELb1ELb1EEEvNS_9FwdParamsE)
        /*1610*/ 	.word	0x00000000


	//----- nvinfo : EIATTR_REGCOUNT
	.align		4
.L_950:
        /*1614*/ 	.byte	0x04, 0x2f
        /*1616*/ 	.short	(.L_952 - .L_951)
	.align		4
.L_951:
        /*1618*/ 	.word	index@(_ZN10layer_norm13ln_fwd_kernelINS_13Kernel_traitsI13__nv_bfloat16S2_S2_S2_fjLj512ELj1ELj4ELj1ELj16ENS_18Kernel_traits_baseILj512ES2_S2_S2_S2_fjLj128EEEEELb0ELb0ELb1ELb0EEEvNS_9FwdParamsE)
        /*161c*/ 	.word	0x00000048


	//----- nvinfo : EIATTR_FRAME_SIZE
	.align		4
.L_952:
        /*1620*/ 	.byte	0x04, 0x11
        /*1622*/ 	.short	(.L_954 - .L_953)
	.align		4
.L_953:
        /*1624*/ 	.word	index@($__internal_2_$__cuda_sm70_shflsync_bfly_p)
        /*1628*/ 	.word	0x00000000


	//----- nvinfo : EIATTR_FRAME_SIZE
	.align		4
.L_954:
        /*162c*/ 	.byte	0x04, 0x11
        /*162e*/ 	.short	(.L_956 - .L_955)
	.align		4
.L_955:
        /*1630*/ 	.word	index@(_ZN10layer_norm13ln_fwd_kernelINS_13Kernel_traitsI13__nv_bfloat16S2_S2_S2_fjLj512ELj1ELj4ELj1ELj16ENS_18Kernel_traits_baseILj512ES2_S2_S2_S2_fjLj128EEEEELb0ELb0ELb1ELb0EEEvNS_9FwdParamsE)
        /*1634*/ 	.word	0x00000000


	//----- nvinfo : EIATTR_REGCOUNT
	.align		4
.L_956:
        /*1638*/ 	.byte	0x04, 0x2f
        /*163a*/ 	.short	(.L_958 - .L_957)
	.align		4
.L_957:
        /*163c*/ 	.word	index@(_ZN10layer_norm13ln_fwd_kernelINS_13Kernel_traitsI13__nv_bfloat16S2_S2_S2_fjLj512ELj1ELj4ELj1ELj16ENS_18Kernel_traits_baseILj512ES2_S2_S2_S2_fjLj128EEEEELb0ELb0ELb0ELb1EEEvNS_9FwdParamsE)
        /*1640*/ 	.word	0x00000040


	//----- nvinfo : EIATTR_FRAME_SIZE
	.align		4
.L_958:
        /*1644*/ 	.byte	0x04, 0x11
        /*1646*/ 	.short	(.L_960 - .L_959)
	.align		4
.L_959:
        /*1648*/ 	.word	index@($__internal_1_$__cuda_sm70_shflsync_bfly_p)
        /*164c*/ 	.word	0x00000000


	//----- nvinfo : EIATTR_FRAME_SIZE
	.align		4
.L_960:
        /*1650*/ 	.byte	0x04, 0x11
        /*1652*/ 	.short	(.L_962 - .L_961)
	.align		4
.L_961:
        /*1654*/ 	.word	index@(_ZN10layer_norm13ln_fwd_kernelINS_13Kernel_traitsI13__nv_bfloat16S2_S2_S2_fjLj512ELj1ELj4ELj1ELj16ENS_18Kernel_traits_baseILj512ES2_S2_S2_S2_fjLj128EEEEELb0ELb0ELb0ELb1EEEvNS_9FwdParamsE)
        /*1658*/ 	.word	0x00000000


	//----- nvinfo : EIATTR_REGCOUNT
	.align		4
.L_962:
        /*165c*/ 	.byte	0x04, 0x2f
        /*165e*/ 	.short	(.L_964 - .L_963)
	.align		4
.L_963:
        /*1660*/ 	.word	index@(_ZN10layer_norm13ln_fwd_kernelINS_13Kernel_traitsI13__nv_bfloat16S2_S2_S2_fjLj512ELj1ELj4ELj1ELj16ENS_18Kernel_traits_baseILj512ES2_S2_S2_S2_fjLj128EEEEELb0ELb0ELb0ELb0EEEvNS_9FwdParamsE)
        /*1664*/ 	.word	0x00000048


	//----- nvinfo : EIATTR_FRAME_SIZE
	.align		4
.L_964:
        /*1668*/ 	.byte	0x04, 0x11
        /*166a*/ 	.short	(.L_966 - .L_965)
	.align		4
.L_965:
        /*166c*/ 	.word	index@($__internal_0_$__cuda_sm70_shflsync_bfly_p)
        /*1670*/ 	.word	0x00000000


	//----- nvinfo : EIATTR_FRAME_SIZE
	.align		4
.L_966:
        /*1674*/ 	.byte	0x04, 0x11
        /*1676*/ 	.short	(.L_968 - .L_967)
	.align		4
.L_967:
        /*1678*/ 	.word	index@(_ZN10layer_norm13ln_fwd_kernelINS_13Kernel_traitsI13__nv_bfloat16S2_S2_S2_fjLj512ELj1ELj4ELj1ELj16ENS_18Kernel_traits_baseILj512ES2_S2_S2_S2_fjLj128EEEEELb0ELb0ELb0ELb0EEEvNS_9FwdParamsE)
        /*167c*/ 	.word	0x00000000


	//----- nvinfo : EIATTR_MIN_STACK_SIZE
	.align		4
.L_968:
        /*1680*/ 	.byte	0x04, 0x12
        /*1682*/ 	.short	(.L_970 - .L_969)
	.align		4
.L_969:
        /*1684*/ 	.word	index@(_ZN10layer_norm13ln_fwd_kernelINS_13Kernel_traitsI13__nv_bfloat16S2_S2_S2_fjLj512ELj1ELj4ELj1ELj16ENS_18Kernel_traits_baseILj512ES2_S2_S2_S2_fjLj128EEEEELb0ELb0ELb0ELb0EEEvNS_9FwdParamsE)
        /*1688*/ 	.word	0x00000000


	//----- nvinfo : EIATTR_MIN_STACK_SIZE
	.align		4
.L_970:
        /*168c*/ 	.byte	0x04, 0x12
        /*168e*/ 	.short	(.L_972 - .L_971)
	.align		4
.L_971:
        /*1690*/ 	.word	index@(_ZN10layer_norm13ln_fwd_kernelINS_13Kernel_traitsI13__nv_bfloat16S2_S2_S2_fjLj512ELj1ELj4ELj1ELj16ENS_18Kernel_traits_baseILj512ES2_S2_S2_S2_fjLj128EEEEELb0ELb0ELb0ELb1EEEvNS_9FwdParamsE)
        /*1694*/ 	.word	0x00000000


	//----- nvinfo : EIATTR_MIN_STACK_SIZE
	.align		4
.L_972:
        /*1698*/ 	.byte	0x04, 0x12
        /*169a*/ 	.short	(.L_974 - .L_973)
	.align		4
.L_973:
        /*169c*/ 	.word	index@(_ZN10layer_norm13ln_fwd_kernelINS_13Kernel_traitsI13__nv_bfloat16S2_S2_S2_fjLj512ELj1ELj4ELj1ELj16ENS_18Kernel_traits_baseILj512ES2_S2_S2_S2_fjLj128EEEEELb0ELb0ELb1ELb0EEEvNS_9FwdParamsE)
        /*16a0*/ 	.word	0x00000000


	//----- nvinfo : EIATTR_MIN_STACK_SIZE
	.align		4
.L_974:
        /*16a4*/ 	.byte	0x04, 0x12
        /*16a6*/ 	.short	(.L_976 - .L_975)
	.align		4
.L_975:
        /*16a8*/ 	.word	index@(_ZN10layer_norm13ln_fwd_kernelINS_13Kernel_traitsI13__nv_bfloat16S2_S2_S2_fjLj512ELj1ELj4ELj1ELj16ENS_18Kernel_traits_baseILj512ES2_S2_S2_S2_fjLj128EEEEELb0ELb0ELb1ELb1EEEvNS_9FwdParamsE)
        /*16ac*/ 	.word	0x00000000


	//----- nvinfo : EIATTR_MIN_STACK_SIZE
	.align		4
.L_976:
        /*16b0*/ 	.byte	0x04, 0x12
        /*16b2*/ 	.short	(.L_978 - .L_977)
	.align		4
.L_977:
        /*16b4*/ 	.word	index@(_ZN10layer_norm13ln_fwd_kernelINS_13Kernel_traitsI13__nv_bfloat16S2_S2_S2_fjLj512ELj1ELj4ELj1ELj16ENS_18Kernel_traits_baseILj512ES2_S2_S2_S2_fjLj128EEEEELb0ELb1ELb0ELb0EEEvNS_9FwdParamsE)
        /*16b8*/ 	.word	0x00000000


	//----- nvinfo : EIATTR_MIN_STACK_SIZE
	.align		4
.L_978:
        /*16bc*/ 	.byte	0x04, 0x12
        /*16be*/ 	.short	(.L_980 - .L_979)
	.align		4
.L_979:
        /*16c0*/ 	.word	index@(_ZN10layer_norm13ln_fwd_kernelINS_13Kernel_traitsI13__nv_bfloat16S2_S2_S2_fjLj512ELj1ELj4ELj1ELj16ENS_18Kernel_traits_baseILj512ES2_S2_S2_S2_fjLj128EEEEELb0ELb1ELb0ELb1EEEvNS_9FwdParamsE)
        /*16c4*/ 	.word	0x00000000


	//----- nvinfo : EIATTR_MIN_STACK_SIZE
	.align		4
.L_980:
        /*16c8*/ 	.byte	0x04, 0x12
        /*16ca*/ 	.short	(.L_982 - .L_981)
	.align		4
.L_981:
        /*16cc*/ 	.word	index@(_ZN10layer_norm13ln_fwd_kernelINS_13Kernel_traitsI13__nv_bfloat16S2_S2_S2_fjLj512ELj1ELj4ELj1ELj16ENS_18Kernel_traits_baseILj512ES2_S2_S2_S2_fjLj128EEEEELb0ELb1ELb1ELb0EEEvNS_9FwdParamsE)
        /*16d0*/ 	.word	0x00000000


	//----- nvinfo : EIATTR_MIN_STACK_SIZE
	.align		4
.L_982:
        /*16d4*/ 	.byte	0x04, 0x12
        /*16d6*/ 	.short	(.L_984 - .L_983)
	.align		4
.L_983:
        /*16d8*/ 	.word	index@(_ZN10layer_norm13ln_fwd_kernelINS_13Kernel_traitsI13__nv_bfloat16S2_S2_S2_fjLj512ELj1ELj4ELj1ELj16ENS_18Kernel_traits_baseILj512ES2_S2_S2_S2_fjLj128EEEEELb0ELb1ELb1ELb1EEEvNS_9FwdParamsE)
        /*16dc*/ 	.word	0x00000000


	//----- nvinfo : EIATTR_MIN_STACK_SIZE
	.align		4
.L_984:
        /*16e0*/ 	.byte	0x04, 0x12
        /*16e2*/ 	.short	(.L_986 - .L_985)
	.align		4
.L_985:
        /*16e4*/ 	.word	index@(_ZN10layer_norm13ln_fwd_kernelINS_13Kernel_traitsI13__nv_bfloat16S2_S2_S2_fjLj512ELj1ELj4ELj1ELj16ENS_18Kernel_traits_baseILj512ES2_S2_S2_S2_fjLj128EEEEELb1ELb0ELb0ELb0EEEvNS_9FwdParamsE)
        /*16e8*/ 	.word	0x00000000


	//----- nvinfo : EIATTR_MIN_STACK_SIZE
	.align		4
.L_986:
        /*16ec*/ 	.byte	0x04, 0x12
        /*16ee*/ 	.short	(.L_988 - .L_987)
	.align		4
.L_987:
        /*16f0*/ 	.word	index@(_ZN10layer_norm13ln_fwd_kernelINS_13Kernel_traitsI13__nv_bfloat16S2_S2_S2_fjLj512ELj1ELj4ELj1ELj16ENS_18Kernel_traits_baseILj512ES2_S2_S2_S2_fjLj128EEEEELb1ELb0ELb0ELb1EEEvNS_9FwdParamsE)
        /*16f4*/ 	.word	0x00000000


	//----- nvinfo : EIATTR_MIN_STACK_SIZE
	.align		4
.L_988:
        /*16f8*/ 	.byte	0x04, 0x12
        /*16fa*/ 	.short	(.L_990 - .L_989)
	.align		4
.L_989:
        /*16fc*/ 	.word	index@(_ZN10layer_norm13ln_fwd_kernelINS_13Kernel_traitsI13__nv_bfloat16S2_S2_S2_fjLj512ELj1ELj4ELj1ELj16ENS_18Kernel_traits_baseILj512ES2_S2_S2_S2_fjLj128EEEEELb1ELb0ELb1ELb0EEEvNS_9FwdParamsE)
        /*1700*/ 	.word	0x00000000


	//----- nvinfo : EIATTR_MIN_STACK_SIZE
	.align		4
.L_990:
        /*1704*/ 	.byte	0x04, 0x12
        /*1706*/ 	.short	(.L_992 - .L_991)
	.align		4
.L_991:
        /*1708*/ 	.word	index@(_ZN10layer_norm13ln_fwd_kernelINS_13Kernel_traitsI13__nv_bfloat16S2_S2_S2_fjLj512ELj1ELj4ELj1ELj16ENS_18Kernel_traits_baseILj512ES2_S2_S2_S2_fjLj128EEEEELb1ELb0ELb1ELb1EEEvNS_9FwdParamsE)
        /*170c*/ 	.word	0x00000000


	//----- nvinfo : EIATTR_MIN_STACK_SIZE
	.align		4
.L_992:
        /*1710*/ 	.byte	0x04, 0x12
        /*1712*/ 	.short	(.L_994 - .L_993)
	.align		4
.L_993:
        /*1714*/ 	.word	index@(_ZN10layer_norm13ln_fwd_kernelINS_13Kernel_traitsI13__nv_bfloat16S2_S2_S2_fjLj512ELj1ELj4ELj1ELj16ENS_18Kernel_traits_baseILj512ES2_S2_S2_S2_fjLj128EEEEELb1ELb1ELb0ELb0EEEvNS_9FwdParamsE)
        /*1718*/ 	.word	0x00000018


	//----- nvinfo : EIATTR_MIN_STACK_SIZE
	.align		4
.L_994:
        /*171c*/ 	.byte	0x04, 0x12
        /*171e*/ 	.short	(.L_996 - .L_995)
	.align		4
.L_995:
        /*1720*/ 	.word	index@(_ZN10layer_norm13ln_fwd_kernelINS_13Kernel_traitsI13__nv_bfloat16S2_S2_S2_fjLj512ELj1ELj4ELj1ELj16ENS_18Kernel_traits_baseILj512ES2_S2_S2_S2_fjLj128EEEEELb1ELb1ELb0ELb1EEEvNS_9FwdParamsE)
        /*1724*/ 	.word	0x00000000


	//----- nvinfo : EIATTR_MIN_STACK_SIZE
	.align		4
.L_996:
        /*1728*/ 	.byte	0x04, 0x12
        /*172a*/ 	.short	(.L_998 - .L_997)
	.align		4
.L_997:
        /*172c*/ 	.word	index@(_ZN10layer_norm13ln_fwd_kernelINS_13Kernel_traitsI13__nv_bfloat16S2_S2_S2_fjLj512ELj1ELj4ELj1ELj16ENS_18Kernel_traits_baseILj512ES2_S2_S2_S2_fjLj128EEEEELb1ELb1ELb1ELb0EEEvNS_9FwdParamsE)
        /*1730*/ 	.word	0x00000000


	//----- nvinfo : EIATTR_MIN_STACK_SIZE
	.align		4
.L_998:
        /*1734*/ 	.byte	0x04, 0x12
        /*1736*/ 	.short	(.L_1000 - .L_999)
	.align		4
.L_999:
        /*1738*/ 	.word	index@(_ZN10layer_norm13ln_fwd_kernelINS_13Kernel_traitsI13__nv_bfloat16S2_S2_S2_fjLj512ELj1ELj4ELj1ELj16ENS_18Kernel_traits_baseILj512ES2_S2_S2_S2_fjLj128EEEEELb1ELb1ELb1ELb1EEEvNS_9FwdParamsE)
        /*173c*/ 	.word	0x00000000


	//----- nvinfo : EIATTR_MIN_STACK_SIZE
	.align		4
.L_1000:
        /*1740*/ 	.byte	0x04, 0x12
        /*1742*/ 	.short	(.L_1002 - .L_1001)
	.align		4
.L_1001:
        /*1744*/ 	.word	index@(_ZN10layer_norm13ln_fwd_kernelINS_13Kernel_traitsI6__halfS2_S2_S2_fjLj512ELj1ELj4ELj1ELj16ENS_18Kernel_traits_baseILj512ES2_S2_S2_S2_fjLj128EEEEELb0ELb0ELb0ELb0EEEvNS_9FwdParamsE)
        /*1748*/ 	.word	0x00000000


	//----- nvinfo : EIATTR_MIN_STACK_SIZE
	.align		4
.L_1002:
        /*174c*/ 	.byte	0x04, 0x12
        /*174e*/ 	.short	(.L_1004 - .L_1003)
	.align		4
.L_1003:
        /*1750*/ 	.word	index@(_ZN10layer_norm13ln_fwd_kernelINS_13Kernel_traitsI6__halfS2_S2_S2_fjLj512ELj1ELj4ELj1ELj16ENS_18Kernel_traits_baseILj512ES2_S2_S2_S2_fjLj128EEEEELb0ELb0ELb0ELb1EEEvNS_9FwdParamsE)
        /*1754*/ 	.word	0x00000000


	//----- nvinfo : EIATTR_MIN_STACK_SIZE
	.align		4
.L_1004:
        /*1758*/ 	.byte	0x04, 0x12
        /*175a*/ 	.short	(.L_1006 - .L_1005)
	.align		4
.L_1005:
        /*175c*/ 	.word	index@(_ZN10layer_norm13ln_fwd_kernelINS_13Kernel_traitsI6__halfS2_S2_S2_fjLj512ELj1ELj4ELj1ELj16ENS_18Kernel_traits_baseILj512ES2_S2_S2_S2_fjLj128EEEEELb0ELb0ELb1ELb0EEEvNS_9FwdParamsE)
        /*1760*/ 	.word	0x00000000


	//----- nvinfo : EIATTR_MIN_STACK_SIZE
	.align		4
.L_1006:
        /*1764*/ 	.byte	0x04, 0x12
        /*1766*/ 	.short	(.L_1008 - .L_1007)
	.align		4
.L_1007:
        /*1768*/ 	.word	index@(_ZN10layer_norm13ln_fwd_kernelINS_13Kernel_traitsI6__halfS2_S2_S2_fjLj512ELj1ELj4ELj1ELj16ENS_18Kernel_traits_baseILj512ES2_S2_S2_S2_fjLj128EEEEELb0ELb0ELb1ELb1EEEvNS_9FwdParamsE)
        /*176c*/ 	.word	0x00000000


	//----- nvinfo : EIATTR_MIN_STACK_SIZE
	.align		4
.L_1008:
        /*1770*/ 	.byte	0x04, 0x12
        /*1772*/ 	.short	(.L_1010 - .L_1009)
	.align		4
.L_1009:
        /*1774*/ 	.word	index@(_ZN10layer_norm13ln_fwd_kernelINS_13Kernel_traitsI6__halfS2_S2_S2_fjLj512ELj1ELj4ELj1ELj16ENS_18Kernel_traits_baseILj512ES2_S2_S2_S2_fjLj128EEEEELb0ELb1ELb0ELb0EEEvNS_9FwdParamsE)
        /*1778*/ 	.word	0x00000000


	//----- nvinfo : EIATTR_MIN_STACK_SIZE
	.align		4
.L_1010:
        /*177c*/ 	.byte	0x04, 0x12
        /*177e*/ 	.short	(.L_1012 - .L_1011)
	.align		4
.L_1011:
        /*1780*/ 	.word	index@(_ZN10layer_norm13ln_fwd_kernelINS_13Kernel_traitsI6__halfS2_S2_S2_fjLj512ELj1ELj4ELj1ELj16ENS_18Kernel_traits_baseILj512ES2_S2_S2_S2_fjLj128EEEEELb0ELb1ELb0ELb1EEEvNS_9FwdParamsE)
        /*1784*/ 	.word	0x00000000


	//----- nvinfo : EIATTR_MIN_STACK_SIZE
	.align		4
.L_1012:
        /*1788*/ 	.byte	0x04, 0x12
        /*178a*/ 	.short	(.L_1014 - .L_1013)
	.align		4
.L_1013:
        /*178c*/ 	.word	index@(_ZN10layer_norm13ln_fwd_kernelINS_13Kernel_traitsI6__halfS2_S2_S2_fjLj512ELj1ELj4ELj1ELj16ENS_18Kernel_traits_baseILj512ES2_S2_S2_S2_fjLj128EEEEELb0ELb1ELb1ELb0EEEvNS_9FwdParamsE)
        /*1790*/ 	.word	0x00000000


	//----- nvinfo : EIATTR_MIN_STACK_SIZE
	.align		4
.L_1014:
        /*1794*/ 	.byte	0x04, 0x12
        /*1796*/ 	.short	(.L_1016 - .L_1015)
	.align		4
.L_1015:
        /*1798*/ 	.word	index@(_ZN10layer_norm13ln_fwd_kernelINS_13Kernel_traitsI6__halfS2_S2_S2_fjLj512ELj1ELj4ELj1ELj16ENS_18Kernel_traits_baseILj512ES2_S2_S2_S2_fjLj128EEEEELb0ELb1ELb1ELb1EEEvNS_9FwdParamsE)
        /*179c*/ 	.word	0x00000000


	//----- nvinfo : EIATTR_MIN_STACK_SIZE
	.align		4
.L_1016:
        /*17a0*/ 	.byte	0x04, 0x12
        /*17a2*/ 	.short	(.L_1018 - .L_1017)
	.align		4
.L_1017:
        /*17a4*/ 	.word	index@(_ZN10layer_norm13ln_fwd_kernelINS_13Kernel_traitsI6__halfS2_S2_S2_fjLj512ELj1ELj4ELj1ELj16ENS_18Kernel_traits_baseILj512ES2_S2_S2_S2_fjLj128EEEEELb1ELb0ELb0ELb0EEEvNS_9FwdParamsE)
        /*17a8*/ 	.word	0x00000000


	//----- nvinfo : EIATTR_MIN_STACK_SIZE
	.align		4
.L_1018:
        /*17ac*/ 	.byte	0x04, 0x12
        /*17ae*/ 	.short	(.L_1020 - .L_1019)
	.align		4
.L_1019:
        /*17b0*/ 	.word	index@(_ZN10layer_norm13ln_fwd_kernelINS_13Kernel_traitsI6__halfS2_S2_S2_fjLj512ELj1ELj4ELj1ELj16ENS_18Kernel_traits_baseILj512ES2_S2_S2_S2_fjLj128EEEEELb1ELb0ELb0ELb1EEEvNS_9FwdParamsE)
        /*17b4*/ 	.word	0x00000000


	//----- nvinfo : EIATTR_MIN_STACK_SIZE
	.align		4
.L_1020:
        /*17b8*/ 	.byte	0x04, 0x12
        /*17ba*/ 	.short	(.L_1022 - .L_1021)
	.align		4
.L_1021:
        /*17bc*/ 	.word	index@(_ZN10layer_norm13ln_fwd_kernelINS_13Kernel_traitsI6__halfS2_S2_S2_fjLj512ELj1ELj4ELj1ELj16ENS_18Kernel_traits_baseILj512ES2_S2_S2_S2_fjLj128EEEEELb1ELb0ELb1ELb0EEEvNS_9FwdParamsE)
        /*17c0*/ 	.word	0x00000000


	//----- nvinfo : EIATTR_MIN_STACK_SIZE
	.align		4
.L_1022:
        /*17c4*/ 	.byte	0x04, 0x12
        /*17c6*/ 	.short	(.L_1024 - .L_1023)
	.align		4
.L_1023:
        /*17c8*/ 	.word	index@(_ZN10layer_norm13ln_fwd_kernelINS_13Kernel_traitsI6__halfS2_S2_S2_fjLj512ELj1ELj4ELj1ELj16ENS_18Kernel_traits_baseILj512ES2_S2_S2_S2_fjLj128EEEEELb1ELb0ELb1ELb1EEEvNS_9FwdParamsE)
        /*17cc*/ 	.word	0x00000000


	//----- nvinfo : EIATTR_MIN_STACK_SIZE
	.align		4
.L_1024:
        /*17d0*/ 	.byte	0x04, 0x12
        /*17d2*/ 	.short	(.L_1026 - .L_1025)
	.align		4
.L_1025:
        /*17d4*/ 	.word	index@(_ZN10layer_norm13ln_fwd_kernelINS_13Kernel_traitsI6__halfS2_S2_S2_fjLj512ELj1ELj4ELj1ELj16ENS_18Kernel_traits_baseILj512ES2_S2_S2_S2_fjLj128EEEEELb1ELb1ELb0ELb0EEEvNS_9FwdParamsE)
        /*17d8*/ 	.word	0x00000000


	//----- nvinfo : EIATTR_MIN_STACK_SIZE
	.align		4
.L_1026:
        /*17dc*/ 	.byte	0x04, 0x12
        /*17de*/ 	.short	(.L_1028 - .L_1027)
	.align		4
.L_1027:
        /*17e0*/ 	.word	index@(_ZN10layer_norm13ln_fwd_kernelINS_13Kernel_traitsI6__halfS2_S2_S2_fjLj512ELj1ELj4ELj1ELj16ENS_18Kernel_traits_baseILj512ES2_S2_S2_S2_fjLj128EEEEELb1ELb1ELb0ELb1EEEvNS_9FwdParamsE)
        /*17e4*/ 	.word	0x00000000


	//----- nvinfo : EIATTR_MIN_STACK_SIZE
	.align		4
.L_1028:
        /*17e8*/ 	.byte	0x04, 0x12
        /*17ea*/ 	.short	(.L_1030 - .L_1029)
	.align		4
.L_1029:
        /*17ec*/ 	.word	index@(_ZN10layer_norm13ln_fwd_kernelINS_13Kernel_traitsI6__halfS2_S2_S2_fjLj512ELj1ELj4ELj1ELj16ENS_18Kernel_traits_baseILj512ES2_S2_S2_S2_fjLj128EEEEELb1ELb1ELb1ELb0EEEvNS_9FwdParamsE)
        /*17f0*/ 	.word	0x00000000


	//----- nvinfo : EIATTR_MIN_STACK_SIZE
	.align		4
.L_1030:
        /*17f4*/ 	.byte	0x04, 0x12
        /*17f6*/ 	.short	(.L_1032 - .L_1031)
	.align		4
.L_1031:
        /*17f8*/ 	.word	index@(_ZN10layer_norm13ln_fwd_kernelINS_13Kernel_traitsI6__halfS2_S2_S2_fjLj512ELj1ELj4ELj1ELj16ENS_18Kernel_traits_baseILj512ES2_S2_S2_S2_fjLj128EEEEELb1ELb1ELb1ELb1EEEvNS_9FwdParamsE)
        /*17fc*/ 	.word	0x00000000


	//----- nvinfo : EIATTR_MIN_STACK_SIZE
	.align		4
.L_1032:
        /*1800*/ 	.byte	0x04, 0x12
        /*1802*/ 	.short	(.L_1034 - .L_1033)
	.align		4
.L_1033:
        /*1804*/ 	.word	index@(_ZN10layer_norm13ln_fwd_kernelINS_13Kernel_traitsIf13__nv_bfloat16S2_S2_fjLj512ELj1ELj4ELj1ELj16ENS_18Kernel_traits_baseILj512EfS2_S2_S2_fjLj128EEEEELb0ELb0ELb0ELb0EEEvNS_9FwdParamsE)
        /*1808*/ 	.word	0x00000000


	//----- nvinfo : EIATTR_MIN_STACK_SIZE
	.align		4
.L_1034:
        /*180c*/ 	.byte	0x04, 0x12
        /*180e*/ 	.short	(.L_1036 - .L_1035)
	.align		4
.L_1035:
        /*1810*/ 	.word	index@(_ZN10layer_norm13ln_fwd_kernelINS_13Kernel_traitsIf13__nv_bfloat16S2_S2_fjLj512ELj1ELj4ELj1ELj16ENS_18Kernel_traits_baseILj512EfS2_S2_S2_fjLj128EEEEELb0ELb0ELb0ELb1EEEvNS_9FwdParamsE)
        /*1814*/ 	.word	0x00000000


	//----- nvinfo : EIATTR_MIN_STACK_SIZE
	.align		4
.L_1036:
        /*1818*/ 	.byte	0x04, 0x12
        /*181a*/ 	.short	(.L_1038 - .L_1037)
	.align		4
.L_1037:
        /*181c*/ 	.word	index@(_ZN10layer_norm13ln_fwd_kernelINS_13Kernel_traitsIf13__nv_bfloat16S2_S2_fjLj512ELj1ELj4ELj1ELj16ENS_18Kernel_traits_baseILj512EfS2_S2_S2_fjLj128EEEEELb0ELb0ELb1ELb0EEEvNS_9FwdParamsE)
        /*1820*/ 	.word	0x00000000


	//----- nvinfo : EIATTR_MIN_STACK_SIZE
	.align		4
.L_1038:
        /*1824*/ 	.byte	0x04, 0x12
        /*1826*/ 	.short	(.L_1040 - .L_1039)
	.align		4
.L_1039:
        /*1828*/ 	.word	index@(_ZN10layer_norm13ln_fwd_kernelINS_13Kernel_traitsIf13__nv_bfloat16S2_S2_fjLj512ELj1ELj4ELj1ELj16ENS_18Kernel_traits_baseILj512EfS2_S2_S2_fjLj128EEEEELb0ELb0ELb1ELb1EEEvNS_9FwdParamsE)
        /*182c*/ 	.word	0x00000000


	//----- nvinfo : EIATTR_MIN_STACK_SIZE
	.align		4
.L_1040:
        /*1830*/ 	.byte	0x04, 0x12
        /*1832*/ 	.short	(.L_1042 - .L_1041)
	.align		4
.L_1041:
        /*1834*/ 	.word	index@(_ZN10layer_norm13ln_fwd_kernelINS_13Kernel_traitsIf13__nv_bfloat16S2_S2_fjLj512ELj1ELj4ELj1ELj16ENS_18Kernel_traits_baseILj512EfS2_S2_S2_fjLj128EEEEELb0ELb1ELb0ELb0EEEvNS_9FwdParamsE)
        /*1838*/ 	.word	0x00000000


	//----- nvinfo : EIATTR_MIN_STACK_SIZE
	.align		4
.L_1042:
        /*183c*/ 	.byte	0x04, 0x12
        /*183e*/ 	.short	(.L_1044 - .L_1043)
	.align		4
.L_1043:
        /*1840*/ 	.word	index@(_ZN10layer_norm13ln_fwd_kernelINS_13Kernel_traitsIf13__nv_bfloat16S2_S2_fjLj512ELj1ELj4ELj1ELj16ENS_18Kernel_traits_baseILj512EfS2_S2_S2_fjLj128EEEEELb0ELb1ELb0ELb1EEEvNS_9FwdParamsE)
        /*1844*/ 	.word	0x00000000


	//----- nvinfo : EIATTR_MIN_STACK_SIZE
	.align		4
.L_1044:
        /*1848*/ 	.byte	0x04, 0x12
        /*184a*/ 	.short	(.L_1046 - .L_1045)
	.align		4
.L_1045:
        /*184c*/ 	.word	index@(_ZN10layer_norm13ln_fwd_kernelINS_13Kernel_traitsIf13__nv_bfloat16S2_S2_fjLj512ELj1ELj4ELj1ELj16ENS_18Kernel_traits_baseILj512EfS2_S2_S2_fjLj128EEEEELb0ELb1ELb1ELb0EEEvNS_9FwdParamsE)
        /*1850*/ 	.word	0x00000000


	//----- nvinfo : EIATTR_MIN_STACK_SIZE
	.align		4
.L_1046:
        /*1854*/ 	.byte	0x04, 0x12
        /*1856*/ 	.short	(.L_1048 - .L_1047)
	.align		4
.L_1047:
        /*1858*/ 	.word	index@(_ZN10layer_norm13ln_fwd_kernelINS_13Kernel_traitsIf13__nv_bfloat16S2_S2_fjLj512ELj1ELj4ELj1ELj16ENS_18Kernel_traits_baseILj512EfS2_S2_S2_fjLj128EEEEELb0ELb1ELb1ELb1EEEvNS_9FwdParamsE)
        /*185c*/ 	.word	0x00000000


	//----- nvinfo : EIATTR_MIN_STACK_SIZE
	.align		4
.L_1048:
        /*1860*/ 	.byte	0x04, 0x12
        /*1862*/ 	.short	(.L_1050 - .L_1049)
	.align		4
.L_1049:
        /*1864*/ 	.word	index@(_ZN10layer_norm13ln_fwd_kernelINS_13Kernel_traitsIf13__nv_bfloat16S2_S2_fjLj512ELj1ELj4ELj1ELj16ENS_18Kernel_traits_baseILj512EfS2_S2_S2_fjLj128EEEEELb1ELb0ELb0ELb0EEEvNS_9FwdParamsE)
        /*1868*/ 	.word	0x00000000


	//----- nvinfo : EIATTR_MIN_STACK_SIZE
	.align		4
.L_1050:
        /*186c*/ 	.byte	0x04, 0x12
        /*186e*/ 	.short	(.L_1052 - .L_1051)
	.align		4
.L_1051:
        /*1870*/ 	.word	index@(_ZN10layer_norm13ln_fwd_kernelINS_13Kernel_traitsIf13__nv_bfloat16S2_S2_fjLj512ELj1ELj4ELj1ELj16ENS_18Kernel_traits_baseILj512EfS2_S2_S2_fjLj128EEEEELb1ELb0ELb0ELb1EEEvNS_9FwdParamsE)
        /*1874*/ 	.word	0x00000000


	//----- nvinfo : EIATTR_MIN_STACK_SIZE
	.align		4
.L_1052:
        /*1878*/ 	.byte	0x04, 0x12
        /*187a*/ 	.short	(.L_1054 - .L_1053)
	.align		4
.L_1053:
        /*187c*/ 	.word	index@(_ZN10layer_norm13ln_fwd_kernelINS_13Kernel_traitsIf13__nv_bfloat16S2_S2_fjLj512ELj1ELj4ELj1ELj16ENS_18Kernel_traits_baseILj512EfS2_S2_S2_fjLj128EEEEELb1ELb0ELb1ELb0EEEvNS_9FwdParamsE)
        /*1880*/ 	.word	0x00000000


	//----- nvinfo : EIATTR_MIN_STACK_SIZE
	.align		4
.L_1054:
        /*1884*/ 	.byte	0x04, 0x12
        /*1886*/ 	.short	(.L_1056 - .L_1055)
	.align		4
.L_1055:
        /*1888*/ 	.word	index@(_ZN10layer_norm13ln_fwd_kernelINS_13Kernel_traitsIf13__nv_bfloat16S2_S2_fjLj512ELj1ELj4ELj1ELj16ENS_18Kernel_traits_baseILj512EfS2_S2_S2_fjLj128EEEEELb1ELb0ELb1ELb1EEEvNS_9FwdParamsE)
        /*188c*/ 	.word	0x00000000


	//----- nvinfo : EIATTR_MIN_STACK_SIZE
	.align		4
.L_1056:
        /*1890*/ 	.byte	0x04, 0x12
        /*1892*/ 	.short	(.L_1058 - .L_1057)
	.align		4
.L_1057:
        /*1894*/ 	.word	index@(_ZN10layer_norm13ln_fwd_kernelINS_13Kernel_traitsIf13__nv_bfloat16S2_S2_fjLj512ELj1ELj4ELj1ELj16ENS_18Kernel_traits_baseILj512EfS2_S2_S2_fjLj128EEEEELb1ELb1ELb0ELb0EEEvNS_9FwdParamsE)
        /*1898*/ 	.word	0x00000000


	//----- nvinfo : EIATTR_MIN_STACK_SIZE
	.align		4
.L_1058:
        /*189c*/ 	.byte	0x04, 0x12
        /*189e*/ 	.short	(.L_1060 - .L_1059)
	.align		4
.L_1059:
        /*18a0*/ 	.word	index@(_ZN10layer_norm13ln_fwd_kernelINS_13Kernel_traitsIf13__nv_bfloat16S2_S2_fjLj512ELj1ELj4ELj1ELj16ENS_18Kernel_traits_baseILj512EfS2_S2_S2_fjLj128EEEEELb1ELb1ELb0ELb1EEEvNS_9FwdParamsE)
        /*18a4*/ 	.word	0x00000000


	//----- nvinfo : EIATTR_MIN_STACK_SIZE
	.align		4
.L_1060:
        /*18a8*/ 	.byte	0x04, 0x12
        /*18aa*/ 	.short	(.L_1062 - .L_1061)
	.align		4
.L_1061:
        /*18ac*/ 	.word	index@(_ZN10layer_norm13ln_fwd_kernelINS_13Kernel_traitsIf13__nv_bfloat16S2_S2_fjLj512ELj1ELj4ELj1ELj16ENS_18Kernel_traits_baseILj512EfS2_S2_S2_fjLj128EEEEELb1ELb1ELb1ELb0EEEvNS_9FwdParamsE)
        /*18b0*/ 	.word	0x00000000


	//----- nvinfo : EIATTR_MIN_STACK_SIZE
	.align		4
.L_1062:
        /*18b4*/ 	.byte	0x04, 0x12
        /*18b6*/ 	.short	(.L_1064 - .L_1063)
	.align		4
.L_1063:
        /*18b8*/ 	.word	index@(_ZN10layer_norm13ln_fwd_kernelINS_13Kernel_traitsIf13__nv_bfloat16S2_S2_fjLj512ELj1ELj4ELj1ELj16ENS_18Kernel_traits_baseILj512EfS2_S2_S2_fjLj128EEEEELb1ELb1ELb1ELb1EEEvNS_9FwdParamsE)
        /*18bc*/ 	.word	0x00000000


	//----- nvinfo : EIATTR_MIN_STACK_SIZE
	.align		4
.L_1064:
        /*18c0*/ 	.byte	0x04, 0x12
        /*18c2*/ 	.short	(.L_1066 - .L_1065)
	.align		4
.L_1065:
        /*18c4*/ 	.word	index@(_ZN10layer_norm13ln_fwd_kernelINS_13Kernel_traitsI13__nv_bfloat16S2_fS2_fjLj512ELj1ELj4ELj1ELj16ENS_18Kernel_traits_baseILj512ES2_S2_fS2_fjLj128EEEEELb0ELb0ELb0ELb0EEEvNS_9FwdParamsE)
        /*18c8*/ 	.word	0x00000000


	//----- nvinfo : EIATTR_MIN_STACK_SIZE
	.align		4
.L_1066:
        /*18cc*/ 	.byte	0x04, 0x12
        /*18ce*/ 	.short	(.L_1068 - .L_1067)
	.align		4
.L_1067:
        /*18d0*/ 	.word	index@(_ZN10layer_norm13ln_fwd_kernelINS_13Kernel_traitsI13__nv_bfloat16S2_fS2_fjLj512ELj1ELj4ELj1ELj16ENS_18Kernel_traits_baseILj512ES2_S2_fS2_fjLj128EEEEELb0ELb0ELb0ELb1EEEvNS_9FwdParamsE)
        /*18d4*/ 	.word	0x00000000


	//----- nvinfo : EIATTR_MIN_STACK_SIZE
	.align		4
.L_1068:
        /*18d8*/ 	.byte	0x04, 0x12
        /*18da*/ 	.short	(.L_1070 - .L_1069)
	.align		4
.L_1069:
        /*18dc*/ 	.word	index@(_ZN10layer_norm13ln_fwd_kernelINS_13Kernel_traitsI13__nv_bfloat16S2_fS2_fjLj512ELj1ELj4ELj1ELj16ENS_18Kernel_traits_baseILj512ES2_S2_fS2_fjLj128EEEEELb0ELb0ELb1ELb0EEEvNS_9FwdParamsE)
        /*18e0*/ 	.word	0x00000000


	//----- nvinfo : EIATTR_MIN_STACK_SIZE
	.align		4
.L_1070:
        /*18e4*/ 	.byte	0x04, 0x12
        /*18e6*/ 	.short	(.L_1072 - .L_1071)
	.align		4
.L_1071:
        /*18e8*/ 	.word	index@(_ZN10layer_norm13ln_fwd_kernelINS_13Kernel_traitsI13__nv_bfloat16S2_fS2_fjLj512ELj1ELj4ELj1ELj16ENS_18Kernel_traits_baseILj512ES2_S2_fS2_fjLj128EEEEELb0ELb0ELb1ELb1EEEvNS_9FwdParamsE)
        /*18ec*/ 	.word	0x00000000


	//----- nvinfo : EIATTR_MIN_STACK_SIZE
	.align		4
.L_1072:
        /*18f0*/ 	.byte	0x04, 0x12
        /*18f2*/ 	.short	(.L_1074 - .L_1073)
	.align		4
.L_1073:
        /*18f4*/ 	.word	index@(_ZN10layer_norm13ln_fwd_kernelINS_13Kernel_traitsI13__nv_bfloat16S2_fS2_fjLj512ELj1ELj4ELj1ELj16ENS_18Kernel_traits_baseILj512ES2_S2_fS2_fjLj128EEEEELb0ELb1ELb0ELb0EEEvNS_9FwdParamsE)
        /*18f8*/ 	.word	0x00000000


	//----- nvinfo : EIATTR_MIN_STACK_SIZE
	.align		4
.L_1074:
        /*18fc*/ 	.byte	0x04, 0x12
        /*18fe*/ 	.short	(.L_1076 - .L_1075)
	.align		4
.L_1075:
        /*1900*/ 	.word	index@(_ZN10layer_norm13ln_fwd_kernelINS_13Kernel_traitsI13__nv_bfloat16S2_fS2_fjLj512ELj1ELj4ELj1ELj16ENS_18Kernel_traits_baseILj512ES2_S2_fS2_fjLj128EEEEELb0ELb1ELb0ELb1EEEvNS_9FwdParamsE)
        /*1904*/ 	.word	0x00000000


	//----- nvinfo : EIATTR_MIN_STACK_SIZE
	.align		4
.L_1076:
        /*1908*/ 	.byte	0x04, 0x12
        /*190a*/ 	.short	(.L_1078 - .L_1077)
	.align		4
.L_1077:
        /*190c*/ 	.word	index@(_ZN10layer_norm13ln_fwd_kernelINS_13Kernel_traitsI13__nv_bfloat16S2_fS2_fjLj512ELj1ELj4ELj1ELj16ENS_18Kernel_traits_baseILj512ES2_S2_fS2_fjLj128EEEEELb0ELb1ELb1ELb0EEEvNS_9FwdParamsE)
        /*1910*/ 	.word	0x00000000


	//----- nvinfo : EIATTR_MIN_STACK_SIZE
	.align		4
.L_1078:
        /*1914*/ 	.byte	0x04, 0x12
        /*1916*/ 	.short	(.L_1080 - .L_1079)
	.align		4
.L_1079:
        /*1918*/ 	.word	index@(_ZN10layer_norm13ln_fwd_kernelINS_13Kernel_traitsI13__nv_bfloat16S2_fS2_fjLj512ELj1ELj4ELj1ELj16ENS_18Kernel_traits_baseILj512ES2_S2_fS2_fjLj128EEEEELb0ELb1ELb1ELb1EEEvNS_9FwdParamsE)
        /*191c*/ 	.word	0x00000000


	//----- nvinfo : EIATTR_MIN_STACK_SIZE
	.align		4
.L_1080:
        /*1920*/ 	.byte	0x04, 0x12
        /*1922*/ 	.short	(.L_1082 - .L_1081)
	.align		4
.L_1081:
        /*1924*/ 	.word	index@(_ZN10layer_norm13ln_fwd_kernelINS_13Kernel_traitsI13__nv_bfloat16S2_fS2_fjLj512ELj1ELj4ELj1ELj16ENS_18Kernel_traits_baseILj512ES2_S2_fS2_fjLj128EEEEELb1ELb0ELb0ELb0EEEvNS_9FwdParamsE)
        /*1928*/ 	.word	0x00000000


	//----- nvinfo : EIATTR_MIN_STACK_SIZE
	.align		4
.L_1082:
        /*192c*/ 	.byte	0x04, 0x12
        /*192e*/ 	.short	(.L_1084 - .L_1083)
	.align		4
.L_1083:
        /*1930*/ 	.word	index@(_ZN10layer_norm13ln_fwd_kernelINS_13Kernel_traitsI13__nv_bfloat16S2_fS2_fjLj512ELj1ELj4ELj1ELj16ENS_18Kernel_traits_baseILj512ES2_S2_fS2_fjLj128EEEEELb1ELb0ELb0ELb1EEEvNS_9FwdParamsE)
        /*1934*/ 	.word	0x00000000


	//----- nvinfo : EIATTR_MIN_STACK_SIZE
	.align		4
.L_1084:
        /*1938*/ 	.byte	0x04, 0x12
        /*193a*/ 	.short	(.L_1086 - .L_1085)
	.align		4
.L_1085:
        /*193c*/ 	.word	index@(_ZN10layer_norm13ln_fwd_kernelINS_13Kernel_traitsI13__nv_bfloat16S2_fS2_fjLj512ELj1ELj4ELj1ELj16ENS_18Kernel_traits_baseILj512ES2_S2_fS2_fjLj128EEEEELb1ELb0ELb1ELb0EEEvNS_9FwdParamsE)
        /*1940*/ 	.word	0x00000000


	//----- nvinfo : EIATTR_MIN_STACK_SIZE
	.align		4
.L_1086:
        /*1944*/ 	.byte	0x04, 0x12
        /*1946*/ 	.short	(.L_1088 - .L_1087)
	.align		4
.L_1087:
        /*1948*/ 	.word	index@(_ZN10layer_norm13ln_fwd_kernelINS_13Kernel_traitsI13__nv_bfloat16S2_fS2_fjLj512ELj1ELj4ELj1ELj16ENS_18Kernel_traits_baseILj512ES2_S2_fS2_fjLj128EEEEELb1ELb0ELb1ELb1EEEvNS_9FwdParamsE)
        /*194c*/ 	.word	0x00000000


	//----- nvinfo : EIATTR_MIN_STACK_SIZE
	.align		4
.L_1088:
        /*1950*/ 	.byte	0x04, 0x12
        /*1952*/ 	.short	(.L_1090 - .L_1089)
	.align		4
.L_1089:
        /*1954*/ 	.word	index@(_ZN10layer_norm13ln_fwd_kernelINS_13Kernel_traitsI13__nv_bfloat16S2_fS2_fjLj512ELj1ELj4ELj1ELj16ENS_18Kernel_traits_baseILj512ES2_S2_fS2_fjLj128EEEEELb1ELb1ELb0ELb0EEEvNS_9FwdParamsE)
        /*1958*/ 	.word	0x00000000


	//----- nvinfo : EIATTR_MIN_STACK_SIZE
	.align		4
.L_1090:
        /*195c*/ 	.byte	0x04, 0x12
        /*195e*/ 	.short	(.L_1092 - .L_1091)
	.align		4
.L_1091:
        /*1960*/ 	.word	index@(_ZN10layer_norm13ln_fwd_kernelINS_13Kernel_traitsI13__nv_bfloat16S2_fS2_fjLj512ELj1ELj4ELj1ELj16ENS_18Kernel_traits_baseILj512ES2_S2_fS2_fjLj128EEEEELb1ELb1ELb0ELb1EEEvNS_9FwdParamsE)
        /*1964*/ 	.word	0x00000000


	//----- nvinfo : EIATTR_MIN_STACK_SIZE
	.align		4
.L_1092:
        /*1968*/ 	.byte	0x04, 0x12
        /*196a*/ 	.short	(.L_1094 - .L_1093)
	.align		4
.L_1093:
        /*196c*/ 	.word	index@(_ZN10layer_norm13ln_fwd_kernelINS_13Kernel_traitsI13__nv_bfloat16S2_fS2_fjLj512ELj1ELj4ELj1ELj16ENS_18Kernel_traits_baseILj512ES2_S2_fS2_fjLj128EEEEELb1ELb1ELb1ELb0EEEvNS_9FwdParamsE)
        /*1970*/ 	.word	0x00000000


	//----- nvinfo : EIATTR_MIN_STACK_SIZE
	.align		4
.L_1094:
        /*1974*/ 	.byte	0x04, 0x12
        /*1976*/ 	.short	(.L_1096 - .L_1095)
	.align		4
.L_1095:
        /*1978*/ 	.word	index@(_ZN10layer_norm13ln_fwd_kernelINS_13Kernel_traitsI13__nv_bfloat16S2_fS2_fjLj512ELj1ELj4ELj1ELj16ENS_18Kernel_traits_baseILj512ES2_S2_fS2_fjLj128EEEEELb1ELb1ELb1ELb1EEEvNS_9FwdParamsE)
        /*197c*/ 	.word	0x00000000


	//----- nvinfo : EIATTR_MIN_STACK_SIZE
	.align		4
.L_1096:
        /*1980*/ 	.byte	0x04, 0x12
        /*1982*/ 	.short	(.L_1098 - .L_1097)
	.align		4
.L_1097:
        /*1984*/ 	.word	index@(_ZN10layer_norm13ln_fwd_kernelINS_13Kernel_traitsIf13__nv_bfloat16fS2_fjLj512ELj1ELj4ELj1ELj16ENS_18Kernel_traits_baseILj512EfS2_fS2_fjLj128EEEEELb0ELb0ELb0ELb0EEEvNS_9FwdParamsE)
        /*1988*/ 	.word	0x00000000


	//----- nvinfo : EIATTR_MIN_STACK_SIZE
	.align		4
.L_1098:
        /*198c*/ 	.byte	0x04, 0x12
        /*198e*/ 	.short	(.L_1100 - .L_1099)
	.align		4
.L_1099:
        /*1990*/ 	.word	index@(_ZN10layer_norm13ln_fwd_kernelINS_13Kernel_traitsIf13__nv_bfloat16fS2_fjLj512ELj1ELj4ELj1ELj16ENS_18Kernel_traits_baseILj512EfS2_fS2_fjLj128EEEEELb0ELb0ELb0ELb1EEEvNS_9FwdParamsE)
        /*1994*/ 	.word	0x00000000


	//----- nvinfo : EIATTR_MIN_STACK_SIZE
	.align		4
.L_1100:
        /*1998*/ 	.byte	0x04, 0x12
        /*199a*/ 	.short	(.L_1102 - .L_1101)
	.align		4
.L_1101:
        /*199c*/ 	.word	index@(_ZN10layer_norm13ln_fwd_kernelINS_13Kernel_traitsIf13__nv_bfloat16fS2_fjLj512ELj1ELj4ELj1ELj16ENS_18Kernel_traits_baseILj512EfS2_fS2_fjLj128EEEEELb0ELb0ELb1ELb0EEEvNS_9FwdParamsE)
        /*19a0*/ 	.word	0x00000000


	//----- nvinfo : EIATTR_MIN_STACK_SIZE
	.align		4
.L_1102:
        /*19a4*/ 	.byte	0x04, 0x12
        /*19a6*/ 	.short	(.L_1104 - .L_1103)
	.align		4
.L_1103:
        /*19a8*/ 	.word	index@(_ZN10layer_norm13ln_fwd_kernelINS_13Kernel_traitsIf13__nv_bfloat16fS2_fjLj512ELj1ELj4ELj1ELj16ENS_18Kernel_traits_baseILj512EfS2_fS2_fjLj128EEEEELb0ELb0ELb1ELb1EEEvNS_9FwdParamsE)
        /*19ac*/ 	.word	0x00000000


	//----- nvinfo : EIATTR_MIN_STACK_SIZE
	.align		4
.L_1104:
        /*19b0*/ 	.byte	0x04, 0x12
        /*19b2*/ 	.short	(.L_1106 - .L_1105)
	.align		4
.L_1105:
        /*19b4*/ 	.word	index@(_ZN10layer_norm13ln_fwd_kernelINS_13Kernel_traitsIf13__nv_bfloat16fS2_fjLj512ELj1ELj4ELj1ELj16ENS_18Kernel_traits_baseILj512EfS2_fS2_fjLj128EEEEELb0ELb1ELb0ELb0EEEvNS_9FwdParamsE)
        /*19b8*/ 	.word	0x00000000


	//----- nvinfo : EIATTR_MIN_STACK_SIZE
	.align		4
.L_1106:
        /*19bc*/ 	.byte	0x04, 0x12
        /*19be*/ 	.short	(.L_1108 - .L_1107)
	.align		4
.L_1107:
        /*19c0*/ 	.word	index@(_ZN10layer_norm13ln_fwd_kernelINS_13Kernel_traitsIf13__nv_bfloat16fS2_fjLj512ELj1ELj4ELj1ELj16ENS_18Kernel_traits_baseILj512EfS2_fS2_fjLj128EEEEELb0ELb1ELb0ELb1EEEvNS_9FwdParamsE)
        /*19c4*/ 	.word	0x00000000


	//----- nvinfo : EIATTR_MIN_STACK_SIZE
	.align		4
.L_1108:
        /*19c8*/ 	.byte	0x04, 0x12
        /*19ca*/ 	.short	(.L_1110 - .L_1109)
	.align		4
.L_1109:
        /*19cc*/ 	.word	index@(_ZN10layer_norm13ln_fwd_kernelINS_13Kernel_traitsIf13__nv_bfloat16fS2_fjLj512ELj1ELj4ELj1ELj16ENS_18Kernel_traits_baseILj512EfS2_fS2_fjLj128EEEEELb0ELb1ELb1ELb0EEEvNS_9FwdParamsE)
        /*19d0*/ 	.word	0x00000000


	//----- nvinfo : EIATTR_MIN_STACK_SIZE
	.align		4
.L_1110:
        /*19d4*/ 	.byte	0x04, 0x12
        /*19d6*/ 	.short	(.L_1112 - .L_1111)
	.align		4
.L_1111:
        /*19d8*/ 	.word	index@(_ZN10layer_norm13ln_fwd_kernelINS_13Kernel_traitsIf13__nv_bfloat16fS2_fjLj512ELj1ELj4ELj1ELj16ENS_18Kernel_traits_baseILj512EfS2_fS2_fjLj128EEEEELb0ELb1ELb1ELb1EEEvNS_9FwdParamsE)
        /*19dc*/ 	.word	0x00000000


	//----- nvinfo : EIATTR_MIN_STACK_SIZE
	.align		4
.L_1112:
        /*19e0*/ 	.byte	0x04, 0x12
        /*19e2*/ 	.short	(.L_1114 - .L_1113)
	.align		4
.L_1113:
        /*19e4*/ 	.word	index@(_ZN10layer_norm13ln_fwd_kernelINS_13Kernel_traitsIf13__nv_bfloat16fS2_fjLj512ELj1ELj4ELj1ELj16ENS_18Kernel_traits_baseILj512EfS2_fS2_fjLj128EEEEELb1ELb0ELb0ELb0EEEvNS_9FwdParamsE)
        /*19e8*/ 	.word	0x00000000


	//----- nvinfo : EIATTR_MIN_STACK_SIZE
	.align		4
.L_1114:
        /*19ec*/ 	.byte	0x04, 0x12
        /*19ee*/ 	.short	(.L_1116 - .L_1115)
	.align		4
.L_1115:
        /*19f0*/ 	.word	index@(_ZN10layer_norm13ln_fwd_kernelINS_13Kernel_traitsIf13__nv_bfloat16fS2_fjLj512ELj1ELj4ELj1ELj16ENS_18Kernel_traits_baseILj512EfS2_fS2_fjLj128EEEEELb1ELb0ELb0ELb1EEEvNS_9FwdParamsE)
        /*19f4*/ 	.word	0x00000000


	//----- nvinfo : EIATTR_MIN_STACK_SIZE
	.align		4
.L_1116:
        /*19f8*/ 	.byte	0x04, 0x12
        /*19fa*/ 	.short	(.L_1118 - .L_1117)
	.align		4
.L_1117:
        /*19fc*/ 	.word	index@(_ZN10layer_norm13ln_fwd_kernelINS_13Kernel_traitsIf13__nv_bfloat16fS2_fjLj512ELj1ELj4ELj1ELj16ENS_18Kernel_traits_baseILj512EfS2_fS2_fjLj128EEEEELb1ELb0ELb1ELb0EEEvNS_9FwdParamsE)
        /*1a00*/ 	.word	0x00000000


	//----- nvinfo : EIATTR_MIN_STACK_SIZE
	.align		4
.L_1118:
        /*1a04*/ 	.byte	0x04, 0x12
        /*1a06*/ 	.short	(.L_1120 - .L_1119)
	.align		4
.L_1119:
        /*1a08*/ 	.word	index@(_ZN10layer_norm13ln_fwd_kernelINS_13Kernel_traitsIf13__nv_bfloat16fS2_fjLj512ELj1ELj4ELj1ELj16ENS_18Kernel_traits_baseILj512EfS2_fS2_fjLj128EEEEELb1ELb0ELb1ELb1EEEvNS_9FwdParamsE)
        /*1a0c*/ 	.word	0x00000000


	//----- nvinfo : EIATTR_MIN_STACK_SIZE
	.align		4
.L_1120:
        /*1a10*/ 	.byte	0x04, 0x12
        /*1a12*/ 	.short	(.L_1122 - .L_1121)
	.align		4
.L_1121:
        /*1a14*/ 	.word	index@(_ZN10layer_norm13ln_fwd_kernelINS_13Kernel_traitsIf13__nv_bfloat16fS2_fjLj512ELj1ELj4ELj1ELj16ENS_18Kernel_traits_baseILj512EfS2_fS2_fjLj128EEEEELb1ELb1ELb0ELb0EEEvNS_9FwdParamsE)
        /*1a18*/ 	.word	0x00000000


	//----- nvinfo : EIATTR_MIN_STACK_SIZE
	.align		4
.L_1122:
        /*1a1c*/ 	.byte	0x04, 0x12
        /*1a1e*/ 	.short	(.L_1124 - .L_1123)
	.align		4
.L_1123:
        /*1a20*/ 	.word	index@(_ZN10layer_norm13ln_fwd_kernelINS_13Kernel_traitsIf13__nv_bfloat16fS2_fjLj512ELj1ELj4ELj1ELj16ENS_18Kernel_traits_baseILj512EfS2_fS2_fjLj128EEEEELb1ELb1ELb0ELb1EEEvNS_9FwdParamsE)
        /*1a24*/ 	.word	0x00000000


	//----- nvinfo : EIATTR_MIN_STACK_SIZE
	.align		4
.L_1124:
        /*1a28*/ 	.byte	0x04, 0x12
        /*1a2a*/ 	.short	(.L_1126 - .L_1125)
	.align		4
.L_1125:
        /*1a2c*/ 	.word	index@(_ZN10layer_norm13ln_fwd_kernelINS_13Kernel_traitsIf13__nv_bfloat16fS2_fjLj512ELj1ELj4ELj1ELj16ENS_18Kernel_traits_baseILj512EfS2_fS2_fjLj128EEEEELb1ELb1ELb1ELb0EEEvNS_9FwdParamsE)
        /*1a30*/ 	.word	0x00000000


	//----- nvinfo : EIATTR_MIN_STACK_SIZE
	.align		4
.L_1126:
        /*1a34*/ 	.byte	0x04, 0x12
        /*1a36*/ 	.short	(.L_1128 - .L_1127)
	.align		4
.L_1127:
        /*1a38*/ 	.word	index@(_ZN10layer_norm13ln_fwd_kernelINS_13Kernel_traitsIf13__nv_bfloat16fS2_fjLj512ELj1ELj4ELj1ELj16ENS_18Kernel_traits_baseILj512EfS2_fS2_fjLj128EEEEELb1ELb1ELb1ELb1EEEvNS_9FwdParamsE)
        /*1a3c*/ 	.word	0x00000000


	//----- nvinfo : EIATTR_MIN_STACK_SIZE
	.align		4
.L_1128:
        /*1a40*/ 	.byte	0x04, 0x12
        /*1a42*/ 	.short	(.L_1130 - .L_1129)
	.align		4
.L_1129:
        /*1a44*/ 	.word	index@(_ZN10layer_norm13ln_fwd_kernelINS_13Kernel_traitsIf6__halfS2_S2_fjLj512ELj1ELj4ELj1ELj16ENS_18Kernel_traits_baseILj512EfS2_S2_S2_fjLj128EEEEELb0ELb0ELb0ELb0EEEvNS_9FwdParamsE)
        /*1a48*/ 	.word	0x00000000


	//----- nvinfo : EIATTR_MIN_STACK_SIZE
	.align		4
.L_1130:
        /*1a4c*/ 	.byte	0x04, 0x12
        /*1a4e*/ 	.short	(.L_1132 - .L_1131)
	.align		4
.L_1131:
        /*1a50*/ 	.word	index@(_ZN10layer_norm13ln_fwd_kernelINS_13Kernel_traitsIf6__halfS2_S2_fjLj512ELj1ELj4ELj1ELj16ENS_18Kernel_traits_baseILj512EfS2_S2_S2_fjLj128EEEEELb0ELb0ELb0ELb1EEEvNS_9FwdParamsE)
        /*1a54*/ 	.word	0x00000000


	//----- nvinfo : EIATTR_MIN_STACK_SIZE
	.align		4
.L_1132:
        /*1a58*/ 	.byte	0x04, 0x12
        /*1a5a*/ 	.short	(.L_1134 - .L_1133)
	.align		4
.L_1133:
        /*1a5c*/ 	.word	index@(_ZN10layer_norm13ln_fwd_kernelINS_13Kernel_traitsIf6__halfS2_S2_fjLj512ELj1ELj4ELj1ELj16ENS_18Kernel_traits_baseILj512EfS2_S2_S2_fjLj128EEEEELb0ELb0ELb1ELb0EEEvNS_9FwdParamsE)
        /*1a60*/ 	.word	0x00000000


	//----- nvinfo : EIATTR_MIN_STACK_SIZE
	.align		4
.L_1134:
        /*1a64*/ 	.byte	0x04, 0x12
        /*1a66*/ 	.short	(.L_1136 - .L_1135)
	.align		4
.L_1135:
        /*1a68*/ 	.word	index@(_ZN10layer_norm13ln_fwd_kernelINS_13Kernel_traitsIf6__halfS2_S2_fjLj512ELj1ELj4ELj1ELj16ENS_18Kernel_traits_baseILj512EfS2_S2_S2_fjLj128EEEEELb0ELb0ELb1ELb1EEEvNS_9FwdParamsE)
        /*1a6c*/ 	.word	0x00000000


	//----- nvinfo : EIATTR_MIN_STACK_SIZE
	.align		4
.L_1136:
        /*1a70*/ 	.byte	0x04, 0x12
        /*1a72*/ 	.short	(.L_1138 - .L_1137)
	.align		4
.L_1137:
        /*1a74*/ 	.word	index@(_ZN10layer_norm13ln_fwd_kernelINS_13Kernel_traitsIf6__halfS2_S2_fjLj512ELj1ELj4ELj1ELj16ENS_18Kernel_traits_baseILj512EfS2_S2_S2_fjLj128EEEEELb0ELb1ELb0ELb0EEEvNS_9FwdParamsE)
        /*1a78*/ 	.word	0x00000000


	//----- nvinfo : EIATTR_MIN_STACK_SIZE
	.align		4
.L_1138:
        /*1a7c*/ 	.byte	0x04, 0x12
        /*1a7e*/ 	.short	(.L_1140 - .L_1139)
	.align		4
.L_1139:
        /*1a80*/ 	.word	index@(_ZN10layer_norm13ln_fwd_kernelINS_13Kernel_traitsIf6__halfS2_S2_fjLj512ELj1ELj4ELj1ELj16ENS_18Kernel_traits_baseILj512EfS2_S2_S2_fjLj128EEEEELb0ELb1ELb0ELb1EEEvNS_9FwdParamsE)
        /*1a84*/ 	.word	0x00000000


	//----- nvinfo : EIATTR_MIN_STACK_SIZE
	.align		4
.L_1140:
        /*1a88*/ 	.byte	0x04, 0x12
        /*1a8a*/ 	.short	(.L_1142 - .L_1141)
	.align		4
.L_1141:
        /*1a8c*/ 	.word	index@(_ZN10layer_norm13ln_fwd_kernelINS_13Kernel_traitsIf6__halfS2_S2_fjLj512ELj1ELj4ELj1ELj16ENS_18Kernel_traits_baseILj512EfS2_S2_S2_fjLj128EEEEELb0ELb1ELb1ELb0EEEvNS_9FwdParamsE)
        /*1a90*/ 	.word	0x00000000


	//----- nvinfo : EIATTR_MIN_STACK_SIZE
	.align		4
.L_1142:
        /*1a94*/ 	.byte	0x04, 0x12
        /*1a96*/ 	.short	(.L_1144 - .L_1143)
	.align		4
.L_1143:
        /*1a98*/ 	.word	index@(_ZN10layer_norm13ln_fwd_kernelINS_13Kernel_traitsIf6__halfS2_S2_fjLj512ELj1ELj4ELj1ELj16ENS_18Kernel_traits_baseILj512EfS2_S2_S2_fjLj128EEEEELb0ELb1ELb1ELb1EEEvNS_9FwdParamsE)
        /*1a9c*/ 	.word	0x00000000


	//----- nvinfo : EIATTR_MIN_STACK_SIZE
	.align		4
.L_1144:
        /*1aa0*/ 	.byte	0x04, 0x12
        /*1aa2*/ 	.short	(.L_1146 - .L_1145)
	.align		4
.L_1145:
        /*1aa4*/ 	.word	index@(_ZN10layer_norm13ln_fwd_kernelINS_13Kernel_traitsIf6__halfS2_S2_fjLj512ELj1ELj4ELj1ELj16ENS_18Kernel_traits_baseILj512EfS2_S2_S2_fjLj128EEEEELb1ELb0ELb0ELb0EEEvNS_9FwdParamsE)
        /*1aa8*/ 	.word	0x00000000


	//----- nvinfo : EIATTR_MIN_STACK_SIZE
	.align		4
.L_1146:
        /*1aac*/ 	.byte	0x04, 0x12
        /*1aae*/ 	.short	(.L_1148 - .L_1147)
	.align		4
.L_1147:
        /*1ab0*/ 	.word	index@(_ZN10layer_norm13ln_fwd_kernelINS_13Kernel_traitsIf6__halfS2_S2_fjLj512ELj1ELj4ELj1ELj16ENS_18Kernel_traits_baseILj512EfS2_S2_S2_fjLj128EEEEELb1ELb0ELb0ELb1EEEvNS_9FwdParamsE)
        /*1ab4*/ 	.word	0x00000000


	//----- nvinfo : EIATTR_MIN_STACK_SIZE
	.align		4
.L_1148:
        /*1ab8*/ 	.byte	0x04, 0x12
        /*1aba*/ 	.short	(.L_1150 - .L_1149)
	.align		4
.L_1149:
        /*1abc*/ 	.word	index@(_ZN10layer_norm13ln_fwd_kernelINS_13Kernel_traitsIf6__halfS2_S2_fjLj512ELj1ELj4ELj1ELj16ENS_18Kernel_traits_baseILj512EfS2_S2_S2_fjLj128EEEEELb1ELb0ELb1ELb0EEEvNS_9FwdParamsE)
        /*1ac0*/ 	.word	0x00000000


	//----- nvinfo : EIATTR_MIN_STACK_SIZE
	.align		4
.L_1150:
        /*1ac4*/ 	.byte	0x04, 0x12
        /*1ac6*/ 	.short	(.L_1152 - .L_1151)
	.align		4
.L_1151:
        /*1ac8*/ 	.word	index@(_ZN10layer_norm13ln_fwd_kernelINS_13Kernel_traitsIf6__halfS2_S2_fjLj512ELj1ELj4ELj1ELj16ENS_18Kernel_traits_baseILj512EfS2_S2_S2_fjLj128EEEEELb1ELb0ELb1ELb1EEEvNS_9FwdParamsE)
        /*1acc*/ 	.word	0x00000000


	//----- nvinfo : EIATTR_MIN_STACK_SIZE
	.align		4
.L_1152:
        /*1ad0*/ 	.byte	0x04, 0x12
        /*1ad2*/ 	.short	(.L_1154 - .L_1153)
	.align		4
.L_1153:
        /*1ad4*/ 	.word	index@(_ZN10layer_norm13ln_fwd_kernelINS_13Kernel_traitsIf6__halfS2_S2_fjLj512ELj1ELj4ELj1ELj16ENS_18Kernel_traits_baseILj512EfS2_S2_S2_fjLj128EEEEELb1ELb1ELb0ELb0EEEvNS_9FwdParamsE)
        /*1ad8*/ 	.word	0x00000000


	//----- nvinfo : EIATTR_MIN_STACK_SIZE
	.align		4
.L_1154:
        /*1adc*/ 	.byte	0x04, 0x12
        /*1ade*/ 	.short	(.L_1156 - .L_1155)
	.align		4
.L_1155:
        /*1ae0*/ 	.word	index@(_ZN10layer_norm13ln_fwd_kernelINS_13Kernel_traitsIf6__halfS2_S2_fjLj512ELj1ELj4ELj1ELj16ENS_18Kernel_traits_baseILj512EfS2_S2_S2_fjLj128EEEEELb1ELb1ELb0ELb1EEEvNS_9FwdParamsE)
        /*1ae4*/ 	.word	0x00000000


	//----- nvinfo : EIATTR_MIN_STACK_SIZE
	.align		4
.L_1156:
        /*1ae8*/ 	.byte	0x04, 0x12
        /*1aea*/ 	.short	(.L_1158 - .L_1157)
	.align		4
.L_1157:
        /*1aec*/ 	.word	index@(_ZN10layer_norm13ln_fwd_kernelINS_13Kernel_traitsIf6__halfS2_S2_fjLj512ELj1ELj4ELj1ELj16ENS_18Kernel_traits_baseILj512EfS2_S2_S2_fjLj128EEEEELb1ELb1ELb1ELb0EEEvNS_9FwdParamsE)
        /*1af0*/ 	.word	0x00000000


	//----- nvinfo : EIATTR_MIN_STACK_SIZE
	.align		4
.L_1158:
        /*1af4*/ 	.byte	0x04, 0x12
        /*1af6*/ 	.short	(.L_1160 - .L_1159)
	.align		4
.L_1159:
        /*1af8*/ 	.word	index@(_ZN10layer_norm13ln_fwd_kernelINS_13Kernel_traitsIf6__halfS2_S2_fjLj512ELj1ELj4ELj1ELj16ENS_18Kernel_traits_baseILj512EfS2_S2_S2_fjLj128EEEEELb1ELb1ELb1ELb1EEEvNS_9FwdParamsE)
        /*1afc*/ 	.word	0x00000000


	//----- nvinfo : EIATTR_MIN_STACK_SIZE
	.align		4
.L_1160:
        /*1b00*/ 	.byte	0x04, 0x12
        /*1b02*/ 	.short	(.L_1162 - .L_1161)
	.align		4
.L_1161:
        /*1b04*/ 	.word	index@(_ZN10layer_norm13ln_fwd_kernelINS_13Kernel_traitsI6__halfS2_fS2_fjLj512ELj1ELj4ELj1ELj16ENS_18Kernel_traits_baseILj512ES2_S2_fS2_fjLj128EEEEELb0ELb0ELb0ELb0EEEvNS_9FwdParamsE)
        /*1b08*/ 	.word	0x00000000


	//----- nvinfo : EIATTR_MIN_STACK_SIZE
	.align		4
.L_1162:
        /*1b0c*/ 	.byte	0x04, 0x12
        /*1b0e*/ 	.short	(.L_1164 - .L_1163)
	.align		4
.L_1163:
        /*1b10*/ 	.word	index@(_ZN10layer_norm13ln_fwd_kernelINS_13Kernel_traitsI6__halfS2_fS2_fjLj512ELj1ELj4ELj1ELj16ENS_18Kernel_traits_baseILj512ES2_S2_fS2_fjLj128EEEEELb0ELb0ELb0ELb1EEEvNS_9FwdParamsE)
        /*1b14*/ 	.word	0x00000000


	//----- nvinfo : EIATTR_MIN_STACK_SIZE
	.align		4
.L_1164:
        /*1b18*/ 	.byte	0x04, 0x12
        /*1b1a*/ 	.short	(.L_1166 - .L_1165)
	.align		4
.L_1165:
        /*1b1c*/ 	.word	index@(_ZN10layer_norm13ln_fwd_kernelINS_13Kernel_traitsI6__halfS2_fS2_fjLj512ELj1ELj4ELj1ELj16ENS_18Kernel_traits_baseILj512ES2_S2_fS2_fjLj128EEEEELb0ELb0ELb1ELb0EEEvNS_9FwdParamsE)
        /*1b20*/ 	.word	0x00000000


	//----- nvinfo : EIATTR_MIN_STACK_SIZE
	.align		4
.L_1166:
        /*1b24*/ 	.byte	0x04, 0x12
        /*1b26*/ 	.short	(.L_1168 - .L_1167)
	.align		4
.L_1167:
        /*1b28*/ 	.word	index@(_ZN10layer_norm13ln_fwd_kernelINS_13Kernel_traitsI6__halfS2_fS2_fjLj512ELj1ELj4ELj1ELj16ENS_18Kernel_traits_baseILj512ES2_S2_fS2_fjLj128EEEEELb0ELb0ELb1ELb1EEEvNS_9FwdParamsE)
        /*1b2c*/ 	.word	0x00000000


	//----- nvinfo : EIATTR_MIN_STACK_SIZE
	.align		4
.L_1168:
        /*1b30*/ 	.byte	0x04, 0x12
        /*1b32*/ 	.short	(.L_1170 - .L_1169)
	.align		4
.L_1169:
        /*1b34*/ 	.word	index@(_ZN10layer_norm13ln_fwd_kernelINS_13Kernel_traitsI6__halfS2_fS2_fjLj512ELj1ELj4ELj1ELj16ENS_18Kernel_traits_baseILj512ES2_S2_fS2_fjLj128EEEEELb0ELb1ELb0ELb0EEEvNS_9FwdParamsE)
        /*1b38*/ 	.word	0x00000000


	//----- nvinfo : EIATTR_MIN_STACK_SIZE
	.align		4
.L_1170:
        /*1b3c*/ 	.byte	0x04, 0x12
        /*1b3e*/ 	.short	(.L_1172 - .L_1171)
	.align		4
.L_1171:
        /*1b40*/ 	.word	index@(_ZN10layer_norm13ln_fwd_kernelINS_13Kernel_traitsI6__halfS2_fS2_fjLj512ELj1ELj4ELj1ELj16ENS_18Kernel_traits_baseILj512ES2_S2_fS2_fjLj128EEEEELb0ELb1ELb0ELb1EEEvNS_9FwdParamsE)
        /*1b44*/ 	.word	0x00000000


	//----- nvinfo : EIATTR_MIN_STACK_SIZE
	.align		4
.L_1172:
        /*1b48*/ 	.byte	0x04, 0x12
        /*1b4a*/ 	.short	(.L_1174 - .L_1173)
	.align		4
.L_1173:
        /*1b4c*/ 	.word	index@(_ZN10layer_norm13ln_fwd_kernelINS_13Kernel_traitsI6__halfS2_fS2_fjLj512ELj1ELj4ELj1ELj16ENS_18Kernel_traits_baseILj512ES2_S2_fS2_fjLj128EEEEELb0ELb1ELb1ELb0EEEvNS_9FwdParamsE)
        /*1b50*/ 	.word	0x00000000


	//----- nvinfo : EIATTR_MIN_STACK_SIZE
	.align		4
.L_1174:
        /*1b54*/ 	.byte	0x04, 0x12
        /*1b56*/ 	.short	(.L_1176 - .L_1175)
	.align		4
.L_1175:
        /*1b58*/ 	.word	index@(_ZN10layer_norm13ln_fwd_kernelINS_13Kernel_traitsI6__halfS2_fS2_fjLj512ELj1ELj4ELj1ELj16ENS_18Kernel_traits_baseILj512ES2_S2_fS2_fjLj128EEEEELb0ELb1ELb1ELb1EEEvNS_9FwdParamsE)
        /*1b5c*/ 	.word	0x00000000


	//----- nvinfo : EIATTR_MIN_STACK_SIZE
	.align		4
.L_1176:
        /*1b60*/ 	.byte	0x04, 0x12
        /*1b62*/ 	.short	(.L_1178 - .L_1177)
	.align		4
.L_1177:
        /*1b64*/ 	.word	index@(_ZN10layer_norm13ln_fwd_kernelINS_13Kernel_traitsI6__halfS2_fS2_fjLj512ELj1ELj4ELj1ELj16ENS_18Kernel_traits_baseILj512ES2_S2_fS2_fjLj128EEEEELb1ELb0ELb0ELb0EEEvNS_9FwdParamsE)
        /*1b68*/ 	.word	0x00000000


	//----- nvinfo : EIATTR_MIN_STACK_SIZE
	.align		4
.L_1178:
        /*1b6c*/ 	.byte	0x04, 0x12
        /*1b6e*/ 	.short	(.L_1180 - .L_1179)
	.align		4
.L_1179:
        /*1b70*/ 	.word	index@(_ZN10layer_norm13ln_fwd_kernelINS_13Kernel_traitsI6__halfS2_fS2_fjLj512ELj1ELj4ELj1ELj16ENS_18Kernel_traits_baseILj512ES2_S2_fS2_fjLj128EEEEELb1ELb0ELb0ELb1EEEvNS_9FwdParamsE)
        /*1b74*/ 	.word	0x00000000


	//----- nvinfo : EIATTR_MIN_STACK_SIZE
	.align		4
.L_1180:
        /*1b78*/ 	.byte	0x04, 0x12
        /*1b7a*/ 	.short	(.L_1182 - .L_1181)
	.align		4
.L_1181:
        /*1b7c*/ 	.word	index@(_ZN10layer_norm13ln_fwd_kernelINS_13Kernel_traitsI6__halfS2_fS2_fjLj512ELj1ELj4ELj1ELj16ENS_18Kernel_traits_baseILj512ES2_S2_fS2_fjLj128EEEEELb1ELb0ELb1ELb0EEEvNS_9FwdParamsE)
        /*1b80*/ 	.word	0x00000000


	//----- nvinfo : EIATTR_MIN_STACK_SIZE
	.align		4
.L_1182:
        /*1b84*/ 	.byte	0x04, 0x12
        /*1b86*/ 	.short	(.L_1184 - .L_1183)
	.align		4
.L_1183:
        /*1b88*/ 	.word	index@(_ZN10layer_norm13ln_fwd_kernelINS_13Kernel_traitsI6__halfS2_fS2_fjLj512ELj1ELj4ELj1ELj16ENS_18Kernel_traits_baseILj512ES2_S2_fS2_fjLj128EEEEELb1ELb0ELb1ELb1EEEvNS_9FwdParamsE)
        /*1b8c*/ 	.word	0x00000000


	//----- nvinfo : EIATTR_MIN_STACK_SIZE
	.align		4
.L_1184:
        /*1b90*/ 	.byte	0x04, 0x12
        /*1b92*/ 	.short	(.L_1186 - .L_1185)
	.align		4
.L_1185:
        /*1b94*/ 	.word	index@(_ZN10layer_norm13ln_fwd_kernelINS_13Kernel_traitsI6__halfS2_fS2_fjLj512ELj1ELj4ELj1ELj16ENS_18Kernel_traits_baseILj512ES2_S2_fS2_fjLj128EEEEELb1ELb1ELb0ELb0EEEvNS_9FwdParamsE)
        /*1b98*/ 	.word	0x00000000


	//----- nvinfo : EIATTR_MIN_STACK_SIZE
	.align		4
.L_1186:
        /*1b9c*/ 	.byte	0x04, 0x12
        /*1b9e*/ 	.short	(.L_1188 - .L_1187)
	.align		4
.L_1187:
        /*1ba0*/ 	.word	index@(_ZN10layer_norm13ln_fwd_kernelINS_13Kernel_traitsI6__halfS2_fS2_fjLj512ELj1ELj4ELj1ELj16ENS_18Kernel_traits_baseILj512ES2_S2_fS2_fjLj128EEEEELb1ELb1ELb0ELb1EEEvNS_9FwdParamsE)
        /*1ba4*/ 	.word	0x00000000


	//----- nvinfo : EIATTR_MIN_STACK_SIZE
	.align		4
.L_1188:
        /*1ba8*/ 	.byte	0x04, 0x12
        /*1baa*/ 	.short	(.L_1190 - .L_1189)
	.align		4
.L_1189:
        /*1bac*/ 	.word	index@(_ZN10layer_norm13ln_fwd_kernelINS_13Kernel_traitsI6__halfS2_fS2_fjLj512ELj1ELj4ELj1ELj16ENS_18Kernel_traits_baseILj512ES2_S2_fS2_fjLj128EEEEELb1ELb1ELb1ELb0EEEvNS_9FwdParamsE)
        /*1bb0*/ 	.word	0x00000000


	//----- nvinfo : EIATTR_MIN_STACK_SIZE
	.align		4
.L_1190:
        /*1bb4*/ 	.byte	0x04, 0x12
        /*1bb6*/ 	.short	(.L_1192 - .L_1191)
	.align		4
.L_1191:
        /*1bb8*/ 	.word	index@(_ZN10layer_norm13ln_fwd_kernelINS_13Kernel_traitsI6__halfS2_fS2_fjLj512ELj1ELj4ELj1ELj16ENS_18Kernel_traits_baseILj512ES2_S2_fS2_fjLj128EEEEELb1ELb1ELb1ELb1EEEvNS_9FwdParamsE)
        /*1bbc*/ 	.word	0x00000000


	//----- nvinfo : EIATTR_MIN_STACK_SIZE
	.align		4
.L_1192:
        /*1bc0*/ 	.byte	0x04, 0x12
        /*1bc2*/ 	.short	(.L_1194 - .L_1193)
	.align		4
.L_1193:
        /*1bc4*/ 	.word	index@(_ZN10layer_norm13ln_fwd_kernelINS_13Kernel_traitsIf6__halffS2_fjLj512ELj1ELj4ELj1ELj16ENS_18Kernel_traits_baseILj512EfS2_fS2_fjLj128EEEEELb0ELb0ELb0ELb0EEEvNS_9FwdParamsE)
        /*1bc8*/ 	.word	0x00000000


	//----- nvinfo : EIATTR_MIN_STACK_SIZE
	.align		4
.L_1194:
        /*1bcc*/ 	.byte	0x04, 0x12
        /*1bce*/ 	.short	(.L_1196 - .L_1195)
	.align		4
.L_1195:
        /*1bd0*/ 	.word	index@(_ZN10layer_norm13ln_fwd_kernelINS_13Kernel_traitsIf6__halffS2_fjLj512ELj1ELj4ELj1ELj16ENS_18Kernel_traits_baseILj512EfS2_fS2_fjLj128EEEEELb0ELb0ELb0ELb1EEEvNS_9FwdParamsE)
        /*1bd4*/ 	.word	0x00000000


	//----- nvinfo : EIATTR_MIN_STACK_SIZE
	.align		4
.L_1196:
        /*1bd8*/ 	.byte	0x04, 0x12
        /*1bda*/ 	.short	(.L_1198 - .L_1197)
	.align		4
.L_1197:
        /*1bdc*/ 	.word	index@(_ZN10layer_norm13ln_fwd_kernelINS_13Kernel_traitsIf6__halffS2_fjLj512ELj1ELj4ELj1ELj16ENS_18Kernel_traits_baseILj512EfS2_fS2_fjLj128EEEEELb0ELb0ELb1ELb0EEEvNS_9FwdParamsE)
        /*1be0*/ 	.word	0x00000000


	//----- nvinfo : EIATTR_MIN_STACK_SIZE
	.align		4
.L_1198:
        /*1be4*/ 	.byte	0x04, 0x12
        /*1be6*/ 	.short	(.L_1200 - .L_1199)
	.align		4
.L_1199:
        /*1be8*/ 	.word	index@(_ZN10layer_norm13ln_fwd_kernelINS_13Kernel_traitsIf6__halffS2_fjLj512ELj1ELj4ELj1ELj16ENS_18Kernel_traits_baseILj512EfS2_fS2_fjLj128EEEEELb0ELb0ELb1ELb1EEEvNS_9FwdParamsE)
        /*1bec*/ 	.word	0x00000000


	//----- nvinfo : EIATTR_MIN_STACK_SIZE
	.align		4
.L_1200:
        /*1bf0*/ 	.byte	0x04, 0x12
        /*1bf2*/ 	.short	(.L_1202 - .L_1201)
	.align		4
.L_1201:
        /*1bf4*/ 	.word	index@(_ZN10layer_norm13ln_fwd_kernelINS_13Kernel_traitsIf6__halffS2_fjLj512ELj1ELj4ELj1ELj16ENS_18Kernel_traits_baseILj512EfS2_fS2_fjLj128EEEEELb0ELb1ELb0ELb0EEEvNS_9FwdParamsE)
        /*1bf8*/ 	.word	0x00000000


	//----- nvinfo : EIATTR_MIN_STACK_SIZE
	.align		4
.L_1202:
        /*1bfc*/ 	.byte	0x04, 0x12
        /*1bfe*/ 	.short	(.L_1204 - .L_1203)
	.align		4
.L_1203:
        /*1c00*/ 	.word	index@(_ZN10layer_norm13ln_fwd_kernelINS_13Kernel_traitsIf6__halffS2_fjLj512ELj1ELj4ELj1ELj16ENS_18Kernel_traits_baseILj512EfS2_fS2_fjLj128EEEEELb0ELb1ELb0ELb1EEEvNS_9FwdParamsE)
        /*1c04*/ 	.word	0x00000000


	//----- nvinfo : EIATTR_MIN_STACK_SIZE
	.align		4
.L_1204:
        /*1c08*/ 	.byte	0x04, 0x12
        /*1c0a*/ 	.short	(.L_1206 - .L_1205)
	.align		4
.L_1205:
        /*1c0c*/ 	.word	index@(_ZN10layer_norm13ln_fwd_kernelINS_13Kernel_traitsIf6__halffS2_fjLj512ELj1ELj4ELj1ELj16ENS_18Kernel_traits_baseILj512EfS2_fS2_fjLj128EEEEELb0ELb1ELb1ELb0EEEvNS_9FwdParamsE)
        /*1c10*/ 	.word	0x00000000


	//----- nvinfo : EIATTR_MIN_STACK_SIZE
	.align		4
.L_1206:
        /*1c14*/ 	.byte	0x04, 0x12
        /*1c16*/ 	.short	(.L_1208 - .L_1207)
	.align		4
.L_1207:
        /*1c18*/ 	.word	index@(_ZN10layer_norm13ln_fwd_kernelINS_13Kernel_traitsIf6__halffS2_fjLj512ELj1ELj4ELj1ELj16ENS_18Kernel_traits_baseILj512EfS2_fS2_fjLj128EEEEELb0ELb1ELb1ELb1EEEvNS_9FwdParamsE)
        /*1c1c*/ 	.word	0x00000000


	//----- nvinfo : EIATTR_MIN_STACK_SIZE
	.align		4
.L_1208:
        /*1c20*/ 	.byte	0x04, 0x12
        /*1c22*/ 	.short	(.L_1210 - .L_1209)
	.align		4
.L_1209:
        /*1c24*/ 	.word	index@(_ZN10layer_norm13ln_fwd_kernelINS_13Kernel_traitsIf6__halffS2_fjLj512ELj1ELj4ELj1ELj16ENS_18Kernel_traits_baseILj512EfS2_fS2_fjLj128EEEEELb1ELb0ELb0ELb0EEEvNS_9FwdParamsE)
        /*1c28*/ 	.word	0x00000000


	//----- nvinfo : EIATTR_MIN_STACK_SIZE
	.align		4
.L_1210:
        /*1c2c*/ 	.byte	0x04, 0x12
        /*1c2e*/ 	.short	(.L_1212 - .L_1211)
	.align		4
.L_1211:
        /*1c30*/ 	.word	index@(_ZN10layer_norm13ln_fwd_kernelINS_13Kernel_traitsIf6__halffS2_fjLj512ELj1ELj4ELj1ELj16ENS_18Kernel_traits_baseILj512EfS2_fS2_fjLj128EEEEELb1ELb0ELb0ELb1EEEvNS_9FwdParamsE)
        /*1c34*/ 	.word	0x00000000


	//----- nvinfo : EIATTR_MIN_STACK_SIZE
	.align		4
.L_1212:
        /*1c38*/ 	.byte	0x04, 0x12
        /*1c3a*/ 	.short	(.L_1214 - .L_1213)
	.align		4
.L_1213:
        /*1c3c*/ 	.word	index@(_ZN10layer_norm13ln_fwd_kernelINS_13Kernel_traitsIf6__halffS2_fjLj512ELj1ELj4ELj1ELj16ENS_18Kernel_traits_baseILj512EfS2_fS2_fjLj128EEEEELb1ELb0ELb1ELb0EEEvNS_9FwdParamsE)
        /*1c40*/ 	.word	0x00000000


	//----- nvinfo : EIATTR_MIN_STACK_SIZE
	.align		4
.L_1214:
        /*1c44*/ 	.byte	0x04, 0x12
        /*1c46*/ 	.short	(.L_1216 - .L_1215)
	.align		4
.L_1215:
        /*1c48*/ 	.word	index@(_ZN10layer_norm13ln_fwd_kernelINS_13Kernel_traitsIf6__halffS2_fjLj512ELj1ELj4ELj1ELj16ENS_18Kernel_traits_baseILj512EfS2_fS2_fjLj128EEEEELb1ELb0ELb1ELb1EEEvNS_9FwdParamsE)
        /*1c4c*/ 	.word	0x00000000


	//----- nvinfo : EIATTR_MIN_STACK_SIZE
	.align		4
.L_1216:
        /*1c50*/ 	.byte	0x04, 0x12
        /*1c52*/ 	.short	(.L_1218 - .L_1217)
	.align		4
.L_1217:
        /*1c54*/ 	.word	index@(_ZN10layer_norm13ln_fwd_kernelINS_13Kernel_traitsIf6__halffS2_fjLj512ELj1ELj4ELj1ELj16ENS_18Kernel_traits_baseILj512EfS2_fS2_fjLj128EEEEELb1ELb1ELb0ELb0EEEvNS_9FwdParamsE)
        /*1c58*/ 	.word	0x00000000


	//----- nvinfo : EIATTR_MIN_STACK_SIZE
	.align		4
.L_1218:
        /*1c5c*/ 	.byte	0x04, 0x12
        /*1c5e*/ 	.short	(.L_1220 - .L_1219)
	.align		4
.L_1219:
        /*1c60*/ 	.word	index@(_ZN10layer_norm13ln_fwd_kernelINS_13Kernel_traitsIf6__halffS2_fjLj512ELj1ELj4ELj1ELj16ENS_18Kernel_traits_baseILj512EfS2_fS2_fjLj128EEEEELb1ELb1ELb0ELb1EEEvNS_9FwdParamsE)
        /*1c64*/ 	.word	0x00000000


	//----- nvinfo : EIATTR_MIN_STACK_SIZE
	.align		4
.L_1220:
        /*1c68*/ 	.byte	0x04, 0x12
        /*1c6a*/ 	.short	(.L_1222 - .L_1221)
	.align		4
.L_1221:
        /*1c6c*/ 	.word	index@(_ZN10layer_norm13ln_fwd_kernelINS_13Kernel_traitsIf6__halffS2_fjLj512ELj1ELj4ELj1ELj16ENS_18Kernel_traits_baseILj512EfS2_fS2_fjLj128EEEEELb1ELb1ELb1ELb0EEEvNS_9FwdParamsE)
        /*1c70*/ 	.word	0x00000000


	//----- nvinfo : EIATTR_MIN_STACK_SIZE
	.align		4
.L_1222:
        /*1c74*/ 	.byte	0x04, 0x12
        /*1c76*/ 	.short	(.L_1224 - .L_1223)
	.align		4
.L_1223:
        /*1c78*/ 	.word	index@(_ZN10layer_norm13ln_fwd_kernelINS_13Kernel_traitsIf6__halffS2_fjLj512ELj1ELj4ELj1ELj16ENS_18Kernel_traits_baseILj512EfS2_fS2_fjLj128EEEEELb1ELb1ELb1ELb1EEEvNS_9FwdParamsE)
        /*1c7c*/ 	.word	0x00000000


	//----- nvinfo : EIATTR_MIN_STACK_SIZE
	.align		4
.L_1224:
        /*1c80*/ 	.byte	0x04, 0x12
        /*1c82*/ 	.short	(.L_1226 - .L_1225)
	.align		4
.L_1225:
        /*1c84*/ 	.word	index@(_ZN10layer_norm13ln_fwd_kernelINS_13Kernel_traitsI6__halfffffjLj512ELj1ELj4ELj1ELj16ENS_18Kernel_traits_baseILj512ES2_ffffjLj128EEEEELb0ELb0ELb0ELb0EEEvNS_9FwdParamsE)
        /*1c88*/ 	.word	0x00000000


	//----- nvinfo : EIATTR_MIN_STACK_SIZE
	.align		4
.L_1226:
        /*1c8c*/ 	.byte	0x04, 0x12
        /*1c8e*/ 	.short	(.L_1228 - .L_1227)
	.align		4
.L_1227:
        /*1c90*/ 	.word	index@(_ZN10layer_norm13ln_fwd_kernelINS_13Kernel_traitsI6__halfffffjLj512ELj1ELj4ELj1ELj16ENS_18Kernel_traits_baseILj512ES2_ffffjLj128EEEEELb0ELb0ELb0ELb1EEEvNS_9FwdParamsE)
        /*1c94*/ 	.word	0x00000000


	//----- nvinfo : EIATTR_MIN_STACK_SIZE
	.align		4
.L_1228:
        /*1c98*/ 	.byte	0x04, 0x12
        /*1c9a*/ 	.short	(.L_1230 - .L_1229)
	.align		4
.L_1229:
        /*1c9c*/ 	.word	index@(_ZN10layer_norm13ln_fwd_kernelINS_13Kernel_traitsI6__halfffffjLj512ELj1ELj4ELj1ELj16ENS_18Kernel_traits_baseILj512ES2_ffffjLj128EEEEELb0ELb0ELb1ELb0EEEvNS_9FwdParamsE)
        /*1ca0*/ 	.word	0x00000000


	//----- nvinfo : EIATTR_MIN_STACK_SIZE
	.align		4
.L_1230:
        /*1ca4*/ 	.byte	0x04, 0x12
        /*1ca6*/ 	.short	(.L_1232 - .L_1231)
	.align		4
.L_1231:
        /*1ca8*/ 	.word	index@(_ZN10layer_norm13ln_fwd_kernelINS_13Kernel_traitsI6__halfffffjLj512ELj1ELj4ELj1ELj16ENS_18Kernel_traits_baseILj512ES2_ffffjLj128EEEEELb0ELb0ELb1ELb1EEEvNS_9FwdParamsE)
        /*1cac*/ 	.word	0x00000000


	//----- nvinfo : EIATTR_MIN_STACK_SIZE
	.align		4
.L_1232:
        /*1cb0*/ 	.byte	0x04, 0x12
        /*1cb2*/ 	.short	(.L_1234 - .L_1233)
	.align		4
.L_1233:
        /*1cb4*/ 	.word	index@(_ZN10layer_norm13ln_fwd_kernelINS_13Kernel_traitsI6__halfffffjLj512ELj1ELj4ELj1ELj16ENS_18Kernel_traits_baseILj512ES2_ffffjLj128EEEEELb0ELb1ELb0ELb0EEEvNS_9FwdParamsE)
        /*1cb8*/ 	.word	0x00000000


	//----- nvinfo : EIATTR_MIN_STACK_SIZE
	.align		4
.L_1234:
        /*1cbc*/ 	.byte	0x04, 0x12
        /*1cbe*/ 	.short	(.L_1236 - .L_1235)
	.align		4
.L_1235:
        /*1cc0*/ 	.word	index@(_ZN10layer_norm13ln_fwd_kernelINS_13Kernel_traitsI6__halfffffjLj512ELj1ELj4ELj1ELj16ENS_18Kernel_traits_baseILj512ES2_ffffjLj128EEEEELb0ELb1ELb0ELb1EEEvNS_9FwdParamsE)
        /*1cc4*/ 	.word	0x00000000


	//----- nvinfo : EIATTR_MIN_STACK_SIZE
	.align		4
.L_1236:
        /*1cc8*/ 	.byte	0x04, 0x12
        /*1cca*/ 	.short	(.L_1238 - .L_1237)
	.align		4
.L_1237:
        /*1ccc*/ 	.word	index@(_ZN10layer_norm13ln_fwd_kernelINS_13Kernel_traitsI6__halfffffjLj512ELj1ELj4ELj1ELj16ENS_18Kernel_traits_baseILj512ES2_ffffjLj128EEEEELb0ELb1ELb1ELb0EEEvNS_9FwdParamsE)
        /*1cd0*/ 	.word	0x00000000


	//----- nvinfo : EIATTR_MIN_STACK_SIZE
	.align		4
.L_1238:
        /*1cd4*/ 	.byte	0x04, 0x12
        /*1cd6*/ 	.short	(.L_1240 - .L_1239)
	.align		4
.L_1239:
        /*1cd8*/ 	.word	index@(_ZN10layer_norm13ln_fwd_kernelINS_13Kernel_traitsI6__halfffffjLj512ELj1ELj4ELj1ELj16ENS_18Kernel_traits_baseILj512ES2_ffffjLj128EEEEELb0ELb1ELb1ELb1EEEvNS_9FwdParamsE)
        /*1cdc*/ 	.word	0x00000000


	//----- nvinfo : EIATTR_MIN_STACK_SIZE
	.align		4
.L_1240:
        /*1ce0*/ 	.byte	0x04, 0x12
        /*1ce2*/ 	.short	(.L_1242 - .L_1241)
	.align		4
.L_1241:
        /*1ce4*/ 	.word	index@(_ZN10layer_norm13ln_fwd_kernelINS_13Kernel_traitsI6__halfffffjLj512ELj1ELj4ELj1ELj16ENS_18Kernel_traits_baseILj512ES2_ffffjLj128EEEEELb1ELb0ELb0ELb0EEEvNS_9FwdParamsE)
        /*1ce8*/ 	.word	0x00000000


	//----- nvinfo : EIATTR_MIN_STACK_SIZE
	.align		4
.L_1242:
        /*1cec*/ 	.byte	0x04, 0x12
        /*1cee*/ 	.short	(.L_1244 - .L_1243)
	.align		4
.L_1243:
        /*1cf0*/ 	.word	index@(_ZN10layer_norm13ln_fwd_kernelINS_13Kernel_traitsI6__halfffffjLj512ELj1ELj4ELj1ELj16ENS_18Kernel_traits_baseILj512ES2_ffffjLj128EEEEELb1ELb0ELb0ELb1EEEvNS_9FwdParamsE)
        /*1cf4*/ 	.word	0x00000000


	//----- nvinfo : EIATTR_MIN_STACK_SIZE
	.align		4
.L_1244:
        /*1cf8*/ 	.byte	0x04, 0x12
        /*1cfa*/ 	.short	(.L_1246 - .L_1245)
	.align		4
.L_1245:
        /*1cfc*/ 	.word	index@(_ZN10layer_norm13ln_fwd_kernelINS_13Kernel_traitsI6__halfffffjLj512ELj1ELj4ELj1ELj16ENS_18Kernel_traits_baseILj512ES2_ffffjLj128EEEEELb1ELb0ELb1ELb0EEEvNS_9FwdParamsE)
        /*1d00*/ 	.word	0x00000000


	//----- nvinfo : EIATTR_MIN_STACK_SIZE
	.align		4
.L_1246:
        /*1d04*/ 	.byte	0x04, 0x12
        /*1d06*/ 	.short	(.L_1248 - .L_1247)
	.align		4
.L_1247:
        /*1d08*/ 	.word	index@(_ZN10layer_norm13ln_fwd_kernelINS_13Kernel_traitsI6__halfffffjLj512ELj1ELj4ELj1ELj16ENS_18Kernel_traits_baseILj512ES2_ffffjLj128EEEEELb1ELb0ELb1ELb1EEEvNS_9FwdParamsE)
        /*1d0c*/ 	.word	0x00000000


	//----- nvinfo : EIATTR_MIN_STACK_SIZE
	.align		4
.L_1248:
        /*1d10*/ 	.byte	0x04, 0x12
        /*1d12*/ 	.short	(.L_1250 - .L_1249)
	.align		4
.L_1249:
        /*1d14*/ 	.word	index@(_ZN10layer_norm13ln_fwd_kernelINS_13Kernel_traitsI6__halfffffjLj512ELj1ELj4ELj1ELj16ENS_18Kernel_traits_baseILj512ES2_ffffjLj128EEEEELb1ELb1ELb0ELb0EEEvNS_9FwdParamsE)
        /*1d18*/ 	.word	0x00000000


	//----- nvinfo : EIATTR_MIN_STACK_SIZE
	.align		4
.L_1250:
        /*1d1c*/ 	.byte	0x04, 0x12
        /*1d1e*/ 	.short	(.L_1252 - .L_1251)
	.align		4
.L_1251:
        /*1d20*/ 	.word	index@(_ZN10layer_norm13ln_fwd_kernelINS_13Kernel_traitsI6__halfffffjLj512ELj1ELj4ELj1ELj16ENS_18Kernel_traits_baseILj512ES2_ffffjLj128EEEEELb1ELb1ELb0ELb1EEEvNS_9FwdParamsE)
        /*1d24*/ 	.word	0x00000000


	//----- nvinfo : EIATTR_MIN_STACK_SIZE
	.align		4
.L_1252:
        /*1d28*/ 	.byte	0x04, 0x12
        /*1d2a*/ 	.short	(.L_1254 - .L_1253)
	.align		4
.L_1253:
        /*1d2c*/ 	.word	index@(_ZN10layer_norm13ln_fwd_kernelINS_13Kernel_traitsI6__halfffffjLj512ELj1ELj4ELj1ELj16ENS_18Kernel_traits_baseILj512ES2_ffffjLj128EEEEELb1ELb1ELb1ELb0EEEvNS_9FwdParamsE)
        /*1d30*/ 	.word	0x00000000


	//----- nvinfo : EIATTR_MIN_STACK_SIZE
	.align		4
.L_1254:
        /*1d34*/ 	.byte	0x04, 0x12
        /*1d36*/ 	.short	(.L_1256 - .L_1255)
	.align		4
.L_1255:
        /*1d38*/ 	.word	index@(_ZN10layer_norm13ln_fwd_kernelINS_13Kernel_traitsI6__halfffffjLj512ELj1ELj4ELj1ELj16ENS_18Kernel_traits_baseILj512ES2_ffffjLj128EEEEELb1ELb1ELb1ELb1EEEvNS_9FwdParamsE)
        /*1d3c*/ 	.word	0x00000000


	//----- nvinfo : EIATTR_MIN_STACK_SIZE
	.align		4
.L_1256:
        /*1d40*/ 	.byte	0x04, 0x12
        /*1d42*/ 	.short	(.L_1258 - .L_1257)
	.align		4
.L_1257:
        /*1d44*/ 	.word	index@(_ZN10layer_norm13ln_fwd_kernelINS_13Kernel_traitsIfffffjLj512ELj1ELj4ELj1ELj16ENS_18Kernel_traits_baseILj512EfffffjLj128EEEEELb0ELb0ELb0ELb0EEEvNS_9FwdParamsE)
        /*1d48*/ 	.word	0x00000000


	//----- nvinfo : EIATTR_MIN_STACK_SIZE
	.align		4
.L_1258:
        /*1d4c*/ 	.byte	0x04, 0x12
        /*1d4e*/ 	.short	(.L_1260 - .L_1259)
	.align		4
.L_1259:
        /*1d50*/ 	.word	index@(_ZN10layer_norm13ln_fwd_kernelINS_13Kernel_traitsIfffffjLj512ELj1ELj4ELj1ELj16ENS_18Kernel_traits_baseILj512EfffffjLj128EEEEELb0ELb0ELb0ELb1EEEvNS_9FwdParamsE)
        /*1d54*/ 	.word	0x00000000


	//----- nvinfo : EIATTR_MIN_STACK_SIZE
	.align		4
.L_1260:
        /*1d58*/ 	.byte	0x04, 0x12
        /*1d5a*/ 	.short	(.L_1262 - .L_1261)
	.align		4
.L_1261:
        /*1d5c*/ 	.word	index@(_ZN10layer_norm13ln_fwd_kernelINS_13Kernel_traitsIfffffjLj512ELj1ELj4ELj1ELj16ENS_18Kernel_traits_baseILj512EfffffjLj128EEEEELb0ELb0ELb1ELb0EEEvNS_9FwdParamsE)
        /*1d60*/ 	.word	0x00000000


	//----- nvinfo : EIATTR_MIN_STACK_SIZE
	.align		4
.L_1262:
        /*1d64*/ 	.byte	0x04, 0x12
        /*1d66*/ 	.short	(.L_1264 - .L_1263)
	.align		4
.L_1263:
        /*1d68*/ 	.word	index@(_ZN10layer_norm13ln_fwd_kernelINS_13Kernel_traitsIfffffjLj512ELj1ELj4ELj1ELj16ENS_18Kernel_traits_baseILj512EfffffjLj128EEEEELb0ELb0ELb1ELb1EEEvNS_9FwdParamsE)
        /*1d6c*/ 	.word	0x00000000


	//----- nvinfo : EIATTR_MIN_STACK_SIZE
	.align		4
.L_1264:
        /*1d70*/ 	.byte	0x04, 0x12
        /*1d72*/ 	.short	(.L_1266 - .L_1265)
	.align		4
.L_1265:
        /*1d74*/ 	.word	index@(_ZN10layer_norm13ln_fwd_kernelINS_13Kernel_traitsIfffffjLj512ELj1ELj4ELj1ELj16ENS_18Kernel_traits_baseILj512EfffffjLj128EEEEELb0ELb1ELb0ELb0EEEvNS_9FwdParamsE)
        /*1d78*/ 	.word	0x00000000


	//----- nvinfo : EIATTR_MIN_STACK_SIZE
	.align		4
.L_1266:
        /*1d7c*/ 	.byte	0x04, 0x12
        /*1d7e*/ 	.short	(.L_1268 - .L_1267)
	.align		4
.L_1267:
        /*1d80*/ 	.word	index@(_ZN10layer_norm13ln_fwd_kernelINS_13Kernel_traitsIfffffjLj512ELj1ELj4ELj1ELj16ENS_18Kernel_traits_baseILj512EfffffjLj128EEEEELb0ELb1ELb0ELb1EEEvNS_9FwdParamsE)
        /*1d84*/ 	.word	0x00000000


	//----- nvinfo : EIATTR_MIN_STACK_SIZE
	.align		4
.L_1268:
        /*1d88*/ 	.byte	0x04, 0x12
        /*1d8a*/ 	.short	(.L_1270 - .L_1269)
	.align		4
.L_1269:
        /*1d8c*/ 	.word	index@(_ZN10layer_norm13ln_fwd_kernelINS_13Kernel_traitsIfffffjLj512ELj1ELj4ELj1ELj16ENS_18Kernel_traits_baseILj512EfffffjLj128EEEEELb0ELb1ELb1ELb0EEEvNS_9FwdParamsE)
        /*1d90*/ 	.word	0x00000000


	//----- nvinfo : EIATTR_MIN_STACK_SIZE
	.align		4
.L_1270:
        /*1d94*/ 	.byte	0x04, 0x12
        /*1d96*/ 	.short	(.L_1272 - .L_1271)
	.align		4
.L_1271:
        /*1d98*/ 	.word	index@(_ZN10layer_norm13ln_fwd_kernelINS_13Kernel_traitsIfffffjLj512ELj1ELj4ELj1ELj16ENS_18Kernel_traits_baseILj512EfffffjLj128EEEEELb0ELb1ELb1ELb1EEEvNS_9FwdParamsE)
        /*1d9c*/ 	.word	0x00000000


	//----- nvinfo : EIATTR_MIN_STACK_SIZE
	.align		4
.L_1272:
        /*1da0*/ 	.byte	0x04, 0x12
        /*1da2*/ 	.short	(.L_1274 - .L_1273)
	.align		4
.L_1273:
        /*1da4*/ 	.word	index@(_ZN10layer_norm13ln_fwd_kernelINS_13Kernel_traitsIfffffjLj512ELj1ELj4ELj1ELj16ENS_18Kernel_traits_baseILj512EfffffjLj128EEEEELb1ELb0ELb0ELb0EEEvNS_9FwdParamsE)
        /*1da8*/ 	.word	0x00000000


	//----- nvinfo : EIATTR_MIN_STACK_SIZE
	.align		4
.L_1274:
        /*1dac*/ 	.byte	0x04, 0x12
        /*1dae*/ 	.short	(.L_1276 - .L_1275)
	.align		4
.L_1275:
        /*1db0*/ 	.word	index@(_ZN10layer_norm13ln_fwd_kernelINS_13Kernel_traitsIfffffjLj512ELj1ELj4ELj1ELj16ENS_18Kernel_traits_baseILj512EfffffjLj128EEEEELb1ELb0ELb0ELb1EEEvNS_9FwdParamsE)
        /*1db4*/ 	.word	0x00000000


	//----- nvinfo : EIATTR_MIN_STACK_SIZE
	.align		4
.L_1276:
        /*1db8*/ 	.byte	0x04, 0x12
        /*1dba*/ 	.short	(.L_1278 - .L_1277)
	.align		4
.L_1277:
        /*1dbc*/ 	.word	index@(_ZN10layer_norm13ln_fwd_kernelINS_13Kernel_traitsIfffffjLj512ELj1ELj4ELj1ELj16ENS_18Kernel_traits_baseILj512EfffffjLj128EEEEELb1ELb0ELb1ELb0EEEvNS_9FwdParamsE)
        /*1dc0*/ 	.word	0x00000000


	//----- nvinfo : EIATTR_MIN_STACK_SIZE
	.align		4
.L_1278:
        /*1dc4*/ 	.byte	0x04, 0x12
        /*1dc6*/ 	.short	(.L_1280 - .L_1279)
	.align		4
.L_1279:
        /*1dc8*/ 	.word	index@(_ZN10layer_norm13ln_fwd_kernelINS_13Kernel_traitsIfffffjLj512ELj1ELj4ELj1ELj16ENS_18Kernel_traits_baseILj512EfffffjLj128EEEEELb1ELb0ELb1ELb1EEEvNS_9FwdParamsE)
        /*1dcc*/ 	.word	0x00000000


	//----- nvinfo : EIATTR_MIN_STACK_SIZE
	.align		4
.L_1280:
        /*1dd0*/ 	.byte	0x04, 0x12
        /*1dd2*/ 	.short	(.L_1282 - .L_1281)
	.align		4
.L_1281:
        /*1dd4*/ 	.word	index@(_ZN10layer_norm13ln_fwd_kernelINS_13Kernel_traitsIfffffjLj512ELj1ELj4ELj1ELj16ENS_18Kernel_traits_baseILj512EfffffjLj128EEEEELb1ELb1ELb0ELb0EEEvNS_9FwdParamsE)
        /*1dd8*/ 	.word	0x00000000


	//----- nvinfo : EIATTR_MIN_STACK_SIZE
	.align		4
.L_1282:
        /*1ddc*/ 	.byte	0x04, 0x12
        /*1dde*/ 	.short	(.L_1284 - .L_1283)
	.align		4
.L_1283:
        /*1de0*/ 	.word	index@(_ZN10layer_norm13ln_fwd_kernelINS_13Kernel_traitsIfffffjLj512ELj1ELj4ELj1ELj16ENS_18Kernel_traits_baseILj512EfffffjLj128EEEEELb1ELb1ELb0ELb1EEEvNS_9FwdParamsE)
        /*1de4*/ 	.word	0x00000000


	//----- nvinfo : EIATTR_MIN_STACK_SIZE
	.align		4
.L_1284:
        /*1de8*/ 	.byte	0x04, 0x12
        /*1dea*/ 	.short	(.L_1286 - .L_1285)
	.align		4
.L_1285:
        /*1dec*/ 	.word	index@(_ZN10layer_norm13ln_fwd_kernelINS_13Kernel_traitsIfffffjLj512ELj1ELj4ELj1ELj16ENS_18Kernel_traits_baseILj512EfffffjLj128EEEEELb1ELb1ELb1ELb0EEEvNS_9FwdParamsE)
        /*1df0*/ 	.word	0x00000000


	//----- nvinfo : EIATTR_MIN_STACK_SIZE
	.align		4
.L_1286:
        /*1df4*/ 	.byte	0x04, 0x12
        /*1df6*/ 	.short	(.L_1288 - .L_1287)
	.align		4
.L_1287:
        /*1df8*/ 	.word	index@(_ZN10layer_norm13ln_fwd_kernelINS_13Kernel_traitsIfffffjLj512ELj1ELj4ELj1ELj16ENS_18Kernel_traits_baseILj512EfffffjLj128EEEEELb1ELb1ELb1ELb1EEEvNS_9FwdParamsE)
        /*1dfc*/ 	.word	0x00000000
.L_1288:


//--------------------- .nv.info._ZN10layer_norm13ln_fwd_kernelINS_13Kernel_traitsI13__nv_bfloat16S2_S2_S2_fjLj512ELj1ELj4ELj1ELj16ENS_18Kernel_traits_baseILj512ES2_S2_S2_S2_fjLj128EEEEELb0ELb0ELb0ELb0EEEvNS_9FwdParamsE --------------------------
	.section	.nv.info._ZN10layer_norm13ln_fwd_kernelINS_13Kernel_traitsI13__nv_bfloat16S2_S2_S2_fjLj512ELj1ELj4ELj1ELj16ENS_18Kernel_traits_baseILj512ES2_S2_S2_S2_fjLj128EEEEELb0ELb0ELb0ELb0EEEvNS_9FwdParamsE,"",@"SHT_CUDA_INFO"
	.sectionflags	@""
	.align	4


	//----- nvinfo : EIATTR_CUDA_API_VERSION
	.align		4
        /*0000*/ 	.byte	0x04, 0x37
        /*0002*/ 	.short	(.L_1290 - .L_1289)
.L_1289:
        /*0004*/ 	.word	0x00000082


	//----- nvinfo : EIATTR_SW2861232_WAR
	.align		4
.L_1290:
        /*0008*/ 	.byte	0x01, 0x35
	.zero		2


	//----- nvinfo : EIATTR_PARAM_CBANK
	.align		4
        /*000c*/ 	.byte	0x04, 0x0a
        /*000e*/ 	.short	(.L_1292 - .L_1291)
	.align		4
.L_1291:
        /*0010*/ 	.word	index@(.nv.constant0._ZN10layer_norm13ln_fwd_kernelINS_13Kernel_traitsI13__nv_bfloat16S2_S2_S2_fjLj512ELj1ELj4ELj1ELj16ENS_18Kernel_traits_baseILj512ES2_S2_S2_S2_fjLj128EEEEELb0ELb0ELb0ELb0EEEvNS_9FwdParamsE)
        /*0014*/ 	.short	0x0160
        /*0016*/ 	.short	0x00e8


	//----- nvinfo : EIATTR_CBANK_PARAM_SIZE
	.align		4
.L_1292:
        /*0018*/ 	.byte	0x03, 0x19
        /*001a*/ 	.short	0x00e8


	//----- nvinfo : EIATTR_KPARAM_INFO
	.align		4
        /*001c*/ 	.byte	0x04, 0x17
        /*001e*/ 	.short	(.L_1294 - .L_1293)
.L_1293:
        /*0020*/ 	.word	0x00000000
        /*0024*/ 	.short	0x0000
        /*0026*/ 	.short	0x0000
        /*0028*/ 	.byte	0x00, 0xf0, 0xa1, 0x03


	//----- nvinfo : EIATTR_MAXREG_COUNT
	.align		4
.L_1294:
        /*002c*/ 	.byte	0x03, 0x1b
        /*002e*/ 	.short	0x00ff


	//----- nvinfo : EIATTR_MERCURY_ISA_VERSION
	.align		4
        /*0030*/ 	.byte	0x03, 0x5f
        /*0032*/ 	.short	0x0000


	//----- nvinfo : EIATTR_COOP_GROUP_MASK_REGIDS
	.align		4
        /*0034*/ 	.byte	0x04, 0x29
        /*0036*/ 	.short	(.L_1296 - .L_1295)


	//   ....[0]....
.L_1295:
        /*0038*/ 	.word	0xffffffff


	//   ....[1]....
        /*003c*/ 	.word	0xffffffff


	//   ....[2]....
        /*0040*/ 	.word	0xffffffff


	//   ....[3]....
        /*0044*/ 	.word	0xffffffff


	//   ....[4]....
        /*0048*/ 	.word	0xffffffff


	//   ....[5]....
        /*004c*/ 	.word	0xffffffff


	//   ....[6]....
        /*0050*/ 	.word	0xffffffff


	//   ....[7]....
        /*0054*/ 	.word	0xffffffff


	//   ....[8]....
        /*0058*/ 	.word	0xffffffff


	//   ....[9]....
        /*005c*/ 	.word	0xffffffff


	//   ....[10]....
        /*0060*/ 	.word	0xffffffff


	//   ....[11]....
        /*0064*/ 	.word	0xffffffff


	//   ....[12]....
        /*0068*/ 	.word	0xffffffff


	//   ....[13]....
        /*006c*/ 	.word	0xffffffff


	//   ....[14]....
        /*0070*/ 	.word	0xffffffff


	//   ....[15]....
        /*0074*/ 	.word	0xffffffff


	//   ....[16]....
        /*0078*/ 	.word	0xffffffff


	//   ....[17]....
        /*007c*/ 	.word	0xffffffff


	//   ....[18]....
        /*0080*/ 	.word	0xffffffff


	//   ....[19]....
        /*0084*/ 	.word	0xffffffff


	//----- nvinfo : EIATTR_COOP_GROUP_INSTR_OFFSETS
	.align		4
.L_1296:
        /*0088*/ 	.byte	0x04, 0x28
        /*008a*/ 	.short	(.L_1298 - .L_1297)


	//   ....[0]....
.L_1297:
        /*008c*/ 	.word	0x00001230


	//   ....[1]....
        /*0090*/ 	.word	0x00001260


	//   ....[2]....
        /*0094*/ 	.word	0x00001280


	//   ....[3]....
        /*0098*/ 	.word	0x000012a0


	//   ....[4]....
        /*009c*/ 	.word	0x000012c0


	//   ....[5]....
        /*00a0*/ 	.word	0x00001500


	//   ....[6]....
        /*00a4*/ 	.word	0x00001520


	//   ....[7]....
        /*00a8*/ 	.word	0x00001540


	//   ....[8]....
        /*00ac*/ 	.word	0x00001560


	//   ....[9]....
        /*00b0*/ 	.word	0x00001580


	//   ....[10]....
        /*00b4*/ 	.word	0x00001b80


	//   ....[11]....
        /*00b8*/ 	.word	0x00001be0


	//   ....[12]....
        /*00bc*/ 	.word	0x00001c40


	//   ....[13]....
        /*00c0*/ 	.word	0x00001ca0


	//   ....[14]....
        /*00c4*/ 	.word	0x00001d00


	//   ....[15]....
        /*00c8*/ 	.word	0x00001f80


	//   ....[16]....
        /*00cc*/ 	.word	0x00001fe0


	//   ....[17]....
        /*00d0*/ 	.word	0x00002040


	//   ....[18]....
        /*00d4*/ 	.word	0x000020a0


	//   ....[19]....
        /*00d8*/ 	.word	0x00002100


	//----- nvinfo : EIATTR_EXIT_INSTR_OFFSETS
	.align		4
.L_1298:
        /*00dc*/ 	.byte	0x04, 0x1c
        /*00de*/ 	.short	(.L_1300 - .L_1299)


	//   ....[0]....
.L_1299:
        /*00e0*/ 	.word	0x000002e0


	//   ....[1]....
        /*00e4*/ 	.word	0x00001b20


	//----- nvinfo : EIATTR_MAX_THREADS
	.align		4
.L_1300:
        /*00e8*/ 	.byte	0x04, 0x05
        /*00ea*/ 	.short	(.L_1302 - .L_1301)
.L_1301:
        /*00ec*/ 	.word	0x00000080
        /*00f0*/ 	.word	0x00000001
        /*00f4*/ 	.word	0x00000001


	//----- nvinfo : EIATTR_CRS_STACK_SIZE
	.align		4
.L_1302:
        /*00f8*/ 	.byte	0x04, 0x1e
        /*00fa*/ 	.short	(.L_1304 - .L_1303)
.L_1303:
        /*00fc*/ 	.word	0x00000000
.L_1304:


//--------------------- .nv.info._ZN10layer_norm13ln_fwd_kernelINS_13Kernel_traitsI13__nv_bfloat16S2_S2_S2_fjLj512ELj1ELj4ELj1ELj16ENS_18Kernel_traits_baseILj512ES2_S2_S2_S2_fjLj128EEEEELb0ELb0ELb0ELb1EEEvNS_9FwdParamsE --------------------------
	.section	.nv.info._ZN10layer_norm13ln_fwd_kernelINS_13Kernel_traitsI13__nv_bfloat16S2_S2_S2_fjLj512ELj1ELj4ELj1ELj16ENS_18Kernel_traits_baseILj512ES2_S2_S2_S2_fjLj128EEEEELb0ELb0ELb0ELb1EEEvNS_9FwdParamsE,"",@"SHT_CUDA_INFO"
	.sectionflags	@""
	.align	4


	//----- nvinfo : EIATTR_CUDA_API_VERSION
	.align		4
        /*0000*/ 	.byte	0x04, 0x37
        /*0002*/ 	.short	(.L_1306 - .L_1305)
.L_1305:
        /*0004*/ 	.word	0x00000082


	//----- nvinfo : EIATTR_SW2861232_WAR
	.align		4
.L_1306:
        /*0008*/ 	.byte	0x01, 0x35
	.zero		2


	//----- nvinfo : EIATTR_PARAM_CBANK
	.align		4
        /*000c*/ 	.byte	0x04, 0x0a
        /*000e*/ 	.short	(.L_1308 - .L_1307)
	.align		4
.L_1307:
        /*0010*/ 	.word	index@(.nv.constant0._ZN10layer_norm13ln_fwd_kernelINS_13Kernel_traitsI13__nv_bfloat16S2_S2_S2_fjLj512ELj1ELj4ELj1ELj16ENS_18Kernel_traits_baseILj512ES2_S2_S2_S2_fjLj128EEEEELb0ELb0ELb0ELb1EEEvNS_9FwdParamsE)
        /*0014*/ 	.short	0x0160
        /*0016*/ 	.short	0x00e8


	//----- nvinfo : EIATTR_CBANK_PARAM_SIZE
	.align		4
.L_1308:
        /*0018*/ 	.byte	0x03, 0x19
        /*001a*/ 	.short	0x00e8


	//----- nvinfo : EIATTR_KPARAM_INFO
	.align		4
        /*001c*/ 	.byte	0x04, 0x17
        /*001e*/ 	.short	(.L_1310 - .L_1309)
.L_1309:
        /*0020*/ 	.word	0x00000000
        /*0024*/ 	.short	0x0000
        /*0026*/ 	.short	0x0000
        /*0028*/ 	.byte	0x00, 0xf0, 0xa1, 0x03


	//----- nvinfo : EIATTR_MAXREG_COUNT
	.align		4
.L_1310:
        /*002c*/ 	.byte	0x03, 0x1b
        /*002e*/ 	.short	0x00ff


	//----- nvinfo : EIATTR_MERCURY_ISA_VERSION
	.align		4
        /*0030*/ 	.byte	0x03, 0x5f
        /*0032*/ 	.short	0x0000


	//----- nvinfo : EIATTR_COOP_GROUP_MASK_REGIDS
	.align		4
        /*0034*/ 	.byte	0x04, 0x29
        /*0036*/ 	.short	(.L_1312 - .L_1311)


	//   ....[0]....
.L_1311:
        /*0038*/ 	.word	0xffffffff


	//   ....[1]....
        /*003c*/ 	.word	0xffffffff


	//   ....[2]....
        /*0040*/ 	.word	0xffffffff


	//   ....[3]....
        /*0044*/ 	.word	0xffffffff


	//   ....[4]....
        /*0048*/ 	.word	0xffffffff


	//   ....[5]....
        /*004c*/ 	.word	0xffffffff


	//   ....[6]....
        /*0050*/ 	.word	0xffffffff


	//   ....[7]....
        /*0054*/ 	.word	0xffffffff


	//   ....[8]....
        /*0058*/ 	.word	0xffffffff


	//   ....[9]....
        /*005c*/ 	.word	0xffffffff


	//   ....[10]....
        /*0060*/ 	.word	0xffffffff


	//   ....[11]....
        /*0064*/ 	.word	0xffffffff


	//   ....[12]....
        /*0068*/ 	.word	0xffffffff


	//   ....[13]....
        /*006c*/ 	.word	0xffffffff


	//   ....[14]....
        /*0070*/ 	.word	0xffffffff


	//   ....[15]....
        /*0074*/ 	.word	0xffffffff


	//   ....[16]....
        /*0078*/ 	.word	0xffffffff


	//   ....[17]....
        /*007c*/ 	.word	0xffffffff


	//   ....[18]....
        /*0080*/ 	.word	0xffffffff


	//   ....[19]....
        /*0084*/ 	.word	0xffffffff


	//----- nvinfo : EIATTR_COOP_GROUP_INSTR_OFFSETS
	.align		4
.L_1312:
        /*0088*/ 	.byte	0x04, 0x28
        /*008a*/ 	.short	(.L_1314 - .L_1313)


	//   ....[0]....
.L_1313:
        /*008c*/ 	.word	0x00000f30


	//   ....[1]....
        /*0090*/ 	.word	0x00000f60


	//   ....[2]....
        /*0094*/ 	.word	0x00000f80


	//   ....[3]....
        /*0098*/ 	.word	0x00000fa0


	//   ....[4]....
        /*009c*/ 	.word	0x00000fc0


	//   ....[5]....
        /*00a0*/ 	.word	0x000011f0


	//   ....[6]....
        /*00a4*/ 	.word	0x00001210


	//   ....[7]....
        /*00a8*/ 	.word	0x00001230


	//   ....[8]....
        /*00ac*/ 	.word	0x00001250


	//   ....[9]....
        /*00b0*/ 	.word	0x00001270


	//   ....[10]....
        /*00b4*/ 	.word	0x000018c0


	//   ....[11]....
        /*00b8*/ 	.word	0x00001920


	//   ....[12]....
        /*00bc*/ 	.word	0x00001980


	//   ....[13]....
        /*00c0*/ 	.word	0x000019e0


	//   ....[14]....
        /*00c4*/ 	.word	0x00001a40


	//   ....[15]....
        /*00c8*/ 	.word	0x00001cb0


	//   ....[16]....
        /*00cc*/ 	.word	0x00001d10


	//   ....[17]....
        /*00d0*/ 	.word	0x00001d70


	//   ....[18]....
        /*00d4*/ 	.word	0x00001dd0


	//   ....[19]....
        /*00d8*/ 	.word	0x00001e30


	//----- nvinfo : EIATTR_EXIT_INSTR_OFFSETS
	.align		4
.L_1314:
        /*00dc*/ 	.byte	0x04, 0x1c
        /*00de*/ 	.short	(.L_1316 - .L_1315)


	//   ....[0]....
.L_1315:
        /*00e0*/ 	.word	0x00000110


	//   ....[1]....
        /*00e4*/ 	.word	0x00001860


	//----- nvinfo : EIATTR_MAX_THREADS
	.align		4
.L_1316:
        /*00e8*/ 	.byte	0x04, 0x05
        /*00ea*/ 	.short	(.L_1318 - .L_1317)
.L_1317:
        /*00ec*/ 	.word	0x00000080
        /*00f0*/ 	.word	0x00000001
        /*00f4*/ 	.word	0x00000001


	//----- nvinfo : EIATTR_CRS_STACK_SIZE
	.align		4
.L_1318:
        /*00f8*/ 	.byte	0x04, 0x1e
        /*00fa*/ 	.short	(.L_1320 - .L_1319)
.L_1319:
        /*00fc*/ 	.word	0x00000000
.L_1320:


//--------------------- .nv.info._ZN10layer_norm13ln_fwd_kernelINS_13Kernel_traitsI13__nv_bfloat16S2_S2_S2_fjLj512ELj1ELj4ELj1ELj16ENS_18Kernel_traits_baseILj512ES2_S2_S2_S2_fjLj128EEEEELb0ELb0ELb1ELb0EEEvNS_9FwdParamsE --------------------------
	.section	.nv.info._ZN10layer_norm13ln_fwd_kernelINS_13Kernel_traitsI13__nv_bfloat16S2_S2_S2_fjLj512ELj1ELj4ELj1ELj16ENS_18Kernel_traits_baseILj512ES2_S2_S2_S2_fjLj128EEEEELb0ELb0ELb1ELb0EEEvNS_9FwdParamsE,"",@"SHT_CUDA_INFO"
	.sectionflags	@""
	.align	4


	//----- nvinfo : EIATTR_CUDA_API_VERSION
	.align		4
        /*0000*/ 	.byte	0x04, 0x37
        /*0002*/ 	.short	(.L_1322 - .L_1321)
.L_1321:
        /*0004*/ 	.word	0x00000082


	//----- nvinfo : EIATTR_SW2861232_WAR
	.align		4
.L_1322:
        /*0008*/ 	.byte	0x01, 0x35
	.zero		2


	//----- nvinfo : EIATTR_PARAM_CBANK
	.align		4
        /*000c*/ 	.byte	0x04, 0x0a
        /*000e*/ 	.short	(.L_1324 - .L_1323)
	.align		4
.L_1323:
        /*0010*/ 	.word	index@(.nv.constant0._ZN10layer_norm13ln_fwd_kernelINS_13Kernel_traitsI13__nv_bfloat16S2_S2_S2_fjLj512ELj1ELj4ELj1ELj16ENS_18Kernel_traits_baseILj512ES2_S2_S2_S2_fjLj128EEEEELb0ELb0ELb1ELb0EEEvNS_9FwdParamsE)
        /*0014*/ 	.short	0x0160
        /*0016*/ 	.short	0x00e8


	//----- nvinfo : EIATTR_CBANK_PARAM_SIZE
	.align		4
.L_1324:
        /*0018*/ 	.byte	0x03, 0x19
        /*001a*/ 	.short	0x00e8


	//----- nvinfo : EIATTR_KPARAM_INFO
	.align		4
        /*001c*/ 	.byte	0x04, 0x17
        /*001e*/ 	.short	(.L_1326 - .L_1325)
.L_1325:
        /*0020*/ 	.word	0x00000000
        /*0024*/ 	.short	0x0000
        /*0026*/ 	.short	0x0000
        /*0028*/ 	.byte	0x00, 0xf0, 0xa1, 0x03


	//----- nvinfo : EIATTR_MAXREG_COUNT
	.align		4
.L_1326:
        /*002c*/ 	.byte	0x03, 0x1b
        /*002e*/ 	.short	0x00ff


	//----- nvinfo : EIATTR_MERCURY_ISA_VERSION
	.align		4
        /*0030*/ 	.byte	0x03, 0x5f
        /*0032*/ 	.short	0x0000


	//----- nvinfo : EIATTR_COOP_GROUP_MASK_REGIDS
	.align		4
        /*0034*/ 	.byte	0x04, 0x29
        /*0036*/ 	.short	(.L_1328 - .L_1327)


	//   ....[0]....
.L_1327:
        /*0038*/ 	.word	0xffffffff


	//   ....[1]....
        /*003c*/ 	.word	0xffffffff


	//   ....[2]....
        /*0040*/ 	.word	0xffffffff


	//   ....[3]....
        /*0044*/ 	.word	0xffffffff


	//   ....[4]....
        /*0048*/ 	.word	0xffffffff


	//   ....[5]....
        /*004c*/ 	.word	0xffffffff


	//   ....[6]....
        /*0050*/ 	.word	0xffffffff


	//   ....[7]....
        /*0054*/ 	.word	0xffffffff


	//   ....[8]....
        /*0058*/ 	.word	0xffffffff


	//   ....[9]....
        /*005c*/ 	.word	0xffffffff


	//   ....[10]....
        /*0060*/ 	.word	0xffffffff


	//   ....[11]....
        /*0064*/ 	.word	0xffffffff


	//   ....[12]....
        /*0068*/ 	.word	0xffffffff


	//   ....[13]....
        /*006c*/ 	.word	0xffffffff


	//   ....[14]....
        /*0070*/ 	.word	0xffffffff


	//   ....[15]....
        /*0074*/ 	.word	0xffffffff


	//   ....[16]....
        /*0078*/ 	.word	0xffffffff


	//   ....[17]....
        /*007c*/ 	.word	0xffffffff


	//   ....[18]....
        /*0080*/ 	.word	0xffffffff


	//   ....[19]....
        /*0084*/ 	.word	0xffffffff


	//----- nvinfo : EIATTR_COOP_GROUP_INSTR_OFFSETS
	.align		4
.L_1328:
        /*0088*/ 	.byte	0x04, 0x28
        /*008a*/ 	.short	(.L_1330 - .L_1329)


	//   ....[0]....
.L_1329:
        /*008c*/ 	.word	0x000014c0


	//   ....[1]....
        /*0090*/ 	.word	0x000014f0


	//   ....[2]....
        /*0094*/ 	.word	0x00001510


	//   ....[3]....
        /*0098*/ 	.word	0x00001530


	//   ....[4]....
        /*009c*/ 	.word	0x00001550


	//   ....[5]....
        /*00a0*/ 	.word	0x00001790


	//   ....[6]....
        /*00a4*/ 	.word	0x000017b0


	//   ....[7]....
        /*00a8*/ 	.word	0x000017d0


	//   ....[8]....
        /*00ac*/ 	.word	0x000017f0


	//   ....[9]....
        /*00b0*/ 	.word	0x00001810


	//   ....[10]....
        /*00b4*/ 	.word	0x00001e90


	//   ....[11]....
        /*00b8*/ 	.word	0x00001ef0


	//   ....[12]....
        /*00bc*/ 	.word	0x00001f50


	//   ....[13]....
        /*00c0*/ 	.word	0x00001fb0


	//   ....[14]....
        /*00c4*/ 	.word	0x00002010


	//   ....[15]....
        /*00c8*/ 	.word	0x00002290


	//   ....[16]....
        /*00cc*/ 	.word	0x000022f0


	//   ....[17]....
        /*00d0*/ 	.word	0x00002350


	//   ....[18]....
        /*00d4*/ 	.word	0x000023b0


	//   ....[19]....
        /*00d8*/ 	.word	0x00002410


	//----- nvinfo : EIATTR_EXIT_INSTR_OFFSETS
	.align		4
.L_1330:
        /*00dc*/ 	.byte	0x04, 0x1c
        /*00de*/ 	.short	(.L_1332 - .L_1331)


	//   ....[0]....
.L_1331:
        /*00e0*/ 	.word	0x000002a0


	//   ....[1]....
        /*00e4*/ 	.word	0x00001e40


	//----- nvinfo : EIATTR_MAX_THREADS
	.align		4
.L_1332:
        /*00e8*/ 	.byte	0x04, 0x05
        /*00ea*/ 	.short	(.L_1334 - .L_1333)
.L_1333:
        /*00ec*/ 	.word	0x00000080
        /*00f0*/ 	.word	0x00000001
        /*00f4*/ 	.word	0x00000001


	//----- nvinfo : EIATTR_CRS_STACK_SIZE
	.align		4
.L_1334:
        /*00f8*/ 	.byte	0x04, 0x1e
        /*00fa*/ 	.short	(.L_1336 - .L_1335)
.L_1335:
        /*00fc*/ 	.word	0x00000000
.L_1336:


//--------------------- .nv.info._ZN10layer_norm13ln_fwd_kernelINS_13Kernel_traitsI13__nv_bfloat16S2_S2_S2_fjLj512ELj1ELj4ELj1ELj16ENS_18Kernel_traits_baseILj512ES2_S2_S2_S2_fjLj128EEEEELb0ELb0ELb1ELb1EEEvNS_9FwdParamsE --------------------------
	.section	.nv.info._ZN10layer_norm13ln_fwd_kernelINS_13Kernel_traitsI13__nv_bfloat16S2_S2_S2_fjLj512ELj1ELj4ELj1ELj16ENS_18Kernel_traits_baseILj512ES2_S2_S2_S2_fjLj128EEEEELb0ELb0ELb1ELb1EEEvNS_9FwdParamsE,"",@"SHT_CUDA_INFO"
	.sectionflags	@""
	.align	4


	//----- nvinfo : EIATTR_CUDA_API_VERSION
	.align		4
        /*0000*/ 	.byte	0x04, 0x37
        /*0002*/ 	.short	(.L_1338 - .L_1337)
.L_1337:
        /*0004*/ 	.word	0x00000082


	//----- nvinfo : EIATTR_SW2861232_WAR
	.align		4
.L_1338:
        /*0008*/ 	.byte	0x01, 0x35
	.zero		2


	//----- nvinfo : EIATTR_PARAM_CBANK
	.align		4
        /*000c*/ 	.byte	0x04, 0x0a
        /*000e*/ 	.short	(.L_1340 - .L_1339)
	.align		4
.L_1339:
        /*0010*/ 	.word	index@(.nv.constant0._ZN10layer_norm13ln_fwd_kernelINS_13Kernel_traitsI13__nv_bfloat16S2_S2_S2_fjLj512ELj1ELj4ELj1ELj16ENS_18Kernel_traits_baseILj512ES2_S2_S2_S2_fjLj128EEEEELb0ELb0ELb1ELb1EEEvNS_9FwdParamsE)
        /*0014*/ 	.short	0x0160
        /*0016*/ 	.short	0x00e8


	//----- nvinfo : EIATTR_CBANK_PARAM_SIZE
	.align		4
.L_1340:
        /*0018*/ 	.byte	0x03, 0x19
        /*001a*/ 	.short	0x00e8


	//----- nvinfo : EIATTR_KPARAM_INFO
	.align		4
        /*001c*/ 	.byte	0x04, 0x17
        /*001e*/ 	.short	(.L_1342 - .L_1341)
.L_1341:
        /*0020*/ 	.word	0x00000000
        /*0024*/ 	.short	0x0000
        /*0026*/ 	.short	0x0000
        /*0028*/ 	.byte	0x00, 0xf0, 0xa1, 0x03


	//----- nvinfo : EIATTR_MAXREG_COUNT
	.align		4
.L_1342:
        /*002c*/ 	.byte	0x03, 0x1b
        /*002e*/ 	.short	0x00ff


	//----- nvinfo : EIATTR_MERCURY_ISA_VERSION
	.align		4
        /*0030*/ 	.byte	0x03, 0x5f
        /*0032*/ 	.short	0x0000


	//----- nvinfo : EIATTR_COOP_GROUP_MASK_REGIDS
	.align		4
        /*0034*/ 	.byte	0x04, 0x29
        /*0036*/ 	.short	(.L_1344 - .L_1343)


	//   ....[0]....
.L_1343:
        /*0038*/ 	.word	0xffffffff


	//   ....[1]....
        /*003c*/ 	.word	0xffffffff


	//   ....[2]....
        /*0040*/ 	.word	0xffffffff


	//   ....[3]....
        /*0044*/ 	.word	0xffffffff


	//   ....[4]....
        /*0048*/ 	.word	0xffffffff


	//   ....[5]....
        /*004c*/ 	.word	0xffffffff


	//   ....[6]....
        /*0050*/ 	.word	0xffffffff


	//   ....[7]....
        /*0054*/ 	.word	0xffffffff


	//   ....[8]....
        /*0058*/ 	.word	0xffffffff


	//   ....[9]....
        /*005c*/ 	.word	0xffffffff


	//   ....[10]....
        /*0060*/ 	.word	0xffffffff


	//   ....[11]....
        /*0064*/ 	.word	0xffffffff


	//   ....[12]....
        /*0068*/ 	.word	0xffffffff


	//   ....[13]....
        /*006c*/ 	.word	0xffffffff


	//   ....[14]....
        /*0070*/ 	.word	0xffffffff


	//   ....[15]....
        /*0074*/ 	.word	0xffffffff


	//   ....[16]....
        /*0078*/ 	.word	0xffffffff


	//   ....[17]....
        /*007c*/ 	.word	0xffffffff


	//   ....[18]....
        /*0080*/ 	.word	0xffffffff


	//   ....[19]....
        /*0084*/ 	.word	0xffffffff


	//----- nvinfo : EIATTR_COOP_GROUP_INSTR_OFFSETS
	.align		4
.L_1344:
        /*0088*/ 	.byte	0x04, 0x28
        /*008a*/ 	.short	(.L_1346 - .L_1345)


	//   ....[0]....
.L_1345:
        /*008c*/ 	.word	0x00001290


	//   ....[1]....
        /*0090*/ 	.word	0x000012c0


	//   ....[2]....
        /*0094*/ 	.word	0x000012e0


	//   ....[3]....
        /*0098*/ 	.word	0x00001300


	//   ....[4]....
        /*009c*/ 	.word	0x00001320


	//   ....[5]....
        /*00a0*/ 	.word	0x00001550


	//   ....[6]....
        /*00a4*/ 	.word	0x00001570


	//   ....[7]....
        /*00a8*/ 	.word	0x00001590


	//   ....[8]....
        /*00ac*/ 	.word	0x000015b0


	//   ....[9]....
        /*00b0*/ 	.word	0x000015d0


	//   ....[10]....
        /*00b4*/ 	.word	0x00001bf0


	//   ....[11]....
        /*00b8*/ 	.word	0x00001c50


	//   ....[12]....
        /*00bc*/ 	.word	0x00001cb0


	//   ....[13]....
        /*00c0*/ 	.word	0x00001d10


	//   ....[14]....
        /*00c4*/ 	.word	0x00001d70


	//   ....[15]....
        /*00c8*/ 	.word	0x00001fe0


	//   ....[16]....
        /*00cc*/ 	.word	0x00002040


	//   ....[17]....
        /*00d0*/ 	.word	0x000020a0


	//   ....[18]....
        /*00d4*/ 	.word	0x00002100


	//   ....[19]....
        /*00d8*/ 	.word	0x00002160


	//----- nvinfo : EIATTR_EXIT_INSTR_OFFSETS
	.align		4
.L_1346:
        /*00dc*/ 	.byte	0x04, 0x1c
        /*00de*/ 	.short	(.L_1348 - .L_1347)


	//   ....[0]....
.L_1347:
        /*00e0*/ 	.word	0x00000110


	//   ....[1]....
        /*00e4*/ 	.word	0x00001b90


	//----- nvinfo : EIATTR_MAX_THREADS
	.align		4
.L_1348:
        /*00e8*/ 	.byte	0x04, 0x05
        /*00ea*/ 	.short	(.L_1350 - .L_1349)
.L_1349:
        /*00ec*/ 	.word	0x00000080
        /*00f0*/ 	.word	0x00000001
        /*00f4*/ 	.word	0x00000001


	//----- nvinfo : EIATTR_CRS_STACK_SIZE
	.align		4
.L_1350:
        /*00f8*/ 	.byte	0x04, 0x1e
        /*00fa*/ 	.short	(.L_1352 - .L_1351)
.L_1351:
        /*00fc*/ 	.word	0x00000000
.L_1352:


//--------------------- .nv.info._ZN10layer_norm13ln_fwd_kernelINS_13Kernel_traitsI13__nv_bfloat16S2_S2_S2_fjLj512ELj1ELj4ELj1ELj16ENS_18Kernel_traits_baseILj512ES2_S2_S2_S2_fjLj128EEEEELb0ELb1ELb0ELb0EEEvNS_9FwdParamsE --------------------------
	.section	.nv.info._ZN10layer_norm13ln_fwd_kernelINS_13Kernel_traitsI13__nv_bfloat16S2_S2_S2_fjLj512ELj1ELj4ELj1ELj16ENS_18Kernel_traits_baseILj512ES2_S2_S2_S2_fjLj128EEEEELb0ELb1ELb0ELb0EEEvNS_9FwdParamsE,"",@"SHT_CUDA_INFO"
	.sectionflags	@""
	.align	4


	//----- nvinfo : EIATTR_CUDA_API_VERSION
	.align		4
        /*0000*/ 	.byte	0x04, 0x37
        /*0002*/ 	.short	(.L_1354 - .L_1353)
.L_1353:
        /*0004*/ 	.word	0x00000082


	//----- nvinfo : EIATTR_SW2861232_WAR
	.align		4
.L_1354:
        /*0008*/ 	.byte	0x01, 0x35
	.zero		2


	//----- nvinfo : EIATTR_PARAM_CBANK
	.align		4
        /*000c*/ 	.byte	0x04, 0x0a
        /*000e*/ 	.short	(.L_1356 - .L_1355)
	.align		4
.L_1355:
        /*0010*/ 	.word	index@(.nv.constant0._ZN10layer_norm13ln_fwd_kernelINS_13Kernel_traitsI13__nv_bfloat16S2_S2_S2_fjLj512ELj1ELj4ELj1ELj16ENS_18Kernel_traits_baseILj512ES2_S2_S2_S2_fjLj128EEEEELb0ELb1ELb0ELb0EEEvNS_9FwdParamsE)
        /*0014*/ 	.short	0x0160
        /*0016*/ 	.short	0x00e8


	//----- nvinfo : EIATTR_CBANK_PARAM_SIZE
	.align		4
.L_1356:
        /*0018*/ 	.byte	0x03, 0x19
        /*001a*/ 	.short	0x00e8


	//----- nvinfo : EIATTR_KPARAM_INFO
	.align		4
        /*001c*/ 	.byte	0x04, 0x17
        /*001e*/ 	.short	(.L_1358 - .L_1357)
.L_1357:
        /*0020*/ 	.word	0x00000000
        /*0024*/ 	.short	0x0000
        /*0026*/ 	.short	0x0000
        /*0028*/ 	.byte	0x00, 0xf0, 0xa1, 0x03


	//----- nvinfo : EIATTR_MAXREG_COUNT
	.align		4
.L_1358:
        /*002c*/ 	.byte	0x03, 0x1b
        /*002e*/ 	.short	0x00ff


	//----- nvinfo : EIATTR_MERCURY_ISA_VERSION
	.align		4
        /*0030*/ 	.byte	0x03, 0x5f
        /*0032*/ 	.short	0x0000


	//----- nvinfo : EIATTR_COOP_GROUP_MASK_REGIDS
	.align		4
        /*0034*/ 	.byte	0x04, 0x29
        /*0036*/ 	.short	(.L_1360 - .L_1359)


	//   ....[0]....
.L_1359:
        /*0038*/ 	.word	0xffffffff


	//   ....[1]....
        /*003c*/ 	.word	0xffffffff


	//   ....[2]....
        /*0040*/ 	.word	0xffffffff


	//   ....[3]....
        /*0044*/ 	.word	0xffffffff


	//   ....[4]....
        /*0048*/ 	.word	0xffffffff


	//   ....[5]....
        /*004c*/ 	.word	0xffffffff


	//   ....[6]....
        /*0050*/ 	.word	0xffffffff


	//   ....[7]....
        /*0054*/ 	.word	0xffffffff


	//   ....[8]....
        /*0058*/ 	.word	0xffffffff


	//   ....[9]....
        /*005c*/ 	.word	0xffffffff


	//   ....[10]....
        /*0060*/ 	.word	0xffffffff


	//   ....[11]....
        /*0064*/ 	.word	0xffffffff


	//   ....[12]....
        /*0068*/ 	.word	0xffffffff


	//   ....[13]....
        /*006c*/ 	.word	0xffffffff


	//   ....[14]....
        /*0070*/ 	.word	0xffffffff


	//   ....[15]....
        /*0074*/ 	.word	0xffffffff


	//   ....[16]....
        /*0078*/ 	.word	0xffffffff


	//   ....[17]....
        /*007c*/ 	.word	0xffffffff


	//   ....[18]....
        /*0080*/ 	.word	0xffffffff


	//   ....[19]....
        /*0084*/ 	.word	0xffffffff


	//----- nvinfo : EIATTR_COOP_GROUP_INSTR_OFFSETS
	.align		4
.L_1360:
        /*0088*/ 	.byte	0x04, 0x28
        /*008a*/ 	.short	(.L_1362 - .L_1361)


	//   ....[0]....
.L_1361:
        /*008c*/ 	.word	0x00000f70


	//   ....[1]....
        /*0090*/ 	.word	0x00000fa0


	//   ....[2]....
        /*0094*/ 	.word	0x00000fc0


	//   ....[3]....
        /*0098*/ 	.word	0x00000fe0


	//   ....[4]....
        /*009c*/ 	.word	0x00001000


	//   ....[5]....
        /*00a0*/ 	.word	0x00001240


	//   ....[6]....
        /*00a4*/ 	.word	0x00001260


	//   ....[7]....
        /*00a8*/ 	.word	0x00001280


	//   ....[8]....
        /*00ac*/ 	.word	0x000012a0


	//   ....[9]....
        /*00b0*/ 	.word	0x000012c0


	//   ....[10]....
        /*00b4*/ 	.word	0x000018c0


	//   ....[11]....
        /*00b8*/ 	.word	0x00001940


	//   ....[12]....
        /*00bc*/ 	.word	0x000019a0


	//   ....[13]....
        /*00c0*/ 	.word	0x00001a00


	//   ....[14]....
        /*00c4*/ 	.word	0x00001a60


	//   ....[15]....
        /*00c8*/ 	.word	0x00001ce0


	//   ....[16]....
        /*00cc*/ 	.word	0x00001d40


	//   ....[17]....
        /*00d0*/ 	.word	0x00001da0


	//   ....[18]....
        /*00d4*/ 	.word	0x00001e00


	//   ....[19]....
        /*00d8*/ 	.word	0x00001e70


	//----- nvinfo : EIATTR_EXIT_INSTR_OFFSETS
	.align		4
.L_1362:
        /*00dc*/ 	.byte	0x04, 0x1c
        /*00de*/ 	.short	(.L_1364 - .L_1363)


	//   ....[0]....
.L_1363:
        /*00e0*/ 	.word	0x00000300


	//   ....[1]....
        /*00e4*/ 	.word	0x00001860


	//----- nvinfo : EIATTR_MAX_THREADS
	.align		4
.L_1364:
        /*00e8*/ 	.byte	0x04, 0x05
        /*00ea*/ 	.short	(.L_1366 - .L_1365)
.L_1365:
        /*00ec*/ 	.word	0x00000080
        /*00f0*/ 	.word	0x00000001
        /*00f4*/ 	.word	0x00000001


	//----- nvinfo : EIATTR_CRS_STACK_SIZE
	.align		4
.L_1366:
        /*00f8*/ 	.byte	0x04, 0x1e
        /*00fa*/ 	.short	(.L_1368 - .L_1367)
.L_1367:
        /*00fc*/ 	.word	0x00000000
.L_1368:


//--------------------- .nv.info._ZN10layer_norm13ln_fwd_kernelINS_13Kernel_traitsI13__nv_bfloat16S2_S2_S2_fjLj512ELj1ELj4ELj1ELj16ENS_18Kernel_traits_baseILj512ES2_S2_S2_S2_fjLj128EEEEELb0ELb1ELb0ELb1EEEvNS_9FwdParamsE --------------------------
	.section	.nv.info._ZN10layer_norm13ln_fwd_kernelINS_13Kernel_traitsI13__nv_bfloat16S2_S2_S2_fjLj512ELj1ELj4ELj1ELj16ENS_18Kernel_traits_baseILj512ES2_S2_S2_S2_fjLj128EEEEELb0ELb1ELb0ELb1EEEvNS_9FwdParamsE,"",@"SHT_CUDA_INFO"
	.sectionflags	@""
	.align	4


	//----- nvinfo : EIATTR_CUDA_API_VERSION
	.align		4
        /*0000*/ 	.byte	0x04, 0x37
        /*0002*/ 	.short	(.L_1370 - .L_1369)
.L_1369:
        /*0004*/ 	.word	0x00000082


	//----- nvinfo : EIATTR_SW2861232_WAR
	.align		4
.L_1370:
        /*0008*/ 	.byte	0x01, 0x35
	.zero		2


	//----- nvinfo : EIATTR_PARAM_CBANK
	.align		4
        /*000c*/ 	.byte	0x04, 0x0a
        /*000e*/ 	.short	(.L_1372 - .L_1371)
	.align		4
.L_1371:
        /*0010*/ 	.word	index@(.nv.constant0._ZN10layer_norm13ln_fwd_kernelINS_13Kernel_traitsI13__nv_bfloat16S2_S2_S2_fjLj512ELj1ELj4ELj1ELj16ENS_18Kernel_traits_baseILj512ES2_S2_S2_S2_fjLj128EEEEELb0ELb1ELb0ELb1EEEvNS_9FwdParamsE)
        /*0014*/ 	.short	0x0160
        /*0016*/ 	.short	0x00e8


	//----- nvinfo : EIATTR_CBANK_PARAM_SIZE
	.align		4
.L_1372:
        /*0018*/ 	.byte	0x03, 0x19
        /*001a*/ 	.short	0x00e8


	//----- nvinfo : EIATTR_KPARAM_INFO
	.align		4
        /*001c*/ 	.byte	0x04, 0x17
        /*001e*/ 	.short	(.L_1374 - .L_1373)
.L_1373:
        /*0020*/ 	.word	0x00000000
        /*0024*/ 	.short	0x0000
        /*0026*/ 	.short	0x0000
        /*0028*/ 	.byte	0x00, 0xf0, 0xa1, 0x03


	//----- nvinfo : EIATTR_MAXREG_COUNT
	.align		4
.L_1374:
        /*002c*/ 	.byte	0x03, 0x1b
        /*002e*/ 	.short	0x00ff


	//----- nvinfo : EIATTR_MERCURY_ISA_VERSION
	.align		4
        /*0030*/ 	.byte	0x03, 0x5f
        /*0032*/ 	.short	0x0000


	//----- nvinfo : EIATTR_COOP_GROUP_MASK_REGIDS
	.align		4
        /*0034*/ 	.byte	0x04, 0x29
        /*0036*/ 	.short	(.L_1376 - .L_1375)


	//   ....[0]....
.L_1375:
        /*0038*/ 	.word	0xffffffff


	//   ....[1]....
        /*003c*/ 	.word	0xffffffff


	//   ....[2]....
        /*0040*/ 	.word	0xffffffff


	//   ....[3]....
        /*0044*/ 	.word	0xffffffff


	//   ....[4]....
        /*0048*/ 	.word	0xffffffff


	//   ....[5]....
        /*004c*/ 	.word	0xffffffff


	//   ....[6]....
        /*0050*/ 	.word	0xffffffff


	//   ....[7]....
        /*0054*/ 	.word	0xffffffff


	//   ....[8]....
        /*0058*/ 	.word	0xffffffff


	//   ....[9]....
        /*005c*/ 	.word	0xffffffff


	//   ....[10]....
        /*0060*/ 	.word	0xffffffff


	//   ....[11]....
        /*0064*/ 	.word	0xffffffff


	//   ....[12]....
        /*0068*/ 	.word	0xffffffff


	//   ....[13]....
        /*006c*/ 	.word	0xffffffff


	//   ....[14]....
        /*0070*/ 	.word	0xffffffff


	//   ....[15]....
        /*0074*/ 	.word	0xffffffff


	//   ....[16]....
        /*0078*/ 	.word	0xffffffff


	//   ....[17]....
        /*007c*/ 	.word	0xffffffff


	//   ....[18]....
        /*0080*/ 	.word	0xffffffff


	//   ....[19]....
        /*0084*/ 	.word	0xffffffff


	//----- nvinfo : EIATTR_COOP_GROUP_INSTR_OFFSETS
	.align		4
.L_1376:
        /*0088*/ 	.byte	0x04, 0x28
        /*008a*/ 	.short	(.L_1378 - .L_1377)


	//   ....[0]....
.L_1377:
        /*008c*/ 	.word	0x00000d50


	//   ....[1]....
        /*0090*/ 	.word	0x00000d80


	//   ....[2]....
        /*0094*/ 	.word	0x00000da0


	//   ....[3]....
        /*0098*/ 	.word	0x00000dc0


	//   ....[4]....
        /*009c*/ 	.word	0x00000de0


	//   ....[5]....
        /*00a0*/ 	.word	0x00001010


	//   ....[6]....
        /*00a4*/ 	.word	0x00001030


	//   ....[7]....
        /*00a8*/ 	.word	0x00001050


	//   ....[8]....
        /*00ac*/ 	.word	0x00001070


	//   ....[9]....
        /*00b0*/ 	.word	0x00001090


	//   ....[10]....
        /*00b4*/ 	.word	0x00001660


	//   ....[11]....
        /*00b8*/ 	.word	0x000016e0


	//   ....[12]....
        /*00bc*/ 	.word	0x00001740


	//   ....[13]....
        /*00c0*/ 	.word	0x000017a0


	//   ....[14]....
        /*00c4*/ 	.word	0x00001800


	//   ....[15]....
        /*00c8*/ 	.word	0x00001a70


	//   ....[16]....
        /*00cc*/ 	.word	0x00001ad0


	//   ....[17]....
        /*00d0*/ 	.word	0x00001b30


	//   ....[18]....
        /*00d4*/ 	.word	0x00001b90


	//   ....[19]....
        /*00d8*/ 	.word	0x00001bf0


	//----- nvinfo : EIATTR_EXIT_INSTR_OFFSETS
	.align		4
.L_1378:
        /*00dc*/ 	.byte	0x04, 0x1c
        /*00de*/ 	.short	(.L_1380 - .L_1379)


	//   ....[0]....
.L_1379:
        /*00e0*/ 	.word	0x00000120


	//   ....[1]....
        /*00e4*/ 	.word	0x00001600


	//----- nvinfo : EIATTR_MAX_THREADS
	.align		4
.L_1380:
        /*00e8*/ 	.byte	0x04, 0x05
        /*00ea*/ 	.short	(.L_1382 - .L_1381)
.L_1381:
        /*00ec*/ 	.word	0x00000080
        /*00f0*/ 	.word	0x00000001
        /*00f4*/ 	.word	0x00000001


	//----- nvinfo : EIATTR_CRS_STACK_SIZE
	.align		4
.L_1382:
        /*00f8*/ 	.byte	0x04, 0x1e
        /*00fa*/ 	.short	(.L_1384 - .L_1383)
.L_1383:
        /*00fc*/ 	.word	0x00000000
.L_1384:


//--------------------- .nv.info._ZN10layer_norm13ln_fwd_kernelINS_13Kernel_traitsI13__nv_bfloat16S2_S2_S2_fjLj512ELj1ELj4ELj1ELj16ENS_18Kernel_traits_baseILj512ES2_S2_S2_S2_fjLj128EEEEELb0ELb1ELb1ELb0EEEvNS_9FwdParamsE --------------------------
	.section	.nv.info._ZN10layer_norm13ln_fwd_kernelINS_13Kernel_traitsI13__nv_bfloat16S2_S2_S2_fjLj512ELj1ELj4ELj1ELj16ENS_18Kernel_traits_baseILj512ES2_S2_S2_S2_fjLj128EEEEELb0ELb1ELb1ELb0EEEvNS_9FwdParamsE,"",@"SHT_CUDA_INFO"
	.sectionflags	@""
	.align	4


	//----- nvinfo : EIATTR_CUDA_API_VERSION
	.align		4
        /*0000*/ 	.byte	0x04, 0x37
        /*0002*/ 	.short	(.L_1386 - .L_1385)
.L_1385:
        /*0004*/ 	.word	0x00000082


	//----- nvinfo : EIATTR_SW2861232_WAR
	.align		4
.L_1386:
        /*0008*/ 	.byte	0x01, 0x35
	.zero		2


	//----- nvinfo : EIATTR_PARAM_CBANK
	.align		4
        /*000c*/ 	.byte	0x04, 0x0a
        /*000e*/ 	.short	(.L_1388 - .L_1387)
	.align		4
.L_1387:
        /*0010*/ 	.word	index@(.nv.constant0._ZN10layer_norm13ln_fwd_kernelINS_13Kernel_traitsI13__nv_bfloat16S2_S2_S2_fjLj512ELj1ELj4ELj1ELj16ENS_18Kernel_traits_baseILj512ES2_S2_S2_S2_fjLj128EEEEELb0ELb1ELb1ELb0EEEvNS_9FwdParamsE)
        /*0014*/ 	.short	0x0160
        /*0016*/ 	.short	0x00e8


	//----- nvinfo : EIATTR_CBANK_PARAM_SIZE
	.align		4
.L_1388:
        /*0018*/ 	.byte	0x03, 0x19
        /*001a*/ 	.short	0x00e8


	//----- nvinfo : EIATTR_KPARAM_INFO
	.align		4
        /*001c*/ 	.byte	0x04, 0x17
        /*001e*/ 	.short	(.L_1390 - .L_1389)
.L_1389:
        /*0020*/ 	.word	0x00000000
        /*0024*/ 	.short	0x0000
        /*0026*/ 	.short	0x0000
        /*0028*/ 	.byte	0x00, 0xf0, 0xa1, 0x03


	//----- nvinfo : EIATTR_MAXREG_COUNT
	.align		4
.L_1390:
        /*002c*/ 	.byte	0x03, 0x1b
        /*002e*/ 	.short	0x00ff


	//----- nvinfo : EIATTR_MERCURY_ISA_VERSION
	.align		4
        /*0030*/ 	.byte	0x03, 0x5f
        /*0032*/ 	.short	0x0000


	//----- nvinfo : EIATTR_COOP_GROUP_MASK_REGIDS
	.align		4
        /*0034*/ 	.byte	0x04, 0x29
        /*0036*/ 	.short	(.L_1392 - .L_1391)


	//   ....[0]....
.L_1391:
        /*0038*/ 	.word	0xffffffff


	//   ....[1]....
        /*003c*/ 	.word	0xffffffff


	//   ....[2]....
        /*0040*/ 	.word	0xffffffff


	//   ....[3]....
        /*0044*/ 	.word	0xffffffff


	//   ....[4]....
        /*0048*/ 	.word	0xffffffff


	//   ....[5]....
        /*004c*/ 	.word	0xffffffff


	//   ....[6]....
        /*0050*/ 	.word	0xffffffff


	//   ....[7]....
        /*0054*/ 	.word	0xffffffff


	//   ....[8]....
        /*0058*/ 	.word	0xffffffff


	//   ....[9]....
        /*005c*/ 	.word	0xffffffff


	//   ....[10]....
        /*0060*/ 	.word	0xffffffff


	//   ....[11]....
        /*0064*/ 	.word	0xffffffff


	//   ....[12]....
        /*0068*/ 	.word	0xffffffff


	//   ....[13]....
        /*006c*/ 	.word	0xffffffff


	//   ....[14]....
        /*0070*/ 	.word	0xffffffff


	//   ....[15]....
        /*0074*/ 	.word	0xffffffff


	//   ....[16]....
        /*0078*/ 	.word	0xffffffff


	//   ....[17]....
        /*007c*/ 	.word	0xffffffff


	//   ....[18]....
        /*0080*/ 	.word	0xffffffff


	//   ....[19]....
        /*0084*/ 	.word	0xffffffff


	//----- nvinfo : EIATTR_COOP_GROUP_INSTR_OFFSETS
	.align		4
.L_1392:
        /*0088*/ 	.byte	0x04, 0x28
        /*008a*/ 	.short	(.L_1394 - .L_1393)


	//   ....[0]....
.L_1393:
        /*008c*/ 	.word	0x00001710


	//   ....[1]....
        /*0090*/ 	.word	0x00001740


	//   ....[2]....
        /*0094*/ 	.word	0x00001760


	//   ....[3]....
        /*0098*/ 	.word	0x00001780


	//   ....[4]....
        /*009c*/ 	.word	0x000017a0


	//   ....[5]....
        /*00a0*/ 	.word	0x000019e0


	//   ....[6]....
        /*00a4*/ 	.word	0x00001a00


	//   ....[7]....
        /*00a8*/ 	.word	0x00001a20


	//   ....[8]....
        /*00ac*/ 	.word	0x00001a40


	//   ....[9]....
        /*00b0*/ 	.word	0x00001a60


	//   ....[10]....
        /*00b4*/ 	.word	0x000020e0


	//   ....[11]....
        /*00b8*/ 	.word	0x00002150


	//   ....[12]....
        /*00bc*/ 	.word	0x000021b0


	//   ....[13]....
        /*00c0*/ 	.word	0x00002210


	//   ....[14]....
        /*00c4*/ 	.word	0x00002270


	//   ....[15]....
        /*00c8*/ 	.word	0x000024f0


	//   ....[16]....
        /*00cc*/ 	.word	0x00002550


	//   ....[17]....
        /*00d0*/ 	.word	0x000025b0


	//   ....[18]....
        /*00d4*/ 	.word	0x00002610


	//   ....[19]....
        /*00d8*/ 	.word	0x00002680


	//----- nvinfo : EIATTR_EXIT_INSTR_OFFSETS
	.align		4
.L_1394:
        /*00dc*/ 	.byte	0x04, 0x1c
        /*00de*/ 	.short	(.L_1396 - .L_1395)


	//   ....[0]....
.L_1395:
        /*00e0*/ 	.word	0x00000300


	//   ....[1]....
        /*00e4*/ 	.word	0x00002080


	//----- nvinfo : EIATTR_MAX_THREADS
	.align		4
.L_1396:
        /*00e8*/ 	.byte	0x04, 0x05
        /*00ea*/ 	.short	(.L_1398 - .L_1397)
.L_1397:
        /*00ec*/ 	.word	0x00000080
        /*00f0*/ 	.word	0x00000001
        /*00f4*/ 	.word	0x00000001


	//----- nvinfo : EIATTR_CRS_STACK_SIZE
	.align		4
.L_1398:
        /*00f8*/ 	.byte	0x04, 0x1e
        /*00fa*/ 	.short	(.L_1400 - .L_1399)
.L_1399:
        /*00fc*/ 	.word	0x00000000
.L_1400:


//--------------------- .nv.info._ZN10layer_norm13ln_fwd_kernelINS_13Kernel_traitsI13__nv_bfloat16S2_S2_S2_fjLj512ELj1ELj4ELj1ELj16ENS_18Kernel_traits_baseILj512ES2_S2_S2_S2_fjLj128EEEEELb0ELb1ELb1ELb1EEEvNS_9FwdParamsE --------------------------
	.section	.nv.info._ZN10layer_norm13ln_fwd_kernelINS_13Kernel_traitsI13__nv_bfloat16S2_S2_S2_fjLj512ELj1ELj4ELj1ELj16ENS_18Kernel_traits_baseILj512ES2_S2_S2_S2_fjLj128EEEEELb0ELb1ELb1ELb1EEEvNS_9FwdParamsE,"",@"SHT_CUDA_INFO"
	.sectionflags	@""
	.align	4


	//----- nvinfo : EIATTR_CUDA_API_VERSION
	.align		4
        /*0000*/ 	.byte	0x04, 0x37
        /*0002*/ 	.short	(.L_1402 - .L_1401)
.L_1401:
        /*0004*/ 	.word	0x00000082


	//----- nvinfo : EIATTR_SW2861232_WAR
	.align		4
.L_1402:
        /*0008*/ 	.byte	0x01, 0x35
	.zero		2


	//----- nvinfo : EIATTR_PARAM_CBANK
	.align		4
        /*000c*/ 	.byte	0x04, 0x0a
        /*000e*/ 	.short	(.L_1404 - .L_1403)
	.align		4
.L_1403:
        /*0010*/ 	.word	index@(.nv.constant0._ZN10layer_norm13ln_fwd_kernelINS_13Kernel_traitsI13__nv_bfloat16S2_S2_S2_fjLj512ELj1ELj4ELj1ELj16ENS_18Kernel_traits_baseILj512ES2_S2_S2_S2_fjLj128EEEEELb0ELb1ELb1ELb1EEEvNS_9FwdParamsE)
        /*0014*/ 	.short	0x0160
        /*0016*/ 	.short	0x00e8


	//----- nvinfo : EIATTR_CBANK_PARAM_SIZE
	.align		4
.L_1404:
        /*0018*/ 	.byte	0x03, 0x19
        /*001a*/ 	.short	0x00e8


	//----- nvinfo : EIATTR_KPARAM_INFO
	.align		4
        /*001c*/ 	.byte	0x04, 0x17
        /*001e*/ 	.short	(.L_1406 - .L_1405)
.L_1405:
        /*0020*/ 	.word	0x00000000
        /*0024*/ 	.short	0x0000
        /*0026*/ 	.short	0x0000
        /*0028*/ 	.byte	0x00, 0xf0, 0xa1, 0x03


	//----- nvinfo : EIATTR_MAXREG_COUNT
	.align		4
.L_1406:
        /*002c*/ 	.byte	0x03, 0x1b
        /*002e*/ 	.short	0x00ff


	//----- nvinfo : EIATTR_MERCURY_ISA_VERSION
	.align		4
        /*0030*/ 	.byte	0x03, 0x5f
        /*0032*/ 	.short	0x0000


	//----- nvinfo : EIATTR_COOP_GROUP_MASK_REGIDS
	.align		4
        /*0034*/ 	.byte	0x04, 0x29
        /*0036*/ 	.short	(.L_1408 - .L_1407)


	//   ....[0]....
.L_1407:
        /*0038*/ 	.word	0xffffffff


	//   ....[1]....
        /*003c*/ 	.word	0xffffffff


	//   ....[2]....
        /*0040*/ 	.word	0xffffffff


	//   ....[3]....
        /*0044*/ 	.word	0xffffffff


	//   ....[4]....
        /*0048*/ 	.word	0xffffffff


	//   ....[5]....
        /*004c*/ 	.word	0xffffffff


	//   ....[6]....
        /*0050*/ 	.word	0xffffffff


	//   ....[7]....
        /*0054*/ 	.word	0xffffffff


	//   ....[8]....
        /*0058*/ 	.word	0xffffffff


	//   ....[9]....
        /*005c*/ 	.word	0xffffffff


	//   ....[10]....
        /*0060*/ 	.word	0xffffffff


	//   ....[11]....
        /*0064*/ 	.word	0xffffffff


	//   ....[12]....
        /*0068*/ 	.word	0xffffffff


	//   ....[13]....
        /*006c*/ 	.word	0xffffffff


	//   ....[14]....
        /*0070*/ 	.word	0xffffffff


	//   ....[15]....
        /*0074*/ 	.word	0xffffffff


	//   ....[16]....
        /*0078*/ 	.word	0xffffffff


	//   ....[17]....
        /*007c*/ 	.word	0xffffffff


	//   ....[18]....
        /*0080*/ 	.word	0xffffffff


	//   ....[19]....
        /*0084*/ 	.word	0xffffffff


	//----- nvinfo : EIATTR_COOP_GROUP_INSTR_OFFSETS
	.align		4
.L_1408:
        /*0088*/ 	.byte	0x04, 0x28
        /*008a*/ 	.short	(.L_1410 - .L_1409)


	//   ....[0]....
.L_1409:
        /*008c*/ 	.word	0x00001490


	//   ....[1]....
        /*0090*/ 	.word	0x000014c0


	//   ....[2]....
        /*0094*/ 	.word	0x000014e0


	//   ....[3]....
        /*0098*/ 	.word	0x00001500


	//   ....[4]....
        /*009c*/ 	.word	0x00001520


	//   ....[5]....
        /*00a0*/ 	.word	0x00001750


	//   ....[6]....
        /*00a4*/ 	.word	0x00001770


	//   ....[7]....
        /*00a8*/ 	.word	0x00001790


	//   ....[8]....
        /*00ac*/ 	.word	0x000017b0


	//   ....[9]....
        /*00b0*/ 	.word	0x000017d0


	//   ....[10]....
        /*00b4*/ 	.word	0x00001e30


	//   ....[11]....
        /*00b8*/ 	.word	0x00001e90


	//   ....[12]....
        /*00bc*/ 	.word	0x00001ef0


	//   ....[13]....
        /*00c0*/ 	.word	0x00001f50


	//   ....[14]....
        /*00c4*/ 	.word	0x00001fb0


	//   ....[15]....
        /*00c8*/ 	.word	0x00002220


	//   ....[16]....
        /*00cc*/ 	.word	0x00002280


	//   ....[17]....
        /*00d0*/ 	.word	0x000022e0


	//   ....[18]....
        /*00d4*/ 	.word	0x00002340


	//   ....[19]....
        /*00d8*/ 	.word	0x000023a0


	//----- nvinfo : EIATTR_EXIT_INSTR_OFFSETS
	.align		4
.L_1410:
        /*00dc*/ 	.byte	0x04, 0x1c
        /*00de*/ 	.short	(.L_1412 - .L_1411)


	//   ....[0]....
.L_1411:
        /*00e0*/ 	.word	0x00000140


	//   ....[1]....
        /*00e4*/ 	.word	0x00001dd0


	//----- nvinfo : EIATTR_MAX_THREADS
	.align		4
.L_1412:
        /*00e8*/ 	.byte	0x04, 0x05
        /*00ea*/ 	.short	(.L_1414 - .L_1413)
.L_1413:
        /*00ec*/ 	.word	0x00000080
        /*00f0*/ 	.word	0x00000001
        /*00f4*/ 	.word	0x00000001


	//----- nvinfo : EIATTR_CRS_STACK_SIZE
	.align		4
.L_1414:
        /*00f8*/ 	.byte	0x04, 0x1e
        /*00fa*/ 	.short	(.L_1416 - .L_1415)
.L_1415:
        /*00fc*/ 	.word	0x00000000
.L_1416:


//--------------------- .nv.info._ZN10layer_norm13ln_fwd_kernelINS_13Kernel_traitsI13__nv_bfloat16S2_S2_S2_fjLj512ELj1ELj4ELj1ELj16ENS_18Kernel_traits_baseILj512ES2_S2_S2_S2_fjLj128EEEEELb1ELb0ELb0ELb0EEEvNS_9FwdParamsE --------------------------
	.section	.nv.info._ZN10layer_norm13ln_fwd_kernelINS_13Kernel_traitsI13__nv_bfloat16S2_S2_S2_fjLj512ELj1ELj4ELj1ELj16ENS_18Kernel_traits_baseILj512ES2_S2_S2_S2_fjLj128EEEEELb1ELb0ELb0ELb0EEEvNS_9FwdParamsE,"",@"SHT_CUDA_INFO"
	.sectionflags	@""
	.align	4


	//----- nvinfo : EIATTR_CUDA_API_VERSION
	.align		4
        /*0000*/ 	.byte	0x04, 0x37
        /*0002*/ 	.short	(.L_1418 - .L_1417)
.L_1417:
        /*0004*/ 	.word	0x00000082


	//----- nvinfo : EIATTR_SW2861232_WAR
	.align		4
.L_1418:
        /*0008*/ 	.byte	0x01, 0x35
	.zero		2


	//----- nvinfo : EIATTR_PARAM_CBANK
	.align		4
        /*000c*/ 	.byte	0x04, 0x0a
        /*000e*/ 	.short	(.L_1420 - .L_1419)
	.align		4
.L_1419:
        /*0010*/ 	.word	index@(.nv.constant0._ZN10layer_norm13ln_fwd_kernelINS_13Kernel_traitsI13__nv_bfloat16S2_S2_S2_fjLj512ELj1ELj4ELj1ELj16ENS_18Kernel_traits_baseILj512ES2_S2_S2_S2_fjLj128EEEEELb1ELb0ELb0ELb0EEEvNS_9FwdParamsE)
        /*0014*/ 	.short	0x0160
        /*0016*/ 	.short	0x00e8


	//----- nvinfo : EIATTR_CBANK_PARAM_SIZE
	.align		4
.L_1420:
        /*0018*/ 	.byte	0x03, 0x19
        /*001a*/ 	.short	0x00e8


	//----- nvinfo : EIATTR_KPARAM_INFO
	.align		4
        /*001c*/ 	.byte	0x04, 0x17
        /*001e*/ 	.short	(.L_1422 - .L_1421)
.L_1421:
        /*0020*/ 	.word	0x00000000
        /*0024*/ 	.short	0x0000
        /*0026*/ 	.short	0x0000
        /*0028*/ 	.byte	0x00, 0xf0, 0xa1, 0x03


	//----- nvinfo : EIATTR_MAXREG_COUNT
	.align		4
.L_1422:
        /*002c*/ 	.byte	0x03, 0x1b
        /*002e*/ 	.short	0x00ff


	//----- nvinfo : EIATTR_MERCURY_ISA_VERSION
	.align		4
        /*0030*/ 	.byte	0x03, 0x5f
        /*0032*/ 	.short	0x0000


	//----- nvinfo : EIATTR_COOP_GROUP_MASK_REGIDS
	.align		4
        /*0034*/ 	.byte	0x04, 0x29
        /*0036*/ 	.short	(.L_1424 - .L_1423)


	//   ....[0]....
.L_1423:
        /*0038*/ 	.word	0xffffffff


	//   ....[1]....
        /*003c*/ 	.word	0xffffffff


	//   ....[2]....
        /*0040*/ 	.word	0xffffffff


	//   ....[3]....
        /*0044*/ 	.word	0xffffffff


	//   ....[4]....
        /*0048*/ 	.word	0xffffffff


	//   ....[5]....
        /*004c*/ 	.word	0xffffffff


	//   ....[6]....
        /*0050*/ 	.word	0xffffffff


	//   ....[7]....
        /*0054*/ 	.word	0xffffffff


	//   ....[8]....
        /*0058*/ 	.word	0xffffffff


	//   ....[9]....
        /*005c*/ 	.word	0xffffffff


	//   ....[10]....
        /*0060*/ 	.word	0xffffffff


	//   ....[11]....
        /*0064*/ 	.word	0xffffffff


	//   ....[12]....
        /*0068*/ 	.word	0xffffffff


	//   ....[13]....
        /*006c*/ 	.word	0xffffffff


	//   ....[14]....
        /*0070*/ 	.word	0xffffffff


	//   ....[15]....
        /*0074*/ 	.word	0xffffffff


	//   ....[16]....
        /*0078*/ 	.word	0xffffffff


	//   ....[17]....
        /*007c*/ 	.word	0xffffffff


	//   ....[18]....
        /*0080*/ 	.word	0xffffffff


	//   ....[19]....
        /*0084*/ 	.word	0xffffffff


	//----- nvinfo : EIATTR_COOP_GROUP_INSTR_OFFSETS
	.align		4
.L_1424:
        /*0088*/ 	.byte	0x04, 0x28
        /*008a*/ 	.short	(.L_1426 - .L_1425)


	//   ....[0]....
.L_1425:
        /*008c*/ 	.word	0x00006690


	//   ....[1]....
        /*0090*/ 	.word	0x000066c0


	//   ....[2]....
        /*0094*/ 	.word	0x000066f0


	//   ....[3]....
        /*0098*/ 	.word	0x00006710


	//   ....[4]....
        /*009c*/ 	.word	0x00006730


	//   ....[5]....
        /*00a0*/ 	.word	0x00006970


	//   ....[6]....
        /*00a4*/ 	.word	0x00006990


	//   ....[7]....
        /*00a8*/ 	.word	0x000069b0


	//   ....[8]....
        /*00ac*/ 	.word	0x000069d0


	//   ....[9]....
        /*00b0*/ 	.word	0x000069f0


	//   ....[10]....
        /*00b4*/ 	.word	0x00007020


	//   ....[11]....
        /*00b8*/ 	.word	0x00007090


	//   ....[12]....
        /*00bc*/ 	.word	0x000070f0


	//   ....[13]....
        /*00c0*/ 	.word	0x00007150


	//   ....[14]....
        /*00c4*/ 	.word	0x000071b0


	//   ....[15]....
        /*00c8*/ 	.word	0x00007440


	//   ....[16]....
        /*00cc*/ 	.word	0x000074a0


	//   ....[17]....
        /*00d0*/ 	.word	0x00007500


	//   ....[18]....
        /*00d4*/ 	.word	0x00007560


	//   ....[19]....
        /*00d8*/ 	.word	0x000075c0


	//----- nvinfo : EIATTR_EXIT_INSTR_OFFSETS
	.align		4
.L_1426:
        /*00dc*/ 	.byte	0x04, 0x1c
        /*00de*/ 	.short	(.L_1428 - .L_1427)


	//   ....[0]....
.L_1427:
        /*00e0*/ 	.word	0x000004d0


	//   ....[1]....
        /*00e4*/ 	.word	0x00006fc0


	//----- nvinfo : EIATTR_MAX_THREADS
	.align		4
.L_1428:
        /*00e8*/ 	.byte	0x04, 0x05
        /*00ea*/ 	.short	(.L_1430 - .L_1429)
.L_1429:
        /*00ec*/ 	.word	0x00000080
        /*00f0*/ 	.word	0x00000001
        /*00f4*/ 	.word	0x00000001


	//----- nvinfo : EIATTR_CRS_STACK_SIZE
	.align		4
.L_1430:
        /*00f8*/ 	.byte	0x04, 0x1e
        /*00fa*/ 	.short	(.L_1432 - .L_1431)
.L_1431:
        /*00fc*/ 	.word	0x00000000
.L_1432:


//--------------------- .nv.info._ZN10layer_norm13ln_fwd_kernelINS_13Kernel_traitsI13__nv_bfloat16S2_S2_S2_fjLj512ELj1ELj4ELj1ELj16ENS_18Kernel_traits_baseILj512ES2_S2_S2_S2_fjLj128EEEEELb1ELb0ELb0ELb1EEEvNS_9FwdParamsE --------------------------
	.section	.nv.info._ZN10layer_norm13ln_fwd_kernelINS_13Kernel_traitsI13__nv_bfloat16S2_S2_S2_fjLj512ELj1ELj4ELj1ELj16ENS_18Kernel_traits_baseILj512ES2_S2_S2_S2_fjLj128EEEEELb1ELb0ELb0ELb1EEEvNS_9FwdParamsE,"",@"SHT_CUDA_INFO"
	.sectionflags	@""
	.align	4


	//----- nvinfo : EIATTR_CUDA_API_VERSION
	.align		4
        /*0000*/ 	.byte	0x04, 0x37
        /*0002*/ 	.short	(.L_1434 - .L_1433)
.L_1433:
        /*0004*/ 	.word	0x00000082


	//----- nvinfo : EIATTR_SW2861232_WAR
	.align		4
.L_1434:
        /*0008*/ 	.byte	0x01, 0x35
	.zero		2


	//----- nvinfo : EIATTR_PARAM_CBANK
	.align		4
        /*000c*/ 	.byte	0x04, 0x0a
        /*000e*/ 	.short	(.L_1436 - .L_1435)
	.align		4
.L_1435:
        /*0010*/ 	.word	index@(.nv.constant0._ZN10layer_norm13ln_fwd_kernelINS_13Kernel_traitsI13__nv_bfloat16S2_S2_S2_fjLj512ELj1ELj4ELj1ELj16ENS_18Kernel_traits_baseILj512ES2_S2_S2_S2_fjLj128EEEEELb1ELb0ELb0ELb1EEEvNS_9FwdParamsE)
        /*0014*/ 	.short	0x0160
        /*0016*/ 	.short	0x00e8


	//----- nvinfo : EIATTR_CBANK_PARAM_SIZE
	.align		4
.L_1436:
        /*0018*/ 	.byte	0x03, 0x19
        /*001a*/ 	.short	0x00e8


	//----- nvinfo : EIATTR_KPARAM_INFO
	.align		4
        /*001c*/ 	.byte	0x04, 0x17
        /*001e*/ 	.short	(.L_1438 - .L_1437)
.L_1437:
        /*0020*/ 	.word	0x00000000
        /*0024*/ 	.short	0x0000
        /*0026*/ 	.short	0x0000
        /*0028*/ 	.byte	0x00, 0xf0, 0xa1, 0x03


	//----- nvinfo : EIATTR_MAXREG_COUNT
	.align		4
.L_1438:
        /*002c*/ 	.byte	0x03, 0x1b
        /*002e*/ 	.short	0x00ff


	//----- nvinfo : EIATTR_MERCURY_ISA_VERSION
	.align		4
        /*0030*/ 	.byte	0x03, 0x5f
        /*0032*/ 	.short	0x0000


	//----- nvinfo : EIATTR_COOP_GROUP_MASK_REGIDS
	.align		4
        /*0034*/ 	.byte	0x04, 0x29
        /*0036*/ 	.short	(.L_1440 - .L_1439)


	//   ....[0]....
.L_1439:
        /*0038*/ 	.word	0xffffffff


	//   ....[1]....
        /*003c*/ 	.word	0xffffffff


	//   ....[2]....
        /*0040*/ 	.word	0xffffffff


	//   ....[3]....
        /*0044*/ 	.word	0xffffffff


	//   ....[4]....
        /*0048*/ 	.word	0xffffffff


	//   ....[5]....
        /*004c*/ 	.word	0xffffffff


	//   ....[6]....
        /*0050*/ 	.word	0xffffffff


	//   ....[7]....
        /*0054*/ 	.word	0xffffffff


	//   ....[8]....
        /*0058*/ 	.word	0xffffffff


	//   ....[9]....
        /*005c*/ 	.word	0xffffffff


	//   ....[10]....
        /*0060*/ 	.word	0xffffffff


	//   ....[11]....
        /*0064*/ 	.word	0xffffffff


	//   ....[12]....
        /*0068*/ 	.word	0xffffffff


	//   ....[13]....
        /*006c*/ 	.word	0xffffffff


	//   ....[14]....
        /*0070*/ 	.word	0xffffffff


	//   ....[15]....
        /*0074*/ 	.word	0xffffffff


	//   ....[16]....
        /*0078*/ 	.word	0xffffffff


	//   ....[17]....
        /*007c*/ 	.word	0xffffffff


	//   ....[18]....
        /*0080*/ 	.word	0xffffffff


	//   ....[19]....
        /*0084*/ 	.word	0xffffffff


	//----- nvinfo : EIATTR_COOP_GROUP_INSTR_OFFSETS
	.align		4
.L_1440:
        /*0088*/ 	.byte	0x04, 0x28
        /*008a*/ 	.short	(.L_1442 - .L_1441)


	//   ....[0]....
.L_1441:
        /*008c*/ 	.word	0x00006490


	//   ....[1]....
        /*0090*/ 	.word	0x000064c0


	//   ....[2]....
        /*0094*/ 	.word	0x000064e0


	//   ....[3]....
        /*0098*/ 	.word	0x00006500


	//   ....[4]....
        /*009c*/ 	.word	0x00006520


	//   ....[5]....
        /*00a0*/ 	.word	0x00006750


	//   ....[6]....
        /*00a4*/ 	.word	0x00006770


	//   ....[7]....
        /*00a8*/ 	.word	0x00006790


	//   ....[8]....
        /*00ac*/ 	.word	0x000067b0


	//   ....[9]....
        /*00b0*/ 	.word	0x000067d0


	//   ....[10]....
        /*00b4*/ 	.word	0x00006d80


	//   ....[11]....
        /*00b8*/ 	.word	0x00006de0


	//   ....[12]....
        /*00bc*/ 	.word	0x00006e40


	//   ....[13]....
        /*00c0*/ 	.word	0x00006ea0


	//   ....[14]....
        /*00c4*/ 	.word	0x00006f00


	//   ....[15]....
        /*00c8*/ 	.word	0x00007170


	//   ....[16]....
        /*00cc*/ 	.word	0x000071d0


	//   ....[17]....
        /*00d0*/ 	.word	0x00007230


	//   ....[18]....
        /*00d4*/ 	.word	0x00007290


	//   ....[19]....
        /*00d8*/ 	.word	0x000072f0


	//----- nvinfo : EIATTR_EXIT_INSTR_OFFSETS
	.align		4
.L_1442:
        /*00dc*/ 	.byte	0x04, 0x1c
        /*00de*/ 	.short	(.L_1444 - .L_1443)


	//   ....[0]....
.L_1443:
        /*00e0*/ 	.word	0x00000190


	//   ....[1]....
        /*00e4*/ 	.word	0x00006d20


	//----- nvinfo : EIATTR_MAX_THREADS
	.align		4
.L_1444:
        /*00e8*/ 	.byte	0x04, 0x05
        /*00ea*/ 	.short	(.L_1446 - .L_1445)
.L_1445:
        /*00ec*/ 	.word	0x00000080
        /*00f0*/ 	.word	0x00000001
        /*00f4*/ 	.word	0x00000001


	//----- nvinfo : EIATTR_CRS_STACK_SIZE
	.align		4
.L_1446:
        /*00f8*/ 	.byte	0x04, 0x1e
        /*00fa*/ 	.short	(.L_1448 - .L_1447)
.L_1447:
        /*00fc*/ 	.word	0x00000000
.L_1448:


//--------------------- .nv.info._ZN10layer_norm13ln_fwd_kernelINS_13Kernel_traitsI13__nv_bfloat16S2_S2_S2_fjLj512ELj1ELj4ELj1ELj16ENS_18Kernel_traits_baseILj512ES2_S2_S2_S2_fjLj128EEEEELb1ELb0ELb1ELb0EEEvNS_9FwdParamsE --------------------------
	.section	.nv.info._ZN10layer_norm13ln_fwd_kernelINS_13Kernel_traitsI13__nv_bfloat16S2_S2_S2_fjLj512ELj1ELj4ELj1ELj16ENS_18Kernel_traits_baseILj512ES2_S2_S2_S2_fjLj128EEEEELb1ELb0ELb1ELb0EEEvNS_9FwdParamsE,"",@"SHT_CUDA_INFO"
	.sectionflags	@""
	.align	4


	//----- nvinfo : EIATTR_CUDA_API_VERSION
	.align		4
        /*0000*/ 	.byte	0x04, 0x37
        /*0002*/ 	.short	(.L_1450 - .L_1449)
.L_1449:
        /*0004*/ 	.word	0x00000082


	//----- nvinfo : EIATTR_SW2861232_WAR
	.align		4
.L_1450:
        /*0008*/ 	.byte	0x01, 0x35
	.zero		2


	//----- nvinfo : EIATTR_PARAM_CBANK
	.align		4
        /*000c*/ 	.byte	0x04, 0x0a
        /*000e*/ 	.short	(.L_1452 - .L_1451)
	.align		4
.L_1451:
        /*0010*/ 	.word	index@(.nv.constant0._ZN10layer_norm13ln_fwd_kernelINS_13Kernel_traitsI13__nv_bfloat16S2_S2_S2_fjLj512ELj1ELj4ELj1ELj16ENS_18Kernel_traits_baseILj512ES2_S2_S2_S2_fjLj128EEEEELb1ELb0ELb1ELb0EEEvNS_9FwdParamsE)
        /*0014*/ 	.short	0x0160
        /*0016*/ 	.short	0x00e8


	//----- nvinfo : EIATTR_CBANK_PARAM_SIZE
	.align		4
.L_1452:
        /*0018*/ 	.byte	0x03, 0x19
        /*001a*/ 	.short	0x00e8


	//----- nvinfo : EIATTR_KPARAM_INFO
	.align		4
        /*001c*/ 	.byte	0x04, 0x17
        /*001e*/ 	.short	(.L_1454 - .L_1453)
.L_1453:
        /*0020*/ 	.word	0x00000000
        /*0024*/ 	.short	0x0000
        /*0026*/ 	.short	0x0000
        /*0028*/ 	.byte	0x00, 0xf0, 0xa1, 0x03


	//----- nvinfo : EIATTR_MAXREG_COUNT
	.align		4
.L_1454:
        /*002c*/ 	.byte	0x03, 0x1b
        /*002e*/ 	.short	0x00ff


	//----- nvinfo : EIATTR_MERCURY_ISA_VERSION
	.align		4
        /*0030*/ 	.byte	0x03, 0x5f
        /*0032*/ 	.short	0x0000


	//----- nvinfo : EIATTR_COOP_GROUP_MASK_REGIDS
	.align		4
        /*0034*/ 	.byte	0x04, 0x29
        /*0036*/ 	.short	(.L_1456 - .L_1455)


	//   ....[0]....
.L_1455:
        /*0038*/ 	.word	0xffffffff


	//   ....[1]....
        /*003c*/ 	.word	0xffffffff


	//   ....[2]....
        /*0040*/ 	.word	0xffffffff


	//   ....[3]....
        /*0044*/ 	.word	0xffffffff


	//   ....[4]....
        /*0048*/ 	.word	0xffffffff


	//   ....[5]....
        /*004c*/ 	.word	0xffffffff


	//   ....[6]....
        /*0050*/ 	.word	0xffffffff


	//   ....[7]....
        /*0054*/ 	.word	0xffffffff


	//   ....[8]....
        /*0058*/ 	.word	0xffffffff


	//   ....[9]....
        /*005c*/ 	.word	0xffffffff


	//   ....[10]....
        /*0060*/ 	.word	0xffffffff


	//   ....[11]....
        /*0064*/ 	.word	0xffffffff


	//   ....[12]....
        /*0068*/ 	.word	0xffffffff


	//   ....[13]....
        /*006c*/ 	.word	0xffffffff


	//   ....[14]....
        /*0070*/ 	.word	0xffffffff


	//   ....[15]....
        /*0074*/ 	.word	0xffffffff


	//   ....[16]....
        /*0078*/ 	.word	0xffffffff


	//   ....[17]....
        /*007c*/ 	.word	0xffffffff


	//   ....[18]....
        /*0080*/ 	.word	0xffffffff


	//   ....[19]....
        /*0084*/ 	.word	0xffffffff


	//----- nvinfo : EIATTR_COOP_GROUP_INSTR_OFFSETS
	.align		4
.L_1456:
        /*0088*/ 	.byte	0x04, 0x28
        /*008a*/ 	.short	(.L_1458 - .L_1457)


	//   ....[0]....
.L_1457:
        /*008c*/ 	.word	0x00007290


	//   ....[1]....
        /*0090*/ 	.word	0x000072c0


	//   ....[2]....
        /*0094*/ 	.word	0x000072e0


	//   ....[3]....
        /*0098*/ 	.word	0x00007300


	//   ....[4]....
        /*009c*/ 	.word	0x00007320


	//   ....[5]....
        /*00a0*/ 	.word	0x00007560


	//   ....[6]....
        /*00a4*/ 	.word	0x00007580


	//   ....[7]....
        /*00a8*/ 	.word	0x000075a0


	//   ....[8]....
        /*00ac*/ 	.word	0x000075c0


	//   ....[9]....
        /*00b0*/ 	.word	0x000075e0


	//   ....[10]....
        /*00b4*/ 	.word	0x00007c60


	//   ....[11]....
        /*00b8*/ 	.word	0x00007cd0


	//   ....[12]....
        /*00bc*/ 	.word	0x00007d30


	//   ....[13]....
        /*00c0*/ 	.word	0x00007d90


	//   ....[14]....
        /*00c4*/ 	.word	0x00007df0


	//   ....[15]....
        /*00c8*/ 	.word	0x00008080


	//   ....[16]....
        /*00cc*/ 	.word	0x000080e0


	//   ....[17]....
        /*00d0*/ 	.word	0x00008140


	//   ....[18]....
        /*00d4*/ 	.word	0x000081a0


	//   ....[19]....
        /*00d8*/ 	.word	0x00008210


	//----- nvinfo : EIATTR_EXIT_INSTR_OFFSETS
	.align		4
.L_1458:
        /*00dc*/ 	.byte	0x04, 0x1c
        /*00de*/ 	.short	(.L_1460 - .L_1459)


	//   ....[0]....
.L_1459:
        /*00e0*/ 	.word	0x000004b0


	//   ....[1]....
        /*00e4*/ 	.word	0x00007c10


	//----- nvinfo : EIATTR_MAX_THREADS
	.align		4
.L_1460:
        /*00e8*/ 	.byte	0x04, 0x05
        /*00ea*/ 	.short	(.L_1462 - .L_1461)
.L_1461:
        /*00ec*/ 	.word	0x00000080
        /*00f0*/ 	.word	0x00000001
        /*00f4*/ 	.word	0x00000001


	//----- nvinfo : EIATTR_CRS_STACK_SIZE
	.align		4
.L_1462:
        /*00f8*/ 	.byte	0x04, 0x1e
        /*00fa*/ 	.short	(.L_1464 - .L_1463)
.L_1463:
        /*00fc*/ 	.word	0x00000000
.L_1464:


//--------------------- .nv.info._ZN10layer_norm13ln_fwd_kernelINS_13Kernel_traitsI13__nv_bfloat16S2_S2_S2_fjLj512ELj1ELj4ELj1ELj16ENS_18Kernel_traits_baseILj512ES2_S2_S2_S2_fjLj128EEEEELb1ELb0ELb1ELb1EEEvNS_9FwdParamsE --------------------------
	.section	.nv.info._ZN10layer_norm13ln_fwd_kernelINS_13Kernel_traitsI13__nv_bfloat16S2_S2_S2_fjLj512ELj1ELj4ELj1ELj16ENS_18Kernel_traits_baseILj512ES2_S2_S2_S2_fjLj128EEEEELb1ELb0ELb1ELb1EEEvNS_9FwdParamsE,"",@"SHT_CUDA_INFO"
	.sectionflags	@""
	.align	4


	//----- nvinfo : EIATTR_CUDA_API_VERSION
	.align		4
        /*0000*/ 	.byte	0x04, 0x37
        /*0002*/ 	.short	(.L_1466 - .L_1465)
.L_1465:
        /*0004*/ 	.word	0x00000082


	//----- nvinfo : EIATTR_SW2861232_WAR
	.align		4
.L_1466:
        /*0008*/ 	.byte	0x01, 0x35
	.zero		2


	//----- nvinfo : EIATTR_PARAM_CBANK
	.align		4
        /*000c*/ 	.byte	0x04, 0x0a
        /*000e*/ 	.short	(.L_1468 - .L_1467)
	.align		4
.L_1467:
        /*0010*/ 	.word	index@(.nv.constant0._ZN10layer_norm13ln_fwd_kernelINS_13Kernel_traitsI13__nv_bfloat16S2_S2_S2_fjLj512ELj1ELj4ELj1ELj16ENS_18Kernel_traits_baseILj512ES2_S2_S2_S2_fjLj128EEEEELb1ELb0ELb1ELb1EEEvNS_9FwdParamsE)
        /*0014*/ 	.short	0x0160
        /*0016*/ 	.short	0x00e8


	//----- nvinfo : EIATTR_CBANK_PARAM_SIZE
	.align		4
.L_1468:
        /*0018*/ 	.byte	0x03, 0x19
        /*001a*/ 	.short	0x00e8


	//----- nvinfo : EIATTR_KPARAM_INFO
	.align		4
        /*001c*/ 	.byte	0x04, 0x17
        /*001e*/ 	.short	(.L_1470 - .L_1469)
.L_1469:
        /*0020*/ 	.word	0x00000000
        /*0024*/ 	.short	0x0000
        /*0026*/ 	.short	0x0000
        /*0028*/ 	.byte	0x00, 0xf0, 0xa1, 0x03


	//----- nvinfo : EIATTR_MAXREG_COUNT
	.align		4
.L_1470:
        /*002c*/ 	.byte	0x03, 0x1b
        /*002e*/ 	.short	0x00ff


	//----- nvinfo : EIATTR_MERCURY_ISA_VERSION
	.align		4
        /*0030*/ 	.byte	0x03, 0x5f
        /*0032*/ 	.short	0x0000


	//----- nvinfo : EIATTR_COOP_GROUP_MASK_REGIDS
	.align		4
        /*0034*/ 	.byte	0x04, 0x29
        /*0036*/ 	.short	(.L_1472 - .L_1471)


	//   ....[0]....
.L_1471:
        /*0038*/ 	.word	0xffffffff


	//   ....[1]....
        /*003c*/ 	.word	0xffffffff


	//   ....[2]....
        /*0040*/ 	.word	0xffffffff


	//   ....[3]....
        /*0044*/ 	.word	0xffffffff


	//   ....[4]....
        /*0048*/ 	.word	0xffffffff


	//   ....[5]....
        /*004c*/ 	.word	0xffffffff


	//   ....[6]....
        /*0050*/ 	.word	0xffffffff


	//   ....[7]....
        /*0054*/ 	.word	0xffffffff


	//   ....[8]....
        /*0058*/ 	.word	0xffffffff


	//   ....[9]....
        /*005c*/ 	.word	0xffffffff


	//   ....[10]....
        /*0060*/ 	.word	0xffffffff


	//   ....[11]....
        /*0064*/ 	.word	0xffffffff


	//   ....[12]....
        /*0068*/ 	.word	0xffffffff


	//   ....[13]....
        /*006c*/ 	.word	0xffffffff


	//   ....[14]....
        /*0070*/ 	.word	0xffffffff


	//   ....[15]....
        /*0074*/ 	.word	0xffffffff


	//   ....[16]....
        /*0078*/ 	.word	0xffffffff


	//   ....[17]....
        /*007c*/ 	.word	0xffffffff


	//   ....[18]....
        /*0080*/ 	.word	0xffffffff


	//   ....[19]....
        /*0084*/ 	.word	0xffffffff


	//----- nvinfo : EIATTR_COOP_GROUP_INSTR_OFFSETS
	.align		4
.L_1472:
        /*0088*/ 	.byte	0x04, 0x28
        /*008a*/ 	.short	(.L_1474 - .L_1473)


	//   ....[0]....
.L_1473:
        /*008c*/ 	.word	0x00006f70


	//   ....[1]....
        /*0090*/ 	.word	0x00006fa0


	//   ....[2]....
        /*0094*/ 	.word	0x00006fc0


	//   ....[3]....
        /*0098*/ 	.word	0x00006fe0


	//   ....[4]....
        /*009c*/ 	.word	0x00007000


	//   ....[5]....
        /*00a0*/ 	.word	0x00007230


	//   ....[6]....
        /*00a4*/ 	.word	0x00007250


	//   ....[7]....
        /*00a8*/ 	.word	0x00007270


	//   ....[8]....
        /*00ac*/ 	.word	0x00007290


	//   ....[9]....
        /*00b0*/ 	.word	0x000072b0


	//   ....[10]....
        /*00b4*/ 	.word	0x000079f0


	//   ....[11]....
        /*00b8*/ 	.word	0x00007a50


	//   ....[12]....
        /*00bc*/ 	.word	0x00007ab0


	//   ....[13]....
        /*00c0*/ 	.word	0x00007b10


	//   ....[14]....
        /*00c4*/ 	.word	0x00007b70


	//   ....[15]....
        /*00c8*/ 	.word	0x00007de0


	//   ....[16]....
        /*00cc*/ 	.word	0x00007e40


	//   ....[17]....
        /*00d0*/ 	.word	0x00007ea0


	//   ....[18]....
        /*00d4*/ 	.word	0x00007f00


	//   ....[19]....
        /*00d8*/ 	.word	0x00007f60


	//----- nvinfo : EIATTR_EXIT_INSTR_OFFSETS
	.align		4
.L_1474:
        /*00dc*/ 	.byte	0x04, 0x1c
        /*00de*/ 	.short	(.L_1476 - .L_1475)


	//   ....[0]....
.L_1475:
        /*00e0*/ 	.word	0x000001c0


	//   ....[1]....
        /*00e4*/ 	.word	0x00007990


	//----- nvinfo : EIATTR_MAX_THREADS
	.align		4
.L_1476:
        /*00e8*/ 	.byte	0x04, 0x05
        /*00ea*/ 	.short	(.L_1478 - .L_1477)
.L_1477:
        /*00ec*/ 	.word	0x00000080
        /*00f0*/ 	.word	0x00000001
        /*00f4*/ 	.word	0x00000001


	//----- nvinfo : EIATTR_CRS_STACK_SIZE
	.align		4
.L_1478:
        /*00f8*/ 	.byte	0x04, 0x1e
        /*00fa*/ 	.short	(.L_1480 - .L_1479)
.L_1479:
        /*00fc*/ 	.word	0x00000000
.L_1480:


//--------------------- .nv.info._ZN10layer_norm13ln_fwd_kernelINS_13Kernel_traitsI13__nv_bfloat16S2_S2_S2_fjLj512ELj1ELj4ELj1ELj16ENS_18Kernel_traits_baseILj512ES2_S2_S2_S2_fjLj128EEEEELb1ELb1ELb0ELb0EEEvNS_9FwdParamsE --------------------------
	.section	.nv.info._ZN10layer_norm13ln_fwd_kernelINS_13Kernel_traitsI13__nv_bfloat16S2_S2_S2_fjLj512ELj1ELj4ELj1ELj16ENS_18Kernel_traits_baseILj512ES2_S2_S2_S2_fjLj128EEEEELb1ELb1ELb0ELb0EEEvNS_9FwdParamsE,"",@"SHT_CUDA_INFO"
	.sectionflags	@""
	.align	4


	//----- nvinfo : EIATTR_CUDA_API_VERSION
	.align		4
        /*0000*/ 	.byte	0x04, 0x37
        /*0002*/ 	.short	(.L_1482 - .L_1481)
.L_1481:
        /*0004*/ 	.word	0x00000082


	//----- nvinfo : EIATTR_SW2861232_WAR
	.align		4
.L_1482:
        /*0008*/ 	.byte	0x01, 0x35
	.zero		2


	//----- nvinfo : EIATTR_PARAM_CBANK
	.align		4
        /*000c*/ 	.byte	0x04, 0x0a
        /*000e*/ 	.short	(.L_1484 - .L_1483)
	.align		4
.L_1483:
        /*0010*/ 	.word	index@(.nv.constant0._ZN10layer_norm13ln_fwd_kernelINS_13Kernel_traitsI13__nv_bfloat16S2_S2_S2_fjLj512ELj1ELj4ELj1ELj16ENS_18Kernel_traits_baseILj512ES2_S2_S2_S2_fjLj128EEEEELb1ELb1ELb0ELb0EEEvNS_9FwdParamsE)
        /*0014*/ 	.short	0x0160
        /*0016*/ 	.short	0x00e8


	//----- nvinfo : EIATTR_CBANK_PARAM_SIZE
	.align		4
.L_1484:
        /*0018*/ 	.byte	0x03, 0x19
        /*001a*/ 	.short	0x00e8


	//----- nvinfo : EIATTR_KPARAM_INFO
	.align		4
        /*001c*/ 	.byte	0x04, 0x17
        /*001e*/ 	.short	(.L_1486 - .L_1485)
.L_1485:
        /*0020*/ 	.word	0x00000000
        /*0024*/ 	.short	0x0000
        /*0026*/ 	.short	0x0000
        /*0028*/ 	.byte	0x00, 0xf0, 0xa1, 0x03


	//----- nvinfo : EIATTR_MAXREG_COUNT
	.align		4
.L_1486:
        /*002c*/ 	.byte	0x03, 0x1b
        /*002e*/ 	.short	0x00ff


	//----- nvinfo : EIATTR_ANNOTATIONS
	.align		4
        /*0030*/ 	.byte	0x04, 0x55
        /*0032*/ 	.short	(.L_1488 - .L_1487)


	//   ....[0]....
.L_1487:
        /*0034*/ 	.word	0x00000001
        /*0038*/ 	.byte	0x70, 0x08, 0x00, 0x00, 0x01, 0x00, 0x00, 0x00, 0xb0, 0x08, 0x00, 0x00, 0x01, 0x00, 0x00, 0x00
        /*0048*/ 	.byte	0xe0, 0x08, 0x00, 0x00, 0x01, 0x00, 0x00, 0x00, 0x20, 0x09, 0x00, 0x00, 0x01, 0x00, 0x00, 0x00
        /*0058*/ 	.byte	0x60, 0x09, 0x00, 0x00, 0x01, 0x00, 0x00, 0x00, 0xe0, 0x12, 0x00, 0x00, 0x01, 0x00, 0x00, 0x00
        /*0068*/ 	.byte	0x70, 0x18, 0x00, 0x00, 0x01, 0x00, 0x00, 0x00, 0xf0, 0x1d, 0x00, 0x00, 0x01, 0x00, 0x00, 0x00
        /*0078*/ 	.byte	0x60, 0x23, 0x00, 0x00, 0x01, 0x00, 0x00, 0x00, 0xd0, 0x28, 0x00, 0x00


	//----- nvinfo : EIATTR_MERCURY_ISA_VERSION
	.align		4
.L_1488:
        /*0084*/ 	.byte	0x03, 0x5f
        /*0086*/ 	.short	0x0000


	//----- nvinfo : EIATTR_COOP_GROUP_MASK_REGIDS
	.align		4
        /*0088*/ 	.byte	0x04, 0x29
        /*008a*/ 	.short	(.L_1490 - .L_1489)


	//   ....[0]....
.L_1489:
        /*008c*/ 	.word	0xffffffff


	//   ....[1]....
        /*0090*/ 	.word	0xffffffff


	//   ....[2]....
        /*0094*/ 	.word	0xffffffff


	//   ....[3]....
        /*0098*/ 	.word	0xffffffff


	//   ....[4]....
        /*009c*/ 	.word	0xffffffff


	//   ....[5]....
        /*00a0*/ 	.word	0xffffffff


	//   ....[6]....
        /*00a4*/ 	.word	0xffffffff


	//   ....[7]....
        /*00a8*/ 	.word	0xffffffff


	//   ....[8]....
        /*00ac*/ 	.word	0xffffffff


	//   ....[9]....
        /*00b0*/ 	.word	0xffffffff


	//   ....[10]....
        /*00b4*/ 	.word	0xffffffff


	//   ....[11]....
        /*00b8*/ 	.word	0xffffffff


	//   ....[12]....
        /*00bc*/ 	.word	0xffffffff


	//   ....[13]....
        /*00c0*/ 	.word	0xffffffff


	//   ....[14]....
        /*00c4*/ 	.word	0xffffffff


	//   ....[15]....
        /*00c8*/ 	.word	0xffffffff


	//   ....[16]....
        /*00cc*/ 	.word	0xffffffff


	//   ....[17]....
        /*00d0*/ 	.word	0xffffffff


	//   ....[18]....
        /*00d4*/ 	.word	0xffffffff


	//   ....[19]....
        /*00d8*/ 	.word	0xffffffff


	//----- nvinfo : EIATTR_COOP_GROUP_INSTR_OFFSETS
	.align		4
.L_1490:
        /*00dc*/ 	.byte	0x04, 0x28
        /*00de*/ 	.short	(.L_1492 - .L_1491)


	//   ....[0]....
.L_1491:
        /*00e0*/ 	.word	0x00006ab0


	//   ....[1]....
        /*00e4*/ 	.word	0x00006ae0


	//   ....[2]....
        /*00e8*/ 	.word	0x00006b10


	//   ....[3]....
        /*00ec*/ 	.word	0x00006b30


	//   ....[4]....
        /*00f0*/ 	.word	0x00006b50


	//   ....[5]....
        /*00f4*/ 	.word	0x00006d90


	//   ....[6]....
        /*00f8*/ 	.word	0x00006db0


	//   ....[7]....
        /*00fc*/ 	.word	0x00006dd0


	//   ....[8]....
        /*0100*/ 	.word	0x00006df0


	//   ....[9]....
        /*0104*/ 	.word	0x00006e10


	//   ....[10]....
        /*0108*/ 	.word	0x00007440


	//   ....[11]....
        /*010c*/ 	.word	0x000074b0


	//   ....[12]....
        /*0110*/ 	.word	0x00007510


	//   ....[13]....
        /*0114*/ 	.word	0x00007570


	//   ....[14]....
        /*0118*/ 	.word	0x000075d0


	//   ....[15]....
        /*011c*/ 	.word	0x00007860


	//   ....[16]....
        /*0120*/ 	.word	0x000078c0


	//   ....[17]....
        /*0124*/ 	.word	0x00007920


	//   ....[18]....
        /*0128*/ 	.word	0x00007980


	//   ....[19]....
        /*012c*/ 	.word	0x000079e0


	//----- nvinfo : EIATTR_EXIT_INSTR_OFFSETS
	.align		4
.L_1492:
        /*0130*/ 	.byte	0x04, 0x1c
        /*0132*/ 	.short	(.L_1494 - .L_1493)


	//   ....[0]....
.L_1493:
        /*0134*/ 	.word	0x00000540


	//   ....[1]....
        /*0138*/ 	.word	0x000073e0


	//----- nvinfo : EIATTR_MAX_THREADS
	.align		4
.L_1494:
        /*013c*/ 	.byte	0x04, 0x05
        /*013e*/ 	.short	(.L_1496 - .L_1495)
.L_1495:
        /*0140*/ 	.word	0x00000080
        /*0144*/ 	.word	0x00000001
        /*0148*/ 	.word	0x00000001


	//----- nvinfo : EIATTR_CRS_STACK_SIZE
	.align		4
.L_1496:
        /*014c*/ 	.byte	0x04, 0x1e
        /*014e*/ 	.short	(.L_1498 - .L_1497)
.L_1497:
        /*0150*/ 	.word	0x00000000
.L_1498:


//--------------------- .nv.info._ZN10layer_norm13ln_fwd_kernelINS_13Kernel_traitsI13__nv_bfloat16S2_S2_S2_fjLj512ELj1ELj4ELj1ELj16ENS_18Kernel_traits_baseILj512ES2_S2_S2_S2_fjLj128EEEEELb1ELb1ELb0ELb1EEEvNS_9FwdParamsE --------------------------
	.section	.nv.info._ZN10layer_norm13ln_fwd_kernelINS_13Kernel_traitsI13__nv_bfloat16S2_S2_S2_fjLj512ELj1ELj4ELj1ELj16ENS_18Kernel_traits_baseILj512ES2_S2_S2_S2_fjLj128EEEEELb1ELb1ELb0ELb1EEEvNS_9FwdParamsE,"",@"SHT_CUDA_INFO"
	.sectionflags	@""
	.align	4


	//----- nvinfo : EIATTR_CUDA_API_VERSION
	.align		4
        /*0000*/ 	.byte	0x04, 0x37
        /*0002*/ 	.short	(.L_1500 - .L_1499)
.L_1499:
        /*0004*/ 	.word	0x00000082


	//----- nvinfo : EIATTR_SW2861232_WAR
	.align		4
.L_1500:
        /*0008*/ 	.byte	0x01, 0x35
	.zero		2


	//----- nvinfo : EIATTR_PARAM_CBANK
	.align		4
        /*000c*/ 	.byte	0x04, 0x0a
        /*000e*/ 	.short	(.L_1502 - .L_1501)
	.align		4
.L_1501:
        /*0010*/ 	.word	index@(.nv.constant0._ZN10layer_norm13ln_fwd_kernelINS_13Kernel_traitsI13__nv_bfloat16S2_S2_S2_fjLj512ELj1ELj4ELj1ELj16ENS_18Kernel_traits_baseILj512ES2_S2_S2_S2_fjLj128EEEEELb1ELb1ELb0ELb1EEEvNS_9FwdParamsE)
        /*0014*/ 	.short	0x0160
        /*0016*/ 	.short	0x00e8


	//----- nvinfo : EIATTR_CBANK_PARAM_SIZE
	.align		4
.L_1502:
        /*0018*/ 	.byte	0x03, 0x19
        /*001a*/ 	.short	0x00e8


	//----- nvinfo : EIATTR_KPARAM_INFO
	.align		4
        /*001c*/ 	.byte	0x04, 0x17
        /*001e*/ 	.short	(.L_1504 - .L_1503)
.L_1503:
        /*0020*/ 	.word	0x00000000
        /*0024*/ 	.short	0x0000
        /*0026*/ 	.short	0x0000
        /*0028*/ 	.byte	0x00, 0xf0, 0xa1, 0x03


	//----- nvinfo : EIATTR_MAXREG_COUNT
	.align		4
.L_1504:
        /*002c*/ 	.byte	0x03, 0x1b
        /*002e*/ 	.short	0x00ff


	//----- nvinfo : EIATTR_MERCURY_ISA_VERSION
	.align		4
        /*0030*/ 	.byte	0x03, 0x5f
        /*0032*/ 	.short	0x0000


	//----- nvinfo : EIATTR_COOP_GROUP_MASK_REGIDS
	.align		4
        /*0034*/ 	.byte	0x04, 0x29
        /*0036*/ 	.short	(.L_1506 - .L_1505)


	//   ....[0]....
.L_1505:
        /*0038*/ 	.word	0xffffffff


	//   ....[1]....
        /*003c*/ 	.word	0xffffffff


	//   ....[2]....
        /*0040*/ 	.word	0xffffffff


	//   ....[3]....
        /*0044*/ 	.word	0xffffffff


	//   ....[4]....
        /*0048*/ 	.word	0xffffffff


	//   ....[5]....
        /*004c*/ 	.word	0xffffffff


	//   ....[6]....
        /*0050*/ 	.word	0xffffffff


	//   ....[7]....
        /*0054*/ 	.word	0xffffffff


	//   ....[8]....
        /*0058*/ 	.word	0xffffffff


	//   ....[9]....
        /*005c*/ 	.word	0xffffffff


	//   ....[10]....
        /*0060*/ 	.word	0xffffffff


	//   ....[11]....
        /*0064*/ 	.word	0xffffffff


	//   ....[12]....
        /*0068*/ 	.word	0xffffffff


	//   ....[13]....
        /*006c*/ 	.word	0xffffffff


	//   ....[14]....
        /*0070*/ 	.word	0xffffffff


	//   ....[15]....
        /*0074*/ 	.word	0xffffffff


	//   ....[16]....
        /*0078*/ 	.word	0xffffffff


	//   ....[17]....
        /*007c*/ 	.word	0xffffffff


	//   ....[18]....
        /*0080*/ 	.word	0xffffffff


	//   ....[19]....
        /*0084*/ 	.word	0xffffffff


	//----- nvinfo : EIATTR_COOP_GROUP_INSTR_OFFSETS
	.align		4
.L_1506:
        /*0088*/ 	.byte	0x04, 0x28
        /*008a*/ 	.short	(.L_1508 - .L_1507)


	//   ....[0]....
.L_1507:
        /*008c*/ 	.word	0x00006690


	//   ....[1]....
        /*0090*/ 	.word	0x000066c0


	//   ....[2]....
        /*0094*/ 	.word	0x000066e0


	//   ....[3]....
        /*0098*/ 	.word	0x00006700


	//   ....[4]....
        /*009c*/ 	.word	0x00006720


	//   ....[5]....
        /*00a0*/ 	.word	0x00006950


	//   ....[6]....
        /*00a4*/ 	.word	0x00006970


	//   ....[7]....
        /*00a8*/ 	.word	0x00006990


	//   ....[8]....
        /*00ac*/ 	.word	0x000069b0


	//   ....[9]....
        /*00b0*/ 	.word	0x000069d0


	//   ....[10]....
        /*00b4*/ 	.word	0x00006f60


	//   ....[11]....
        /*00b8*/ 	.word	0x00006fc0


	//   ....[12]....
        /*00bc*/ 	.word	0x00007020


	//   ....[13]....
        /*00c0*/ 	.word	0x00007080


	//   ....[14]....
        /*00c4*/ 	.word	0x000070e0


	//   ....[15]....
        /*00c8*/ 	.word	0x00007350


	//   ....[16]....
        /*00cc*/ 	.word	0x000073b0


	//   ....[17]....
        /*00d0*/ 	.word	0x00007410


	//   ....[18]....
        /*00d4*/ 	.word	0x00007470


	//   ....[19]....
        /*00d8*/ 	.word	0x000074d0


	//----- nvinfo : EIATTR_EXIT_INSTR_OFFSETS
	.align		4
.L_1508:
        /*00dc*/ 	.byte	0x04, 0x1c
        /*00de*/ 	.short	(.L_1510 - .L_1509)


	//   ....[0]....
.L_1509:
        /*00e0*/ 	.word	0x000001b0


	//   ....[1]....
        /*00e4*/ 	.word	0x00006f00


	//----- nvinfo : EIATTR_MAX_THREADS
	.align		4
.L_1510:
        /*00e8*/ 	.byte	0x04, 0x05
        /*00ea*/ 	.short	(.L_1512 - .L_1511)
.L_1511:
        /*00ec*/ 	.word	0x00000080
        /*00f0*/ 	.word	0x00000001
        /*00f4*/ 	.word	0x00000001


	//----- nvinfo : EIATTR_CRS_STACK_SIZE
	.align		4
.L_1512:
        /*00f8*/ 	.byte	0x04, 0x1e
        /*00fa*/ 	.short	(.L_1514 - .L_1513)
.L_1513:
        /*00fc*/ 	.word	0x00000000
.L_1514:


//--------------------- .nv.info._ZN10layer_norm13ln_fwd_kernelINS_13Kernel_traitsI13__nv_bfloat16S2_S2_S2_fjLj512ELj1ELj4ELj1ELj16ENS_18Kernel_traits_baseILj512ES2_S2_S2_S2_fjLj128EEEEELb1ELb1ELb1ELb0EEEvNS_9FwdParamsE --------------------------
	.section	.nv.info._ZN10layer_norm13ln_fwd_kernelINS_13Kernel_traitsI13__nv_bfloat16S2_S2_S2_fjLj512ELj1ELj4ELj1ELj16ENS_18Kernel_traits_baseILj512ES2_S2_S2_S2_fjLj128EEEEELb1ELb1ELb1ELb0EEEvNS_9FwdParamsE,"",@"SHT_CUDA_INFO"
	.sectionflags	@""
	.align	4


	//----- nvinfo : EIATTR_CUDA_API_VERSION
	.align		4
        /*0000*/ 	.byte	0x04, 0x37
        /*0002*/ 	.short	(.L_1516 - .L_1515)
.L_1515:
        /*0004*/ 	.word	0x00000082


	//----- nvinfo : EIATTR_SW2861232_WAR
	.align		4
.L_1516:
        /*0008*/ 	.byte	0x01, 0x35
	.zero		2


	//----- nvinfo : EIATTR_PARAM_CBANK
	.align		4
        /*000c*/ 	.byte	0x04, 0x0a
        /*000e*/ 	.short	(.L_1518 - .L_1517)
	.align		4
.L_1517:
        /*0010*/ 	.word	index@(.nv.constant0._ZN10layer_norm13ln_fwd_kernelINS_13Kernel_traitsI13__nv_bfloat16S2_S2_S2_fjLj512ELj1ELj4ELj1ELj16ENS_18Kernel_traits_baseILj512ES2_S2_S2_S2_fjLj128EEEEELb1ELb1ELb1ELb0EEEvNS_9FwdParamsE)
        /*0014*/ 	.short	0x0160
        /*0016*/ 	.short	0x00e8


	//----- nvinfo : EIATTR_CBANK_PARAM_SIZE
	.align		4
.L_1518:
        /*0018*/ 	.byte	0x03, 0x19
        /*001a*/ 	.short	0x00e8


	//----- nvinfo : EIATTR_KPARAM_INFO
	.align		4
        /*001c*/ 	.byte	0x04, 0x17
        /*001e*/ 	.short	(.L_1520 - .L_1519)
.L_1519:
        /*0020*/ 	.word	0x00000000
        /*0024*/ 	.short	0x0000
        /*0026*/ 	.short	0x0000
        /*0028*/ 	.byte	0x00, 0xf0, 0xa1, 0x03


	//----- nvinfo : EIATTR_MAXREG_COUNT
	.align		4
.L_1520:
        /*002c*/ 	.byte	0x03, 0x1b
        /*002e*/ 	.short	0x00ff


	//----- nvinfo : EIATTR_MERCURY_ISA_VERSION
	.align		4
        /*0030*/ 	.byte	0x03, 0x5f
        /*0032*/ 	.short	0x0000


	//----- nvinfo : EIATTR_COOP_GROUP_MASK_REGIDS
	.align		4
        /*0034*/ 	.byte	0x04, 0x29
        /*0036*/ 	.short	(.L_1522 - .L_1521)


	//   ....[0]....
.L_1521:
        /*0038*/ 	.word	0xffffffff


	//   ....[1]....
        /*003c*/ 	.word	0xffffffff


	//   ....[2]....
        /*0040*/ 	.word	0xffffffff


	//   ....[3]....
        /*0044*/ 	.word	0xffffffff


	//   ....[4]....
        /*0048*/ 	.word	0xffffffff


	//   ....[5]....
        /*004c*/ 	.word	0xffffffff


	//   ....[6]....
        /*0050*/ 	.word	0xffffffff


	//   ....[7]....
        /*0054*/ 	.word	0xffffffff


	//   ....[8]....
        /*0058*/ 	.word	0xffffffff


	//   ....[9]....
        /*005c*/ 	.word	0xffffffff


	//   ....[10]....
        /*0060*/ 	.word	0xffffffff


	//   ....[11]....
        /*0064*/ 	.word	0xffffffff


	//   ....[12]....
        /*0068*/ 	.word	0xffffffff


	//   ....[13]....
        /*006c*/ 	.word	0xffffffff


	//   ....[14]....
        /*0070*/ 	.word	0xffffffff


	//   ....[15]....
        /*0074*/ 	.word	0xffffffff


	//   ....[16]....
        /*0078*/ 	.word	0xffffffff


	//   ....[17]....
        /*007c*/ 	.word	0xffffffff


	//   ....[18]....
        /*0080*/ 	.word	0xffffffff


	//   ....[19]....
        /*0084*/ 	.word	0xffffffff


	//----- nvinfo : EIATTR_COOP_GROUP_INSTR_OFFSETS
	.align		4
.L_1522:
        /*0088*/ 	.byte	0x04, 0x28
        /*008a*/ 	.short	(.L_1524 - .L_1523)


	//   ....[0]....
.L_1523:
        /*008c*/ 	.word	0x000072c0


	//   ....[1]....
        /*0090*/ 	.word	0x000072f0


	//   ....[2]....
        /*0094*/ 	.word	0x00007310


	//   ....[3]....
        /*0098*/ 	.word	0x00007330


	//   ....[4]....
        /*009c*/ 	.word	0x00007350


	//   ....[5]....
        /*00a0*/ 	.word	0x00007590


	//   ....[6]....
        /*00a4*/ 	.word	0x000075b0


	//   ....[7]....
        /*00a8*/ 	.word	0x000075d0


	//   ....[8]....
        /*00ac*/ 	.word	0x000075f0


	//   ....[9]....
        /*00b0*/ 	.word	0x00007610


	//   ....[10]....
        /*00b4*/ 	.word	0x00007c90


	//   ....[11]....
        /*00b8*/ 	.word	0x00007d10


	//   ....[12]....
        /*00bc*/ 	.word	0x00007d70


	//   ....[13]....
        /*00c0*/ 	.word	0x00007dd0


	//   ....[14]....
        /*00c4*/ 	.word	0x00007e30


	//   ....[15]....
        /*00c8*/ 	.word	0x000080b0


	//   ....[16]....
        /*00cc*/ 	.word	0x00008110


	//   ....[17]....
        /*00d0*/ 	.word	0x00008170


	//   ....[18]....
        /*00d4*/ 	.word	0x000081d0


	//   ....[19]....
        /*00d8*/ 	.word	0x00008240


	//----- nvinfo : EIATTR_EXIT_INSTR_OFFSETS
	.align		4
.L_1524:
        /*00dc*/ 	.byte	0x04, 0x1c
        /*00de*/ 	.short	(.L_1526 - .L_1525)


	//   ....[0]....
.L_1525:
        /*00e0*/ 	.word	0x00000510


	//   ....[1]....
        /*00e4*/ 	.word	0x00007c40


	//----- nvinfo : EIATTR_MAX_THREADS
	.align		4
.L_1526:
        /*00e8*/ 	.byte	0x04, 0x05
        /*00ea*/ 	.short	(.L_1528 - .L_1527)
.L_1527:
        /*00ec*/ 	.word	0x00000080
        /*00f0*/ 	.word	0x00000001
        /*00f4*/ 	.word	0x00000001


	//----- nvinfo : EIATTR_CRS_STACK_SIZE
	.align		4
.L_1528:
        /*00f8*/ 	.byte	0x04, 0x1e
        /*00fa*/ 	.short	(.L_1530 - .L_1529)
.L_1529:
        /*00fc*/ 	.word	0x00000000
.L_1530:


//--------------------- .nv.info._ZN10layer_norm13ln_fwd_kernelINS_13Kernel_traitsI13__nv_bfloat16S2_S2_S2_fjLj512ELj1ELj4ELj1ELj16ENS_18Kernel_traits_baseILj512ES2_S2_S2_S2_fjLj128EEEEELb1ELb1ELb1ELb1EEEvNS_9FwdParamsE --------------------------
	.section	.nv.info._ZN10layer_norm13ln_fwd_kernelINS_13Kernel_traitsI13__nv_bfloat16S2_S2_S2_fjLj512ELj1ELj4ELj1ELj16ENS_18Kernel_traits_baseILj512ES2_S2_S2_S2_fjLj128EEEEELb1ELb1ELb1ELb1EEEvNS_9FwdParamsE,"",@"SHT_CUDA_INFO"
	.sectionflags	@""
	.align	4


	//----- nvinfo : EIATTR_CUDA_API_VERSION
	.align		4
        /*0000*/ 	.byte	0x04, 0x37
        /*0002*/ 	.short	(.L_1532 - .L_1531)
.L_1531:
        /*0004*/ 	.word	0x00000082


	//----- nvinfo : EIATTR_SW2861232_WAR
	.align		4
.L_1532:
        /*0008*/ 	.byte	0x01, 0x35
	.zero		2


	//----- nvinfo : EIATTR_PARAM_CBANK
	.align		4
        /*000c*/ 	.byte	0x04, 0x0a
        /*000e*/ 	.short	(.L_1534 - .L_1533)
	.align		4
.L_1533:
        /*0010*/ 	.word	index@(.nv.constant0._ZN10layer_norm13ln_fwd_kernelINS_13Kernel_traitsI13__nv_bfloat16S2_S2_S2_fjLj512ELj1ELj4ELj1ELj16ENS_18Kernel_traits_baseILj512ES2_S2_S2_S2_fjLj128EEEEELb1ELb1ELb1ELb1EEEvNS_9FwdParamsE)
        /*0014*/ 	.short	0x0160
        /*0016*/ 	.short	0x00e8


	//----- nvinfo : EIATTR_CBANK_PARAM_SIZE
	.align		4
.L_1534:
        /*0018*/ 	.byte	0x03, 0x19
        /*001a*/ 	.short	0x00e8


	//----- nvinfo : EIATTR_KPARAM_INFO
	.align		4
        /*001c*/ 	.byte	0x04, 0x17
        /*001e*/ 	.short	(.L_1536 - .L_1535)
.L_1535:
        /*0020*/ 	.word	0x00000000
        /*0024*/ 	.short	0x0000
        /*0026*/ 	.short	0x0000
        /*0028*/ 	.byte	0x00, 0xf0, 0xa1, 0x03


	//----- nvinfo : EIATTR_MAXREG_COUNT
	.align		4
.L_1536:
        /*002c*/ 	.byte	0x03, 0x1b
        /*002e*/ 	.short	0x00ff


	//----- nvinfo : EIATTR_MERCURY_ISA_VERSION
	.align		4
        /*0030*/ 	.byte	0x03, 0x5f
        /*0032*/ 	.short	0x0000


	//----- nvinfo : EIATTR_COOP_GROUP_MASK_REGIDS
	.align		4
        /*0034*/ 	.byte	0x04, 0x29
        /*0036*/ 	.short	(.L_1538 - .L_1537)


	//   ....[0]....
.L_1537:
        /*0038*/ 	.word	0xffffffff


	//   ....[1]....
        /*003c*/ 	.word	0xffffffff


	//   ....[2]....
        /*0040*/ 	.word	0xffffffff


	//   ....[3]....
        /*0044*/ 	.word	0xffffffff


	//   ....[4]....
        /*0048*/ 	.word	0xffffffff


	//   ....[5]....
        /*004c*/ 	.word	0xffffffff


	//   ....[6]....
        /*0050*/ 	.word	0xffffffff


	//   ....[7]....
        /*0054*/ 	.word	0xffffffff


	//   ....[8]....
        /*0058*/ 	.word	0xffffffff


	//   ....[9]....
        /*005c*/ 	.word	0xffffffff


	//   ....[10]....
        /*0060*/ 	.word	0xffffffff


	//   ....[11]....
        /*0064*/ 	.word	0xffffffff


	//   ....[12]....
        /*0068*/ 	.word	0xffffffff


	//   ....[13]....
        /*006c*/ 	.word	0xffffffff


	//   ....[14]....
        /*0070*/ 	.word	0xffffffff


	//   ....[15]....
        /*0074*/ 	.word	0xffffffff


	//   ....[16]....
        /*0078*/ 	.word	0xffffffff


	//   ....[17]....
        /*007c*/ 	.word	0xffffffff


	//   ....[18]....
        /*0080*/ 	.word	0xffffffff


	//   ....[19]....
        /*0084*/ 	.word	0xffffffff


	//----- nvinfo : EIATTR_COOP_GROUP_INSTR_OFFSETS
	.align		4
.L_1538:
        /*0088*/ 	.byte	0x04, 0x28
        /*008a*/ 	.short	(.L_1540 - .L_1539)


	//   ....[0]....
.L_1539:
        /*008c*/ 	.word	0x00007120


	//   ....[1]....
        /*0090*/ 	.word	0x00007150


	//   ....[2]....
        /*0094*/ 	.word	0x00007170


	//   ....[3]....
        /*0098*/ 	.word	0x00007190


	//   ....[4]....
        /*009c*/ 	.word	0x000071b0


	//   ....[5]....
        /*00a0*/ 	.word	0x000073e0


	//   ....[6]....
        /*00a4*/ 	.word	0x00007400


	//   ....[7]....
        /*00a8*/ 	.word	0x00007420


	//   ....[8]....
        /*00ac*/ 	.word	0x00007440


	//   ....[9]....
        /*00b0*/ 	.word	0x00007460


	//   ....[10]....
        /*00b4*/ 	.word	0x00007b80


	//   ....[11]....
        /*00b8*/ 	.word	0x00007be0


	//   ....[12]....
        /*00bc*/ 	.word	0x00007c40


	//   ....[13]....
        /*00c0*/ 	.word	0x00007ca0


	//   ....[14]....
        /*00c4*/ 	.word	0x00007d00


	//   ....[15]....
        /*00c8*/ 	.word	0x00007f70


	//   ....[16]....
        /*00cc*/ 	.word	0x00007fd0


	//   ....[17]....
        /*00d0*/ 	.word	0x00008030


	//   ....[18]....
        /*00d4*/ 	.word	0x00008090


	//   ....[19]....
        /*00d8*/ 	.word	0x000080f0


	//----- nvinfo : EIATTR_EXIT_INSTR_OFFSETS
	.align		4
.L_1540:
        /*00dc*/ 	.byte	0x04, 0x1c
        /*00de*/ 	.short	(.L_1542 - .L_1541)


	//   ....[0]....
.L_1541:
        /*00e0*/ 	.word	0x000001f0


	//   ....[1]....
        /*00e4*/ 	.word	0x00007b30


	//----- nvinfo : EIATTR_MAX_THREADS
	.align		4
.L_1542:
        /*00e8*/ 	.byte	0x04, 0x05
        /*00ea*/ 	.short	(.L_1544 - .L_1543)
.L_1543:
        /*00ec*/ 	.word	0x00000080
        /*00f0*/ 	.word	0x00000001
        /*00f4*/ 	.word	0x00000001


	//----- nvinfo : EIATTR_CRS_STACK_SIZE
	.align		4
.L_1544:
        /*00f8*/ 	.byte	0x04, 0x1e
        /*00fa*/ 	.short	(.L_1546 - .L_1545)
.L_1545:
        /*00fc*/ 	.word	0x00000000
.L_1546:


//--------------------- .nv.info._ZN10layer_norm13ln_fwd_kernelINS_13Kernel_traitsI6__halfS2_S2_S2_fjLj512ELj1ELj4ELj1ELj16ENS_18Kernel_traits_baseILj512ES2_S2_S2_S2_fjLj128EEEEELb0ELb0ELb0ELb0EEEvNS_9FwdParamsE --------------------------
	.section	.nv.info._ZN10layer_norm13ln_fwd_kernelINS_13Kernel_traitsI6__halfS2_S2_S2_fjLj512ELj1ELj4ELj1ELj16ENS_18Kernel_traits_baseILj512ES2_S2_S2_S2_fjLj128EEEEELb0ELb0ELb0ELb0EEEvNS_9FwdParamsE,"",@"SHT_CUDA_INFO"
	.sectionflags	@""
	.align	4


	//----- nvinfo : EIATTR_CUDA_API_VERSION
	.align		4
        /*0000*/ 	.byte	0x04, 0x37
        /*0002*/ 	.short	(.L_1548 - .L_1547)
.L_1547:
        /*0004*/ 	.word	0x00000082


	//----- nvinfo : EIATTR_SW2861232_WAR
	.align		4
.L_1548:
        /*0008*/ 	.byte	0x01, 0x35
	.zero		2


	//----- nvinfo : EIATTR_PARAM_CBANK
	.align		4
        /*000c*/ 	.byte	0x04, 0x0a
        /*000e*/ 	.short	(.L_1550 - .L_1549)
	.align		4
.L_1549:
        /*0010*/ 	.word	index@(.nv.constant0._ZN10layer_norm13ln_fwd_kernelINS_13Kernel_traitsI6__halfS2_S2_S2_fjLj512ELj1ELj4ELj1ELj16ENS_18Kernel_traits_baseILj512ES2_S2_S2_S2_fjLj128EEEEELb0ELb0ELb0ELb0EEEvNS_9FwdParamsE)
        /*0014*/ 	.short	0x0160
        /*0016*/ 	.short	0x00e8


	//----- nvinfo : EIATTR_CBANK_PARAM_SIZE
	.align		4
.L_1550:
        /*0018*/ 	.byte	0x03, 0x19
        /*001a*/ 	.short	0x00e8


	//----- nvinfo : EIATTR_KPARAM_INFO
	.align		4
        /*001c*/ 	.byte	0x04, 0x17
        /*001e*/ 	.short	(.L_1552 - .L_1551)
.L_1551:
        /*0020*/ 	.word	0x00000000
        /*0024*/ 	.short	0x0000
        /*0026*/ 	.short	0x0000
        /*0028*/ 	.byte	0x00, 0xf0, 0xa1, 0x03


	//----- nvinfo : EIATTR_MAXREG_COUNT
	.align		4
.L_1552:
        /*002c*/ 	.byte	0x03, 0x1b
        /*002e*/ 	.short	0x00ff


	//----- nvinfo : EIATTR_MERCURY_ISA_VERSION
	.align		4
        /*0030*/ 	.byte	0x03, 0x5f
        /*0032*/ 	.short	0x0000


	//----- nvinfo : EIATTR_COOP_GROUP_MASK_REGIDS
	.align		4
        /*0034*/ 	.byte	0x04, 0x29
        /*0036*/ 	.short	(.L_1554 - .L_1553)


	//   ....[0]....
.L_1553:
        /*0038*/ 	.word	0xffffffff


	//   ....[1]....
        /*003c*/ 	.word	0xffffffff


	//   ....[2]....
        /*0040*/ 	.word	0xffffffff


	//   ....[3]....
        /*0044*/ 	.word	0xffffffff


	//   ....[4]....
        /*0048*/ 	.word	0xffffffff


	//   ....[5]....
        /*004c*/ 	.word	0xffffffff


	//   ....[6]....
        /*0050*/ 	.word	0xffffffff


	//   ....[7]....
        /*0054*/ 	.word	0xffffffff


	//   ....[8]....
        /*0058*/ 	.word	0xffffffff


	//   ....[9]....
        /*005c*/ 	.word	0xffffffff


	//   ....[10]....
        /*0060*/ 	.word	0xffffffff


	//   ....[11]....
        /*0064*/ 	.word	0xffffffff


	//   ....[12]....
        /*0068*/ 	.word	0xffffffff


	//   ....[13]....
        /*006c*/ 	.word	0xffffffff


	//   ....[14]....
        /*0070*/ 	.word	0xffffffff


	//   ....[15]....
        /*0074*/ 	.word	0xffffffff


	//   ....[16]....
        /*0078*/ 	.word	0xffffffff


	//   ....[17]....
        /*007c*/ 	.word	0xffffffff


	//   ....[18]....
        /*0080*/ 	.word	0xffffffff


	//   ....[19]....
        /*0084*/ 	.word	0xffffffff


	//----- nvinfo : EIATTR_COOP_GROUP_INSTR_OFFSETS
	.align		4
.L_1554:
        /*0088*/ 	.byte	0x04, 0x28
        /*008a*/ 	.short	(.L_1556 - .L_1555)


	//   ....[0]....
.L_1555:
        /*008c*/ 	.word	0x00001230


	//   ....[1]....
        /*0090*/ 	.word	0x00001260


	//   ....[2]....
        /*0094*/ 	.word	0x00001280


	//   ....[3]....
        /*0098*/ 	.word	0x000012a0


	//   ....[4]....
        /*009c*/ 	.word	0x000012c0


	//   ....[5]....
        /*00a0*/ 	.word	0x00001500


	//   ....[6]....
        /*00a4*/ 	.word	0x00001520


	//   ....[7]....
        /*00a8*/ 	.word	0x00001540


	//   ....[8]....
        /*00ac*/ 	.word	0x00001560


	//   ....[9]....
        /*00b0*/ 	.word	0x00001580


	//   ....[10]....
        /*00b4*/ 	.word	0x00001b80


	//   ....[11]....
        /*00b8*/ 	.word	0x00001be0


	//   ....[12]....
        /*00bc*/ 	.word	0x00001c40


	//   ....[13]....
        /*00c0*/ 	.word	0x00001ca0


	//   ....[14]....
        /*00c4*/ 	.word	0x00001d00


	//   ....[15]....
        /*00c8*/ 	.word	0x00001f80


	//   ....[16]....
        /*00cc*/ 	.word	0x00001fe0


	//   ....[17]....
        /*00d0*/ 	.word	0x00002040


	//   ....[18]....
        /*00d4*/ 	.word	0x000020a0


	//   ....[19]....
        /*00d8*/ 	.word	0x00002100


	//----- nvinfo : EIATTR_EXIT_INSTR_OFFSETS
	.align		4
.L_1556:
        /*00dc*/ 	.byte	0x04, 0x1c
        /*00de*/ 	.short	(.L_1558 - .L_1557)


	//   ....[0]....
.L_1557:
        /*00e0*/ 	.word	0x000002e0


	//   ....[1]....
        /*00e4*/ 	.word	0x00001b20


	//----- nvinfo : EIATTR_MAX_THREADS
	.align		4
.L_1558:
        /*00e8*/ 	.byte	0x04, 0x05
        /*00ea*/ 	.short	(.L_1560 - .L_1559)
.L_1559:
        /*00ec*/ 	.word	0x00000080
        /*00f0*/ 	.word	0x00000001
        /*00f4*/ 	.word	0x00000001


	//----- nvinfo : EIATTR_CRS_STACK_SIZE
	.align		4
.L_1560:
        /*00f8*/ 	.byte	0x04, 0x1e
        /*00fa*/ 	.short	(.L_1562 - .L_1561)
.L_1561:
        /*00fc*/ 	.word	0x00000000
.L_1562:


//--------------------- .nv.info._ZN10layer_norm13ln_fwd_kernelINS_13Kernel_traitsI6__halfS2_S2_S2_fjLj512ELj1ELj4ELj1ELj16ENS_18Kernel_traits_baseILj512ES2_S2_S2_S2_fjLj128EEEEELb0ELb0ELb0ELb1EEEvNS_9FwdParamsE --------------------------
	.section	.nv.info._ZN10layer_norm13ln_fwd_kernelINS_13Kernel_traitsI6__halfS2_S2_S2_fjLj512ELj1ELj4ELj1ELj16ENS_18Kernel_traits_baseILj512ES2_S2_S2_S2_fjLj128EEEEELb0ELb0ELb0ELb1EEEvNS_9FwdParamsE,"",@"SHT_CUDA_INFO"
	.sectionflags	@""
	.align	4


	//----- nvinfo : EIATTR_CUDA_API_VERSION
	.align		4
        /*0000*/ 	.byte	0x04, 0x37
        /*0002*/ 	.short	(.L_1564 - .L_1563)
.L_1563:
        /*0004*/ 	.word	0x00000082


	//----- nvinfo : EIATTR_SW2861232_WAR
	.align		4
.L_1564:
        /*0008*/ 	.byte	0x01, 0x35
	.zero		2


	//----- nvinfo : EIATTR_PARAM_CBANK
	.align		4
        /*000c*/ 	.byte	0x04, 0x0a
        /*000e*/ 	.short	(.L_1566 - .L_1565)
	.align		4
.L_1565:
        /*0010*/ 	.word	index@(.nv.constant0._ZN10layer_norm13ln_fwd_kernelINS_13Kernel_traitsI6__halfS2_S2_S2_fjLj512ELj1ELj4ELj1ELj16ENS_18Kernel_traits_baseILj512ES2_S2_S2_S2_fjLj128EEEEELb0ELb0ELb0ELb1EEEvNS_9FwdParamsE)
        /*0014*/ 	.short	0x0160
        /*0016*/ 	.short	0x00e8


	//----- nvinfo : EIATTR_CBANK_PARAM_SIZE
	.align		4
.L_1566:
        /*0018*/ 	.byte	0x03, 0x19
        /*001a*/ 	.short	0x00e8


	//----- nvinfo : EIATTR_KPARAM_INFO
	.align		4
        /*001c*/ 	.byte	0x04, 0x17
        /*001e*/ 	.short	(.L_1568 - .L_1567)
.L_1567:
        /*0020*/ 	.word	0x00000000
        /*0024*/ 	.short	0x0000
        /*0026*/ 	.short	0x0000
        /*0028*/ 	.byte	0x00, 0xf0, 0xa1, 0x03


	//----- nvinfo : EIATTR_MAXREG_COUNT
	.align		4
.L_1568:
        /*002c*/ 	.byte	0x03, 0x1b
        /*002e*/ 	.short	0x00ff


	//----- nvinfo : EIATTR_MERCURY_ISA_VERSION
	.align		4
        /*0030*/ 	.byte	0x03, 0x5f
        /*0032*/ 	.short	0x0000


	//----- nvinfo : EIATTR_COOP_GROUP_MASK_REGIDS
	.align		4
        /*0034*/ 	.byte	0x04, 0x29
        /*0036*/ 	.short	(.L_1570 - .L_1569)


	//   ....[0]....
.L_1569:
        /*0038*/ 	.word	0xffffffff


	//   ....[1]....
        /*003c*/ 	.word	0xffffffff


	//   ....[2]....
        /*0040*/ 	.word	0xffffffff


	//   ....[3]....
        /*0044*/ 	.word	0xffffffff


	//   ....[4]....
        /*0048*/ 	.word	0xffffffff


	//   ....[5]....
        /*004c*/ 	.word	0xffffffff


	//   ....[6]....
        /*0050*/ 	.word	0xffffffff


	//   ....[7]....
        /*0054*/ 	.word	0xffffffff


	//   ....[8]....
        /*0058*/ 	.word	0xffffffff


	//   ....[9]....
        /*005c*/ 	.word	0xffffffff


	//   ....[10]....
        /*0060*/ 	.word	0xffffffff


	//   ....[11]....
        /*0064*/ 	.word	0xffffffff


	//   ....[12]....
        /*0068*/ 	.word	0xffffffff


	//   ....[13]....
        /*006c*/ 	.word	0xffffffff


	//   ....[14]....
        /*0070*/ 	.word	0xffffffff


	//   ....[15]....
        /*0074*/ 	.word	0xffffffff


	//   ....[16]....
        /*0078*/ 	.word	0xffffffff


	//   ....[17]....
        /*007c*/ 	.word	0xffffffff


	//   ....[18]....
        /*0080*/ 	.word	0xffffffff


	//   ....[19]....
        /*0084*/ 	.word	0xffffffff


	//----- nvinfo : EIATTR_COOP_GROUP_INSTR_OFFSETS
	.align		4
.L_1570:
        /*0088*/ 	.byte	0x04, 0x28
        /*008a*/ 	.short	(.L_1572 - .L_1571)


	//   ....[0]....
.L_1571:
        /*008c*/ 	.word	0x00000f30


	//   ....[1]....
        /*0090*/ 	.word	0x00000f60


	//   ....[2]....
        /*0094*/ 	.word	0x00000f80


	//   ....[3]....
        /*0098*/ 	.word	0x00000fa0


	//   ....[4]....
        /*009c*/ 	.word	0x00000fc0


	//   ....[5]....
        /*00a0*/ 	.word	0x000011f0


	//   ....[6]....
        /*00a4*/ 	.word	0x00001210


	//   ....[7]....
        /*00a8*/ 	.word	0x00001230


	//   ....[8]....
        /*00ac*/ 	.word	0x00001250


	//   ....[9]....
        /*00b0*/ 	.word	0x00001270


	//   ....[10]....
        /*00b4*/ 	.word	0x000018c0


	//   ....[11]....
        /*00b8*/ 	.word	0x00001920


	//   ....[12]....
        /*00bc*/ 	.word	0x00001980


	//   ....[13]....
        /*00c0*/ 	.word	0x000019e0


	//   ....[14]....
        /*00c4*/ 	.word	0x00001a40


	//   ....[15]....
        /*00c8*/ 	.word	0x00001cb0


	//   ....[16]....
        /*00cc*/ 	.word	0x00001d10


	//   ....[17]....
        /*00d0*/ 	.word	0x00001d70


	//   ....[18]....
        /*00d4*/ 	.word	0x00001dd0


	//   ....[19]....
        /*00d8*/ 	.word	0x00001e30


	//----- nvinfo : EIATTR_EXIT_INSTR_OFFSETS
	.align		4
.L_1572:
        /*00dc*/ 	.byte	0x04, 0x1c
        /*00de*/ 	.short	(.L_1574 - .L_1573)


	//   ....[0]....
.L_1573:
        /*00e0*/ 	.word	0x00000110


	//   ....[1]....
        /*00e4*/ 	.word	0x00001860


	//----- nvinfo : EIATTR_MAX_THREADS
	.align		4
.L_1574:
        /*00e8*/ 	.byte	0x04, 0x05
        /*00ea*/ 	.short	(.L_1576 - .L_1575)
.L_1575:
        /*00ec*/ 	.word	0x00000080
        /*00f0*/ 	.word	0x00000001
        /*00f4*/ 	.word	0x00000001


	//----- nvinfo : EIATTR_CRS_STACK_SIZE
	.align		4
.L_1576:
        /*00f8*/ 	.byte	0x04, 0x1e
        /*00fa*/ 	.short	(.L_1578 - .L_1577)
.L_1577:
        /*00fc*/ 	.word	0x00000000
.L_1578:


//--------------------- .nv.info._ZN10layer_norm13ln_fwd_kernelINS_13Kernel_traitsI6__halfS2_S2_S2_fjLj512ELj1ELj4ELj1ELj16ENS_18Kernel_traits_baseILj512ES2_S2_S2_S2_fjLj128EEEEELb0ELb0ELb1ELb0EEEvNS_9FwdParamsE --------------------------
	.section	.nv.info._ZN10layer_norm13ln_fwd_kernelINS_13Kernel_traitsI6__halfS2_S2_S2_fjLj512ELj1ELj4ELj1ELj16ENS_18Kernel_traits_baseILj512ES2_S2_S2_S2_fjLj128EEEEELb0ELb0ELb1ELb0EEEvNS_9FwdParamsE,"",@"SHT_CUDA_INFO"
	.sectionflags	@""
	.align	4


	//----- nvinfo : EIATTR_CUDA_API_VERSION
	.align		4
        /*0000*/ 	.byte	0x04, 0x37
        /*0002*/ 	.short	(.L_1580 - .L_1579)
.L_1579:
        /*0004*/ 	.word	0x00000082


	//----- nvinfo : EIATTR_SW2861232_WAR
	.align		4
.L_1580:
        /*0008*/ 	.byte	0x01, 0x35
	.zero		2


	//----- nvinfo : EIATTR_PARAM_CBANK
	.align		4
        /*000c*/ 	.byte	0x04, 0x0a
        /*000e*/ 	.short	(.L_1582 - .L_1581)
	.align		4
.L_1581:
        /*0010*/ 	.word	index@(.nv.constant0._ZN10layer_norm13ln_fwd_kernelINS_13Kernel_traitsI6__halfS2_S2_S2_fjLj512ELj1ELj4ELj1ELj16ENS_18Kernel_traits_baseILj512ES2_S2_S2_S2_fjLj128EEEEELb0ELb0ELb1ELb0EEEvNS_9FwdParamsE)
        /*0014*/ 	.short	0x0160
        /*0016*/ 	.short	0x00e8


	//----- nvinfo : EIATTR_CBANK_PARAM_SIZE
	.align		4
.L_1582:
        /*0018*/ 	.byte	0x03, 0x19
        /*001a*/ 	.short	0x00e8


	//----- nvinfo : EIATTR_KPARAM_INFO
	.align		4
        /*001c*/ 	.byte	0x04, 0x17
        /*001e*/ 	.short	(.L_1584 - .L_1583)
.L_1583:
        /*0020*/ 	.word	0x00000000
        /*0024*/ 	.short	0x0000
        /*0026*/ 	.short	0x0000
        /*0028*/ 	.byte	0x00, 0xf0, 0xa1, 0x03


	//----- nvinfo : EIATTR_MAXREG_COUNT
	.align		4
.L_1584:
        /*002c*/ 	.byte	0x03, 0x1b
        /*002e*/ 	.short	0x00ff


	//----- nvinfo : EIATTR_MERCURY_ISA_VERSION
	.align		4
        /*0030*/ 	.byte	0x03, 0x5f
        /*0032*/ 	.short	0x0000


	//----- nvinfo : EIATTR_COOP_GROUP_MASK_REGIDS
	.align		4
        /*0034*/ 	.byte	0x04, 0x29
        /*0036*/ 	.short	(.L_1586 - .L_1585)


	//   ....[0]....
.L_1585:
        /*0038*/ 	.word	0xffffffff


	//   ....[1]....
        /*003c*/ 	.word	0xffffffff


	//   ....[2]....
        /*0040*/ 	.word	0xffffffff


	//   ....[3]....
        /*0044*/ 	.word	0xffffffff


	//   ....[4]....
        /*0048*/ 	.word	0xffffffff


	//   ....[5]....
        /*004c*/ 	.word	0xffffffff


	//   ....[6]....
        /*0050*/ 	.word	0xffffffff


	//   ....[7]....
        /*0054*/ 	.word	0xffffffff


	//   ....[8]....
        /*0058*/ 	.word	0xffffffff


	//   ....[9]....
        /*005c*/ 	.word	0xffffffff


	//   ....[10]....
        /*0060*/ 	.word	0xffffffff


	//   ....[11]....
        /*0064*/ 	.word	0xffffffff


	//   ....[12]....
        /*0068*/ 	.word	0xffffffff


	//   ....[13]....
        /*006c*/ 	.word	0xffffffff


	//   ....[14]....
        /*0070*/ 	.word	0xffffffff


	//   ....[15]....
        /*0074*/ 	.word	0xffffffff


	//   ....[16]....
        /*0078*/ 	.word	0xffffffff


	//   ....[17]....
        /*007c*/ 	.word	0xffffffff


	//   ....[18]....
        /*0080*/ 	.word	0xffffffff


	//   ....[19]....
        /*0084*/ 	.word	0xffffffff


	//----- nvinfo : EIATTR_COOP_GROUP_INSTR_OFFSETS
	.align		4
.L_1586:
        /*0088*/ 	.byte	0x04, 0x28
        /*008a*/ 	.short	(.L_1588 - .L_1587)


	//   ....[0]....
.L_1587:
        /*008c*/ 	.word	0x000014c0


	//   ....[1]....
        /*0090*/ 	.word	0x000014f0


	//   ....[2]....
        /*0094*/ 	.word	0x00001510


	//   ....[3]....
        /*0098*/ 	.word	0x00001530


	//   ....[4]....
        /*009c*/ 	.word	0x00001550


	//   ....[5]....
        /*00a0*/ 	.word	0x00001790


	//   ....[6]....
        /*00a4*/ 	.word	0x000017b0


	//   ....[7]....
        /*00a8*/ 	.word	0x000017d0


	//   ....[8]....
        /*00ac*/ 	.word	0x000017f0


	//   ....[9]....
        /*00b0*/ 	.word	0x00001810


	//   ....[10]....
        /*00b4*/ 	.word	0x00001e90


	//   ....[11]....
        /*00b8*/ 	.word	0x00001ef0


	//   ....[12]....
        /*00bc*/ 	.word	0x00001f50


	//   ....[13]....
        /*00c0*/ 	.word	0x00001fb0


	//   ....[14]....
        /*00c4*/ 	.word	0x00002010


	//   ....[15]....
        /*00c8*/ 	.word	0x00002290


	//   ....[16]....
        /*00cc*/ 	.word	0x000022f0


	//   ....[17]....
        /*00d0*/ 	.word	0x00002350


	//   ....[18]....
        /*00d4*/ 	.word	0x000023b0


	//   ....[19]....
        /*00d8*/ 	.word	0x00002410


	//----- nvinfo : EIATTR_EXIT_INSTR_OFFSETS
	.align		4
.L_1588:
        /*00dc*/ 	.byte	0x04, 0x1c
        /*00de*/ 	.short	(.L_1590 - .L_1589)


	//   ....[0]....
.L_1589:
        /*00e0*/ 	.word	0x000002a0


	//   ....[1]....
        /*00e4*/ 	.word	0x00001e40


	//----- nvinfo : EIATTR_MAX_THREADS
	.align		4
.L_1590:
        /*00e8*/ 	.byte	0x04, 0x05
        /*00ea*/ 	.short	(.L_1592 - .L_1591)
.L_1591:
        /*00ec*/ 	.word	0x00000080
        /*00f0*/ 	.word	0x00000001
        /*00f4*/ 	.word	0x00000001


	//----- nvinfo : EIATTR_CRS_STACK_SIZE
	.align		4
.L_1592:
        /*00f8*/ 	.byte	0x04, 0x1e
        /*00fa*/ 	.short	(.L_1594 - .L_1593)
.L_1593:
        /*00fc*/ 	.word	0x00000000
.L_1594:


//--------------------- .nv.info._ZN10layer_norm13ln_fwd_kernelINS_13Kernel_traitsI6__halfS2_S2_S2_fjLj512ELj1ELj4ELj1ELj16ENS_18Kernel_traits_baseILj512ES2_S2_S2_S2_fjLj128EEEEELb0ELb0ELb1ELb1EEEvNS_9FwdParamsE --------------------------
	.section	.nv.info._ZN10layer_norm13ln_fwd_kernelINS_13Kernel_traitsI6__halfS2_S2_S2_fjLj512ELj1ELj4ELj1ELj16ENS_18Kernel_traits_baseILj512ES2_S2_S2_S2_fjLj128EEEEELb0ELb0ELb1ELb1EEEvNS_9FwdParamsE,"",@"SHT_CUDA_INFO"
	.sectionflags	@""
	.align	4


	//----- nvinfo : EIATTR_CUDA_API_VERSION
	.align		4
        /*0000*/ 	.byte	0x04, 0x37
        /*0002*/ 	.short	(.L_1596 - .L_1595)
.L_1595:
        /*0004*/ 	.word	0x00000082


	//----- nvinfo : EIATTR_SW2861232_WAR
	.align		4
.L_1596:
        /*0008*/ 	.byte	0x01, 0x35
	.zero		2


	//----- nvinfo : EIATTR_PARAM_CBANK
	.align		4
        /*000c*/ 	.byte	0x04, 0x0a
        /*000e*/ 	.short	(.L_1598 - .L_1597)
	.align		4
.L_1597:
        /*0010*/ 	.word	index@(.nv.constant0._ZN10layer_norm13ln_fwd_kernelINS_13Kernel_traitsI6__halfS2_S2_S2_fjLj512ELj1ELj4ELj1ELj16ENS_18Kernel_traits_baseILj512ES2_S2_S2_S2_fjLj128EEEEELb0ELb0ELb1ELb1EEEvNS_9FwdParamsE)
        /*0014*/ 	.short	0x0160
        /*0016*/ 	.short	0x00e8


	//----- nvinfo : EIATTR_CBANK_PARAM_SIZE
	.align		4
.L_1598:
        /*0018*/ 	.byte	0x03, 0x19
        /*001a*/ 	.short	0x00e8


	//----- nvinfo : EIATTR_KPARAM_INFO
	.align		4
        /*001c*/ 	.byte	0x04, 0x17
        /*001e*/ 	.short	(.L_1600 - .L_1599)
.L_1599:
        /*0020*/ 	.word	0x00000000
        /*0024*/ 	.short	0x0000
        /*0026*/ 	.short	0x0000
        /*0028*/ 	.byte	0x00, 0xf0, 0xa1, 0x03


	//----- nvinfo : EIATTR_MAXREG_COUNT
	.align		4
.L_1600:
        /*002c*/ 	.byte	0x03, 0x1b
        /*002e*/ 	.short	0x00ff


	//----- nvinfo : EIATTR_MERCURY_ISA_VERSION
	.align		4
        /*0030*/ 	.byte	0x03, 0x5f
        /*0032*/ 	.short	0x0000


	//----- nvinfo : EIATTR_COOP_GROUP_MASK_REGIDS
	.align		4
        /*0034*/ 	.byte	0x04, 0x29
        /*0036*/ 	.short	(.L_1602 - .L_1601)


	//   ....[0]....
.L_1601:
        /*0038*/ 	.word	0xffffffff


	//   ....[1]....
        /*003c*/ 	.word	0xffffffff


	//   ....[2]....
        /*0040*/ 	.word	0xffffffff


	//   ....[3]....
        /*0044*/ 	.word	0xffffffff


	//   ....[4]....
        /*0048*/ 	.word	0xffffffff


	//   ....[5]....
        /*004c*/ 	.word	0xffffffff


	//   ....[6]....
        /*0050*/ 	.word	0xffffffff


	//   ....[7]....
        /*0054*/ 	.word	0xffffffff


	//   ....[8]....
        /*0058*/ 	.word	0xffffffff


	//   ....[9]....
        /*005c*/ 	.word	0xffffffff


	//   ....[10]....
        /*0060*/ 	.word	0xffffffff


	//   ....[11]....
        /*0064*/ 	.word	0xffffffff


	//   ....[12]....
        /*0068*/ 	.word	0xffffffff


	//   ....[13]....
        /*006c*/ 	.word	0xffffffff


	//   ....[14]....
        /*0070*/ 	.word	0xffffffff


	//   ....[15]....
        /*0074*/ 	.word	0xffffffff


	//   ....[16]....
        /*0078*/ 	.word	0xffffffff


	//   ....[17]....
        /*007c*/ 	.word	0xffffffff


	//   ....[18]....
        /*0080*/ 	.word	0xffffffff


	//   ....[19]....
        /*0084*/ 	.word	0xffffffff


	//----- nvinfo : EIATTR_COOP_GROUP_INSTR_OFFSETS
	.align		4
.L_1602:
        /*0088*/ 	.byte	0x04, 0x28
        /*008a*/ 	.short	(.L_1604 - .L_1603)


	//   ....[0]....
.L_1603:
        /*008c*/ 	.word	0x00001290


	//   ....[1]....
        /*0090*/ 	.word	0x000012c0


	//   ....[2]....
        /*0094*/ 	.word	0x000012e0


	//   ....[3]....
        /*0098*/ 	.word	0x00001300


	//   ....[4]....
        /*009c*/ 	.word	0x00001320


	//   ....[5]....
        /*00a0*/ 	.word	0x00001550


	//   ....[6]....
        /*00a4*/ 	.word	0x00001570


	//   ....[7]....
        /*00a8*/ 	.word	0x00001590


	//   ....[8]....
        /*00ac*/ 	.word	0x000015b0


	//   ....[9]....
        /*00b0*/ 	.word	0x000015d0


	//   ....[10]....
        /*00b4*/ 	.word	0x00001bf0


	//   ....[11]....
        /*00b8*/ 	.word	0x00001c50


	//   ....[12]....
        /*00bc*/ 	.word	0x00001cb0


	//   ....[13]....
        /*00c0*/ 	.word	0x00001d10


	//   ....[14]....
        /*00c4*/ 	.word	0x00001d70


	//   ....[15]....
        /*00c8*/ 	.word	0x00001fe0


	//   ....[16]....
        /*00cc*/ 	.word	0x00002040


	//   ....[17]....
        /*00d0*/ 	.word	0x000020a0


	//   ....[18]....
        /*00d4*/ 	.word	0x00002100


	//   ....[19]....
        /*00d8*/ 	.word	0x00002160


	//----- nvinfo : EIATTR_EXIT_INSTR_OFFSETS
	.align		4
.L_1604:
        /*00dc*/ 	.byte	0x04, 0x1c
        /*00de*/ 	.short	(.L_1606 - .L_1605)


	//   ....[0]....
.L_1605:
        /*00e0*/ 	.word	0x00000110


	//   ....[1]....
        /*00e4*/ 	.word	0x00001b90


	//----- nvinfo : EIATTR_MAX_THREADS
	.align		4
.L_1606:
        /*00e8*/ 	.byte	0x04, 0x05
        /*00ea*/ 	.short	(.L_1608 - .L_1607)
.L_1607:
        /*00ec*/ 	.word	0x00000080
        /*00f0*/ 	.word	0x00000001
        /*00f4*/ 	.word	0x00000001


	//----- nvinfo : EIATTR_CRS_STACK_SIZE
	.align		4
.L_1608:
        /*00f8*/ 	.byte	0x04, 0x1e
        /*00fa*/ 	.short	(.L_1610 - .L_1609)
.L_1609:
        /*00fc*/ 	.word	0x00000000
.L_1610:


//--------------------- .nv.info._ZN10layer_norm13ln_fwd_kernelINS_13Kernel_traitsI6__halfS2_S2_S2_fjLj512ELj1ELj4ELj1ELj16ENS_18Kernel_traits_baseILj512ES2_S2_S2_S2_fjLj128EEEEELb0ELb1ELb0ELb0EEEvNS_9FwdParamsE --------------------------
	.section	.nv.info._ZN10layer_norm13ln_fwd_kernelINS_13Kernel_traitsI6__halfS2_S2_S2_fjLj512ELj1ELj4ELj1ELj16ENS_18Kernel_traits_baseILj512ES2_S2_S2_S2_fjLj128EEEEELb0ELb1ELb0ELb0EEEvNS_9FwdParamsE,"",@"SHT_CUDA_INFO"
	.sectionflags	@""
	.align	4


	//----- nvinfo : EIATTR_CUDA_API_VERSION
	.align		4
        /*0000*/ 	.byte	0x04, 0x37
        /*0002*/ 	.short	(.L_1612 - .L_1611)
.L_1611:
        /*0004*/ 	.word	0x00000082


	//----- nvinfo : EIATTR_SW2861232_WAR
	.align		4
.L_1612:
        /*0008*/ 	.byte	0x01, 0x35
	.zero		2


	//----- nvinfo : EIATTR_PARAM_CBANK
	.align		4
        /*000c*/ 	.byte	0x04, 0x0a
        /*000e*/ 	.short	(.L_1614 - .L_1613)
	.align		4
.L_1613:
        /*0010*/ 	.word	index@(.nv.constant0._ZN10layer_norm13ln_fwd_kernelINS_13Kernel_traitsI6__halfS2_S2_S2_fjLj512ELj1ELj4ELj1ELj16ENS_18Kernel_traits_baseILj512ES2_S2_S2_S2_fjLj128EEEEELb0ELb1ELb0ELb0EEEvNS_9FwdParamsE)
        /*0014*/ 	.short	0x0160
        /*0016*/ 	.short	0x00e8


	//----- nvinfo : EIATTR_CBANK_PARAM_SIZE
	.align		4
.L_1614:
        /*0018*/ 	.byte	0x03, 0x19
        /*001a*/ 	.short	0x00e8


	//----- nvinfo : EIATTR_KPARAM_INFO
	.align		4
        /*001c*/ 	.byte	0x04, 0x17
        /*001e*/ 	.short	(.L_1616 - .L_1615)
.L_1615:
        /*0020*/ 	.word	0x00000000
        /*0024*/ 	.short	0x0000
        /*0026*/ 	.short	0x0000
        /*0028*/ 	.byte	0x00, 0xf0, 0xa1, 0x03


	//----- nvinfo : EIATTR_MAXREG_COUNT
	.align		4
.L_1616:
        /*002c*/ 	.byte	0x03, 0x1b
        /*002e*/ 	.short	0x00ff


	//----- nvinfo : EIATTR_MERCURY_ISA_VERSION
	.align		4
        /*0030*/ 	.byte	0x03, 0x5f
        /*0032*/ 	.short	0x0000


	//----- nvinfo : EIATTR_COOP_GROUP_MASK_REGIDS
	.align		4
        /*0034*/ 	.byte	0x04, 0x29
        /*0036*/ 	.short	(.L_1618 - .L_1617)


	//   ....[0]....
.L_1617:
        /*0038*/ 	.word	0xffffffff


	//   ....[1]....
        /*003c*/ 	.word	0xffffffff


	//   ....[2]....
        /*0040*/ 	.word	0xffffffff


	//   ....[3]....
        /*0044*/ 	.word	0xffffffff


	//   ....[4]....
        /*0048*/ 	.word	0xffffffff


	//   ....[5]....
        /*004c*/ 	.word	0xffffffff


	//   ....[6]....
        /*0050*/ 	.word	0xffffffff


	//   ....[7]....
        /*0054*/ 	.word	0xffffffff


	//   ....[8]....
        /*0058*/ 	.word	0xffffffff


	//   ....[9]....
        /*005c*/ 	.word	0xffffffff


	//   ....[10]....
        /*0060*/ 	.word	0xffffffff


	//   ....[11]....
        /*0064*/ 	.word	0xffffffff


	//   ....[12]....
        /*0068*/ 	.word	0xffffffff


	//   ....[13]....
        /*006c*/ 	.word	0xffffffff


	//   ....[14]....
        /*0070*/ 	.word	0xffffffff


	//   ....[15]....
        /*0074*/ 	.word	0xffffffff


	//   ....[16]....
        /*0078*/ 	.word	0xffffffff


	//   ....[17]....
        /*007c*/ 	.word	0xffffffff


	//   ....[18]....
        /*0080*/ 	.word	0xffffffff


	//   ....[19]....
        /*0084*/ 	.word	0xffffffff


	//----- nvinfo : EIATTR_COOP_GROUP_INSTR_OFFSETS
	.align		4
.L_1618:
        /*0088*/ 	.byte	0x04, 0x28
        /*008a*/ 	.short	(.L_1620 - .L_1619)


	//   ....[0]....
.L_1619:
        /*008c*/ 	.word	0x00000f70


	//   ....[1]....
        /*0090*/ 	.word	0x00000fa0


	//   ....[2]....
        /*0094*/ 	.word	0x00000fc0


	//   ....[3]....
        /*0098*/ 	.word	0x00000fe0


	//   ....[4]....
        /*009c*/ 	.word	0x00001000


	//   ....[5]....
        /*00a0*/ 	.word	0x00001240


	//   ....[6]....
        /*00a4*/ 	.word	0x00001260


	//   ....[7]....
        /*00a8*/ 	.word	0x00001280


	//   ....[8]....
        /*00ac*/ 	.word	0x000012a0


	//   ....[9]....
        /*00b0*/ 	.word	0x000012c0


	//   ....[10]....
        /*00b4*/ 	.word	0x000018c0


	//   ....[11]....
        /*00b8*/ 	.word	0x00001940


	//   ....[12]....
        /*00bc*/ 	.word	0x000019a0


	//   ....[13]....
        /*00c0*/ 	.word	0x00001a00


	//   ....[14]....
        /*00c4*/ 	.word	0x00001a60


	//   ....[15]....
        /*00c8*/ 	.word	0x00001ce0


	//   ....[16]....
        /*00cc*/ 	.word	0x00001d40


	//   ....[17]....
        /*00d0*/ 	.word	0x00001da0


	//   ....[18]....
        /*00d4*/ 	.word	0x00001e00


	//   ....[19]....
        /*00d8*/ 	.word	0x00001e70


	//----- nvinfo : EIATTR_EXIT_INSTR_OFFSETS
	.align		4
.L_1620:
        /*00dc*/ 	.byte	0x04, 0x1c
        /*00de*/ 	.short	(.L_1622 - .L_1621)


	//   ....[0]....
.L_1621:
        /*00e0*/ 	.word	0x00000300


	//   ....[1]....
        /*00e4*/ 	.word	0x00001860


	//----- nvinfo : EIATTR_MAX_THREADS
	.align		4
.L_1622:
        /*00e8*/ 	.byte	0x04, 0x05
        /*00ea*/ 	.short	(.L_1624 - .L_1623)
.L_1623:
        /*00ec*/ 	.word	0x00000080
        /*00f0*/ 	.word	0x00000001
        /*00f4*/ 	.word	0x00000001


	//----- nvinfo : EIATTR_CRS_STACK_SIZE
	.align		4
.L_1624:
        /*00f8*/ 	.byte	0x04, 0x1e
        /*00fa*/ 	.short	(.L_1626 - .L_1625)
.L_1625:
        /*00fc*/ 	.word	0x00000000
.L_1626:


//--------------------- .nv.info._ZN10layer_norm13ln_fwd_kernelINS_13Kernel_traitsI6__halfS2_S2_S2_fjLj512ELj1ELj4ELj1ELj16ENS_18Kernel_traits_baseILj512ES2_S2_S2_S2_fjLj128EEEEELb0ELb1ELb0ELb1EEEvNS_9FwdParamsE --------------------------
	.section	.nv.info._ZN10layer_norm13ln_fwd_kernelINS_13Kernel_traitsI6__halfS2_S2_S2_fjLj512ELj1ELj4ELj1ELj16ENS_18Kernel_traits_baseILj512ES2_S2_S2_S2_fjLj128EEEEELb0ELb1ELb0ELb1EEEvNS_9FwdParamsE,"",@"SHT_CUDA_INFO"
	.sectionflags	@""
	.align	4


	//----- nvinfo : EIATTR_CUDA_API_VERSION
	.align		4
        /*0000*/ 	.byte	0x04, 0x37
        /*0002*/ 	.short	(.L_1628 - .L_1627)
.L_1627:
        /*0004*/ 	.word	0x00000082


	//----- nvinfo : EIATTR_SW2861232_WAR
	.align		4
.L_1628:
        /*0008*/ 	.byte	0x01, 0x35
	.zero		2


	//----- nvinfo : EIATTR_PARAM_CBANK
	.align		4
        /*000c*/ 	.byte	0x04, 0x0a
        /*000e*/ 	.short	(.L_1630 - .L_1629)
	.align		4
.L_1629:
        /*0010*/ 	.word	index@(.nv.constant0._ZN10layer_norm13ln_fwd_kernelINS_13Kernel_traitsI6__halfS2_S2_S2_fjLj512ELj1ELj4ELj1ELj16ENS_18Kernel_traits_baseILj512ES2_S2_S2_S2_fjLj128EEEEELb0ELb1ELb0ELb1EEEvNS_9FwdParamsE)
        /*0014*/ 	.short	0x0160
        /*0016*/ 	.short	0x00e8


	//----- nvinfo : EIATTR_CBANK_PARAM_SIZE
	.align		4
.L_1630:
        /*0018*/ 	.byte	0x03, 0x19
        /*001a*/ 	.short	0x00e8


	//----- nvinfo : EIATTR_KPARAM_INFO
	.align		4
        /*001c*/ 	.byte	0x04, 0x17
        /*001e*/ 	.short	(.L_1632 - .L_1631)
.L_1631:
        /*0020*/ 	.word	0x00000000
        /*0024*/ 	.short	0x0000
        /*0026*/ 	.short	0x0000
        /*0028*/ 	.byte	0x00, 0xf0, 0xa1, 0x03


	//----- nvinfo : EIATTR_MAXREG_COUNT
	.align		4
.L_1632:
        /*002c*/ 	.byte	0x03, 0x1b
        /*002e*/ 	.short	0x00ff


	//----- nvinfo : EIATTR_MERCURY_ISA_VERSION
	.align		4
        /*0030*/ 	.byte	0x03, 0x5f
        /*0032*/ 	.short	0x0000


	//----- nvinfo : EIATTR_COOP_GROUP_MASK_REGIDS
	.align		4
        /*0034*/ 	.byte	0x04, 0x29
        /*0036*/ 	.short	(.L_1634 - .L_1633)


	//   ....[0]....
.L_1633:
        /*0038*/ 	.word	0xffffffff


	//   ....[1]....
        /*003c*/ 	.word	0xffffffff


	//   ....[2]....
        /*0040*/ 	.word	0xffffffff


	//   ....[3]....
        /*0044*/ 	.word	0xffffffff


	//   ....[4]....
        /*0048*/ 	.word	0xffffffff


	//   ....[5]....
        /*004c*/ 	.word	0xffffffff


	//   ....[6]....
        /*0050*/ 	.word	0xffffffff


	//   ....[7]....
        /*0054*/ 	.word	0xffffffff


	//   ....[8]....
        /*0058*/ 	.word	0xffffffff


	//   ....[9]....
        /*005c*/ 	.word	0xffffffff


	//   ....[10]....
        /*0060*/ 	.word	0xffffffff


	//   ....[11]....
        /*0064*/ 	.word	0xffffffff


	//   ....[12]....
        /*0068*/ 	.word	0xffffffff


	//   ....[13]....
        /*006c*/ 	.word	0xffffffff


	//   ....[14]....
        /*0070*/ 	.word	0xffffffff


	//   ....[15]....
        /*0074*/ 	.word	0xffffffff


	//   ....[16]....
        /*0078*/ 	.word	0xffffffff


	//   ....[17]....
        /*007c*/ 	.word	0xffffffff


	//   ....[18]....
        /*0080*/ 	.word	0xffffffff


	//   ....[19]....
        /*0084*/ 	.word	0xffffffff


	//----- nvinfo : EIATTR_COOP_GROUP_INSTR_OFFSETS
	.align		4
.L_1634:
        /*0088*/ 	.byte	0x04, 0x28
        /*008a*/ 	.short	(.L_1636 - .L_1635)


	//   ....[0]....
.L_1635:
        /*008c*/ 	.word	0x00000d50


	//   ....[1]....
        /*0090*/ 	.word	0x00000d80


	//   ....[2]....
        /*0094*/ 	.word	0x00000da0


	//   ....[3]....
        /*0098*/ 	.word	0x00000dc0


	//   ....[4]....
        /*009c*/ 	.word	0x00000de0


	//   ....[5]....
        /*00a0*/ 	.word	0x00001010


	//   ....[6]....
        /*00a4*/ 	.word	0x00001030


	//   ....[7]....
        /*00a8*/ 	.word	0x00001050


	//   ....[8]....
        /*00ac*/ 	.word	0x00001070


	//   ....[9]....
        /*00b0*/ 	.word	0x00001090


	//   ....[10]....
        /*00b4*/ 	.word	0x00001660


	//   ....[11]....
        /*00b8*/ 	.word	0x000016e0


	//   ....[12]....
        /*00bc*/ 	.word	0x00001740


	//   ....[13]....
        /*00c0*/ 	.word	0x000017a0


	//   ....[14]....
        /*00c4*/ 	.word	0x00001800


	//   ....[15]....
        /*00c8*/ 	.word	0x00001a70


	//   ....[16]....
        /*00cc*/ 	.word	0x00001ad0


	//   ....[17]....
        /*00d0*/ 	.word	0x00001b30


	//   ....[18]....
        /*00d4*/ 	.word	0x00001b90


	//   ....[19]....
        /*00d8*/ 	.word	0x00001bf0


	//----- nvinfo : EIATTR_EXIT_INSTR_OFFSETS
	.align		4
.L_1636:
        /*00dc*/ 	.byte	0x04, 0x1c
        /*00de*/ 	.short	(.L_1638 - .L_1637)


	//   ....[0]....
.L_1637:
        /*00e0*/ 	.word	0x00000120


	//   ....[1]....
        /*00e4*/ 	.word	0x00001600


	//----- nvinfo : EIATTR_MAX_THREADS
	.align		4
.L_1638:
        /*00e8*/ 	.byte	0x04, 0x05
        /*00ea*/ 	.short	(.L_1640 - .L_1639)
.L_1639:
        /*00ec*/ 	.word	0x00000080
        /*00f0*/ 	.word	0x00000001
        /*00f4*/ 	.word	0x00000001


	//----- nvinfo : EIATTR_CRS_STACK_SIZE
	.align		4
.L_1640:
        /*00f8*/ 	.byte	0x04, 0x1e
        /*00fa*/ 	.short	(.L_1642 - .L_1641)
.L_1641:
        /*00fc*/ 	.word	0x00000000
.L_1642:


//--------------------- .nv.info._ZN10layer_norm13ln_fwd_kernelINS_13Kernel_traitsI6__halfS2_S2_S2_fjLj512ELj1ELj4ELj1ELj16ENS_18Kernel_traits_baseILj512ES2_S2_S2_S2_fjLj128EEEEELb0ELb1ELb1ELb0EEEvNS_9FwdParamsE --------------------------
	.section	.nv.info._ZN10layer_norm13ln_fwd_kernelINS_13Kernel_traitsI6__halfS2_S2_S2_fjLj512ELj1ELj4ELj1ELj16ENS_18Kernel_traits_baseILj512ES2_S2_S2_S2_fjLj128EEEEELb0ELb1ELb1ELb0EEEvNS_9FwdParamsE,"",@"SHT_CUDA_INFO"
	.sectionflags	@""
	.align	4


	//----- nvinfo : EIATTR_CUDA_API_VERSION
	.align		4
        /*0000*/ 	.byte	0x04, 0x37
        /*0002*/ 	.short	(.L_1644 - .L_1643)
.L_1643:
        /*0004*/ 	.word	0x00000082


	//----- nvinfo : EIATTR_SW2861232_WAR
	.align		4
.L_1644:
        /*0008*/ 	.byte	0x01, 0x35
	.zero		2


	//----- nvinfo : EIATTR_PARAM_CBANK
	.align		4
        /*000c*/ 	.byte	0x04, 0x0a
        /*000e*/ 	.short	(.L_1646 - .L_1645)
	.align		4
.L_1645:
        /*0010*/ 	.word	index@(.nv.constant0._ZN10layer_norm13ln_fwd_kernelINS_13Kernel_traitsI6__halfS2_S2_S2_fjLj512ELj1ELj4ELj1ELj16ENS_18Kernel_traits_baseILj512ES2_S2_S2_S2_fjLj128EEEEELb0ELb1ELb1ELb0EEEvNS_9FwdParamsE)
        /*0014*/ 	.short	0x0160
        /*0016*/ 	.short	0x00e8


	//----- nvinfo : EIATTR_CBANK_PARAM_SIZE
	.align		4
.L_1646:
        /*0018*/ 	.byte	0x03, 0x19
        /*001a*/ 	.short	0x00e8


	//----- nvinfo : EIATTR_KPARAM_INFO
	.align		4
        /*001c*/ 	.byte	0x04, 0x17
        /*001e*/ 	.short	(.L_1648 - .L_1647)
.L_1647:
        /*0020*/ 	.word	0x00000000
        /*0024*/ 	.short	0x0000
        /*0026*/ 	.short	0x0000
        /*0028*/ 	.byte	0x00, 0xf0, 0xa1, 0x03


	//----- nvinfo : EIATTR_MAXREG_COUNT
	.align		4
.L_1648:
        /*002c*/ 	.byte	0x03, 0x1b
        /*002e*/ 	.short	0x00ff


	//----- nvinfo : EIATTR_MERCURY_ISA_VERSION
	.align		4
        /*0030*/ 	.byte	0x03, 0x5f
        /*0032*/ 	.short	0x0000


	//----- nvinfo : EIATTR_COOP_GROUP_MASK_REGIDS
	.align		4
        /*0034*/ 	.byte	0x04, 0x29
        /*0036*/ 	.short	(.L_1650 - .L_1649)


	//   ....[0]....
.L_1649:
        /*0038*/ 	.word	0xffffffff


	//   ....[1]....
        /*003c*/ 	.word	0xffffffff


	//   ....[2]....
        /*0040*/ 	.word	0xffffffff


	//   ....[3]....
        /*0044*/ 	.word	0xffffffff


	//   ....[4]....
        /*0048*/ 	.word	0xffffffff


	//   ....[5]....
        /*004c*/ 	.word	0xffffffff


	//   ....[6]....
        /*0050*/ 	.word	0xffffffff


	//   ....[7]....
        /*0054*/ 	.word	0xffffffff


	//   ....[8]....
        /*0058*/ 	.word	0xffffffff


	//   ....[9]....
        /*005c*/ 	.word	0xffffffff


	//   ....[10]....
        /*0060*/ 	.word	0xffffffff


	//   ....[11]....
        /*0064*/ 	.word	0xffffffff


	//   ....[12]....
        /*0068*/ 	.word	0xffffffff


	//   ....[13]....
        /*006c*/ 	.word	0xffffffff


	//   ....[14]....
        /*0070*/ 	.word	0xffffffff


	//   ....[15]....
        /*0074*/ 	.word	0xffffffff


	//   ....[16]....
        /*0078*/ 	.word	0xffffffff


	//   ....[17]....
        /*007c*/ 	.word	0xffffffff


	//   ....[18]....
        /*0080*/ 	.word	0xffffffff


	//   ....[19]....
        /*0084*/ 	.word	0xffffffff


	//----- nvinfo : EIATTR_COOP_GROUP_INSTR_OFFSETS
	.align		4
.L_1650:
        /*0088*/ 	.byte	0x04, 0x28
        /*008a*/ 	.short	(.L_1652 - .L_1651)


	//   ....[0]....
.L_1651:
        /*008c*/ 	.word	0x00001710


	//   ....[1]....
        /*0090*/ 	.word	0x00001740


	//   ....[2]....
        /*0094*/ 	.word	0x00001760


	//   ....[3]....
        /*0098*/ 	.word	0x00001780


	//   ....[4]....
        /*009c*/ 	.word	0x000017a0


	//   ....[5]....
        /*00a0*/ 	.word	0x000019e0


	//   ....[6]....
        /*00a4*/ 	.word	0x00001a00


	//   ....[7]....
        /*00a8*/ 	.word	0x00001a20


	//   ....[8]....
        /*00ac*/ 	.word	0x00001a40


	//   ....[9]....
        /*00b0*/ 	.word	0x00001a60


	//   ....[10]....
        /*00b4*/ 	.word	0x000020e0


	//   ....[11]....
        /*00b8*/ 	.word	0x00002150


	//   ....[12]....
        /*00bc*/ 	.word	0x000021b0


	//   ....[13]....
        /*00c0*/ 	.word	0x00002210


	//   ....[14]....
        /*00c4*/ 	.word	0x00002270


	//   ....[15]....
        /*00c8*/ 	.word	0x000024f0


	//   ....[16]....
        /*00cc*/ 	.word	0x00002550


	//   ....[17]....
        /*00d0*/ 	.word	0x000025b0


	//   ....[18]....
        /*00d4*/ 	.word	0x00002610


	//   ....[19]....
        /*00d8*/ 	.word	0x00002680


	//----- nvinfo : EIATTR_EXIT_INSTR_OFFSETS
	.align		4
.L_1652:
        /*00dc*/ 	.byte	0x04, 0x1c
        /*00de*/ 	.short	(.L_1654 - .L_1653)


	//   ....[0]....
.L_1653:
        /*00e0*/ 	.word	0x00000300


	//   ....[1]....
        /*00e4*/ 	.word	0x00002080


	//----- nvinfo : EIATTR_MAX_THREADS
	.align		4
.L_1654:
        /*00e8*/ 	.byte	0x04, 0x05
        /*00ea*/ 	.short	(.L_1656 - .L_1655)
.L_1655:
        /*00ec*/ 	.word	0x00000080
        /*00f0*/ 	.word	0x00000001
        /*00f4*/ 	.word	0x00000001


	//----- nvinfo : EIATTR_CRS_STACK_SIZE
	.align		4
.L_1656:
        /*00f8*/ 	.byte	0x04, 0x1e
        /*00fa*/ 	.short	(.L_1658 - .L_1657)
.L_1657:
        /*00fc*/ 	.word	0x00000000
.L_1658:


//--------------------- .nv.info._ZN10layer_norm13ln_fwd_kernelINS_13Kernel_traitsI6__halfS2_S2_S2_fjLj512ELj1ELj4ELj1ELj16ENS_18Kernel_traits_baseILj512ES2_S2_S2_S2_fjLj128EEEEELb0ELb1ELb1ELb1EEEvNS_9FwdParamsE --------------------------
	.section	.nv.info._ZN10layer_norm13ln_fwd_kernelINS_13Kernel_traitsI6__halfS2_S2_S2_fjLj512ELj1ELj4ELj1ELj16ENS_18Kernel_traits_baseILj512ES2_S2_S2_S2_fjLj128EEEEELb0ELb1ELb1ELb1EEEvNS_9FwdParamsE,"",@"SHT_CUDA_INFO"
	.sectionflags	@""
	.align	4


	//----- nvinfo : EIATTR_CUDA_API_VERSION
	.align		4
        /*0000*/ 	.byte	0x04, 0x37
        /*0002*/ 	.short	(.L_1660 - .L_1659)
.L_1659:
        /*0004*/ 	.word	0x00000082


	//----- nvinfo : EIATTR_SW2861232_WAR
	.align		4
.L_1660:
        /*0008*/ 	.byte	0x01, 0x35
	.zero		2


	//----- nvinfo : EIATTR_PARAM_CBANK
	.align		4
        /*000c*/ 	.byte	0x04, 0x0a
        /*000e*/ 	.short	(.L_1662 - .L_1661)
	.align		4
.L_1661:
        /*0010*/ 	.word	index@(.nv.constant0._ZN10layer_norm13ln_fwd_kernelINS_13Kernel_traitsI6__halfS2_S2_S2_fjLj512ELj1ELj4ELj1ELj16ENS_18Kernel_traits_baseILj512ES2_S2_S2_S2_fjLj128EEEEELb0ELb1ELb1ELb1EEEvNS_9FwdParamsE)
        /*0014*/ 	.short	0x0160
        /*0016*/ 	.short	0x00e8


	//----- nvinfo : EIATTR_CBANK_PARAM_SIZE
	.align		4
.L_1662:
        /*0018*/ 	.byte	0x03, 0x19
        /*001a*/ 	.short	0x00e8


	//----- nvinfo : EIATTR_KPARAM_INFO
	.align		4
        /*001c*/ 	.byte	0x04, 0x17
        /*001e*/ 	.short	(.L_1664 - .L_1663)
.L_1663:
        /*0020*/ 	.word	0x00000000
        /*0024*/ 	.short	0x0000
        /*0026*/ 	.short	0x0000
        /*0028*/ 	.byte	0x00, 0xf0, 0xa1, 0x03


	//----- nvinfo : EIATTR_MAXREG_COUNT
	.align		4
.L_1664:
        /*002c*/ 	.byte	0x03, 0x1b
        /*002e*/ 	.short	0x00ff


	//----- nvinfo : EIATTR_MERCURY_ISA_VERSION
	.align		4
        /*0030*/ 	.byte	0x03, 0x5f
        /*0032*/ 	.short	0x0000


	//----- nvinfo : EIATTR_COOP_GROUP_MASK_REGIDS
	.align		4
        /*0034*/ 	.byte	0x04, 0x29
        /*0036*/ 	.short	(.L_1666 - .L_1665)


	//   ....[0]....
.L_1665:
        /*0038*/ 	.word	0xffffffff


	//   ....[1]....
        /*003c*/ 	.word	0xffffffff


	//   ....[2]....
        /*0040*/ 	.word	0xffffffff


	//   ....[3]....
        /*0044*/ 	.word	0xffffffff


	//   ....[4]....
        /*0048*/ 	.word	0xffffffff


	//   ....[5]....
        /*004c*/ 	.word	0xffffffff


	//   ....[6]....
        /*0050*/ 	.word	0xffffffff


	//   ....[7]....
        /*0054*/ 	.word	0xffffffff


	//   ....[8]....
        /*0058*/ 	.word	0xffffffff


	//   ....[9]....
        /*005c*/ 	.word	0xffffffff


	//   ....[10]....
        /*0060*/ 	.word	0xffffffff


	//   ....[11]....
        /*0064*/ 	.word	0xffffffff


	//   ....[12]....
        /*0068*/ 	.word	0xffffffff


	//   ....[13]....
        /*006c*/ 	.word	0xffffffff


	//   ....[14]....
        /*0070*/ 	.word	0xffffffff


	//   ....[15]....
        /*0074*/ 	.word	0xffffffff


	//   ....[16]....
        /*0078*/ 	.word	0xffffffff


	//   ....[17]....
        /*007c*/ 	.word	0xffffffff


	//   ....[18]....
        /*0080*/ 	.word	0xffffffff


	//   ....[19]....
        /*0084*/ 	.word	0xffffffff


	//----- nvinfo : EIATTR_COOP_GROUP_INSTR_OFFSETS
	.align		4
.L_1666:
        /*0088*/ 	.byte	0x04, 0x28
        /*008a*/ 	.short	(.L_1668 - .L_1667)


	//   ....[0]....
.L_1667:
        /*008c*/ 	.word	0x00001490


	//   ....[1]....
        /*0090*/ 	.word	0x000014c0


	//   ....[2]....
        /*0094*/ 	.word	0x000014e0


	//   ....[3]....
        /*0098*/ 	.word	0x00001500


	//   ....[4]....
        /*009c*/ 	.word	0x00001520


	//   ....[5]....
        /*00a0*/ 	.word	0x00001750


	//   ....[6]....
        /*00a4*/ 	.word	0x00001770


	//   ....[7]....
        /*00a8*/ 	.word	0x00001790


	//   ....[8]....
        /*00ac*/ 	.word	0x000017b0


	//   ....[9]....
        /*00b0*/ 	.word	0x000017d0


	//   ....[10]....
        /*00b4*/ 	.word	0x00001e30


	//   ....[11]....
        /*00b8*/ 	.word	0x00001e90


	//   ....[12]....
        /*00bc*/ 	.word	0x00001ef0


	//   ....[13]....
        /*00c0*/ 	.word	0x00001f50


	//   ....[14]....
        /*00c4*/ 	.word	0x00001fb0


	//   ....[15]....
        /*00c8*/ 	.word	0x00002220


	//   ....[16]....
        /*00cc*/ 	.word	0x00002280


	//   ....[17]....
        /*00d0*/ 	.word	0x000022e0


	//   ....[18]....
        /*00d4*/ 	.word	0x00002340


	//   ....[19]....
        /*00d8*/ 	.word	0x000023a0


	//----- nvinfo : EIATTR_EXIT_INSTR_OFFSETS
	.align		4
.L_1668:
        /*00dc*/ 	.byte	0x04, 0x1c
        /*00de*/ 	.short	(.L_1670 - .L_1669)


	//   ....[0]....
.L_1669:
        /*00e0*/ 	.word	0x00000140


	//   ....[1]....
        /*00e4*/ 	.word	0x00001dd0


	//----- nvinfo : EIATTR_MAX_THREADS
	.align		4
.L_1670:
        /*00e8*/ 	.byte	0x04, 0x05
        /*00ea*/ 	.short	(.L_1672 - .L_1671)
.L_1671:
        /*00ec*/ 	.word	0x00000080
        /*00f0*/ 	.word	0x00000001
        /*00f4*/ 	.word	0x00000001


	//----- nvinfo : EIATTR_CRS_STACK_SIZE
	.align		4
.L_1672:
        /*00f8*/ 	.byte	0x04, 0x1e
        /*00fa*/ 	.short	(.L_1674 - .L_1673)
.L_1673:
        /*00fc*/ 	.word	0x00000000
.L_1674:


//--------------------- .nv.info._ZN10layer_norm13ln_fwd_kernelINS_13Kernel_traitsI6__halfS2_S2_S2_fjLj512ELj1ELj4ELj1ELj16ENS_18Kernel_traits_baseILj512ES2_S2_S2_S2_fjLj128EEEEELb1ELb0ELb0ELb0EEEvNS_9FwdParamsE --------------------------
	.section	.nv.info._ZN10layer_norm13ln_fwd_kernelINS_13Kernel_traitsI6__halfS2_S2_S2_fjLj512ELj1ELj4ELj1ELj16ENS_18Kernel_traits_baseILj512ES2_S2_S2_S2_fjLj128EEEEELb1ELb0ELb0ELb0EEEvNS_9FwdParamsE,"",@"SHT_CUDA_INFO"
	.sectionflags	@""
	.align	4


	//----- nvinfo : EIATTR_CUDA_API_VERSION
	.align		4
        /*0000*/ 	.byte	0x04, 0x37
        /*0002*/ 	.short	(.L_1676 - .L_1675)
.L_1675:
        /*0004*/ 	.word	0x00000082


	//----- nvinfo : EIATTR_SW2861232_WAR
	.align		4
.L_1676:
        /*0008*/ 	.byte	0x01, 0x35
	.zero		2


	//----- nvinfo : EIATTR_PARAM_CBANK
	.align		4
        /*000c*/ 	.byte	0x04, 0x0a
        /*000e*/ 	.short	(.L_1678 - .L_1677)
	.align		4
.L_1677:
        /*0010*/ 	.word	index@(.nv.constant0._ZN10layer_norm13ln_fwd_kernelINS_13Kernel_traitsI6__halfS2_S2_S2_fjLj512ELj1ELj4ELj1ELj16ENS_18Kernel_traits_baseILj512ES2_S2_S2_S2_fjLj128EEEEELb1ELb0ELb0ELb0EEEvNS_9FwdParamsE)
        /*0014*/ 	.short	0x0160
        /*0016*/ 	.short	0x00e8


	//----- nvinfo : EIATTR_CBANK_PARAM_SIZE
	.align		4
.L_1678:
        /*0018*/ 	.byte	0x03, 0x19
        /*001a*/ 	.short	0x00e8


	//----- nvinfo : EIATTR_KPARAM_INFO
	.align		4
        /*001c*/ 	.byte	0x04, 0x17
        /*001e*/ 	.short	(.L_1680 - .L_1679)
.L_1679:
        /*0020*/ 	.word	0x00000000
        /*0024*/ 	.short	0x0000
        /*0026*/ 	.short	0x0000
        /*0028*/ 	.byte	0x00, 0xf0, 0xa1, 0x03


	//----- nvinfo : EIATTR_MAXREG_COUNT
	.align		4
.L_1680:
        /*002c*/ 	.byte	0x03, 0x1b
        /*002e*/ 	.short	0x00ff


	//----- nvinfo : EIATTR_MERCURY_ISA_VERSION
	.align		4
        /*0030*/ 	.byte	0x03, 0x5f
        /*0032*/ 	.short	0x0000


	//----- nvinfo : EIATTR_COOP_GROUP_MASK_REGIDS
	.align		4
        /*0034*/ 	.byte	0x04, 0x29
        /*0036*/ 	.short	(.L_1682 - .L_1681)


	//   ....[0]....
.L_1681:
        /*0038*/ 	.word	0xffffffff


	//   ....[1]....
        /*003c*/ 	.word	0xffffffff


	//   ....[2]....
        /*0040*/ 	.word	0xffffffff


	//   ....[3]....
        /*0044*/ 	.word	0xffffffff


	//   ....[4]....
        /*0048*/ 	.word	0xffffffff


	//   ....[5]....
        /*004c*/ 	.word	0xffffffff


	//   ....[6]....
        /*0050*/ 	.word	0xffffffff


	//   ....[7]....
        /*0054*/ 	.word	0xffffffff


	//   ....[8]....
        /*0058*/ 	.word	0xffffffff


	//   ....[9]....
        /*005c*/ 	.word	0xffffffff


	//   ....[10]....
        /*0060*/ 	.word	0xffffffff


	//   ....[11]....
        /*0064*/ 	.word	0xffffffff


	//   ....[12]....
        /*0068*/ 	.word	0xffffffff


	//   ....[13]....
        /*006c*/ 	.word	0xffffffff


	//   ....[14]....
        /*0070*/ 	.word	0xffffffff


	//   ....[15]....
        /*0074*/ 	.word	0xffffffff


	//   ....[16]....
        /*0078*/ 	.word	0xffffffff


	//   ....[17]....
        /*007c*/ 	.word	0xffffffff


	//   ....[18]....
        /*0080*/ 	.word	0xffffffff


	//   ....[19]....
        /*0084*/ 	.word	0xffffffff


	//----- nvinfo : EIATTR_COOP_GROUP_INSTR_OFFSETS
	.align		4
.L_1682:
        /*0088*/ 	.byte	0x04, 0x28
        /*008a*/ 	.short	(.L_1684 - .L_1683)


	//   ....[0]....
.L_1683:
        /*008c*/ 	.word	0x00006590


	//   ....[1]....
        /*0090*/ 	.word	0x000065c0


	//   ....[2]....
        /*0094*/ 	.word	0x000065f0


	//   ....[3]....
        /*0098*/ 	.word	0x00006610


	//   ....[4]....
        /*009c*/ 	.word	0x00006630


	//   ....[5]....
        /*00a0*/ 	.word	0x00006870


	//   ....[6]....
        /*00a4*/ 	.word	0x00006890


	//   ....[7]....
        /*00a8*/ 	.word	0x000068b0


	//   ....[8]....
        /*00ac*/ 	.word	0x000068d0


	//   ....[9]....
        /*00b0*/ 	.word	0x000068f0


	//   ....[10]....
        /*00b4*/ 	.word	0x00006f10


	//   ....[11]....
        /*00b8*/ 	.word	0x00006f80


	//   ....[12]....
        /*00bc*/ 	.word	0x00006fe0


	//   ....[13]....
        /*00c0*/ 	.word	0x00007040


	//   ....[14]....
        /*00c4*/ 	.word	0x000070a0


	//   ....[15]....
        /*00c8*/ 	.word	0x00007330


	//   ....[16]....
        /*00cc*/ 	.word	0x00007390


	//   ....[17]....
        /*00d0*/ 	.word	0x000073f0


	//   ....[18]....
        /*00d4*/ 	.word	0x00007450


	//   ....[19]....
        /*00d8*/ 	.word	0x000074b0


	//----- nvinfo : EIATTR_EXIT_INSTR_OFFSETS
	.align		4
.L_1684:
        /*00dc*/ 	.byte	0x04, 0x1c
        /*00de*/ 	.short	(.L_1686 - .L_1685)


	//   ....[0]....
.L_1685:
        /*00e0*/ 	.word	0x000004d0


	//   ....[1]....
        /*00e4*/ 	.word	0x00006ec0


	//----- nvinfo : EIATTR_MAX_THREADS
	.align		4
.L_1686:
        /*00e8*/ 	.byte	0x04, 0x05
        /*00ea*/ 	.short	(.L_1688 - .L_1687)
.L_1687:
        /*00ec*/ 	.word	0x00000080
        /*00f0*/ 	.word	0x00000001
        /*00f4*/ 	.word	0x00000001


	//----- nvinfo : EIATTR_CRS_STACK_SIZE
	.align		4
.L_1688:
        /*00f8*/ 	.byte	0x04, 0x1e
        /*00fa*/ 	.short	(.L_1690 - .L_1689)
.L_1689:
        /*00fc*/ 	.word	0x00000000
.L_1690:


//--------------------- .nv.info._ZN10layer_norm13ln_fwd_kernelINS_13Kernel_traitsI6__halfS2_S2_S2_fjLj512ELj1ELj4ELj1ELj16ENS_18Kernel_traits_baseILj512ES2_S2_S2_S2_fjLj128EEEEELb1ELb0ELb0ELb1EEEvNS_9FwdParamsE --------------------------
	.section	.nv.info._ZN10layer_norm13ln_fwd_kernelINS_13Kernel_traitsI6__halfS2_S2_S2_fjLj512ELj1ELj4ELj1ELj16ENS_18Kernel_traits_baseILj512ES2_S2_S2_S2_fjLj128EEEEELb1ELb0ELb0ELb1EEEvNS_9FwdParamsE,"",@"SHT_CUDA_INFO"
	.sectionflags	@""
	.align	4


	//----- nvinfo : EIATTR_CUDA_API_VERSION
	.align		4
        /*0000*/ 	.byte	0x04, 0x37
        /*0002*/ 	.short	(.L_1692 - .L_1691)
.L_1691:
        /*0004*/ 	.word	0x00000082


	//----- nvinfo : EIATTR_SW2861232_WAR
	.align		4
.L_1692:
        /*0008*/ 	.byte	0x01, 0x35
	.zero		2


	//----- nvinfo : EIATTR_PARAM_CBANK
	.align		4
        /*000c*/ 	.byte	0x04, 0x0a
        /*000e*/ 	.short	(.L_1694 - .L_1693)
	.align		4
.L_1693:
        /*0010*/ 	.word	index@(.nv.constant0._ZN10layer_norm13ln_fwd_kernelINS_13Kernel_traitsI6__halfS2_S2_S2_fjLj512ELj1ELj4ELj1ELj16ENS_18Kernel_traits_baseILj512ES2_S2_S2_S2_fjLj128EEEEELb1ELb0ELb0ELb1EEEvNS_9FwdParamsE)
        /*0014*/ 	.short	0x0160
        /*0016*/ 	.short	0x00e8


	//----- nvinfo : EIATTR_CBANK_PARAM_SIZE
	.align		4
.L_1694:
        /*0018*/ 	.byte	0x03, 0x19
        /*001a*/ 	.short	0x00e8


	//----- nvinfo : EIATTR_KPARAM_INFO
	.align		4
        /*001c*/ 	.byte	0x04, 0x17
        /*001e*/ 	.short	(.L_1696 - .L_1695)
.L_1695:
        /*0020*/ 	.word	0x00000000
        /*0024*/ 	.short	0x0000
        /*0026*/ 	.short	0x0000
        /*0028*/ 	.byte	0x00, 0xf0, 0xa1, 0x03


	//----- nvinfo : EIATTR_MAXREG_COUNT
	.align		4
.L_1696:
        /*002c*/ 	.byte	0x03, 0x1b
        /*002e*/ 	.short	0x00ff


	//----- nvinfo : EIATTR_MERCURY_ISA_VERSION
	.align		4
        /*0030*/ 	.byte	0x03, 0x5f
        /*0032*/ 	.short	0x0000


	//----- nvinfo : EIATTR_COOP_GROUP_MASK_REGIDS
	.align		4
        /*0034*/ 	.byte	0x04, 0x29
        /*0036*/ 	.short	(.L_1698 - .L_1697)


	//   ....[0]....
.L_1697:
        /*0038*/ 	.word	0xffffffff


	//   ....[1]....
        /*003c*/ 	.word	0xffffffff


	//   ....[2]....
        /*0040*/ 	.word	0xffffffff


	//   ....[3]....
        /*0044*/ 	.word	0xffffffff


	//   ....[4]....
        /*0048*/ 	.word	0xffffffff


	//   ....[5]....
        /*004c*/ 	.word	0xffffffff


	//   ....[6]....
        /*0050*/ 	.word	0xffffffff


	//   ....[7]....
        /*0054*/ 	.word	0xffffffff


	//   ....[8]....
        /*0058*/ 	.word	0xffffffff


	//   ....[9]....
        /*005c*/ 	.word	0xffffffff


	//   ....[10]....
        /*0060*/ 	.word	0xffffffff


	//   ....[11]....
        /*0064*/ 	.word	0xffffffff


	//   ....[12]....
        /*0068*/ 	.word	0xffffffff


	//   ....[13]....
        /*006c*/ 	.word	0xffffffff


	//   ....[14]....
        /*0070*/ 	.word	0xffffffff


	//   ....[15]....
        /*0074*/ 	.word	0xffffffff


	//   ....[16]....
        /*0078*/ 	.word	0xffffffff


	//   ....[17]....
        /*007c*/ 	.word	0xffffffff


	//   ....[18]....
        /*0080*/ 	.word	0xffffffff


	//   ....[19]....
        /*0084*/ 	.word	0xffffffff


	//----- nvinfo : EIATTR_COOP_GROUP_INSTR_OFFSETS
	.align		4
.L_1698:
        /*0088*/ 	.byte	0x04, 0x28
        /*008a*/ 	.short	(.L_1700 - .L_1699)


	//   ....[0]....
.L_1699:
        /*008c*/ 	.word	0x00006490


	//   ....[1]....
        /*0090*/ 	.word	0x000064c0


	//   ....[2]....
        /*0094*/ 	.word	0x000064e0


	//   ....[3]....
        /*0098*/ 	.word	0x00006500


	//   ....[4]....
        /*009c*/ 	.word	0x00006520


	//   ....[5]....
        /*00a0*/ 	.word	0x00006750


	//   ....[6]....
        /*00a4*/ 	.word	0x00006770


	//   ....[7]....
        /*00a8*/ 	.word	0x00006790


	//   ....[8]....
        /*00ac*/ 	.word	0x000067b0


	//   ....[9]....
        /*00b0*/ 	.word	0x000067d0


	//   ....[10]....
        /*00b4*/ 	.word	0x00006d80


	//   ....[11]....
        /*00b8*/ 	.word	0x00006de0


	//   ....[12]....
        /*00bc*/ 	.word	0x00006e40


	//   ....[13]....
        /*00c0*/ 	.word	0x00006ea0


	//   ....[14]....
        /*00c4*/ 	.word	0x00006f00


	//   ....[15]....
        /*00c8*/ 	.word	0x00007170


	//   ....[16]....
        /*00cc*/ 	.word	0x000071d0


	//   ....[17]....
        /*00d0*/ 	.word	0x00007230


	//   ....[18]....
        /*00d4*/ 	.word	0x00007290


	//   ....[19]....
        /*00d8*/ 	.word	0x000072f0


	//----- nvinfo : EIATTR_EXIT_INSTR_OFFSETS
	.align		4
.L_1700:
        /*00dc*/ 	.byte	0x04, 0x1c
        /*00de*/ 	.short	(.L_1702 - .L_1701)


	//   ....[0]....
.L_1701:
        /*00e0*/ 	.word	0x00000190


	//   ....[1]....
        /*00e4*/ 	.word	0x00006d20


	//----- nvinfo : EIATTR_MAX_THREADS
	.align		4
.L_1702:
        /*00e8*/ 	.byte	0x04, 0x05
        /*00ea*/ 	.short	(.L_1704 - .L_1703)
.L_1703:
        /*00ec*/ 	.word	0x00000080
        /*00f0*/ 	.word	0x00000001
        /*00f4*/ 	.word	0x00000001


	//----- nvinfo : EIATTR_CRS_STACK_SIZE
	.align		4
.L_1704:
        /*00f8*/ 	.byte	0x04, 0x1e
        /*00fa*/ 	.short	(.L_1706 - .L_1705)
.L_1705:
        /*00fc*/ 	.word	0x00000000
.L_1706:


//--------------------- .nv.info._ZN10layer_norm13ln_fwd_kernelINS_13Kernel_traitsI6__halfS2_S2_S2_fjLj512ELj1ELj4ELj1ELj16ENS_18Kernel_traits_baseILj512ES2_S2_S2_S2_fjLj128EEEEELb1ELb0ELb1ELb0EEEvNS_9FwdParamsE --------------------------
	.section	.nv.info._ZN10layer_norm13ln_fwd_kernelINS_13Kernel_traitsI6__halfS2_S2_S2_fjLj512ELj1ELj4ELj1ELj16ENS_18Kernel_traits_baseILj512ES2_S2_S2_S2_fjLj128EEEEELb1ELb0ELb1ELb0EEEvNS_9FwdParamsE,"",@"SHT_CUDA_INFO"
	.sectionflags	@""
	.align	4


	//----- nvinfo : EIATTR_CUDA_API_VERSION
	.align		4
        /*0000*/ 	.byte	0x04, 0x37
        /*0002*/ 	.short	(.L_1708 - .L_1707)
.L_1707:
        /*0004*/ 	.word	0x00000082


	//----- nvinfo : EIATTR_SW2861232_WAR
	.align		4
.L_1708:
        /*0008*/ 	.byte	0x01, 0x35
	.zero		2


	//----- nvinfo : EIATTR_PARAM_CBANK
	.align		4
        /*000c*/ 	.byte	0x04, 0x0a
        /*000e*/ 	.short	(.L_1710 - .L_1709)
	.align		4
.L_1709:
        /*0010*/ 	.word	index@(.nv.constant0._ZN10layer_norm13ln_fwd_kernelINS_13Kernel_traitsI6__halfS2_S2_S2_fjLj512ELj1ELj4ELj1ELj16ENS_18Kernel_traits_baseILj512ES2_S2_S2_S2_fjLj128EEEEELb1ELb0ELb1ELb0EEEvNS_9FwdParamsE)
        /*0014*/ 	.short	0x0160
        /*0016*/ 	.short	0x00e8


	//----- nvinfo : EIATTR_CBANK_PARAM_SIZE
	.align		4
.L_1710:
        /*0018*/ 	.byte	0x03, 0x19
        /*001a*/ 	.short	0x00e8


	//----- nvinfo : EIATTR_KPARAM_INFO
	.align		4
        /*001c*/ 	.byte	0x04, 0x17
        /*001e*/ 	.short	(.L_1712 - .L_1711)
.L_1711:
        /*0020*/ 	.word	0x00000000
        /*0024*/ 	.short	0x0000
        /*0026*/ 	.short	0x0000
        /*0028*/ 	.byte	0x00, 0xf0, 0xa1, 0x03


	//----- nvinfo : EIATTR_MAXREG_COUNT
	.align		4
.L_1712:
        /*002c*/ 	.byte	0x03, 0x1b
        /*002e*/ 	.short	0x00ff


	//----- nvinfo : EIATTR_MERCURY_ISA_VERSION
	.align		4
        /*0030*/ 	.byte	0x03, 0x5f
        /*0032*/ 	.short	0x0000


	//----- nvinfo : EIATTR_COOP_GROUP_MASK_REGIDS
	.align		4
        /*0034*/ 	.byte	0x04, 0x29
        /*0036*/ 	.short	(.L_1714 - .L_1713)


	//   ....[0]....
.L_1713:
        /*0038*/ 	.word	0xffffffff


	//   ....[1]....
        /*003c*/ 	.word	0xffffffff


	//   ....[2]....
        /*0040*/ 	.word	0xffffffff


	//   ....[3]....
        /*0044*/ 	.word	0xffffffff


	//   ....[4]....
        /*0048*/ 	.word	0xffffffff


	//   ....[5]....
        /*004c*/ 	.word	0xffffffff


	//   ....[6]....
        /*0050*/ 	.word	0xffffffff


	//   ....[7]....
        /*0054*/ 	.word	0xffffffff


	//   ....[8]....
        /*0058*/ 	.word	0xffffffff


	//   ....[9]....
        /*005c*/ 	.word	0xffffffff


	//   ....[10]....
        /*0060*/ 	.word	0xffffffff


	//   ....[11]....
        /*0064*/ 	.word	0xffffffff


	//   ....[12]....
        /*0068*/ 	.word	0xffffffff


	//   ....[13]....
        /*006c*/ 	.word	0xffffffff


	//   ....[14]....
        /*0070*/ 	.word	0xffffffff


	//   ....[15]....
        /*0074*/ 	.word	0xffffffff


	//   ....[16]....
        /*0078*/ 	.word	0xffffffff


	//   ....[17]....
        /*007c*/ 	.word	0xffffffff


	//   ....[18]....
        /*0080*/ 	.word	0xffffffff


	//   ....[19]....
        /*0084*/ 	.word	0xffffffff


	//----- nvinfo : EIATTR_COOP_GROUP_INSTR_OFFSETS
	.align		4
.L_1714:
        /*0088*/ 	.byte	0x04, 0x28
        /*008a*/ 	.short	(.L_1716 - .L_1715)


	//   ....[0]....
.L_1715:
        /*008c*/ 	.word	0x00007220


	//   ....[1]....
        /*0090*/ 	.word	0x00007250


	//   ....[2]....
        /*0094*/ 	.word	0x00007270


	//   ....[3]....
        /*0098*/ 	.word	0x00007290


	//   ....[4]....
        /*009c*/ 	.word	0x000072b0


	//   ....[5]....
        /*00a0*/ 	.word	0x000074f0


	//   ....[6]....
        /*00a4*/ 	.word	0x00007510


	//   ....[7]....
        /*00a8*/ 	.word	0x00007530


	//   ....[8]....
        /*00ac*/ 	.word	0x00007550


	//   ....[9]....
        /*00b0*/ 	.word	0x00007570


	//   ....[10]....
        /*00b4*/ 	.word	0x00007bf0


	//   ....[11]....
        /*00b8*/ 	.word	0x00007c60


	//   ....[12]....
        /*00bc*/ 	.word	0x00007cc0


	//   ....[13]....
        /*00c0*/ 	.word	0x00007d20


	//   ....[14]....
        /*00c4*/ 	.word	0x00007d80


	//   ....[15]....
        /*00c8*/ 	.word	0x00008010


	//   ....[16]....
        /*00cc*/ 	.word	0x00008070


	//   ....[17]....
        /*00d0*/ 	.word	0x000080d0


	//   ....[18]....
        /*00d4*/ 	.word	0x00008130


	//   ....[19]....
        /*00d8*/ 	.word	0x000081a0


	//----- nvinfo : EIATTR_EXIT_INSTR_OFFSETS
	.align		4
.L_1716:
        /*00dc*/ 	.byte	0x04, 0x1c
        /*00de*/ 	.short	(.L_1718 - .L_1717)


	//   ....[0]....
.L_1717:
        /*00e0*/ 	.word	0x000004b0


	//   ....[1]....
        /*00e4*/ 	.word	0x00007ba0


	//----- nvinfo : EIATTR_MAX_THREADS
	.align		4
.L_1718:
        /*00e8*/ 	.byte	0x04, 0x05
        /*00ea*/ 	.short	(.L_1720 - .L_1719)
.L_1719:
        /*00ec*/ 	.word	0x00000080
        /*00f0*/ 	.word	0x00000001
        /*00f4*/ 	.word	0x00000001


	//----- nvinfo : EIATTR_CRS_STACK_SIZE
	.align		4
.L_1720:
        /*00f8*/ 	.byte	0x04, 0x1e
        /*00fa*/ 	.short	(.L_1722 - .L_1721)
.L_1721:
        /*00fc*/ 	.word	0x00000000
.L_1722:


//--------------------- .nv.info._ZN10layer_norm13ln_fwd_kernelINS_13Kernel_traitsI6__halfS2_S2_S2_fjLj512ELj1ELj4ELj1ELj16ENS_18Kernel_traits_baseILj512ES2_S2_S2_S2_fjLj128EEEEELb1ELb0ELb1ELb1EEEvNS_9FwdParamsE --------------------------
	.section	.nv.info._ZN10layer_norm13ln_fwd_kernelINS_13Kernel_traitsI6__halfS2_S2_S2_fjLj512ELj1ELj4ELj1ELj16ENS_18Kernel_traits_baseILj512ES2_S2_S2_S2_fjLj128EEEEELb1ELb0ELb1ELb1EEEvNS_9FwdParamsE,"",@"SHT_CUDA_INFO"
	.sectionflags	@""
	.align	4


	//----- nvinfo : EIATTR_CUDA_API_VERSION
	.align		4
        /*0000*/ 	.byte	0x04, 0x37
        /*0002*/ 	.short	(.L_1724 - .L_1723)
.L_1723:
        /*0004*/ 	.word	0x00000082


	//----- nvinfo : EIATTR_SW2861232_WAR
	.align		4
.L_1724:
        /*0008*/ 	.byte	0x01, 0x35
	.zero		2


	//----- nvinfo : EIATTR_PARAM_CBANK
	.align		4
        /*000c*/ 	.byte	0x04, 0x0a
        /*000e*/ 	.short	(.L_1726 - .L_1725)
	.align		4
.L_1725:
        /*0010*/ 	.word	index@(.nv.constant0._ZN10layer_norm13ln_fwd_kernelINS_13Kernel_traitsI6__halfS2_S2_S2_fjLj512ELj1ELj4ELj1ELj16ENS_18Kernel_traits_baseILj512ES2_S2_S2_S2_fjLj128EEEEELb1ELb0ELb1ELb1EEEvNS_9FwdParamsE)
        /*0014*/ 	.short	0x0160
        /*0016*/ 	.short	0x00e8


	//----- nvinfo : EIATTR_CBANK_PARAM_SIZE
	.align		4
.L_1726:
        /*0018*/ 	.byte	0x03, 0x19
        /*001a*/ 	.short	0x00e8


	//----- nvinfo : EIATTR_KPARAM_INFO
	.align		4
        /*001c*/ 	.byte	0x04, 0x17
        /*001e*/ 	.short	(.L_1728 - .L_1727)
.L_1727:
        /*0020*/ 	.word	0x00000000
        /*0024*/ 	.short	0x0000
        /*0026*/ 	.short	0x0000
        /*0028*/ 	.byte	0x00, 0xf0, 0xa1, 0x03


	//----- nvinfo : EIATTR_MAXREG_COUNT
	.align		4
.L_1728:
        /*002c*/ 	.byte	0x03, 0x1b
        /*002e*/ 	.short	0x00ff


	//----- nvinfo : EIATTR_MERCURY_ISA_VERSION
	.align		4
        /*0030*/ 	.byte	0x03, 0x5f
        /*0032*/ 	.short	0x0000


	//----- nvinfo : EIATTR_COOP_GROUP_MASK_REGIDS
	.align		4
        /*0034*/ 	.byte	0x04, 0x29
        /*0036*/ 	.short	(.L_1730 - .L_1729)


	//   ....[0]....
.L_1729:
        /*0038*/ 	.word	0xffffffff


	//   ....[1]....
        /*003c*/ 	.word	0xffffffff


	//   ....[2]....
        /*0040*/ 	.word	0xffffffff


	//   ....[3]....
        /*0044*/ 	.word	0xffffffff


	//   ....[4]....
        /*0048*/ 	.word	0xffffffff


	//   ....[5]....
        /*004c*/ 	.word	0xffffffff


	//   ....[6]....
        /*0050*/ 	.word	0xffffffff


	//   ....[7]....
        /*0054*/ 	.word	0xffffffff


	//   ....[8]....
        /*0058*/ 	.word	0xffffffff


	//   ....[9]....
        /*005c*/ 	.word	0xffffffff


	//   ....[10]....
        /*0060*/ 	.word	0xffffffff


	//   ....[11]....
        /*0064*/ 	.word	0xffffffff


	//   ....[12]....
        /*0068*/ 	.word	0xffffffff


	//   ....[13]....
        /*006c*/ 	.word	0xffffffff


	//   ....[14]....
        /*0070*/ 	.word	0xffffffff


	//   ....[15]....
        /*0074*/ 	.word	0xffffffff


	//   ....[16]....
        /*0078*/ 	.word	0xffffffff


	//   ....[17]....
        /*007c*/ 	.word	0xffffffff


	//   ....[18]....
        /*0080*/ 	.word	0xffffffff


	//   ....[19]....
        /*0084*/ 	.word	0xffffffff


	//----- nvinfo : EIATTR_COOP_GROUP_INSTR_OFFSETS
	.align		4
.L_1730:
        /*0088*/ 	.byte	0x04, 0x28
        /*008a*/ 	.short	(.L_1732 - .L_1731)


	//   ....[0]....
.L_1731:
        /*008c*/ 	.word	0x00006f70


	//   ....[1]....
        /*0090*/ 	.word	0x00006fa0


	//   ....[2]....
        /*0094*/ 	.word	0x00006fc0


	//   ....[3]....
        /*0098*/ 	.word	0x00006fe0


	//   ....[4]....
        /*009c*/ 	.word	0x00007000


	//   ....[5]....
        /*00a0*/ 	.word	0x00007230


	//   ....[6]....
        /*00a4*/ 	.word	0x00007250


	//   ....[7]....
        /*00a8*/ 	.word	0x00007270


	//   ....[8]....
        /*00ac*/ 	.word	0x00007290


	//   ....[9]....
        /*00b0*/ 	.word	0x000072b0


	//   ....[10]....
        /*00b4*/ 	.word	0x000079f0


	//   ....[11]....
        /*00b8*/ 	.word	0x00007a50


	//   ....[12]....
        /*00bc*/ 	.word	0x00007ab0


	//   ....[13]....
        /*00c0*/ 	.word	0x00007b10


	//   ....[14]....
        /*00c4*/ 	.word	0x00007b70


	//   ....[15]....
        /*00c8*/ 	.word	0x00007de0


	//   ....[16]....
        /*00cc*/ 	.word	0x00007e40


	//   ....[17]....
        /*00d0*/ 	.word	0x00007ea0


	//   ....[18]....
        /*00d4*/ 	.word	0x00007f00


	//   ....[19]....
        /*00d8*/ 	.word	0x00007f60


	//----- nvinfo : EIATTR_EXIT_INSTR_OFFSETS
	.align		4
.L_1732:
        /*00dc*/ 	.byte	0x04, 0x1c
        /*00de*/ 	.short	(.L_1734 - .L_1733)


	//   ....[0]....
.L_1733:
        /*00e0*/ 	.word	0x000001c0


	//   ....[1]....
        /*00e4*/ 	.word	0x00007990


	//----- nvinfo : EIATTR_MAX_THREADS
	.align		4
.L_1734:
        /*00e8*/ 	.byte	0x04, 0x05
        /*00ea*/ 	.short	(.L_1736 - .L_1735)
.L_1735:
        /*00ec*/ 	.word	0x00000080
        /*00f0*/ 	.word	0x00000001
        /*00f4*/ 	.word	0x00000001


	//----- nvinfo : EIATTR_CRS_STACK_SIZE
	.align		4
.L_1736:
        /*00f8*/ 	.byte	0x04, 0x1e
        /*00fa*/ 	.short	(.L_1738 - .L_1737)
.L_1737:
        /*00fc*/ 	.word	0x00000000
.L_1738:


//--------------------- .nv.info._ZN10layer_norm13ln_fwd_kernelINS_13Kernel_traitsI6__halfS2_S2_S2_fjLj512ELj1ELj4ELj1ELj16ENS_18Kernel_traits_baseILj512ES2_S2_S2_S2_fjLj128EEEEELb1ELb1ELb0ELb0EEEvNS_9FwdParamsE --------------------------
	.section	.nv.info._ZN10layer_norm13ln_fwd_kernelINS_13Kernel_traitsI6__halfS2_S2_S2_fjLj512ELj1ELj4ELj1ELj16ENS_18Kernel_traits_baseILj512ES2_S2_S2_S2_fjLj128EEEEELb1ELb1ELb0ELb0EEEvNS_9FwdParamsE,"",@"SHT_CUDA_INFO"
	.sectionflags	@""
	.align	4


	//----- nvinfo : EIATTR_CUDA_API_VERSION
	.align		4
        /*0000*/ 	.byte	0x04, 0x37
        /*0002*/ 	.short	(.L_1740 - .L_1739)
.L_1739:
        /*0004*/ 	.word	0x00000082


	//----- nvinfo : EIATTR_SW2861232_WAR
	.align		4
.L_1740:
        /*0008*/ 	.byte	0x01, 0x35
	.zero		2


	//----- nvinfo : EIATTR_PARAM_CBANK
	.align		4
        /*000c*/ 	.byte	0x04, 0x0a
        /*000e*/ 	.short	(.L_1742 - .L_1741)
	.align		4
.L_1741:
        /*0010*/ 	.word	index@(.nv.constant0._ZN10layer_norm13ln_fwd_kernelINS_13Kernel_traitsI6__halfS2_S2_S2_fjLj512ELj1ELj4ELj1ELj16ENS_18Kernel_traits_baseILj512ES2_S2_S2_S2_fjLj128EEEEELb1ELb1ELb0ELb0EEEvNS_9FwdParamsE)
        /*0014*/ 	.short	0x0160
        /*0016*/ 	.short	0x00e8


	//----- nvinfo : EIATTR_CBANK_PARAM_SIZE
	.align		4
.L_1742:
        /*0018*/ 	.byte	0x03, 0x19
        /*001a*/ 	.short	0x00e8


	//----- nvinfo : EIATTR_KPARAM_INFO
	.align		4
        /*001c*/ 	.byte	0x04, 0x17
        /*001e*/ 	.short	(.L_1744 - .L_1743)
.L_1743:
        /*0020*/ 	.word	0x00000000
        /*0024*/ 	.short	0x0000
        /*0026*/ 	.short	0x0000
        /*0028*/ 	.byte	0x00, 0xf0, 0xa1, 0x03


	//----- nvinfo : EIATTR_MAXREG_COUNT
	.align		4
.L_1744:
        /*002c*/ 	.byte	0x03, 0x1b
        /*002e*/ 	.short	0x00ff


	//----- nvinfo : EIATTR_MERCURY_ISA_VERSION
	.align		4
        /*0030*/ 	.byte	0x03, 0x5f
        /*0032*/ 	.short	0x0000


	//----- nvinfo : EIATTR_COOP_GROUP_MASK_REGIDS
	.align		4
        /*0034*/ 	.byte	0x04, 0x29
        /*0036*/ 	.short	(.L_1746 - .L_1745)


	//   ....[0]....
.L_1745:
        /*0038*/ 	.word	0xffffffff


	//   ....[1]....
        /*003c*/ 	.word	0xffffffff


	//   ....[2]....
        /*0040*/ 	.word	0xffffffff


	//   ....[3]....
        /*0044*/ 	.word	0xffffffff


	//   ....[4]....
        /*0048*/ 	.word	0xffffffff


	//   ....[5]....
        /*004c*/ 	.word	0xffffffff


	//   ....[6]....
        /*0050*/ 	.word	0xffffffff


	//   ....[7]....
        /*0054*/ 	.word	0xffffffff


	//   ....[8]....
        /*0058*/ 	.word	0xffffffff


	//   ....[9]....
        /*005c*/ 	.word	0xffffffff


	//   ....[10]....
        /*0060*/ 	.word	0xffffffff


	//   ....[11]....
        /*0064*/ 	.word	0xffffffff


	//   ....[12]....
        /*0068*/ 	.word	0xffffffff


	//   ....[13]....
        /*006c*/ 	.word	0xffffffff


	//   ....[14]....
        /*0070*/ 	.word	0xffffffff


	//   ....[15]....
        /*0074*/ 	.word	0xffffffff


	//   ....[16]....
        /*0078*/ 	.word	0xffffffff


	//   ....[17]....
        /*007c*/ 	.word	0xffffffff


	//   ....[18]....
        /*0080*/ 	.word	0xffffffff


	//   ....[19]....
        /*0084*/ 	.word	0xffffffff


	//----- nvinfo : EIATTR_COOP_GROUP_INSTR_OFFSETS
	.align		4
.L_1746:
        /*0088*/ 	.byte	0x04, 0x28
        /*008a*/ 	.short	(.L_1748 - .L_1747)


	//   ....[0]....
.L_1747:
        /*008c*/ 	.word	0x00006920


	//   ....[1]....
        /*0090*/ 	.word	0x00006950


	//   ....[2]....
        /*0094*/ 	.word	0x00006980


	//   ....[3]....
        /*0098*/ 	.word	0x000069a0


	//   ....[4]....
        /*009c*/ 	.word	0x000069c0


	//   ....[5]....
        /*00a0*/ 	.word	0x00006c00


	//   ....[6]....
        /*00a4*/ 	.word	0x00006c20


	//   ....[7]....
        /*00a8*/ 	.word	0x00006c40


	//   ....[8]....
        /*00ac*/ 	.word	0x00006c60


	//   ....[9]....
        /*00b0*/ 	.word	0x00006c80


	//   ....[10]....
        /*00b4*/ 	.word	0x000072b0


	//   ....[11]....
        /*00b8*/ 	.word	0x00007320


	//   ....[12]....
        /*00bc*/ 	.word	0x00007380


	//   ....[13]....
        /*00c0*/ 	.word	0x000073e0


	//   ....[14]....
        /*00c4*/ 	.word	0x00007440


	//   ....[15]....
        /*00c8*/ 	.word	0x000076d0


	//   ....[16]....
        /*00cc*/ 	.word	0x00007730


	//   ....[17]....
        /*00d0*/ 	.word	0x00007790


	//   ....[18]....
        /*00d4*/ 	.word	0x000077f0


	//   ....[19]....
        /*00d8*/ 	.word	0x00007850


	//----- nvinfo : EIATTR_EXIT_INSTR_OFFSETS
	.align		4
.L_1748:
        /*00dc*/ 	.byte	0x04, 0x1c
        /*00de*/ 	.short	(.L_1750 - .L_1749)


	//   ....[0]....
.L_1749:
        /*00e0*/ 	.word	0x00000530


	//   ....[1]....
        /*00e4*/ 	.word	0x00007250


	//----- nvinfo : EIATTR_MAX_THREADS
	.align		4
.L_1750:
        /*00e8*/ 	.byte	0x04, 0x05
        /*00ea*/ 	.short	(.L_1752 - .L_1751)
.L_1751:
        /*00ec*/ 	.word	0x00000080
        /*00f0*/ 	.word	0x00000001
        /*00f4*/ 	.word	0x00000001


	//----- nvinfo : EIATTR_CRS_STACK_SIZE
	.align		4
.L_1752:
        /*00f8*/ 	.byte	0x04, 0x1e
        /*00fa*/ 	.short	(.L_1754 - .L_1753)
.L_1753:
        /*00fc*/ 	.word	0x00000000
.L_1754:


//--------------------- .nv.info._ZN10layer_norm13ln_fwd_kernelINS_13Kernel_traitsI6__halfS2_S2_S2_fjLj512ELj1ELj4ELj1ELj16ENS_18Kernel_traits_baseILj512ES2_S2_S2_S2_fjLj128EEEEELb1ELb1ELb0ELb1EEEvNS_9FwdParamsE --------------------------
	.section	.nv.info._ZN10layer_norm13ln_fwd_kernelINS_13Kernel_traitsI6__halfS2_S2_S2_fjLj512ELj1ELj4ELj1ELj16ENS_18Kernel_traits_baseILj512ES2_S2_S2_S2_fjLj128EEEEELb1ELb1ELb0ELb1EEEvNS_9FwdParamsE,"",@"SHT_CUDA_INFO"
	.sectionflags	@""
	.align	4


	//----- nvinfo : EIATTR_CUDA_API_VERSION
	.align		4
        /*0000*/ 	.byte	0x04, 0x37
        /*0002*/ 	.short	(.L_1756 - .L_1755)
.L_1755:
        /*0004*/ 	.word	0x00000082


	//----- nvinfo : EIATTR_SW2861232_WAR
	.align		4
.L_1756:
        /*0008*/ 	.byte	0x01, 0x35
	.zero		2


	//----- nvinfo : EIATTR_PARAM_CBANK
	.align		4
        /*000c*/ 	.byte	0x04, 0x0a
        /*000e*/ 	.short	(.L_1758 - .L_1757)
	.align		4
.L_1757:
        /*0010*/ 	.word	index@(.nv.constant0._ZN10layer_norm13ln_fwd_kernelINS_13Kernel_traitsI6__halfS2_S2_S2_fjLj512ELj1ELj4ELj1ELj16ENS_18Kernel_traits_baseILj512ES2_S2_S2_S2_fjLj128EEEEELb1ELb1ELb0ELb1EEEvNS_9FwdParamsE)
        /*0014*/ 	.short	0x0160
        /*0016*/ 	.short	0x00e8


	//----- nvinfo : EIATTR_CBANK_PARAM_SIZE
	.align		4
.L_1758:
        /*0018*/ 	.byte	0x03, 0x19
        /*001a*/ 	.short	0x00e8


	//----- nvinfo : EIATTR_KPARAM_INFO
	.align		4
        /*001c*/ 	.byte	0x04, 0x17
        /*001e*/ 	.short	(.L_1760 - .L_1759)
.L_1759:
        /*0020*/ 	.word	0x00000000
        /*0024*/ 	.short	0x0000
        /*0026*/ 	.short	0x0000
        /*0028*/ 	.byte	0x00, 0xf0, 0xa1, 0x03


	//----- nvinfo : EIATTR_MAXREG_COUNT
	.align		4
.L_1760:
        /*002c*/ 	.byte	0x03, 0x1b
        /*002e*/ 	.short	0x00ff


	//----- nvinfo : EIATTR_MERCURY_ISA_VERSION
	.align		4
        /*0030*/ 	.byte	0x03, 0x5f
        /*0032*/ 	.short	0x0000


	//----- nvinfo : EIATTR_COOP_GROUP_MASK_REGIDS
	.align		4
        /*0034*/ 	.byte	0x04, 0x29
        /*0036*/ 	.short	(.L_1762 - .L_1761)


	//   ....[0]....
.L_1761:
        /*0038*/ 	.word	0xffffffff


	//   ....[1]....
        /*003c*/ 	.word	0xffffffff


	//   ....[2]....
        /*0040*/ 	.word	0xffffffff


	//   ....[3]....
        /*0044*/ 	.word	0xffffffff


	//   ....[4]....
        /*0048*/ 	.word	0xffffffff


	//   ....[5]....
        /*004c*/ 	.word	0xffffffff


	//   ....[6]....
        /*0050*/ 	.word	0xffffffff


	//   ....[7]....
        /*0054*/ 	.word	0xffffffff


	//   ....[8]....
        /*0058*/ 	.word	0xffffffff


	//   ....[9]....
        /*005c*/ 	.word	0xffffffff


	//   ....[10]....
        /*0060*/ 	.word	0xffffffff


	//   ....[11]....
        /*0064*/ 	.word	0xffffffff


	//   ....[12]....
        /*0068*/ 	.word	0xffffffff


	//   ....[13]....
        /*006c*/ 	.word	0xffffffff


	//   ....[14]....
        /*0070*/ 	.word	0xffffffff


	//   ....[15]....
        /*0074*/ 	.word	0xffffffff


	//   ....[16]....
        /*0078*/ 	.word	0xffffffff


	//   ....[17]....
        /*007c*/ 	.word	0xffffffff


	//   ....[18]....
        /*0080*/ 	.word	0xffffffff


	//   ....[19]....
        /*0084*/ 	.word	0xffffffff


	//----- nvinfo : EIATTR_COOP_GROUP_INSTR_OFFSETS
	.align		4
.L_1762:
        /*0088*/ 	.byte	0x04, 0x28
        /*008a*/ 	.short	(.L_1764 - .L_1763)


	//   ....[0]....
.L_1763:
        /*008c*/ 	.word	0x00006690


	//   ....[1]....
        /*0090*/ 	.word	0x000066c0


	//   ....[2]....
        /*0094*/ 	.word	0x000066e0


	//   ....[3]....
        /*0098*/ 	.word	0x00006700


	//   ....[4]....
        /*009c*/ 	.word	0x00006720


	//   ....[5]....
        /*00a0*/ 	.word	0x00006950


	//   ....[6]....
        /*00a4*/ 	.word	0x00006970


	//   ....[7]....
        /*00a8*/ 	.word	0x00006990


	//   ....[8]....
        /*00ac*/ 	.word	0x000069b0


	//   ....[9]....
        /*00b0*/ 	.word	0x000069d0


	//   ....[10]....
        /*00b4*/ 	.word	0x00006f60


	//   ....[11]....
        /*00b8*/ 	.word	0x00006fc0


	//   ....[12]....
        /*00bc*/ 	.word	0x00007020


	//   ....[13]....
        /*00c0*/ 	.word	0x00007080


	//   ....[14]....
        /*00c4*/ 	.word	0x000070e0


	//   ....[15]....
        /*00c8*/ 	.word	0x00007350


	//   ....[16]....
        /*00cc*/ 	.word	0x000073b0


	//   ....[17]....
        /*00d0*/ 	.word	0x00007410


	//   ....[18]....
        /*00d4*/ 	.word	0x00007470


	//   ....[19]....
        /*00d8*/ 	.word	0x000074d0


	//----- nvinfo : EIATTR_EXIT_INSTR_OFFSETS
	.align		4
.L_1764:
        /*00dc*/ 	.byte	0x04, 0x1c
        /*00de*/ 	.short	(.L_1766 - .L_1765)


	//   ....[0]....
.L_1765:
        /*00e0*/ 	.word	0x000001b0


	//   ....[1]....
        /*00e4*/ 	.word	0x00006f00


	//----- nvinfo : EIATTR_MAX_THREADS
	.align		4
.L_1766:
        /*00e8*/ 	.byte	0x04, 0x05
        /*00ea*/ 	.short	(.L_1768 - .L_1767)
.L_1767:
        /*00ec*/ 	.word	0x00000080
        /*00f0*/ 	.word	0x00000001
        /*00f4*/ 	.word	0x00000001


	//----- nvinfo : EIATTR_CRS_STACK_SIZE
	.align		4
.L_1768:
        /*00f8*/ 	.byte	0x04, 0x1e
        /*00fa*/ 	.short	(.L_1770 - .L_1769)
.L_1769:
        /*00fc*/ 	.word	0x00000000
.L_1770:


//--------------------- .nv.info._ZN10layer_norm13ln_fwd_kernelINS_13Kernel_traitsI6__halfS2_S2_S2_fjLj512ELj1ELj4ELj1ELj16ENS_18Kernel_traits_baseILj512ES2_S2_S2_S2_fjLj128EEEEELb1ELb1ELb1ELb0EEEvNS_9FwdParamsE --------------------------
	.section	.nv.info._ZN10layer_norm13ln_fwd_kernelINS_13Kernel_traitsI6__halfS2_S2_S2_fjLj512ELj1ELj4ELj1ELj16ENS_18Kernel_traits_baseILj512ES2_S2_S2_S2_fjLj128EEEEELb1ELb1ELb1ELb0EEEvNS_9FwdParamsE,"",@"SHT_CUDA_INFO"
	.sectionflags	@""
	.align	4


	//----- nvinfo : EIATTR_CUDA_API_VERSION
	.align		4
        /*0000*/ 	.byte	0x04, 0x37
        /*0002*/ 	.short	(.L_1772 - .L_1771)
.L_1771:
        /*0004*/ 	.word	0x00000082


	//----- nvinfo : EIATTR_SW2861232_WAR
	.align		4
.L_1772:
        /*0008*/ 	.byte	0x01, 0x35
	.zero		2


	//----- nvinfo : EIATTR_PARAM_CBANK
	.align		4
        /*000c*/ 	.byte	0x04, 0x0a
        /*000e*/ 	.short	(.L_1774 - .L_1773)
	.align		4
.L_1773:
        /*0010*/ 	.word	index@(.nv.constant0._ZN10layer_norm13ln_fwd_kernelINS_13Kernel_traitsI6__halfS2_S2_S2_fjLj512ELj1ELj4ELj1ELj16ENS_18Kernel_traits_baseILj512ES2_S2_S2_S2_fjLj128EEEEELb1ELb1ELb1ELb0EEEvNS_9FwdParamsE)
        /*0014*/ 	.short	0x0160
        /*0016*/ 	.short	0x00e8


	//----- nvinfo : EIATTR_CBANK_PARAM_SIZE
	.align		4
.L_1774:
        /*0018*/ 	.byte	0x03, 0x19
        /*001a*/ 	.short	0x00e8


	//----- nvinfo : EIATTR_KPARAM_INFO
	.align		4
        /*001c*/ 	.byte	0x04, 0x17
        /*001e*/ 	.short	(.L_1776 - .L_1775)
.L_1775:
        /*0020*/ 	.word	0x00000000
        /*0024*/ 	.short	0x0000
        /*0026*/ 	.short	0x0000
        /*0028*/ 	.byte	0x00, 0xf0, 0xa1, 0x03


	//----- nvinfo : EIATTR_MAXREG_COUNT
	.align		4
.L_1776:
        /*002c*/ 	.byte	0x03, 0x1b
        /*002e*/ 	.short	0x00ff


	//----- nvinfo : EIATTR_MERCURY_ISA_VERSION
	.align		4
        /*0030*/ 	.byte	0x03, 0x5f
        /*0032*/ 	.short	0x0000


	//----- nvinfo : EIATTR_COOP_GROUP_MASK_REGIDS
	.align		4
        /*0034*/ 	.byte	0x04, 0x29
        /*0036*/ 	.short	(.L_1778 - .L_1777)


	//   ....[0]....
.L_1777:
        /*0038*/ 	.word	0xffffffff


	//   ....[1]....
        /*003c*/ 	.word	0xffffffff


	//   ....[2]....
        /*0040*/ 	.word	0xffffffff


	//   ....[3]....
        /*0044*/ 	.word	0xffffffff


	//   ....[4]....
        /*0048*/ 	.word	0xffffffff


	//   ....[5]....
        /*004c*/ 	.word	0xffffffff


	//   ....[6]....
        /*0050*/ 	.word	0xffffffff


	//   ....[7]....
        /*0054*/ 	.word	0xffffffff


	//   ....[8]....
        /*0058*/ 	.word	0xffffffff


	//   ....[9]....
        /*005c*/ 	.word	0xffffffff


	//   ....[10]....
        /*0060*/ 	.word	0xffffffff


	//   ....[11]....
        /*0064*/ 	.word	0xffffffff


	//   ....[12]....
        /*0068*/ 	.word	0xffffffff


	//   ....[13]....
        /*006c*/ 	.word	0xffffffff


	//   ....[14]....
        /*0070*/ 	.word	0xffffffff


	//   ....[15]....
        /*0074*/ 	.word	0xffffffff


	//   ....[16]....
        /*0078*/ 	.word	0xffffffff


	//   ....[17]....
        /*007c*/ 	.word	0xffffffff


	//   ....[18]....
        /*0080*/ 	.word	0xffffffff


	//   ....[19]....
        /*0084*/ 	.word	0xffffffff


	//----- nvinfo : EIATTR_COOP_GROUP_INSTR_OFFSETS
	.align		4
.L_1778:
        /*0088*/ 	.byte	0x04, 0x28
        /*008a*/ 	.short	(.L_1780 - .L_1779)


	//   ....[0]....
.L_1779:
        /*008c*/ 	.word	0x00007480


	//   ....[1]....
        /*0090*/ 	.word	0x000074b0


	//   ....[2]....
        /*0094*/ 	.word	0x000074d0


	//   ....[3]....
        /*0098*/ 	.word	0x000074f0


	//   ....[4]....
        /*009c*/ 	.word	0x00007510


	//   ....[5]....
        /*00a0*/ 	.word	0x00007750


	//   ....[6]....
        /*00a4*/ 	.word	0x00007770


	//   ....[7]....
        /*00a8*/ 	.word	0x00007790


	//   ....[8]....
        /*00ac*/ 	.word	0x000077b0


	//   ....[9]....
        /*00b0*/ 	.word	0x000077d0


	//   ....[10]....
        /*00b4*/ 	.word	0x00007e50


	//   ....[11]....
        /*00b8*/ 	.word	0x00007ed0


	//   ....[12]....
        /*00bc*/ 	.word	0x00007f30


	//   ....[13]....
        /*00c0*/ 	.word	0x00007f90


	//   ....[14]....
        /*00c4*/ 	.word	0x00007ff0


	//   ....[15]....
        /*00c8*/ 	.word	0x00008270


	//   ....[16]....
        /*00cc*/ 	.word	0x000082d0


	//   ....[17]....
        /*00d0*/ 	.word	0x00008330


	//   ....[18]....
        /*00d4*/ 	.word	0x00008390


	//   ....[19]....
        /*00d8*/ 	.word	0x00008400


	//----- nvinfo : EIATTR_EXIT_INSTR_OFFSETS
	.align		4
.L_1780:
        /*00dc*/ 	.byte	0x04, 0x1c
        /*00de*/ 	.short	(.L_1782 - .L_1781)


	//   ....[0]....
.L_1781:
        /*00e0*/ 	.word	0x00000510


	//   ....[1]....
        /*00e4*/ 	.word	0x00007e00


	//----- nvinfo : EIATTR_MAX_THREADS
	.align		4
.L_1782:
        /*00e8*/ 	.byte	0x04, 0x05
        /*00ea*/ 	.short	(.L_1784 - .L_1783)
.L_1783:
        /*00ec*/ 	.word	0x00000080
        /*00f0*/ 	.word	0x00000001
        /*00f4*/ 	.word	0x00000001


	//----- nvinfo : EIATTR_CRS_STACK_SIZE
	.align		4
.L_1784:
        /*00f8*/ 	.byte	0x04, 0x1e
        /*00fa*/ 	.short	(.L_1786 - .L_1785)
.L_1785:
        /*00fc*/ 	.word	0x00000000
.L_1786:


//--------------------- .nv.info._ZN10layer_norm13ln_fwd_kernelINS_13Kernel_traitsI6__halfS2_S2_S2_fjLj512ELj1ELj4ELj1ELj16ENS_18Kernel_traits_baseILj512ES2_S2_S2_S2_fjLj128EEEEELb1ELb1ELb1ELb1EEEvNS_9FwdParamsE --------------------------
	.section	.nv.info._ZN10layer_norm13ln_fwd_kernelINS_13Kernel_traitsI6__halfS2_S2_S2_fjLj512ELj1ELj4ELj1ELj16ENS_18Kernel_traits_baseILj512ES2_S2_S2_S2_fjLj128EEEEELb1ELb1ELb1ELb1EEEvNS_9FwdParamsE,"",@"SHT_CUDA_INFO"
	.sectionflags	@""
	.align	4


	//----- nvinfo : EIATTR_CUDA_API_VERSION
	.align		4
        /*0000*/ 	.byte	0x04, 0x37
        /*0002*/ 	.short	(.L_1788 - .L_1787)
.L_1787:
        /*0004*/ 	.word	0x00000082


	//----- nvinfo : EIATTR_SW2861232_WAR
	.align		4
.L_1788:
        /*0008*/ 	.byte	0x01, 0x35
	.zero		2


	//----- nvinfo : EIATTR_PARAM_CBANK
	.align		4
        /*000c*/ 	.byte	0x04, 0x0a
        /*000e*/ 	.short	(.L_1790 - .L_1789)
	.align		4
.L_1789:
        /*0010*/ 	.word	index@(.nv.constant0._ZN10layer_norm13ln_fwd_kernelINS_13Kernel_traitsI6__halfS2_S2_S2_fjLj512ELj1ELj4ELj1ELj16ENS_18Kernel_traits_baseILj512ES2_S2_S2_S2_fjLj128EEEEELb1ELb1ELb1ELb1EEEvNS_9FwdParamsE)
        /*0014*/ 	.short	0x0160
        /*0016*/ 	.short	0x00e8


	//----- nvinfo : EIATTR_CBANK_PARAM_SIZE
	.align		4
.L_1790:
        /*0018*/ 	.byte	0x03, 0x19
        /*001a*/ 	.short	0x00e8


	//----- nvinfo : EIATTR_KPARAM_INFO
	.align		4
        /*001c*/ 	.byte	0x04, 0x17
        /*001e*/ 	.short	(.L_1792 - .L_1791)
.L_1791:
        /*0020*/ 	.word	0x00000000
        /*0024*/ 	.short	0x0000
        /*0026*/ 	.short	0x0000
        /*0028*/ 	.byte	0x00, 0xf0, 0xa1, 0x03


	//----- nvinfo : EIATTR_MAXREG_COUNT
	.align		4
.L_1792:
        /*002c*/ 	.byte	0x03, 0x1b
        /*002e*/ 	.short	0x00ff


	//----- nvinfo : EIATTR_MERCURY_ISA_VERSION
	.align		4
        /*0030*/ 	.byte	0x03, 0x5f
        /*0032*/ 	.short	0x0000


	//----- nvinfo : EIATTR_COOP_GROUP_MASK_REGIDS
	.align		4
        /*0034*/ 	.byte	0x04, 0x29
        /*0036*/ 	.short	(.L_1794 - .L_1793)


	//   ....[0]....
.L_1793:
        /*0038*/ 	.word	0xffffffff


	//   ....[1]....
        /*003c*/ 	.word	0xffffffff


	//   ....[2]....
        /*0040*/ 	.word	0xffffffff


	//   ....[3]....
        /*0044*/ 	.word	0xffffffff


	//   ....[4]....
        /*0048*/ 	.word	0xffffffff


	//   ....[5]....
        /*004c*/ 	.word	0xffffffff


	//   ....[6]....
        /*0050*/ 	.word	0xffffffff


	//   ....[7]....
        /*0054*/ 	.word	0xffffffff


	//   ....[8]....
        /*0058*/ 	.word	0xffffffff


	//   ....[9]....
        /*005c*/ 	.word	0xffffffff


	//   ....[10]....
        /*0060*/ 	.word	0xffffffff


	//   ....[11]....
        /*0064*/ 	.word	0xffffffff


	//   ....[12]....
        /*0068*/ 	.word	0xffffffff


	//   ....[13]....
        /*006c*/ 	.word	0xffffffff


	//   ....[14]....
        /*0070*/ 	.word	0xffffffff


	//   ....[15]....
        /*0074*/ 	.word	0xffffffff


	//   ....[16]....
        /*0078*/ 	.word	0xffffffff


	//   ....[17]....
        /*007c*/ 	.word	0xffffffff


	//   ....[18]....
        /*0080*/ 	.word	0xffffffff


	//   ....[19]....
        /*0084*/ 	.word	0xffffffff


	//----- nvinfo : EIATTR_COOP_GROUP_INSTR_OFFSETS
	.align		4
.L_1794:
        /*0088*/ 	.byte	0x04, 0x28
        /*008a*/ 	.short	(.L_1796 - .L_1795)


	//   ....[0]....
.L_1795:
        /*008c*/ 	.word	0x000071b0


	//   ....[1]....
        /*0090*/ 	.word	0x000071e0


	//   ....[2]....
        /*0094*/ 	.word	0x00007200


	//   ....[3]....
        /*0098*/ 	.word	0x00007220


	//   ....[4]....
        /*009c*/ 	.word	0x00007240


	//   ....[5]....
        /*00a0*/ 	.word	0x00007470


	//   ....[6]....
        /*00a4*/ 	.word	0x00007490


	//   ....[7]....
        /*00a8*/ 	.word	0x000074b0


	//   ....[8]....
        /*00ac*/ 	.word	0x000074d0


	//   ....[9]....
        /*00b0*/ 	.word	0x000074f0


	//   ....[10]....
        /*00b4*/ 	.word	0x00007c10


	//   ....[11]....
        /*00b8*/ 	.word	0x00007c70


	//   ....[12]....
        /*00bc*/ 	.word	0x00007cd0


	//   ....[13]....
        /*00c0*/ 	.word	0x00007d30


	//   ....[14]....
        /*00c4*/ 	.word	0x00007d90


	//   ....[15]....
        /*00c8*/ 	.word	0x00008000


	//   ....[16]....
        /*00cc*/ 	.word	0x00008060


	//   ....[17]....
        /*00d0*/ 	.word	0x000080c0


	//   ....[18]....
        /*00d4*/ 	.word	0x00008120


	//   ....[19]....
        /*00d8*/ 	.word	0x00008180


	//----- nvinfo : EIATTR_EXIT_INSTR_OFFSETS
	.align		4
.L_1796:
        /*00dc*/ 	.byte	0x04, 0x1c
        /*00de*/ 	.short	(.L_1798 - .L_1797)


	//   ....[0]....
.L_1797:
        /*00e0*/ 	.word	0x000001f0


	//   ....[1]....
        /*00e4*/ 	.word	0x00007bc0


	//----- nvinfo : EIATTR_MAX_THREADS
	.align		4
.L_1798:
        /*00e8*/ 	.byte	0x04, 0x05
        /*00ea*/ 	.short	(.L_1800 - .L_1799)
.L_1799:
        /*00ec*/ 	.word	0x00000080
        /*00f0*/ 	.word	0x00000001
        /*00f4*/ 	.word	0x00000001


	//----- nvinfo : EIATTR_CRS_STACK_SIZE
	.align		4
.L_1800:
        /*00f8*/ 	.byte	0x04, 0x1e
        /*00fa*/ 	.short	(.L_1802 - .L_1801)
.L_1801:
        /*00fc*/ 	.word	0x00000000
.L_1802:


//--------------------- .nv.info._ZN10layer_norm13ln_fwd_kernelINS_13Kernel_traitsIf13__nv_bfloat16S2_S2_fjLj512ELj1ELj4ELj1ELj16ENS_18Kernel_traits_baseILj512EfS2_S2_S2_fjLj128EEEEELb0ELb0ELb0ELb0EEEvNS_9FwdParamsE --------------------------
	.section	.nv.info._ZN10layer_norm13ln_fwd_kernelINS_13Kernel_traitsIf13__nv_bfloat16S2_S2_fjLj512ELj1ELj4ELj1ELj16ENS_18Kernel_traits_baseILj512EfS2_S2_S2_fjLj128EEEEELb0ELb0ELb0ELb0EEEvNS_9FwdParamsE,"",@"SHT_CUDA_INFO"
	.sectionflags	@""
	.align	4


	//----- nvinfo : EIATTR_CUDA_API_VERSION
	.align		4
        /*0000*/ 	.byte	0x04, 0x37
        /*0002*/ 	.short	(.L_1804 - .L_1803)
.L_1803:
        /*0004*/ 	.word	0x00000082


	//----- nvinfo : EIATTR_SW2861232_WAR
	.align		4
.L_1804:
        /*0008*/ 	.byte	0x01, 0x35
	.zero		2


	//----- nvinfo : EIATTR_PARAM_CBANK
	.align		4
        /*000c*/ 	.byte	0x04, 0x0a
        /*000e*/ 	.short	(.L_1806 - .L_1805)
	.align		4
.L_1805:
        /*0010*/ 	.word	index@(.nv.constant0._ZN10layer_norm13ln_fwd_kernelINS_13Kernel_traitsIf13__nv_bfloat16S2_S2_fjLj512ELj1ELj4ELj1ELj16ENS_18Kernel_traits_baseILj512EfS2_S2_S2_fjLj128EEEEELb0ELb0ELb0ELb0EEEvNS_9FwdParamsE)
        /*0014*/ 	.short	0x0160
        /*0016*/ 	.short	0x00e8


	//----- nvinfo : EIATTR_CBANK_PARAM_SIZE
	.align		4
.L_1806:
        /*0018*/ 	.byte	0x03, 0x19
        /*001a*/ 	.short	0x00e8


	//----- nvinfo : EIATTR_KPARAM_INFO
	.align		4
        /*001c*/ 	.byte	0x04, 0x17
        /*001e*/ 	.short	(.L_1808 - .L_1807)
.L_1807:
        /*0020*/ 	.word	0x00000000
        /*0024*/ 	.short	0x0000
        /*0026*/ 	.short	0x0000
        /*0028*/ 	.byte	0x00, 0xf0, 0xa1, 0x03


	//----- nvinfo : EIATTR_MAXREG_COUNT
	.align		4
.L_1808:
        /*002c*/ 	.byte	0x03, 0x1b
        /*002e*/ 	.short	0x00ff


	//----- nvinfo : EIATTR_MERCURY_ISA_VERSION
	.align		4
        /*0030*/ 	.byte	0x03, 0x5f
        /*0032*/ 	.short	0x0000


	//----- nvinfo : EIATTR_COOP_GROUP_MASK_REGIDS
	.align		4
        /*0034*/ 	.byte	0x04, 0x29
        /*0036*/ 	.short	(.L_1810 - .L_1809)


	//   ....[0]....
.L_1809:
        /*0038*/ 	.word	0xffffffff


	//   ....[1]....
        /*003c*/ 	.word	0xffffffff


	//   ....[2]....
        /*0040*/ 	.word	0xffffffff


	//   ....[3]....
        /*0044*/ 	.word	0xffffffff


	//   ....[4]....
        /*0048*/ 	.word	0xffffffff


	//   ....[5]....
        /*004c*/ 	.word	0xffffffff


	//   ....[6]....
        /*0050*/ 	.word	0xffffffff


	//   ....[7]....
        /*0054*/ 	.word	0xffffffff


	//   ....[8]....
        /*0058*/ 	.word	0xffffffff


	//   ....[9]....
        /*005c*/ 	.word	0xffffffff


	//   ....[10]....
        /*0060*/ 	.word	0xffffffff


	//   ....[11]....
        /*0064*/ 	.word	0xffffffff


	//   ....[12]....
        /*0068*/ 	.word	0xffffffff


	//   ....[13]....
        /*006c*/ 	.word	0xffffffff


	//   ....[14]....
        /*0070*/ 	.word	0xffffffff


	//   ....[15]....
        /*0074*/ 	.word	0xffffffff


	//   ....[16]....
        /*0078*/ 	.word	0xffffffff


	//   ....[17]....
        /*007c*/ 	.word	0xffffffff


	//   ....[18]....
        /*0080*/ 	.word	0xffffffff


	//   ....[19]....
        /*0084*/ 	.word	0xffffffff


	//----- nvinfo : EIATTR_COOP_GROUP_INSTR_OFFSETS
	.align		4
.L_1810:
        /*0088*/ 	.byte	0x04, 0x28
        /*008a*/ 	.short	(.L_1812 - .L_1811)


	//   ....[0]....
.L_1811:
        /*008c*/ 	.word	0x000010b0


	//   ....[1]....
        /*0090*/ 	.word	0x000010e0


	//   ....[2]....
        /*0094*/ 	.word	0x00001100


	//   ....[3]....
        /*0098*/ 	.word	0x00001120


	//   ....[4]....
        /*009c*/ 	.word	0x00001140


	//   ....[5]....
        /*00a0*/ 	.word	0x00001380


	//   ....[6]....
        /*00a4*/ 	.word	0x000013a0


	//   ....[7]....
        /*00a8*/ 	.word	0x000013c0


	//   ....[8]....
        /*00ac*/ 	.word	0x000013e0


	//   ....[9]....
        /*00b0*/ 	.word	0x00001400


	//   ....[10]....
        /*00b4*/ 	.word	0x00001a00


	//   ....[11]....
        /*00b8*/ 	.word	0x00001a60


	//   ....[12]....
        /*00bc*/ 	.word	0x00001ac0


	//   ....[13]....
        /*00c0*/ 	.word	0x00001b20


	//   ....[14]....
        /*00c4*/ 	.word	0x00001b80


	//   ....[15]....
        /*00c8*/ 	.word	0x00001e00


	//   ....[16]....
        /*00cc*/ 	.word	0x00001e60


	//   ....[17]....
        /*00d0*/ 	.word	0x00001ec0


	//   ....[18]....
        /*00d4*/ 	.word	0x00001f20


	//   ....[19]....
        /*00d8*/ 	.word	0x00001f80


	//----- nvinfo : EIATTR_EXIT_INSTR_OFFSETS
	.align		4
.L_1812:
        /*00dc*/ 	.byte	0x04, 0x1c
        /*00de*/ 	.short	(.L_1814 - .L_1813)


	//   ....[0]....
.L_1813:
        /*00e0*/ 	.word	0x00000360


	//   ....[1]....
        /*00e4*/ 	.word	0x000019a0


	//----- nvinfo : EIATTR_MAX_THREADS
	.align		4
.L_1814:
        /*00e8*/ 	.byte	0x04, 0x05
        /*00ea*/ 	.short	(.L_1816 - .L_1815)
.L_1815:
        /*00ec*/ 	.word	0x00000080
        /*00f0*/ 	.word	0x00000001
        /*00f4*/ 	.word	0x00000001


	//----- nvinfo : EIATTR_CRS_STACK_SIZE
	.align		4
.L_1816:
        /*00f8*/ 	.byte	0x04, 0x1e
        /*00fa*/ 	.short	(.L_1818 - .L_1817)
.L_1817:
        /*00fc*/ 	.word	0x00000000
.L_1818:


//--------------------- .nv.info._ZN10layer_norm13ln_fwd_kernelINS_13Kernel_traitsIf13__nv_bfloat16S2_S2_fjLj512ELj1ELj4ELj1ELj16ENS_18Kernel_traits_baseILj512EfS2_S2_S2_fjLj128EEEEELb0ELb0ELb0ELb1EEEvNS_9FwdParamsE --------------------------
	.section	.nv.info._ZN10layer_norm13ln_fwd_kernelINS_13Kernel_traitsIf13__nv_bfloat16S2_S2_fjLj512ELj1ELj4ELj1ELj16ENS_18Kernel_traits_baseILj512EfS2_S2_S2_fjLj128EEEEELb0ELb0ELb0ELb1EEEvNS_9FwdParamsE,"",@"SHT_CUDA_INFO"
	.sectionflags	@""
	.align	4


	//----- nvinfo : EIATTR_CUDA_API_VERSION
	.align		4
        /*0000*/ 	.byte	0x04, 0x37
        /*0002*/ 	.short	(.L_1820 - .L_1819)
.L_1819:
        /*0004*/ 	.word	0x00000082


	//----- nvinfo : EIATTR_SW2861232_WAR
	.align		4
.L_1820:
        /*0008*/ 	.byte	0x01, 0x35
	.zero		2


	//----- nvinfo : EIATTR_PARAM_CBANK
	.align		4
        /*000c*/ 	.byte	0x04, 0x0a
        /*000e*/ 	.short	(.L_1822 - .L_1821)
	.align		4
.L_1821:
        /*0010*/ 	.word	index@(.nv.constant0._ZN10layer_norm13ln_fwd_kernelINS_13Kernel_traitsIf13__nv_bfloat16S2_S2_fjLj512ELj1ELj4ELj1ELj16ENS_18Kernel_traits_baseILj512EfS2_S2_S2_fjLj128EEEEELb0ELb0ELb0ELb1EEEvNS_9FwdParamsE)
        /*0014*/ 	.short	0x0160
        /*0016*/ 	.short	0x00e8


	//----- nvinfo : EIATTR_CBANK_PARAM_SIZE
	.align		4
.L_1822:
        /*0018*/ 	.byte	0x03, 0x19
        /*001a*/ 	.short	0x00e8


	//----- nvinfo : EIATTR_KPARAM_INFO
	.align		4
        /*001c*/ 	.byte	0x04, 0x17
        /*001e*/ 	.short	(.L_1824 - .L_1823)
.L_1823:
        /*0020*/ 	.word	0x00000000
        /*0024*/ 	.short	0x0000
        /*0026*/ 	.short	0x0000
        /*0028*/ 	.byte	0x00, 0xf0, 0xa1, 0x03


	//----- nvinfo : EIATTR_MAXREG_COUNT
	.align		4
.L_1824:
        /*002c*/ 	.byte	0x03, 0x1b
        /*002e*/ 	.short	0x00ff


	//----- nvinfo : EIATTR_MERCURY_ISA_VERSION
	.align		4
        /*0030*/ 	.byte	0x03, 0x5f
        /*0032*/ 	.short	0x0000


	//----- nvinfo : EIATTR_COOP_GROUP_MASK_REGIDS
	.align		4
        /*0034*/ 	.byte	0x04, 0x29
        /*0036*/ 	.short	(.L_1826 - .L_1825)


	//   ....[0]....
.L_1825:
        /*0038*/ 	.word	0xffffffff


	//   ....[1]....
        /*003c*/ 	.word	0xffffffff


	//   ....[2]....
        /*0040*/ 	.word	0xffffffff


	//   ....[3]....
        /*0044*/ 	.word	0xffffffff


	//   ....[4]....
        /*0048*/ 	.word	0xffffffff


	//   ....[5]....
        /*004c*/ 	.word	0xffffffff


	//   ....[6]....
        /*0050*/ 	.word	0xffffffff


	//   ....[7]....
        /*0054*/ 	.word	0xffffffff


	//   ....[8]....
        /*0058*/ 	.word	0xffffffff


	//   ....[9]....
        /*005c*/ 	.word	0xffffffff


	//   ....[10]....
        /*0060*/ 	.word	0xffffffff


	//   ....[11]....
        /*0064*/ 	.word	0xffffffff


	//   ....[12]....
        /*0068*/ 	.word	0xffffffff


	//   ....[13]....
        /*006c*/ 	.word	0xffffffff


	//   ....[14]....
        /*0070*/ 	.word	0xffffffff


	//   ....[15]....
        /*0074*/ 	.word	0xffffffff


	//   ....[16]....
        /*0078*/ 	.word	0xffffffff


	//   ....[17]....
        /*007c*/ 	.word	0xffffffff


	//   ....[18]....
        /*0080*/ 	.word	0xffffffff


	//   ....[19]....
        /*0084*/ 	.word	0xffffffff


	//----- nvinfo : EIATTR_COOP_GROUP_INSTR_OFFSETS
	.align		4
.L_1826:
        /*0088*/ 	.byte	0x04, 0x28
        /*008a*/ 	.short	(.L_1828 - .L_1827)


	//   ....[0]....
.L_1827:
        /*008c*/ 	.word	0x00000e60


	//   ....[1]....
        /*0090*/ 	.word	0x00000e90


	//   ....[2]....
        /*0094*/ 	.word	0x00000eb0


	//   ....[3]....
        /*0098*/ 	.word	0x00000ed0


	//   ....[4]....
        /*009c*/ 	.word	0x00000ef0


	//   ....[5]....
        /*00a0*/ 	.word	0x00001120


	//   ....[6]....
        /*00a4*/ 	.word	0x00001140


	//   ....[7]....
        /*00a8*/ 	.word	0x00001160


	//   ....[8]....
        /*00ac*/ 	.word	0x00001180


	//   ....[9]....
        /*00b0*/ 	.word	0x000011a0


	//   ....[10]....
        /*00b4*/ 	.word	0x00001700


	//   ....[11]....
        /*00b8*/ 	.word	0x00001760


	//   ....[12]....
        /*00bc*/ 	.word	0x000017c0


	//   ....[13]....
        /*00c0*/ 	.word	0x00001820


	//   ....[14]....
        /*00c4*/ 	.word	0x00001880


	//   ....[15]....
        /*00c8*/ 	.word	0x00001af0


	//   ....[16]....
        /*00cc*/ 	.word	0x00001b50


	//   ....[17]....
        /*00d0*/ 	.word	0x00001bb0


	//   ....[18]....
        /*00d4*/ 	.word	0x00001c10


	//   ....[19]....
        /*00d8*/ 	.word	0x00001c70


	//----- nvinfo : EIATTR_EXIT_INSTR_OFFSETS
	.align		4
.L_1828:
        /*00dc*/ 	.byte	0x04, 0x1c
        /*00de*/ 	.short	(.L_1830 - .L_1829)


	//   ....[0]....
.L_1829:
        /*00e0*/ 	.word	0x000001b0


	//   ....[1]....
        /*00e4*/ 	.word	0x000016a0


	//----- nvinfo : EIATTR_MAX_THREADS
	.align		4
.L_1830:
        /*00e8*/ 	.byte	0x04, 0x05
        /*00ea*/ 	.short	(.L_1832 - .L_1831)
.L_1831:
        /*00ec*/ 	.word	0x00000080
        /*00f0*/ 	.word	0x00000001
        /*00f4*/ 	.word	0x00000001


	//----- nvinfo : EIATTR_CRS_STACK_SIZE
	.align		4
.L_1832:
        /*00f8*/ 	.byte	0x04, 0x1e
        /*00fa*/ 	.short	(.L_1834 - .L_1833)
.L_1833:
        /*00fc*/ 	.word	0x00000000
.L_1834:


//--------------------- .nv.info._ZN10layer_norm13ln_fwd_kernelINS_13Kernel_traitsIf13__nv_bfloat16S2_S2_fjLj512ELj1ELj4ELj1ELj16ENS_18Kernel_traits_baseILj512EfS2_S2_S2_fjLj128EEEEELb0ELb0ELb1ELb0EEEvNS_9FwdParamsE --------------------------
	.section	.nv.info._ZN10layer_norm13ln_fwd_kernelINS_13Kernel_traitsIf13__nv_bfloat16S2_S2_fjLj512ELj1ELj4ELj1ELj16ENS_18Kernel_traits_baseILj512EfS2_S2_S2_fjLj128EEEEELb0ELb0ELb1ELb0EEEvNS_9FwdParamsE,"",@"SHT_CUDA_INFO"
	.sectionflags	@""
	.align	4


	//----- nvinfo : EIATTR_CUDA_API_VERSION
	.align		4
        /*0000*/ 	.byte	0x04, 0x37
        /*0002*/ 	.short	(.L_1836 - .L_1835)
.L_1835:
        /*0004*/ 	.word	0x00000082


	//----- nvinfo : EIATTR_SW2861232_WAR
	.align		4
.L_1836:
        /*0008*/ 	.byte	0x01, 0x35
	.zero		2


	//----- nvinfo : EIATTR_PARAM_CBANK
	.align		4
        /*000c*/ 	.byte	0x04, 0x0a
        /*000e*/ 	.short	(.L_1838 - .L_1837)
	.align		4
.L_1837:
        /*0010*/ 	.word	index@(.nv.constant0._ZN10layer_norm13ln_fwd_kernelINS_13Kernel_traitsIf13__nv_bfloat16S2_S2_fjLj512ELj1ELj4ELj1ELj16ENS_18Kernel_traits_baseILj512EfS2_S2_S2_fjLj128EEEEELb0ELb0ELb1ELb0EEEvNS_9FwdParamsE)
        /*0014*/ 	.short	0x0160
        /*0016*/ 	.short	0x00e8


	//----- nvinfo : EIATTR_CBANK_PARAM_SIZE
	.align		4
.L_1838:
        /*0018*/ 	.byte	0x03, 0x19
        /*001a*/ 	.short	0x00e8


	//----- nvinfo : EIATTR_KPARAM_INFO
	.align		4
        /*001c*/ 	.byte	0x04, 0x17
        /*001e*/ 	.short	(.L_1840 - .L_1839)
.L_1839:
        /*0020*/ 	.word	0x00000000
        /*0024*/ 	.short	0x0000
        /*0026*/ 	.short	0x0000
        /*0028*/ 	.byte	0x00, 0xf0, 0xa1, 0x03


	//----- nvinfo : EIATTR_MAXREG_COUNT
	.align		4
.L_1840:
        /*002c*/ 	.byte	0x03, 0x1b
        /*002e*/ 	.short	0x00ff


	//----- nvinfo : EIATTR_MERCURY_ISA_VERSION
	.align		4
        /*0030*/ 	.byte	0x03, 0x5f
        /*0032*/ 	.short	0x0000


	//----- nvinfo : EIATTR_COOP_GROUP_MASK_REGIDS
	.align		4
        /*0034*/ 	.byte	0x04, 0x29
        /*0036*/ 	.short	(.L_1842 - .L_1841)


	//   ....[0]....
.L_1841:
        /*0038*/ 	.word	0xffffffff


	//   ....[1]....
        /*003c*/ 	.word	0xffffffff


	//   ....[2]....
        /*0040*/ 	.word	0xffffffff


	//   ....[3]....
        /*0044*/ 	.word	0xffffffff


	//   ....[4]....
        /*0048*/ 	.word	0xffffffff


	//   ....[5]....
        /*004c*/ 	.word	0xffffffff


	//   ....[6]....
        /*0050*/ 	.word	0xffffffff


	//   ....[7]....
        /*0054*/ 	.word	0xffffffff


	//   ....[8]....
        /*0058*/ 	.word	0xffffffff


	//   ....[9]....
        /*005c*/ 	.word	0xffffffff


	//   ....[10]....
        /*0060*/ 	.word	0xffffffff


	//   ....[11]....
        /*0064*/ 	.word	0xffffffff


	//   ....[12]....
        /*0068*/ 	.word	0xffffffff


	//   ....[13]....
        /*006c*/ 	.word	0xffffffff


	//   ....[14]....
        /*0070*/ 	.word	0xffffffff


	//   ....[15]....
        /*0074*/ 	.word	0xffffffff


	//   ....[16]....
        /*0078*/ 	.word	0xffffffff


	//   ....[17]....
        /*007c*/ 	.word	0xffffffff


	//   ....[18]....
        /*0080*/ 	.word	0xffffffff


	//   ....[19]....
        /*0084*/ 	.word	0xffffffff


	//----- nvinfo : EIATTR_COOP_GROUP_INSTR_OFFSETS
	.align		4
.L_1842:
        /*0088*/ 	.byte	0x04, 0x28
        /*008a*/ 	.short	(.L_1844 - .L_1843)


	//   ....[0]....
.L_1843:
        /*008c*/ 	.word	0x00001330


	//   ....[1]....
        /*0090*/ 	.word	0x00001360


	//   ....[2]....
        /*0094*/ 	.word	0x00001380


	//   ....[3]....
        /*0098*/ 	.word	0x000013a0


	//   ....[4]....
        /*009c*/ 	.word	0x000013c0


	//   ....[5]....
        /*00a0*/ 	.word	0x00001600


	//   ....[6]....
        /*00a4*/ 	.word	0x00001620


	//   ....[7]....
        /*00a8*/ 	.word	0x00001640


	//   ....[8]....
        /*00ac*/ 	.word	0x00001660


	//   ....[9]....
        /*00b0*/ 	.word	0x00001680


	//   ....[10]....
        /*00b4*/ 	.word	0x00001d00


	//   ....[11]....
        /*00b8*/ 	.word	0x00001d70


	//   ....[12]....
        /*00bc*/ 	.word	0x00001dd0


	//   ....[13]....
        /*00c0*/ 	.word	0x00001e30


	//   ....[14]....
        /*00c4*/ 	.word	0x00001e90


	//   ....[15]....
        /*00c8*/ 	.word	0x00002110


	//   ....[16]....
        /*00cc*/ 	.word	0x00002170


	//   ....[17]....
        /*00d0*/ 	.word	0x000021d0


	//   ....[18]....
        /*00d4*/ 	.word	0x00002230


	//   ....[19]....
        /*00d8*/ 	.word	0x000022a0


	//----- nvinfo : EIATTR_EXIT_INSTR_OFFSETS
	.align		4
.L_1844:
        /*00dc*/ 	.byte	0x04, 0x1c
        /*00de*/ 	.short	(.L_1846 - .L_1845)


	//   ....[0]....
.L_1845:
        /*00e0*/ 	.word	0x00000320


	//   ....[1]....
        /*00e4*/ 	.word	0x00001ca0


	//----- nvinfo : EIATTR_MAX_THREADS
	.align		4
.L_1846:
        /*00e8*/ 	.byte	0x04, 0x05
        /*00ea*/ 	.short	(.L_1848 - .L_1847)
.L_1847:
        /*00ec*/ 	.word	0x00000080
        /*00f0*/ 	.word	0x00000001
        /*00f4*/ 	.word	0x00000001


	//----- nvinfo : EIATTR_CRS_STACK_SIZE
	.align		4
.L_1848:
        /*00f8*/ 	.byte	0x04, 0x1e
        /*00fa*/ 	.short	(.L_1850 - .L_1849)
.L_1849:
        /*00fc*/ 	.word	0x00000000
.L_1850:


//--------------------- .nv.info._ZN10layer_norm13ln_fwd_kernelINS_13Kernel_traitsIf13__nv_bfloat16S2_S2_fjLj512ELj1ELj4ELj1ELj16ENS_18Kernel_traits_baseILj512EfS2_S2_S2_fjLj128EEEEELb0ELb0ELb1ELb1EEEvNS_9FwdParamsE --------------------------
	.section	.nv.info._ZN10layer_norm13ln_fwd_kernelINS_13Kernel_traitsIf13__nv_bfloat16S2_S2_fjLj512ELj1ELj4ELj1ELj16ENS_18Kernel_traits_baseILj512EfS2_S2_S2_fjLj128EEEEELb0ELb0ELb1ELb1EEEvNS_9FwdParamsE,"",@"SHT_CUDA_INFO"
	.sectionflags	@""
	.align	4


	//----- nvinfo : EIATTR_CUDA_API_VERSION
	.align		4
        /*0000*/ 	.byte	0x04, 0x37
        /*0002*/ 	.short	(.L_1852 - .L_1851)
.L_1851:
        /*0004*/ 	.word	0x00000082


	//----- nvinfo : EIATTR_SW2861232_WAR
	.align		4
.L_1852:
        /*0008*/ 	.byte	0x01, 0x35
	.zero		2


	//----- nvinfo : EIATTR_PARAM_CBANK
	.align		4
        /*000c*/ 	.byte	0x04, 0x0a
        /*000e*/ 	.short	(.L_1854 - .L_1853)
	.align		4
.L_1853:
        /*0010*/ 	.word	index@(.nv.constant0._ZN10layer_norm13ln_fwd_kernelINS_13Kernel_traitsIf13__nv_bfloat16S2_S2_fjLj512ELj1ELj4ELj1ELj16ENS_18Kernel_traits_baseILj512EfS2_S2_S2_fjLj128EEEEELb0ELb0ELb1ELb1EEEvNS_9FwdParamsE)
        /*0014*/ 	.short	0x0160
        /*0016*/ 	.short	0x00e8


	//----- nvinfo : EIATTR_CBANK_PARAM_SIZE
	.align		4
.L_1854:
        /*0018*/ 	.byte	0x03, 0x19
        /*001a*/ 	.short	0x00e8


	//----- nvinfo : EIATTR_KPARAM_INFO
	.align		4
        /*001c*/ 	.byte	0x04, 0x17
        /*001e*/ 	.short	(.L_1856 - .L_1855)
.L_1855:
        /*0020*/ 	.word	0x00000000
        /*0024*/ 	.short	0x0000
        /*0026*/ 	.short	0x0000
        /*0028*/ 	.byte	0x00, 0xf0, 0xa1, 0x03


	//----- nvinfo : EIATTR_MAXREG_COUNT
	.align		4
.L_1856:
        /*002c*/ 	.byte	0x03, 0x1b
        /*002e*/ 	.short	0x00ff


	//----- nvinfo : EIATTR_MERCURY_ISA_VERSION
	.align		4
        /*0030*/ 	.byte	0x03, 0x5f
        /*0032*/ 	.short	0x0000


	//----- nvinfo : EIATTR_COOP_GROUP_MASK_REGIDS
	.align		4
        /*0034*/ 	.byte	0x04, 0x29
        /*0036*/ 	.short	(.L_1858 - .L_1857)


	//   ....[0]....
.L_1857:
        /*0038*/ 	.word	0xffffffff


	//   ....[1]....
        /*003c*/ 	.word	0xffffffff


	//   ....[2]....
        /*0040*/ 	.word	0xffffffff


	//   ....[3]....
        /*0044*/ 	.word	0xffffffff


	//   ....[4]....
        /*0048*/ 	.word	0xffffffff


	//   ....[5]....
        /*004c*/ 	.word	0xffffffff


	//   ....[6]....
        /*0050*/ 	.word	0xffffffff


	//   ....[7]....
        /*0054*/ 	.word	0xffffffff


	//   ....[8]....
        /*0058*/ 	.word	0xffffffff


	//   ....[9]....
        /*005c*/ 	.word	0xffffffff


	//   ....[10]....
        /*0060*/ 	.word	0xffffffff


	//   ....[11]....
        /*0064*/ 	.word	0xffffffff


	//   ....[12]....
        /*0068*/ 	.word	0xffffffff


	//   ....[13]....
        /*006c*/ 	.word	0xffffffff


	//   ....[14]....
        /*0070*/ 	.word	0xffffffff


	//   ....[15]....
        /*0074*/ 	.word	0xffffffff


	//   ....[16]....
        /*0078*/ 	.word	0xffffffff


	//   ....[17]....
        /*007c*/ 	.word	0xffffffff


	//   ....[18]....
        /*0080*/ 	.word	0xffffffff


	//   ....[19]....
        /*0084*/ 	.word	0xffffffff


	//----- nvinfo : EIATTR_COOP_GROUP_INSTR_OFFSETS
	.align		4
.L_1858:
        /*0088*/ 	.byte	0x04, 0x28
        /*008a*/ 	.short	(.L_1860 - .L_1859)


	//   ....[0]....
.L_1859:
        /*008c*/ 	.word	0x00001110


	//   ....[1]....
        /*0090*/ 	.word	0x00001140


	//   ....[2]....
        /*0094*/ 	.word	0x00001160


	//   ....[3]....
        /*0098*/ 	.word	0x00001180


	//   ....[4]....
        /*009c*/ 	.word	0x000011a0


	//   ....[5]....
        /*00a0*/ 	.word	0x000013d0


	//   ....[6]....
        /*00a4*/ 	.word	0x000013f0


	//   ....[7]....
        /*00a8*/ 	.word	0x00001410


	//   ....[8]....
        /*00ac*/ 	.word	0x00001430


	//   ....[9]....
        /*00b0*/ 	.word	0x00001450


	//   ....[10]....
        /*00b4*/ 	.word	0x00001a70


	//   ....[11]....
        /*00b8*/ 	.word	0x00001ad0


	//   ....[12]....
        /*00bc*/ 	.word	0x00001b30


	//   ....[13]....
        /*00c0*/ 	.word	0x00001b90


	//   ....[14]....
        /*00c4*/ 	.word	0x00001bf0


	//   ....[15]....
        /*00c8*/ 	.word	0x00001e60


	//   ....[16]....
        /*00cc*/ 	.word	0x00001ec0


	//   ....[17]....
        /*00d0*/ 	.word	0x00001f20


	//   ....[18]....
        /*00d4*/ 	.word	0x00001f80


	//   ....[19]....
        /*00d8*/ 	.word	0x00001fe0


	//----- nvinfo : EIATTR_EXIT_INSTR_OFFSETS
	.align		4
.L_1860:
        /*00dc*/ 	.byte	0x04, 0x1c
        /*00de*/ 	.short	(.L_1862 - .L_1861)


	//   ....[0]....
.L_1861:
        /*00e0*/ 	.word	0x000001b0


	//   ....[1]....
        /*00e4*/ 	.word	0x00001a10


	//----- nvinfo : EIATTR_MAX_THREADS
	.align		4
.L_1862:
        /*00e8*/ 	.byte	0x04, 0x05
        /*00ea*/ 	.short	(.L_1864 - .L_1863)
.L_1863:
        /*00ec*/ 	.word	0x00000080
        /*00f0*/ 	.word	0x00000001
        /*00f4*/ 	.word	0x00000001


	//----- nvinfo : EIATTR_CRS_STACK_SIZE
	.align		4
.L_1864:
        /*00f8*/ 	.byte	0x04, 0x1e
        /*00fa*/ 	.short	(.L_1866 - .L_1865)
.L_1865:
        /*00fc*/ 	.word	0x00000000
.L_1866:


//--------------------- .nv.info._ZN10layer_norm13ln_fwd_kernelINS_13Kernel_traitsIf13__nv_bfloat16S2_S2_fjLj512ELj1ELj4ELj1ELj16ENS_18Kernel_traits_baseILj512EfS2_S2_S2_fjLj128EEEEELb0ELb1ELb0ELb0EEEvNS_9FwdParamsE --------------------------
	.section	.nv.info._ZN10layer_norm13ln_fwd_kernelINS_13Kernel_traitsIf13__nv_bfloat16S2_S2_fjLj512ELj1ELj4ELj1ELj16ENS_18Kernel_traits_baseILj512EfS2_S2_S2_fjLj128EEEEELb0ELb1ELb0ELb0EEEvNS_9FwdParamsE,"",@"SHT_CUDA_INFO"
	.sectionflags	@""
	.align	4


	//----- nvinfo : EIATTR_CUDA_API_VERSION
	.align		4
        /*0000*/ 	.byte	0x04, 0x37
        /*0002*/ 	.short	(.L_1868 - .L_1867)
.L_1867:
        /*0004*/ 	.word	0x00000082


	//----- nvinfo : EIATTR_SW2861232_WAR
	.align		4
.L_1868:
        /*0008*/ 	.byte	0x01, 0x35
	.zero		2


	//----- nvinfo : EIATTR_PARAM_CBANK
	.align		4
        /*000c*/ 	.byte	0x04, 0x0a
        /*000e*/ 	.short	(.L_1870 - .L_1869)
	.align		4
.L_1869:
        /*0010*/ 	.word	index@(.nv.constant0._ZN10layer_norm13ln_fwd_kernelINS_13Kernel_traitsIf13__nv_bfloat16S2_S2_fjLj512ELj1ELj4ELj1ELj16ENS_18Kernel_traits_baseILj512EfS2_S2_S2_fjLj128EEEEELb0ELb1ELb0ELb0EEEvNS_9FwdParamsE)
        /*0014*/ 	.short	0x0160
        /*0016*/ 	.short	0x00e8


	//----- nvinfo : EIATTR_CBANK_PARAM_SIZE
	.align		4
.L_1870:
        /*0018*/ 	.byte	0x03, 0x19
        /*001a*/ 	.short	0x00e8


	//----- nvinfo : EIATTR_KPARAM_INFO
	.align		4
        /*001c*/ 	.byte	0x04, 0x17
        /*001e*/ 	.short	(.L_1872 - .L_1871)
.L_1871:
        /*0020*/ 	.word	0x00000000
        /*0024*/ 	.short	0x0000
        /*0026*/ 	.short	0x0000
        /*0028*/ 	.byte	0x00, 0xf0, 0xa1, 0x03


	//----- nvinfo : EIATTR_MAXREG_COUNT
	.align		4
.L_1872:
        /*002c*/ 	.byte	0x03, 0x1b
        /*002e*/ 	.short	0x00ff


	//----- nvinfo : EIATTR_MERCURY_ISA_VERSION
	.align		4
        /*0030*/ 	.byte	0x03, 0x5f
        /*0032*/ 	.short	0x0000


	//----- nvinfo : EIATTR_COOP_GROUP_MASK_REGIDS
	.align		4
        /*0034*/ 	.byte	0x04, 0x29
        /*0036*/ 	.short	(.L_1874 - .L_1873)


	//   ....[0]....
.L_1873:
        /*0038*/ 	.word	0xffffffff


	//   ....[1]....
        /*003c*/ 	.word	0xffffffff


	//   ....[2]....
        /*0040*/ 	.word	0xffffffff


	//   ....[3]....
        /*0044*/ 	.word	0xffffffff


	//   ....[4]....
        /*0048*/ 	.word	0xffffffff


	//   ....[5]....
        /*004c*/ 	.word	0xffffffff


	//   ....[6]....
        /*0050*/ 	.word	0xffffffff


	//   ....[7]....
        /*0054*/ 	.word	0xffffffff


	//   ....[8]....
        /*0058*/ 	.word	0xffffffff


	//   ....[9]....
        /*005c*/ 	.word	0xffffffff


	//   ....[10]....
        /*0060*/ 	.word	0xffffffff


	//   ....[11]....
        /*0064*/ 	.word	0xffffffff


	//   ....[12]....
        /*0068*/ 	.word	0xffffffff


	//   ....[13]....
        /*006c*/ 	.word	0xffffffff


	//   ....[14]....
        /*0070*/ 	.word	0xffffffff


	//   ....[15]....
        /*0074*/ 	.word	0xffffffff


	//   ....[16]....
        /*0078*/ 	.word	0xffffffff


	//   ....[17]....
        /*007c*/ 	.word	0xffffffff


	//   ....[18]....
        /*0080*/ 	.word	0xffffffff


	//   ....[19]....
        /*0084*/ 	.word	0xffffffff


	//----- nvinfo : EIATTR_COOP_GROUP_INSTR_OFFSETS
	.align		4
.L_1874:
        /*0088*/ 	.byte	0x04, 0x28
        /*008a*/ 	.short	(.L_1876 - .L_1875)


	//   ....[0]....
.L_1875:
        /*008c*/ 	.word	0x00000d10


	//   ....[1]....
        /*0090*/ 	.word	0x00000d40


	//   ....[2]....
        /*0094*/ 	.word	0x00000d60


	//   ....[3]....
        /*0098*/ 	.word	0x00000d80


	//   ....[4]....
        /*009c*/ 	.word	0x00000da0


	//   ....[5]....
        /*00a0*/ 	.word	0x00000fe0


	//   ....[6]....
        /*00a4*/ 	.word	0x00001000


	//   ....[7]....
        /*00a8*/ 	.word	0x00001020


	//   ....[8]....
        /*00ac*/ 	.word	0x00001040


	//   ....[9]....
        /*00b0*/ 	.word	0x00001060


	//   ....[10]....
        /*00b4*/ 	.word	0x00001660


	//   ....[11]....
        /*00b8*/ 	.word	0x000016e0


	//   ....[12]....
        /*00bc*/ 	.word	0x00001740


	//   ....[13]....
        /*00c0*/ 	.word	0x000017a0


	//   ....[14]....
        /*00c4*/ 	.word	0x00001800


	//   ....[15]....
        /*00c8*/ 	.word	0x00001a80


	//   ....[16]....
        /*00cc*/ 	.word	0x00001ae0


	//   ....[17]....
        /*00d0*/ 	.word	0x00001b40


	//   ....[18]....
        /*00d4*/ 	.word	0x00001ba0


	//   ....[19]....
        /*00d8*/ 	.word	0x00001c10


	//----- nvinfo : EIATTR_EXIT_INSTR_OFFSETS
	.align		4
.L_1876:
        /*00dc*/ 	.byte	0x04, 0x1c
        /*00de*/ 	.short	(.L_1878 - .L_1877)


	//   ....[0]....
.L_1877:
        /*00e0*/ 	.word	0x000003a0


	//   ....[1]....
        /*00e4*/ 	.word	0x00001600


	//----- nvinfo : EIATTR_MAX_THREADS
	.align		4
.L_1878:
        /*00e8*/ 	.byte	0x04, 0x05
        /*00ea*/ 	.short	(.L_1880 - .L_1879)
.L_1879:
        /*00ec*/ 	.word	0x00000080
        /*00f0*/ 	.word	0x00000001
        /*00f4*/ 	.word	0x00000001


	//----- nvinfo : EIATTR_CRS_STACK_SIZE
	.align		4
.L_1880:
        /*00f8*/ 	.byte	0x04, 0x1e
        /*00fa*/ 	.short	(.L_1882 - .L_1881)
.L_1881:
        /*00fc*/ 	.word	0x00000000
.L_1882:


//--------------------- .nv.info._ZN10layer_norm13ln_fwd_kernelINS_13Kernel_traitsIf13__nv_bfloat16S2_S2_fjLj512ELj1ELj4ELj1ELj16ENS_18Kernel_traits_baseILj512EfS2_S2_S2_fjLj128EEEEELb0ELb1ELb0ELb1EEEvNS_9FwdParamsE --------------------------
	.section	.nv.info._ZN10layer_norm13ln_fwd_kernelINS_13Kernel_traitsIf13__nv_bfloat16S2_S2_fjLj512ELj1ELj4ELj1ELj16ENS_18Kernel_traits_baseILj512EfS2_S2_S2_fjLj128EEEEELb0ELb1ELb0ELb1EEEvNS_9FwdParamsE,"",@"SHT_CUDA_INFO"
	.sectionflags	@""
	.align	4


	//----- nvinfo : EIATTR_CUDA_API_VERSION
	.align		4
        /*0000*/ 	.byte	0x04, 0x37
        /*0002*/ 	.short	(.L_1884 - .L_1883)
.L_1883:
        /*0004*/ 	.word	0x00000082


	//----- nvinfo : EIATTR_SW2861232_WAR
	.align		4
.L_1884:
        /*0008*/ 	.byte	0x01, 0x35
	.zero		2


	//----- nvinfo : EIATTR_PARAM_CBANK
	.align		4
        /*000c*/ 	.byte	0x04, 0x0a
        /*000e*/ 	.short	(.L_1886 - .L_1885)
	.align		4
.L_1885:
        /*0010*/ 	.word	index@(.nv.constant0._ZN10layer_norm13ln_fwd_kernelINS_13Kernel_traitsIf13__nv_bfloat16S2_S2_fjLj512ELj1ELj4ELj1ELj16ENS_18Kernel_traits_baseILj512EfS2_S2_S2_fjLj128EEEEELb0ELb1ELb0ELb1EEEvNS_9FwdParamsE)
        /*0014*/ 	.short	0x0160
        /*0016*/ 	.short	0x00e8


	//----- nvinfo : EIATTR_CBANK_PARAM_SIZE
	.align		4
.L_1886:
        /*0018*/ 	.byte	0x03, 0x19
        /*001a*/ 	.short	0x00e8


	//----- nvinfo : EIATTR_KPARAM_INFO
	.align		4
        /*001c*/ 	.byte	0x04, 0x17
        /*001e*/ 	.short	(.L_1888 - .L_1887)
.L_1887:
        /*0020*/ 	.word	0x00000000
        /*0024*/ 	.short	0x0000
        /*0026*/ 	.short	0x0000
        /*0028*/ 	.byte	0x00, 0xf0, 0xa1, 0x03


	//----- nvinfo : EIATTR_MAXREG_COUNT
	.align		4
.L_1888:
        /*002c*/ 	.byte	0x03, 0x1b
        /*002e*/ 	.short	0x00ff


	//----- nvinfo : EIATTR_MERCURY_ISA_VERSION
	.align		4
        /*0030*/ 	.byte	0x03, 0x5f
        /*0032*/ 	.short	0x0000


	//----- nvinfo : EIATTR_COOP_GROUP_MASK_REGIDS
	.align		4
        /*0034*/ 	.byte	0x04, 0x29
        /*0036*/ 	.short	(.L_1890 - .L_1889)


	//   ....[0]....
.L_1889:
        /*0038*/ 	.word	0xffffffff


	//   ....[1]....
        /*003c*/ 	.word	0xffffffff


	//   ....[2]....
        /*0040*/ 	.word	0xffffffff


	//   ....[3]....
        /*0044*/ 	.word	0xffffffff


	//   ....[4]....
        /*0048*/ 	.word	0xffffffff


	//   ....[5]....
        /*004c*/ 	.word	0xffffffff


	//   ....[6]....
        /*0050*/ 	.word	0xffffffff


	//   ....[7]....
        /*0054*/ 	.word	0xffffffff


	//   ....[8]....
        /*0058*/ 	.word	0xffffffff


	//   ....[9]....
        /*005c*/ 	.word	0xffffffff


	//   ....[10]....
        /*0060*/ 	.word	0xffffffff


	//   ....[11]....
        /*0064*/ 	.word	0xffffffff


	//   ....[12]....
        /*0068*/ 	.word	0xffffffff


	//   ....[13]....
        /*006c*/ 	.word	0xffffffff


	//   ....[14]....
        /*0070*/ 	.word	0xffffffff


	//   ....[15]....
        /*0074*/ 	.word	0xffffffff


	//   ....[16]....
        /*0078*/ 	.word	0xffffffff


	//   ....[17]....
        /*007c*/ 	.word	0xffffffff


	//   ....[18]....
        /*0080*/ 	.word	0xffffffff


	//   ....[19]....
        /*0084*/ 	.word	0xffffffff


	//----- nvinfo : EIATTR_COOP_GROUP_INSTR_OFFSETS
	.align		4
.L_1890:
        /*0088*/ 	.byte	0x04, 0x28
        /*008a*/ 	.short	(.L_1892 - .L_1891)


	//   ....[0]....
.L_1891:
        /*008c*/ 	.word	0x00000b50


	//   ....[1]....
        /*0090*/ 	.word	0x00000b80


	//   ....[2]....
        /*0094*/ 	.word	0x00000ba0


	//   ....[3]....
        /*0098*/ 	.word	0x00000bc0


	//   ....[4]....
        /*009c*/ 	.word	0x00000be0


	//   ....[5]....
        /*00a0*/ 	.word	0x00000e10


	//   ....[6]....
        /*00a4*/ 	.word	0x00000e30


	//   ....[7]....
        /*00a8*/ 	.word	0x00000e50


	//   ....[8]....
        /*00ac*/ 	.word	0x00000e70


	//   ....[9]....
        /*00b0*/ 	.word	0x00000e90


	//   ....[10]....
        /*00b4*/ 	.word	0x00001400


	//   ....[11]....
        /*00b8*/ 	.word	0x00001480


	//   ....[12]....
        /*00bc*/ 	.word	0x000014e0


	//   ....[13]....
        /*00c0*/ 	.word	0x00001540


	//   ....[14]....
        /*00c4*/ 	.word	0x000015a0


	//   ....[15]....
        /*00c8*/ 	.word	0x00001810


	//   ....[16]....
        /*00cc*/ 	.word	0x00001870


	//   ....[17]....
        /*00d0*/ 	.word	0x000018d0


	//   ....[18]....
        /*00d4*/ 	.word	0x00001930


	//   ....[19]....
        /*00d8*/ 	.word	0x00001990


	//----- nvinfo : EIATTR_EXIT_INSTR_OFFSETS
	.align		4
.L_1892:
        /*00dc*/ 	.byte	0x04, 0x1c
        /*00de*/ 	.short	(.L_1894 - .L_1893)


	//   ....[0]....
.L_1893:
        /*00e0*/ 	.word	0x000001e0


	//   ....[1]....
        /*00e4*/ 	.word	0x000013a0


	//----- nvinfo : EIATTR_MAX_THREADS
	.align		4
.L_1894:
        /*00e8*/ 	.byte	0x04, 0x05
        /*00ea*/ 	.short	(.L_1896 - .L_1895)
.L_1895:
        /*00ec*/ 	.word	0x00000080
        /*00f0*/ 	.word	0x00000001
        /*00f4*/ 	.word	0x00000001


	//----- nvinfo : EIATTR_CRS_STACK_SIZE
	.align		4
.L_1896:
        /*00f8*/ 	.byte	0x04, 0x1e
        /*00fa*/ 	.short	(.L_1898 - .L_1897)
.L_1897:
        /*00fc*/ 	.word	0x00000000
.L_1898:


//--------------------- .nv.info._ZN10layer_norm13ln_fwd_kernelINS_13Kernel_traitsIf13__nv_bfloat16S2_S2_fjLj512ELj1ELj4ELj1ELj16ENS_18Kernel_traits_baseILj512EfS2_S2_S2_fjLj128EEEEELb0ELb1ELb1ELb0EEEvNS_9FwdParamsE --------------------------
	.section	.nv.info._ZN10layer_norm13ln_fwd_kernelINS_13Kernel_traitsIf13__nv_bfloat16S2_S2_fjLj512ELj1ELj4ELj1ELj16ENS_18Kernel_traits_baseILj512EfS2_S2_S2_fjLj128EEEEELb0ELb1ELb1ELb0EEEvNS_9FwdParamsE,"",@"SHT_CUDA_INFO"
	.sectionflags	@""
	.align	4


	//----- nvinfo : EIATTR_CUDA_API_VERSION
	.align		4
        /*0000*/ 	.byte	0x04, 0x37
        /*0002*/ 	.short	(.L_1900 - .L_1899)
.L_1899:
        /*0004*/ 	.word	0x00000082


	//----- nvinfo : EIATTR_SW2861232_WAR
	.align		4
.L_1900:
        /*0008*/ 	.byte	0x01, 0x35
	.zero		2


	//----- nvinfo : EIATTR_PARAM_CBANK
	.align		4
        /*000c*/ 	.byte	0x04, 0x0a
        /*000e*/ 	.short	(.L_1902 - .L_1901)
	.align		4
.L_1901:
        /*0010*/ 	.word	index@(.nv.constant0._ZN10layer_norm13ln_fwd_kernelINS_13Kernel_traitsIf13__nv_bfloat16S2_S2_fjLj512ELj1ELj4ELj1ELj16ENS_18Kernel_traits_baseILj512EfS2_S2_S2_fjLj128EEEEELb0ELb1ELb1ELb0EEEvNS_9FwdParamsE)
        /*0014*/ 	.short	0x0160
        /*0016*/ 	.short	0x00e8


	//----- nvinfo : EIATTR_CBANK_PARAM_SIZE
	.align		4
.L_1902:
        /*0018*/ 	.byte	0x03, 0x19
        /*001a*/ 	.short	0x00e8


	//----- nvinfo : EIATTR_KPARAM_INFO
	.align		4
        /*001c*/ 	.byte	0x04, 0x17
        /*001e*/ 	.short	(.L_1904 - .L_1903)
.L_1903:
        /*0020*/ 	.word	0x00000000
        /*0024*/ 	.short	0x0000
        /*0026*/ 	.short	0x0000
        /*0028*/ 	.byte	0x00, 0xf0, 0xa1, 0x03


	//----- nvinfo : EIATTR_MAXREG_COUNT
	.align		4
.L_1904:
        /*002c*/ 	.byte	0x03, 0x1b
        /*002e*/ 	.short	0x00ff


	//----- nvinfo : EIATTR_MERCURY_ISA_VERSION
	.align		4
        /*0030*/ 	.byte	0x03, 0x5f
        /*0032*/ 	.short	0x0000


	//----- nvinfo : EIATTR_COOP_GROUP_MASK_REGIDS
	.align		4
        /*0034*/ 	.byte	0x04, 0x29
        /*0036*/ 	.short	(.L_1906 - .L_1905)


	//   ....[0]....
.L_1905:
        /*0038*/ 	.word	0xffffffff


	//   ....[1]....
        /*003c*/ 	.word	0xffffffff


	//   ....[2]....
        /*0040*/ 	.word	0xffffffff


	//   ....[3]....
        /*0044*/ 	.word	0xffffffff


	//   ....[4]....
        /*0048*/ 	.word	0xffffffff


	//   ....[5]....
        /*004c*/ 	.word	0xffffffff


	//   ....[6]....
        /*0050*/ 	.word	0xffffffff


	//   ....[7]....
        /*0054*/ 	.word	0xffffffff


	//   ....[8]....
        /*0058*/ 	.word	0xffffffff


	//   ....[9]....
        /*005c*/ 	.word	0xffffffff


	//   ....[10]....
        /*0060*/ 	.word	0xffffffff


	//   ....[11]....
        /*0064*/ 	.word	0xffffffff


	//   ....[12]....
        /*0068*/ 	.word	0xffffffff


	//   ....[13]....
        /*006c*/ 	.word	0xffffffff


	//   ....[14]....
        /*0070*/ 	.word	0xffffffff


	//   ....[15]....
        /*0074*/ 	.word	0xffffffff


	//   ....[16]....
        /*0078*/ 	.word	0xffffffff


	//   ....[17]....
        /*007c*/ 	.word	0xffffffff


	//   ....[18]....
        /*0080*/ 	.word	0xffffffff


	//   ....[19]....
        /*0084*/ 	.word	0xffffffff


	//----- nvinfo : EIATTR_COOP_GROUP_INSTR_OFFSETS
	.align		4
.L_1906:
        /*0088*/ 	.byte	0x04, 0x28
        /*008a*/ 	.short	(.L_1908 - .L_1907)


	//   ....[0]....
.L_1907:
        /*008c*/ 	.word	0x000014b0


	//   ....[1]....
        /*0090*/ 	.word	0x000014e0


	//   ....[2]....
        /*0094*/ 	.word	0x00001500


	//   ....[3]....
        /*0098*/ 	.word	0x00001520


	//   ....[4]....
        /*009c*/ 	.word	0x00001540


	//   ....[5]....
        /*00a0*/ 	.word	0x00001780


	//   ....[6]....
        /*00a4*/ 	.word	0x000017a0


	//   ....[7]....
        /*00a8*/ 	.word	0x000017c0


	//   ....[8]....
        /*00ac*/ 	.word	0x000017e0


	//   ....[9]....
        /*00b0*/ 	.word	0x00001800


	//   ....[10]....
        /*00b4*/ 	.word	0x00001e80


	//   ....[11]....
        /*00b8*/ 	.word	0x00001ef0


	//   ....[12]....
        /*00bc*/ 	.word	0x00001f50


	//   ....[13]....
        /*00c0*/ 	.word	0x00001fb0


	//   ....[14]....
        /*00c4*/ 	.word	0x00002010


	//   ....[15]....
        /*00c8*/ 	.word	0x00002290


	//   ....[16]....
        /*00cc*/ 	.word	0x000022f0


	//   ....[17]....
        /*00d0*/ 	.word	0x00002350


	//   ....[18]....
        /*00d4*/ 	.word	0x000023b0


	//   ....[19]....
        /*00d8*/ 	.word	0x00002420


	//----- nvinfo : EIATTR_EXIT_INSTR_OFFSETS
	.align		4
.L_1908:
        /*00dc*/ 	.byte	0x04, 0x1c
        /*00de*/ 	.short	(.L_1910 - .L_1909)


	//   ....[0]....
.L_1909:
        /*00e0*/ 	.word	0x000003a0


	//   ....[1]....
        /*00e4*/ 	.word	0x00001e20


	//----- nvinfo : EIATTR_MAX_THREADS
	.align		4
.L_1910:
        /*00e8*/ 	.byte	0x04, 0x05
        /*00ea*/ 	.short	(.L_1912 - .L_1911)
.L_1911:
        /*00ec*/ 	.word	0x00000080
        /*00f0*/ 	.word	0x00000001
        /*00f4*/ 	.word	0x00000001


	//----- nvinfo : EIATTR_CRS_STACK_SIZE
	.align		4
.L_1912:
        /*00f8*/ 	.byte	0x04, 0x1e
        /*00fa*/ 	.short	(.L_1914 - .L_1913)
.L_1913:
        /*00fc*/ 	.word	0x00000000
.L_1914:


//--------------------- .nv.info._ZN10layer_norm13ln_fwd_kernelINS_13Kernel_traitsIf13__nv_bfloat16S2_S2_fjLj512ELj1ELj4ELj1ELj16ENS_18Kernel_traits_baseILj512EfS2_S2_S2_fjLj128EEEEELb0ELb1ELb1ELb1EEEvNS_9FwdParamsE --------------------------
	.section	.nv.info._ZN10layer_norm13ln_fwd_kernelINS_13Kernel_traitsIf13__nv_bfloat16S2_S2_fjLj512ELj1ELj4ELj1ELj16ENS_18Kernel_traits_baseILj512EfS2_S2_S2_fjLj128EEEEELb0ELb1ELb1ELb1EEEvNS_9FwdParamsE,"",@"SHT_CUDA_INFO"
	.sectionflags	@""
	.align	4


	//----- nvinfo : EIATTR_CUDA_API_VERSION
	.align		4
        /*0000*/ 	.byte	0x04, 0x37
        /*0002*/ 	.short	(.L_1916 - .L_1915)
.L_1915:
        /*0004*/ 	.word	0x00000082


	//----- nvinfo : EIATTR_SW2861232_WAR
	.align		4
.L_1916:
        /*0008*/ 	.byte	0x01, 0x35
	.zero		2


	//----- nvinfo : EIATTR_PARAM_CBANK
	.align		4
        /*000c*/ 	.byte	0x04, 0x0a
        /*000e*/ 	.short	(.L_1918 - .L_1917)
	.align		4
.L_1917:
        /*0010*/ 	.word	index@(.nv.constant0._ZN10layer_norm13ln_fwd_kernelINS_13Kernel_traitsIf13__nv_bfloat16S2_S2_fjLj512ELj1ELj4ELj1ELj16ENS_18Kernel_traits_baseILj512EfS2_S2_S2_fjLj128EEEEELb0ELb1ELb1ELb1EEEvNS_9FwdParamsE)
        /*0014*/ 	.short	0x0160
        /*0016*/ 	.short	0x00e8


	//----- nvinfo : EIATTR_CBANK_PARAM_SIZE
	.align		4
.L_1918:
        /*0018*/ 	.byte	0x03, 0x19
        /*001a*/ 	.short	0x00e8


	//----- nvinfo : EIATTR_KPARAM_INFO
	.align		4
        /*001c*/ 	.byte	0x04, 0x17
        /*001e*/ 	.short	(.L_1920 - .L_1919)
.L_1919:
        /*0020*/ 	.word	0x00000000
        /*0024*/ 	.short	0x0000
        /*0026*/ 	.short	0x0000
        /*0028*/ 	.byte	0x00, 0xf0, 0xa1, 0x03


	//----- nvinfo : EIATTR_MAXREG_COUNT
	.align		4
.L_1920:
        /*002c*/ 	.byte	0x03, 0x1b
        /*002e*/ 	.short	0x00ff


	//----- nvinfo : EIATTR_MERCURY_ISA_VERSION
	.align		4
        /*0030*/ 	.byte	0x03, 0x5f
        /*0032*/ 	.short	0x0000


	//----- nvinfo : EIATTR_COOP_GROUP_MASK_REGIDS
	.align		4
        /*0034*/ 	.byte	0x04, 0x29
        /*0036*/ 	.short	(.L_1922 - .L_1921)


	//   ....[0]....
.L_1921:
        /*0038*/ 	.word	0xffffffff


	//   ....[1]....
        /*003c*/ 	.word	0xffffffff


	//   ....[2]....
        /*0040*/ 	.word	0xffffffff


	//   ....[3]....
        /*0044*/ 	.word	0xffffffff


	//   ....[4]....
        /*0048*/ 	.word	0xffffffff


	//   ....[5]....
        /*004c*/ 	.word	0xffffffff


	//   ....[6]....
        /*0050*/ 	.word	0xffffffff


	//   ....[7]....
        /*0054*/ 	.word	0xffffffff


	//   ....[8]....
        /*0058*/ 	.word	0xffffffff


	//   ....[9]....
        /*005c*/ 	.word	0xffffffff


	//   ....[10]....
        /*0060*/ 	.word	0xffffffff


	//   ....[11]....
        /*0064*/ 	.word	0xffffffff


	//   ....[12]....
        /*0068*/ 	.word	0xffffffff


	//   ....[13]....
        /*006c*/ 	.word	0xffffffff


	//   ....[14]....
        /*0070*/ 	.word	0xffffffff


	//   ....[15]....
        /*0074*/ 	.word	0xffffffff


	//   ....[16]....
        /*0078*/ 	.word	0xffffffff


	//   ....[17]....
        /*007c*/ 	.word	0xffffffff


	//   ....[18]....
        /*0080*/ 	.word	0xffffffff


	//   ....[19]....
        /*0084*/ 	.word	0xffffffff


	//----- nvinfo : EIATTR_COOP_GROUP_INSTR_OFFSETS
	.align		4
.L_1922:
        /*0088*/ 	.byte	0x04, 0x28
        /*008a*/ 	.short	(.L_1924 - .L_1923)


	//   ....[0]....
.L_1923:
        /*008c*/ 	.word	0x00001270


	//   ....[1]....
        /*0090*/ 	.word	0x000012a0


	//   ....[2]....
        /*0094*/ 	.word	0x000012c0


	//   ....[3]....
        /*0098*/ 	.word	0x000012e0


	//   ....[4]....
        /*009c*/ 	.word	0x00001300


	//   ....[5]....
        /*00a0*/ 	.word	0x00001530


	//   ....[6]....
        /*00a4*/ 	.word	0x00001550


	//   ....[7]....
        /*00a8*/ 	.word	0x00001570


	//   ....[8]....
        /*00ac*/ 	.word	0x00001590


	//   ....[9]....
        /*00b0*/ 	.word	0x000015b0


	//   ....[10]....
        /*00b4*/ 	.word	0x00001bc0


	//   ....[11]....
        /*00b8*/ 	.word	0x00001c30


	//   ....[12]....
        /*00bc*/ 	.word	0x00001c90


	//   ....[13]....
        /*00c0*/ 	.word	0x00001cf0


	//   ....[14]....
        /*00c4*/ 	.word	0x00001d50


	//   ....[15]....
        /*00c8*/ 	.word	0x00001fc0


	//   ....[16]....
        /*00cc*/ 	.word	0x00002020


	//   ....[17]....
        /*00d0*/ 	.word	0x00002080


	//   ....[18]....
        /*00d4*/ 	.word	0x000020e0


	//   ....[19]....
        /*00d8*/ 	.word	0x00002140


	//----- nvinfo : EIATTR_EXIT_INSTR_OFFSETS
	.align		4
.L_1924:
        /*00dc*/ 	.byte	0x04, 0x1c
        /*00de*/ 	.short	(.L_1926 - .L_1925)


	//   ....[0]....
.L_1925:
        /*00e0*/ 	.word	0x000001e0


	//   ....[1]....
        /*00e4*/ 	.word	0x00001b70


	//----- nvinfo : EIATTR_MAX_THREADS
	.align		4
.L_1926:
        /*00e8*/ 	.byte	0x04, 0x05
        /*00ea*/ 	.short	(.L_1928 - .L_1927)
.L_1927:
        /*00ec*/ 	.word	0x00000080
        /*00f0*/ 	.word	0x00000001
        /*00f4*/ 	.word	0x00000001


	//----- nvinfo : EIATTR_CRS_STACK_SIZE
	.align		4
.L_1928:
        /*00f8*/ 	.byte	0x04, 0x1e
        /*00fa*/ 	.short	(.L_1930 - .L_1929)
.L_1929:
        /*00fc*/ 	.word	0x00000000
.L_1930:


//--------------------- .nv.info._ZN10layer_norm13ln_fwd_kernelINS_13Kernel_traitsIf13__nv_bfloat16S2_S2_fjLj512ELj1ELj4ELj1ELj16ENS_18Kernel_traits_baseILj512EfS2_S2_S2_fjLj128EEEEELb1ELb0ELb0ELb0EEEvNS_9FwdParamsE --------------------------
	.section	.nv.info._ZN10layer_norm13ln_fwd_kernelINS_13Kernel_traitsIf13__nv_bfloat16S2_S2_fjLj512ELj1ELj4ELj1ELj16ENS_18Kernel_traits_baseILj512EfS2_S2_S2_fjLj128EEEEELb1ELb0ELb0ELb0EEEvNS_9FwdParamsE,"",@"SHT_CUDA_INFO"
	.sectionflags	@""
	.align	4


	//----- nvinfo : EIATTR_CUDA_API_VERSION
	.align		4
        /*0000*/ 	.byte	0x04, 0x37
        /*0002*/ 	.short	(.L_1932 - .L_1931)
.L_1931:
        /*0004*/ 	.word	0x00000082


	//----- nvinfo : EIATTR_SW2861232_WAR
	.align		4
.L_1932:
        /*0008*/ 	.byte	0x01, 0x35
	.zero		2


	//----- nvinfo : EIATTR_PARAM_CBANK
	.align		4
        /*000c*/ 	.byte	0x04, 0x0a
        /*000e*/ 	.short	(.L_1934 - .L_1933)
	.align		4
.L_1933:
        /*0010*/ 	.word	index@(.nv.constant0._ZN10layer_norm13ln_fwd_kernelINS_13Kernel_traitsIf13__nv_bfloat16S2_S2_fjLj512ELj1ELj4ELj1ELj16ENS_18Kernel_traits_baseILj512EfS2_S2_S2_fjLj128EEEEELb1ELb0ELb0ELb0EEEvNS_9FwdParamsE)
        /*0014*/ 	.short	0x0160
        /*0016*/ 	.short	0x00e8


	//----- nvinfo : EIATTR_CBANK_PARAM_SIZE
	.align		4
.L_1934:
        /*0018*/ 	.byte	0x03, 0x19
        /*001a*/ 	.short	0x00e8


	//----- nvinfo : EIATTR_KPARAM_INFO
	.align		4
        /*001c*/ 	.byte	0x04, 0x17
        /*001e*/ 	.short	(.L_1936 - .L_1935)
.L_1935:
        /*0020*/ 	.word	0x00000000
        /*0024*/ 	.short	0x0000
        /*0026*/ 	.short	0x0000
        /*0028*/ 	.byte	0x00, 0xf0, 0xa1, 0x03


	//----- nvinfo : EIATTR_MAXREG_COUNT
	.align		4
.L_1936:
        /*002c*/ 	.byte	0x03, 0x1b
        /*002e*/ 	.short	0x00ff


	//----- nvinfo : EIATTR_MERCURY_ISA_VERSION
	.align		4
        /*0030*/ 	.byte	0x03, 0x5f
        /*0032*/ 	.short	0x0000


	//----- nvinfo : EIATTR_COOP_GROUP_MASK_REGIDS
	.align		4
        /*0034*/ 	.byte	0x04, 0x29
        /*0036*/ 	.short	(.L_1938 - .L_1937)


	//   ....[0]....
.L_1937:
        /*0038*/ 	.word	0xffffffff


	//   ....[1]....
        /*003c*/ 	.word	0xffffffff


	//   ....[2]....
        /*0040*/ 	.word	0xffffffff


	//   ....[3]....
        /*0044*/ 	.word	0xffffffff


	//   ....[4]....
        /*0048*/ 	.word	0xffffffff


	//   ....[5]....
        /*004c*/ 	.word	0xffffffff


	//   ....[6]....
        /*0050*/ 	.word	0xffffffff


	//   ....[7]....
        /*0054*/ 	.word	0xffffffff


	//   ....[8]....
        /*0058*/ 	.word	0xffffffff


	//   ....[9]....
        /*005c*/ 	.word	0xffffffff


	//   ....[10]....
        /*0060*/ 	.word	0xffffffff


	//   ....[11]....
        /*0064*/ 	.word	0xffffffff


	//   ....[12]....
        /*0068*/ 	.word	0xffffffff


	//   ....[13]....
        /*006c*/ 	.word	0xffffffff


	//   ....[14]....
        /*0070*/ 	.word	0xffffffff


	//   ....[15]....
        /*0074*/ 	.word	0xffffffff


	//   ....[16]....
        /*0078*/ 	.word	0xffffffff


	//   ....[17]....
        /*007c*/ 	.word	0xffffffff


	//   ....[18]....
        /*0080*/ 	.word	0xffffffff


	//   ....[19]....
        /*0084*/ 	.word	0xffffffff


	//----- nvinfo : EIATTR_COOP_GROUP_INSTR_OFFSETS
	.align		4
.L_1938:
        /*0088*/ 	.byte	0x04, 0x28
        /*008a*/ 	.short	(.L_1940 - .L_1939)


	//   ....[0]....
.L_1939:
        /*008c*/ 	.word	0x00006520


	//   ....[1]....
        /*0090*/ 	.word	0x00006550


	//   ....[2]....
        /*0094*/ 	.word	0x00006580


	//   ....[3]....
        /*0098*/ 	.word	0x000065a0


	//   ....[4]....
        /*009c*/ 	.word	0x000065c0


	//   ....[5]....
        /*00a0*/ 	.word	0x00006800


	//   ....[6]....
        /*00a4*/ 	.word	0x00006820


	//   ....[7]....
        /*00a8*/ 	.word	0x00006840


	//   ....[8]....
        /*00ac*/ 	.word	0x00006860


	//   ....[9]....
        /*00b0*/ 	.word	0x00006880


	//   ....[10]....
        /*00b4*/ 	.word	0x00006eb0


	//   ....[11]....
        /*00b8*/ 	.word	0x00006f20


	//   ....[12]....
        /*00bc*/ 	.word	0x00006f80


	//   ....[13]....
        /*00c0*/ 	.word	0x00006fe0


	//   ....[14]....
        /*00c4*/ 	.word	0x00007040


	//   ....[15]....
        /*00c8*/ 	.word	0x000072d0


	//   ....[16]....
        /*00cc*/ 	.word	0x00007330


	//   ....[17]....
        /*00d0*/ 	.word	0x00007390


	//   ....[18]....
        /*00d4*/ 	.word	0x000073f0


	//   ....[19]....
        /*00d8*/ 	.word	0x00007450


	//----- nvinfo : EIATTR_EXIT_INSTR_OFFSETS
	.align		4
.L_1940:
        /*00dc*/ 	.byte	0x04, 0x1c
        /*00de*/ 	.short	(.L_1942 - .L_1941)


	//   ....[0]....
.L_1941:
        /*00e0*/ 	.word	0x00000550


	//   ....[1]....
        /*00e4*/ 	.word	0x00006e50


	//----- nvinfo : EIATTR_MAX_THREADS
	.align		4
.L_1942:
        /*00e8*/ 	.byte	0x04, 0x05
        /*00ea*/ 	.short	(.L_1944 - .L_1943)
.L_1943:
        /*00ec*/ 	.word	0x00000080
        /*00f0*/ 	.word	0x00000001
        /*00f4*/ 	.word	0x00000001


	//----- nvinfo : EIATTR_CRS_STACK_SIZE
	.align		4
.L_1944:
        /*00f8*/ 	.byte	0x04, 0x1e
        /*00fa*/ 	.short	(.L_1946 - .L_1945)
.L_1945:
        /*00fc*/ 	.word	0x00000000
.L_1946:


//--------------------- .nv.info._ZN10layer_norm13ln_fwd_kernelINS_13Kernel_traitsIf13__nv_bfloat16S2_S2_fjLj512ELj1ELj4ELj1ELj16ENS_18Kernel_traits_baseILj512EfS2_S2_S2_fjLj128EEEEELb1ELb0ELb0ELb1EEEvNS_9FwdParamsE --------------------------
	.section	.nv.info._ZN10layer_norm13ln_fwd_kernelINS_13Kernel_traitsIf13__nv_bfloat16S2_S2_fjLj512ELj1ELj4ELj1ELj16ENS_18Kernel_traits_baseILj512EfS2_S2_S2_fjLj128EEEEELb1ELb0ELb0ELb1EEEvNS_9FwdParamsE,"",@"SHT_CUDA_INFO"
	.sectionflags	@""
	.align	4


	//----- nvinfo : EIATTR_CUDA_API_VERSION
	.align		4
        /*0000*/ 	.byte	0x04, 0x37
        /*0002*/ 	.short	(.L_1948 - .L_1947)
.L_1947:
        /*0004*/ 	.word	0x00000082


	//----- nvinfo : EIATTR_SW2861232_WAR
	.align		4
.L_1948:
        /*0008*/ 	.byte	0x01, 0x35
	.zero		2


	//----- nvinfo : EIATTR_PARAM_CBANK
	.align		4
        /*000c*/ 	.byte	0x04, 0x0a
        /*000e*/ 	.short	(.L_1950 - .L_1949)
	.align		4
.L_1949:
        /*0010*/ 	.word	index@(.nv.constant0._ZN10layer_norm13ln_fwd_kernelINS_13Kernel_traitsIf13__nv_bfloat16S2_S2_fjLj512ELj1ELj4ELj1ELj16ENS_18Kernel_traits_baseILj512EfS2_S2_S2_fjLj128EEEEELb1ELb0ELb0ELb1EEEvNS_9FwdParamsE)
        /*0014*/ 	.short	0x0160
        /*0016*/ 	.short	0x00e8


	//----- nvinfo : EIATTR_CBANK_PARAM_SIZE
	.align		4
.L_1950:
        /*0018*/ 	.byte	0x03, 0x19
        /*001a*/ 	.short	0x00e8


	//----- nvinfo : EIATTR_KPARAM_INFO
	.align		4
        /*001c*/ 	.byte	0x04, 0x17
        /*001e*/ 	.short	(.L_1952 - .L_1951)
.L_1951:
        /*0020*/ 	.word	0x00000000
        /*0024*/ 	.short	0x0000
        /*0026*/ 	.short	0x0000
        /*0028*/ 	.byte	0x00, 0xf0, 0xa1, 0x03


	//----- nvinfo : EIATTR_MAXREG_COUNT
	.align		4
.L_1952:
        /*002c*/ 	.byte	0x03, 0x1b
        /*002e*/ 	.short	0x00ff


	//----- nvinfo : EIATTR_MERCURY_ISA_VERSION
	.align		4
        /*0030*/ 	.byte	0x03, 0x5f
        /*0032*/ 	.short	0x0000


	//----- nvinfo : EIATTR_COOP_GROUP_MASK_REGIDS
	.align		4
        /*0034*/ 	.byte	0x04, 0x29
        /*0036*/ 	.short	(.L_1954 - .L_1953)


	//   ....[0]....
.L_1953:
        /*0038*/ 	.word	0xffffffff


	//   ....[1]....
        /*003c*/ 	.word	0xffffffff


	//   ....[2]....
        /*0040*/ 	.word	0xffffffff


	//   ....[3]....
        /*0044*/ 	.word	0xffffffff


	//   ....[4]....
        /*0048*/ 	.word	0xffffffff


	//   ....[5]....
        /*004c*/ 	.word	0xffffffff


	//   ....[6]....
        /*0050*/ 	.word	0xffffffff


	//   ....[7]....
        /*0054*/ 	.word	0xffffffff


	//   ....[8]....
        /*0058*/ 	.word	0xffffffff


	//   ....[9]....
        /*005c*/ 	.word	0xffffffff


	//   ....[10]....
        /*0060*/ 	.word	0xffffffff


	//   ....[11]....
        /*0064*/ 	.word	0xffffffff


	//   ....[12]....
        /*0068*/ 	.word	0xffffffff


	//   ....[13]....
        /*006c*/ 	.word	0xffffffff


	//   ....[14]....
        /*0070*/ 	.word	0xffffffff


	//   ....[15]....
        /*0074*/ 	.word	0xffffffff


	//   ....[16]....
        /*0078*/ 	.word	0xffffffff


	//   ....[17]....
        /*007c*/ 	.word	0xffffffff


	//   ....[18]....
        /*0080*/ 	.word	0xffffffff


	//   ....[19]....
        /*0084*/ 	.word	0xffffffff


	//----- nvinfo : EIATTR_COOP_GROUP_INSTR_OFFSETS
	.align		4
.L_1954:
        /*0088*/ 	.byte	0x04, 0x28
        /*008a*/ 	.short	(.L_1956 - .L_1955)


	//   ....[0]....
.L_1955:
        /*008c*/ 	.word	0x000062d0


	//   ....[1]....
        /*0090*/ 	.word	0x00006300


	//   ....[2]....
        /*0094*/ 	.word	0x00006320


	//   ....[3]....
        /*0098*/ 	.word	0x00006340


	//   ....[4]....
        /*009c*/ 	.word	0x00006360


	//   ....[5]....
        /*00a0*/ 	.word	0x00006590


	//   ....[6]....
        /*00a4*/ 	.word	0x000065b0


	//   ....[7]....
        /*00a8*/ 	.word	0x000065d0


	//   ....[8]....
        /*00ac*/ 	.word	0x000065f0


	//   ....[9]....
        /*00b0*/ 	.word	0x00006610


	//   ....[10]....
        /*00b4*/ 	.word	0x00006ba0


	//   ....[11]....
        /*00b8*/ 	.word	0x00006c00


	//   ....[12]....
        /*00bc*/ 	.word	0x00006c60


	//   ....[13]....
        /*00c0*/ 	.word	0x00006cc0


	//   ....[14]....
        /*00c4*/ 	.word	0x00006d20


	//   ....[15]....
        /*00c8*/ 	.word	0x00006f90


	//   ....[16]....
        /*00cc*/ 	.word	0x00006ff0


	//   ....[17]....
        /*00d0*/ 	.word	0x00007050


	//   ....[18]....
        /*00d4*/ 	.word	0x000070b0


	//   ....[19]....
        /*00d8*/ 	.word	0x00007110


	//----- nvinfo : EIATTR_EXIT_INSTR_OFFSETS
	.align		4
.L_1956:
        /*00dc*/ 	.byte	0x04, 0x1c
        /*00de*/ 	.short	(.L_1958 - .L_1957)


	//   ....[0]....
.L_1957:
        /*00e0*/ 	.word	0x00000230


	//   ....[1]....
        /*00e4*/ 	.word	0x00006b40


	//----- nvinfo : EIATTR_MAX_THREADS
	.align		4
.L_1958:
        /*00e8*/ 	.byte	0x04, 0x05
        /*00ea*/ 	.short	(.L_1960 - .L_1959)
.L_1959:
        /*00ec*/ 	.word	0x00000080
        /*00f0*/ 	.word	0x00000001
        /*00f4*/ 	.word	0x00000001


	//----- nvinfo : EIATTR_CRS_STACK_SIZE
	.align		4
.L_1960:
        /*00f8*/ 	.byte	0x04, 0x1e
        /*00fa*/ 	.short	(.L_1962 - .L_1961)
.L_1961:
        /*00fc*/ 	.word	0x00000000
.L_1962:


//--------------------- .nv.info._ZN10layer_norm13ln_fwd_kernelINS_13Kernel_traitsIf13__nv_bfloat16S2_S2_fjLj512ELj1ELj4ELj1ELj16ENS_18Kernel_traits_baseILj512EfS2_S2_S2_fjLj128EEEEELb1ELb0ELb1ELb0EEEvNS_9FwdParamsE --------------------------
	.section	.nv.info._ZN10layer_norm13ln_fwd_kernelINS_13Kernel_traitsIf13__nv_bfloat16S2_S2_fjLj512ELj1ELj4ELj1ELj16ENS_18Kernel_traits_baseILj512EfS2_S2_S2_fjLj128EEEEELb1ELb0ELb1ELb0EEEvNS_9FwdParamsE,"",@"SHT_CUDA_INFO"
	.sectionflags	@""
	.align	4


	//----- nvinfo : EIATTR_CUDA_API_VERSION
	.align		4
        /*0000*/ 	.byte	0x04, 0x37
        /*0002*/ 	.short	(.L_1964 - .L_1963)
.L_1963:
        /*0004*/ 	.word	0x00000082


	//----- nvinfo : EIATTR_SW2861232_WAR
	.align		4
.L_1964:
        /*0008*/ 	.byte	0x01, 0x35
	.zero		2


	//----- nvinfo : EIATTR_PARAM_CBANK
	.align		4
        /*000c*/ 	.byte	0x04, 0x0a
        /*000e*/ 	.short	(.L_1966 - .L_1965)
	.align		4
.L_1965:
        /*0010*/ 	.word	index@(.nv.constant0._ZN10layer_norm13ln_fwd_kernelINS_13Kernel_traitsIf13__nv_bfloat16S2_S2_fjLj512ELj1ELj4ELj1ELj16ENS_18Kernel_traits_baseILj512EfS2_S2_S2_fjLj128EEEEELb1ELb0ELb1ELb0EEEvNS_9FwdParamsE)
        /*0014*/ 	.short	0x0160
        /*0016*/ 	.short	0x00e8


	//----- nvinfo : EIATTR_CBANK_PARAM_SIZE
	.align		4
.L_1966:
        /*0018*/ 	.byte	0x03, 0x19
        /*001a*/ 	.short	0x00e8


	//----- nvinfo : EIATTR_KPARAM_INFO
	.align		4
        /*001c*/ 	.byte	0x04, 0x17
        /*001e*/ 	.short	(.L_1968 - .L_1967)
.L_1967:
        /*0020*/ 	.word	0x00000000
        /*0024*/ 	.short	0x0000
        /*0026*/ 	.short	0x0000
        /*0028*/ 	.byte	0x00, 0xf0, 0xa1, 0x03


	//----- nvinfo : EIATTR_MAXREG_COUNT
	.align		4
.L_1968:
        /*002c*/ 	.byte	0x03, 0x1b
        /*002e*/ 	.short	0x00ff


	//----- nvinfo : EIATTR_MERCURY_ISA_VERSION
	.align		4
        /*0030*/ 	.byte	0x03, 0x5f
        /*0032*/ 	.short	0x0000


	//----- nvinfo : EIATTR_COOP_GROUP_MASK_REGIDS
	.align		4
        /*0034*/ 	.byte	0x04, 0x29
        /*0036*/ 	.short	(.L_1970 - .L_1969)


	//   ....[0]....
.L_1969:
        /*0038*/ 	.word	0xffffffff


	//   ....[1]....
        /*003c*/ 	.word	0xffffffff


	//   ....[2]....
        /*0040*/ 	.word	0xffffffff


	//   ....[3]....
        /*0044*/ 	.word	0xffffffff


	//   ....[4]....
        /*0048*/ 	.word	0xffffffff


	//   ....[5]....
        /*004c*/ 	.word	0xffffffff


	//   ....[6]....
        /*0050*/ 	.word	0xffffffff


	//   ....[7]....
        /*0054*/ 	.word	0xffffffff


	//   ....[8]....
        /*0058*/ 	.word	0xffffffff


	//   ....[9]....
        /*005c*/ 	.word	0xffffffff


	//   ....[10]....
        /*0060*/ 	.word	0xffffffff


	//   ....[11]....
        /*0064*/ 	.word	0xffffffff


	//   ....[12]....
        /*0068*/ 	.word	0xffffffff


	//   ....[13]....
        /*006c*/ 	.word	0xffffffff


	//   ....[14]....
        /*0070*/ 	.word	0xffffffff


	//   ....[15]....
        /*0074*/ 	.word	0xffffffff


	//   ....[16]....
        /*0078*/ 	.word	0xffffffff


	//   ....[17]....
        /*007c*/ 	.word	0xffffffff


	//   ....[18]....
        /*0080*/ 	.word	0xffffffff


	//   ....[19]....
        /*0084*/ 	.word	0xffffffff


	//----- nvinfo : EIATTR_COOP_GROUP_INSTR_OFFSETS
	.align		4
.L_1970:
        /*0088*/ 	.byte	0x04, 0x28
        /*008a*/ 	.short	(.L_1972 - .L_1971)


	//   ....[0]....
.L_1971:
        /*008c*/ 	.word	0x00007090


	//   ....[1]....
        /*0090*/ 	.word	0x000070c0


	//   ....[2]....
        /*0094*/ 	.word	0x000070e0


	//   ....[3]....
        /*0098*/ 	.word	0x00007100


	//   ....[4]....
        /*009c*/ 	.word	0x00007120


	//   ....[5]....
        /*00a0*/ 	.word	0x00007360


	//   ....[6]....
        /*00a4*/ 	.word	0x00007380


	//   ....[7]....
        /*00a8*/ 	.word	0x000073a0


	//   ....[8]....
        /*00ac*/ 	.word	0x000073c0


	//   ....[9]....
        /*00b0*/ 	.word	0x000073e0


	//   ....[10]....
        /*00b4*/ 	.word	0x00007a60


	//   ....[11]....
        /*00b8*/ 	.word	0x00007ad0


	//   ....[12]....
        /*00bc*/ 	.word	0x00007b30


	//   ....[13]....
        /*00c0*/ 	.word	0x00007b90


	//   ....[14]....
        /*00c4*/ 	.word	0x00007bf0


	//   ....[15]....
        /*00c8*/ 	.word	0x00007e80


	//   ....[16]....
        /*00cc*/ 	.word	0x00007ee0


	//   ....[17]....
        /*00d0*/ 	.word	0x00007f40


	//   ....[18]....
        /*00d4*/ 	.word	0x00007fa0


	//   ....[19]....
        /*00d8*/ 	.word	0x00008010


	//----- nvinfo : EIATTR_EXIT_INSTR_OFFSETS
	.align		4
.L_1972:
        /*00dc*/ 	.byte	0x04, 0x1c
        /*00de*/ 	.short	(.L_1974 - .L_1973)


	//   ....[0]....
.L_1973:
        /*00e0*/ 	.word	0x00000530


	//   ....[1]....
        /*00e4*/ 	.word	0x00007a10


	//----- nvinfo : EIATTR_MAX_THREADS
	.align		4
.L_1974:
        /*00e8*/ 	.byte	0x04, 0x05
        /*00ea*/ 	.short	(.L_1976 - .L_1975)
.L_1975:
        /*00ec*/ 	.word	0x00000080
        /*00f0*/ 	.word	0x00000001
        /*00f4*/ 	.word	0x00000001


	//----- nvinfo : EIATTR_CRS_STACK_SIZE
	.align		4
.L_1976:
        /*00f8*/ 	.byte	0x04, 0x1e
        /*00fa*/ 	.short	(.L_1978 - .L_1977)
.L_1977:
        /*00fc*/ 	.word	0x00000000
.L_1978:


//--------------------- .nv.info._ZN10layer_norm13ln_fwd_kernelINS_13Kernel_traitsIf13__nv_bfloat16S2_S2_fjLj512ELj1ELj4ELj1ELj16ENS_18Kernel_traits_baseILj512EfS2_S2_S2_fjLj128EEEEELb1ELb0ELb1ELb1EEEvNS_9FwdParamsE --------------------------
	.section	.nv.info._ZN10layer_norm13ln_fwd_kernelINS_13Kernel_traitsIf13__nv_bfloat16S2_S2_fjLj512ELj1ELj4ELj1ELj16ENS_18Kernel_traits_baseILj512EfS2_S2_S2_fjLj128EEEEELb1ELb0ELb1ELb1EEEvNS_9FwdParamsE,"",@"SHT_CUDA_INFO"
	.sectionflags	@""
	.align	4


	//----- nvinfo : EIATTR_CUDA_API_VERSION
	.align		4
        /*0000*/ 	.byte	0x04, 0x37
        /*0002*/ 	.short	(.L_1980 - .L_1979)
.L_1979:
        /*0004*/ 	.word	0x00000082


	//----- nvinfo : EIATTR_SW2861232_WAR
	.align		4
.L_1980:
        /*0008*/ 	.byte	0x01, 0x35
	.zero		2


	//----- nvinfo : EIATTR_PARAM_CBANK
	.align		4
        /*000c*/ 	.byte	0x04, 0x0a
        /*000e*/ 	.short	(.L_1982 - .L_1981)
	.align		4
.L_1981:
        /*0010*/ 	.word	index@(.nv.constant0._ZN10layer_norm13ln_fwd_kernelINS_13Kernel_traitsIf13__nv_bfloat16S2_S2_fjLj512ELj1ELj4ELj1ELj16ENS_18Kernel_traits_baseILj512EfS2_S2_S2_fjLj128EEEEELb1ELb0ELb1ELb1EEEvNS_9FwdParamsE)
        /*0014*/ 	.short	0x0160
        /*0016*/ 	.short	0x00e8


	//----- nvinfo : EIATTR_CBANK_PARAM_SIZE
	.align		4
.L_1982:
        /*0018*/ 	.byte	0x03, 0x19
        /*001a*/ 	.short	0x00e8


	//----- nvinfo : EIATTR_KPARAM_INFO
	.align		4
        /*001c*/ 	.byte	0x04, 0x17
        /*001e*/ 	.short	(.L_1984 - .L_1983)
.L_1983:
        /*0020*/ 	.word	0x00000000
        /*0024*/ 	.short	0x0000
        /*0026*/ 	.short	0x0000
        /*0028*/ 	.byte	0x00, 0xf0, 0xa1, 0x03


	//----- nvinfo : EIATTR_MAXREG_COUNT
	.align		4
.L_1984:
        /*002c*/ 	.byte	0x03, 0x1b
        /*002e*/ 	.short	0x00ff


	//----- nvinfo : EIATTR_MERCURY_ISA_VERSION
	.align		4
        /*0030*/ 	.byte	0x03, 0x5f
        /*0032*/ 	.short	0x0000


	//----- nvinfo : EIATTR_COOP_GROUP_MASK_REGIDS
	.align		4
        /*0034*/ 	.byte	0x04, 0x29
        /*0036*/ 	.short	(.L_1986 - .L_1985)


	//   ....[0]....
.L_1985:
        /*0038*/ 	.word	0xffffffff


	//   ....[1]....
        /*003c*/ 	.word	0xffffffff


	//   ....[2]....
        /*0040*/ 	.word	0xffffffff


	//   ....[3]....
        /*0044*/ 	.word	0xffffffff


	//   ....[4]....
        /*0048*/ 	.word	0xffffffff


	//   ....[5]....
        /*004c*/ 	.word	0xffffffff


	//   ....[6]....
        /*0050*/ 	.word	0xffffffff


	//   ....[7]....
        /*0054*/ 	.word	0xffffffff


	//   ....[8]....
        /*0058*/ 	.word	0xffffffff


	//   ....[9]....
        /*005c*/ 	.word	0xffffffff


	//   ....[10]....
        /*0060*/ 	.word	0xffffffff


	//   ....[11]....
        /*0064*/ 	.word	0xffffffff


	//   ....[12]....
        /*0068*/ 	.word	0xffffffff


	//   ....[13]....
        /*006c*/ 	.word	0xffffffff


	//   ....[14]....
        /*0070*/ 	.word	0xffffffff


	//   ....[15]....
        /*0074*/ 	.word	0xffffffff


	//   ....[16]....
        /*0078*/ 	.word	0xffffffff


	//   ....[17]....
        /*007c*/ 	.word	0xffffffff


	//   ....[18]....
        /*0080*/ 	.word	0xffffffff


	//   ....[19]....
        /*0084*/ 	.word	0xffffffff


	//----- nvinfo : EIATTR_COOP_GROUP_INSTR_OFFSETS
	.align		4
.L_1986:
        /*0088*/ 	.byte	0x04, 0x28
        /*008a*/ 	.short	(.L_1988 - .L_1987)


	//   ....[0]....
.L_1987:
        /*008c*/ 	.word	0x00006ee0


	//   ....[1]....
        /*0090*/ 	.word	0x00006f10


	//   ....[2]....
        /*0094*/ 	.word	0x00006f30


	//   ....[3]....
        /*0098*/ 	.word	0x00006f50


	//   ....[4]....
        /*009c*/ 	.word	0x00006f70


	//   ....[5]....
        /*00a0*/ 	.word	0x000071a0


	//   ....[6]....
        /*00a4*/ 	.word	0x000071c0


	//   ....[7]....
        /*00a8*/ 	.word	0x000071e0


	//   ....[8]....
        /*00ac*/ 	.word	0x00007200


	//   ....[9]....
        /*00b0*/ 	.word	0x00007220


	//   ....[10]....
        /*00b4*/ 	.word	0x00007850


	//   ....[11]....
        /*00b8*/ 	.word	0x000078b0


	//   ....[12]....
        /*00bc*/ 	.word	0x00007910


	//   ....[13]....
        /*00c0*/ 	.word	0x00007970


	//   ....[14]....
        /*00c4*/ 	.word	0x000079d0


	//   ....[15]....
        /*00c8*/ 	.word	0x00007c40


	//   ....[16]....
        /*00cc*/ 	.word	0x00007ca0


	//   ....[17]....
        /*00d0*/ 	.word	0x00007d00


	//   ....[18]....
        /*00d4*/ 	.word	0x00007d60


	//   ....[19]....
        /*00d8*/ 	.word	0x00007dc0


	//----- nvinfo : EIATTR_EXIT_INSTR_OFFSETS
	.align		4
.L_1988:
        /*00dc*/ 	.byte	0x04, 0x1c
        /*00de*/ 	.short	(.L_1990 - .L_1989)


	//   ....[0]....
.L_1989:
        /*00e0*/ 	.word	0x00000260


	//   ....[1]....
        /*00e4*/ 	.word	0x00007800


	//----- nvinfo : EIATTR_MAX_THREADS
	.align		4
.L_1990:
        /*00e8*/ 	.byte	0x04, 0x05
        /*00ea*/ 	.short	(.L_1992 - .L_1991)
.L_1991:
        /*00ec*/ 	.word	0x00000080
        /*00f0*/ 	.word	0x00000001
        /*00f4*/ 	.word	0x00000001


	//----- nvinfo : EIATTR_CRS_STACK_SIZE
	.align		4
.L_1992:
        /*00f8*/ 	.byte	0x04, 0x1e
        /*00fa*/ 	.short	(.L_1994 - .L_1993)
.L_1993:
        /*00fc*/ 	.word	0x00000000
.L_1994:


//--------------------- .nv.info._ZN10layer_norm13ln_fwd_kernelINS_13Kernel_traitsIf13__nv_bfloat16S2_S2_fjLj512ELj1ELj4ELj1ELj16ENS_18Kernel_traits_baseILj512EfS2_S2_S2_fjLj128EEEEELb1ELb1ELb0ELb0EEEvNS_9FwdParamsE --------------------------
	.section	.nv.info._ZN10layer_norm13ln_fwd_kernelINS_13Kernel_traitsIf13__nv_bfloat16S2_S2_fjLj512ELj1ELj4ELj1ELj16ENS_18Kernel_traits_baseILj512EfS2_S2_S2_fjLj128EEEEELb1ELb1ELb0ELb0EEEvNS_9FwdParamsE,"",@"SHT_CUDA_INFO"
	.sectionflags	@""
	.align	4


	//----- nvinfo : EIATTR_CUDA_API_VERSION
	.align		4
        /*0000*/ 	.byte	0x04, 0x37
        /*0002*/ 	.short	(.L_1996 - .L_1995)
.L_1995:
        /*0004*/ 	.word	0x00000082


	//----- nvinfo : EIATTR_SW2861232_WAR
	.align		4
.L_1996:
        /*0008*/ 	.byte	0x01, 0x35
	.zero		2


	//----- nvinfo : EIATTR_PARAM_CBANK
	.align		4
        /*000c*/ 	.byte	0x04, 0x0a
        /*000e*/ 	.short	(.L_1998 - .L_1997)
	.align		4
.L_1997:
        /*0010*/ 	.word	index@(.nv.constant0._ZN10layer_norm13ln_fwd_kernelINS_13Kernel_traitsIf13__nv_bfloat16S2_S2_fjLj512ELj1ELj4ELj1ELj16ENS_18Kernel_traits_baseILj512EfS2_S2_S2_fjLj128EEEEELb1ELb1ELb0ELb0EEEvNS_9FwdParamsE)
        /*0014*/ 	.short	0x0160
        /*0016*/ 	.short	0x00e8


	//----- nvinfo : EIATTR_CBANK_PARAM_SIZE
	.align		4
.L_1998:
        /*0018*/ 	.byte	0x03, 0x19
        /*001a*/ 	.short	0x00e8


	//----- nvinfo : EIATTR_KPARAM_INFO
	.align		4
        /*001c*/ 	.byte	0x04, 0x17
        /*001e*/ 	.short	(.L_2000 - .L_1999)
.L_1999:
        /*0020*/ 	.word	0x00000000
        /*0024*/ 	.short	0x0000
        /*0026*/ 	.short	0x0000
        /*0028*/ 	.byte	0x00, 0xf0, 0xa1, 0x03


	//----- nvinfo : EIATTR_MAXREG_COUNT
	.align		4
.L_2000:
        /*002c*/ 	.byte	0x03, 0x1b
        /*002e*/ 	.short	0x00ff


	//----- nvinfo : EIATTR_MERCURY_ISA_VERSION
	.align		4
        /*0030*/ 	.byte	0x03, 0x5f
        /*0032*/ 	.short	0x0000


	//----- nvinfo : EIATTR_COOP_GROUP_MASK_REGIDS
	.align		4
        /*0034*/ 	.byte	0x04, 0x29
        /*0036*/ 	.short	(.L_2002 - .L_2001)


	//   ....[0]....
.L_2001:
        /*0038*/ 	.word	0xffffffff


	//   ....[1]....
        /*003c*/ 	.word	0xffffffff


	//   ....[2]....
        /*0040*/ 	.word	0xffffffff


	//   ....[3]....
        /*0044*/ 	.word	0xffffffff


	//   ....[4]....
        /*0048*/ 	.word	0xffffffff


	//   ....[5]....
        /*004c*/ 	.word	0xffffffff


	//   ....[6]....
        /*0050*/ 	.word	0xffffffff


	//   ....[7]....
        /*0054*/ 	.word	0xffffffff


	//   ....[8]....
        /*0058*/ 	.word	0xffffffff


	//   ....[9]....
        /*005c*/ 	.word	0xffffffff


	//   ....[10]....
        /*0060*/ 	.word	0xffffffff


	//   ....[11]....
        /*0064*/ 	.word	0xffffffff


	//   ....[12]....
        /*0068*/ 	.word	0xffffffff


	//   ....[13]....
        /*006c*/ 	.word	0xffffffff


	//   ....[14]....
        /*0070*/ 	.word	0xffffffff


	//   ....[15]....
        /*0074*/ 	.word	0xffffffff


	//   ....[16]....
        /*0078*/ 	.word	0xffffffff


	//   ....[17]....
        /*007c*/ 	.word	0xffffffff


	//   ....[18]....
        /*0080*/ 	.word	0xffffffff


	//   ....[19]....
        /*0084*/ 	.word	0xffffffff


	//----- nvinfo : EIATTR_COOP_GROUP_INSTR_OFFSETS
	.align		4
.L_2002:
        /*0088*/ 	.byte	0x04, 0x28
        /*008a*/ 	.short	(.L_2004 - .L_2003)


	//   ....[0]....
.L_2003:
        /*008c*/ 	.word	0x000066a0


	//   ....[1]....
        /*0090*/ 	.word	0x000066d0


	//   ....[2]....
        /*0094*/ 	.word	0x00006700


	//   ....[3]....
        /*0098*/ 	.word	0x00006720


	//   ....[4]....
        /*009c*/ 	.word	0x00006740


	//   ....[5]....
        /*00a0*/ 	.word	0x00006980


	//   ....[6]....
        /*00a4*/ 	.word	0x000069a0


	//   ....[7]....
        /*00a8*/ 	.word	0x000069c0


	//   ....[8]....
        /*00ac*/ 	.word	0x000069e0


	//   ....[9]....
        /*00b0*/ 	.word	0x00006a00


	//   ....[10]....
        /*00b4*/ 	.word	0x00007030


	//   ....[11]....
        /*00b8*/ 	.word	0x000070a0


	//   ....[12]....
        /*00bc*/ 	.word	0x00007100


	//   ....[13]....
        /*00c0*/ 	.word	0x00007160


	//   ....[14]....
        /*00c4*/ 	.word	0x000071c0


	//   ....[15]....
        /*00c8*/ 	.word	0x00007450


	//   ....[16]....
        /*00cc*/ 	.word	0x000074b0


	//   ....[17]....
        /*00d0*/ 	.word	0x00007510


	//   ....[18]....
        /*00d4*/ 	.word	0x00007570


	//   ....[19]....
        /*00d8*/ 	.word	0x000075d0


	//----- nvinfo : EIATTR_EXIT_INSTR_OFFSETS
	.align		4
.L_2004:
        /*00dc*/ 	.byte	0x04, 0x1c
        /*00de*/ 	.short	(.L_2006 - .L_2005)


	//   ....[0]....
.L_2005:
        /*00e0*/ 	.word	0x000005d0


	//   ....[1]....
        /*00e4*/ 	.word	0x00006fd0


	//----- nvinfo : EIATTR_MAX_THREADS
	.align		4
.L_2006:
        /*00e8*/ 	.byte	0x04, 0x05
        /*00ea*/ 	.short	(.L_2008 - .L_2007)
.L_2007:
        /*00ec*/ 	.word	0x00000080
        /*00f0*/ 	.word	0x00000001
        /*00f4*/ 	.word	0x00000001


	//----- nvinfo : EIATTR_CRS_STACK_SIZE
	.align		4
.L_2008:
        /*00f8*/ 	.byte	0x04, 0x1e
        /*00fa*/ 	.short	(.L_2010 - .L_2009)
.L_2009:
        /*00fc*/ 	.word	0x00000000
.L_2010:


//--------------------- .nv.info._ZN10layer_norm13ln_fwd_kernelINS_13Kernel_traitsIf13__nv_bfloat16S2_S2_fjLj512ELj1ELj4ELj1ELj16ENS_18Kernel_traits_baseILj512EfS2_S2_S2_fjLj128EEEEELb1ELb1ELb0ELb1EEEvNS_9FwdParamsE --------------------------
	.section	.nv.info._ZN10layer_norm13ln_fwd_kernelINS_13Kernel_traitsIf13__nv_bfloat16S2_S2_fjLj512ELj1ELj4ELj1ELj16ENS_18Kernel_traits_baseILj512EfS2_S2_S2_fjLj128EEEEELb1ELb1ELb0ELb1EEEvNS_9FwdParamsE,"",@"SHT_CUDA_INFO"
	.sectionflags	@""
	.align	4


	//----- nvinfo : EIATTR_CUDA_API_VERSION
	.align		4
        /*0000*/ 	.byte	0x04, 0x37
        /*0002*/ 	.short	(.L_2012 - .L_2011)
.L_2011:
        /*0004*/ 	.word	0x00000082


	//----- nvinfo : EIATTR_SW2861232_WAR
	.align		4
.L_2012:
        /*0008*/ 	.byte	0x01, 0x35
	.zero		2


	//----- nvinfo : EIATTR_PARAM_CBANK
	.align		4
        /*000c*/ 	.byte	0x04, 0x0a
        /*000e*/ 	.short	(.L_2014 - .L_2013)
	.align		4
.L_2013:
        /*0010*/ 	.word	index@(.nv.constant0._ZN10layer_norm13ln_fwd_kernelINS_13Kernel_traitsIf13__nv_bfloat16S2_S2_fjLj512ELj1ELj4ELj1ELj16ENS_18Kernel_traits_baseILj512EfS2_S2_S2_fjLj128EEEEELb1ELb1ELb0ELb1EEEvNS_9FwdParamsE)
        /*0014*/ 	.short	0x0160
        /*0016*/ 	.short	0x00e8


	//----- nvinfo : EIATTR_CBANK_PARAM_SIZE
	.align		4
.L_2014:
        /*0018*/ 	.byte	0x03, 0x19
        /*001a*/ 	.short	0x00e8


	//----- nvinfo : EIATTR_KPARAM_INFO
	.align		4
        /*001c*/ 	.byte	0x04, 0x17
        /*001e*/ 	.short	(.L_2016 - .L_2015)
.L_2015:
        /*0020*/ 	.word	0x00000000
        /*0024*/ 	.short	0x0000
        /*0026*/ 	.short	0x0000
        /*0028*/ 	.byte	0x00, 0xf0, 0xa1, 0x03


	//----- nvinfo : EIATTR_MAXREG_COUNT
	.align		4
.L_2016:
        /*002c*/ 	.byte	0x03, 0x1b
        /*002e*/ 	.short	0x00ff


	//----- nvinfo : EIATTR_MERCURY_ISA_VERSION
	.align		4
        /*0030*/ 	.byte	0x03, 0x5f
        /*0032*/ 	.short	0x0000


	//----- nvinfo : EIATTR_COOP_GROUP_MASK_REGIDS
	.align		4
        /*0034*/ 	.byte	0x04, 0x29
        /*0036*/ 	.short	(.L_2018 - .L_2017)


	//   ....[0]....
.L_2017:
        /*0038*/ 	.word	0xffffffff


	//   ....[1]....
        /*003c*/ 	.word	0xffffffff


	//   ....[2]....
        /*0040*/ 	.word	0xffffffff


	//   ....[3]....
        /*0044*/ 	.word	0xffffffff


	//   ....[4]....
        /*0048*/ 	.word	0xffffffff


	//   ....[5]....
        /*004c*/ 	.word	0xffffffff


	//   ....[6]....
        /*0050*/ 	.word	0xffffffff


	//   ....[7]....
        /*0054*/ 	.word	0xffffffff


	//   ....[8]....
        /*0058*/ 	.word	0xffffffff


	//   ....[9]....
        /*005c*/ 	.word	0xffffffff


	//   ....[10]....
        /*0060*/ 	.word	0xffffffff


	//   ....[11]....
        /*0064*/ 	.word	0xffffffff


	//   ....[12]....
        /*0068*/ 	.word	0xffffffff


	//   ....[13]....
        /*006c*/ 	.word	0xffffffff


	//   ....[14]....
        /*0070*/ 	.word	0xffffffff


	//   ....[15]....
        /*0074*/ 	.word	0xffffffff


	//   ....[16]....
        /*0078*/ 	.word	0xffffffff


	//   ....[17]....
        /*007c*/ 	.word	0xffffffff


	//   ....[18]....
        /*0080*/ 	.word	0xffffffff


	//   ....[19]....
        /*0084*/ 	.word	0xffffffff


	//----- nvinfo : EIATTR_COOP_GROUP_INSTR_OFFSETS
	.align		4
.L_2018:
        /*0088*/ 	.byte	0x04, 0x28
        /*008a*/ 	.short	(.L_2020 - .L_2019)


	//   ....[0]....
.L_2019:
        /*008c*/ 	.word	0x00006430


	//   ....[1]....
        /*0090*/ 	.word	0x00006460


	//   ....[2]....
        /*0094*/ 	.word	0x00006480


	//   ....[3]....
        /*0098*/ 	.word	0x000064a0


	//   ....[4]....
        /*009c*/ 	.word	0x000064c0


	//   ....[5]....
        /*00a0*/ 	.word	0x000066f0


	//   ....[6]....
        /*00a4*/ 	.word	0x00006710


	//   ....[7]....
        /*00a8*/ 	.word	0x00006730


	//   ....[8]....
        /*00ac*/ 	.word	0x00006750


	//   ....[9]....
        /*00b0*/ 	.word	0x00006770


	//   ....[10]....
        /*00b4*/ 	.word	0x00006d00


	//   ....[11]....
        /*00b8*/ 	.word	0x00006d60


	//   ....[12]....
        /*00bc*/ 	.word	0x00006dc0


	//   ....[13]....
        /*00c0*/ 	.word	0x00006e20


	//   ....[14]....
        /*00c4*/ 	.word	0x00006e80


	//   ....[15]....
        /*00c8*/ 	.word	0x000070f0


	//   ....[16]....
        /*00cc*/ 	.word	0x00007150


	//   ....[17]....
        /*00d0*/ 	.word	0x000071b0


	//   ....[18]....
        /*00d4*/ 	.word	0x00007210


	//   ....[19]....
        /*00d8*/ 	.word	0x00007270


	//----- nvinfo : EIATTR_EXIT_INSTR_OFFSETS
	.align		4
.L_2020:
        /*00dc*/ 	.byte	0x04, 0x1c
        /*00de*/ 	.short	(.L_2022 - .L_2021)


	//   ....[0]....
.L_2021:
        /*00e0*/ 	.word	0x00000250


	//   ....[1]....
        /*00e4*/ 	.word	0x00006ca0


	//----- nvinfo : EIATTR_MAX_THREADS
	.align		4
.L_2022:
        /*00e8*/ 	.byte	0x04, 0x05
        /*00ea*/ 	.short	(.L_2024 - .L_2023)
.L_2023:
        /*00ec*/ 	.word	0x00000080
        /*00f0*/ 	.word	0x00000001
        /*00f4*/ 	.word	0x00000001


	//----- nvinfo : EIATTR_CRS_STACK_SIZE
	.align		4
.L_2024:
        /*00f8*/ 	.byte	0x04, 0x1e
        /*00fa*/ 	.short	(.L_2026 - .L_2025)
.L_2025:
        /*00fc*/ 	.word	0x00000000
.L_2026:


//--------------------- .nv.info._ZN10layer_norm13ln_fwd_kernelINS_13Kernel_traitsIf13__nv_bfloat16S2_S2_fjLj512ELj1ELj4ELj1ELj16ENS_18Kernel_traits_baseILj512EfS2_S2_S2_fjLj128EEEEELb1ELb1ELb1ELb0EEEvNS_9FwdParamsE --------------------------
	.section	.nv.info._ZN10layer_norm13ln_fwd_kernelINS_13Kernel_traitsIf13__nv_bfloat16S2_S2_fjLj512ELj1ELj4ELj1ELj16ENS_18Kernel_traits_baseILj512EfS2_S2_S2_fjLj128EEEEELb1ELb1ELb1ELb0EEEvNS_9FwdParamsE,"",@"SHT_CUDA_INFO"
	.sectionflags	@""
	.align	4


	//----- nvinfo : EIATTR_CUDA_API_VERSION
	.align		4
        /*0000*/ 	.byte	0x04, 0x37
        /*0002*/ 	.short	(.L_2028 - .L_2027)
.L_2027:
        /*0004*/ 	.word	0x00000082


	//----- nvinfo : EIATTR_SW2861232_WAR
	.align		4
.L_2028:
        /*0008*/ 	.byte	0x01, 0x35
	.zero		2


	//----- nvinfo : EIATTR_PARAM_CBANK
	.align		4
        /*000c*/ 	.byte	0x04, 0x0a
        /*000e*/ 	.short	(.L_2030 - .L_2029)
	.align		4
.L_2029:
        /*0010*/ 	.word	index@(.nv.constant0._ZN10layer_norm13ln_fwd_kernelINS_13Kernel_traitsIf13__nv_bfloat16S2_S2_fjLj512ELj1ELj4ELj1ELj16ENS_18Kernel_traits_baseILj512EfS2_S2_S2_fjLj128EEEEELb1ELb1ELb1ELb0EEEvNS_9FwdParamsE)
        /*0014*/ 	.short	0x0160
        /*0016*/ 	.short	0x00e8


	//----- nvinfo : EIATTR_CBANK_PARAM_SIZE
	.align		4
.L_2030:
        /*0018*/ 	.byte	0x03, 0x19
        /*001a*/ 	.short	0x00e8


	//----- nvinfo : EIATTR_KPARAM_INFO
	.align		4
        /*001c*/ 	.byte	0x04, 0x17
        /*001e*/ 	.short	(.L_2032 - .L_2031)
.L_2031:
        /*0020*/ 	.word	0x00000000
        /*0024*/ 	.short	0x0000
        /*0026*/ 	.short	0x0000
        /*0028*/ 	.byte	0x00, 0xf0, 0xa1, 0x03


	//----- nvinfo : EIATTR_MAXREG_COUNT
	.align		4
.L_2032:
        /*002c*/ 	.byte	0x03, 0x1b
        /*002e*/ 	.short	0x00ff


	//----- nvinfo : EIATTR_MERCURY_ISA_VERSION
	.align		4
        /*0030*/ 	.byte	0x03, 0x5f
        /*0032*/ 	.short	0x0000


	//----- nvinfo : EIATTR_COOP_GROUP_MASK_REGIDS
	.align		4
        /*0034*/ 	.byte	0x04, 0x29
        /*0036*/ 	.short	(.L_2034 - .L_2033)


	//   ....[0]....
.L_2033:
        /*0038*/ 	.word	0xffffffff


	//   ....[1]....
        /*003c*/ 	.word	0xffffffff


	//   ....[2]....
        /*0040*/ 	.word	0xffffffff


	//   ....[3]....
        /*0044*/ 	.word	0xffffffff


	//   ....[4]....
        /*0048*/ 	.word	0xffffffff


	//   ....[5]....
        /*004c*/ 	.word	0xffffffff


	//   ....[6]....
        /*0050*/ 	.word	0xffffffff


	//   ....[7]....
        /*0054*/ 	.word	0xffffffff


	//   ....[8]....
        /*0058*/ 	.word	0xffffffff


	//   ....[9]....
        /*005c*/ 	.word	0xffffffff


	//   ....[10]....
        /*0060*/ 	.word	0xffffffff


	//   ....[11]....
        /*0064*/ 	.word	0xffffffff


	//   ....[12]....
        /*0068*/ 	.word	0xffffffff


	//   ....[13]....
        /*006c*/ 	.word	0xffffffff


	//   ....[14]....
        /*0070*/ 	.word	0xffffffff


	//   ....[15]....
        /*0074*/ 	.word	0xffffffff


	//   ....[16]....
        /*0078*/ 	.word	0xffffffff


	//   ....[17]....
        /*007c*/ 	.word	0xffffffff


	//   ....[18]....
        /*0080*/ 	.word	0xffffffff


	//   ....[19]....
        /*0084*/ 	.word	0xffffffff


	//----- nvinfo : EIATTR_COOP_GROUP_INSTR_OFFSETS
	.align		4
.L_2034:
        /*0088*/ 	.byte	0x04, 0x28
        /*008a*/ 	.short	(.L_2036 - .L_2035)


	//   ....[0]....
.L_2035:
        /*008c*/ 	.word	0x00007260


	//   ....[1]....
        /*0090*/ 	.word	0x00007290


	//   ....[2]....
        /*0094*/ 	.word	0x000072b0


	//   ....[3]....
        /*0098*/ 	.word	0x000072d0


	//   ....[4]....
        /*009c*/ 	.word	0x000072f0


	//   ....[5]....
        /*00a0*/ 	.word	0x00007530


	//   ....[6]....
        /*00a4*/ 	.word	0x00007550


	//   ....[7]....
        /*00a8*/ 	.word	0x00007570


	//   ....[8]....
        /*00ac*/ 	.word	0x00007590


	//   ....[9]....
        /*00b0*/ 	.word	0x000075b0


	//   ....[10]....
        /*00b4*/ 	.word	0x00007c30


	//   ....[11]....
        /*00b8*/ 	.word	0x00007cb0


	//   ....[12]....
        /*00bc*/ 	.word	0x00007d10


	//   ....[13]....
        /*00c0*/ 	.word	0x00007d70


	//   ....[14]....
        /*00c4*/ 	.word	0x00007dd0


	//   ....[15]....
        /*00c8*/ 	.word	0x00008050


	//   ....[16]....
        /*00cc*/ 	.word	0x000080b0


	//   ....[17]....
        /*00d0*/ 	.word	0x00008110


	//   ....[18]....
        /*00d4*/ 	.word	0x00008170


	//   ....[19]....
        /*00d8*/ 	.word	0x000081e0


	//----- nvinfo : EIATTR_EXIT_INSTR_OFFSETS
	.align		4
.L_2036:
        /*00dc*/ 	.byte	0x04, 0x1c
        /*00de*/ 	.short	(.L_2038 - .L_2037)


	//   ....[0]....
.L_2037:
        /*00e0*/ 	.word	0x000005b0


	//   ....[1]....
        /*00e4*/ 	.word	0x00007be0


	//----- nvinfo : EIATTR_MAX_THREADS
	.align		4
.L_2038:
        /*00e8*/ 	.byte	0x04, 0x05
        /*00ea*/ 	.short	(.L_2040 - .L_2039)
.L_2039:
        /*00ec*/ 	.word	0x00000080
        /*00f0*/ 	.word	0x00000001
        /*00f4*/ 	.word	0x00000001


	//----- nvinfo : EIATTR_CRS_STACK_SIZE
	.align		4
.L_2040:
        /*00f8*/ 	.byte	0x04, 0x1e
        /*00fa*/ 	.short	(.L_2042 - .L_2041)
.L_2041:
        /*00fc*/ 	.word	0x00000000
.L_2042:


//--------------------- .nv.info._ZN10layer_norm13ln_fwd_kernelINS_13Kernel_traitsIf13__nv_bfloat16S2_S2_fjLj512ELj1ELj4ELj1ELj16ENS_18Kernel_traits_baseILj512EfS2_S2_S2_fjLj128EEEEELb1ELb1ELb1ELb1EEEvNS_9FwdParamsE --------------------------
	.section	.nv.info._ZN10layer_norm13ln_fwd_kernelINS_13Kernel_traitsIf13__nv_bfloat16S2_S2_fjLj512ELj1ELj4ELj1ELj16ENS_18Kernel_traits_baseILj512EfS2_S2_S2_fjLj128EEEEELb1ELb1ELb1ELb1EEEvNS_9FwdParamsE,"",@"SHT_CUDA_INFO"
	.sectionflags	@""
	.align	4


	//----- nvinfo : EIATTR_CUDA_API_VERSION
	.align		4
        /*0000*/ 	.byte	0x04, 0x37
        /*0002*/ 	.short	(.L_2044 - .L_2043)
.L_2043:
        /*0004*/ 	.word	0x00000082


	//----- nvinfo : EIATTR_SW2861232_WAR
	.align		4
.L_2044:
        /*0008*/ 	.byte	0x01, 0x35
	.zero		2


	//----- nvinfo : EIATTR_PARAM_CBANK
	.align		4
        /*000c*/ 	.byte	0x04, 0x0a
        /*000e*/ 	.short	(.L_2046 - .L_2045)
	.align		4
.L_2045:
        /*0010*/ 	.word	index@(.nv.constant0._ZN10layer_norm13ln_fwd_kernelINS_13Kernel_traitsIf13__nv_bfloat16S2_S2_fjLj512ELj1ELj4ELj1ELj16ENS_18Kernel_traits_baseILj512EfS2_S2_S2_fjLj128EEEEELb1ELb1ELb1ELb1EEEvNS_9FwdParamsE)
        /*0014*/ 	.short	0x0160
        /*0016*/ 	.short	0x00e8


	//----- nvinfo : EIATTR_CBANK_PARAM_SIZE
	.align		4
.L_2046:
        /*0018*/ 	.byte	0x03, 0x19
        /*001a*/ 	.short	0x00e8


	//----- nvinfo : EIATTR_KPARAM_INFO
	.align		4
        /*001c*/ 	.byte	0x04, 0x17
        /*001e*/ 	.short	(.L_2048 - .L_2047)
.L_2047:
        /*0020*/ 	.word	0x00000000
        /*0024*/ 	.short	0x0000
        /*0026*/ 	.short	0x0000
        /*0028*/ 	.byte	0x00, 0xf0, 0xa1, 0x03


	//----- nvinfo : EIATTR_MAXREG_COUNT
	.align		4
.L_2048:
        /*002c*/ 	.byte	0x03, 0x1b
        /*002e*/ 	.short	0x00ff


	//----- nvinfo : EIATTR_MERCURY_ISA_VERSION
	.align		4
        /*0030*/ 	.byte	0x03, 0x5f
        /*0032*/ 	.short	0x0000


	//----- nvinfo : EIATTR_COOP_GROUP_MASK_REGIDS
	.align		4
        /*0034*/ 	.byte	0x04, 0x29
        /*0036*/ 	.short	(.L_2050 - .L_2049)


	//   ....[0]....
.L_2049:
        /*0038*/ 	.word	0xffffffff


	//   ....[1]....
        /*003c*/ 	.word	0xffffffff


	//   ....[2]....
        /*0040*/ 	.word	0xffffffff


	//   ....[3]....
        /*0044*/ 	.word	0xffffffff


	//   ....[4]....
        /*0048*/ 	.word	0xffffffff


	//   ....[5]....
        /*004c*/ 	.word	0xffffffff


	//   ....[6]....
        /*0050*/ 	.word	0xffffffff


	//   ....[7]....
        /*0054*/ 	.word	0xffffffff


	//   ....[8]....
        /*0058*/ 	.word	0xffffffff


	//   ....[9]....
        /*005c*/ 	.word	0xffffffff


	//   ....[10]....
        /*0060*/ 	.word	0xffffffff


	//   ....[11]....
        /*0064*/ 	.word	0xffffffff


	//   ....[12]....
        /*0068*/ 	.word	0xffffffff


	//   ....[13]....
        /*006c*/ 	.word	0xffffffff


	//   ....[14]....
        /*0070*/ 	.word	0xffffffff


	//   ....[15]....
        /*0074*/ 	.word	0xffffffff


	//   ....[16]....
        /*0078*/ 	.word	0xffffffff


	//   ....[17]....
        /*007c*/ 	.word	0xffffffff


	//   ....[18]....
        /*0080*/ 	.word	0xffffffff


	//   ....[19]....
        /*0084*/ 	.word	0xffffffff


	//----- nvinfo : EIATTR_COOP_GROUP_INSTR_OFFSETS
	.align		4
.L_2050:
        /*0088*/ 	.byte	0x04, 0x28
        /*008a*/ 	.short	(.L_2052 - .L_2051)


	//   ....[0]....
.L_2051:
        /*008c*/ 	.word	0x00006f30


	//   ....[1]....
        /*0090*/ 	.word	0x00006f60


	//   ....[2]....
        /*0094*/ 	.word	0x00006f80


	//   ....[3]....
        /*0098*/ 	.word	0x00006fa0


	//   ....[4]....
        /*009c*/ 	.word	0x00006fc0


	//   ....[5]....
        /*00a0*/ 	.word	0x000071f0


	//   ....[6]....
        /*00a4*/ 	.word	0x00007210


	//   ....[7]....
        /*00a8*/ 	.word	0x00007230


	//   ....[8]....
        /*00ac*/ 	.word	0x00007250


	//   ....[9]....
        /*00b0*/ 	.word	0x00007270


	//   ....[10]....
        /*00b4*/ 	.word	0x00007890


	//   ....[11]....
        /*00b8*/ 	.word	0x00007900


	//   ....[12]....
        /*00bc*/ 	.word	0x00007960


	//   ....[13]....
        /*00c0*/ 	.word	0x000079c0


	//   ....[14]....
        /*00c4*/ 	.word	0x00007a20


	//   ....[15]....
        /*00c8*/ 	.word	0x00007c90


	//   ....[16]....
        /*00cc*/ 	.word	0x00007cf0


	//   ....[17]....
        /*00d0*/ 	.word	0x00007d50


	//   ....[18]....
        /*00d4*/ 	.word	0x00007db0


	//   ....[19]....
        /*00d8*/ 	.word	0x00007e10


	//----- nvinfo : EIATTR_EXIT_INSTR_OFFSETS
	.align		4
.L_2052:
        /*00dc*/ 	.byte	0x04, 0x1c
        /*00de*/ 	.short	(.L_2054 - .L_2053)


	//   ....[0]....
.L_2053:
        /*00e0*/ 	.word	0x00000290


	//   ....[1]....
        /*00e4*/ 	.word	0x00007840


	//----- nvinfo : EIATTR_MAX_THREADS
	.align		4
.L_2054:
        /*00e8*/ 	.byte	0x04, 0x05
        /*00ea*/ 	.short	(.L_2056 - .L_2055)
.L_2055:
        /*00ec*/ 	.word	0x00000080
        /*00f0*/ 	.word	0x00000001
        /*00f4*/ 	.word	0x00000001


	//----- nvinfo : EIATTR_CRS_STACK_SIZE
	.align		4
.L_2056:
        /*00f8*/ 	.byte	0x04, 0x1e
        /*00fa*/ 	.short	(.L_2058 - .L_2057)
.L_2057:
        /*00fc*/ 	.word	0x00000000
.L_2058:


//--------------------- .nv.info._ZN10layer_norm13ln_fwd_kernelINS_13Kernel_traitsI13__nv_bfloat16S2_fS2_fjLj512ELj1ELj4ELj1ELj16ENS_18Kernel_traits_baseILj512ES2_S2_fS2_fjLj128EEEEELb0ELb0ELb0ELb0EEEvNS_9FwdParamsE --------------------------
	.section	.nv.info._ZN10layer_norm13ln_fwd_kernelINS_13Kernel_traitsI13__nv_bfloat16S2_fS2_fjLj512ELj1ELj4ELj1ELj16ENS_18Kernel_traits_baseILj512ES2_S2_fS2_fjLj128EEEEELb0ELb0ELb0ELb0EEEvNS_9FwdParamsE,"",@"SHT_CUDA_INFO"
	.sectionflags	@""
	.align	4


	//----- nvinfo : EIATTR_CUDA_API_VERSION
	.align		4
        /*0000*/ 	.byte	0x04, 0x37
        /*0002*/ 	.short	(.L_2060 - .L_2059)
.L_2059:
        /*0004*/ 	.word	0x00000082


	//----- nvinfo : EIATTR_SW2861232_WAR
	.align		4
.L_2060:
        /*0008*/ 	.byte	0x01, 0x35
	.zero		2


	//----- nvinfo : EIATTR_PARAM_CBANK
	.align		4
        /*000c*/ 	.byte	0x04, 0x0a
        /*000e*/ 	.short	(.L_2062 - .L_2061)
	.align		4
.L_2061:
        /*0010*/ 	.word	index@(.nv.constant0._ZN10layer_norm13ln_fwd_kernelINS_13Kernel_traitsI13__nv_bfloat16S2_fS2_fjLj512ELj1ELj4ELj1ELj16ENS_18Kernel_traits_baseILj512ES2_S2_fS2_fjLj128EEEEELb0ELb0ELb0ELb0EEEvNS_9FwdParamsE)
        /*0014*/ 	.short	0x0160
        /*0016*/ 	.short	0x00e8


	//----- nvinfo : EIATTR_CBANK_PARAM_SIZE
	.align		4
.L_2062:
        /*0018*/ 	.byte	0x03, 0x19
        /*001a*/ 	.short	0x00e8


	//----- nvinfo : EIATTR_KPARAM_INFO
	.align		4
        /*001c*/ 	.byte	0x04, 0x17
        /*001e*/ 	.short	(.L_2064 - .L_2063)
.L_2063:
        /*0020*/ 	.word	0x00000000
        /*0024*/ 	.short	0x0000
        /*0026*/ 	.short	0x0000
        /*0028*/ 	.byte	0x00, 0xf0, 0xa1, 0x03


	//----- nvinfo : EIATTR_MAXREG_COUNT
	.align		4
.L_2064:
        /*002c*/ 	.byte	0x03, 0x1b
        /*002e*/ 	.short	0x00ff


	//----- nvinfo : EIATTR_MERCURY_ISA_VERSION
	.align		4
        /*0030*/ 	.byte	0x03, 0x5f
        /*0032*/ 	.short	0x0000


	//----- nvinfo : EIATTR_COOP_GROUP_MASK_REGIDS
	.align		4
        /*0034*/ 	.byte	0x04, 0x29
        /*0036*/ 	.short	(.L_2066 - .L_2065)


	//   ....[0]....
.L_2065:
        /*0038*/ 	.word	0xffffffff


	//   ....[1]....
        /*003c*/ 	.word	0xffffffff


	//   ....[2]....
        /*0040*/ 	.word	0xffffffff


	//   ....[3]....
        /*0044*/ 	.word	0xffffffff


	//   ....[4]....
        /*0048*/ 	.word	0xffffffff


	//   ....[5]....
        /*004c*/ 	.word	0xffffffff


	//   ....[6]....
        /*0050*/ 	.word	0xffffffff


	//   ....[7]....
        /*0054*/ 	.word	0xffffffff


	//   ....[8]....
        /*0058*/ 	.word	0xffffffff


	//   ....[9]....
        /*005c*/ 	.word	0xffffffff


	//   ....[10]....
        /*0060*/ 	.word	0xffffffff


	//   ....[11]....
        /*0064*/ 	.word	0xffffffff


	//   ....[12]....
        /*0068*/ 	.word	0xffffffff


	//   ....[13]....
        /*006c*/ 	.word	0xffffffff


	//   ....[14]....
        /*0070*/ 	.word	0xffffffff


	//   ....[15]....
        /*0074*/ 	.word	0xffffffff


	//   ....[16]....
        /*0078*/ 	.word	0xffffffff


	//   ....[17]....
        /*007c*/ 	.word	0xffffffff


	//   ....[18]....
        /*0080*/ 	.word	0xffffffff


	//   ....[19]....
        /*0084*/ 	.word	0xffffffff


	//----- nvinfo : EIATTR_COOP_GROUP_INSTR_OFFSETS
	.align		4
.L_2066:
        /*0088*/ 	.byte	0x04, 0x28
        /*008a*/ 	.short	(.L_2068 - .L_2067)


	//   ....[0]....
.L_2067:
        /*008c*/ 	.word	0x00000c30


	//   ....[1]....
        /*0090*/ 	.word	0x00000c60


	//   ....[2]....
        /*0094*/ 	.word	0x00000c80


	//   ....[3]....
        /*0098*/ 	.word	0x00000ca0


	//   ....[4]....
        /*009c*/ 	.word	0x00000cc0


	//   ....[5]....
        /*00a0*/ 	.word	0x00000f00


	//   ....[6]....
        /*00a4*/ 	.word	0x00000f20


	//   ....[7]....
        /*00a8*/ 	.word	0x00000f40


	//   ....[8]....
        /*00ac*/ 	.word	0x00000f60


	//   ....[9]....
        /*00b0*/ 	.word	0x00000f80


	//   ....[10]....
        /*00b4*/ 	.word	0x00001570


	//   ....[11]....
        /*00b8*/ 	.word	0x000015d0


	//   ....[12]....
        /*00bc*/ 	.word	0x00001630


	//   ....[13]....
        /*00c0*/ 	.word	0x00001690


	//   ....[14]....
        /*00c4*/ 	.word	0x000016f0


	//   ....[15]....
        /*00c8*/ 	.word	0x00001970


	//   ....[16]....
        /*00cc*/ 	.word	0x000019d0


	//   ....[17]....
        /*00d0*/ 	.word	0x00001a30


	//   ....[18]....
        /*00d4*/ 	.word	0x00001a90


	//   ....[19]....
        /*00d8*/ 	.word	0x00001af0


	//----- nvinfo : EIATTR_EXIT_INSTR_OFFSETS
	.align		4
.L_2068:
        /*00dc*/ 	.byte	0x04, 0x1c
        /*00de*/ 	.short	(.L_2070 - .L_2069)


	//   ....[0]....
.L_2069:
        /*00e0*/ 	.word	0x000002a0


	//   ....[1]....
        /*00e4*/ 	.word	0x00001520


	//----- nvinfo : EIATTR_MAX_THREADS
	.align		4
.L_2070:
        /*00e8*/ 	.byte	0x04, 0x05
        /*00ea*/ 	.short	(.L_2072 - .L_2071)
.L_2071:
        /*00ec*/ 	.word	0x00000080
        /*00f0*/ 	.word	0x00000001
        /*00f4*/ 	.word	0x00000001


	//----- nvinfo : EIATTR_CRS_STACK_SIZE
	.align		4
.L_2072:
        /*00f8*/ 	.byte	0x04, 0x1e
        /*00fa*/ 	.short	(.L_2074 - .L_2073)
.L_2073:
        /*00fc*/ 	.word	0x00000000
.L_2074:


//--------------------- .nv.info._ZN10layer_norm13ln_fwd_kernelINS_13Kernel_traitsI13__nv_bfloat16S2_fS2_fjLj512ELj1ELj4ELj1ELj16ENS_18Kernel_traits_baseILj512ES2_S2_fS2_fjLj128EEEEELb0ELb0ELb0ELb1EEEvNS_9FwdParamsE --------------------------
	.section	.nv.info._ZN10layer_norm13ln_fwd_kernelINS_13Kernel_traitsI13__nv_bfloat16S2_fS2_fjLj512ELj1ELj4ELj1ELj16ENS_18Kernel_traits_baseILj512ES2_S2_fS2_fjLj128EEEEELb0ELb0ELb0ELb1EEEvNS_9FwdParamsE,"",@"SHT_CUDA_INFO"
	.sectionflags	@""
	.align	4


	//----- nvinfo : EIATTR_CUDA_API_VERSION
	.align		4
        /*0000*/ 	.byte	0x04, 0x37
        /*0002*/ 	.short	(.L_2076 - .L_2075)
.L_2075:
        /*0004*/ 	.word	0x00000082


	//----- nvinfo : EIATTR_SW2861232_WAR
	.align		4
.L_2076:
        /*0008*/ 	.byte	0x01, 0x35
	.zero		2


	//----- nvinfo : EIATTR_PARAM_CBANK
	.align		4
        /*000c*/ 	.byte	0x04, 0x0a
        /*000e*/ 	.short	(.L_2078 - .L_2077)
	.align		4
.L_2077:
        /*0010*/ 	.word	index@(.nv.constant0._ZN10layer_norm13ln_fwd_kernelINS_13Kernel_traitsI13__nv_bfloat16S2_fS2_fjLj512ELj1ELj4ELj1ELj16ENS_18Kernel_traits_baseILj512ES2_S2_fS2_fjLj128EEEEELb0ELb0ELb0ELb1EEEvNS_9FwdParamsE)
        /*0014*/ 	.short	0x0160
        /*0016*/ 	.short	0x00e8


	//----- nvinfo : EIATTR_CBANK_PARAM_SIZE
	.align		4
.L_2078:
        /*0018*/ 	.byte	0x03, 0x19
        /*001a*/ 	.short	0x00e8


	//----- nvinfo : EIATTR_KPARAM_INFO
	.align		4
        /*001c*/ 	.byte	0x04, 0x17
        /*001e*/ 	.short	(.L_2080 - .L_2079)
.L_2079:
        /*0020*/ 	.word	0x00000000
        /*0024*/ 	.short	0x0000
        /*0026*/ 	.short	0x0000
        /*0028*/ 	.byte	0x00, 0xf0, 0xa1, 0x03


	//----- nvinfo : EIATTR_MAXREG_COUNT
	.align		4
.L_2080:
        /*002c*/ 	.byte	0x03, 0x1b
        /*002e*/ 	.short	0x00ff


	//----- nvinfo : EIATTR_MERCURY_ISA_VERSION
	.align		4
        /*0030*/ 	.byte	0x03, 0x5f
        /*0032*/ 	.short	0x0000


	//----- nvinfo : EIATTR_COOP_GROUP_MASK_REGIDS
	.align		4
        /*0034*/ 	.byte	0x04, 0x29
        /*0036*/ 	.short	(.L_2082 - .L_2081)


	//   ....[0]....
.L_2081:
        /*0038*/ 	.word	0xffffffff


	//   ....[1]....
        /*003c*/ 	.word	0xffffffff


	//   ....[2]....
        /*0040*/ 	.word	0xffffffff


	//   ....[3]....
        /*0044*/ 	.word	0xffffffff


	//   ....[4]....
        /*0048*/ 	.word	0xffffffff


	//   ....[5]....
        /*004c*/ 	.word	0xffffffff


	//   ....[6]....
        /*0050*/ 	.word	0xffffffff


	//   ....[7]....
        /*0054*/ 	.word	0xffffffff


	//   ....[8]....
        /*0058*/ 	.word	0xffffffff


	//   ....[9]....
        /*005c*/ 	.word	0xffffffff


	//   ....[10]....
        /*0060*/ 	.word	0xffffffff


	//   ....[11]....
        /*0064*/ 	.word	0xffffffff


	//   ....[12]....
        /*0068*/ 	.word	0xffffffff


	//   ....[13]....
        /*006c*/ 	.word	0xffffffff


	//   ....[14]....
        /*0070*/ 	.word	0xffffffff


	//   ....[15]....
        /*0074*/ 	.word	0xffffffff


	//   ....[16]....
        /*0078*/ 	.word	0xffffffff


	//   ....[17]....
        /*007c*/ 	.word	0xffffffff


	//   ....[18]....
        /*0080*/ 	.word	0xffffffff


	//   ....[19]....
        /*0084*/ 	.word	0xffffffff


	//----- nvinfo : EIATTR_COOP_GROUP_INSTR_OFFSETS
	.align		4
.L_2082:
        /*0088*/ 	.byte	0x04, 0x28
        /*008a*/ 	.short	(.L_2084 - .L_2083)


	//   ....[0]....
.L_2083:
        /*008c*/ 	.word	0x000009f0


	//   ....[1]....
        /*0090*/ 	.word	0x00000a20


	//   ....[2]....
        /*0094*/ 	.word	0x00000a40


	//   ....[3]....
        /*0098*/ 	.word	0x00000a60


	//   ....[4]....
        /*009c*/ 	.word	0x00000a80


	//   ....[5]....
        /*00a0*/ 	.word	0x00000cb0


	//   ....[6]....
        /*00a4*/ 	.word	0x00000cd0


	//   ....[7]....
        /*00a8*/ 	.word	0x00000cf0


	//   ....[8]....
        /*00ac*/ 	.word	0x00000d10


	//   ....[9]....
        /*00b0*/ 	.word	0x00000d30


	//   ....[10]....
        /*00b4*/ 	.word	0x00001380


	//   ....[11]....
        /*00b8*/ 	.word	0x000013e0


	//   ....[12]....
        /*00bc*/ 	.word	0x00001440


	//   ....[13]....
        /*00c0*/ 	.word	0x000014a0


	//   ....[14]....
        /*00c4*/ 	.word	0x00001500


	//   ....[15]....
        /*00c8*/ 	.word	0x00001770


	//   ....[16]....
        /*00cc*/ 	.word	0x000017d0


	//   ....[17]....
        /*00d0*/ 	.word	0x00001830


	//   ....[18]....
        /*00d4*/ 	.word	0x00001890


	//   ....[19]....
        /*00d8*/ 	.word	0x000018f0


	//----- nvinfo : EIATTR_EXIT_INSTR_OFFSETS
	.align		4
.L_2084:
        /*00dc*/ 	.byte	0x04, 0x1c
        /*00de*/ 	.short	(.L_2086 - .L_2085)


	//   ....[0]....
.L_2085:
        /*00e0*/ 	.word	0x00000110


	//   ....[1]....
        /*00e4*/ 	.word	0x00001330


	//----- nvinfo : EIATTR_MAX_THREADS
	.align		4
.L_2086:
        /*00e8*/ 	.byte	0x04, 0x05
        /*00ea*/ 	.short	(.L_2088 - .L_2087)
.L_2087:
        /*00ec*/ 	.word	0x00000080
        /*00f0*/ 	.word	0x00000001
        /*00f4*/ 	.word	0x00000001


	//----- nvinfo : EIATTR_CRS_STACK_SIZE
	.align		4
.L_2088:
        /*00f8*/ 	.byte	0x04, 0x1e
        /*00fa*/ 	.short	(.L_2090 - .L_2089)
.L_2089:
        /*00fc*/ 	.word	0x00000000
.L_2090:


//--------------------- .nv.info._ZN10layer_norm13ln_fwd_kernelINS_13Kernel_traitsI13__nv_bfloat16S2_fS2_fjLj512ELj1ELj4ELj1ELj16ENS_18Kernel_traits_baseILj512ES2_S2_fS2_fjLj128EEEEELb0ELb0ELb1ELb0EEEvNS_9FwdParamsE --------------------------
	.section	.nv.info._ZN10layer_norm13ln_fwd_kernelINS_13Kernel_traitsI13__nv_bfloat16S2_fS2_fjLj512ELj1ELj4ELj1ELj16ENS_18Kernel_traits_baseILj512ES2_S2_fS2_fjLj128EEEEELb0ELb0ELb1ELb0EEEvNS_9FwdParamsE,"",@"SHT_CUDA_INFO"
	.sectionflags	@""
	.align	4


	//----- nvinfo : EIATTR_CUDA_API_VERSION
	.align		4
        /*0000*/ 	.byte	0x04, 0x37
        /*0002*/ 	.short	(.L_2092 - .L_2091)
.L_2091:
        /*0004*/ 	.word	0x00000082


	//----- nvinfo : EIATTR_SW2861232_WAR
	.align		4
.L_2092:
        /*0008*/ 	.byte	0x01, 0x35
	.zero		2


	//----- nvinfo : EIATTR_PARAM_CBANK
	.align		4
        /*000c*/ 	.byte	0x04, 0x0a
        /*000e*/ 	.short	(.L_2094 - .L_2093)
	.align		4
.L_2093:
        /*0010*/ 	.word	index@(.nv.constant0._ZN10layer_norm13ln_fwd_kernelINS_13Kernel_traitsI13__nv_bfloat16S2_fS2_fjLj512ELj1ELj4ELj1ELj16ENS_18Kernel_traits_baseILj512ES2_S2_fS2_fjLj128EEEEELb0ELb0ELb1ELb0EEEvNS_9FwdParamsE)
        /*0014*/ 	.short	0x0160
        /*0016*/ 	.short	0x00e8


	//----- nvinfo : EIATTR_CBANK_PARAM_SIZE
	.align		4
.L_2094:
        /*0018*/ 	.byte	0x03, 0x19
        /*001a*/ 	.short	0x00e8


	//----- nvinfo : EIATTR_KPARAM_INFO
	.align		4
        /*001c*/ 	.byte	0x04, 0x17
        /*001e*/ 	.short	(.L_2096 - .L_2095)
.L_2095:
        /*0020*/ 	.word	0x00000000
        /*0024*/ 	.short	0x0000
        /*0026*/ 	.short	0x0000
        /*0028*/ 	.byte	0x00, 0xf0, 0xa1, 0x03


	//----- nvinfo : EIATTR_MAXREG_COUNT
	.align		4
.L_2096:
        /*002c*/ 	.byte	0x03, 0x1b
        /*002e*/ 	.short	0x00ff


	//----- nvinfo : EIATTR_MERCURY_ISA_VERSION
	.align		4
        /*0030*/ 	.byte	0x03, 0x5f
        /*0032*/ 	.short	0x0000


	//----- nvinfo : EIATTR_COOP_GROUP_MASK_REGIDS
	.align		4
        /*0034*/ 	.byte	0x04, 0x29
        /*0036*/ 	.short	(.L_2098 - .L_2097)


	//   ....[0]....
.L_2097:
        /*0038*/ 	.word	0xffffffff


	//   ....[1]....
        /*003c*/ 	.word	0xffffffff


	//   ....[2]....
        /*0040*/ 	.word	0xffffffff


	//   ....[3]....
        /*0044*/ 	.word	0xffffffff


	//   ....[4]....
        /*0048*/ 	.word	0xffffffff


	//   ....[5]....
        /*004c*/ 	.word	0xffffffff


	//   ....[6]....
        /*0050*/ 	.word	0xffffffff


	//   ....[7]....
        /*0054*/ 	.word	0xffffffff


	//   ....[8]....
        /*0058*/ 	.word	0xffffffff


	//   ....[9]....
        /*005c*/ 	.word	0xffffffff


	//   ....[10]....
        /*0060*/ 	.word	0xffffffff


	//   ....[11]....
        /*0064*/ 	.word	0xffffffff


	//   ....[12]....
        /*0068*/ 	.word	0xffffffff


	//   ....[13]....
        /*006c*/ 	.word	0xffffffff


	//   ....[14]....
        /*0070*/ 	.word	0xffffffff


	//   ....[15]....
        /*0074*/ 	.word	0xffffffff


	//   ....[16]....
        /*0078*/ 	.word	0xffffffff


	//   ....[17]....
        /*007c*/ 	.word	0xffffffff


	//   ....[18]....
        /*0080*/ 	.word	0xffffffff


	//   ....[19]....
        /*0084*/ 	.word	0xffffffff


	//----- nvinfo : EIATTR_COOP_GROUP_INSTR_OFFSETS
	.align		4
.L_2098:
        /*0088*/ 	.byte	0x04, 0x28
        /*008a*/ 	.short	(.L_2100 - .L_2099)


	//   ....[0]....
.L_2099:
        /*008c*/ 	.word	0x00001270


	//   ....[1]....
        /*0090*/ 	.word	0x000012a0


	//   ....[2]....
        /*0094*/ 	.word	0x000012c0


	//   ....[3]....
        /*0098*/ 	.word	0x000012e0


	//   ....[4]....
        /*009c*/ 	.word	0x00001300


	//   ....[5]....
        /*00a0*/ 	.word	0x00001540


	//   ....[6]....
        /*00a4*/ 	.word	0x00001560


	//   ....[7]....
        /*00a8*/ 	.word	0x00001580


	//   ....[8]....
        /*00ac*/ 	.word	0x000015a0


	//   ....[9]....
        /*00b0*/ 	.word	0x000015c0


	//   ....[10]....
        /*00b4*/ 	.word	0x00001c30


	//   ....[11]....
        /*00b8*/ 	.word	0x00001ca0


	//   ....[12]....
        /*00bc*/ 	.word	0x00001d00


	//   ....[13]....
        /*00c0*/ 	.word	0x00001d60


	//   ....[14]....
        /*00c4*/ 	.word	0x00001dc0


	//   ....[15]....
        /*00c8*/ 	.word	0x00002050


	//   ....[16]....
        /*00cc*/ 	.word	0x000020b0


	//   ....[17]....
        /*00d0*/ 	.word	0x00002110


	//   ....[18]....
        /*00d4*/ 	.word	0x00002170


	//   ....[19]....
        /*00d8*/ 	.word	0x000021e0


	//----- nvinfo : EIATTR_EXIT_INSTR_OFFSETS
	.align		4
.L_2100:
        /*00dc*/ 	.byte	0x04, 0x1c
        /*00de*/ 	.short	(.L_2102 - .L_2101)


	//   ....[0]....
.L_2101:
        /*00e0*/ 	.word	0x000002a0


	//   ....[1]....
        /*00e4*/ 	.word	0x00001be0


	//----- nvinfo : EIATTR_MAX_THREADS
	.align		4
.L_2102:
        /*00e8*/ 	.byte	0x04, 0x05
        /*00ea*/ 	.short	(.L_2104 - .L_2103)
.L_2103:
        /*00ec*/ 	.word	0x00000080
        /*00f0*/ 	.word	0x00000001
        /*00f4*/ 	.word	0x00000001


	//----- nvinfo : EIATTR_CRS_STACK_SIZE
	.align		4
.L_2104:
        /*00f8*/ 	.byte	0x04, 0x1e
        /*00fa*/ 	.short	(.L_2106 - .L_2105)
.L_2105:
        /*00fc*/ 	.word	0x00000000
.L_2106:


//--------------------- .nv.info._ZN10layer_norm13ln_fwd_kernelINS_13Kernel_traitsI13__nv_bfloat16S2_fS2_fjLj512ELj1ELj4ELj1ELj16ENS_18Kernel_traits_baseILj512ES2_S2_fS2_fjLj128EEEEELb0ELb0ELb1ELb1EEEvNS_9FwdParamsE --------------------------
	.section	.nv.info._ZN10layer_norm13ln_fwd_kernelINS_13Kernel_traitsI13__nv_bfloat16S2_fS2_fjLj512ELj1ELj4ELj1ELj16ENS_18Kernel_traits_baseILj512ES2_S2_fS2_fjLj128EEEEELb0ELb0ELb1ELb1EEEvNS_9FwdParamsE,"",@"SHT_CUDA_INFO"
	.sectionflags	@""
	.align	4


	//----- nvinfo : EIATTR_CUDA_API_VERSION
	.align		4
        /*0000*/ 	.byte	0x04, 0x37
        /*0002*/ 	.short	(.L_2108 - .L_2107)
.L_2107:
        /*0004*/ 	.word	0x00000082


	//----- nvinfo : EIATTR_SW2861232_WAR
	.align		4
.L_2108:
        /*0008*/ 	.byte	0x01, 0x35
	.zero		2


	//----- nvinfo : EIATTR_PARAM_CBANK
	.align		4
        /*000c*/ 	.byte	0x04, 0x0a
        /*000e*/ 	.short	(.L_2110 - .L_2109)
	.align		4
.L_2109:
        /*0010*/ 	.word	index@(.nv.constant0._ZN10layer_norm13ln_fwd_kernelINS_13Kernel_traitsI13__nv_bfloat16S2_fS2_fjLj512ELj1ELj4ELj1ELj16ENS_18Kernel_traits_baseILj512ES2_S2_fS2_fjLj128EEEEELb0ELb0ELb1ELb1EEEvNS_9FwdParamsE)
        /*0014*/ 	.short	0x0160
        /*0016*/ 	.short	0x00e8


	//----- nvinfo : EIATTR_CBANK_PARAM_SIZE
	.align		4
.L_2110:
        /*0018*/ 	.byte	0x03, 0x19
        /*001a*/ 	.short	0x00e8


	//----- nvinfo : EIATTR_KPARAM_INFO
	.align		4
        /*001c*/ 	.byte	0x04, 0x17
        /*001e*/ 	.short	(.L_2112 - .L_2111)
.L_2111:
        /*0020*/ 	.word	0x00000000
        /*0024*/ 	.short	0x0000
        /*0026*/ 	.short	0x0000
        /*0028*/ 	.byte	0x00, 0xf0, 0xa1, 0x03


	//----- nvinfo : EIATTR_MAXREG_COUNT
	.align		4
.L_2112:
        /*002c*/ 	.byte	0x03, 0x1b
        /*002e*/ 	.short	0x00ff


	//----- nvinfo : EIATTR_MERCURY_ISA_VERSION
	.align		4
        /*0030*/ 	.byte	0x03, 0x5f
        /*0032*/ 	.short	0x0000


	//----- nvinfo : EIATTR_COOP_GROUP_MASK_REGIDS
	.align		4
        /*0034*/ 	.byte	0x04, 0x29
        /*0036*/ 	.short	(.L_2114 - .L_2113)


	//   ....[0]....
.L_2113:
        /*0038*/ 	.word	0xffffffff


	//   ....[1]....
        /*003c*/ 	.word	0xffffffff


	//   ....[2]....
        /*0040*/ 	.word	0xffffffff


	//   ....[3]....
        /*0044*/ 	.word	0xffffffff


	//   ....[4]....
        /*0048*/ 	.word	0xffffffff


	//   ....[5]....
        /*004c*/ 	.word	0xffffffff


	//   ....[6]....
        /*0050*/ 	.word	0xffffffff


	//   ....[7]....
        /*0054*/ 	.word	0xffffffff


	//   ....[8]....
        /*0058*/ 	.word	0xffffffff


	//   ....[9]....
        /*005c*/ 	.word	0xffffffff


	//   ....[10]....
        /*0060*/ 	.word	0xffffffff


	//   ....[11]....
        /*0064*/ 	.word	0xffffffff


	//   ....[12]....
        /*0068*/ 	.word	0xffffffff


	//   ....[13]....
        /*006c*/ 	.word	0xffffffff


	//   ....[14]....
        /*0070*/ 	.word	0xffffffff


	//   ....[15]....
        /*0074*/ 	.word	0xffffffff


	//   ....[16]....
        /*0078*/ 	.word	0xffffffff


	//   ....[17]....
        /*007c*/ 	.word	0xffffffff


	//   ....[18]....
        /*0080*/ 	.word	0xffffffff


	//   ....[19]....
        /*0084*/ 	.word	0xffffffff


	//----- nvinfo : EIATTR_COOP_GROUP_INSTR_OFFSETS
	.align		4
.L_2114:
        /*0088*/ 	.byte	0x04, 0x28
        /*008a*/ 	.short	(.L_2116 - .L_2115)


	//   ....[0]....
.L_2115:
        /*008c*/ 	.word	0x00001060


	//   ....[1]....
        /*0090*/ 	.word	0x00001090


	//   ....[2]....
        /*0094*/ 	.word	0x000010b0


	//   ....[3]....
        /*0098*/ 	.word	0x000010d0


	//   ....[4]....
        /*009c*/ 	.word	0x000010f0


	//   ....[5]....
        /*00a0*/ 	.word	0x00001320


	//   ....[6]....
        /*00a4*/ 	.word	0x00001340


	//   ....[7]....
        /*00a8*/ 	.word	0x00001360


	//   ....[8]....
        /*00ac*/ 	.word	0x00001380


	//   ....[9]....
        /*00b0*/ 	.word	0x000013a0


	//   ....[10]....
        /*00b4*/ 	.word	0x000019b0


	//   ....[11]....
        /*00b8*/ 	.word	0x00001a10


	//   ....[12]....
        /*00bc*/ 	.word	0x00001a70


	//   ....[13]....
        /*00c0*/ 	.word	0x00001ad0


	//   ....[14]....
        /*00c4*/ 	.word	0x00001b30


	//   ....[15]....
        /*00c8*/ 	.word	0x00001d90


	//   ....[16]....
        /*00cc*/ 	.word	0x00001de0


	//   ....[17]....
        /*00d0*/ 	.word	0x00001e30


	//   ....[18]....
        /*00d4*/ 	.word	0x00001e80


	//   ....[19]....
        /*00d8*/ 	.word	0x00001ed0


	//----- nvinfo : EIATTR_EXIT_INSTR_OFFSETS
	.align		4
.L_2116:
        /*00dc*/ 	.byte	0x04, 0x1c
        /*00de*/ 	.short	(.L_2118 - .L_2117)


	//   ....[0]....
.L_2117:
        /*00e0*/ 	.word	0x00000110


	//   ....[1]....
        /*00e4*/ 	.word	0x00001960


	//----- nvinfo : EIATTR_MAX_THREADS
	.align		4
.L_2118:
        /*00e8*/ 	.byte	0x04, 0x05
        /*00ea*/ 	.short	(.L_2120 - .L_2119)
.L_2119:
        /*00ec*/ 	.word	0x00000080
        /*00f0*/ 	.word	0x00000001
        /*00f4*/ 	.word	0x00000001


	//----- nvinfo : EIATTR_CRS_STACK_SIZE
	.align		4
.L_2120:
        /*00f8*/ 	.byte	0x04, 0x1e
        /*00fa*/ 	.short	(.L_2122 - .L_2121)
.L_2121:
        /*00fc*/ 	.word	0x00000000
.L_2122:


//--------------------- .nv.info._ZN10layer_norm13ln_fwd_kernelINS_13Kernel_traitsI13__nv_bfloat16S2_fS2_fjLj512ELj1ELj4ELj1ELj16ENS_18Kernel_traits_baseILj512ES2_S2_fS2_fjLj128EEEEELb0ELb1ELb0ELb0EEEvNS_9FwdParamsE --------------------------
	.section	.nv.info._ZN10layer_norm13ln_fwd_kernelINS_13Kernel_traitsI13__nv_bfloat16S2_fS2_fjLj512ELj1ELj4ELj1ELj16ENS_18Kernel_traits_baseILj512ES2_S2_fS2_fjLj128EEEEELb0ELb1ELb0ELb0EEEvNS_9FwdParamsE,"",@"SHT_CUDA_INFO"
	.sectionflags	@""
	.align	4


	//----- nvinfo : EIATTR_CUDA_API_VERSION
	.align		4
        /*0000*/ 	.byte	0x04, 0x37
        /*0002*/ 	.short	(.L_2124 - .L_2123)
.L_2123:
        /*0004*/ 	.word	0x00000082


	//----- nvinfo : EIATTR_SW2861232_WAR
	.align		4
.L_2124:
        /*0008*/ 	.byte	0x01, 0x35
	.zero		2


	//----- nvinfo : EIATTR_PARAM_CBANK
	.align		4
        /*000c*/ 	.byte	0x04, 0x0a
        /*000e*/ 	.short	(.L_2126 - .L_2125)
	.align		4
.L_2125:
        /*0010*/ 	.word	index@(.nv.constant0._ZN10layer_norm13ln_fwd_kernelINS_13Kernel_traitsI13__nv_bfloat16S2_fS2_fjLj512ELj1ELj4ELj1ELj16ENS_18Kernel_traits_baseILj512ES2_S2_fS2_fjLj128EEEEELb0ELb1ELb0ELb0EEEvNS_9FwdParamsE)
        /*0014*/ 	.short	0x0160
        /*0016*/ 	.short	0x00e8


	//----- nvinfo : EIATTR_CBANK_PARAM_SIZE
	.align		4
.L_2126:
        /*0018*/ 	.byte	0x03, 0x19
        /*001a*/ 	.short	0x00e8


	//----- nvinfo : EIATTR_KPARAM_INFO
	.align		4
        /*001c*/ 	.byte	0x04, 0x17
        /*001e*/ 	.short	(.L_2128 - .L_2127)
.L_2127:
        /*0020*/ 	.word	0x00000000
        /*0024*/ 	.short	0x0000
        /*0026*/ 	.short	0x0000
        /*0028*/ 	.byte	0x00, 0xf0, 0xa1, 0x03


	//----- nvinfo : EIATTR_MAXREG_COUNT
	.align		4
.L_2128:
        /*002c*/ 	.byte	0x03, 0x1b
        /*002e*/ 	.short	0x00ff


	//----- nvinfo : EIATTR_MERCURY_ISA_VERSION
	.align		4
        /*0030*/ 	.byte	0x03, 0x5f
        /*0032*/ 	.short	0x0000


	//----- nvinfo : EIATTR_COOP_GROUP_MASK_REGIDS
	.align		4
        /*0034*/ 	.byte	0x04, 0x29
        /*0036*/ 	.short	(.L_2130 - .L_2129)


	//   ....[0]....
.L_2129:
        /*0038*/ 	.word	0xffffffff


	//   ....[1]....
        /*003c*/ 	.word	0xffffffff


	//   ....[2]....
        /*0040*/ 	.word	0xffffffff


	//   ....[3]....
        /*0044*/ 	.word	0xffffffff


	//   ....[4]....
        /*0048*/ 	.word	0xffffffff


	//   ....[5]....
        /*004c*/ 	.word	0xffffffff


	//   ....[6]....
        /*0050*/ 	.word	0xffffffff


	//   ....[7]....
        /*0054*/ 	.word	0xffffffff


	//   ....[8]....
        /*0058*/ 	.word	0xffffffff


	//   ....[9]....
        /*005c*/ 	.word	0xffffffff


	//   ....[10]....
        /*0060*/ 	.word	0xffffffff


	//   ....[11]....
        /*0064*/ 	.word	0xffffffff


	//   ....[12]....
        /*0068*/ 	.word	0xffffffff


	//   ....[13]....
        /*006c*/ 	.word	0xffffffff


	//   ....[14]....
        /*0070*/ 	.word	0xffffffff


	//   ....[15]....
        /*0074*/ 	.word	0xffffffff


	//   ....[16]....
        /*0078*/ 	.word	0xffffffff


	//   ....[17]....
        /*007c*/ 	.word	0xffffffff


	//   ....[18]....
        /*0080*/ 	.word	0xffffffff


	//   ....[19]....
        /*0084*/ 	.word	0xffffffff


	//----- nvinfo : EIATTR_COOP_GROUP_INSTR_OFFSETS
	.align		4
.L_2130:
        /*0088*/ 	.byte	0x04, 0x28
        /*008a*/ 	.short	(.L_2132 - .L_2131)


	//   ....[0]....
.L_2131:
        /*008c*/ 	.word	0x00000e90


	//   ....[1]....
        /*0090*/ 	.word	0x00000ec0


	//   ....[2]....
        /*0094*/ 	.word	0x00000ee0


	//   ....[3]....
        /*0098*/ 	.word	0x00000f00


	//   ....[4]....
        /*009c*/ 	.word	0x00000f20


	//   ....[5]....
        /*00a0*/ 	.word	0x00001160


	//   ....[6]....
        /*00a4*/ 	.word	0x00001180


	//   ....[7]....
        /*00a8*/ 	.word	0x000011a0


	//   ....[8]....
        /*00ac*/ 	.word	0x000011c0


	//   ....[9]....
        /*00b0*/ 	.word	0x000011e0


	//   ....[10]....
        /*00b4*/ 	.word	0x000017e0


	//   ....[11]....
        /*00b8*/ 	.word	0x00001860


	//   ....[12]....
        /*00bc*/ 	.word	0x000018c0


	//   ....[13]....
        /*00c0*/ 	.word	0x00001920


	//   ....[14]....
        /*00c4*/ 	.word	0x00001980


	//   ....[15]....
        /*00c8*/ 	.word	0x00001c00


	//   ....[16]....
        /*00cc*/ 	.word	0x00001c60


	//   ....[17]....
        /*00d0*/ 	.word	0x00001cc0


	//   ....[18]....
        /*00d4*/ 	.word	0x00001d20


	//   ....[19]....
        /*00d8*/ 	.word	0x00001d90


	//----- nvinfo : EIATTR_EXIT_INSTR_OFFSETS
	.align		4
.L_2132:
        /*00dc*/ 	.byte	0x04, 0x1c
        /*00de*/ 	.short	(.L_2134 - .L_2133)


	//   ....[0]....
.L_2133:
        /*00e0*/ 	.word	0x00000300


	//   ....[1]....
        /*00e4*/ 	.word	0x00001780


	//----- nvinfo : EIATTR_MAX_THREADS
	.align		4
.L_2134:
        /*00e8*/ 	.byte	0x04, 0x05
        /*00ea*/ 	.short	(.L_2136 - .L_2135)
.L_2135:
        /*00ec*/ 	.word	0x00000080
        /*00f0*/ 	.word	0x00000001
        /*00f4*/ 	.word	0x00000001


	//----- nvinfo : EIATTR_CRS_STACK_SIZE
	.align		4
.L_2136:
        /*00f8*/ 	.byte	0x04, 0x1e
        /*00fa*/ 	.short	(.L_2138 - .L_2137)
.L_2137:
        /*00fc*/ 	.word	0x00000000
.L_2138:


//--------------------- .nv.info._ZN10layer_norm13ln_fwd_kernelINS_13Kernel_traitsI13__nv_bfloat16S2_fS2_fjLj512ELj1ELj4ELj1ELj16ENS_18Kernel_traits_baseILj512ES2_S2_fS2_fjLj128EEEEELb0ELb1ELb0ELb1EEEvNS_9FwdParamsE --------------------------
	.section	.nv.info._ZN10layer_norm13ln_fwd_kernelINS_13Kernel_traitsI13__nv_bfloat16S2_fS2_fjLj512ELj1ELj4ELj1ELj16ENS_18Kernel_traits_baseILj512ES2_S2_fS2_fjLj128EEEEELb0ELb1ELb0ELb1EEEvNS_9FwdParamsE,"",@"SHT_CUDA_INFO"
	.sectionflags	@""
	.align	4


	//----- nvinfo : EIATTR_CUDA_API_VERSION
	.align		4
        /*0000*/ 	.byte	0x04, 0x37
        /*0002*/ 	.short	(.L_2140 - .L_2139)
.L_2139:
        /*0004*/ 	.word	0x00000082


	//----- nvinfo : EIATTR_SW2861232_WAR
	.align		4
.L_2140:
        /*0008*/ 	.byte	0x01, 0x35
	.zero		2


	//----- nvinfo : EIATTR_PARAM_CBANK
	.align		4
        /*000c*/ 	.byte	0x04, 0x0a
        /*000e*/ 	.short	(.L_2142 - .L_2141)
	.align		4
.L_2141:
        /*0010*/ 	.word	index@(.nv.constant0._ZN10layer_norm13ln_fwd_kernelINS_13Kernel_traitsI13__nv_bfloat16S2_fS2_fjLj512ELj1ELj4ELj1ELj16ENS_18Kernel_traits_baseILj512ES2_S2_fS2_fjLj128EEEEELb0ELb1ELb0ELb1EEEvNS_9FwdParamsE)
        /*0014*/ 	.short	0x0160
        /*0016*/ 	.short	0x00e8


	//----- nvinfo : EIATTR_CBANK_PARAM_SIZE
	.align		4
.L_2142:
        /*0018*/ 	.byte	0x03, 0x19
        /*001a*/ 	.short	0x00e8


	//----- nvinfo : EIATTR_KPARAM_INFO
	.align		4
        /*001c*/ 	.byte	0x04, 0x17
        /*001e*/ 	.short	(.L_2144 - .L_2143)
.L_2143:
        /*0020*/ 	.word	0x00000000
        /*0024*/ 	.short	0x0000
        /*0026*/ 	.short	0x0000
        /*0028*/ 	.byte	0x00, 0xf0, 0xa1, 0x03


	//----- nvinfo : EIATTR_MAXREG_COUNT
	.align		4
.L_2144:
        /*002c*/ 	.byte	0x03, 0x1b
        /*002e*/ 	.short	0x00ff


	//----- nvinfo : EIATTR_MERCURY_ISA_VERSION
	.align		4
        /*0030*/ 	.byte	0x03, 0x5f
        /*0032*/ 	.short	0x0000


	//----- nvinfo : EIATTR_COOP_GROUP_MASK_REGIDS
	.align		4
        /*0034*/ 	.byte	0x04, 0x29
        /*0036*/ 	.short	(.L_2146 - .L_2145)


	//   ....[0]....
.L_2145:
        /*0038*/ 	.word	0xffffffff


	//   ....[1]....
        /*003c*/ 	.word	0xffffffff


	//   ....[2]....
        /*0040*/ 	.word	0xffffffff


	//   ....[3]....
        /*0044*/ 	.word	0xffffffff


	//   ....[4]....
        /*0048*/ 	.word	0xffffffff


	//   ....[5]....
        /*004c*/ 	.word	0xffffffff


	//   ....[6]....
        /*0050*/ 	.word	0xffffffff


	//   ....[7]....
        /*0054*/ 	.word	0xffffffff


	//   ....[8]....
        /*0058*/ 	.word	0xffffffff


	//   ....[9]....
        /*005c*/ 	.word	0xffffffff


	//   ....[10]....
        /*0060*/ 	.word	0xffffffff


	//   ....[11]....
        /*0064*/ 	.word	0xffffffff


	//   ....[12]....
        /*0068*/ 	.word	0xffffffff


	//   ....[13]....
        /*006c*/ 	.word	0xffffffff


	//   ....[14]....
        /*0070*/ 	.word	0xffffffff


	//   ....[15]....
        /*0074*/ 	.word	0xffffffff


	//   ....[16]....
        /*0078*/ 	.word	0xffffffff


	//   ....[17]....
        /*007c*/ 	.word	0xffffffff


	//   ....[18]....
        /*0080*/ 	.word	0xffffffff


	//   ....[19]....
        /*0084*/ 	.word	0xffffffff


	//----- nvinfo : EIATTR_COOP_GROUP_INSTR_OFFSETS
	.align		4
.L_2146:
        /*0088*/ 	.byte	0x04, 0x28
        /*008a*/ 	.short	(.L_2148 - .L_2147)


	//   ....[0]....
.L_2147:
        /*008c*/ 	.word	0x00000d10


	//   ....[1]....
        /*0090*/ 	.word	0x00000d40


	//   ....[2]....
        /*0094*/ 	.word	0x00000d60


	//   ....[3]....
        /*0098*/ 	.word	0x00000d80


	//   ....[4]....
        /*009c*/ 	.word	0x00000da0


	//   ....[5]....
        /*00a0*/ 	.word	0x00000fd0


	//   ....[6]....
        /*00a4*/ 	.word	0x00000ff0


	//   ....[7]....
        /*00a8*/ 	.word	0x00001010


	//   ....[8]....
        /*00ac*/ 	.word	0x00001030


	//   ....[9]....
        /*00b0*/ 	.word	0x00001050


	//   ....[10]....
        /*00b4*/ 	.word	0x000015f0


	//   ....[11]....
        /*00b8*/ 	.word	0x00001670


	//   ....[12]....
        /*00bc*/ 	.word	0x000016d0


	//   ....[13]....
        /*00c0*/ 	.word	0x00001730


	//   ....[14]....
        /*00c4*/ 	.word	0x00001790


	//   ....[15]....
        /*00c8*/ 	.word	0x00001a00


	//   ....[16]....
        /*00cc*/ 	.word	0x00001a60


	//   ....[17]....
        /*00d0*/ 	.word	0x00001ac0


	//   ....[18]....
        /*00d4*/ 	.word	0x00001b20


	//   ....[19]....
        /*00d8*/ 	.word	0x00001b80


	//----- nvinfo : EIATTR_EXIT_INSTR_OFFSETS
	.align		4
.L_2148:
        /*00dc*/ 	.byte	0x04, 0x1c
        /*00de*/ 	.short	(.L_2150 - .L_2149)


	//   ....[0]....
.L_2149:
        /*00e0*/ 	.word	0x00000120


	//   ....[1]....
        /*00e4*/ 	.word	0x000015a0


	//----- nvinfo : EIATTR_MAX_THREADS
	.align		4
.L_2150:
        /*00e8*/ 	.byte	0x04, 0x05
        /*00ea*/ 	.short	(.L_2152 - .L_2151)
.L_2151:
        /*00ec*/ 	.word	0x00000080
        /*00f0*/ 	.word	0x00000001
        /*00f4*/ 	.word	0x00000001


	//----- nvinfo : EIATTR_CRS_STACK_SIZE
	.align		4
.L_2152:
        /*00f8*/ 	.byte	0x04, 0x1e
        /*00fa*/ 	.short	(.L_2154 - .L_2153)
.L_2153:
        /*00fc*/ 	.word	0x00000000
.L_2154:


//--------------------- .nv.info._ZN10layer_norm13ln_fwd_kernelINS_13Kernel_traitsI13__nv_bfloat16S2_fS2_fjLj512ELj1ELj4ELj1ELj16ENS_18Kernel_traits_baseILj512ES2_S2_fS2_fjLj128EEEEELb0ELb1ELb1ELb0EEEvNS_9FwdParamsE --------------------------
	.section	.nv.info._ZN10layer_norm13ln_fwd_kernelINS_13Kernel_traitsI13__nv_bfloat16S2_fS2_fjLj512ELj1ELj4ELj1ELj16ENS_18Kernel_traits_baseILj512ES2_S2_fS2_fjLj128EEEEELb0ELb1ELb1ELb0EEEvNS_9FwdParamsE,"",@"SHT_CUDA_INFO"
	.sectionflags	@""
	.align	4


	//----- nvinfo : EIATTR_CUDA_API_VERSION
	.align		4
        /*0000*/ 	.byte	0x04, 0x37
        /*0002*/ 	.short	(.L_2156 - .L_2155)
.L_2155:
        /*0004*/ 	.word	0x00000082


	//----- nvinfo : EIATTR_SW2861232_WAR
	.align		4
.L_2156:
        /*0008*/ 	.byte	0x01, 0x35
	.zero		2


	//----- nvinfo : EIATTR_PARAM_CBANK
	.align		4
        /*000c*/ 	.byte	0x04, 0x0a
        /*000e*/ 	.short	(.L_2158 - .L_2157)
	.align		4
.L_2157:
        /*0010*/ 	.word	index@(.nv.constant0._ZN10layer_norm13ln_fwd_kernelINS_13Kernel_traitsI13__nv_bfloat16S2_fS2_fjLj512ELj1ELj4ELj1ELj16ENS_18Kernel_traits_baseILj512ES2_S2_fS2_fjLj128EEEEELb0ELb1ELb1ELb0EEEvNS_9FwdParamsE)
        /*0014*/ 	.short	0x0160
        /*0016*/ 	.short	0x00e8


	//----- nvinfo : EIATTR_CBANK_PARAM_SIZE
	.align		4
.L_2158:
        /*0018*/ 	.byte	0x03, 0x19
        /*001a*/ 	.short	0x00e8


	//----- nvinfo : EIATTR_KPARAM_INFO
	.align		4
        /*001c*/ 	.byte	0x04, 0x17
        /*001e*/ 	.short	(.L_2160 - .L_2159)
.L_2159:
        /*0020*/ 	.word	0x00000000
        /*0024*/ 	.short	0x0000
        /*0026*/ 	.short	0x0000
        /*0028*/ 	.byte	0x00, 0xf0, 0xa1, 0x03


	//----- nvinfo : EIATTR_MAXREG_COUNT
	.align		4
.L_2160:
        /*002c*/ 	.byte	0x03, 0x1b
        /*002e*/ 	.short	0x00ff


	//----- nvinfo : EIATTR_MERCURY_ISA_VERSION
	.align		4
        /*0030*/ 	.byte	0x03, 0x5f
        /*0032*/ 	.short	0x0000


	//----- nvinfo : EIATTR_COOP_GROUP_MASK_REGIDS
	.align		4
        /*0034*/ 	.byte	0x04, 0x29
        /*0036*/ 	.short	(.L_2162 - .L_2161)


	//   ....[0]....
.L_2161:
        /*0038*/ 	.word	0xffffffff


	//   ....[1]....
        /*003c*/ 	.word	0xffffffff


	//   ....[2]....
        /*0040*/ 	.word	0xffffffff


	//   ....[3]....
        /*0044*/ 	.word	0xffffffff


	//   ....[4]....
        /*0048*/ 	.word	0xffffffff


	//   ....[5]....
        /*004c*/ 	.word	0xffffffff


	//   ....[6]....
        /*0050*/ 	.word	0xffffffff


	//   ....[7]....
        /*0054*/ 	.word	0xffffffff


	//   ....[8]....
        /*0058*/ 	.word	0xffffffff


	//   ....[9]....
        /*005c*/ 	.word	0xffffffff


	//   ....[10]....
        /*0060*/ 	.word	0xffffffff


	//   ....[11]....
        /*0064*/ 	.word	0xffffffff


	//   ....[12]....
        /*0068*/ 	.word	0xffffffff


	//   ....[13]....
        /*006c*/ 	.word	0xffffffff


	//   ....[14]....
        /*0070*/ 	.word	0xffffffff


	//   ....[15]....
        /*0074*/ 	.word	0xffffffff


	//   ....[16]....
        /*0078*/ 	.word	0xffffffff


	//   ....[17]....
        /*007c*/ 	.word	0xffffffff


	//   ....[18]....
        /*0080*/ 	.word	0xffffffff


	//   ....[19]....
        /*0084*/ 	.word	0xffffffff


	//----- nvinfo : EIATTR_COOP_GROUP_INSTR_OFFSETS
	.align		4
.L_2162:
        /*0088*/ 	.byte	0x04, 0x28
        /*008a*/ 	.short	(.L_2164 - .L_2163)


	//   ....[0]....
.L_2163:
        /*008c*/ 	.word	0x000014d0


	//   ....[1]....
        /*0090*/ 	.word	0x00001500


	//   ....[2]....
        /*0094*/ 	.word	0x00001520


	//   ....[3]....
        /*0098*/ 	.word	0x00001540


	//   ....[4]....
        /*009c*/ 	.word	0x00001560


	//   ....[5]....
        /*00a0*/ 	.word	0x000017a0


	//   ....[6]....
        /*00a4*/ 	.word	0x000017c0


	//   ....[7]....
        /*00a8*/ 	.word	0x000017e0


	//   ....[8]....
        /*00ac*/ 	.word	0x00001800


	//   ....[9]....
        /*00b0*/ 	.word	0x00001820


	//   ....[10]....
        /*00b4*/ 	.word	0x00001e90


	//   ....[11]....
        /*00b8*/ 	.word	0x00001f00


	//   ....[12]....
        /*00bc*/ 	.word	0x00001f60


	//   ....[13]....
        /*00c0*/ 	.word	0x00001fc0


	//   ....[14]....
        /*00c4*/ 	.word	0x00002020


	//   ....[15]....
        /*00c8*/ 	.word	0x000022b0


	//   ....[16]....
        /*00cc*/ 	.word	0x00002310


	//   ....[17]....
        /*00d0*/ 	.word	0x00002370


	//   ....[18]....
        /*00d4*/ 	.word	0x000023d0


	//   ....[19]....
        /*00d8*/ 	.word	0x00002440


	//----- nvinfo : EIATTR_EXIT_INSTR_OFFSETS
	.align		4
.L_2164:
        /*00dc*/ 	.byte	0x04, 0x1c
        /*00de*/ 	.short	(.L_2166 - .L_2165)


	//   ....[0]....
.L_2165:
        /*00e0*/ 	.word	0x00000300


	//   ....[1]....
        /*00e4*/ 	.word	0x00001e40


	//----- nvinfo : EIATTR_MAX_THREADS
	.align		4
.L_2166:
        /*00e8*/ 	.byte	0x04, 0x05
        /*00ea*/ 	.short	(.L_2168 - .L_2167)
.L_2167:
        /*00ec*/ 	.word	0x00000080
        /*00f0*/ 	.word	0x00000001
        /*00f4*/ 	.word	0x00000001


	//----- nvinfo : EIATTR_CRS_STACK_SIZE
	.align		4
.L_2168:
        /*00f8*/ 	.byte	0x04, 0x1e
        /*00fa*/ 	.short	(.L_2170 - .L_2169)
.L_2169:
        /*00fc*/ 	.word	0x00000000
.L_2170:


//--------------------- .nv.info._ZN10layer_norm13ln_fwd_kernelINS_13Kernel_traitsI13__nv_bfloat16S2_fS2_fjLj512ELj1ELj4ELj1ELj16ENS_18Kernel_traits_baseILj512ES2_S2_fS2_fjLj128EEEEELb0ELb1ELb1ELb1EEEvNS_9FwdParamsE --------------------------
	.section	.nv.info._ZN10layer_norm13ln_fwd_kernelINS_13Kernel_traitsI13__nv_bfloat16S2_fS2_fjLj512ELj1ELj4ELj1ELj16ENS_18Kernel_traits_baseILj512ES2_S2_fS2_fjLj128EEEEELb0ELb1ELb1ELb1EEEvNS_9FwdParamsE,"",@"SHT_CUDA_INFO"
	.sectionflags	@""
	.align	4


	//----- nvinfo : EIATTR_CUDA_API_VERSION
	.align		4
        /*0000*/ 	.byte	0x04, 0x37
        /*0002*/ 	.short	(.L_2172 - .L_2171)
.L_2171:
        /*0004*/ 	.word	0x00000082


	//----- nvinfo : EIATTR_SW2861232_WAR
	.align		4
.L_2172:
        /*0008*/ 	.byte	0x01, 0x35
	.zero		2


	//----- nvinfo : EIATTR_PARAM_CBANK
	.align		4
        /*000c*/ 	.byte	0x04, 0x0a
        /*000e*/ 	.short	(.L_2174 - .L_2173)
	.align		4
.L_2173:
        /*0010*/ 	.word	index@(.nv.constant0._ZN10layer_norm13ln_fwd_kernelINS_13Kernel_traitsI13__nv_bfloat16S2_fS2_fjLj512ELj1ELj4ELj1ELj16ENS_18Kernel_traits_baseILj512ES2_S2_fS2_fjLj128EEEEELb0ELb1ELb1ELb1EEEvNS_9FwdParamsE)
        /*0014*/ 	.short	0x0160
        /*0016*/ 	.short	0x00e8


	//----- nvinfo : EIATTR_CBANK_PARAM_SIZE
	.align		4
.L_2174:
        /*0018*/ 	.byte	0x03, 0x19
        /*001a*/ 	.short	0x00e8


	//----- nvinfo : EIATTR_KPARAM_INFO
	.align		4
        /*001c*/ 	.byte	0x04, 0x17
        /*001e*/ 	.short	(.L_2176 - .L_2175)
.L_2175:
        /*0020*/ 	.word	0x00000000
        /*0024*/ 	.short	0x0000
        /*0026*/ 	.short	0x0000
        /*0028*/ 	.byte	0x00, 0xf0, 0xa1, 0x03


	//----- nvinfo : EIATTR_MAXREG_COUNT
	.align		4
.L_2176:
        /*002c*/ 	.byte	0x03, 0x1b
        /*002e*/ 	.short	0x00ff


	//----- nvinfo : EIATTR_MERCURY_ISA_VERSION
	.align		4
        /*0030*/ 	.byte	0x03, 0x5f
        /*0032*/ 	.short	0x0000


	//----- nvinfo : EIATTR_COOP_GROUP_MASK_REGIDS
	.align		4
        /*0034*/ 	.byte	0x04, 0x29
        /*0036*/ 	.short	(.L_2178 - .L_2177)


	//   ....[0]....
.L_2177:
        /*0038*/ 	.word	0xffffffff


	//   ....[1]....
        /*003c*/ 	.word	0xffffffff


	//   ....[2]....
        /*0040*/ 	.word	0xffffffff


	//   ....[3]....
        /*0044*/ 	.word	0xffffffff


	//   ....[4]....
        /*0048*/ 	.word	0xffffffff


	//   ....[5]....
        /*004c*/ 	.word	0xffffffff


	//   ....[6]....
        /*0050*/ 	.word	0xffffffff


	//   ....[7]....
        /*0054*/ 	.word	0xffffffff


	//   ....[8]....
        /*0058*/ 	.word	0xffffffff


	//   ....[9]....
        /*005c*/ 	.word	0xffffffff


	//   ....[10]....
        /*0060*/ 	.word	0xffffffff


	//   ....[11]....
        /*0064*/ 	.word	0xffffffff


	//   ....[12]....
        /*0068*/ 	.word	0xffffffff


	//   ....[13]....
        /*006c*/ 	.word	0xffffffff


	//   ....[14]....
        /*0070*/ 	.word	0xffffffff


	//   ....[15]....
        /*0074*/ 	.word	0xffffffff


	//   ....[16]....
        /*0078*/ 	.word	0xffffffff


	//   ....[17]....
        /*007c*/ 	.word	0xffffffff


	//   ....[18]....
        /*0080*/ 	.word	0xffffffff


	//   ....[19]....
        /*0084*/ 	.word	0xffffffff


	//----- nvinfo : EIATTR_COOP_GROUP_INSTR_OFFSETS
	.align		4
.L_2178:
        /*0088*/ 	.byte	0x04, 0x28
        /*008a*/ 	.short	(.L_2180 - .L_2179)


	//   ....[0]....
.L_2179:
        /*008c*/ 	.word	0x000012a0


	//   ....[1]....
        /*0090*/ 	.word	0x000012d0


	//   ....[2]....
        /*0094*/ 	.word	0x000012f0


	//   ....[3]....
        /*0098*/ 	.word	0x00001310


	//   ....[4]....
        /*009c*/ 	.word	0x00001330


	//   ....[5]....
        /*00a0*/ 	.word	0x00001560


	//   ....[6]....
        /*00a4*/ 	.word	0x00001580


	//   ....[7]....
        /*00a8*/ 	.word	0x000015a0


	//   ....[8]....
        /*00ac*/ 	.word	0x000015c0


	//   ....[9]....
        /*00b0*/ 	.word	0x000015e0


	//   ....[10]....
        /*00b4*/ 	.word	0x00001bf0


	//   ....[11]....
        /*00b8*/ 	.word	0x00001c50


	//   ....[12]....
        /*00bc*/ 	.word	0x00001cb0


	//   ....[13]....
        /*00c0*/ 	.word	0x00001d10


	//   ....[14]....
        /*00c4*/ 	.word	0x00001d70


	//   ....[15]....
        /*00c8*/ 	.word	0x00001fe0


	//   ....[16]....
        /*00cc*/ 	.word	0x00002040


	//   ....[17]....
        /*00d0*/ 	.word	0x000020a0


	//   ....[18]....
        /*00d4*/ 	.word	0x00002100


	//   ....[19]....
        /*00d8*/ 	.word	0x00002160


	//----- nvinfo : EIATTR_EXIT_INSTR_OFFSETS
	.align		4
.L_2180:
        /*00dc*/ 	.byte	0x04, 0x1c
        /*00de*/ 	.short	(.L_2182 - .L_2181)


	//   ....[0]....
.L_2181:
        /*00e0*/ 	.word	0x00000120


	//   ....[1]....
        /*00e4*/ 	.word	0x00001ba0


	//----- nvinfo : EIATTR_MAX_THREADS
	.align		4
.L_2182:
        /*00e8*/ 	.byte	0x04, 0x05
        /*00ea*/ 	.short	(.L_2184 - .L_2183)
.L_2183:
        /*00ec*/ 	.word	0x00000080
        /*00f0*/ 	.word	0x00000001
        /*00f4*/ 	.word	0x00000001


	//----- nvinfo : EIATTR_CRS_STACK_SIZE
	.align		4
.L_2184:
        /*00f8*/ 	.byte	0x04, 0x1e
        /*00fa*/ 	.short	(.L_2186 - .L_2185)
.L_2185:
        /*00fc*/ 	.word	0x00000000
.L_2186:


//--------------------- .nv.info._ZN10layer_norm13ln_fwd_kernelINS_13Kernel_traitsI13__nv_bfloat16S2_fS2_fjLj512ELj1ELj4ELj1ELj16ENS_18Kernel_traits_baseILj512ES2_S2_fS2_fjLj128EEEEELb1ELb0ELb0ELb0EEEvNS_9FwdParamsE --------------------------
	.section	.nv.info._ZN10layer_norm13ln_fwd_kernelINS_13Kernel_traitsI13__nv_bfloat16S2_fS2_fjLj512ELj1ELj4ELj1ELj16ENS_18Kernel_traits_baseILj512ES2_S2_fS2_fjLj128EEEEELb1ELb0ELb0ELb0EEEvNS_9FwdParamsE,"",@"SHT_CUDA_INFO"
	.sectionflags	@""
	.align	4


	//----- nvinfo : EIATTR_CUDA_API_VERSION
	.align		4
        /*0000*/ 	.byte	0x04, 0x37
        /*0002*/ 	.short	(.L_2188 - .L_2187)
.L_2187:
        /*0004*/ 	.word	0x00000082


	//----- nvinfo : EIATTR_SW2861232_WAR
	.align		4
.L_2188:
        /*0008*/ 	.byte	0x01, 0x35
	.zero		2


	//----- nvinfo : EIATTR_PARAM_CBANK
	.align		4
        /*000c*/ 	.byte	0x04, 0x0a
        /*000e*/ 	.short	(.L_2190 - .L_2189)
	.align		4
.L_2189:
        /*0010*/ 	.word	index@(.nv.constant0._ZN10layer_norm13ln_fwd_kernelINS_13Kernel_traitsI13__nv_bfloat16S2_fS2_fjLj512ELj1ELj4ELj1ELj16ENS_18Kernel_traits_baseILj512ES2_S2_fS2_fjLj128EEEEELb1ELb0ELb0ELb0EEEvNS_9FwdParamsE)
        /*0014*/ 	.short	0x0160
        /*0016*/ 	.short	0x00e8


	//----- nvinfo : EIATTR_CBANK_PARAM_SIZE
	.align		4
.L_2190:
        /*0018*/ 	.byte	0x03, 0x19
        /*001a*/ 	.short	0x00e8


	//----- nvinfo : EIATTR_KPARAM_INFO
	.align		4
        /*001c*/ 	.byte	0x04, 0x17
        /*001e*/ 	.short	(.L_2192 - .L_2191)
.L_2191:
        /*0020*/ 	.word	0x00000000
        /*0024*/ 	.short	0x0000
        /*0026*/ 	.short	0x0000
        /*0028*/ 	.byte	0x00, 0xf0, 0xa1, 0x03


	//----- nvinfo : EIATTR_MAXREG_COUNT
	.align		4
.L_2192:
        /*002c*/ 	.byte	0x03, 0x1b
        /*002e*/ 	.short	0x00ff


	//----- nvinfo : EIATTR_MERCURY_ISA_VERSION
	.align		4
        /*0030*/ 	.byte	0x03, 0x5f
        /*0032*/ 	.short	0x0000


	//----- nvinfo : EIATTR_COOP_GROUP_MASK_REGIDS
	.align		4
        /*0034*/ 	.byte	0x04, 0x29
        /*0036*/ 	.short	(.L_2194 - .L_2193)


	//   ....[0]....
.L_2193:
        /*0038*/ 	.word	0xffffffff


	//   ....[1]....
        /*003c*/ 	.word	0xffffffff


	//   ....[2]....
        /*0040*/ 	.word	0xffffffff


	//   ....[3]....
        /*0044*/ 	.word	0xffffffff


	//   ....[4]....
        /*0048*/ 	.word	0xffffffff


	//   ....[5]....
        /*004c*/ 	.word	0xffffffff


	//   ....[6]....
        /*0050*/ 	.word	0xffffffff


	//   ....[7]....
        /*0054*/ 	.word	0xffffffff


	//   ....[8]....
        /*0058*/ 	.word	0xffffffff


	//   ....[9]....
        /*005c*/ 	.word	0xffffffff


	//   ....[10]....
        /*0060*/ 	.word	0xffffffff


	//   ....[11]....
        /*0064*/ 	.word	0xffffffff


	//   ....[12]....
        /*0068*/ 	.word	0xffffffff


	//   ....[13]....
        /*006c*/ 	.word	0xffffffff


	//   ....[14]....
        /*0070*/ 	.word	0xffffffff


	//   ....[15]....
        /*0074*/ 	.word	0xffffffff


	//   ....[16]....
        /*0078*/ 	.word	0xffffffff


	//   ....[17]....
        /*007c*/ 	.word	0xffffffff


	//   ....[18]....
        /*0080*/ 	.word	0xffffffff


	//   ....[19]....
        /*0084*/ 	.word	0xffffffff


	//----- nvinfo : EIATTR_COOP_GROUP_INSTR_OFFSETS
	.align		4
.L_2194:
        /*0088*/ 	.byte	0x04, 0x28
        /*008a*/ 	.short	(.L_2196 - .L_2195)


	//   ....[0]....
.L_2195:
        /*008c*/ 	.word	0x00006630


	//   ....[1]....
        /*0090*/ 	.word	0x00006660


	//   ....[2]....
        /*0094*/ 	.word	0x00006690


	//   ....[3]....
        /*0098*/ 	.word	0x000066b0


	//   ....[4]....
        /*009c*/ 	.word	0x000066d0


	//   ....[5]....
        /*00a0*/ 	.word	0x00006910


	//   ....[6]....
        /*00a4*/ 	.word	0x00006930


	//   ....[7]....
        /*00a8*/ 	.word	0x00006950


	//   ....[8]....
        /*00ac*/ 	.word	0x00006970


	//   ....[9]....
        /*00b0*/ 	.word	0x00006990


	//   ....[10]....
        /*00b4*/ 	.word	0x00006fc0


	//   ....[11]....
        /*00b8*/ 	.word	0x00007040


	//   ....[12]....
        /*00bc*/ 	.word	0x000070a0


	//   ....[13]....
        /*00c0*/ 	.word	0x00007100


	//   ....[14]....
        /*00c4*/ 	.word	0x00007160


	//   ....[15]....
        /*00c8*/ 	.word	0x000073f0


	//   ....[16]....
        /*00cc*/ 	.word	0x00007450


	//   ....[17]....
        /*00d0*/ 	.word	0x000074b0


	//   ....[18]....
        /*00d4*/ 	.word	0x00007510


	//   ....[19]....
        /*00d8*/ 	.word	0x00007580


	//----- nvinfo : EIATTR_EXIT_INSTR_OFFSETS
	.align		4
.L_2196:
        /*00dc*/ 	.byte	0x04, 0x1c
        /*00de*/ 	.short	(.L_2198 - .L_2197)


	//   ....[0]....
.L_2197:
        /*00e0*/ 	.word	0x000004d0


	//   ....[1]....
        /*00e4*/ 	.word	0x00006f60


	//----- nvinfo : EIATTR_MAX_THREADS
	.align		4
.L_2198:
        /*00e8*/ 	.byte	0x04, 0x05
        /*00ea*/ 	.short	(.L_2200 - .L_2199)
.L_2199:
        /*00ec*/ 	.word	0x00000080
        /*00f0*/ 	.word	0x00000001
        /*00f4*/ 	.word	0x00000001


	//----- nvinfo : EIATTR_CRS_STACK_SIZE
	.align		4
.L_2200:
        /*00f8*/ 	.byte	0x04, 0x1e
        /*00fa*/ 	.short	(.L_2202 - .L_2201)
.L_2201:
        /*00fc*/ 	.word	0x00000000
.L_2202:


//--------------------- .nv.info._ZN10layer_norm13ln_fwd_kernelINS_13Kernel_traitsI13__nv_bfloat16S2_fS2_fjLj512ELj1ELj4ELj1ELj16ENS_18Kernel_traits_baseILj512ES2_S2_fS2_fjLj128EEEEELb1ELb0ELb0ELb1EEEvNS_9FwdParamsE --------------------------
	.section	.nv.info._ZN10layer_norm13ln_fwd_kernelINS_13Kernel_traitsI13__nv_bfloat16S2_fS2_fjLj512ELj1ELj4ELj1ELj16ENS_18Kernel_traits_baseILj512ES2_S2_fS2_fjLj128EEEEELb1ELb0ELb0ELb1EEEvNS_9FwdParamsE,"",@"SHT_CUDA_INFO"
	.sectionflags	@""
	.align	4


	//----- nvinfo : EIATTR_CUDA_API_VERSION
	.align		4
        /*0000*/ 	.byte	0x04, 0x37
        /*0002*/ 	.short	(.L_2204 - .L_2203)
.L_2203:
        /*0004*/ 	.word	0x00000082


	//----- nvinfo : EIATTR_SW2861232_WAR
	.align		4
.L_2204:
        /*0008*/ 	.byte	0x01, 0x35
	.zero		2


	//----- nvinfo : EIATTR_PARAM_CBANK
	.align		4
        /*000c*/ 	.byte	0x04, 0x0a
        /*000e*/ 	.short	(.L_2206 - .L_2205)
	.align		4
.L_2205:
        /*0010*/ 	.word	index@(.nv.constant0._ZN10layer_norm13ln_fwd_kernelINS_13Kernel_traitsI13__nv_bfloat16S2_fS2_fjLj512ELj1ELj4ELj1ELj16ENS_18Kernel_traits_baseILj512ES2_S2_fS2_fjLj128EEEEELb1ELb0ELb0ELb1EEEvNS_9FwdParamsE)
        /*0014*/ 	.short	0x0160
        /*0016*/ 	.short	0x00e8


	//----- nvinfo : EIATTR_CBANK_PARAM_SIZE
	.align		4
.L_2206:
        /*0018*/ 	.byte	0x03, 0x19
        /*001a*/ 	.short	0x00e8


	//----- nvinfo : EIATTR_KPARAM_INFO
	.align		4
        /*001c*/ 	.byte	0x04, 0x17
        /*001e*/ 	.short	(.L_2208 - .L_2207)
.L_2207:
        /*0020*/ 	.word	0x00000000
        /*0024*/ 	.short	0x0000
        /*0026*/ 	.short	0x0000
        /*0028*/ 	.byte	0x00, 0xf0, 0xa1, 0x03


	//----- nvinfo : EIATTR_MAXREG_COUNT
	.align		4
.L_2208:
        /*002c*/ 	.byte	0x03, 0x1b
        /*002e*/ 	.short	0x00ff


	//----- nvinfo : EIATTR_MERCURY_ISA_VERSION
	.align		4
        /*0030*/ 	.byte	0x03, 0x5f
        /*0032*/ 	.short	0x0000


	//----- nvinfo : EIATTR_COOP_GROUP_MASK_REGIDS
	.align		4
        /*0034*/ 	.byte	0x04, 0x29
        /*0036*/ 	.short	(.L_2210 - .L_2209)


	//   ....[0]....
.L_2209:
        /*0038*/ 	.word	0xffffffff


	//   ....[1]....
        /*003c*/ 	.word	0xffffffff


	//   ....[2]....
        /*0040*/ 	.word	0xffffffff


	//   ....[3]....
        /*0044*/ 	.word	0xffffffff


	//   ....[4]....
        /*0048*/ 	.word	0xffffffff


	//   ....[5]....
        /*004c*/ 	.word	0xffffffff


	//   ....[6]....
        /*0050*/ 	.word	0xffffffff


	//   ....[7]....
        /*0054*/ 	.word	0xffffffff


	//   ....[8]....
        /*0058*/ 	.word	0xffffffff


	//   ....[9]....
        /*005c*/ 	.word	0xffffffff


	//   ....[10]....
        /*0060*/ 	.word	0xffffffff


	//   ....[11]....
        /*0064*/ 	.word	0xffffffff


	//   ....[12]....
        /*0068*/ 	.word	0xffffffff


	//   ....[13]....
        /*006c*/ 	.word	0xffffffff


	//   ....[14]....
        /*0070*/ 	.word	0xffffffff


	//   ....[15]....
        /*0074*/ 	.word	0xffffffff


	//   ....[16]....
        /*0078*/ 	.word	0xffffffff


	//   ....[17]....
        /*007c*/ 	.word	0xffffffff


	//   ....[18]....
        /*0080*/ 	.word	0xffffffff


	//   ....[19]....
        /*0084*/ 	.word	0xffffffff


	//----- nvinfo : EIATTR_COOP_GROUP_INSTR_OFFSETS
	.align		4
.L_2210:
        /*0088*/ 	.byte	0x04, 0x28
        /*008a*/ 	.short	(.L_2212 - .L_2211)


	//   ....[0]....
.L_2211:
        /*008c*/ 	.word	0x00006240


	//   ....[1]....
        /*0090*/ 	.word	0x00006270


	//   ....[2]....
        /*0094*/ 	.word	0x00006290


	//   ....[3]....
        /*0098*/ 	.word	0x000062b0


	//   ....[4]....
        /*009c*/ 	.word	0x000062d0


	//   ....[5]....
        /*00a0*/ 	.word	0x00006500


	//   ....[6]....
        /*00a4*/ 	.word	0x00006520


	//   ....[7]....
        /*00a8*/ 	.word	0x00006540


	//   ....[8]....
        /*00ac*/ 	.word	0x00006560


	//   ....[9]....
        /*00b0*/ 	.word	0x00006580


	//   ....[10]....
        /*00b4*/ 	.word	0x00006bd0


	//   ....[11]....
        /*00b8*/ 	.word	0x00006c30


	//   ....[12]....
        /*00bc*/ 	.word	0x00006c90


	//   ....[13]....
        /*00c0*/ 	.word	0x00006cf0


	//   ....[14]....
        /*00c4*/ 	.word	0x00006d50


	//   ....[15]....
        /*00c8*/ 	.word	0x00006fc0


	//   ....[16]....
        /*00cc*/ 	.word	0x00007020


	//   ....[17]....
        /*00d0*/ 	.word	0x00007080


	//   ....[18]....
        /*00d4*/ 	.word	0x000070e0


	//   ....[19]....
        /*00d8*/ 	.word	0x00007140


	//----- nvinfo : EIATTR_EXIT_INSTR_OFFSETS
	.align		4
.L_2212:
        /*00dc*/ 	.byte	0x04, 0x1c
        /*00de*/ 	.short	(.L_2214 - .L_2213)


	//   ....[0]....
.L_2213:
        /*00e0*/ 	.word	0x00000190


	//   ....[1]....
        /*00e4*/ 	.word	0x00006b80


	//----- nvinfo : EIATTR_MAX_THREADS
	.align		4
.L_2214:
        /*00e8*/ 	.byte	0x04, 0x05
        /*00ea*/ 	.short	(.L_2216 - .L_2215)
.L_2215:
        /*00ec*/ 	.word	0x00000080
        /*00f0*/ 	.word	0x00000001
        /*00f4*/ 	.word	0x00000001


	//----- nvinfo : EIATTR_CRS_STACK_SIZE
	.align		4
.L_2216:
        /*00f8*/ 	.byte	0x04, 0x1e
        /*00fa*/ 	.short	(.L_2218 - .L_2217)
.L_2217:
        /*00fc*/ 	.word	0x00000000
.L_2218:


//--------------------- .nv.info._ZN10layer_norm13ln_fwd_kernelINS_13Kernel_traitsI13__nv_bfloat16S2_fS2_fjLj512ELj1ELj4ELj1ELj16ENS_18Kernel_traits_baseILj512ES2_S2_fS2_fjLj128EEEEELb1ELb0ELb1ELb0EEEvNS_9FwdParamsE --------------------------
	.section	.nv.info._ZN10layer_norm13ln_fwd_kernelINS_13Kernel_traitsI13__nv_bfloat16S2_fS2_fjLj512ELj1ELj4ELj1ELj16ENS_18Kernel_traits_baseILj512ES2_S2_fS2_fjLj128EEEEELb1ELb0ELb1ELb0EEEvNS_9FwdParamsE,"",@"SHT_CUDA_INFO"
	.sectionflags	@""
	.align	4


	//----- nvinfo : EIATTR_CUDA_API_VERSION
	.align		4
        /*0000*/ 	.byte	0x04, 0x37
        /*0002*/ 	.short	(.L_2220 - .L_2219)
.L_2219:
        /*0004*/ 	.word	0x00000082


	//----- nvinfo : EIATTR_SW2861232_WAR
	.align		4
.L_2220:
        /*0008*/ 	.byte	0x01, 0x35
	.zero		2


	//----- nvinfo : EIATTR_PARAM_CBANK
	.align		4
        /*000c*/ 	.byte	0x04, 0x0a
        /*000e*/ 	.short	(.L_2222 - .L_2221)
	.align		4
.L_2221:
        /*0010*/ 	.word	index@(.nv.constant0._ZN10layer_norm13ln_fwd_kernelINS_13Kernel_traitsI13__nv_bfloat16S2_fS2_fjLj512ELj1ELj4ELj1ELj16ENS_18Kernel_traits_baseILj512ES2_S2_fS2_fjLj128EEEEELb1ELb0ELb1ELb0EEEvNS_9FwdParamsE)
        /*0014*/ 	.short	0x0160
        /*0016*/ 	.short	0x00e8


	//----- nvinfo : EIATTR_CBANK_PARAM_SIZE
	.align		4
.L_2222:
        /*0018*/ 	.byte	0x03, 0x19
        /*001a*/ 	.short	0x00e8


	//----- nvinfo : EIATTR_KPARAM_INFO
	.align		4
        /*001c*/ 	.byte	0x04, 0x17
        /*001e*/ 	.short	(.L_2224 - .L_2223)
.L_2223:
        /*0020*/ 	.word	0x00000000
        /*0024*/ 	.short	0x0000
        /*0026*/ 	.short	0x0000
        /*0028*/ 	.byte	0x00, 0xf0, 0xa1, 0x03


	//----- nvinfo : EIATTR_MAXREG_COUNT
	.align		4
.L_2224:
        /*002c*/ 	.byte	0x03, 0x1b
        /*002e*/ 	.short	0x00ff


	//----- nvinfo : EIATTR_MERCURY_ISA_VERSION
	.align		4
        /*0030*/ 	.byte	0x03, 0x5f
        /*0032*/ 	.short	0x0000


	//----- nvinfo : EIATTR_COOP_GROUP_MASK_REGIDS
	.align		4
        /*0034*/ 	.byte	0x04, 0x29
        /*0036*/ 	.short	(.L_2226 - .L_2225)


	//   ....[0]....
.L_2225:
        /*0038*/ 	.word	0xffffffff


	//   ....[1]....
        /*003c*/ 	.word	0xffffffff


	//   ....[2]....
        /*0040*/ 	.word	0xffffffff


	//   ....[3]....
        /*0044*/ 	.word	0xffffffff


	//   ....[4]....
        /*0048*/ 	.word	0xffffffff


	//   ....[5]....
        /*004c*/ 	.word	0xffffffff


	//   ....[6]....
        /*0050*/ 	.word	0xffffffff


	//   ....[7]....
        /*0054*/ 	.word	0xffffffff


	//   ....[8]....
        /*0058*/ 	.word	0xffffffff


	//   ....[9]....
        /*005c*/ 	.word	0xffffffff


	//   ....[10]....
        /*0060*/ 	.word	0xffffffff


	//   ....[11]....
        /*0064*/ 	.word	0xffffffff


	//   ....[12]....
        /*0068*/ 	.word	0xffffffff


	//   ....[13]....
        /*006c*/ 	.word	0xffffffff


	//   ....[14]....
        /*0070*/ 	.word	0xffffffff


	//   ....[15]....
        /*0074*/ 	.word	0xffffffff


	//   ....[16]....
        /*0078*/ 	.word	0xffffffff


	//   ....[17]....
        /*007c*/ 	.word	0xffffffff


	//   ....[18]....
        /*0080*/ 	.word	0xffffffff


	//   ....[19]....
        /*0084*/ 	.word	0xffffffff


	//----- nvinfo : EIATTR_COOP_GROUP_INSTR_OFFSETS
	.align		4
.L_2226:
        /*0088*/ 	.byte	0x04, 0x28
        /*008a*/ 	.short	(.L_2228 - .L_2227)


	//   ....[0]....
.L_2227:
        /*008c*/ 	.word	0x00006f20


	//   ....[1]....
        /*0090*/ 	.word	0x00006f50


	//   ....[2]....
        /*0094*/ 	.word	0x00006f70


	//   ....[3]....
        /*0098*/ 	.word	0x00006f90


	//   ....[4]....
        /*009c*/ 	.word	0x00006fb0


	//   ....[5]....
        /*00a0*/ 	.word	0x000071f0


	//   ....[6]....
        /*00a4*/ 	.word	0x00007210


	//   ....[7]....
        /*00a8*/ 	.word	0x00007230


	//   ....[8]....
        /*00ac*/ 	.word	0x00007250


	//   ....[9]....
        /*00b0*/ 	.word	0x00007270


	//   ....[10]....
        /*00b4*/ 	.word	0x00007900


	//   ....[11]....
        /*00b8*/ 	.word	0x00007970


	//   ....[12]....
        /*00bc*/ 	.word	0x000079d0


	//   ....[13]....
        /*00c0*/ 	.word	0x00007a30


	//   ....[14]....
        /*00c4*/ 	.word	0x00007a90


	//   ....[15]....
        /*00c8*/ 	.word	0x00007d10


	//   ....[16]....
        /*00cc*/ 	.word	0x00007d70


	//   ....[17]....
        /*00d0*/ 	.word	0x00007dd0


	//   ....[18]....
        /*00d4*/ 	.word	0x00007e30


	//   ....[19]....
        /*00d8*/ 	.word	0x00007e90


	//----- nvinfo : EIATTR_EXIT_INSTR_OFFSETS
	.align		4
.L_2228:
        /*00dc*/ 	.byte	0x04, 0x1c
        /*00de*/ 	.short	(.L_2230 - .L_2229)


	//   ....[0]....
.L_2229:
        /*00e0*/ 	.word	0x000004b0


	//   ....[1]....
        /*00e4*/ 	.word	0x000078a0


	//----- nvinfo : EIATTR_MAX_THREADS
	.align		4
.L_2230:
        /*00e8*/ 	.byte	0x04, 0x05
        /*00ea*/ 	.short	(.L_2232 - .L_2231)
.L_2231:
        /*00ec*/ 	.word	0x00000080
        /*00f0*/ 	.word	0x00000001
        /*00f4*/ 	.word	0x00000001


	//----- nvinfo : EIATTR_CRS_STACK_SIZE
	.align		4
.L_2232:
        /*00f8*/ 	.byte	0x04, 0x1e
        /*00fa*/ 	.short	(.L_2234 - .L_2233)
.L_2233:
        /*00fc*/ 	.word	0x00000000
.L_2234:


//--------------------- .nv.info._ZN10layer_norm13ln_fwd_kernelINS_13Kernel_traitsI13__nv_bfloat16S2_fS2_fjLj512ELj1ELj4ELj1ELj16ENS_18Kernel_traits_baseILj512ES2_S2_fS2_fjLj128EEEEELb1ELb0ELb1ELb1EEEvNS_9FwdParamsE --------------------------
	.section	.nv.info._ZN10layer_norm13ln_fwd_kernelINS_13Kernel_traitsI13__nv_bfloat16S2_fS2_fjLj512ELj1ELj4ELj1ELj16ENS_18Kernel_traits_baseILj512ES2_S2_fS2_fjLj128EEEEELb1ELb0ELb1ELb1EEEvNS_9FwdParamsE,"",@"SHT_CUDA_INFO"
	.sectionflags	@""
	.align	4


	//----- nvinfo : EIATTR_CUDA_API_VERSION
	.align		4
        /*0000*/ 	.byte	0x04, 0x37
        /*0002*/ 	.short	(.L_2236 - .L_2235)
.L_2235:
        /*0004*/ 	.word	0x00000082


	//----- nvinfo : EIATTR_SW2861232_WAR
	.align		4
.L_2236:
        /*0008*/ 	.byte	0x01, 0x35
	.zero		2


	//----- nvinfo : EIATTR_PARAM_CBANK
	.align		4
        /*000c*/ 	.byte	0x04, 0x0a
        /*000e*/ 	.short	(.L_2238 - .L_2237)
	.align		4
.L_2237:
        /*0010*/ 	.word	index@(.nv.constant0._ZN10layer_norm13ln_fwd_kernelINS_13Kernel_traitsI13__nv_bfloat16S2_fS2_fjLj512ELj1ELj4ELj1ELj16ENS_18Kernel_traits_baseILj512ES2_S2_fS2_fjLj128EEEEELb1ELb0ELb1ELb1EEEvNS_9FwdParamsE)
        /*0014*/ 	.short	0x0160
        /*0016*/ 	.short	0x00e8


	//----- nvinfo : EIATTR_CBANK_PARAM_SIZE
	.align		4
.L_2238:
        /*0018*/ 	.byte	0x03, 0x19
        /*001a*/ 	.short	0x00e8


	//----- nvinfo : EIATTR_KPARAM_INFO
	.align		4
        /*001c*/ 	.byte	0x04, 0x17
        /*001e*/ 	.short	(.L_2240 - .L_2239)
.L_2239:
        /*0020*/ 	.word	0x00000000
        /*0024*/ 	.short	0x0000
        /*0026*/ 	.short	0x0000
        /*0028*/ 	.byte	0x00, 0xf0, 0xa1, 0x03


	//----- nvinfo : EIATTR_MAXREG_COUNT
	.align		4
.L_2240:
        /*002c*/ 	.byte	0x03, 0x1b
        /*002e*/ 	.short	0x00ff


	//----- nvinfo : EIATTR_MERCURY_ISA_VERSION
	.align		4
        /*0030*/ 	.byte	0x03, 0x5f
        /*0032*/ 	.short	0x0000


	//----- nvinfo : EIATTR_COOP_GROUP_MASK_REGIDS
	.align		4
        /*0034*/ 	.byte	0x04, 0x29
        /*0036*/ 	.short	(.L_2242 - .L_2241)


	//   ....[0]....
.L_2241:
        /*0038*/ 	.word	0xffffffff


	//   ....[1]....
        /*003c*/ 	.word	0xffffffff


	//   ....[2]....
        /*0040*/ 	.word	0xffffffff


	//   ....[3]....
        /*0044*/ 	.word	0xffffffff


	//   ....[4]....
        /*0048*/ 	.word	0xffffffff


	//   ....[5]....
        /*004c*/ 	.word	0xffffffff


	//   ....[6]....
        /*0050*/ 	.word	0xffffffff


	//   ....[7]....
        /*0054*/ 	.word	0xffffffff


	//   ....[8]....
        /*0058*/ 	.word	0xffffffff


	//   ....[9]....
        /*005c*/ 	.word	0xffffffff


	//   ....[10]....
        /*0060*/ 	.word	0xffffffff


	//   ....[11]....
        /*0064*/ 	.word	0xffffffff


	//   ....[12]....
        /*0068*/ 	.word	0xffffffff


	//   ....[13]....
        /*006c*/ 	.word	0xffffffff


	//   ....[14]....
        /*0070*/ 	.word	0xffffffff


	//   ....[15]....
        /*0074*/ 	.word	0xffffffff


	//   ....[16]....
        /*0078*/ 	.word	0xffffffff


	//   ....[17]....
        /*007c*/ 	.word	0xffffffff


	//   ....[18]....
        /*0080*/ 	.word	0xffffffff


	//   ....[19]....
        /*0084*/ 	.word	0xffffffff


	//----- nvinfo : EIATTR_COOP_GROUP_INSTR_OFFSETS
	.align		4
.L_2242:
        /*0088*/ 	.byte	0x04, 0x28
        /*008a*/ 	.short	(.L_2244 - .L_2243)


	//   ....[0]....
.L_2243:
        /*008c*/ 	.word	0x00006a60


	//   ....[1]....
        /*0090*/ 	.word	0x00006a90


	//   ....[2]....
        /*0094*/ 	.word	0x00006ab0


	//   ....[3]....
        /*0098*/ 	.word	0x00006ad0


	//   ....[4]....
        /*009c*/ 	.word	0x00006af0


	//   ....[5]....
        /*00a0*/ 	.word	0x00006d20


	//   ....[6]....
        /*00a4*/ 	.word	0x00006d40


	//   ....[7]....
        /*00a8*/ 	.word	0x00006d60


	//   ....[8]....
        /*00ac*/ 	.word	0x00006d80


	//   ....[9]....
        /*00b0*/ 	.word	0x00006da0


	//   ....[10]....
        /*00b4*/ 	.word	0x000074d0


	//   ....[11]....
        /*00b8*/ 	.word	0x00007540


	//   ....[12]....
        /*00bc*/ 	.word	0x000075a0


	//   ....[13]....
        /*00c0*/ 	.word	0x00007600


	//   ....[14]....
        /*00c4*/ 	.word	0x00007660


	//   ....[15]....
        /*00c8*/ 	.word	0x000078d0


	//   ....[16]....
        /*00cc*/ 	.word	0x00007930


	//   ....[17]....
        /*00d0*/ 	.word	0x00007990


	//   ....[18]....
        /*00d4*/ 	.word	0x000079f0


	//   ....[19]....
        /*00d8*/ 	.word	0x00007a50


	//----- nvinfo : EIATTR_EXIT_INSTR_OFFSETS
	.align		4
.L_2244:
        /*00dc*/ 	.byte	0x04, 0x1c
        /*00de*/ 	.short	(.L_2246 - .L_2245)


	//   ....[0]....
.L_2245:
        /*00e0*/ 	.word	0x000001c0


	//   ....[1]....
        /*00e4*/ 	.word	0x00007480


	//----- nvinfo : EIATTR_MAX_THREADS
	.align		4
.L_2246:
        /*00e8*/ 	.byte	0x04, 0x05
        /*00ea*/ 	.short	(.L_2248 - .L_2247)
.L_2247:
        /*00ec*/ 	.word	0x00000080
        /*00f0*/ 	.word	0x00000001
        /*00f4*/ 	.word	0x00000001


	//----- nvinfo : EIATTR_CRS_STACK_SIZE
	.align		4
.L_2248:
        /*00f8*/ 	.byte	0x04, 0x1e
        /*00fa*/ 	.short	(.L_2250 - .L_2249)
.L_2249:
        /*00fc*/ 	.word	0x00000000
.L_2250:


//--------------------- .nv.info._ZN10layer_norm13ln_fwd_kernelINS_13Kernel_traitsI13__nv_bfloat16S2_fS2_fjLj512ELj1ELj4ELj1ELj16ENS_18Kernel_traits_baseILj512ES2_S2_fS2_fjLj128EEEEELb1ELb1ELb0ELb0EEEvNS_9FwdParamsE --------------------------
	.section	.nv.info._ZN10layer_norm13ln_fwd_kernelINS_13Kernel_traitsI13__nv_bfloat16S2_fS2_fjLj512ELj1ELj4ELj1ELj16ENS_18Kernel_traits_baseILj512ES2_S2_fS2_fjLj128EEEEELb1ELb1ELb0ELb0EEEvNS_9FwdParamsE,"",@"SHT_CUDA_INFO"
	.sectionflags	@""
	.align	4


	//----- nvinfo : EIATTR_CUDA_API_VERSION
	.align		4
        /*0000*/ 	.byte	0x04, 0x37
        /*0002*/ 	.short	(.L_2252 - .L_2251)
.L_2251:
        /*0004*/ 	.word	0x00000082


	//----- nvinfo : EIATTR_SW2861232_WAR
	.align		4
.L_2252:
        /*0008*/ 	.byte	0x01, 0x35
	.zero		2


	//----- nvinfo : EIATTR_PARAM_CBANK
	.align		4
        /*000c*/ 	.byte	0x04, 0x0a
        /*000e*/ 	.short	(.L_2254 - .L_2253)
	.align		4
.L_2253:
        /*0010*/ 	.word	index@(.nv.constant0._ZN10layer_norm13ln_fwd_kernelINS_13Kernel_traitsI13__nv_bfloat16S2_fS2_fjLj512ELj1ELj4ELj1ELj16ENS_18Kernel_traits_baseILj512ES2_S2_fS2_fjLj128EEEEELb1ELb1ELb0ELb0EEEvNS_9FwdParamsE)
        /*0014*/ 	.short	0x0160
        /*0016*/ 	.short	0x00e8


	//----- nvinfo : EIATTR_CBANK_PARAM_SIZE
	.align		4
.L_2254:
        /*0018*/ 	.byte	0x03, 0x19
        /*001a*/ 	.short	0x00e8


	//----- nvinfo : EIATTR_KPARAM_INFO
	.align		4
        /*001c*/ 	.byte	0x04, 0x17
        /*001e*/ 	.short	(.L_2256 - .L_2255)
.L_2255:
        /*0020*/ 	.word	0x00000000
        /*0024*/ 	.short	0x0000
        /*0026*/ 	.short	0x0000
        /*0028*/ 	.byte	0x00, 0xf0, 0xa1, 0x03


	//----- nvinfo : EIATTR_MAXREG_COUNT
	.align		4
.L_2256:
        /*002c*/ 	.byte	0x03, 0x1b
        /*002e*/ 	.short	0x00ff


	//----- nvinfo : EIATTR_MERCURY_ISA_VERSION
	.align		4
        /*0030*/ 	.byte	0x03, 0x5f
        /*0032*/ 	.short	0x0000


	//----- nvinfo : EIATTR_COOP_GROUP_MASK_REGIDS
	.align		4
        /*0034*/ 	.byte	0x04, 0x29
        /*0036*/ 	.short	(.L_2258 - .L_2257)


	//   ....[0]....
.L_2257:
        /*0038*/ 	.word	0xffffffff


	//   ....[1]....
        /*003c*/ 	.word	0xffffffff


	//   ....[2]....
        /*0040*/ 	.word	0xffffffff


	//   ....[3]....
        /*0044*/ 	.word	0xffffffff


	//   ....[4]....
        /*0048*/ 	.word	0xffffffff


	//   ....[5]....
        /*004c*/ 	.word	0xffffffff


	//   ....[6]....
        /*0050*/ 	.word	0xffffffff


	//   ....[7]....
        /*0054*/ 	.word	0xffffffff


	//   ....[8]....
        /*0058*/ 	.word	0xffffffff


	//   ....[9]....
        /*005c*/ 	.word	0xffffffff


	//   ....[10]....
        /*0060*/ 	.word	0xffffffff


	//   ....[11]....
        /*0064*/ 	.word	0xffffffff


	//   ....[12]....
        /*0068*/ 	.word	0xffffffff


	//   ....[13]....
        /*006c*/ 	.word	0xffffffff


	//   ....[14]....
        /*0070*/ 	.word	0xffffffff


	//   ....[15]....
        /*0074*/ 	.word	0xffffffff


	//   ....[16]....
        /*0078*/ 	.word	0xffffffff


	//   ....[17]....
        /*007c*/ 	.word	0xffffffff


	//   ....[18]....
        /*0080*/ 	.word	0xffffffff


	//   ....[19]....
        /*0084*/ 	.word	0xffffffff


	//----- nvinfo : EIATTR_COOP_GROUP_INSTR_OFFSETS
	.align		4
.L_2258:
        /*0088*/ 	.byte	0x04, 0x28
        /*008a*/ 	.short	(.L_2260 - .L_2259)


	//   ....[0]....
.L_2259:
        /*008c*/ 	.word	0x000067b0


	//   ....[1]....
        /*0090*/ 	.word	0x000067e0


	//   ....[2]....
        /*0094*/ 	.word	0x00006810


	//   ....[3]....
        /*0098*/ 	.word	0x00006830


	//   ....[4]....
        /*009c*/ 	.word	0x00006850


	//   ....[5]....
        /*00a0*/ 	.word	0x00006a90


	//   ....[6]....
        /*00a4*/ 	.word	0x00006ab0


	//   ....[7]....
        /*00a8*/ 	.word	0x00006ad0


	//   ....[8]....
        /*00ac*/ 	.word	0x00006af0


	//   ....[9]....
        /*00b0*/ 	.word	0x00006b10


	//   ....[10]....
        /*00b4*/ 	.word	0x00007130


	//   ....[11]....
        /*00b8*/ 	.word	0x000071b0


	//   ....[12]....
        /*00bc*/ 	.word	0x00007210


	//   ....[13]....
        /*00c0*/ 	.word	0x00007270


	//   ....[14]....
        /*00c4*/ 	.word	0x000072d0


	//   ....[15]....
        /*00c8*/ 	.word	0x00007560


	//   ....[16]....
        /*00cc*/ 	.word	0x000075c0


	//   ....[17]....
        /*00d0*/ 	.word	0x00007620


	//   ....[18]....
        /*00d4*/ 	.word	0x00007680


	//   ....[19]....
        /*00d8*/ 	.word	0x000076f0


	//----- nvinfo : EIATTR_EXIT_INSTR_OFFSETS
	.align		4
.L_2260:
        /*00dc*/ 	.byte	0x04, 0x1c
        /*00de*/ 	.short	(.L_2262 - .L_2261)


	//   ....[0]....
.L_2261:
        /*00e0*/ 	.word	0x00000530


	//   ....[1]....
        /*00e4*/ 	.word	0x000070e0


	//----- nvinfo : EIATTR_MAX_THREADS
	.align		4
.L_2262:
        /*00e8*/ 	.byte	0x04, 0x05
        /*00ea*/ 	.short	(.L_2264 - .L_2263)
.L_2263:
        /*00ec*/ 	.word	0x00000080
        /*00f0*/ 	.word	0x00000001
        /*00f4*/ 	.word	0x00000001


	//----- nvinfo : EIATTR_CRS_STACK_SIZE
	.align		4
.L_2264:
        /*00f8*/ 	.byte	0x04, 0x1e
        /*00fa*/ 	.short	(.L_2266 - .L_2265)
.L_2265:
        /*00fc*/ 	.word	0x00000000
.L_2266:


//--------------------- .nv.info._ZN10layer_norm13ln_fwd_kernelINS_13Kernel_traitsI13__nv_bfloat16S2_fS2_fjLj512ELj1ELj4ELj1ELj16ENS_18Kernel_traits_baseILj512ES2_S2_fS2_fjLj128EEEEELb1ELb1ELb0ELb1EEEvNS_9FwdParamsE --------------------------
	.section	.nv.info._ZN10layer_norm13ln_fwd_kernelINS_13Kernel_traitsI13__nv_bfloat16S2_fS2_fjLj512ELj1ELj4ELj1ELj16ENS_18Kernel_traits_baseILj512ES2_S2_fS2_fjLj128EEEEELb1ELb1ELb0ELb1EEEvNS_9FwdParamsE,"",@"SHT_CUDA_INFO"
	.sectionflags	@""
	.align	4


	//----- nvinfo : EIATTR_CUDA_API_VERSION
	.align		4
        /*0000*/ 	.byte	0x04, 0x37
        /*0002*/ 	.short	(.L_2268 - .L_2267)
.L_2267:
        /*0004*/ 	.word	0x00000082


	//----- nvinfo : EIATTR_SW2861232_WAR
	.align		4
.L_2268:
        /*0008*/ 	.byte	0x01, 0x35
	.zero		2


	//----- nvinfo : EIATTR_PARAM_CBANK
	.align		4
        /*000c*/ 	.byte	0x04, 0x0a
        /*000e*/ 	.short	(.L_2270 - .L_2269)
	.align		4
.L_2269:
        /*0010*/ 	.word	index@(.nv.constant0._ZN10layer_norm13ln_fwd_kernelINS_13Kernel_traitsI13__nv_bfloat16S2_fS2_fjLj512ELj1ELj4ELj1ELj16ENS_18Kernel_traits_baseILj512ES2_S2_fS2_fjLj128EEEEELb1ELb1ELb0ELb1EEEvNS_9FwdParamsE)
        /*0014*/ 	.short	0x0160
        /*0016*/ 	.short	0x00e8


	//----- nvinfo : EIATTR_CBANK_PARAM_SIZE
	.align		4
.L_2270:
        /*0018*/ 	.byte	0x03, 0x19
        /*001a*/ 	.short	0x00e8


	//----- nvinfo : EIATTR_KPARAM_INFO
	.align		4
        /*001c*/ 	.byte	0x04, 0x17
        /*001e*/ 	.short	(.L_2272 - .L_2271)
.L_2271:
        /*0020*/ 	.word	0x00000000
        /*0024*/ 	.short	0x0000
        /*0026*/ 	.short	0x0000
        /*0028*/ 	.byte	0x00, 0xf0, 0xa1, 0x03


	//----- nvinfo : EIATTR_MAXREG_COUNT
	.align		4
.L_2272:
        /*002c*/ 	.byte	0x03, 0x1b
        /*002e*/ 	.short	0x00ff


	//----- nvinfo : EIATTR_MERCURY_ISA_VERSION
	.align		4
        /*0030*/ 	.byte	0x03, 0x5f
        /*0032*/ 	.short	0x0000


	//----- nvinfo : EIATTR_COOP_GROUP_MASK_REGIDS
	.align		4
        /*0034*/ 	.byte	0x04, 0x29
        /*0036*/ 	.short	(.L_2274 - .L_2273)


	//   ....[0]....
.L_2273:
        /*0038*/ 	.word	0xffffffff


	//   ....[1]....
        /*003c*/ 	.word	0xffffffff


	//   ....[2]....
        /*0040*/ 	.word	0xffffffff


	//   ....[3]....
        /*0044*/ 	.word	0xffffffff


	//   ....[4]....
        /*0048*/ 	.word	0xffffffff


	//   ....[5]....
        /*004c*/ 	.word	0xffffffff


	//   ....[6]....
        /*0050*/ 	.word	0xffffffff


	//   ....[7]....
        /*0054*/ 	.word	0xffffffff


	//   ....[8]....
        /*0058*/ 	.word	0xffffffff


	//   ....[9]....
        /*005c*/ 	.word	0xffffffff


	//   ....[10]....
        /*0060*/ 	.word	0xffffffff


	//   ....[11]....
        /*0064*/ 	.word	0xffffffff


	//   ....[12]....
        /*0068*/ 	.word	0xffffffff


	//   ....[13]....
        /*006c*/ 	.word	0xffffffff


	//   ....[14]....
        /*0070*/ 	.word	0xffffffff


	//   ....[15]....
        /*0074*/ 	.word	0xffffffff


	//   ....[16]....
        /*0078*/ 	.word	0xffffffff


	//   ....[17]....
        /*007c*/ 	.word	0xffffffff


	//   ....[18]....
        /*0080*/ 	.word	0xffffffff


	//   ....[19]....
        /*0084*/ 	.word	0xffffffff


	//----- nvinfo : EIATTR_COOP_GROUP_INSTR_OFFSETS
	.align		4
.L_2274:
        /*0088*/ 	.byte	0x04, 0x28
        /*008a*/ 	.short	(.L_2276 - .L_2275)


	//   ....[0]....
.L_2275:
        /*008c*/ 	.word	0x00006360


	//   ....[1]....
        /*0090*/ 	.word	0x00006390


	//   ....[2]....
        /*0094*/ 	.word	0x000063b0


	//   ....[3]....
        /*0098*/ 	.word	0x000063d0


	//   ....[4]....
        /*009c*/ 	.word	0x000063f0


	//   ....[5]....
        /*00a0*/ 	.word	0x00006620


	//   ....[6]....
        /*00a4*/ 	.word	0x00006640


	//   ....[7]....
        /*00a8*/ 	.word	0x00006660


	//   ....[8]....
        /*00ac*/ 	.word	0x00006680


	//   ....[9]....
        /*00b0*/ 	.word	0x000066a0


	//   ....[10]....
        /*00b4*/ 	.word	0x00006d10


	//   ....[11]....
        /*00b8*/ 	.word	0x00006d80


	//   ....[12]....
        /*00bc*/ 	.word	0x00006de0


	//   ....[13]....
        /*00c0*/ 	.word	0x00006e40


	//   ....[14]....
        /*00c4*/ 	.word	0x00006ea0


	//   ....[15]....
        /*00c8*/ 	.word	0x00007110


	//   ....[16]....
        /*00cc*/ 	.word	0x00007170


	//   ....[17]....
        /*00d0*/ 	.word	0x000071d0


	//   ....[18]....
        /*00d4*/ 	.word	0x00007230


	//   ....[19]....
        /*00d8*/ 	.word	0x00007290


	//----- nvinfo : EIATTR_EXIT_INSTR_OFFSETS
	.align		4
.L_2276:
        /*00dc*/ 	.byte	0x04, 0x1c
        /*00de*/ 	.short	(.L_2278 - .L_2277)


	//   ....[0]....
.L_2277:
        /*00e0*/ 	.word	0x000001f0


	//   ....[1]....
        /*00e4*/ 	.word	0x00006cc0


	//----- nvinfo : EIATTR_MAX_THREADS
	.align		4
.L_2278:
        /*00e8*/ 	.byte	0x04, 0x05
        /*00ea*/ 	.short	(.L_2280 - .L_2279)
.L_2279:
        /*00ec*/ 	.word	0x00000080
        /*00f0*/ 	.word	0x00000001
        /*00f4*/ 	.word	0x00000001


	//----- nvinfo : EIATTR_CRS_STACK_SIZE
	.align		4
.L_2280:
        /*00f8*/ 	.byte	0x04, 0x1e
        /*00fa*/ 	.short	(.L_2282 - .L_2281)
.L_2281:
        /*00fc*/ 	.word	0x00000000
.L_2282:


//--------------------- .nv.info._ZN10layer_norm13ln_fwd_kernelINS_13Kernel_traitsI13__nv_bfloat16S2_fS2_fjLj512ELj1ELj4ELj1ELj16ENS_18Kernel_traits_baseILj512ES2_S2_fS2_fjLj128EEEEELb1ELb1ELb1ELb0EEEvNS_9FwdParamsE --------------------------
	.section	.nv.info._ZN10layer_norm13ln_fwd_kernelINS_13Kernel_traitsI13__nv_bfloat16S2_fS2_fjLj512ELj1ELj4ELj1ELj16ENS_18Kernel_traits_baseILj512ES2_S2_fS2_fjLj128EEEEELb1ELb1ELb1ELb0EEEvNS_9FwdParamsE,"",@"SHT_CUDA_INFO"
	.sectionflags	@""
	.align	4


	//----- nvinfo : EIATTR_CUDA_API_VERSION
	.align		4
        /*0000*/ 	.byte	0x04, 0x37
        /*0002*/ 	.short	(.L_2284 - .L_2283)
.L_2283:
        /*0004*/ 	.word	0x00000082


	//----- nvinfo : EIATTR_SW2861232_WAR
	.align		4
.L_2284:
        /*0008*/ 	.byte	0x01, 0x35
	.zero		2


	//----- nvinfo : EIATTR_PARAM_CBANK
	.align		4
        /*000c*/ 	.byte	0x04, 0x0a
        /*000e*/ 	.short	(.L_2286 - .L_2285)
	.align		4
.L_2285:
        /*0010*/ 	.word	index@(.nv.constant0._ZN10layer_norm13ln_fwd_kernelINS_13Kernel_traitsI13__nv_bfloat16S2_fS2_fjLj512ELj1ELj4ELj1ELj16ENS_18Kernel_traits_baseILj512ES2_S2_fS2_fjLj128EEEEELb1ELb1ELb1ELb0EEEvNS_9FwdParamsE)
        /*0014*/ 	.short	0x0160
        /*0016*/ 	.short	0x00e8


	//----- nvinfo : EIATTR_CBANK_PARAM_SIZE
	.align		4
.L_2286:
        /*0018*/ 	.byte	0x03, 0x19
        /*001a*/ 	.short	0x00e8


	//----- nvinfo : EIATTR_KPARAM_INFO
	.align		4
        /*001c*/ 	.byte	0x04, 0x17
        /*001e*/ 	.short	(.L_2288 - .L_2287)
.L_2287:
        /*0020*/ 	.word	0x00000000
        /*0024*/ 	.short	0x0000
        /*0026*/ 	.short	0x0000
        /*0028*/ 	.byte	0x00, 0xf0, 0xa1, 0x03


	//----- nvinfo : EIATTR_MAXREG_COUNT
	.align		4
.L_2288:
        /*002c*/ 	.byte	0x03, 0x1b
        /*002e*/ 	.short	0x00ff


	//----- nvinfo : EIATTR_MERCURY_ISA_VERSION
	.align		4
        /*0030*/ 	.byte	0x03, 0x5f
        /*0032*/ 	.short	0x0000


	//----- nvinfo : EIATTR_COOP_GROUP_MASK_REGIDS
	.align		4
        /*0034*/ 	.byte	0x04, 0x29
        /*0036*/ 	.short	(.L_2290 - .L_2289)


	//   ....[0]....
.L_2289:
        /*0038*/ 	.word	0xffffffff


	//   ....[1]....
        /*003c*/ 	.word	0xffffffff


	//   ....[2]....
        /*0040*/ 	.word	0xffffffff


	//   ....[3]....
        /*0044*/ 	.word	0xffffffff


	//   ....[4]....
        /*0048*/ 	.word	0xffffffff


	//   ....[5]....
        /*004c*/ 	.word	0xffffffff


	//   ....[6]....
        /*0050*/ 	.word	0xffffffff


	//   ....[7]....
        /*0054*/ 	.word	0xffffffff


	//   ....[8]....
        /*0058*/ 	.word	0xffffffff


	//   ....[9]....
        /*005c*/ 	.word	0xffffffff


	//   ....[10]....
        /*0060*/ 	.word	0xffffffff


	//   ....[11]....
        /*0064*/ 	.word	0xffffffff


	//   ....[12]....
        /*0068*/ 	.word	0xffffffff


	//   ....[13]....
        /*006c*/ 	.word	0xffffffff


	//   ....[14]....
        /*0070*/ 	.word	0xffffffff


	//   ....[15]....
        /*0074*/ 	.word	0xffffffff


	//   ....[16]....
        /*0078*/ 	.word	0xffffffff


	//   ....[17]....
        /*007c*/ 	.word	0xffffffff


	//   ....[18]....
        /*0080*/ 	.word	0xffffffff


	//   ....[19]....
        /*0084*/ 	.word	0xffffffff


	//----- nvinfo : EIATTR_COOP_GROUP_INSTR_OFFSETS
	.align		4
.L_2290:
        /*0088*/ 	.byte	0x04, 0x28
        /*008a*/ 	.short	(.L_2292 - .L_2291)


	//   ....[0]....
.L_2291:
        /*008c*/ 	.word	0x00007090


	//   ....[1]....
        /*0090*/ 	.word	0x000070c0


	//   ....[2]....
        /*0094*/ 	.word	0x000070e0


	//   ....[3]....
        /*0098*/ 	.word	0x00007100


	//   ....[4]....
        /*009c*/ 	.word	0x00007120


	//   ....[5]....
        /*00a0*/ 	.word	0x00007360


	//   ....[6]....
        /*00a4*/ 	.word	0x00007380


	//   ....[7]....
        /*00a8*/ 	.word	0x000073a0


	//   ....[8]....
        /*00ac*/ 	.word	0x000073c0


	//   ....[9]....
        /*00b0*/ 	.word	0x000073e0


	//   ....[10]....
        /*00b4*/ 	.word	0x00007a60


	//   ....[11]....
        /*00b8*/ 	.word	0x00007ae0


	//   ....[12]....
        /*00bc*/ 	.word	0x00007b40


	//   ....[13]....
        /*00c0*/ 	.word	0x00007ba0


	//   ....[14]....
        /*00c4*/ 	.word	0x00007c00


	//   ....[15]....
        /*00c8*/ 	.word	0x00007e80


	//   ....[16]....
        /*00cc*/ 	.word	0x00007ee0


	//   ....[17]....
        /*00d0*/ 	.word	0x00007f40


	//   ....[18]....
        /*00d4*/ 	.word	0x00007fa0


	//   ....[19]....
        /*00d8*/ 	.word	0x00008010


	//----- nvinfo : EIATTR_EXIT_INSTR_OFFSETS
	.align		4
.L_2292:
        /*00dc*/ 	.byte	0x04, 0x1c
        /*00de*/ 	.short	(.L_2294 - .L_2293)


	//   ....[0]....
.L_2293:
        /*00e0*/ 	.word	0x00000510


	//   ....[1]....
        /*00e4*/ 	.word	0x00007a10


	//----- nvinfo : EIATTR_MAX_THREADS
	.align		4
.L_2294:
        /*00e8*/ 	.byte	0x04, 0x05
        /*00ea*/ 	.short	(.L_2296 - .L_2295)
.L_2295:
        /*00ec*/ 	.word	0x00000080
        /*00f0*/ 	.word	0x00000001
        /*00f4*/ 	.word	0x00000001


	//----- nvinfo : EIATTR_CRS_STACK_SIZE
	.align		4
.L_2296:
        /*00f8*/ 	.byte	0x04, 0x1e
        /*00fa*/ 	.short	(.L_2298 - .L_2297)
.L_2297:
        /*00fc*/ 	.word	0x00000000
.L_2298:


//--------------------- .nv.info._ZN10layer_norm13ln_fwd_kernelINS_13Kernel_traitsI13__nv_bfloat16S2_fS2_fjLj512ELj1ELj4ELj1ELj16ENS_18Kernel_traits_baseILj512ES2_S2_fS2_fjLj128EEEEELb1ELb1ELb1ELb1EEEvNS_9FwdParamsE --------------------------
	.section	.nv.info._ZN10layer_norm13ln_fwd_kernelINS_13Kernel_traitsI13__nv_bfloat16S2_fS2_fjLj512ELj1ELj4ELj1ELj16ENS_18Kernel_traits_baseILj512ES2_S2_fS2_fjLj128EEEEELb1ELb1ELb1ELb1EEEvNS_9FwdParamsE,"",@"SHT_CUDA_INFO"
	.sectionflags	@""
	.align	4


	//----- nvinfo : EIATTR_CUDA_API_VERSION
	.align		4
        /*0000*/ 	.byte	0x04, 0x37
        /*0002*/ 	.short	(.L_2300 - .L_2299)
.L_2299:
        /*0004*/ 	.word	0x00000082


	//----- nvinfo : EIATTR_SW2861232_WAR
	.align		4
.L_2300:
        /*0008*/ 	.byte	0x01, 0x35
	.zero		2


	//----- nvinfo : EIATTR_PARAM_CBANK
	.align		4
        /*000c*/ 	.byte	0x04, 0x0a
        /*000e*/ 	.short	(.L_2302 - .L_2301)
	.align		4
.L_2301:
        /*0010*/ 	.word	index@(.nv.constant0._ZN10layer_norm13ln_fwd_kernelINS_13Kernel_traitsI13__nv_bfloat16S2_fS2_fjLj512ELj1ELj4ELj1ELj16ENS_18Kernel_traits_baseILj512ES2_S2_fS2_fjLj128EEEEELb1ELb1ELb1ELb1EEEvNS_9FwdParamsE)
        /*0014*/ 	.short	0x0160
        /*0016*/ 	.short	0x00e8


	//----- nvinfo : EIATTR_CBANK_PARAM_SIZE
	.align		4
.L_2302:
        /*0018*/ 	.byte	0x03, 0x19
        /*001a*/ 	.short	0x00e8


	//----- nvinfo : EIATTR_KPARAM_INFO
	.align		4
        /*001c*/ 	.byte	0x04, 0x17
        /*001e*/ 	.short	(.L_2304 - .L_2303)
.L_2303:
        /*0020*/ 	.word	0x00000000
        /*0024*/ 	.short	0x0000
        /*0026*/ 	.short	0x0000
        /*0028*/ 	.byte	0x00, 0xf0, 0xa1, 0x03


	//----- nvinfo : EIATTR_MAXREG_COUNT
	.align		4
.L_2304:
        /*002c*/ 	.byte	0x03, 0x1b
        /*002e*/ 	.short	0x00ff


	//----- nvinfo : EIATTR_MERCURY_ISA_VERSION
	.align		4
        /*0030*/ 	.byte	0x03, 0x5f
        /*0032*/ 	.short	0x0000


	//----- nvinfo : EIATTR_COOP_GROUP_MASK_REGIDS
	.align		4
        /*0034*/ 	.byte	0x04, 0x29
        /*0036*/ 	.short	(.L_2306 - .L_2305)


	//   ....[0]....
.L_2305:
        /*0038*/ 	.word	0xffffffff


	//   ....[1]....
        /*003c*/ 	.word	0xffffffff


	//   ....[2]....
        /*0040*/ 	.word	0xffffffff


	//   ....[3]....
        /*0044*/ 	.word	0xffffffff


	//   ....[4]....
        /*0048*/ 	.word	0xffffffff


	//   ....[5]....
        /*004c*/ 	.word	0xffffffff


	//   ....[6]....
        /*0050*/ 	.word	0xffffffff


	//   ....[7]....
        /*0054*/ 	.word	0xffffffff


	//   ....[8]....
        /*0058*/ 	.word	0xffffffff


	//   ....[9]....
        /*005c*/ 	.word	0xffffffff


	//   ....[10]....
        /*0060*/ 	.word	0xffffffff


	//   ....[11]....
        /*0064*/ 	.word	0xffffffff


	//   ....[12]....
        /*0068*/ 	.word	0xffffffff


	//   ....[13]....
        /*006c*/ 	.word	0xffffffff


	//   ....[14]....
        /*0070*/ 	.word	0xffffffff


	//   ....[15]....
        /*0074*/ 	.word	0xffffffff


	//   ....[16]....
        /*0078*/ 	.word	0xffffffff


	//   ....[17]....
        /*007c*/ 	.word	0xffffffff


	//   ....[18]....
        /*0080*/ 	.word	0xffffffff


	//   ....[19]....
        /*0084*/ 	.word	0xffffffff


	//----- nvinfo : EIATTR_COOP_GROUP_INSTR_OFFSETS
	.align		4
.L_2306:
        /*0088*/ 	.byte	0x04, 0x28
        /*008a*/ 	.short	(.L_2308 - .L_2307)


	//   ....[0]....
.L_2307:
        /*008c*/ 	.word	0x00006d90


	//   ....[1]....
        /*0090*/ 	.word	0x00006dc0


	//   ....[2]....
        /*0094*/ 	.word	0x00006de0


	//   ....[3]....
        /*0098*/ 	.word	0x00006e00


	//   ....[4]....
        /*009c*/ 	.word	0x00006e20


	//   ....[5]....
        /*00a0*/ 	.word	0x00007050


	//   ....[6]....
        /*00a4*/ 	.word	0x00007070


	//   ....[7]....
        /*00a8*/ 	.word	0x00007090


	//   ....[8]....
        /*00ac*/ 	.word	0x000070b0


	//   ....[9]....
        /*00b0*/ 	.word	0x000070d0


	//   ....[10]....
        /*00b4*/ 	.word	0x000077f0


	//   ....[11]....
        /*00b8*/ 	.word	0x00007850


	//   ....[12]....
        /*00bc*/ 	.word	0x000078b0


	//   ....[13]....
        /*00c0*/ 	.word	0x00007910


	//   ....[14]....
        /*00c4*/ 	.word	0x00007970


	//   ....[15]....
        /*00c8*/ 	.word	0x00007be0


	//   ....[16]....
        /*00cc*/ 	.word	0x00007c40


	//   ....[17]....
        /*00d0*/ 	.word	0x00007ca0


	//   ....[18]....
        /*00d4*/ 	.word	0x00007d00


	//   ....[19]....
        /*00d8*/ 	.word	0x00007d60


	//----- nvinfo : EIATTR_EXIT_INSTR_OFFSETS
	.align		4
.L_2308:
        /*00dc*/ 	.byte	0x04, 0x1c
        /*00de*/ 	.short	(.L_2310 - .L_2309)


	//   ....[0]....
.L_2309:
        /*00e0*/ 	.word	0x000001f0


	//   ....[1]....
        /*00e4*/ 	.word	0x000077a0


	//----- nvinfo : EIATTR_MAX_THREADS
	.align		4
.L_2310:
        /*00e8*/ 	.byte	0x04, 0x05
        /*00ea*/ 	.short	(.L_2312 - .L_2311)
.L_2311:
        /*00ec*/ 	.word	0x00000080
        /*00f0*/ 	.word	0x00000001
        /*00f4*/ 	.word	0x00000001


	//----- nvinfo : EIATTR_CRS_STACK_SIZE
	.align		4
.L_2312:
        /*00f8*/ 	.byte	0x04, 0x1e
        /*00fa*/ 	.short	(.L_2314 - .L_2313)
.L_2313:
        /*00fc*/ 	.word	0x00000000
.L_2314:


//--------------------- .nv.info._ZN10layer_norm13ln_fwd_kernelINS_13Kernel_traitsIf13__nv_bfloat16fS2_fjLj512ELj1ELj4ELj1ELj16ENS_18Kernel_traits_baseILj512EfS2_fS2_fjLj128EEEEELb0ELb0ELb0ELb0EEEvNS_9FwdParamsE --------------------------
	.section	.nv.info._ZN10layer_norm13ln_fwd_kernelINS_13Kernel_traitsIf13__nv_bfloat16fS2_fjLj512ELj1ELj4ELj1ELj16ENS_18Kernel_traits_baseILj512EfS2_fS2_fjLj128EEEEELb0ELb0ELb0ELb0EEEvNS_9FwdParamsE,"",@"SHT_CUDA_INFO"
	.sectionflags	@""
	.align	4


	//----- nvinfo : EIATTR_CUDA_API_VERSION
	.align		4
        /*0000*/ 	.byte	0x04, 0x37
        /*0002*/ 	.short	(.L_2316 - .L_2315)
.L_2315:
        /*0004*/ 	.word	0x00000082


	//----- nvinfo : EIATTR_SW2861232_WAR
	.align		4
.L_2316:
        /*0008*/ 	.byte	0x01, 0x35
	.zero		2


	//----- nvinfo : EIATTR_PARAM_CBANK
	.align		4
        /*000c*/ 	.byte	0x04, 0x0a
        /*000e*/ 	.short	(.L_2318 - .L_2317)
	.align		4
.L_2317:
        /*0010*/ 	.word	index@(.nv.constant0._ZN10layer_norm13ln_fwd_kernelINS_13Kernel_traitsIf13__nv_bfloat16fS2_fjLj512ELj1ELj4ELj1ELj16ENS_18Kernel_traits_baseILj512EfS2_fS2_fjLj128EEEEELb0ELb0ELb0ELb0EEEvNS_9FwdParamsE)
        /*0014*/ 	.short	0x0160
        /*0016*/ 	.short	0x00e8


	//----- nvinfo : EIATTR_CBANK_PARAM_SIZE
	.align		4
.L_2318:
        /*0018*/ 	.byte	0x03, 0x19
        /*001a*/ 	.short	0x00e8


	//----- nvinfo : EIATTR_KPARAM_INFO
	.align		4
        /*001c*/ 	.byte	0x04, 0x17
        /*001e*/ 	.short	(.L_2320 - .L_2319)
.L_2319:
        /*0020*/ 	.word	0x00000000
        /*0024*/ 	.short	0x0000
        /*0026*/ 	.short	0x0000
        /*0028*/ 	.byte	0x00, 0xf0, 0xa1, 0x03


	//----- nvinfo : EIATTR_MAXREG_COUNT
	.align		4
.L_2320:
        /*002c*/ 	.byte	0x03, 0x1b
        /*002e*/ 	.short	0x00ff


	//----- nvinfo : EIATTR_MERCURY_ISA_VERSION
	.align		4
        /*0030*/ 	.byte	0x03, 0x5f
        /*0032*/ 	.short	0x0000


	//----- nvinfo : EIATTR_COOP_GROUP_MASK_REGIDS
	.align		4
        /*0034*/ 	.byte	0x04, 0x29
        /*0036*/ 	.short	(.L_2322 - .L_2321)


	//   ....[0]....
.L_2321:
        /*0038*/ 	.word	0xffffffff


	//   ....[1]....
        /*003c*/ 	.word	0xffffffff


	//   ....[2]....
        /*0040*/ 	.word	0xffffffff


	//   ....[3]....
        /*0044*/ 	.word	0xffffffff


	//   ....[4]....
        /*0048*/ 	.word	0xffffffff


	//   ....[5]....
        /*004c*/ 	.word	0xffffffff


	//   ....[6]....
        /*0050*/ 	.word	0xffffffff


	//   ....[7]....
        /*0054*/ 	.word	0xffffffff


	//   ....[8]....
        /*0058*/ 	.word	0xffffffff


	//   ....[9]....
        /*005c*/ 	.word	0xffffffff


	//   ....[10]....
        /*0060*/ 	.word	0xffffffff


	//   ....[11]....
        /*0064*/ 	.word	0xffffffff


	//   ....[12]....
        /*0068*/ 	.word	0xffffffff


	//   ....[13]....
        /*006c*/ 	.word	0xffffffff


	//   ....[14]....
        /*0070*/ 	.word	0xffffffff


	//   ....[15]....
        /*0074*/ 	.word	0xffffffff


	//   ....[16]....
        /*0078*/ 	.word	0xffffffff


	//   ....[17]....
        /*007c*/ 	.word	0xffffffff


	//   ....[18]....
        /*0080*/ 	.word	0xffffffff


	//   ....[19]....
        /*0084*/ 	.word	0xffffffff


	//----- nvinfo : EIATTR_COOP_GROUP_INSTR_OFFSETS
	.align		4
.L_2322:
        /*0088*/ 	.byte	0x04, 0x28
        /*008a*/ 	.short	(.L_2324 - .L_2323)


	//   ....[0]....
.L_2323:
        /*008c*/ 	.word	0x00000ab0


	//   ....[1]....
        /*0090*/ 	.word	0x00000ae0


	//   ....[2]....
        /*0094*/ 	.word	0x00000b00


	//   ....[3]....
        /*0098*/ 	.word	0x00000b20


	//   ....[4]....
        /*009c*/ 	.word	0x00000b40


	//   ....[5]....
        /*00a0*/ 	.word	0x00000d80


	//   ....[6]....
        /*00a4*/ 	.word	0x00000da0


	//   ....[7]....
        /*00a8*/ 	.word	0x00000dc0


	//   ....[8]....
        /*00ac*/ 	.word	0x00000de0


	//   ....[9]....
        /*00b0*/ 	.word	0x00000e00


	//   ....[10]....
        /*00b4*/ 	.word	0x00001400


	//   ....[11]....
        /*00b8*/ 	.word	0x00001460


	//   ....[12]....
        /*00bc*/ 	.word	0x000014c0


	//   ....[13]....
        /*00c0*/ 	.word	0x00001520


	//   ....[14]....
        /*00c4*/ 	.word	0x00001580


	//   ....[15]....
        /*00c8*/ 	.word	0x00001800


	//   ....[16]....
        /*00cc*/ 	.word	0x00001860


	//   ....[17]....
        /*00d0*/ 	.word	0x000018c0


	//   ....[18]....
        /*00d4*/ 	.word	0x00001920


	//   ....[19]....
        /*00d8*/ 	.word	0x00001980


	//----- nvinfo : EIATTR_EXIT_INSTR_OFFSETS
	.align		4
.L_2324:
        /*00dc*/ 	.byte	0x04, 0x1c
        /*00de*/ 	.short	(.L_2326 - .L_2325)


	//   ....[0]....
.L_2325:
        /*00e0*/ 	.word	0x00000320


	//   ....[1]....
        /*00e4*/ 	.word	0x000013a0


	//----- nvinfo : EIATTR_MAX_THREADS
	.align		4
.L_2326:
        /*00e8*/ 	.byte	0x04, 0x05
        /*00ea*/ 	.short	(.L_2328 - .L_2327)
.L_2327:
        /*00ec*/ 	.word	0x00000080
        /*00f0*/ 	.word	0x00000001
        /*00f4*/ 	.word	0x00000001


	//----- nvinfo : EIATTR_CRS_STACK_SIZE
	.align		4
.L_2328:
        /*00f8*/ 	.byte	0x04, 0x1e
        /*00fa*/ 	.short	(.L_2330 - .L_2329)
.L_2329:
        /*00fc*/ 	.word	0x00000000
.L_2330:


//--------------------- .nv.info._ZN10layer_norm13ln_fwd_kernelINS_13Kernel_traitsIf13__nv_bfloat16fS2_fjLj512ELj1ELj4ELj1ELj16ENS_18Kernel_traits_baseILj512EfS2_fS2_fjLj128EEEEELb0ELb0ELb0ELb1EEEvNS_9FwdParamsE --------------------------
	.section	.nv.info._ZN10layer_norm13ln_fwd_kernelINS_13Kernel_traitsIf13__nv_bfloat16fS2_fjLj512ELj1ELj4ELj1ELj16ENS_18Kernel_traits_baseILj512EfS2_fS2_fjLj128EEEEELb0ELb0ELb0ELb1EEEvNS_9FwdParamsE,"",@"SHT_CUDA_INFO"
	.sectionflags	@""
	.align	4


	//----- nvinfo : EIATTR_CUDA_API_VERSION
	.align		4
        /*0000*/ 	.byte	0x04, 0x37
        /*0002*/ 	.short	(.L_2332 - .L_2331)
.L_2331:
        /*0004*/ 	.word	0x00000082


	//----- nvinfo : EIATTR_SW2861232_WAR
	.align		4
.L_2332:
        /*0008*/ 	.byte	0x01, 0x35
	.zero		2


	//----- nvinfo : EIATTR_PARAM_CBANK
	.align		4
        /*000c*/ 	.byte	0x04, 0x0a
        /*000e*/ 	.short	(.L_2334 - .L_2333)
	.align		4
.L_2333:
        /*0010*/ 	.word	index@(.nv.constant0._ZN10layer_norm13ln_fwd_kernelINS_13Kernel_traitsIf13__nv_bfloat16fS2_fjLj512ELj1ELj4ELj1ELj16ENS_18Kernel_traits_baseILj512EfS2_fS2_fjLj128EEEEELb0ELb0ELb0ELb1EEEvNS_9FwdParamsE)
        /*0014*/ 	.short	0x0160
        /*0016*/ 	.short	0x00e8


	//----- nvinfo : EIATTR_CBANK_PARAM_SIZE
	.align		4
.L_2334:
        /*0018*/ 	.byte	0x03, 0x19
        /*001a*/ 	.short	0x00e8


	//----- nvinfo : EIATTR_KPARAM_INFO
	.align		4
        /*001c*/ 	.byte	0x04, 0x17
        /*001e*/ 	.short	(.L_2336 - .L_2335)
.L_2335:
        /*0020*/ 	.word	0x00000000
        /*0024*/ 	.short	0x0000
        /*0026*/ 	.short	0x0000
        /*0028*/ 	.byte	0x00, 0xf0, 0xa1, 0x03


	//----- nvinfo : EIATTR_MAXREG_COUNT
	.align		4
.L_2336:
        /*002c*/ 	.byte	0x03, 0x1b
        /*002e*/ 	.short	0x00ff


	//----- nvinfo : EIATTR_MERCURY_ISA_VERSION
	.align		4
        /*0030*/ 	.byte	0x03, 0x5f
        /*0032*/ 	.short	0x0000


	//----- nvinfo : EIATTR_COOP_GROUP_MASK_REGIDS
	.align		4
        /*0034*/ 	.byte	0x04, 0x29
        /*0036*/ 	.short	(.L_2338 - .L_2337)


	//   ....[0]....
.L_2337:
        /*0038*/ 	.word	0xffffffff


	//   ....[1]....
        /*003c*/ 	.word	0xffffffff


	//   ....[2]....
        /*0040*/ 	.word	0xffffffff


	//   ....[3]....
        /*0044*/ 	.word	0xffffffff


	//   ....[4]....
        /*0048*/ 	.word	0xffffffff


	//   ....[5]....
        /*004c*/ 	.word	0xffffffff


	//   ....[6]....
        /*0050*/ 	.word	0xffffffff


	//   ....[7]....
        /*0054*/ 	.word	0xffffffff


	//   ....[8]....
        /*0058*/ 	.word	0xffffffff


	//   ....[9]....
        /*005c*/ 	.word	0xffffffff


	//   ....[10]....
        /*0060*/ 	.word	0xffffffff


	//   ....[11]....
        /*0064*/ 	.word	0xffffffff


	//   ....[12]....
        /*0068*/ 	.word	0xffffffff


	//   ....[13]....
        /*006c*/ 	.word	0xffffffff


	//   ....[14]....
        /*0070*/ 	.word	0xffffffff


	//   ....[15]....
        /*0074*/ 	.word	0xffffffff


	//   ....[16]....
        /*0078*/ 	.word	0xffffffff


	//   ....[17]....
        /*007c*/ 	.word	0xffffffff


	//   ....[18]....
        /*0080*/ 	.word	0xffffffff


	//   ....[19]....
        /*0084*/ 	.word	0xffffffff


	//----- nvinfo : EIATTR_COOP_GROUP_INSTR_OFFSETS
	.align		4
.L_2338:
        /*0088*/ 	.byte	0x04, 0x28
        /*008a*/ 	.short	(.L_2340 - .L_2339)


	//   ....[0]....
.L_2339:
        /*008c*/ 	.word	0x00000970


	//   ....[1]....
        /*0090*/ 	.word	0x000009a0


	//   ....[2]....
        /*0094*/ 	.word	0x000009c0


	//   ....[3]....
        /*0098*/ 	.word	0x000009e0


	//   ....[4]....
        /*009c*/ 	.word	0x00000a00


	//   ....[5]....
        /*00a0*/ 	.word	0x00000c30


	//   ....[6]....
        /*00a4*/ 	.word	0x00000c50


	//   ....[7]....
        /*00a8*/ 	.word	0x00000c70


	//   ....[8]....
        /*00ac*/ 	.word	0x00000c90


	//   ....[9]....
        /*00b0*/ 	.word	0x00000cb0


	//   ....[10]....
        /*00b4*/ 	.word	0x00001210


	//   ....[11]....
        /*00b8*/ 	.word	0x00001270


	//   ....[12]....
        /*00bc*/ 	.word	0x000012d0


	//   ....[13]....
        /*00c0*/ 	.word	0x00001330


	//   ....[14]....
        /*00c4*/ 	.word	0x00001390


	//   ....[15]....
        /*00c8*/ 	.word	0x00001600


	//   ....[16]....
        /*00cc*/ 	.word	0x00001660


	//   ....[17]....
        /*00d0*/ 	.word	0x000016c0


	//   ....[18]....
        /*00d4*/ 	.word	0x00001720


	//   ....[19]....
        /*00d8*/ 	.word	0x00001780


	//----- nvinfo : EIATTR_EXIT_INSTR_OFFSETS
	.align		4
.L_2340:
        /*00dc*/ 	.byte	0x04, 0x1c
        /*00de*/ 	.short	(.L_2342 - .L_2341)


	//   ....[0]....
.L_2341:
        /*00e0*/ 	.word	0x000001b0


	//   ....[1]....
        /*00e4*/ 	.word	0x000011b0


	//----- nvinfo : EIATTR_MAX_THREADS
	.align		4
.L_2342:
        /*00e8*/ 	.byte	0x04, 0x05
        /*00ea*/ 	.short	(.L_2344 - .L_2343)
.L_2343:
        /*00ec*/ 	.word	0x00000080
        /*00f0*/ 	.word	0x00000001
        /*00f4*/ 	.word	0x00000001


	//----- nvinfo : EIATTR_CRS_STACK_SIZE
	.align		4
.L_2344:
        /*00f8*/ 	.byte	0x04, 0x1e
        /*00fa*/ 	.short	(.L_2346 - .L_2345)
.L_2345:
        /*00fc*/ 	.word	0x00000000
.L_2346:


//--------------------- .nv.info._ZN10layer_norm13ln_fwd_kernelINS_13Kernel_traitsIf13__nv_bfloat16fS2_fjLj512ELj1ELj4ELj1ELj16ENS_18Kernel_traits_baseILj512EfS2_fS2_fjLj128EEEEELb0ELb0ELb1ELb0EEEvNS_9FwdParamsE --------------------------
	.section	.nv.info._ZN10layer_norm13ln_fwd_kernelINS_13Kernel_traitsIf13__nv_bfloat16fS2_fjLj512ELj1ELj4ELj1ELj16ENS_18Kernel_traits_baseILj512EfS2_fS2_fjLj128EEEEELb0ELb0ELb1ELb0EEEvNS_9FwdParamsE,"",@"SHT_CUDA_INFO"
	.sectionflags	@""
	.align	4


	//----- nvinfo : EIATTR_CUDA_API_VERSION
	.align		4
        /*0000*/ 	.byte	0x04, 0x37
        /*0002*/ 	.short	(.L_2348 - .L_2347)
.L_2347:
        /*0004*/ 	.word	0x00000082


	//----- nvinfo : EIATTR_SW2861232_WAR
	.align		4
.L_2348:
        /*0008*/ 	.byte	0x01, 0x35
	.zero		2


	//----- nvinfo : EIATTR_PARAM_CBANK
	.align		4
        /*000c*/ 	.byte	0x04, 0x0a
        /*000e*/ 	.short	(.L_2350 - .L_2349)
	.align		4
.L_2349:
        /*0010*/ 	.word	index@(.nv.constant0._ZN10layer_norm13ln_fwd_kernelINS_13Kernel_traitsIf13__nv_bfloat16fS2_fjLj512ELj1ELj4ELj1ELj16ENS_18Kernel_traits_baseILj512EfS2_fS2_fjLj128EEEEELb0ELb0ELb1ELb0EEEvNS_9FwdParamsE)
        /*0014*/ 	.short	0x0160
        /*0016*/ 	.short	0x00e8


	//----- nvinfo : EIATTR_CBANK_PARAM_SIZE
	.align		4
.L_2350:
        /*0018*/ 	.byte	0x03, 0x19
        /*001a*/ 	.short	0x00e8


	//----- nvinfo : EIATTR_KPARAM_INFO
	.align		4
        /*001c*/ 	.byte	0x04, 0x17
        /*001e*/ 	.short	(.L_2352 - .L_2351)
.L_2351:
        /*0020*/ 	.word	0x00000000
        /*0024*/ 	.short	0x0000
        /*0026*/ 	.short	0x0000
        /*0028*/ 	.byte	0x00, 0xf0, 0xa1, 0x03


	//----- nvinfo : EIATTR_MAXREG_COUNT
	.align		4
.L_2352:
        /*002c*/ 	.byte	0x03, 0x1b
        /*002e*/ 	.short	0x00ff


	//----- nvinfo : EIATTR_MERCURY_ISA_VERSION
	.align		4
        /*0030*/ 	.byte	0x03, 0x5f
        /*0032*/ 	.short	0x0000


	//----- nvinfo : EIATTR_COOP_GROUP_MASK_REGIDS
	.align		4
        /*0034*/ 	.byte	0x04, 0x29
        /*0036*/ 	.short	(.L_2354 - .L_2353)


	//   ....[0]....
.L_2353:
        /*0038*/ 	.word	0xffffffff


	//   ....[1]....
        /*003c*/ 	.word	0xffffffff


	//   ....[2]....
        /*0040*/ 	.word	0xffffffff


	//   ....[3]....
        /*0044*/ 	.word	0xffffffff


	//   ....[4]....
        /*0048*/ 	.word	0xffffffff


	//   ....[5]....
        /*004c*/ 	.word	0xffffffff


	//   ....[6]....
        /*0050*/ 	.word	0xffffffff


	//   ....[7]....
        /*0054*/ 	.word	0xffffffff


	//   ....[8]....
        /*0058*/ 	.word	0xffffffff


	//   ....[9]....
        /*005c*/ 	.word	0xffffffff


	//   ....[10]....
        /*0060*/ 	.word	0xffffffff


	//   ....[11]....
        /*0064*/ 	.word	0xffffffff


	//   ....[12]....
        /*0068*/ 	.word	0xffffffff


	//   ....[13]....
        /*006c*/ 	.word	0xffffffff


	//   ....[14]....
        /*0070*/ 	.word	0xffffffff


	//   ....[15]....
        /*0074*/ 	.word	0xffffffff


	//   ....[16]....
        /*0078*/ 	.word	0xffffffff


	//   ....[17]....
        /*007c*/ 	.word	0xffffffff


	//   ....[18]....
        /*0080*/ 	.word	0xffffffff


	//   ....[19]....
        /*0084*/ 	.word	0xffffffff


	//----- nvinfo : EIATTR_COOP_GROUP_INSTR_OFFSETS
	.align		4
.L_2354:
        /*0088*/ 	.byte	0x04, 0x28
        /*008a*/ 	.short	(.L_2356 - .L_2355)


	//   ....[0]....
.L_2355:
        /*008c*/ 	.word	0x000010f0


	//   ....[1]....
        /*0090*/ 	.word	0x00001120


	//   ....[2]....
        /*0094*/ 	.word	0x00001140


	//   ....[3]....
        /*0098*/ 	.word	0x00001160


	//   ....[4]....
        /*009c*/ 	.word	0x00001180


	//   ....[5]....
        /*00a0*/ 	.word	0x000013c0


	//   ....[6]....
        /*00a4*/ 	.word	0x000013e0


	//   ....[7]....
        /*00a8*/ 	.word	0x00001400


	//   ....[8]....
        /*00ac*/ 	.word	0x00001420


	//   ....[9]....
        /*00b0*/ 	.word	0x00001440


	//   ....[10]....
        /*00b4*/ 	.word	0x00001ab0


	//   ....[11]....
        /*00b8*/ 	.word	0x00001b20


	//   ....[12]....
        /*00bc*/ 	.word	0x00001b80


	//   ....[13]....
        /*00c0*/ 	.word	0x00001be0


	//   ....[14]....
        /*00c4*/ 	.word	0x00001c40


	//   ....[15]....
        /*00c8*/ 	.word	0x00001ed0


	//   ....[16]....
        /*00cc*/ 	.word	0x00001f30


	//   ....[17]....
        /*00d0*/ 	.word	0x00001f90


	//   ....[18]....
        /*00d4*/ 	.word	0x00001ff0


	//   ....[19]....
        /*00d8*/ 	.word	0x00002060


	//----- nvinfo : EIATTR_EXIT_INSTR_OFFSETS
	.align		4
.L_2356:
        /*00dc*/ 	.byte	0x04, 0x1c
        /*00de*/ 	.short	(.L_2358 - .L_2357)


	//   ....[0]....
.L_2357:
        /*00e0*/ 	.word	0x00000320


	//   ....[1]....
        /*00e4*/ 	.word	0x00001a60


	//----- nvinfo : EIATTR_MAX_THREADS
	.align		4
.L_2358:
        /*00e8*/ 	.byte	0x04, 0x05
        /*00ea*/ 	.short	(.L_2360 - .L_2359)
.L_2359:
        /*00ec*/ 	.word	0x00000080
        /*00f0*/ 	.word	0x00000001
        /*00f4*/ 	.word	0x00000001


	//----- nvinfo : EIATTR_CRS_STACK_SIZE
	.align		4
.L_2360:
        /*00f8*/ 	.byte	0x04, 0x1e
        /*00fa*/ 	.short	(.L_2362 - .L_2361)
.L_2361:
        /*00fc*/ 	.word	0x00000000
.L_2362:


//--------------------- .nv.info._ZN10layer_norm13ln_fwd_kernelINS_13Kernel_traitsIf13__nv_bfloat16fS2_fjLj512ELj1ELj4ELj1ELj16ENS_18Kernel_traits_baseILj512EfS2_fS2_fjLj128EEEEELb0ELb0ELb1ELb1EEEvNS_9FwdParamsE --------------------------
	.section	.nv.info._ZN10layer_norm13ln_fwd_kernelINS_13Kernel_traitsIf13__nv_bfloat16fS2_fjLj512ELj1ELj4ELj1ELj16ENS_18Kernel_traits_baseILj512EfS2_fS2_fjLj128EEEEELb0ELb0ELb1ELb1EEEvNS_9FwdParamsE,"",@"SHT_CUDA_INFO"
	.sectionflags	@""
	.align	4


	//----- nvinfo : EIATTR_CUDA_API_VERSION
	.align		4
        /*0000*/ 	.byte	0x04, 0x37
        /*0002*/ 	.short	(.L_2364 - .L_2363)
.L_2363:
        /*0004*/ 	.word	0x00000082


	//----- nvinfo : EIATTR_SW2861232_WAR
	.align		4
.L_2364:
        /*0008*/ 	.byte	0x01, 0x35
	.zero		2


	//----- nvinfo : EIATTR_PARAM_CBANK
	.align		4
        /*000c*/ 	.byte	0x04, 0x0a
        /*000e*/ 	.short	(.L_2366 - .L_2365)
	.align		4
.L_2365:
        /*0010*/ 	.word	index@(.nv.constant0._ZN10layer_norm13ln_fwd_kernelINS_13Kernel_traitsIf13__nv_bfloat16fS2_fjLj512ELj1ELj4ELj1ELj16ENS_18Kernel_traits_baseILj512EfS2_fS2_fjLj128EEEEELb0ELb0ELb1ELb1EEEvNS_9FwdParamsE)
        /*0014*/ 	.short	0x0160
        /*0016*/ 	.short	0x00e8


	//----- nvinfo : EIATTR_CBANK_PARAM_SIZE
	.align		4
.L_2366:
        /*0018*/ 	.byte	0x03, 0x19
        /*001a*/ 	.short	0x00e8


	//----- nvinfo : EIATTR_KPARAM_INFO
	.align		4
        /*001c*/ 	.byte	0x04, 0x17
        /*001e*/ 	.short	(.L_2368 - .L_2367)
.L_2367:
        /*0020*/ 	.word	0x00000000
        /*0024*/ 	.short	0x0000
        /*0026*/ 	.short	0x0000
        /*0028*/ 	.byte	0x00, 0xf0, 0xa1, 0x03


	//----- nvinfo : EIATTR_MAXREG_COUNT
	.align		4
.L_2368:
        /*002c*/ 	.byte	0x03, 0x1b
        /*002e*/ 	.short	0x00ff


	//----- nvinfo : EIATTR_MERCURY_ISA_VERSION
	.align		4
        /*0030*/ 	.byte	0x03, 0x5f
        /*0032*/ 	.short	0x0000


	//----- nvinfo : EIATTR_COOP_GROUP_MASK_REGIDS
	.align		4
        /*0034*/ 	.byte	0x04, 0x29
        /*0036*/ 	.short	(.L_2370 - .L_2369)


	//   ....[0]....
.L_2369:
        /*0038*/ 	.word	0xffffffff


	//   ....[1]....
        /*003c*/ 	.word	0xffffffff


	//   ....[2]....
        /*0040*/ 	.word	0xffffffff


	//   ....[3]....
        /*0044*/ 	.word	0xffffffff


	//   ....[4]....
        /*0048*/ 	.word	0xffffffff


	//   ....[5]....
        /*004c*/ 	.word	0xffffffff


	//   ....[6]....
        /*0050*/ 	.word	0xffffffff


	//   ....[7]....
        /*0054*/ 	.word	0xffffffff


	//   ....[8]....
        /*0058*/ 	.word	0xffffffff


	//   ....[9]....
        /*005c*/ 	.word	0xffffffff


	//   ....[10]....
        /*0060*/ 	.word	0xffffffff


	//   ....[11]....
        /*0064*/ 	.word	0xffffffff


	//   ....[12]....
        /*0068*/ 	.word	0xffffffff


	//   ....[13]....
        /*006c*/ 	.word	0xffffffff


	//   ....[14]....
        /*0070*/ 	.word	0xffffffff


	//   ....[15]....
        /*0074*/ 	.word	0xffffffff


	//   ....[16]....
        /*0078*/ 	.word	0xffffffff


	//   ....[17]....
        /*007c*/ 	.word	0xffffffff


	//   ....[18]....
        /*0080*/ 	.word	0xffffffff


	//   ....[19]....
        /*0084*/ 	.word	0xffffffff


	//----- nvinfo : EIATTR_COOP_GROUP_INSTR_OFFSETS
	.align		4
.L_2370:
        /*0088*/ 	.byte	0x04, 0x28
        /*008a*/ 	.short	(.L_2372 - .L_2371)


	//   ....[0]....
.L_2371:
        /*008c*/ 	.word	0x00000ee0


	//   ....[1]....
        /*0090*/ 	.word	0x00000f10


	//   ....[2]....
        /*0094*/ 	.word	0x00000f30


	//   ....[3]....
        /*0098*/ 	.word	0x00000f50


	//   ....[4]....
        /*009c*/ 	.word	0x00000f70


	//   ....[5]....
        /*00a0*/ 	.word	0x000011a0


	//   ....[6]....
        /*00a4*/ 	.word	0x000011c0


	//   ....[7]....
        /*00a8*/ 	.word	0x000011e0


	//   ....[8]....
        /*00ac*/ 	.word	0x00001200


	//   ....[9]....
        /*00b0*/ 	.word	0x00001220


	//   ....[10]....
        /*00b4*/ 	.word	0x00001830


	//   ....[11]....
        /*00b8*/ 	.word	0x000018a0


	//   ....[12]....
        /*00bc*/ 	.word	0x00001900


	//   ....[13]....
        /*00c0*/ 	.word	0x00001960


	//   ....[14]....
        /*00c4*/ 	.word	0x000019c0


	//   ....[15]....
        /*00c8*/ 	.word	0x00001c30


	//   ....[16]....
        /*00cc*/ 	.word	0x00001c90


	//   ....[17]....
        /*00d0*/ 	.word	0x00001cf0


	//   ....[18]....
        /*00d4*/ 	.word	0x00001d50


	//   ....[19]....
        /*00d8*/ 	.word	0x00001db0


	//----- nvinfo : EIATTR_EXIT_INSTR_OFFSETS
	.align		4
.L_2372:
        /*00dc*/ 	.byte	0x04, 0x1c
        /*00de*/ 	.short	(.L_2374 - .L_2373)


	//   ....[0]....
.L_2373:
        /*00e0*/ 	.word	0x000001b0


	//   ....[1]....
        /*00e4*/ 	.word	0x000017e0


	//----- nvinfo : EIATTR_MAX_THREADS
	.align		4
.L_2374:
        /*00e8*/ 	.byte	0x04, 0x05
        /*00ea*/ 	.short	(.L_2376 - .L_2375)
.L_2375:
        /*00ec*/ 	.word	0x00000080
        /*00f0*/ 	.word	0x00000001
        /*00f4*/ 	.word	0x00000001


	//----- nvinfo : EIATTR_CRS_STACK_SIZE
	.align		4
.L_2376:
        /*00f8*/ 	.byte	0x04, 0x1e
        /*00fa*/ 	.short	(.L_2378 - .L_2377)
.L_2377:
        /*00fc*/ 	.word	0x00000000
.L_2378:


//--------------------- .nv.info._ZN10layer_norm13ln_fwd_kernelINS_13Kernel_traitsIf13__nv_bfloat16fS2_fjLj512ELj1ELj4ELj1ELj16ENS_18Kernel_traits_baseILj512EfS2_fS2_fjLj128EEEEELb0ELb1ELb0ELb0EEEvNS_9FwdParamsE --------------------------
	.section	.nv.info._ZN10layer_norm13ln_fwd_kernelINS_13Kernel_traitsIf13__nv_bfloat16fS2_fjLj512ELj1ELj4ELj1ELj16ENS_18Kernel_traits_baseILj512EfS2_fS2_fjLj128EEEEELb0ELb1ELb0ELb0EEEvNS_9FwdParamsE,"",@"SHT_CUDA_INFO"
	.sectionflags	@""
	.align	4


	//----- nvinfo : EIATTR_CUDA_API_VERSION
	.align		4
        /*0000*/ 	.byte	0x04, 0x37
        /*0002*/ 	.short	(.L_2380 - .L_2379)
.L_2379:
        /*0004*/ 	.word	0x00000082


	//----- nvinfo : EIATTR_SW2861232_WAR
	.align		4
.L_2380:
        /*0008*/ 	.byte	0x01, 0x35
	.zero		2


	//----- nvinfo : EIATTR_PARAM_CBANK
	.align		4
        /*000c*/ 	.byte	0x04, 0x0a
        /*000e*/ 	.short	(.L_2382 - .L_2381)
	.align		4
.L_2381:
        /*0010*/ 	.word	index@(.nv.constant0._ZN10layer_norm13ln_fwd_kernelINS_13Kernel_traitsIf13__nv_bfloat16fS2_fjLj512ELj1ELj4ELj1ELj16ENS_18Kernel_traits_baseILj512EfS2_fS2_fjLj128EEEEELb0ELb1ELb0ELb0EEEvNS_9FwdParamsE)
        /*0014*/ 	.short	0x0160
        /*0016*/ 	.short	0x00e8


	//----- nvinfo : EIATTR_CBANK_PARAM_SIZE
	.align		4
.L_2382:
        /*0018*/ 	.byte	0x03, 0x19
        /*001a*/ 	.short	0x00e8


	//----- nvinfo : EIATTR_KPARAM_INFO
	.align		4
        /*001c*/ 	.byte	0x04, 0x17
        /*001e*/ 	.short	(.L_2384 - .L_2383)
.L_2383:
        /*0020*/ 	.word	0x00000000
        /*0024*/ 	.short	0x0000
        /*0026*/ 	.short	0x0000
        /*0028*/ 	.byte	0x00, 0xf0, 0xa1, 0x03


	//----- nvinfo : EIATTR_MAXREG_COUNT
	.align		4
.L_2384:
        /*002c*/ 	.byte	0x03, 0x1b
        /*002e*/ 	.short	0x00ff


	//----- nvinfo : EIATTR_MERCURY_ISA_VERSION
	.align		4
        /*0030*/ 	.byte	0x03, 0x5f
        /*0032*/ 	.short	0x0000


	//----- nvinfo : EIATTR_COOP_GROUP_MASK_REGIDS
	.align		4
        /*0034*/ 	.byte	0x04, 0x29
        /*0036*/ 	.short	(.L_2386 - .L_2385)


	//   ....[0]....
.L_2385:
        /*0038*/ 	.word	0xffffffff


	//   ....[1]....
        /*003c*/ 	.word	0xffffffff


	//   ....[2]....
        /*0040*/ 	.word	0xffffffff


	//   ....[3]....
        /*0044*/ 	.word	0xffffffff


	//   ....[4]....
        /*0048*/ 	.word	0xffffffff


	//   ....[5]....
        /*004c*/ 	.word	0xffffffff


	//   ....[6]....
        /*0050*/ 	.word	0xffffffff


	//   ....[7]....
        /*0054*/ 	.word	0xffffffff


	//   ....[8]....
        /*0058*/ 	.word	0xffffffff


	//   ....[9]....
        /*005c*/ 	.word	0xffffffff


	//   ....[10]....
        /*0060*/ 	.word	0xffffffff


	//   ....[11]....
        /*0064*/ 	.word	0xffffffff


	//   ....[12]....
        /*0068*/ 	.word	0xffffffff


	//   ....[13]....
        /*006c*/ 	.word	0xffffffff


	//   ....[14]....
        /*0070*/ 	.word	0xffffffff


	//   ....[15]....
        /*0074*/ 	.word	0xffffffff


	//   ....[16]....
        /*0078*/ 	.word	0xffffffff


	//   ....[17]....
        /*007c*/ 	.word	0xffffffff


	//   ....[18]....
        /*0080*/ 	.word	0xffffffff


	//   ....[19]....
        /*0084*/ 	.word	0xffffffff


	//----- nvinfo : EIATTR_COOP_GROUP_INSTR_OFFSETS
	.align		4
.L_2386:
        /*0088*/ 	.byte	0x04, 0x28
        /*008a*/ 	.short	(.L_2388 - .L_2387)


	//   ....[0]....
.L_2387:
        /*008c*/ 	.word	0x00000c30


	//   ....[1]....
        /*0090*/ 	.word	0x00000c60


	//   ....[2]....
        /*0094*/ 	.word	0x00000c80


	//   ....[3]....
        /*0098*/ 	.word	0x00000ca0


	//   ....[4]....
        /*009c*/ 	.word	0x00000cc0


	//   ....[5]....
        /*00a0*/ 	.word	0x00000f00


	//   ....[6]....
        /*00a4*/ 	.word	0x00000f20


	//   ....[7]....
        /*00a8*/ 	.word	0x00000f40


	//   ....[8]....
        /*00ac*/ 	.word	0x00000f60


	//   ....[9]....
        /*00b0*/ 	.word	0x00000f80


	//   ....[10]....
        /*00b4*/ 	.word	0x00001570


	//   ....[11]....
        /*00b8*/ 	.word	0x000015e0


	//   ....[12]....
        /*00bc*/ 	.word	0x00001640


	//   ....[13]....
        /*00c0*/ 	.word	0x000016a0


	//   ....[14]....
        /*00c4*/ 	.word	0x00001700


	//   ....[15]....
        /*00c8*/ 	.word	0x00001980


	//   ....[16]....
        /*00cc*/ 	.word	0x000019e0


	//   ....[17]....
        /*00d0*/ 	.word	0x00001a40


	//   ....[18]....
        /*00d4*/ 	.word	0x00001aa0


	//   ....[19]....
        /*00d8*/ 	.word	0x00001b10


	//----- nvinfo : EIATTR_EXIT_INSTR_OFFSETS
	.align		4
.L_2388:
        /*00dc*/ 	.byte	0x04, 0x1c
        /*00de*/ 	.short	(.L_2390 - .L_2389)


	//   ....[0]....
.L_2389:
        /*00e0*/ 	.word	0x000003a0


	//   ....[1]....
        /*00e4*/ 	.word	0x00001520


	//----- nvinfo : EIATTR_MAX_THREADS
	.align		4
.L_2390:
        /*00e8*/ 	.byte	0x04, 0x05
        /*00ea*/ 	.short	(.L_2392 - .L_2391)
.L_2391:
        /*00ec*/ 	.word	0x00000080
        /*00f0*/ 	.word	0x00000001
        /*00f4*/ 	.word	0x00000001


	//----- nvinfo : EIATTR_CRS_STACK_SIZE
	.align		4
.L_2392:
        /*00f8*/ 	.byte	0x04, 0x1e
        /*00fa*/ 	.short	(.L_2394 - .L_2393)
.L_2393:
        /*00fc*/ 	.word	0x00000000
.L_2394:


//--------------------- .nv.info._ZN10layer_norm13ln_fwd_kernelINS_13Kernel_traitsIf13__nv_bfloat16fS2_fjLj512ELj1ELj4ELj1ELj16ENS_18Kernel_traits_baseILj512EfS2_fS2_fjLj128EEEEELb0ELb1ELb0ELb1EEEvNS_9FwdParamsE --------------------------
	.section	.nv.info._ZN10layer_norm13ln_fwd_kernelINS_13Kernel_traitsIf13__nv_bfloat16fS2_fjLj512ELj1ELj4ELj1ELj16ENS_18Kernel_traits_baseILj512EfS2_fS2_fjLj128EEEEELb0ELb1ELb0ELb1EEEvNS_9FwdParamsE,"",@"SHT_CUDA_INFO"
	.sectionflags	@""
	.align	4


	//----- nvinfo : EIATTR_CUDA_API_VERSION
	.align		4
        /*0000*/ 	.byte	0x04, 0x37
        /*0002*/ 	.short	(.L_2396 - .L_2395)
.L_2395:
        /*0004*/ 	.word	0x00000082


	//----- nvinfo : EIATTR_SW2861232_WAR
	.align		4
.L_2396:
        /*0008*/ 	.byte	0x01, 0x35
	.zero		2


	//----- nvinfo : EIATTR_PARAM_CBANK
	.align		4
        /*000c*/ 	.byte	0x04, 0x0a
        /*000e*/ 	.short	(.L_2398 - .L_2397)
	.align		4
.L_2397:
        /*0010*/ 	.word	index@(.nv.constant0._ZN10layer_norm13ln_fwd_kernelINS_13Kernel_traitsIf13__nv_bfloat16fS2_fjLj512ELj1ELj4ELj1ELj16ENS_18Kernel_traits_baseILj512EfS2_fS2_fjLj128EEEEELb0ELb1ELb0ELb1EEEvNS_9FwdParamsE)
        /*0014*/ 	.short	0x0160
        /*0016*/ 	.short	0x00e8


	//----- nvinfo : EIATTR_CBANK_PARAM_SIZE
	.align		4
.L_2398:
        /*0018*/ 	.byte	0x03, 0x19
        /*001a*/ 	.short	0x00e8


	//----- nvinfo : EIATTR_KPARAM_INFO
	.align		4
        /*001c*/ 	.byte	0x04, 0x17
        /*001e*/ 	.short	(.L_2400 - .L_2399)
.L_2399:
        /*0020*/ 	.word	0x00000000
        /*0024*/ 	.short	0x0000
        /*0026*/ 	.short	0x0000
        /*0028*/ 	.byte	0x00, 0xf0, 0xa1, 0x03


	//----- nvinfo : EIATTR_MAXREG_COUNT
	.align		4
.L_2400:
        /*002c*/ 	.byte	0x03, 0x1b
        /*002e*/ 	.short	0x00ff


	//----- nvinfo : EIATTR_MERCURY_ISA_VERSION
	.align		4
        /*0030*/ 	.byte	0x03, 0x5f
        /*0032*/ 	.short	0x0000


	//----- nvinfo : EIATTR_COOP_GROUP_MASK_REGIDS
	.align		4
        /*0034*/ 	.byte	0x04, 0x29
        /*0036*/ 	.short	(.L_2402 - .L_2401)


	//   ....[0]....
.L_2401:
        /*0038*/ 	.word	0xffffffff


	//   ....[1]....
        /*003c*/ 	.word	0xffffffff


	//   ....[2]....
        /*0040*/ 	.word	0xffffffff


	//   ....[3]....
        /*0044*/ 	.word	0xffffffff


	//   ....[4]....
        /*0048*/ 	.word	0xffffffff


	//   ....[5]....
        /*004c*/ 	.word	0xffffffff


	//   ....[6]....
        /*0050*/ 	.word	0xffffffff


	//   ....[7]....
        /*0054*/ 	.word	0xffffffff


	//   ....[8]....
        /*0058*/ 	.word	0xffffffff


	//   ....[9]....
        /*005c*/ 	.word	0xffffffff


	//   ....[10]....
        /*0060*/ 	.word	0xffffffff


	//   ....[11]....
        /*0064*/ 	.word	0xffffffff


	//   ....[12]....
        /*0068*/ 	.word	0xffffffff


	//   ....[13]....
        /*006c*/ 	.word	0xffffffff


	//   ....[14]....
        /*0070*/ 	.word	0xffffffff


	//   ....[15]....
        /*0074*/ 	.word	0xffffffff


	//   ....[16]....
        /*0078*/ 	.word	0xffffffff


	//   ....[17]....
        /*007c*/ 	.word	0xffffffff


	//   ....[18]....
        /*0080*/ 	.word	0xffffffff


	//   ....[19]....
        /*0084*/ 	.word	0xffffffff


	//----- nvinfo : EIATTR_COOP_GROUP_INSTR_OFFSETS
	.align		4
.L_2402:
        /*0088*/ 	.byte	0x04, 0x28
        /*008a*/ 	.short	(.L_2404 - .L_2403)


	//   ....[0]....
.L_2403:
        /*008c*/ 	.word	0x00000af0


	//   ....[1]....
        /*0090*/ 	.word	0x00000b20


	//   ....[2]....
        /*0094*/ 	.word	0x00000b40


	//   ....[3]....
        /*0098*/ 	.word	0x00000b60


	//   ....[4]....
        /*009c*/ 	.word	0x00000b80


	//   ....[5]....
        /*00a0*/ 	.word	0x00000db0


	//   ....[6]....
        /*00a4*/ 	.word	0x00000dd0


	//   ....[7]....
        /*00a8*/ 	.word	0x00000df0


	//   ....[8]....
        /*00ac*/ 	.word	0x00000e10


	//   ....[9]....
        /*00b0*/ 	.word	0x00000e30


	//   ....[10]....
        /*00b4*/ 	.word	0x00001390


	//   ....[11]....
        /*00b8*/ 	.word	0x000013f0


	//   ....[12]....
        /*00bc*/ 	.word	0x00001450


	//   ....[13]....
        /*00c0*/ 	.word	0x000014b0


	//   ....[14]....
        /*00c4*/ 	.word	0x00001510


	//   ....[15]....
        /*00c8*/ 	.word	0x00001780


	//   ....[16]....
        /*00cc*/ 	.word	0x000017e0


	//   ....[17]....
        /*00d0*/ 	.word	0x00001840


	//   ....[18]....
        /*00d4*/ 	.word	0x000018a0


	//   ....[19]....
        /*00d8*/ 	.word	0x00001900


	//----- nvinfo : EIATTR_EXIT_INSTR_OFFSETS
	.align		4
.L_2404:
        /*00dc*/ 	.byte	0x04, 0x1c
        /*00de*/ 	.short	(.L_2406 - .L_2405)


	//   ....[0]....
.L_2405:
        /*00e0*/ 	.word	0x000001e0


	//   ....[1]....
        /*00e4*/ 	.word	0x00001340


	//----- nvinfo : EIATTR_MAX_THREADS
	.align		4
.L_2406:
        /*00e8*/ 	.byte	0x04, 0x05
        /*00ea*/ 	.short	(.L_2408 - .L_2407)
.L_2407:
        /*00ec*/ 	.word	0x00000080
        /*00f0*/ 	.word	0x00000001
        /*00f4*/ 	.word	0x00000001


	//----- nvinfo : EIATTR_CRS_STACK_SIZE
	.align		4
.L_2408:
        /*00f8*/ 	.byte	0x04, 0x1e
        /*00fa*/ 	.short	(.L_2410 - .L_2409)
.L_2409:
        /*00fc*/ 	.word	0x00000000
.L_2410:


//--------------------- .nv.info._ZN10layer_norm13ln_fwd_kernelINS_13Kernel_traitsIf13__nv_bfloat16fS2_fjLj512ELj1ELj4ELj1ELj16ENS_18Kernel_traits_baseILj512EfS2_fS2_fjLj128EEEEELb0ELb1ELb1ELb0EEEvNS_9FwdParamsE --------------------------
	.section	.nv.info._ZN10layer_norm13ln_fwd_kernelINS_13Kernel_traitsIf13__nv_bfloat16fS2_fjLj512ELj1ELj4ELj1ELj16ENS_18Kernel_traits_baseILj512EfS2_fS2_fjLj128EEEEELb0ELb1ELb1ELb0EEEvNS_9FwdParamsE,"",@"SHT_CUDA_INFO"
	.sectionflags	@""
	.align	4


	//----- nvinfo : EIATTR_CUDA_API_VERSION
	.align		4
        /*0000*/ 	.byte	0x04, 0x37
        /*0002*/ 	.short	(.L_2412 - .L_2411)
.L_2411:
        /*0004*/ 	.word	0x00000082


	//----- nvinfo : EIATTR_SW2861232_WAR
	.align		4
.L_2412:
        /*0008*/ 	.byte	0x01, 0x35
	.zero		2


	//----- nvinfo : EIATTR_PARAM_CBANK
	.align		4
        /*000c*/ 	.byte	0x04, 0x0a
        /*000e*/ 	.short	(.L_2414 - .L_2413)
	.align		4
.L_2413:
        /*0010*/ 	.word	index@(.nv.constant0._ZN10layer_norm13ln_fwd_kernelINS_13Kernel_traitsIf13__nv_bfloat16fS2_fjLj512ELj1ELj4ELj1ELj16ENS_18Kernel_traits_baseILj512EfS2_fS2_fjLj128EEEEELb0ELb1ELb1ELb0EEEvNS_9FwdParamsE)
        /*0014*/ 	.short	0x0160
        /*0016*/ 	.short	0x00e8


	//----- nvinfo : EIATTR_CBANK_PARAM_SIZE
	.align		4
.L_2414:
        /*0018*/ 	.byte	0x03, 0x19
        /*001a*/ 	.short	0x00e8


	//----- nvinfo : EIATTR_KPARAM_INFO
	.align		4
        /*001c*/ 	.byte	0x04, 0x17
        /*001e*/ 	.short	(.L_2416 - .L_2415)
.L_2415:
        /*0020*/ 	.word	0x00000000
        /*0024*/ 	.short	0x0000
        /*0026*/ 	.short	0x0000
        /*0028*/ 	.byte	0x00, 0xf0, 0xa1, 0x03


	//----- nvinfo : EIATTR_MAXREG_COUNT
	.align		4
.L_2416:
        /*002c*/ 	.byte	0x03, 0x1b
        /*002e*/ 	.short	0x00ff


	//----- nvinfo : EIATTR_MERCURY_ISA_VERSION
	.align		4
        /*0030*/ 	.byte	0x03, 0x5f
        /*0032*/ 	.short	0x0000


	//----- nvinfo : EIATTR_COOP_GROUP_MASK_REGIDS
	.align		4
        /*0034*/ 	.byte	0x04, 0x29
        /*0036*/ 	.short	(.L_2418 - .L_2417)


	//   ....[0]....
.L_2417:
        /*0038*/ 	.word	0xffffffff


	//   ....[1]....
        /*003c*/ 	.word	0xffffffff


	//   ....[2]....
        /*0040*/ 	.word	0xffffffff


	//   ....[3]....
        /*0044*/ 	.word	0xffffffff


	//   ....[4]....
        /*0048*/ 	.word	0xffffffff


	//   ....[5]....
        /*004c*/ 	.word	0xffffffff


	//   ....[6]....
        /*0050*/ 	.word	0xffffffff


	//   ....[7]....
        /*0054*/ 	.word	0xffffffff


	//   ....[8]....
        /*0058*/ 	.word	0xffffffff


	//   ....[9]....
        /*005c*/ 	.word	0xffffffff


	//   ....[10]....
        /*0060*/ 	.word	0xffffffff


	//   ....[11]....
        /*0064*/ 	.word	0xffffffff


	//   ....[12]....
        /*0068*/ 	.word	0xffffffff


	//   ....[13]....
        /*006c*/ 	.word	0xffffffff


	//   ....[14]....
        /*0070*/ 	.word	0xffffffff


	//   ....[15]....
        /*0074*/ 	.word	0xffffffff


	//   ....[16]....
        /*0078*/ 	.word	0xffffffff


	//   ....[17]....
        /*007c*/ 	.word	0xffffffff


	//   ....[18]....
        /*0080*/ 	.word	0xffffffff


	//   ....[19]....
        /*0084*/ 	.word	0xffffffff


	//----- nvinfo : EIATTR_COOP_GROUP_INSTR_OFFSETS
	.align		4
.L_2418:
        /*0088*/ 	.byte	0x04, 0x28
        /*008a*/ 	.short	(.L_2420 - .L_2419)


	//   ....[0]....
.L_2419:
        /*008c*/ 	.word	0x00001270


	//   ....[1]....
        /*0090*/ 	.word	0x000012a0


	//   ....[2]....
        /*0094*/ 	.word	0x000012c0


	//   ....[3]....
        /*0098*/ 	.word	0x000012e0


	//   ....[4]....
        /*009c*/ 	.word	0x00001300


	//   ....[5]....
        /*00a0*/ 	.word	0x00001540


	//   ....[6]....
        /*00a4*/ 	.word	0x00001560


	//   ....[7]....
        /*00a8*/ 	.word	0x00001580


	//   ....[8]....
        /*00ac*/ 	.word	0x000015a0


	//   ....[9]....
        /*00b0*/ 	.word	0x000015c0


	//   ....[10]....
        /*00b4*/ 	.word	0x00001c40


	//   ....[11]....
        /*00b8*/ 	.word	0x00001ca0


	//   ....[12]....
        /*00bc*/ 	.word	0x00001d00


	//   ....[13]....
        /*00c0*/ 	.word	0x00001d60


	//   ....[14]....
        /*00c4*/ 	.word	0x00001dc0


	//   ....[15]....
        /*00c8*/ 	.word	0x00002050


	//   ....[16]....
        /*00cc*/ 	.word	0x000020b0


	//   ....[17]....
        /*00d0*/ 	.word	0x00002110


	//   ....[18]....
        /*00d4*/ 	.word	0x00002170


	//   ....[19]....
        /*00d8*/ 	.word	0x000021d0


	//----- nvinfo : EIATTR_EXIT_INSTR_OFFSETS
	.align		4
.L_2420:
        /*00dc*/ 	.byte	0x04, 0x1c
        /*00de*/ 	.short	(.L_2422 - .L_2421)


	//   ....[0]....
.L_2421:
        /*00e0*/ 	.word	0x000003a0


	//   ....[1]....
        /*00e4*/ 	.word	0x00001be0


	//----- nvinfo : EIATTR_MAX_THREADS
	.align		4
.L_2422:
        /*00e8*/ 	.byte	0x04, 0x05
        /*00ea*/ 	.short	(.L_2424 - .L_2423)
.L_2423:
        /*00ec*/ 	.word	0x00000080
        /*00f0*/ 	.word	0x00000001
        /*00f4*/ 	.word	0x00000001


	//----- nvinfo : EIATTR_CRS_STACK_SIZE
	.align		4
.L_2424:
        /*00f8*/ 	.byte	0x04, 0x1e
        /*00fa*/ 	.short	(.L_2426 - .L_2425)
.L_2425:
        /*00fc*/ 	.word	0x00000000
.L_2426:


//--------------------- .nv.info._ZN10layer_norm13ln_fwd_kernelINS_13Kernel_traitsIf13__nv_bfloat16fS2_fjLj512ELj1ELj4ELj1ELj16ENS_18Kernel_traits_baseILj512EfS2_fS2_fjLj128EEEEELb0ELb1ELb1ELb1EEEvNS_9FwdParamsE --------------------------
	.section	.nv.info._ZN10layer_norm13ln_fwd_kernelINS_13Kernel_traitsIf13__nv_bfloat16fS2_fjLj512ELj1ELj4ELj1ELj16ENS_18Kernel_traits_baseILj512EfS2_fS2_fjLj128EEEEELb0ELb1ELb1ELb1EEEvNS_9FwdParamsE,"",@"SHT_CUDA_INFO"
	.sectionflags	@""
	.align	4


	//----- nvinfo : EIATTR_CUDA_API_VERSION
	.align		4
        /*0000*/ 	.byte	0x04, 0x37
        /*0002*/ 	.short	(.L_2428 - .L_2427)
.L_2427:
        /*0004*/ 	.word	0x00000082


	//----- nvinfo : EIATTR_SW2861232_WAR
	.align		4
.L_2428:
        /*0008*/ 	.byte	0x01, 0x35
	.zero		2


	//----- nvinfo : EIATTR_PARAM_CBANK
	.align		4
        /*000c*/ 	.byte	0x04, 0x0a
        /*000e*/ 	.short	(.L_2430 - .L_2429)
	.align		4
.L_2429:
        /*0010*/ 	.word	index@(.nv.constant0._ZN10layer_norm13ln_fwd_kernelINS_13Kernel_traitsIf13__nv_bfloat16fS2_fjLj512ELj1ELj4ELj1ELj16ENS_18Kernel_traits_baseILj512EfS2_fS2_fjLj128EEEEELb0ELb1ELb1ELb1EEEvNS_9FwdParamsE)
        /*0014*/ 	.short	0x0160
        /*0016*/ 	.short	0x00e8


	//----- nvinfo : EIATTR_CBANK_PARAM_SIZE
	.align		4
.L_2430:
        /*0018*/ 	.byte	0x03, 0x19
        /*001a*/ 	.short	0x00e8


	//----- nvinfo : EIATTR_KPARAM_INFO
	.align		4
        /*001c*/ 	.byte	0x04, 0x17
        /*001e*/ 	.short	(.L_2432 - .L_2431)
.L_2431:
        /*0020*/ 	.word	0x00000000
        /*0024*/ 	.short	0x0000
        /*0026*/ 	.short	0x0000
        /*0028*/ 	.byte	0x00, 0xf0, 0xa1, 0x03


	//----- nvinfo : EIATTR_MAXREG_COUNT
	.align		4
.L_2432:
        /*002c*/ 	.byte	0x03, 0x1b
        /*002e*/ 	.short	0x00ff


	//----- nvinfo : EIATTR_MERCURY_ISA_VERSION
	.align		4
        /*0030*/ 	.byte	0x03, 0x5f
        /*0032*/ 	.short	0x0000


	//----- nvinfo : EIATTR_COOP_GROUP_MASK_REGIDS
	.align		4
        /*0034*/ 	.byte	0x04, 0x29
        /*0036*/ 	.short	(.L_2434 - .L_2433)


	//   ....[0]....
.L_2433:
        /*0038*/ 	.word	0xffffffff


	//   ....[1]....
        /*003c*/ 	.word	0xffffffff


	//   ....[2]....
        /*0040*/ 	.word	0xffffffff


	//   ....[3]....
        /*0044*/ 	.word	0xffffffff


	//   ....[4]....
        /*0048*/ 	.word	0xffffffff


	//   ....[5]....
        /*004c*/ 	.word	0xffffffff


	//   ....[6]....
        /*0050*/ 	.word	0xffffffff


	//   ....[7]....
        /*0054*/ 	.word	0xffffffff


	//   ....[8]....
        /*0058*/ 	.word	0xffffffff


	//   ....[9]....
        /*005c*/ 	.word	0xffffffff


	//   ....[10]....
        /*0060*/ 	.word	0xffffffff


	//   ....[11]....
        /*0064*/ 	.word	0xffffffff


	//   ....[12]....
        /*0068*/ 	.word	0xffffffff


	//   ....[13]....
        /*006c*/ 	.word	0xffffffff


	//   ....[14]....
        /*0070*/ 	.word	0xffffffff


	//   ....[15]....
        /*0074*/ 	.word	0xffffffff


	//   ....[16]....
        /*0078*/ 	.word	0xffffffff


	//   ....[17]....
        /*007c*/ 	.word	0xffffffff


	//   ....[18]....
        /*0080*/ 	.word	0xffffffff


	//   ....[19]....
        /*0084*/ 	.word	0xffffffff


	//----- nvinfo : EIATTR_COOP_GROUP_INSTR_OFFSETS
	.align		4
.L_2434:
        /*0088*/ 	.byte	0x04, 0x28
        /*008a*/ 	.short	(.L_2436 - .L_2435)


	//   ....[0]....
.L_2435:
        /*008c*/ 	.word	0x00001040


	//   ....[1]....
        /*0090*/ 	.word	0x00001070


	//   ....[2]....
        /*0094*/ 	.word	0x00001090


	//   ....[3]....
        /*0098*/ 	.word	0x000010b0


	//   ....[4]....
        /*009c*/ 	.word	0x000010d0


	//   ....[5]....
        /*00a0*/ 	.word	0x00001300


	//   ....[6]....
        /*00a4*/ 	.word	0x00001320


	//   ....[7]....
        /*00a8*/ 	.word	0x00001340


	//   ....[8]....
        /*00ac*/ 	.word	0x00001360


	//   ....[9]....
        /*00b0*/ 	.word	0x00001380


	//   ....[10]....
        /*00b4*/ 	.word	0x00001990


	//   ....[11]....
        /*00b8*/ 	.word	0x00001a00


	//   ....[12]....
        /*00bc*/ 	.word	0x00001a60


	//   ....[13]....
        /*00c0*/ 	.word	0x00001ac0


	//   ....[14]....
        /*00c4*/ 	.word	0x00001b20


	//   ....[15]....
        /*00c8*/ 	.word	0x00001d90


	//   ....[16]....
        /*00cc*/ 	.word	0x00001df0


	//   ....[17]....
        /*00d0*/ 	.word	0x00001e50


	//   ....[18]....
        /*00d4*/ 	.word	0x00001eb0


	//   ....[19]....
        /*00d8*/ 	.word	0x00001f10


	//----- nvinfo : EIATTR_EXIT_INSTR_OFFSETS
	.align		4
.L_2436:
        /*00dc*/ 	.byte	0x04, 0x1c
        /*00de*/ 	.short	(.L_2438 - .L_2437)


	//   ....[0]....
.L_2437:
        /*00e0*/ 	.word	0x000001e0


	//   ....[1]....
        /*00e4*/ 	.word	0x00001940


	//----- nvinfo : EIATTR_MAX_THREADS
	.align		4
.L_2438:
        /*00e8*/ 	.byte	0x04, 0x05
        /*00ea*/ 	.short	(.L_2440 - .L_2439)
.L_2439:
        /*00ec*/ 	.word	0x00000080
        /*00f0*/ 	.word	0x00000001
        /*00f4*/ 	.word	0x00000001


	//----- nvinfo : EIATTR_CRS_STACK_SIZE
	.align		4
.L_2440:
        /*00f8*/ 	.byte	0x04, 0x1e
        /*00fa*/ 	.short	(.L_2442 - .L_2441)
.L_2441:
        /*00fc*/ 	.word	0x00000000
.L_2442:


//--------------------- .nv.info._ZN10layer_norm13ln_fwd_kernelINS_13Kernel_traitsIf13__nv_bfloat16fS2_fjLj512ELj1ELj4ELj1ELj16ENS_18Kernel_traits_baseILj512EfS2_fS2_fjLj128EEEEELb1ELb0ELb0ELb0EEEvNS_9FwdParamsE --------------------------
	.section	.nv.info._ZN10layer_norm13ln_fwd_kernelINS_13Kernel_traitsIf13__nv_bfloat16fS2_fjLj512ELj1ELj4ELj1ELj16ENS_18Kernel_traits_baseILj512EfS2_fS2_fjLj128EEEEELb1ELb0ELb0ELb0EEEvNS_9FwdParamsE,"",@"SHT_CUDA_INFO"
	.sectionflags	@""
	.align	4


	//----- nvinfo : EIATTR_CUDA_API_VERSION
	.align		4
        /*0000*/ 	.byte	0x04, 0x37
        /*0002*/ 	.short	(.L_2444 - .L_2443)
.L_2443:
        /*0004*/ 	.word	0x00000082


	//----- nvinfo : EIATTR_SW2861232_WAR
	.align		4
.L_2444:
        /*0008*/ 	.byte	0x01, 0x35
	.zero		2


	//----- nvinfo : EIATTR_PARAM_CBANK
	.align		4
        /*000c*/ 	.byte	0x04, 0x0a
        /*000e*/ 	.short	(.L_2446 - .L_2445)
	.align		4
.L_2445:
        /*0010*/ 	.word	index@(.nv.constant0._ZN10layer_norm13ln_fwd_kernelINS_13Kernel_traitsIf13__nv_bfloat16fS2_fjLj512ELj1ELj4ELj1ELj16ENS_18Kernel_traits_baseILj512EfS2_fS2_fjLj128EEEEELb1ELb0ELb0ELb0EEEvNS_9FwdParamsE)
        /*0014*/ 	.short	0x0160
        /*0016*/ 	.short	0x00e8


	//----- nvinfo : EIATTR_CBANK_PARAM_SIZE
	.align		4
.L_2446:
        /*0018*/ 	.byte	0x03, 0x19
        /*001a*/ 	.short	0x00e8


	//----- nvinfo : EIATTR_KPARAM_INFO
	.align		4
        /*001c*/ 	.byte	0x04, 0x17
        /*001e*/ 	.short	(.L_2448 - .L_2447)
.L_2447:
        /*0020*/ 	.word	0x00000000
        /*0024*/ 	.short	0x0000
        /*0026*/ 	.short	0x0000
        /*0028*/ 	.byte	0x00, 0xf0, 0xa1, 0x03


	//----- nvinfo : EIATTR_MAXREG_COUNT
	.align		4
.L_2448:
        /*002c*/ 	.byte	0x03, 0x1b
        /*002e*/ 	.short	0x00ff


	//----- nvinfo : EIATTR_MERCURY_ISA_VERSION
	.align		4
        /*0030*/ 	.byte	0x03, 0x5f
        /*0032*/ 	.short	0x0000


	//----- nvinfo : EIATTR_COOP_GROUP_MASK_REGIDS
	.align		4
        /*0034*/ 	.byte	0x04, 0x29
        /*0036*/ 	.short	(.L_2450 - .L_2449)


	//   ....[0]....
.L_2449:
        /*0038*/ 	.word	0xffffffff


	//   ....[1]....
        /*003c*/ 	.word	0xffffffff


	//   ....[2]....
        /*0040*/ 	.word	0xffffffff


	//   ....[3]....
        /*0044*/ 	.word	0xffffffff


	//   ....[4]....
        /*0048*/ 	.word	0xffffffff


	//   ....[5]....
        /*004c*/ 	.word	0xffffffff


	//   ....[6]....
        /*0050*/ 	.word	0xffffffff


	//   ....[7]....
        /*0054*/ 	.word	0xffffffff


	//   ....[8]....
        /*0058*/ 	.word	0xffffffff


	//   ....[9]....
        /*005c*/ 	.word	0xffffffff


	//   ....[10]....
        /*0060*/ 	.word	0xffffffff


	//   ....[11]....
        /*0064*/ 	.word	0xffffffff


	//   ....[12]....
        /*0068*/ 	.word	0xffffffff


	//   ....[13]....
        /*006c*/ 	.word	0xffffffff


	//   ....[14]....
        /*0070*/ 	.word	0xffffffff


	//   ....[15]....
        /*0074*/ 	.word	0xffffffff


	//   ....[16]....
        /*0078*/ 	.word	0xffffffff


	//   ....[17]....
        /*007c*/ 	.word	0xffffffff


	//   ....[18]....
        /*0080*/ 	.word	0xffffffff


	//   ....[19]....
        /*0084*/ 	.word	0xffffffff


	//----- nvinfo : EIATTR_COOP_GROUP_INSTR_OFFSETS
	.align		4
.L_2450:
        /*0088*/ 	.byte	0x04, 0x28
        /*008a*/ 	.short	(.L_2452 - .L_2451)


	//   ....[0]....
.L_2451:
        /*008c*/ 	.word	0x00006350


	//   ....[1]....
        /*0090*/ 	.word	0x00006380


	//   ....[2]....
        /*0094*/ 	.word	0x000063b0


	//   ....[3]....
        /*0098*/ 	.word	0x000063d0


	//   ....[4]....
        /*009c*/ 	.word	0x000063f0


	//   ....[5]....
        /*00a0*/ 	.word	0x00006630


	//   ....[6]....
        /*00a4*/ 	.word	0x00006650


	//   ....[7]....
        /*00a8*/ 	.word	0x00006670


	//   ....[8]....
        /*00ac*/ 	.word	0x00006690


	//   ....[9]....
        /*00b0*/ 	.word	0x000066b0


	//   ....[10]....
        /*00b4*/ 	.word	0x00006cd0


	//   ....[11]....
        /*00b8*/ 	.word	0x00006d40


	//   ....[12]....
        /*00bc*/ 	.word	0x00006da0


	//   ....[13]....
        /*00c0*/ 	.word	0x00006e00


	//   ....[14]....
        /*00c4*/ 	.word	0x00006e60


	//   ....[15]....
        /*00c8*/ 	.word	0x000070f0


	//   ....[16]....
        /*00cc*/ 	.word	0x00007150


	//   ....[17]....
        /*00d0*/ 	.word	0x000071b0


	//   ....[18]....
        /*00d4*/ 	.word	0x00007210


	//   ....[19]....
        /*00d8*/ 	.word	0x00007280


	//----- nvinfo : EIATTR_EXIT_INSTR_OFFSETS
	.align		4
.L_2452:
        /*00dc*/ 	.byte	0x04, 0x1c
        /*00de*/ 	.short	(.L_2454 - .L_2453)


	//   ....[0]....
.L_2453:
        /*00e0*/ 	.word	0x00000550


	//   ....[1]....
        /*00e4*/ 	.word	0x00006c80


	//----- nvinfo : EIATTR_MAX_THREADS
	.align		4
.L_2454:
        /*00e8*/ 	.byte	0x04, 0x05
        /*00ea*/ 	.short	(.L_2456 - .L_2455)
.L_2455:
        /*00ec*/ 	.word	0x00000080
        /*00f0*/ 	.word	0x00000001
        /*00f4*/ 	.word	0x00000001


	//----- nvinfo : EIATTR_CRS_STACK_SIZE
	.align		4
.L_2456:
        /*00f8*/ 	.byte	0x04, 0x1e
        /*00fa*/ 	.short	(.L_2458 - .L_2457)
.L_2457:
        /*00fc*/ 	.word	0x00000000
.L_2458:


//--------------------- .nv.info._ZN10layer_norm13ln_fwd_kernelINS_13Kernel_traitsIf13__nv_bfloat16fS2_fjLj512ELj1ELj4ELj1ELj16ENS_18Kernel_traits_baseILj512EfS2_fS2_fjLj128EEEEELb1ELb0ELb0ELb1EEEvNS_9FwdParamsE --------------------------
	.section	.nv.info._ZN10layer_norm13ln_fwd_kernelINS_13Kernel_traitsIf13__nv_bfloat16fS2_fjLj512ELj1ELj4ELj1ELj16ENS_18Kernel_traits_baseILj512EfS2_fS2_fjLj128EEEEELb1ELb0ELb0ELb1EEEvNS_9FwdParamsE,"",@"SHT_CUDA_INFO"
	.sectionflags	@""
	.align	4


	//----- nvinfo : EIATTR_CUDA_API_VERSION
	.align		4
        /*0000*/ 	.byte	0x04, 0x37
        /*0002*/ 	.short	(.L_2460 - .L_2459)
.L_2459:
        /*0004*/ 	.word	0x00000082


	//----- nvinfo : EIATTR_SW2861232_WAR
	.align		4
.L_2460:
        /*0008*/ 	.byte	0x01, 0x35
	.zero		2


	//----- nvinfo : EIATTR_PARAM_CBANK
	.align		4
        /*000c*/ 	.byte	0x04, 0x0a
        /*000e*/ 	.short	(.L_2462 - .L_2461)
	.align		4
.L_2461:
        /*0010*/ 	.word	index@(.nv.constant0._ZN10layer_norm13ln_fwd_kernelINS_13Kernel_traitsIf13__nv_bfloat16fS2_fjLj512ELj1ELj4ELj1ELj16ENS_18Kernel_traits_baseILj512EfS2_fS2_fjLj128EEEEELb1ELb0ELb0ELb1EEEvNS_9FwdParamsE)
        /*0014*/ 	.short	0x0160
        /*0016*/ 	.short	0x00e8


	//----- nvinfo : EIATTR_CBANK_PARAM_SIZE
	.align		4
.L_2462:
        /*0018*/ 	.byte	0x03, 0x19
        /*001a*/ 	.short	0x00e8


	//----- nvinfo : EIATTR_KPARAM_INFO
	.align		4
        /*001c*/ 	.byte	0x04, 0x17
        /*001e*/ 	.short	(.L_2464 - .L_2463)
.L_2463:
        /*0020*/ 	.word	0x00000000
        /*0024*/ 	.short	0x0000
        /*0026*/ 	.short	0x0000
        /*0028*/ 	.byte	0x00, 0xf0, 0xa1, 0x03


	//----- nvinfo : EIATTR_MAXREG_COUNT
	.align		4
.L_2464:
        /*002c*/ 	.byte	0x03, 0x1b
        /*002e*/ 	.short	0x00ff


	//----- nvinfo : EIATTR_MERCURY_ISA_VERSION
	.align		4
        /*0030*/ 	.byte	0x03, 0x5f
        /*0032*/ 	.short	0x0000


	//----- nvinfo : EIATTR_COOP_GROUP_MASK_REGIDS
	.align		4
        /*0034*/ 	.byte	0x04, 0x29
        /*0036*/ 	.short	(.L_2466 - .L_2465)


	//   ....[0]....
.L_2465:
        /*0038*/ 	.word	0xffffffff


	//   ....[1]....
        /*003c*/ 	.word	0xffffffff


	//   ....[2]....
        /*0040*/ 	.word	0xffffffff


	//   ....[3]....
        /*0044*/ 	.word	0xffffffff


	//   ....[4]....
        /*0048*/ 	.word	0xffffffff


	//   ....[5]....
        /*004c*/ 	.word	0xffffffff


	//   ....[6]....
        /*0050*/ 	.word	0xffffffff


	//   ....[7]....
        /*0054*/ 	.word	0xffffffff


	//   ....[8]....
        /*0058*/ 	.word	0xffffffff


	//   ....[9]....
        /*005c*/ 	.word	0xffffffff


	//   ....[10]....
        /*0060*/ 	.word	0xffffffff


	//   ....[11]....
        /*0064*/ 	.word	0xffffffff


	//   ....[12]....
        /*0068*/ 	.word	0xffffffff


	//   ....[13]....
        /*006c*/ 	.word	0xffffffff


	//   ....[14]....
        /*0070*/ 	.word	0xffffffff


	//   ....[15]....
        /*0074*/ 	.word	0xffffffff


	//   ....[16]....
        /*0078*/ 	.word	0xffffffff


	//   ....[17]....
        /*007c*/ 	.word	0xffffffff


	//   ....[18]....
        /*0080*/ 	.word	0xffffffff


	//   ....[19]....
        /*0084*/ 	.word	0xffffffff


	//----- nvinfo : EIATTR_COOP_GROUP_INSTR_OFFSETS
	.align		4
.L_2466:
        /*0088*/ 	.byte	0x04, 0x28
        /*008a*/ 	.short	(.L_2468 - .L_2467)


	//   ....[0]....
.L_2467:
        /*008c*/ 	.word	0x00006330


	//   ....[1]....
        /*0090*/ 	.word	0x00006360


	//   ....[2]....
        /*0094*/ 	.word	0x00006380


	//   ....[3]....
        /*0098*/ 	.word	0x000063a0


	//   ....[4]....
        /*009c*/ 	.word	0x000063c0


	//   ....[5]....
        /*00a0*/ 	.word	0x000065f0


	//   ....[6]....
        /*00a4*/ 	.word	0x00006610


	//   ....[7]....
        /*00a8*/ 	.word	0x00006630


	//   ....[8]....
        /*00ac*/ 	.word	0x00006650


	//   ....[9]....
        /*00b0*/ 	.word	0x00006670


	//   ....[10]....
        /*00b4*/ 	.word	0x00006bf0


	//   ....[11]....
        /*00b8*/ 	.word	0x00006c60


	//   ....[12]....
        /*00bc*/ 	.word	0x00006cd0


	//   ....[13]....
        /*00c0*/ 	.word	0x00006d40


	//   ....[14]....
        /*00c4*/ 	.word	0x00006db0


	//   ....[15]....
        /*00c8*/ 	.word	0x00007020


	//   ....[16]....
        /*00cc*/ 	.word	0x00007080


	//   ....[17]....
        /*00d0*/ 	.word	0x000070e0


	//   ....[18]....
        /*00d4*/ 	.word	0x00007140


	//   ....[19]....
        /*00d8*/ 	.word	0x000071a0


	//----- nvinfo : EIATTR_EXIT_INSTR_OFFSETS
	.align		4
.L_2468:
        /*00dc*/ 	.byte	0x04, 0x1c
        /*00de*/ 	.short	(.L_2470 - .L_2469)


	//   ....[0]....
.L_2469:
        /*00e0*/ 	.word	0x00000280


	//   ....[1]....
        /*00e4*/ 	.word	0x00006b90


	//----- nvinfo : EIATTR_MAX_THREADS
	.align		4
.L_2470:
        /*00e8*/ 	.byte	0x04, 0x05
        /*00ea*/ 	.short	(.L_2472 - .L_2471)
.L_2471:
        /*00ec*/ 	.word	0x00000080
        /*00f0*/ 	.word	0x00000001
        /*00f4*/ 	.word	0x00000001


	//----- nvinfo : EIATTR_CRS_STACK_SIZE
	.align		4
.L_2472:
        /*00f8*/ 	.byte	0x04, 0x1e
        /*00fa*/ 	.short	(.L_2474 - .L_2473)
.L_2473:
        /*00fc*/ 	.word	0x00000000
.L_2474:


//--------------------- .nv.info._ZN10layer_norm13ln_fwd_kernelINS_13Kernel_traitsIf13__nv_bfloat16fS2_fjLj512ELj1ELj4ELj1ELj16ENS_18Kernel_traits_baseILj512EfS2_fS2_fjLj128EEEEELb1ELb0ELb1ELb0EEEvNS_9FwdParamsE --------------------------
	.section	.nv.info._ZN10layer_norm13ln_fwd_kernelINS_13Kernel_traitsIf13__nv_bfloat16fS2_fjLj512ELj1ELj4ELj1ELj16ENS_18Kernel_traits_baseILj512EfS2_fS2_fjLj128EEEEELb1ELb0ELb1ELb0EEEvNS_9FwdParamsE,"",@"SHT_CUDA_INFO"
	.sectionflags	@""
	.align	4


	//----- nvinfo : EIATTR_CUDA_API_VERSION
	.align		4
        /*0000*/ 	.byte	0x04, 0x37
        /*0002*/ 	.short	(.L_2476 - .L_2475)
.L_2475:
        /*0004*/ 	.word	0x00000082


	//----- nvinfo : EIATTR_SW2861232_WAR
	.align		4
.L_2476:
        /*0008*/ 	.byte	0x01, 0x35
	.zero		2


	//----- nvinfo : EIATTR_PARAM_CBANK
	.align		4
        /*000c*/ 	.byte	0x04, 0x0a
        /*000e*/ 	.short	(.L_2478 - .L_2477)
	.align		4
.L_2477:
        /*0010*/ 	.word	index@(.nv.constant0._ZN10layer_norm13ln_fwd_kernelINS_13Kernel_traitsIf13__nv_bfloat16fS2_fjLj512ELj1ELj4ELj1ELj16ENS_18Kernel_traits_baseILj512EfS2_fS2_fjLj128EEEEELb1ELb0ELb1ELb0EEEvNS_9FwdParamsE)
        /*0014*/ 	.short	0x0160
        /*0016*/ 	.short	0x00e8


	//----- nvinfo : EIATTR_CBANK_PARAM_SIZE
	.align		4
.L_2478:
        /*0018*/ 	.byte	0x03, 0x19
        /*001a*/ 	.short	0x00e8


	//----- nvinfo : EIATTR_KPARAM_INFO
	.align		4
        /*001c*/ 	.byte	0x04, 0x17
        /*001e*/ 	.short	(.L_2480 - .L_2479)
.L_2479:
        /*0020*/ 	.word	0x00000000
        /*0024*/ 	.short	0x0000
        /*0026*/ 	.short	0x0000
        /*0028*/ 	.byte	0x00, 0xf0, 0xa1, 0x03


	//----- nvinfo : EIATTR_MAXREG_COUNT
	.align		4
.L_2480:
        /*002c*/ 	.byte	0x03, 0x1b
        /*002e*/ 	.short	0x00ff


	//----- nvinfo : EIATTR_MERCURY_ISA_VERSION
	.align		4
        /*0030*/ 	.byte	0x03, 0x5f
        /*0032*/ 	.short	0x0000


	//----- nvinfo : EIATTR_COOP_GROUP_MASK_REGIDS
	.align		4
        /*0034*/ 	.byte	0x04, 0x29
        /*0036*/ 	.short	(.L_2482 - .L_2481)


	//   ....[0]....
.L_2481:
        /*0038*/ 	.word	0xffffffff


	//   ....[1]....
        /*003c*/ 	.word	0xffffffff


	//   ....[2]....
        /*0040*/ 	.word	0xffffffff


	//   ....[3]....
        /*0044*/ 	.word	0xffffffff


	//   ....[4]....
        /*0048*/ 	.word	0xffffffff


	//   ....[5]....
        /*004c*/ 	.word	0xffffffff


	//   ....[6]....
        /*0050*/ 	.word	0xffffffff


	//   ....[7]....
        /*0054*/ 	.word	0xffffffff


	//   ....[8]....
        /*0058*/ 	.word	0xffffffff


	//   ....[9]....
        /*005c*/ 	.word	0xffffffff


	//   ....[10]....
        /*0060*/ 	.word	0xffffffff


	//   ....[11]....
        /*0064*/ 	.word	0xffffffff


	//   ....[12]....
        /*0068*/ 	.word	0xffffffff


	//   ....[13]....
        /*006c*/ 	.word	0xffffffff


	//   ....[14]....
        /*0070*/ 	.word	0xffffffff


	//   ....[15]....
        /*0074*/ 	.word	0xffffffff


	//   ....[16]....
        /*0078*/ 	.word	0xffffffff


	//   ....[17]....
        /*007c*/ 	.word	0xffffffff


	//   ....[18]....
        /*0080*/ 	.word	0xffffffff


	//   ....[19]....
        /*0084*/ 	.word	0xffffffff


	//----- nvinfo : EIATTR_COOP_GROUP_INSTR_OFFSETS
	.align		4
.L_2482:
        /*0088*/ 	.byte	0x04, 0x28
        /*008a*/ 	.short	(.L_2484 - .L_2483)


	//   ....[0]....
.L_2483:
        /*008c*/ 	.word	0x00006c80


	//   ....[1]....
        /*0090*/ 	.word	0x00006cb0


	//   ....[2]....
        /*0094*/ 	.word	0x00006cd0


	//   ....[3]....
        /*0098*/ 	.word	0x00006cf0


	//   ....[4]....
        /*009c*/ 	.word	0x00006d10


	//   ....[5]....
        /*00a0*/ 	.word	0x00006f50


	//   ....[6]....
        /*00a4*/ 	.word	0x00006f70


	//   ....[7]....
        /*00a8*/ 	.word	0x00006f90


	//   ....[8]....
        /*00ac*/ 	.word	0x00006fb0


	//   ....[9]....
        /*00b0*/ 	.word	0x00006fd0


	//   ....[10]....
        /*00b4*/ 	.word	0x00007660


	//   ....[11]....
        /*00b8*/ 	.word	0x000076d0


	//   ....[12]....
        /*00bc*/ 	.word	0x00007730


	//   ....[13]....
        /*00c0*/ 	.word	0x00007790


	//   ....[14]....
        /*00c4*/ 	.word	0x000077f0


	//   ....[15]....
        /*00c8*/ 	.word	0x00007a70


	//   ....[16]....
        /*00cc*/ 	.word	0x00007ad0


	//   ....[17]....
        /*00d0*/ 	.word	0x00007b30


	//   ....[18]....
        /*00d4*/ 	.word	0x00007b90


	//   ....[19]....
        /*00d8*/ 	.word	0x00007bf0


	//----- nvinfo : EIATTR_EXIT_INSTR_OFFSETS
	.align		4
.L_2484:
        /*00dc*/ 	.byte	0x04, 0x1c
        /*00de*/ 	.short	(.L_2486 - .L_2485)


	//   ....[0]....
.L_2485:
        /*00e0*/ 	.word	0x00000530


	//   ....[1]....
        /*00e4*/ 	.word	0x00007600


	//----- nvinfo : EIATTR_MAX_THREADS
	.align		4
.L_2486:
        /*00e8*/ 	.byte	0x04, 0x05
        /*00ea*/ 	.short	(.L_2488 - .L_2487)
.L_2487:
        /*00ec*/ 	.word	0x00000080
        /*00f0*/ 	.word	0x00000001
        /*00f4*/ 	.word	0x00000001


	//----- nvinfo : EIATTR_CRS_STACK_SIZE
	.align		4
.L_2488:
        /*00f8*/ 	.byte	0x04, 0x1e
        /*00fa*/ 	.short	(.L_2490 - .L_2489)
.L_2489:
        /*00fc*/ 	.word	0x00000000
.L_2490:


//--------------------- .nv.info._ZN10layer_norm13ln_fwd_kernelINS_13Kernel_traitsIf13__nv_bfloat16fS2_fjLj512ELj1ELj4ELj1ELj16ENS_18Kernel_traits_baseILj512EfS2_fS2_fjLj128EEEEELb1ELb0ELb1ELb1EEEvNS_9FwdParamsE --------------------------
	.section	.nv.info._ZN10layer_norm13ln_fwd_kernelINS_13Kernel_traitsIf13__nv_bfloat16fS2_fjLj512ELj1ELj4ELj1ELj16ENS_18Kernel_traits_baseILj512EfS2_fS2_fjLj128EEEEELb1ELb0ELb1ELb1EEEvNS_9FwdParamsE,"",@"SHT_CUDA_INFO"
	.sectionflags	@""
	.align	4


	//----- nvinfo : EIATTR_CUDA_API_VERSION
	.align		4
        /*0000*/ 	.byte	0x04, 0x37
        /*0002*/ 	.short	(.L_2492 - .L_2491)
.L_2491:
        /*0004*/ 	.word	0x00000082


	//----- nvinfo : EIATTR_SW2861232_WAR
	.align		4
.L_2492:
        /*0008*/ 	.byte	0x01, 0x35
	.zero		2


	//----- nvinfo : EIATTR_PARAM_CBANK
	.align		4
        /*000c*/ 	.byte	0x04, 0x0a
        /*000e*/ 	.short	(.L_2494 - .L_2493)
	.align		4
.L_2493:
        /*0010*/ 	.word	index@(.nv.constant0._ZN10layer_norm13ln_fwd_kernelINS_13Kernel_traitsIf13__nv_bfloat16fS2_fjLj512ELj1ELj4ELj1ELj16ENS_18Kernel_traits_baseILj512EfS2_fS2_fjLj128EEEEELb1ELb0ELb1ELb1EEEvNS_9FwdParamsE)
        /*0014*/ 	.short	0x0160
        /*0016*/ 	.short	0x00e8


	//----- nvinfo : EIATTR_CBANK_PARAM_SIZE
	.align		4
.L_2494:
        /*0018*/ 	.byte	0x03, 0x19
        /*001a*/ 	.short	0x00e8


	//----- nvinfo : EIATTR_KPARAM_INFO
	.align		4
        /*001c*/ 	.byte	0x04, 0x17
        /*001e*/ 	.short	(.L_2496 - .L_2495)
.L_2495:
        /*0020*/ 	.word	0x00000000
        /*0024*/ 	.short	0x0000
        /*0026*/ 	.short	0x0000
        /*0028*/ 	.byte	0x00, 0xf0, 0xa1, 0x03


	//----- nvinfo : EIATTR_MAXREG_COUNT
	.align		4
.L_2496:
        /*002c*/ 	.byte	0x03, 0x1b
        /*002e*/ 	.short	0x00ff


	//----- nvinfo : EIATTR_MERCURY_ISA_VERSION
	.align		4
        /*0030*/ 	.byte	0x03, 0x5f
        /*0032*/ 	.short	0x0000


	//----- nvinfo : EIATTR_COOP_GROUP_MASK_REGIDS
	.align		4
        /*0034*/ 	.byte	0x04, 0x29
        /*0036*/ 	.short	(.L_2498 - .L_2497)


	//   ....[0]....
.L_2497:
        /*0038*/ 	.word	0xffffffff


	//   ....[1]....
        /*003c*/ 	.word	0xffffffff


	//   ....[2]....
        /*0040*/ 	.word	0xffffffff


	//   ....[3]....
        /*0044*/ 	.word	0xffffffff


	//   ....[4]....
        /*0048*/ 	.word	0xffffffff


	//   ....[5]....
        /*004c*/ 	.word	0xffffffff


	//   ....[6]....
        /*0050*/ 	.word	0xffffffff


	//   ....[7]....
        /*0054*/ 	.word	0xffffffff


	//   ....[8]....
        /*0058*/ 	.word	0xffffffff


	//   ....[9]....
        /*005c*/ 	.word	0xffffffff


	//   ....[10]....
        /*0060*/ 	.word	0xffffffff


	//   ....[11]....
        /*0064*/ 	.word	0xffffffff


	//   ....[12]....
        /*0068*/ 	.word	0xffffffff


	//   ....[13]....
        /*006c*/ 	.word	0xffffffff


	//   ....[14]....
        /*0070*/ 	.word	0xffffffff


	//   ....[15]....
        /*0074*/ 	.word	0xffffffff


	//   ....[16]....
        /*0078*/ 	.word	0xffffffff


	//   ....[17]....
        /*007c*/ 	.word	0xffffffff


	//   ....[18]....
        /*0080*/ 	.word	0xffffffff


	//   ....[19]....
        /*0084*/ 	.word	0xffffffff


	//----- nvinfo : EIATTR_COOP_GROUP_INSTR_OFFSETS
	.align		4
.L_2498:
        /*0088*/ 	.byte	0x04, 0x28
        /*008a*/ 	.short	(.L_2500 - .L_2499)


	//   ....[0]....
.L_2499:
        /*008c*/ 	.word	0x00006bb0


	//   ....[1]....
        /*0090*/ 	.word	0x00006be0


	//   ....[2]....
        /*0094*/ 	.word	0x00006c00


	//   ....[3]....
        /*0098*/ 	.word	0x00006c20


	//   ....[4]....
        /*009c*/ 	.word	0x00006c40


	//   ....[5]....
        /*00a0*/ 	.word	0x00006e70


	//   ....[6]....
        /*00a4*/ 	.word	0x00006e90


	//   ....[7]....
        /*00a8*/ 	.word	0x00006eb0


	//   ....[8]....
        /*00ac*/ 	.word	0x00006ed0


	//   ....[9]....
        /*00b0*/ 	.word	0x00006ef0


	//   ....[10]....
        /*00b4*/ 	.word	0x00007520


	//   ....[11]....
        /*00b8*/ 	.word	0x00007580


	//   ....[12]....
        /*00bc*/ 	.word	0x000075e0


	//   ....[13]....
        /*00c0*/ 	.word	0x00007640


	//   ....[14]....
        /*00c4*/ 	.word	0x000076a0


	//   ....[15]....
        /*00c8*/ 	.word	0x00007910


	//   ....[16]....
        /*00cc*/ 	.word	0x00007970


	//   ....[17]....
        /*00d0*/ 	.word	0x000079d0


	//   ....[18]....
        /*00d4*/ 	.word	0x00007a30


	//   ....[19]....
        /*00d8*/ 	.word	0x00007a90


	//----- nvinfo : EIATTR_EXIT_INSTR_OFFSETS
	.align		4
.L_2500:
        /*00dc*/ 	.byte	0x04, 0x1c
        /*00de*/ 	.short	(.L_2502 - .L_2501)


	//   ....[0]....
.L_2501:
        /*00e0*/ 	.word	0x00000260


	//   ....[1]....
        /*00e4*/ 	.word	0x000074d0


	//----- nvinfo : EIATTR_MAX_THREADS
	.align		4
.L_2502:
        /*00e8*/ 	.byte	0x04, 0x05
        /*00ea*/ 	.short	(.L_2504 - .L_2503)
.L_2503:
        /*00ec*/ 	.word	0x00000080
        /*00f0*/ 	.word	0x00000001
        /*00f4*/ 	.word	0x00000001


	//----- nvinfo : EIATTR_CRS_STACK_SIZE
	.align		4
.L_2504:
        /*00f8*/ 	.byte	0x04, 0x1e
        /*00fa*/ 	.short	(.L_2506 - .L_2505)
.L_2505:
        /*00fc*/ 	.word	0x00000000
.L_2506:


//--------------------- .nv.info._ZN10layer_norm13ln_fwd_kernelINS_13Kernel_traitsIf13__nv_bfloat16fS2_fjLj512ELj1ELj4ELj1ELj16ENS_18Kernel_traits_baseILj512EfS2_fS2_fjLj128EEEEELb1ELb1ELb0ELb0EEEvNS_9FwdParamsE --------------------------
	.section	.nv.info._ZN10layer_norm13ln_fwd_kernelINS_13Kernel_traitsIf13__nv_bfloat16fS2_fjLj512ELj1ELj4ELj1ELj16ENS_18Kernel_traits_baseILj512EfS2_fS2_fjLj128EEEEELb1ELb1ELb0ELb0EEEvNS_9FwdParamsE,"",@"SHT_CUDA_INFO"
	.sectionflags	@""
	.align	4


	//----- nvinfo : EIATTR_CUDA_API_VERSION
	.align		4
        /*0000*/ 	.byte	0x04, 0x37
        /*0002*/ 	.short	(.L_2508 - .L_2507)
.L_2507:
        /*0004*/ 	.word	0x00000082


	//----- nvinfo : EIATTR_SW2861232_WAR
	.align		4
.L_2508:
        /*0008*/ 	.byte	0x01, 0x35
	.zero		2


	//----- nvinfo : EIATTR_PARAM_CBANK
	.align		4
        /*000c*/ 	.byte	0x04, 0x0a
        /*000e*/ 	.short	(.L_2510 - .L_2509)
	.align		4
.L_2509:
        /*0010*/ 	.word	index@(.nv.constant0._ZN10layer_norm13ln_fwd_kernelINS_13Kernel_traitsIf13__nv_bfloat16fS2_fjLj512ELj1ELj4ELj1ELj16ENS_18Kernel_traits_baseILj512EfS2_fS2_fjLj128EEEEELb1ELb1ELb0ELb0EEEvNS_9FwdParamsE)
        /*0014*/ 	.short	0x0160
        /*0016*/ 	.short	0x00e8


	//----- nvinfo : EIATTR_CBANK_PARAM_SIZE
	.align		4
.L_2510:
        /*0018*/ 	.byte	0x03, 0x19
        /*001a*/ 	.short	0x00e8


	//----- nvinfo : EIATTR_KPARAM_INFO
	.align		4
        /*001c*/ 	.byte	0x04, 0x17
        /*001e*/ 	.short	(.L_2512 - .L_2511)
.L_2511:
        /*0020*/ 	.word	0x00000000
        /*0024*/ 	.short	0x0000
        /*0026*/ 	.short	0x0000
        /*0028*/ 	.byte	0x00, 0xf0, 0xa1, 0x03


	//----- nvinfo : EIATTR_MAXREG_COUNT
	.align		4
.L_2512:
        /*002c*/ 	.byte	0x03, 0x1b
        /*002e*/ 	.short	0x00ff


	//----- nvinfo : EIATTR_MERCURY_ISA_VERSION
	.align		4
        /*0030*/ 	.byte	0x03, 0x5f
        /*0032*/ 	.short	0x0000


	//----- nvinfo : EIATTR_COOP_GROUP_MASK_REGIDS
	.align		4
        /*0034*/ 	.byte	0x04, 0x29
        /*0036*/ 	.short	(.L_2514 - .L_2513)


	//   ....[0]....
.L_2513:
        /*0038*/ 	.word	0xffffffff


	//   ....[1]....
        /*003c*/ 	.word	0xffffffff


	//   ....[2]....
        /*0040*/ 	.word	0xffffffff


	//   ....[3]....
        /*0044*/ 	.word	0xffffffff


	//   ....[4]....
        /*0048*/ 	.word	0xffffffff


	//   ....[5]....
        /*004c*/ 	.word	0xffffffff


	//   ....[6]....
        /*0050*/ 	.word	0xffffffff


	//   ....[7]....
        /*0054*/ 	.word	0xffffffff


	//   ....[8]....
        /*0058*/ 	.word	0xffffffff


	//   ....[9]....
        /*005c*/ 	.word	0xffffffff


	//   ....[10]....
        /*0060*/ 	.word	0xffffffff


	//   ....[11]....
        /*0064*/ 	.word	0xffffffff


	//   ....[12]....
        /*0068*/ 	.word	0xffffffff


	//   ....[13]....
        /*006c*/ 	.word	0xffffffff


	//   ....[14]....
        /*0070*/ 	.word	0xffffffff


	//   ....[15]....
        /*0074*/ 	.word	0xffffffff


	//   ....[16]....
        /*0078*/ 	.word	0xffffffff


	//   ....[17]....
        /*007c*/ 	.word	0xffffffff


	//   ....[18]....
        /*0080*/ 	.word	0xffffffff


	//   ....[19]....
        /*0084*/ 	.word	0xffffffff


	//----- nvinfo : EIATTR_COOP_GROUP_INSTR_OFFSETS
	.align		4
.L_2514:
        /*0088*/ 	.byte	0x04, 0x28
        /*008a*/ 	.short	(.L_2516 - .L_2515)


	//   ....[0]....
.L_2515:
        /*008c*/ 	.word	0x000065f0


	//   ....[1]....
        /*0090*/ 	.word	0x00006620


	//   ....[2]....
        /*0094*/ 	.word	0x00006650


	//   ....[3]....
        /*0098*/ 	.word	0x00006670


	//   ....[4]....
        /*009c*/ 	.word	0x00006690


	//   ....[5]....
        /*00a0*/ 	.word	0x000068d0


	//   ....[6]....
        /*00a4*/ 	.word	0x000068f0


	//   ....[7]....
        /*00a8*/ 	.word	0x00006910


	//   ....[8]....
        /*00ac*/ 	.word	0x00006930


	//   ....[9]....
        /*00b0*/ 	.word	0x00006950


	//   ....[10]....
        /*00b4*/ 	.word	0x00006f70


	//   ....[11]....
        /*00b8*/ 	.word	0x00006fe0


	//   ....[12]....
        /*00bc*/ 	.word	0x00007040


	//   ....[13]....
        /*00c0*/ 	.word	0x000070a0


	//   ....[14]....
        /*00c4*/ 	.word	0x00007100


	//   ....[15]....
        /*00c8*/ 	.word	0x000073a0


	//   ....[16]....
        /*00cc*/ 	.word	0x00007400


	//   ....[17]....
        /*00d0*/ 	.word	0x00007460


	//   ....[18]....
        /*00d4*/ 	.word	0x000074c0


	//   ....[19]....
        /*00d8*/ 	.word	0x00007530


	//----- nvinfo : EIATTR_EXIT_INSTR_OFFSETS
	.align		4
.L_2516:
        /*00dc*/ 	.byte	0x04, 0x1c
        /*00de*/ 	.short	(.L_2518 - .L_2517)


	//   ....[0]....
.L_2517:
        /*00e0*/ 	.word	0x000005d0


	//   ....[1]....
        /*00e4*/ 	.word	0x00006f20


	//----- nvinfo : EIATTR_MAX_THREADS
	.align		4
.L_2518:
        /*00e8*/ 	.byte	0x04, 0x05
        /*00ea*/ 	.short	(.L_2520 - .L_2519)
.L_2519:
        /*00ec*/ 	.word	0x00000080
        /*00f0*/ 	.word	0x00000001
        /*00f4*/ 	.word	0x00000001


	//----- nvinfo : EIATTR_CRS_STACK_SIZE
	.align		4
.L_2520:
        /*00f8*/ 	.byte	0x04, 0x1e
        /*00fa*/ 	.short	(.L_2522 - .L_2521)
.L_2521:
        /*00fc*/ 	.word	0x00000000
.L_2522:


//--------------------- .nv.info._ZN10layer_norm13ln_fwd_kernelINS_13Kernel_traitsIf13__nv_bfloat16fS2_fjLj512ELj1ELj4ELj1ELj16ENS_18Kernel_traits_baseILj512EfS2_fS2_fjLj128EEEEELb1ELb1ELb0ELb1EEEvNS_9FwdParamsE --------------------------
	.section	.nv.info._ZN10layer_norm13ln_fwd_kernelINS_13Kernel_traitsIf13__nv_bfloat16fS2_fjLj512ELj1ELj4ELj1ELj16ENS_18Kernel_traits_baseILj512EfS2_fS2_fjLj128EEEEELb1ELb1ELb0ELb1EEEvNS_9FwdParamsE,"",@"SHT_CUDA_INFO"
	.sectionflags	@""
	.align	4


	//----- nvinfo : EIATTR_CUDA_API_VERSION
	.align		4
        /*0000*/ 	.byte	0x04, 0x37
        /*0002*/ 	.short	(.L_2524 - .L_2523)
.L_2523:
        /*0004*/ 	.word	0x00000082


	//----- nvinfo : EIATTR_SW2861232_WAR
	.align		4
.L_2524:
        /*0008*/ 	.byte	0x01, 0x35
	.zero		2


	//----- nvinfo : EIATTR_PARAM_CBANK
	.align		4
        /*000c*/ 	.byte	0x04, 0x0a
        /*000e*/ 	.short	(.L_2526 - .L_2525)
	.align		4
.L_2525:
        /*0010*/ 	.word	index@(.nv.constant0._ZN10layer_norm13ln_fwd_kernelINS_13Kernel_traitsIf13__nv_bfloat16fS2_fjLj512ELj1ELj4ELj1ELj16ENS_18Kernel_traits_baseILj512EfS2_fS2_fjLj128EEEEELb1ELb1ELb0ELb1EEEvNS_9FwdParamsE)
        /*0014*/ 	.short	0x0160
        /*0016*/ 	.short	0x00e8


	//----- nvinfo : EIATTR_CBANK_PARAM_SIZE
	.align		4
.L_2526:
        /*0018*/ 	.byte	0x03, 0x19
        /*001a*/ 	.short	0x00e8


	//----- nvinfo : EIATTR_KPARAM_INFO
	.align		4
        /*001c*/ 	.byte	0x04, 0x17
        /*001e*/ 	.short	(.L_2528 - .L_2527)
.L_2527:
        /*0020*/ 	.word	0x00000000
        /*0024*/ 	.short	0x0000
        /*0026*/ 	.short	0x0000
        /*0028*/ 	.byte	0x00, 0xf0, 0xa1, 0x03


	//----- nvinfo : EIATTR_MAXREG_COUNT
	.align		4
.L_2528:
        /*002c*/ 	.byte	0x03, 0x1b
        /*002e*/ 	.short	0x00ff


	//----- nvinfo : EIATTR_MERCURY_ISA_VERSION
	.align		4
        /*0030*/ 	.byte	0x03, 0x5f
        /*0032*/ 	.short	0x0000


	//----- nvinfo : EIATTR_COOP_GROUP_MASK_REGIDS
	.align		4
        /*0034*/ 	.byte	0x04, 0x29
        /*0036*/ 	.short	(.L_2530 - .L_2529)


	//   ....[0]....
.L_2529:
        /*0038*/ 	.word	0xffffffff


	//   ....[1]....
        /*003c*/ 	.word	0xffffffff


	//   ....[2]....
        /*0040*/ 	.word	0xffffffff


	//   ....[3]....
        /*0044*/ 	.word	0xffffffff


	//   ....[4]....
        /*0048*/ 	.word	0xffffffff


	//   ....[5]....
        /*004c*/ 	.word	0xffffffff


	//   ....[6]....
        /*0050*/ 	.word	0xffffffff


	//   ....[7]....
        /*0054*/ 	.word	0xffffffff


	//   ....[8]....
        /*0058*/ 	.word	0xffffffff


	//   ....[9]....
        /*005c*/ 	.word	0xffffffff


	//   ....[10]....
        /*0060*/ 	.word	0xffffffff


	//   ....[11]....
        /*0064*/ 	.word	0xffffffff


	//   ....[12]....
        /*0068*/ 	.word	0xffffffff


	//   ....[13]....
        /*006c*/ 	.word	0xffffffff


	//   ....[14]....
        /*0070*/ 	.word	0xffffffff


	//   ....[15]....
        /*0074*/ 	.word	0xffffffff


	//   ....[16]....
        /*0078*/ 	.word	0xffffffff


	//   ....[17]....
        /*007c*/ 	.word	0xffffffff


	//   ....[18]....
        /*0080*/ 	.word	0xffffffff


	//   ....[19]....
        /*0084*/ 	.word	0xffffffff


	//----- nvinfo : EIATTR_COOP_GROUP_INSTR_OFFSETS
	.align		4
.L_2530:
        /*0088*/ 	.byte	0x04, 0x28
        /*008a*/ 	.short	(.L_2532 - .L_2531)


	//   ....[0]....
.L_2531:
        /*008c*/ 	.word	0x00006420


	//   ....[1]....
        /*0090*/ 	.word	0x00006450


	//   ....[2]....
        /*0094*/ 	.word	0x00006470


	//   ....[3]....
        /*0098*/ 	.word	0x00006490


	//   ....[4]....
        /*009c*/ 	.word	0x000064b0


	//   ....[5]....
        /*00a0*/ 	.word	0x000066e0


	//   ....[6]....
        /*00a4*/ 	.word	0x00006700


	//   ....[7]....
        /*00a8*/ 	.word	0x00006720


	//   ....[8]....
        /*00ac*/ 	.word	0x00006740


	//   ....[9]....
        /*00b0*/ 	.word	0x00006760


	//   ....[10]....
        /*00b4*/ 	.word	0x00006d20


	//   ....[11]....
        /*00b8*/ 	.word	0x00006d80


	//   ....[12]....
        /*00bc*/ 	.word	0x00006de0


	//   ....[13]....
        /*00c0*/ 	.word	0x00006e40


	//   ....[14]....
        /*00c4*/ 	.word	0x00006ea0


	//   ....[15]....
        /*00c8*/ 	.word	0x00007110


	//   ....[16]....
        /*00cc*/ 	.word	0x00007170


	//   ....[17]....
        /*00d0*/ 	.word	0x000071d0


	//   ....[18]....
        /*00d4*/ 	.word	0x00007230


	//   ....[19]....
        /*00d8*/ 	.word	0x00007290


	//----- nvinfo : EIATTR_EXIT_INSTR_OFFSETS
	.align		4
.L_2532:
        /*00dc*/ 	.byte	0x04, 0x1c
        /*00de*/ 	.short	(.L_2534 - .L_2533)


	//   ....[0]....
.L_2533:
        /*00e0*/ 	.word	0x000002a0


	//   ....[1]....
        /*00e4*/ 	.word	0x00006cc0


	//----- nvinfo : EIATTR_MAX_THREADS
	.align		4
.L_2534:
        /*00e8*/ 	.byte	0x04, 0x05
        /*00ea*/ 	.short	(.L_2536 - .L_2535)
.L_2535:
        /*00ec*/ 	.word	0x00000080
        /*00f0*/ 	.word	0x00000001
        /*00f4*/ 	.word	0x00000001


	//----- nvinfo : EIATTR_CRS_STACK_SIZE
	.align		4
.L_2536:
        /*00f8*/ 	.byte	0x04, 0x1e
        /*00fa*/ 	.short	(.L_2538 - .L_2537)
.L_2537:
        /*00fc*/ 	.word	0x00000000
.L_2538:


//--------------------- .nv.info._ZN10layer_norm13ln_fwd_kernelINS_13Kernel_traitsIf13__nv_bfloat16fS2_fjLj512ELj1ELj4ELj1ELj16ENS_18Kernel_traits_baseILj512EfS2_fS2_fjLj128EEEEELb1ELb1ELb1ELb0EEEvNS_9FwdParamsE --------------------------
	.section	.nv.info._ZN10layer_norm13ln_fwd_kernelINS_13Kernel_traitsIf13__nv_bfloat16fS2_fjLj512ELj1ELj4ELj1ELj16ENS_18Kernel_traits_baseILj512EfS2_fS2_fjLj128EEEEELb1ELb1ELb1ELb0EEEvNS_9FwdParamsE,"",@"SHT_CUDA_INFO"
	.sectionflags	@""
	.align	4


	//----- nvinfo : EIATTR_CUDA_API_VERSION
	.align		4
        /*0000*/ 	.byte	0x04, 0x37
        /*0002*/ 	.short	(.L_2540 - .L_2539)
.L_2539:
        /*0004*/ 	.word	0x00000082


	//----- nvinfo : EIATTR_SW2861232_WAR
	.align		4
.L_2540:
        /*0008*/ 	.byte	0x01, 0x35
	.zero		2


	//----- nvinfo : EIATTR_PARAM_CBANK
	.align		4
        /*000c*/ 	.byte	0x04, 0x0a
        /*000e*/ 	.short	(.L_2542 - .L_2541)
	.align		4
.L_2541:
        /*0010*/ 	.word	index@(.nv.constant0._ZN10layer_norm13ln_fwd_kernelINS_13Kernel_traitsIf13__nv_bfloat16fS2_fjLj512ELj1ELj4ELj1ELj16ENS_18Kernel_traits_baseILj512EfS2_fS2_fjLj128EEEEELb1ELb1ELb1ELb0EEEvNS_9FwdParamsE)
        /*0014*/ 	.short	0x0160
        /*0016*/ 	.short	0x00e8


	//----- nvinfo : EIATTR_CBANK_PARAM_SIZE
	.align		4
.L_2542:
        /*0018*/ 	.byte	0x03, 0x19
        /*001a*/ 	.short	0x00e8


	//----- nvinfo : EIATTR_KPARAM_INFO
	.align		4
        /*001c*/ 	.byte	0x04, 0x17
        /*001e*/ 	.short	(.L_2544 - .L_2543)
.L_2543:
        /*0020*/ 	.word	0x00000000
        /*0024*/ 	.short	0x0000
        /*0026*/ 	.short	0x0000
        /*0028*/ 	.byte	0x00, 0xf0, 0xa1, 0x03


	//----- nvinfo : EIATTR_MAXREG_COUNT
	.align		4
.L_2544:
        /*002c*/ 	.byte	0x03, 0x1b
        /*002e*/ 	.short	0x00ff


	//----- nvinfo : EIATTR_MERCURY_ISA_VERSION
	.align		4
        /*0030*/ 	.byte	0x03, 0x5f
        /*0032*/ 	.short	0x0000


	//----- nvinfo : EIATTR_COOP_GROUP_MASK_REGIDS
	.align		4
        /*0034*/ 	.byte	0x04, 0x29
        /*0036*/ 	.short	(.L_2546 - .L_2545)


	//   ....[0]....
.L_2545:
        /*0038*/ 	.word	0xffffffff


	//   ....[1]....
        /*003c*/ 	.word	0xffffffff


	//   ....[2]....
        /*0040*/ 	.word	0xffffffff


	//   ....[3]....
        /*0044*/ 	.word	0xffffffff


	//   ....[4]....
        /*0048*/ 	.word	0xffffffff


	//   ....[5]....
        /*004c*/ 	.word	0xffffffff


	//   ....[6]....
        /*0050*/ 	.word	0xffffffff


	//   ....[7]....
        /*0054*/ 	.word	0xffffffff


	//   ....[8]....
        /*0058*/ 	.word	0xffffffff


	//   ....[9]....
        /*005c*/ 	.word	0xffffffff


	//   ....[10]....
        /*0060*/ 	.word	0xffffffff


	//   ....[11]....
        /*0064*/ 	.word	0xffffffff


	//   ....[12]....
        /*0068*/ 	.word	0xffffffff


	//   ....[13]....
        /*006c*/ 	.word	0xffffffff


	//   ....[14]....
        /*0070*/ 	.word	0xffffffff


	//   ....[15]....
        /*0074*/ 	.word	0xffffffff


	//   ....[16]....
        /*0078*/ 	.word	0xffffffff


	//   ....[17]....
        /*007c*/ 	.word	0xffffffff


	//   ....[18]....
        /*0080*/ 	.word	0xffffffff


	//   ....[19]....
        /*0084*/ 	.word	0xffffffff


	//----- nvinfo : EIATTR_COOP_GROUP_INSTR_OFFSETS
	.align		4
.L_2546:
        /*0088*/ 	.byte	0x04, 0x28
        /*008a*/ 	.short	(.L_2548 - .L_2547)


	//   ....[0]....
.L_2547:
        /*008c*/ 	.word	0x00006e50


	//   ....[1]....
        /*0090*/ 	.word	0x00006e80


	//   ....[2]....
        /*0094*/ 	.word	0x00006ea0


	//   ....[3]....
        /*0098*/ 	.word	0x00006ec0


	//   ....[4]....
        /*009c*/ 	.word	0x00006ee0


	//   ....[5]....
        /*00a0*/ 	.word	0x00007120


	//   ....[6]....
        /*00a4*/ 	.word	0x00007140


	//   ....[7]....
        /*00a8*/ 	.word	0x00007160


	//   ....[8]....
        /*00ac*/ 	.word	0x00007180


	//   ....[9]....
        /*00b0*/ 	.word	0x000071a0


	//   ....[10]....
        /*00b4*/ 	.word	0x00007820


	//   ....[11]....
        /*00b8*/ 	.word	0x000078a0


	//   ....[12]....
        /*00bc*/ 	.word	0x00007900


	//   ....[13]....
        /*00c0*/ 	.word	0x00007960


	//   ....[14]....
        /*00c4*/ 	.word	0x000079c0


	//   ....[15]....
        /*00c8*/ 	.word	0x00007c40


	//   ....[16]....
        /*00cc*/ 	.word	0x00007ca0


	//   ....[17]....
        /*00d0*/ 	.word	0x00007d00


	//   ....[18]....
        /*00d4*/ 	.word	0x00007d60


	//   ....[19]....
        /*00d8*/ 	.word	0x00007dd0


	//----- nvinfo : EIATTR_EXIT_INSTR_OFFSETS
	.align		4
.L_2548:
        /*00dc*/ 	.byte	0x04, 0x1c
        /*00de*/ 	.short	(.L_2550 - .L_2549)


	//   ....[0]....
.L_2549:
        /*00e0*/ 	.word	0x000005b0


	//   ....[1]....
        /*00e4*/ 	.word	0x000077d0


	//----- nvinfo : EIATTR_MAX_THREADS
	.align		4
.L_2550:
        /*00e8*/ 	.byte	0x04, 0x05
        /*00ea*/ 	.short	(.L_2552 - .L_2551)
.L_2551:
        /*00ec*/ 	.word	0x00000080
        /*00f0*/ 	.word	0x00000001
        /*00f4*/ 	.word	0x00000001


	//----- nvinfo : EIATTR_CRS_STACK_SIZE
	.align		4
.L_2552:
        /*00f8*/ 	.byte	0x04, 0x1e
        /*00fa*/ 	.short	(.L_2554 - .L_2553)
.L_2553:
        /*00fc*/ 	.word	0x00000000
.L_2554:


//--------------------- .nv.info._ZN10layer_norm13ln_fwd_kernelINS_13Kernel_traitsIf13__nv_bfloat16fS2_fjLj512ELj1ELj4ELj1ELj16ENS_18Kernel_traits_baseILj512EfS2_fS2_fjLj128EEEEELb1ELb1ELb1ELb1EEEvNS_9FwdParamsE --------------------------
	.section	.nv.info._ZN10layer_norm13ln_fwd_kernelINS_13Kernel_traitsIf13__nv_bfloat16fS2_fjLj512ELj1ELj4ELj1ELj16ENS_18Kernel_traits_baseILj512EfS2_fS2_fjLj128EEEEELb1ELb1ELb1ELb1EEEvNS_9FwdParamsE,"",@"SHT_CUDA_INFO"
	.sectionflags	@""
	.align	4


	//----- nvinfo : EIATTR_CUDA_API_VERSION
	.align		4
        /*0000*/ 	.byte	0x04, 0x37
        /*0002*/ 	.short	(.L_2556 - .L_2555)
.L_2555:
        /*0004*/ 	.word	0x00000082


	//----- nvinfo : EIATTR_SW2861232_WAR
	.align		4
.L_2556:
        /*0008*/ 	.byte	0x01, 0x35
	.zero		2


	//----- nvinfo : EIATTR_PARAM_CBANK
	.align		4
        /*000c*/ 	.byte	0x04, 0x0a
        /*000e*/ 	.short	(.L_2558 - .L_2557)
	.align		4
.L_2557:
        /*0010*/ 	.word	index@(.nv.constant0._ZN10layer_norm13ln_fwd_kernelINS_13Kernel_traitsIf13__nv_bfloat16fS2_fjLj512ELj1ELj4ELj1ELj16ENS_18Kernel_traits_baseILj512EfS2_fS2_fjLj128EEEEELb1ELb1ELb1ELb1EEEvNS_9FwdParamsE)
        /*0014*/ 	.short	0x0160
        /*0016*/ 	.short	0x00e8


	//----- nvinfo : EIATTR_CBANK_PARAM_SIZE
	.align		4
.L_2558:
        /*0018*/ 	.byte	0x03, 0x19
        /*001a*/ 	.short	0x00e8


	//----- nvinfo : EIATTR_KPARAM_INFO
	.align		4
        /*001c*/ 	.byte	0x04, 0x17
        /*001e*/ 	.short	(.L_2560 - .L_2559)
.L_2559:
        /*0020*/ 	.word	0x00000000
        /*0024*/ 	.short	0x0000
        /*0026*/ 	.short	0x0000
        /*0028*/ 	.byte	0x00, 0xf0, 0xa1, 0x03


	//----- nvinfo : EIATTR_MAXREG_COUNT
	.align		4
.L_2560:
        /*002c*/ 	.byte	0x03, 0x1b
        /*002e*/ 	.short	0x00ff


	//----- nvinfo : EIATTR_MERCURY_ISA_VERSION
	.align		4
        /*0030*/ 	.byte	0x03, 0x5f
        /*0032*/ 	.short	0x0000


	//----- nvinfo : EIATTR_COOP_GROUP_MASK_REGIDS
	.align		4
        /*0034*/ 	.byte	0x04, 0x29
        /*0036*/ 	.short	(.L_2562 - .L_2561)


	//   ....[0]....
.L_2561:
        /*0038*/ 	.word	0xffffffff


	//   ....[1]....
        /*003c*/ 	.word	0xffffffff


	//   ....[2]....
        /*0040*/ 	.word	0xffffffff


	//   ....[3]....
        /*0044*/ 	.word	0xffffffff


	//   ....[4]....
        /*0048*/ 	.word	0xffffffff


	//   ....[5]....
        /*004c*/ 	.word	0xffffffff


	//   ....[6]....
        /*0050*/ 	.word	0xffffffff


	//   ....[7]....
        /*0054*/ 	.word	0xffffffff


	//   ....[8]....
        /*0058*/ 	.word	0xffffffff


	//   ....[9]....
        /*005c*/ 	.word	0xffffffff


	//   ....[10]....
        /*0060*/ 	.word	0xffffffff


	//   ....[11]....
        /*0064*/ 	.word	0xffffffff


	//   ....[12]....
        /*0068*/ 	.word	0xffffffff


	//   ....[13]....
        /*006c*/ 	.word	0xffffffff


	//   ....[14]....
        /*0070*/ 	.word	0xffffffff


	//   ....[15]....
        /*0074*/ 	.word	0xffffffff


	//   ....[16]....
        /*0078*/ 	.word	0xffffffff


	//   ....[17]....
        /*007c*/ 	.word	0xffffffff


	//   ....[18]....
        /*0080*/ 	.word	0xffffffff


	//   ....[19]....
        /*0084*/ 	.word	0xffffffff


	//----- nvinfo : EIATTR_COOP_GROUP_INSTR_OFFSETS
	.align		4
.L_2562:
        /*0088*/ 	.byte	0x04, 0x28
        /*008a*/ 	.short	(.L_2564 - .L_2563)


	//   ....[0]....
.L_2563:
        /*008c*/ 	.word	0x00006b40


	//   ....[1]....
        /*0090*/ 	.word	0x00006b70


	//   ....[2]....
        /*0094*/ 	.word	0x00006b90


	//   ....[3]....
        /*0098*/ 	.word	0x00006bb0


	//   ....[4]....
        /*009c*/ 	.word	0x00006bd0


	//   ....[5]....
        /*00a0*/ 	.word	0x00006e00


	//   ....[6]....
        /*00a4*/ 	.word	0x00006e20


	//   ....[7]....
        /*00a8*/ 	.word	0x00006e40


	//   ....[8]....
        /*00ac*/ 	.word	0x00006e60


	//   ....[9]....
        /*00b0*/ 	.word	0x00006e80


	//   ....[10]....
        /*00b4*/ 	.word	0x000074a0


	//   ....[11]....
        /*00b8*/ 	.word	0x00007510


	//   ....[12]....
        /*00bc*/ 	.word	0x00007570


	//   ....[13]....
        /*00c0*/ 	.word	0x000075d0


	//   ....[14]....
        /*00c4*/ 	.word	0x00007630


	//   ....[15]....
        /*00c8*/ 	.word	0x000078a0


	//   ....[16]....
        /*00cc*/ 	.word	0x00007900


	//   ....[17]....
        /*00d0*/ 	.word	0x00007960


	//   ....[18]....
        /*00d4*/ 	.word	0x000079c0


	//   ....[19]....
        /*00d8*/ 	.word	0x00007a20


	//----- nvinfo : EIATTR_EXIT_INSTR_OFFSETS
	.align		4
.L_2564:
        /*00dc*/ 	.byte	0x04, 0x1c
        /*00de*/ 	.short	(.L_2566 - .L_2565)


	//   ....[0]....
.L_2565:
        /*00e0*/ 	.word	0x000002b0


	//   ....[1]....
        /*00e4*/ 	.word	0x00007450


	//----- nvinfo : EIATTR_MAX_THREADS
	.align		4
.L_2566:
        /*00e8*/ 	.byte	0x04, 0x05
        /*00ea*/ 	.short	(.L_2568 - .L_2567)
.L_2567:
        /*00ec*/ 	.word	0x00000080
        /*00f0*/ 	.word	0x00000001
        /*00f4*/ 	.word	0x00000001


	//----- nvinfo : EIATTR_CRS_STACK_SIZE
	.align		4
.L_2568:
        /*00f8*/ 	.byte	0x04, 0x1e
        /*00fa*/ 	.short	(.L_2570 - .L_2569)
.L_2569:
        /*00fc*/ 	.word	0x00000000
.L_2570:


//--------------------- .nv.info._ZN10layer_norm13ln_fwd_kernelINS_13Kernel_traitsIf6__halfS2_S2_fjLj512ELj1ELj4ELj1ELj16ENS_18Kernel_traits_baseILj512EfS2_S2_S2_fjLj128EEEEELb0ELb0ELb0ELb0EEEvNS_9FwdParamsE --------------------------
	.section	.nv.info._ZN10layer_norm13ln_fwd_kernelINS_13Kernel_traitsIf6__halfS2_S2_fjLj512ELj1ELj4ELj1ELj16ENS_18Kernel_traits_baseILj512EfS2_S2_S2_fjLj128EEEEELb0ELb0ELb0ELb0EEEvNS_9FwdParamsE,"",@"SHT_CUDA_INFO"
	.sectionflags	@""
	.align	4


	//----- nvinfo : EIATTR_CUDA_API_VERSION
	.align		4
        /*0000*/ 	.byte	0x04, 0x37
        /*0002*/ 	.short	(.L_2572 - .L_2571)
.L_2571:
        /*0004*/ 	.word	0x00000082


	//----- nvinfo : EIATTR_SW2861232_WAR
	.align		4
.L_2572:
        /*0008*/ 	.byte	0x01, 0x35
	.zero		2


	//----- nvinfo : EIATTR_PARAM_CBANK
	.align		4
        /*000c*/ 	.byte	0x04, 0x0a
        /*000e*/ 	.short	(.L_2574 - .L_2573)
	.align		4
.L_2573:
        /*0010*/ 	.word	index@(.nv.constant0._ZN10layer_norm13ln_fwd_kernelINS_13Kernel_traitsIf6__halfS2_S2_fjLj512ELj1ELj4ELj1ELj16ENS_18Kernel_traits_baseILj512EfS2_S2_S2_fjLj128EEEEELb0ELb0ELb0ELb0EEEvNS_9FwdParamsE)
        /*0014*/ 	.short	0x0160
        /*0016*/ 	.short	0x00e8


	//----- nvinfo : EIATTR_CBANK_PARAM_SIZE
	.align		4
.L_2574:
        /*0018*/ 	.byte	0x03, 0x19
        /*001a*/ 	.short	0x00e8


	//----- nvinfo : EIATTR_KPARAM_INFO
	.align		4
        /*001c*/ 	.byte	0x04, 0x17
        /*001e*/ 	.short	(.L_2576 - .L_2575)
.L_2575:
        /*0020*/ 	.word	0x00000000
        /*0024*/ 	.short	0x0000
        /*0026*/ 	.short	0x0000
        /*0028*/ 	.byte	0x00, 0xf0, 0xa1, 0x03


	//----- nvinfo : EIATTR_MAXREG_COUNT
	.align		4
.L_2576:
        /*002c*/ 	.byte	0x03, 0x1b
        /*002e*/ 	.short	0x00ff


	//----- nvinfo : EIATTR_MERCURY_ISA_VERSION
	.align		4
        /*0030*/ 	.byte	0x03, 0x5f
        /*0032*/ 	.short	0x0000


	//----- nvinfo : EIATTR_COOP_GROUP_MASK_REGIDS
	.align		4
        /*0034*/ 	.byte	0x04, 0x29
        /*0036*/ 	.short	(.L_2578 - .L_2577)


	//   ....[0]....
.L_2577:
        /*0038*/ 	.word	0xffffffff


	//   ....[1]....
        /*003c*/ 	.word	0xffffffff


	//   ....[2]....
        /*0040*/ 	.word	0xffffffff


	//   ....[3]....
        /*0044*/ 	.word	0xffffffff


	//   ....[4]....
        /*0048*/ 	.word	0xffffffff


	//   ....[5]....
        /*004c*/ 	.word	0xffffffff


	//   ....[6]....
        /*0050*/ 	.word	0xffffffff


	//   ....[7]....
        /*0054*/ 	.word	0xffffffff


	//   ....[8]....
        /*0058*/ 	.word	0xffffffff


	//   ....[9]....
        /*005c*/ 	.word	0xffffffff


	//   ....[10]....
        /*0060*/ 	.word	0xffffffff


	//   ....[11]....
        /*0064*/ 	.word	0xffffffff


	//   ....[12]....
        /*0068*/ 	.word	0xffffffff


	//   ....[13]....
        /*006c*/ 	.word	0xffffffff


	//   ....[14]....
        /*0070*/ 	.word	0xffffffff


	//   ....[15]....
        /*0074*/ 	.word	0xffffffff


	//   ....[16]....
        /*0078*/ 	.word	0xffffffff


	//   ....[17]....
        /*007c*/ 	.word	0xffffffff


	//   ....[18]....
        /*0080*/ 	.word	0xffffffff


	//   ....[19]....
        /*0084*/ 	.word	0xffffffff


	//----- nvinfo : EIATTR_COOP_GROUP_INSTR_OFFSETS
	.align		4
.L_2578:
        /*0088*/ 	.byte	0x04, 0x28
        /*008a*/ 	.short	(.L_2580 - .L_2579)


	//   ....[0]....
.L_2579:
        /*008c*/ 	.word	0x000010b0


	//   ....[1]....
        /*0090*/ 	.word	0x000010e0


	//   ....[2]....
        /*0094*/ 	.word	0x00001100


	//   ....[3]....
        /*0098*/ 	.word	0x00001120


	//   ....[4]....
        /*009c*/ 	.word	0x00001140


	//   ....[5]....
        /*00a0*/ 	.word	0x00001380


	//   ....[6]....
        /*00a4*/ 	.word	0x000013a0


	//   ....[7]....
        /*00a8*/ 	.word	0x000013c0


	//   ....[8]....
        /*00ac*/ 	.word	0x000013e0


	//   ....[9]....
        /*00b0*/ 	.word	0x00001400


	//   ....[10]....
        /*00b4*/ 	.word	0x00001a00


	//   ....[11]....
        /*00b8*/ 	.word	0x00001a60


	//   ....[12]....
        /*00bc*/ 	.word	0x00001ac0


	//   ....[13]....
        /*00c0*/ 	.word	0x00001b20


	//   ....[14]....
        /*00c4*/ 	.word	0x00001b80


	//   ....[15]....
        /*00c8*/ 	.word	0x00001e00


	//   ....[16]....
        /*00cc*/ 	.word	0x00001e60


	//   ....[17]....
        /*00d0*/ 	.word	0x00001ec0


	//   ....[18]....
        /*00d4*/ 	.word	0x00001f20


	//   ....[19]....
        /*00d8*/ 	.word	0x00001f80


	//----- nvinfo : EIATTR_EXIT_INSTR_OFFSETS
	.align		4
.L_2580:
        /*00dc*/ 	.byte	0x04, 0x1c
        /*00de*/ 	.short	(.L_2582 - .L_2581)


	//   ....[0]....
.L_2581:
        /*00e0*/ 	.word	0x00000360


	//   ....[1]....
        /*00e4*/ 	.word	0x000019a0


	//----- nvinfo : EIATTR_MAX_THREADS
	.align		4
.L_2582:
        /*00e8*/ 	.byte	0x04, 0x05
        /*00ea*/ 	.short	(.L_2584 - .L_2583)
.L_2583:
        /*00ec*/ 	.word	0x00000080
        /*00f0*/ 	.word	0x00000001
        /*00f4*/ 	.word	0x00000001


	//----- nvinfo : EIATTR_CRS_STACK_SIZE
	.align		4
.L_2584:
        /*00f8*/ 	.byte	0x04, 0x1e
        /*00fa*/ 	.short	(.L_2586 - .L_2585)
.L_2585:
        /*00fc*/ 	.word	0x00000000
.L_2586:


//--------------------- .nv.info._ZN10layer_norm13ln_fwd_kernelINS_13Kernel_traitsIf6__halfS2_S2_fjLj512ELj1ELj4ELj1ELj16ENS_18Kernel_traits_baseILj512EfS2_S2_S2_fjLj128EEEEELb0ELb0ELb0ELb1EEEvNS_9FwdParamsE --------------------------
	.section	.nv.info._ZN10layer_norm13ln_fwd_kernelINS_13Kernel_traitsIf6__halfS2_S2_fjLj512ELj1ELj4ELj1ELj16ENS_18Kernel_traits_baseILj512EfS2_S2_S2_fjLj128EEEEELb0ELb0ELb0ELb1EEEvNS_9FwdParamsE,"",@"SHT_CUDA_INFO"
	.sectionflags	@""
	.align	4


	//----- nvinfo : EIATTR_CUDA_API_VERSION
	.align		4
        /*0000*/ 	.byte	0x04, 0x37
        /*0002*/ 	.short	(.L_2588 - .L_2587)
.L_2587:
        /*0004*/ 	.word	0x00000082


	//----- nvinfo : EIATTR_SW2861232_WAR
	.align		4
.L_2588:
        /*0008*/ 	.byte	0x01, 0x35
	.zero		2


	//----- nvinfo : EIATTR_PARAM_CBANK
	.align		4
        /*000c*/ 	.byte	0x04, 0x0a
        /*000e*/ 	.short	(.L_2590 - .L_2589)
	.align		4
.L_2589:
        /*0010*/ 	.word	index@(.nv.constant0._ZN10layer_norm13ln_fwd_kernelINS_13Kernel_traitsIf6__halfS2_S2_fjLj512ELj1ELj4ELj1ELj16ENS_18Kernel_traits_baseILj512EfS2_S2_S2_fjLj128EEEEELb0ELb0ELb0ELb1EEEvNS_9FwdParamsE)
        /*0014*/ 	.short	0x0160
        /*0016*/ 	.short	0x00e8


	//----- nvinfo : EIATTR_CBANK_PARAM_SIZE
	.align		4
.L_2590:
        /*0018*/ 	.byte	0x03, 0x19
        /*001a*/ 	.short	0x00e8


	//----- nvinfo : EIATTR_KPARAM_INFO
	.align		4
        /*001c*/ 	.byte	0x04, 0x17
        /*001e*/ 	.short	(.L_2592 - .L_2591)
.L_2591:
        /*0020*/ 	.word	0x00000000
        /*0024*/ 	.short	0x0000
        /*0026*/ 	.short	0x0000
        /*0028*/ 	.byte	0x00, 0xf0, 0xa1, 0x03


	//----- nvinfo : EIATTR_MAXREG_COUNT
	.align		4
.L_2592:
        /*002c*/ 	.byte	0x03, 0x1b
        /*002e*/ 	.short	0x00ff


	//----- nvinfo : EIATTR_MERCURY_ISA_VERSION
	.align		4
        /*0030*/ 	.byte	0x03, 0x5f
        /*0032*/ 	.short	0x0000


	//----- nvinfo : EIATTR_COOP_GROUP_MASK_REGIDS
	.align		4
        /*0034*/ 	.byte	0x04, 0x29
        /*0036*/ 	.short	(.L_2594 - .L_2593)


	//   ....[0]....
.L_2593:
        /*0038*/ 	.word	0xffffffff


	//   ....[1]....
        /*003c*/ 	.word	0xffffffff


	//   ....[2]....
        /*0040*/ 	.word	0xffffffff


	//   ....[3]....
        /*0044*/ 	.word	0xffffffff


	//   ....[4]....
        /*0048*/ 	.word	0xffffffff


	//   ....[5]....
        /*004c*/ 	.word	0xffffffff


	//   ....[6]....
        /*0050*/ 	.word	0xffffffff


	//   ....[7]....
        /*0054*/ 	.word	0xffffffff


	//   ....[8]....
        /*0058*/ 	.word	0xffffffff


	//   ....[9]....
        /*005c*/ 	.word	0xffffffff


	//   ....[10]....
        /*0060*/ 	.word	0xffffffff


	//   ....[11]....
        /*0064*/ 	.word	0xffffffff


	//   ....[12]....
        /*0068*/ 	.word	0xffffffff


	//   ....[13]....
        /*006c*/ 	.word	0xffffffff


	//   ....[14]....
        /*0070*/ 	.word	0xffffffff


	//   ....[15]....
        /*0074*/ 	.word	0xffffffff


	//   ....[16]....
        /*0078*/ 	.word	0xffffffff


	//   ....[17]....
        /*007c*/ 	.word	0xffffffff


	//   ....[18]....
        /*0080*/ 	.word	0xffffffff


	//   ....[19]....
        /*0084*/ 	.word	0xffffffff


	//----- nvinfo : EIATTR_COOP_GROUP_INSTR_OFFSETS
	.align		4
.L_2594:
        /*0088*/ 	.byte	0x04, 0x28
        /*008a*/ 	.short	(.L_2596 - .L_2595)


	//   ....[0]....
.L_2595:
        /*008c*/ 	.word	0x00000e60


	//   ....[1]....
        /*0090*/ 	.word	0x00000e90


	//   ....[2]....
        /*0094*/ 	.word	0x00000eb0


	//   ....[3]....
        /*0098*/ 	.word	0x00000ed0


	//   ....[4]....
        /*009c*/ 	.word	0x00000ef0


	//   ....[5]....
        /*00a0*/ 	.word	0x00001120


	//   ....[6]....
        /*00a4*/ 	.word	0x00001140


	//   ....[7]....
        /*00a8*/ 	.word	0x00001160


	//   ....[8]....
        /*00ac*/ 	.word	0x00001180


	//   ....[9]....
        /*00b0*/ 	.word	0x000011a0


	//   ....[10]....
        /*00b4*/ 	.word	0x00001700


	//   ....[11]....
        /*00b8*/ 	.word	0x00001760


	//   ....[12]....
        /*00bc*/ 	.word	0x000017c0


	//   ....[13]....
        /*00c0*/ 	.word	0x00001820


	//   ....[14]....
        /*00c4*/ 	.word	0x00001880


	//   ....[15]....
        /*00c8*/ 	.word	0x00001af0


	//   ....[16]....
        /*00cc*/ 	.word	0x00001b50


	//   ....[17]....
        /*00d0*/ 	.word	0x00001bb0


	//   ....[18]....
        /*00d4*/ 	.word	0x00001c10


	//   ....[19]....
        /*00d8*/ 	.word	0x00001c70


	//----- nvinfo : EIATTR_EXIT_INSTR_OFFSETS
	.align		4
.L_2596:
        /*00dc*/ 	.byte	0x04, 0x1c
        /*00de*/ 	.short	(.L_2598 - .L_2597)


	//   ....[0]....
.L_2597:
        /*00e0*/ 	.word	0x000001b0


	//   ....[1]....
        /*00e4*/ 	.word	0x000016a0


	//----- nvinfo : EIATTR_MAX_THREADS
	.align		4
.L_2598:
        /*00e8*/ 	.byte	0x04, 0x05
        /*00ea*/ 	.short	(.L_2600 - .L_2599)
.L_2599:
        /*00ec*/ 	.word	0x00000080
        /*00f0*/ 	.word	0x00000001
        /*00f4*/ 	.word	0x00000001


	//----- nvinfo : EIATTR_CRS_STACK_SIZE
	.align		4
.L_2600:
        /*00f8*/ 	.byte	0x04, 0x1e
        /*00fa*/ 	.short	(.L_2602 - .L_2601)
.L_2601:
        /*00fc*/ 	.word	0x00000000
.L_2602:


//--------------------- .nv.info._ZN10layer_norm13ln_fwd_kernelINS_13Kernel_traitsIf6__halfS2_S2_fjLj512ELj1ELj4ELj1ELj16ENS_18Kernel_traits_baseILj512EfS2_S2_S2_fjLj128EEEEELb0ELb0ELb1ELb0EEEvNS_9FwdParamsE --------------------------
	.section	.nv.info._ZN10layer_norm13ln_fwd_kernelINS_13Kernel_traitsIf6__halfS2_S2_fjLj512ELj1ELj4ELj1ELj16ENS_18Kernel_traits_baseILj512EfS2_S2_S2_fjLj128EEEEELb0ELb0ELb1ELb0EEEvNS_9FwdParamsE,"",@"SHT_CUDA_INFO"
	.sectionflags	@""
	.align	4


	//----- nvinfo : EIATTR_CUDA_API_VERSION
	.align		4
        /*0000*/ 	.byte	0x04, 0x37
        /*0002*/ 	.short	(.L_2604 - .L_2603)
.L_2603:
        /*0004*/ 	.word	0x00000082


	//----- nvinfo : EIATTR_SW2861232_WAR
	.align		4
.L_2604:
        /*0008*/ 	.byte	0x01, 0x35
	.zero		2


	//----- nvinfo : EIATTR_PARAM_CBANK
	.align		4
        /*000c*/ 	.byte	0x04, 0x0a
        /*000e*/ 	.short	(.L_2606 - .L_2605)
	.align		4
.L_2605:
        /*0010*/ 	.word	index@(.nv.constant0._ZN10layer_norm13ln_fwd_kernelINS_13Kernel_traitsIf6__halfS2_S2_fjLj512ELj1ELj4ELj1ELj16ENS_18Kernel_traits_baseILj512EfS2_S2_S2_fjLj128EEEEELb0ELb0ELb1ELb0EEEvNS_9FwdParamsE)
        /*0014*/ 	.short	0x0160
        /*0016*/ 	.short	0x00e8


	//----- nvinfo : EIATTR_CBANK_PARAM_SIZE
	.align		4
.L_2606:
        /*0018*/ 	.byte	0x03, 0x19
        /*001a*/ 	.short	0x00e8


	//----- nvinfo : EIATTR_KPARAM_INFO
	.align		4
        /*001c*/ 	.byte	0x04, 0x17
        /*001e*/ 	.short	(.L_2608 - .L_2607)
.L_2607:
        /*0020*/ 	.word	0x00000000
        /*0024*/ 	.short	0x0000
        /*0026*/ 	.short	0x0000
        /*0028*/ 	.byte	0x00, 0xf0, 0xa1, 0x03


	//----- nvinfo : EIATTR_MAXREG_COUNT
	.align		4
.L_2608:
        /*002c*/ 	.byte	0x03, 0x1b
        /*002e*/ 	.short	0x00ff


	//----- nvinfo : EIATTR_MERCURY_ISA_VERSION
	.align		4
        /*0030*/ 	.byte	0x03, 0x5f
        /*0032*/ 	.short	0x0000


	//----- nvinfo : EIATTR_COOP_GROUP_MASK_REGIDS
	.align		4
        /*0034*/ 	.byte	0x04, 0x29
        /*0036*/ 	.short	(.L_2610 - .L_2609)


	//   ....[0]....
.L_2609:
        /*0038*/ 	.word	0xffffffff


	//   ....[1]....
        /*003c*/ 	.word	0xffffffff


	//   ....[2]....
        /*0040*/ 	.word	0xffffffff


	//   ....[3]....
        /*0044*/ 	.word	0xffffffff


	//   ....[4]....
        /*0048*/ 	.word	0xffffffff


	//   ....[5]....
        /*004c*/ 	.word	0xffffffff


	//   ....[6]....
        /*0050*/ 	.word	0xffffffff


	//   ....[7]....
        /*0054*/ 	.word	0xffffffff


	//   ....[8]....
        /*0058*/ 	.word	0xffffffff


	//   ....[9]....
        /*005c*/ 	.word	0xffffffff


	//   ....[10]....
        /*0060*/ 	.word	0xffffffff


	//   ....[11]....
        /*0064*/ 	.word	0xffffffff


	//   ....[12]....
        /*0068*/ 	.word	0xffffffff


	//   ....[13]....
        /*006c*/ 	.word	0xffffffff


	//   ....[14]....
        /*0070*/ 	.word	0xffffffff


	//   ....[15]....
        /*0074*/ 	.word	0xffffffff


	//   ....[16]....
        /*0078*/ 	.word	0xffffffff


	//   ....[17]....
        /*007c*/ 	.word	0xffffffff


	//   ....[18]....
        /*0080*/ 	.word	0xffffffff


	//   ....[19]....
        /*0084*/ 	.word	0xffffffff


	//----- nvinfo : EIATTR_COOP_GROUP_INSTR_OFFSETS
	.align		4
.L_2610:
        /*0088*/ 	.byte	0x04, 0x28
        /*008a*/ 	.short	(.L_2612 - .L_2611)


	//   ....[0]....
.L_2611:
        /*008c*/ 	.word	0x00001330


	//   ....[1]....
        /*0090*/ 	.word	0x00001360


	//   ....[2]....
        /*0094*/ 	.word	0x00001380


	//   ....[3]....
        /*0098*/ 	.word	0x000013a0


	//   ....[4]....
        /*009c*/ 	.word	0x000013c0


	//   ....[5]....
        /*00a0*/ 	.word	0x00001600


	//   ....[6]....
        /*00a4*/ 	.word	0x00001620


	//   ....[7]....
        /*00a8*/ 	.word	0x00001640


	//   ....[8]....
        /*00ac*/ 	.word	0x00001660


	//   ....[9]....
        /*00b0*/ 	.word	0x00001680


	//   ....[10]....
        /*00b4*/ 	.word	0x00001d00


	//   ....[11]....
        /*00b8*/ 	.word	0x00001d70


	//   ....[12]....
        /*00bc*/ 	.word	0x00001dd0


	//   ....[13]....
        /*00c0*/ 	.word	0x00001e30


	//   ....[14]....
        /*00c4*/ 	.word	0x00001e90


	//   ....[15]....
        /*00c8*/ 	.word	0x00002110


	//   ....[16]....
        /*00cc*/ 	.word	0x00002170


	//   ....[17]....
        /*00d0*/ 	.word	0x000021d0


	//   ....[18]....
        /*00d4*/ 	.word	0x00002230


	//   ....[19]....
        /*00d8*/ 	.word	0x000022a0


	//----- nvinfo : EIATTR_EXIT_INSTR_OFFSETS
	.align		4
.L_2612:
        /*00dc*/ 	.byte	0x04, 0x1c
        /*00de*/ 	.short	(.L_2614 - .L_2613)


	//   ....[0]....
.L_2613:
        /*00e0*/ 	.word	0x00000320


	//   ....[1]....
        /*00e4*/ 	.word	0x00001ca0


	//----- nvinfo : EIATTR_MAX_THREADS
	.align		4
.L_2614:
        /*00e8*/ 	.byte	0x04, 0x05
        /*00ea*/ 	.short	(.L_2616 - .L_2615)
.L_2615:
        /*00ec*/ 	.word	0x00000080
        /*00f0*/ 	.word	0x00000001
        /*00f4*/ 	.word	0x00000001


	//----- nvinfo : EIATTR_CRS_STACK_SIZE
	.align		4
.L_2616:
        /*00f8*/ 	.byte	0x04, 0x1e
        /*00fa*/ 	.short	(.L_2618 - .L_2617)
.L_2617:
        /*00fc*/ 	.word	0x00000000
.L_2618:


//--------------------- .nv.info._ZN10layer_norm13ln_fwd_kernelINS_13Kernel_traitsIf6__halfS2_S2_fjLj512ELj1ELj4ELj1ELj16ENS_18Kernel_traits_baseILj512EfS2_S2_S2_fjLj128EEEEELb0ELb0ELb1ELb1EEEvNS_9FwdParamsE --------------------------
	.section	.nv.info._ZN10layer_norm13ln_fwd_kernelINS_13Kernel_traitsIf6__halfS2_S2_fjLj512ELj1ELj4ELj1ELj16ENS_18Kernel_traits_baseILj512EfS2_S2_S2_fjLj128EEEEELb0ELb0ELb1ELb1EEEvNS_9FwdParamsE,"",@"SHT_CUDA_INFO"
	.sectionflags	@""
	.align	4


	//----- nvinfo : EIATTR_CUDA_API_VERSION
	.align		4
        /*0000*/ 	.byte	0x04, 0x37
        /*0002*/ 	.short	(.L_2620 - .L_2619)
.L_2619:
        /*0004*/ 	.word	0x00000082


	//----- nvinfo : EIATTR_SW2861232_WAR
	.align		4
.L_2620:
        /*0008*/ 	.byte	0x01, 0x35
	.zero		2


	//----- nvinfo : EIATTR_PARAM_CBANK
	.align		4
        /*000c*/ 	.byte	0x04, 0x0a
        /*000e*/ 	.short	(.L_2622 - .L_2621)
	.align		4
.L_2621:
        /*0010*/ 	.word	index@(.nv.constant0._ZN10layer_norm13ln_fwd_kernelINS_13Kernel_traitsIf6__halfS2_S2_fjLj512ELj1ELj4ELj1ELj16ENS_18Kernel_traits_baseILj512EfS2_S2_S2_fjLj128EEEEELb0ELb0ELb1ELb1EEEvNS_9FwdParamsE)
        /*0014*/ 	.short	0x0160
        /*0016*/ 	.short	0x00e8


	//----- nvinfo : EIATTR_CBANK_PARAM_SIZE
	.align		4
.L_2622:
        /*0018*/ 	.byte	0x03, 0x19
        /*001a*/ 	.short	0x00e8


	//----- nvinfo : EIATTR_KPARAM_INFO
	.align		4
        /*001c*/ 	.byte	0x04, 0x17
        /*001e*/ 	.short	(.L_2624 - .L_2623)
.L_2623:
        /*0020*/ 	.word	0x00000000
        /*0024*/ 	.short	0x0000
        /*0026*/ 	.short	0x0000
        /*0028*/ 	.byte	0x00, 0xf0, 0xa1, 0x03


	//----- nvinfo : EIATTR_MAXREG_COUNT
	.align		4
.L_2624:
        /*002c*/ 	.byte	0x03, 0x1b
        /*002e*/ 	.short	0x00ff


	//----- nvinfo : EIATTR_MERCURY_ISA_VERSION
	.align		4
        /*0030*/ 	.byte	0x03, 0x5f
        /*0032*/ 	.short	0x0000


	//----- nvinfo : EIATTR_COOP_GROUP_MASK_REGIDS
	.align		4
        /*0034*/ 	.byte	0x04, 0x29
        /*0036*/ 	.short	(.L_2626 - .L_2625)


	//   ....[0]....
.L_2625:
        /*0038*/ 	.word	0xffffffff


	//   ....[1]....
        /*003c*/ 	.word	0xffffffff


	//   ....[2]....
        /*0040*/ 	.word	0xffffffff


	//   ....[3]....
        /*0044*/ 	.word	0xffffffff


	//   ....[4]....
        /*0048*/ 	.word	0xffffffff


	//   ....[5]....
        /*004c*/ 	.word	0xffffffff


	//   ....[6]....
        /*0050*/ 	.word	0xffffffff


	//   ....[7]....
        /*0054*/ 	.word	0xffffffff


	//   ....[8]....
        /*0058*/ 	.word	0xffffffff


	//   ....[9]....
        /*005c*/ 	.word	0xffffffff


	//   ....[10]....
        /*0060*/ 	.word	0xffffffff


	//   ....[11]....
        /*0064*/ 	.word	0xffffffff


	//   ....[12]....
        /*0068*/ 	.word	0xffffffff


	//   ....[13]....
        /*006c*/ 	.word	0xffffffff


	//   ....[14]....
        /*0070*/ 	.word	0xffffffff


	//   ....[15]....
        /*0074*/ 	.word	0xffffffff


	//   ....[16]....
        /*0078*/ 	.word	0xffffffff


	//   ....[17]....
        /*007c*/ 	.word	0xffffffff


	//   ....[18]....
        /*0080*/ 	.word	0xffffffff


	//   ....[19]....
        /*0084*/ 	.word	0xffffffff


	//----- nvinfo : EIATTR_COOP_GROUP_INSTR_OFFSETS
	.align		4
.L_2626:
        /*0088*/ 	.byte	0x04, 0x28
        /*008a*/ 	.short	(.L_2628 - .L_2627)


	//   ....[0]....
.L_2627:
        /*008c*/ 	.word	0x00001110


	//   ....[1]....
        /*0090*/ 	.word	0x00001140


	//   ....[2]....
        /*0094*/ 	.word	0x00001160


	//   ....[3]....
        /*0098*/ 	.word	0x00001180


	//   ....[4]....
        /*009c*/ 	.word	0x000011a0


	//   ....[5]....
        /*00a0*/ 	.word	0x000013d0


	//   ....[6]....
        /*00a4*/ 	.word	0x000013f0


	//   ....[7]....
        /*00a8*/ 	.word	0x00001410


	//   ....[8]....
        /*00ac*/ 	.word	0x00001430


	//   ....[9]....
        /*00b0*/ 	.word	0x00001450


	//   ....[10]....
        /*00b4*/ 	.word	0x00001a70


	//   ....[11]....
        /*00b8*/ 	.word	0x00001ad0


	//   ....[12]....
        /*00bc*/ 	.word	0x00001b30


	//   ....[13]....
        /*00c0*/ 	.word	0x00001b90


	//   ....[14]....
        /*00c4*/ 	.word	0x00001bf0


	//   ....[15]....
        /*00c8*/ 	.word	0x00001e60


	//   ....[16]....
        /*00cc*/ 	.word	0x00001ec0


	//   ....[17]....
        /*00d0*/ 	.word	0x00001f20


	//   ....[18]....
        /*00d4*/ 	.word	0x00001f80


	//   ....[19]....
        /*00d8*/ 	.word	0x00001fe0


	//----- nvinfo : EIATTR_EXIT_INSTR_OFFSETS
	.align		4
.L_2628:
        /*00dc*/ 	.byte	0x04, 0x1c
        /*00de*/ 	.short	(.L_2630 - .L_2629)


	//   ....[0]....
.L_2629:
        /*00e0*/ 	.word	0x000001b0


	//   ....[1]....
        /*00e4*/ 	.word	0x00001a10


	//----- nvinfo : EIATTR_MAX_THREADS
	.align		4
.L_2630:
        /*00e8*/ 	.byte	0x04, 0x05
        /*00ea*/ 	.short	(.L_2632 - .L_2631)
.L_2631:
        /*00ec*/ 	.word	0x00000080
        /*00f0*/ 	.word	0x00000001
        /*00f4*/ 	.word	0x00000001


	//----- nvinfo : EIATTR_CRS_STACK_SIZE
	.align		4
.L_2632:
        /*00f8*/ 	.byte	0x04, 0x1e
        /*00fa*/ 	.short	(.L_2634 - .L_2633)
.L_2633:
        /*00fc*/ 	.word	0x00000000
.L_2634:


//--------------------- .nv.info._ZN10layer_norm13ln_fwd_kernelINS_13Kernel_traitsIf6__halfS2_S2_fjLj512ELj1ELj4ELj1ELj16ENS_18Kernel_traits_baseILj512EfS2_S2_S2_fjLj128EEEEELb0ELb1ELb0ELb0EEEvNS_9FwdParamsE --------------------------
	.section	.nv.info._ZN10layer_norm13ln_fwd_kernelINS_13Kernel_traitsIf6__halfS2_S2_fjLj512ELj1ELj4ELj1ELj16ENS_18Kernel_traits_baseILj512EfS2_S2_S2_fjLj128EEEEELb0ELb1ELb0ELb0EEEvNS_9FwdParamsE,"",@"SHT_CUDA_INFO"
	.sectionflags	@""
	.align	4


	//----- nvinfo : EIATTR_CUDA_API_VERSION
	.align		4
        /*0000*/ 	.byte	0x04, 0x37
        /*0002*/ 	.short	(.L_2636 - .L_2635)
.L_2635:
        /*0004*/ 	.word	0x00000082


	//----- nvinfo : EIATTR_SW2861232_WAR
	.align		4
.L_2636:
        /*0008*/ 	.byte	0x01, 0x35
	.zero		2


	//----- nvinfo : EIATTR_PARAM_CBANK
	.align		4
        /*000c*/ 	.byte	0x04, 0x0a
        /*000e*/ 	.short	(.L_2638 - .L_2637)
	.align		4
.L_2637:
        /*0010*/ 	.word	index@(.nv.constant0._ZN10layer_norm13ln_fwd_kernelINS_13Kernel_traitsIf6__halfS2_S2_fjLj512ELj1ELj4ELj1ELj16ENS_18Kernel_traits_baseILj512EfS2_S2_S2_fjLj128EEEEELb0ELb1ELb0ELb0EEEvNS_9FwdParamsE)
        /*0014*/ 	.short	0x0160
        /*0016*/ 	.short	0x00e8


	//----- nvinfo : EIATTR_CBANK_PARAM_SIZE
	.align		4
.L_2638:
        /*0018*/ 	.byte	0x03, 0x19
        /*001a*/ 	.short	0x00e8


	//----- nvinfo : EIATTR_KPARAM_INFO
	.align		4
        /*001c*/ 	.byte	0x04, 0x17
        /*001e*/ 	.short	(.L_2640 - .L_2639)
.L_2639:
        /*0020*/ 	.word	0x00000000
        /*0024*/ 	.short	0x0000
        /*0026*/ 	.short	0x0000
        /*0028*/ 	.byte	0x00, 0xf0, 0xa1, 0x03


	//----- nvinfo : EIATTR_MAXREG_COUNT
	.align		4
.L_2640:
        /*002c*/ 	.byte	0x03, 0x1b
        /*002e*/ 	.short	0x00ff


	//----- nvinfo : EIATTR_MERCURY_ISA_VERSION
	.align		4
        /*0030*/ 	.byte	0x03, 0x5f
        /*0032*/ 	.short	0x0000


	//----- nvinfo : EIATTR_COOP_GROUP_MASK_REGIDS
	.align		4
        /*0034*/ 	.byte	0x04, 0x29
        /*0036*/ 	.short	(.L_2642 - .L_2641)


	//   ....[0]....
.L_2641:
        /*0038*/ 	.word	0xffffffff


	//   ....[1]....
        /*003c*/ 	.word	0xffffffff


	//   ....[2]....
        /*0040*/ 	.word	0xffffffff


	//   ....[3]....
        /*0044*/ 	.word	0xffffffff


	//   ....[4]....
        /*0048*/ 	.word	0xffffffff


	//   ....[5]....
        /*004c*/ 	.word	0xffffffff


	//   ....[6]....
        /*0050*/ 	.word	0xffffffff


	//   ....[7]....
        /*0054*/ 	.word	0xffffffff


	//   ....[8]....
        /*0058*/ 	.word	0xffffffff


	//   ....[9]....
        /*005c*/ 	.word	0xffffffff


	//   ....[10]....
        /*0060*/ 	.word	0xffffffff


	//   ....[11]....
        /*0064*/ 	.word	0xffffffff


	//   ....[12]....
        /*0068*/ 	.word	0xffffffff


	//   ....[13]....
        /*006c*/ 	.word	0xffffffff


	//   ....[14]....
        /*0070*/ 	.word	0xffffffff


	//   ....[15]....
        /*0074*/ 	.word	0xffffffff


	//   ....[16]....
        /*0078*/ 	.word	0xffffffff


	//   ....[17]....
        /*007c*/ 	.word	0xffffffff


	//   ....[18]....
        /*0080*/ 	.word	0xffffffff


	//   ....[19]....
        /*0084*/ 	.word	0xffffffff


	//----- nvinfo : EIATTR_COOP_GROUP_INSTR_OFFSETS
	.align		4
.L_2642:
        /*0088*/ 	.byte	0x04, 0x28
        /*008a*/ 	.short	(.L_2644 - .L_2643)


	//   ....[0]....
.L_2643:
        /*008c*/ 	.word	0x00000d10


	//   ....[1]....
        /*0090*/ 	.word	0x00000d40


	//   ....[2]....
        /*0094*/ 	.word	0x00000d60


	//   ....[3]....
        /*0098*/ 	.word	0x00000d80


	//   ....[4]....
        /*009c*/ 	.word	0x00000da0


	//   ....[5]....
        /*00a0*/ 	.word	0x00000fe0


	//   ....[6]....
        /*00a4*/ 	.word	0x00001000


	//   ....[7]....
        /*00a8*/ 	.word	0x00001020


	//   ....[8]....
        /*00ac*/ 	.word	0x00001040


	//   ....[9]....
        /*00b0*/ 	.word	0x00001060


	//   ....[10]....
        /*00b4*/ 	.word	0x00001660


	//   ....[11]....
        /*00b8*/ 	.word	0x000016e0


	//   ....[12]....
        /*00bc*/ 	.word	0x00001740


	//   ....[13]....
        /*00c0*/ 	.word	0x000017a0


	//   ....[14]....
        /*00c4*/ 	.word	0x00001800


	//   ....[15]....
        /*00c8*/ 	.word	0x00001a80


	//   ....[16]....
        /*00cc*/ 	.word	0x00001ae0


	//   ....[17]....
        /*00d0*/ 	.word	0x00001b40


	//   ....[18]....
        /*00d4*/ 	.word	0x00001ba0


	//   ....[19]....
        /*00d8*/ 	.word	0x00001c10


	//----- nvinfo : EIATTR_EXIT_INSTR_OFFSETS
	.align		4
.L_2644:
        /*00dc*/ 	.byte	0x04, 0x1c
        /*00de*/ 	.short	(.L_2646 - .L_2645)


	//   ....[0]....
.L_2645:
        /*00e0*/ 	.word	0x000003a0


	//   ....[1]....
        /*00e4*/ 	.word	0x00001600


	//----- nvinfo : EIATTR_MAX_THREADS
	.align		4
.L_2646:
        /*00e8*/ 	.byte	0x04, 0x05
        /*00ea*/ 	.short	(.L_2648 - .L_2647)
.L_2647:
        /*00ec*/ 	.word	0x00000080
        /*00f0*/ 	.word	0x00000001
        /*00f4*/ 	.word	0x00000001


	//----- nvinfo : EIATTR_CRS_STACK_SIZE
	.align		4
.L_2648:
        /*00f8*/ 	.byte	0x04, 0x1e
        /*00fa*/ 	.short	(.L_2650 - .L_2649)
.L_2649:
        /*00fc*/ 	.word	0x00000000
.L_2650:


//--------------------- .nv.info._ZN10layer_norm13ln_fwd_kernelINS_13Kernel_traitsIf6__halfS2_S2_fjLj512ELj1ELj4ELj1ELj16ENS_18Kernel_traits_baseILj512EfS2_S2_S2_fjLj128EEEEELb0ELb1ELb0ELb1EEEvNS_9FwdParamsE --------------------------
	.section	.nv.info._ZN10layer_norm13ln_fwd_kernelINS_13Kernel_traitsIf6__halfS2_S2_fjLj512ELj1ELj4ELj1ELj16ENS_18Kernel_traits_baseILj512EfS2_S2_S2_fjLj128EEEEELb0ELb1ELb0ELb1EEEvNS_9FwdParamsE,"",@"SHT_CUDA_INFO"
	.sectionflags	@""
	.align	4


	//----- nvinfo : EIATTR_CUDA_API_VERSION
	.align		4
        /*0000*/ 	.byte	0x04, 0x37
        /*0002*/ 	.short	(.L_2652 - .L_2651)
.L_2651:
        /*0004*/ 	.word	0x00000082


	//----- nvinfo : EIATTR_SW2861232_WAR
	.align		4
.L_2652:
        /*0008*/ 	.byte	0x01, 0x35
	.zero		2


	//----- nvinfo : EIATTR_PARAM_CBANK
	.align		4
        /*000c*/ 	.byte	0x04, 0x0a
        /*000e*/ 	.short	(.L_2654 - .L_2653)
	.align		4
.L_2653:
        /*0010*/ 	.word	index@(.nv.constant0._ZN10layer_norm13ln_fwd_kernelINS_13Kernel_traitsIf6__halfS2_S2_fjLj512ELj1ELj4ELj1ELj16ENS_18Kernel_traits_baseILj512EfS2_S2_S2_fjLj128EEEEELb0ELb1ELb0ELb1EEEvNS_9FwdParamsE)
        /*0014*/ 	.short	0x0160
        /*0016*/ 	.short	0x00e8


	//----- nvinfo : EIATTR_CBANK_PARAM_SIZE
	.align		4
.L_2654:
        /*0018*/ 	.byte	0x03, 0x19
        /*001a*/ 	.short	0x00e8


	//----- nvinfo : EIATTR_KPARAM_INFO
	.align		4
        /*001c*/ 	.byte	0x04, 0x17
        /*001e*/ 	.short	(.L_2656 - .L_2655)
.L_2655:
        /*0020*/ 	.word	0x00000000
        /*0024*/ 	.short	0x0000
        /*0026*/ 	.short	0x0000
        /*0028*/ 	.byte	0x00, 0xf0, 0xa1, 0x03


	//----- nvinfo : EIATTR_MAXREG_COUNT
	.align		4
.L_2656:
        /*002c*/ 	.byte	0x03, 0x1b
        /*002e*/ 	.short	0x00ff


	//----- nvinfo : EIATTR_MERCURY_ISA_VERSION
	.align		4
        /*0030*/ 	.byte	0x03, 0x5f
        /*0032*/ 	.short	0x0000


	//----- nvinfo : EIATTR_COOP_GROUP_MASK_REGIDS
	.align		4
        /*0034*/ 	.byte	0x04, 0x29
        /*0036*/ 	.short	(.L_2658 - .L_2657)


	//   ....[0]....
.L_2657:
        /*0038*/ 	.word	0xffffffff


	//   ....[1]....
        /*003c*/ 	.word	0xffffffff


	//   ....[2]....
        /*0040*/ 	.word	0xffffffff


	//   ....[3]....
        /*0044*/ 	.word	0xffffffff


	//   ....[4]....
        /*0048*/ 	.word	0xffffffff


	//   ....[5]....
        /*004c*/ 	.word	0xffffffff


	//   ....[6]....
        /*0050*/ 	.word	0xffffffff


	//   ....[7]....
        /*0054*/ 	.word	0xffffffff


	//   ....[8]....
        /*0058*/ 	.word	0xffffffff


	//   ....[9]....
        /*005c*/ 	.word	0xffffffff


	//   ....[10]....
        /*0060*/ 	.word	0xffffffff


	//   ....[11]....
        /*0064*/ 	.word	0xffffffff


	//   ....[12]....
        /*0068*/ 	.word	0xffffffff


	//   ....[13]....
        /*006c*/ 	.word	0xffffffff


	//   ....[14]....
        /*0070*/ 	.word	0xffffffff


	//   ....[15]....
        /*0074*/ 	.word	0xffffffff


	//   ....[16]....
        /*0078*/ 	.word	0xffffffff


	//   ....[17]....
        /*007c*/ 	.word	0xffffffff


	//   ....[18]....
        /*0080*/ 	.word	0xffffffff


	//   ....[19]....
        /*0084*/ 	.word	0xffffffff


	//----- nvinfo : EIATTR_COOP_GROUP_INSTR_OFFSETS
	.align		4
.L_2658:
        /*0088*/ 	.byte	0x04, 0x28
        /*008a*/ 	.short	(.L_2660 - .L_2659)


	//   ....[0]....
.L_2659:
        /*008c*/ 	.word	0x00000b50


	//   ....[1]....
        /*0090*/ 	.word	0x00000b80


	//   ....[2]....
        /*0094*/ 	.word	0x00000ba0


	//   ....[3]....
        /*0098*/ 	.word	0x00000bc0


	//   ....[4]....
        /*009c*/ 	.word	0x00000be0


	//   ....[5]....
        /*00a0*/ 	.word	0x00000e10


	//   ....[6]....
        /*00a4*/ 	.word	0x00000e30


	//   ....[7]....
        /*00a8*/ 	.word	0x00000e50


	//   ....[8]....
        /*00ac*/ 	.word	0x00000e70


	//   ....[9]....
        /*00b0*/ 	.word	0x00000e90


	//   ....[10]....
        /*00b4*/ 	.word	0x00001400


	//   ....[11]....
        /*00b8*/ 	.word	0x00001480


	//   ....[12]....
        /*00bc*/ 	.word	0x000014e0


	//   ....[13]....
        /*00c0*/ 	.word	0x00001540


	//   ....[14]....
        /*00c4*/ 	.word	0x000015a0


	//   ....[15]....
        /*00c8*/ 	.word	0x00001810


	//   ....[16]....
        /*00cc*/ 	.word	0x00001870


	//   ....[17]....
        /*00d0*/ 	.word	0x000018d0


	//   ....[18]....
        /*00d4*/ 	.word	0x00001930


	//   ....[19]....
        /*00d8*/ 	.word	0x00001990


	//----- nvinfo : EIATTR_EXIT_INSTR_OFFSETS
	.align		4
.L_2660:
        /*00dc*/ 	.byte	0x04, 0x1c
        /*00de*/ 	.short	(.L_2662 - .L_2661)


	//   ....[0]....
.L_2661:
        /*00e0*/ 	.word	0x000001e0


	//   ....[1]....
        /*00e4*/ 	.word	0x000013a0


	//----- nvinfo : EIATTR_MAX_THREADS
	.align		4
.L_2662:
        /*00e8*/ 	.byte	0x04, 0x05
        /*00ea*/ 	.short	(.L_2664 - .L_2663)
.L_2663:
        /*00ec*/ 	.word	0x00000080
        /*00f0*/ 	.word	0x00000001
        /*00f4*/ 	.word	0x00000001


	//----- nvinfo : EIATTR_CRS_STACK_SIZE
	.align		4
.L_2664:
        /*00f8*/ 	.byte	0x04, 0x1e
        /*00fa*/ 	.short	(.L_2666 - .L_2665)
.L_2665:
        /*00fc*/ 	.word	0x00000000
.L_2666:


//--------------------- .nv.info._ZN10layer_norm13ln_fwd_kernelINS_13Kernel_traitsIf6__halfS2_S2_fjLj512ELj1ELj4ELj1ELj16ENS_18Kernel_traits_baseILj512EfS2_S2_S2_fjLj128EEEEELb0ELb1ELb1ELb0EEEvNS_9FwdParamsE --------------------------
	.section	.nv.info._ZN10layer_norm13ln_fwd_kernelINS_13Kernel_traitsIf6__halfS2_S2_fjLj512ELj1ELj4ELj1ELj16ENS_18Kernel_traits_baseILj512EfS2_S2_S2_fjLj128EEEEELb0ELb1ELb1ELb0EEEvNS_9FwdParamsE,"",@"SHT_CUDA_INFO"
	.sectionflags	@""
	.align	4


	//----- nvinfo : EIATTR_CUDA_API_VERSION
	.align		4
        /*0000*/ 	.byte	0x04, 0x37
        /*0002*/ 	.short	(.L_2668 - .L_2667)
.L_2667:
        /*0004*/ 	.word	0x00000082


	//----- nvinfo : EIATTR_SW2861232_WAR
	.align		4
.L_2668:
        /*0008*/ 	.byte	0x01, 0x35
	.zero		2


	//----- nvinfo : EIATTR_PARAM_CBANK
	.align		4
        /*000c*/ 	.byte	0x04, 0x0a
        /*000e*/ 	.short	(.L_2670 - .L_2669)
	.align		4
.L_2669:
        /*0010*/ 	.word	index@(.nv.constant0._ZN10layer_norm13ln_fwd_kernelINS_13Kernel_traitsIf6__halfS2_S2_fjLj512ELj1ELj4ELj1ELj16ENS_18Kernel_traits_baseILj512EfS2_S2_S2_fjLj128EEEEELb0ELb1ELb1ELb0EEEvNS_9FwdParamsE)
        /*0014*/ 	.short	0x0160
        /*0016*/ 	.short	0x00e8


	//----- nvinfo : EIATTR_CBANK_PARAM_SIZE
	.align		4
.L_2670:
        /*0018*/ 	.byte	0x03, 0x19
        /*001a*/ 	.short	0x00e8


	//----- nvinfo : EIATTR_KPARAM_INFO
	.align		4
        /*001c*/ 	.byte	0x04, 0x17
        /*001e*/ 	.short	(.L_2672 - .L_2671)
.L_2671:
        /*0020*/ 	.word	0x00000000
        /*0024*/ 	.short	0x0000
        /*0026*/ 	.short	0x0000
        /*0028*/ 	.byte	0x00, 0xf0, 0xa1, 0x03


	//----- nvinfo : EIATTR_MAXREG_COUNT
	.align		4
.L_2672:
        /*002c*/ 	.byte	0x03, 0x1b
        /*002e*/ 	.short	0x00ff


	//----- nvinfo : EIATTR_MERCURY_ISA_VERSION
	.align		4
        /*0030*/ 	.byte	0x03, 0x5f
        /*0032*/ 	.short	0x0000


	//----- nvinfo : EIATTR_COOP_GROUP_MASK_REGIDS
	.align		4
        /*0034*/ 	.byte	0x04, 0x29
        /*0036*/ 	.short	(.L_2674 - .L_2673)


	//   ....[0]....
.L_2673:
        /*0038*/ 	.word	0xffffffff


	//   ....[1]....
        /*003c*/ 	.word	0xffffffff


	//   ....[2]....
        /*0040*/ 	.word	0xffffffff


	//   ....[3]....
        /*0044*/ 	.word	0xffffffff


	//   ....[4]....
        /*0048*/ 	.word	0xffffffff


	//   ....[5]....
        /*004c*/ 	.word	0xffffffff


	//   ....[6]....
        /*0050*/ 	.word	0xffffffff


	//   ....[7]....
        /*0054*/ 	.word	0xffffffff


	//   ....[8]....
        /*0058*/ 	.word	0xffffffff


	//   ....[9]....
        /*005c*/ 	.word	0xffffffff


	//   ....[10]....
        /*0060*/ 	.word	0xffffffff


	//   ....[11]....
        /*0064*/ 	.word	0xffffffff


	//   ....[12]....
        /*0068*/ 	.word	0xffffffff


	//   ....[13]....
        /*006c*/ 	.word	0xffffffff


	//   ....[14]....
        /*0070*/ 	.word	0xffffffff


	//   ....[15]....
        /*0074*/ 	.word	0xffffffff


	//   ....[16]....
        /*0078*/ 	.word	0xffffffff


	//   ....[17]....
        /*007c*/ 	.word	0xffffffff


	//   ....[18]....
        /*0080*/ 	.word	0xffffffff


	//   ....[19]....
        /*0084*/ 	.word	0xffffffff


	//----- nvinfo : EIATTR_COOP_GROUP_INSTR_OFFSETS
	.align		4
.L_2674:
        /*0088*/ 	.byte	0x04, 0x28
        /*008a*/ 	.short	(.L_2676 - .L_2675)


	//   ....[0]....
.L_2675:
        /*008c*/ 	.word	0x000014b0


	//   ....[1]....
        /*0090*/ 	.word	0x000014e0


	//   ....[2]....
        /*0094*/ 	.word	0x00001500


	//   ....[3]....
        /*0098*/ 	.word	0x00001520


	//   ....[4]....
        /*009c*/ 	.word	0x00001540


	//   ....[5]....
        /*00a0*/ 	.word	0x00001780


	//   ....[6]....
        /*00a4*/ 	.word	0x000017a0


	//   ....[7]....
        /*00a8*/ 	.word	0x000017c0


	//   ....[8]....
        /*00ac*/ 	.word	0x000017e0


	//   ....[9]....
        /*00b0*/ 	.word	0x00001800


	//   ....[10]....
        /*00b4*/ 	.word	0x00001e80


	//   ....[11]....
        /*00b8*/ 	.word	0x00001ef0


	//   ....[12]....
        /*00bc*/ 	.word	0x00001f50


	//   ....[13]....
        /*00c0*/ 	.word	0x00001fb0


	//   ....[14]....
        /*00c4*/ 	.word	0x00002010


	//   ....[15]....
        /*00c8*/ 	.word	0x00002290


	//   ....[16]....
        /*00cc*/ 	.word	0x000022f0


	//   ....[17]....
        /*00d0*/ 	.word	0x00002350


	//   ....[18]....
        /*00d4*/ 	.word	0x000023b0


	//   ....[19]....
        /*00d8*/ 	.word	0x00002420


	//----- nvinfo : EIATTR_EXIT_INSTR_OFFSETS
	.align		4
.L_2676:
        /*00dc*/ 	.byte	0x04, 0x1c
        /*00de*/ 	.short	(.L_2678 - .L_2677)


	//   ....[0]....
.L_2677:
        /*00e0*/ 	.word	0x000003a0


	//   ....[1]....
        /*00e4*/ 	.word	0x00001e20


	//----- nvinfo : EIATTR_MAX_THREADS
	.align		4
.L_2678:
        /*00e8*/ 	.byte	0x04, 0x05
        /*00ea*/ 	.short	(.L_2680 - .L_2679)
.L_2679:
        /*00ec*/ 	.word	0x00000080
        /*00f0*/ 	.word	0x00000001
        /*00f4*/ 	.word	0x00000001


	//----- nvinfo : EIATTR_CRS_STACK_SIZE
	.align		4
.L_2680:
        /*00f8*/ 	.byte	0x04, 0x1e
        /*00fa*/ 	.short	(.L_2682 - .L_2681)
.L_2681:
        /*00fc*/ 	.word	0x00000000
.L_2682:


//--------------------- .nv.info._ZN10layer_norm13ln_fwd_kernelINS_13Kernel_traitsIf6__halfS2_S2_fjLj512ELj1ELj4ELj1ELj16ENS_18Kernel_traits_baseILj512EfS2_S2_S2_fjLj128EEEEELb0ELb1ELb1ELb1EEEvNS_9FwdParamsE --------------------------
	.section	.nv.info._ZN10layer_norm13ln_fwd_kernelINS_13Kernel_traitsIf6__halfS2_S2_fjLj512ELj1ELj4ELj1ELj16ENS_18Kernel_traits_baseILj512EfS2_S2_S2_fjLj128EEEEELb0ELb1ELb1ELb1EEEvNS_9FwdParamsE,"",@"SHT_CUDA_INFO"
	.sectionflags	@""
	.align	4


	//----- nvinfo : EIATTR_CUDA_API_VERSION
	.align		4
        /*0000*/ 	.byte	0x04, 0x37
        /*0002*/ 	.short	(.L_2684 - .L_2683)
.L_2683:
        /*0004*/ 	.word	0x00000082


	//----- nvinfo : EIATTR_SW2861232_WAR
	.align		4
.L_2684:
        /*0008*/ 	.byte	0x01, 0x35
	.zero		2


	//----- nvinfo : EIATTR_PARAM_CBANK
	.align		4
        /*000c*/ 	.byte	0x04, 0x0a
        /*000e*/ 	.short	(.L_2686 - .L_2685)
	.align		4
.L_2685:
        /*0010*/ 	.word	index@(.nv.constant0._ZN10layer_norm13ln_fwd_kernelINS_13Kernel_traitsIf6__halfS2_S2_fjLj512ELj1ELj4ELj1ELj16ENS_18Kernel_traits_baseILj512EfS2_S2_S2_fjLj128EEEEELb0ELb1ELb1ELb1EEEvNS_9FwdParamsE)
        /*0014*/ 	.short	0x0160
        /*0016*/ 	.short	0x00e8


	//----- nvinfo : EIATTR_CBANK_PARAM_SIZE
	.align		4
.L_2686:
        /*0018*/ 	.byte	0x03, 0x19
        /*001a*/ 	.short	0x00e8


	//----- nvinfo : EIATTR_KPARAM_INFO
	.align		4
        /*001c*/ 	.byte	0x04, 0x17
        /*001e*/ 	.short	(.L_2688 - .L_2687)
.L_2687:
        /*0020*/ 	.word	0x00000000
        /*0024*/ 	.short	0x0000
        /*0026*/ 	.short	0x0000
        /*0028*/ 	.byte	0x00, 0xf0, 0xa1, 0x03


	//----- nvinfo : EIATTR_MAXREG_COUNT
	.align		4
.L_2688:
        /*002c*/ 	.byte	0x03, 0x1b
        /*002e*/ 	.short	0x00ff


	//----- nvinfo : EIATTR_MERCURY_ISA_VERSION
	.align		4
        /*0030*/ 	.byte	0x03, 0x5f
        /*0032*/ 	.short	0x0000


	//----- nvinfo : EIATTR_COOP_GROUP_MASK_REGIDS
	.align		4
        /*0034*/ 	.byte	0x04, 0x29
        /*0036*/ 	.short	(.L_2690 - .L_2689)


	//   ....[0]....
.L_2689:
        /*0038*/ 	.word	0xffffffff


	//   ....[1]....
        /*003c*/ 	.word	0xffffffff


	//   ....[2]....
        /*0040*/ 	.word	0xffffffff


	//   ....[3]....
        /*0044*/ 	.word	0xffffffff


	//   ....[4]....
        /*0048*/ 	.word	0xffffffff


	//   ....[5]....
        /*004c*/ 	.word	0xffffffff


	//   ....[6]....
        /*0050*/ 	.word	0xffffffff


	//   ....[7]....
        /*0054*/ 	.word	0xffffffff


	//   ....[8]....
        /*0058*/ 	.word	0xffffffff


	//   ....[9]....
        /*005c*/ 	.word	0xffffffff


	//   ....[10]....
        /*0060*/ 	.word	0xffffffff


	//   ....[11]....
        /*0064*/ 	.word	0xffffffff


	//   ....[12]....
        /*0068*/ 	.word	0xffffffff


	//   ....[13]....
        /*006c*/ 	.word	0xffffffff


	//   ....[14]....
        /*0070*/ 	.word	0xffffffff


	//   ....[15]....
        /*0074*/ 	.word	0xffffffff


	//   ....[16]....
        /*0078*/ 	.word	0xffffffff


	//   ....[17]....
        /*007c*/ 	.word	0xffffffff


	//   ....[18]....
        /*0080*/ 	.word	0xffffffff


	//   ....[19]....
        /*0084*/ 	.word	0xffffffff


	//----- nvinfo : EIATTR_COOP_GROUP_INSTR_OFFSETS
	.align		4
.L_2690:
        /*0088*/ 	.byte	0x04, 0x28
        /*008a*/ 	.short	(.L_2692 - .L_2691)


	//   ....[0]....
.L_2691:
        /*008c*/ 	.word	0x00001270


	//   ....[1]....
        /*0090*/ 	.word	0x000012a0


	//   ....[2]....
        /*0094*/ 	.word	0x000012c0


	//   ....[3]....
        /*0098*/ 	.word	0x000012e0


	//   ....[4]....
        /*009c*/ 	.word	0x00001300


	//   ....[5]....
        /*00a0*/ 	.word	0x00001530


	//   ....[6]....
        /*00a4*/ 	.word	0x00001550


	//   ....[7]....
        /*00a8*/ 	.word	0x00001570


	//   ....[8]....
        /*00ac*/ 	.word	0x00001590


	//   ....[9]....
        /*00b0*/ 	.word	0x000015b0


	//   ....[10]....
        /*00b4*/ 	.word	0x00001bc0


	//   ....[11]....
        /*00b8*/ 	.word	0x00001c30


	//   ....[12]....
        /*00bc*/ 	.word	0x00001c90


	//   ....[13]....
        /*00c0*/ 	.word	0x00001cf0


	//   ....[14]....
        /*00c4*/ 	.word	0x00001d50


	//   ....[15]....
        /*00c8*/ 	.word	0x00001fc0


	//   ....[16]....
        /*00cc*/ 	.word	0x00002020


	//   ....[17]....
        /*00d0*/ 	.word	0x00002080


	//   ....[18]....
        /*00d4*/ 	.word	0x000020e0


	//   ....[19]....
        /*00d8*/ 	.word	0x00002140


	//----- nvinfo : EIATTR_EXIT_INSTR_OFFSETS
	.align		4
.L_2692:
        /*00dc*/ 	.byte	0x04, 0x1c
        /*00de*/ 	.short	(.L_2694 - .L_2693)


	//   ....[0]....
.L_2693:
        /*00e0*/ 	.word	0x000001e0


	//   ....[1]....
        /*00e4*/ 	.word	0x00001b70


	//----- nvinfo : EIATTR_MAX_THREADS
	.align		4
.L_2694:
        /*00e8*/ 	.byte	0x04, 0x05
        /*00ea*/ 	.short	(.L_2696 - .L_2695)
.L_2695:
        /*00ec*/ 	.word	0x00000080
        /*00f0*/ 	.word	0x00000001
        /*00f4*/ 	.word	0x00000001


	//----- nvinfo : EIATTR_CRS_STACK_SIZE
	.align		4
.L_2696:
        /*00f8*/ 	.byte	0x04, 0x1e
        /*00fa*/ 	.short	(.L_2698 - .L_2697)
.L_2697:
        /*00fc*/ 	.word	0x00000000
.L_2698:


//--------------------- .nv.info._ZN10layer_norm13ln_fwd_kernelINS_13Kernel_traitsIf6__halfS2_S2_fjLj512ELj1ELj4ELj1ELj16ENS_18Kernel_traits_baseILj512EfS2_S2_S2_fjLj128EEEEELb1ELb0ELb0ELb0EEEvNS_9FwdParamsE --------------------------
	.section	.nv.info._ZN10layer_norm13ln_fwd_kernelINS_13Kernel_traitsIf6__halfS2_S2_fjLj512ELj1ELj4ELj1ELj16ENS_18Kernel_traits_baseILj512EfS2_S2_S2_fjLj128EEEEELb1ELb0ELb0ELb0EEEvNS_9FwdParamsE,"",@"SHT_CUDA_INFO"
	.sectionflags	@""
	.align	4


	//----- nvinfo : EIATTR_CUDA_API_VERSION
	.align		4
        /*0000*/ 	.byte	0x04, 0x37
        /*0002*/ 	.short	(.L_2700 - .L_2699)
.L_2699:
        /*0004*/ 	.word	0x00000082


	//----- nvinfo : EIATTR_SW2861232_WAR
	.align		4
.L_2700:
        /*0008*/ 	.byte	0x01, 0x35
	.zero		2


	//----- nvinfo : EIATTR_PARAM_CBANK
	.align		4
        /*000c*/ 	.byte	0x04, 0x0a
        /*000e*/ 	.short	(.L_2702 - .L_2701)
	.align		4
.L_2701:
        /*0010*/ 	.word	index@(.nv.constant0._ZN10layer_norm13ln_fwd_kernelINS_13Kernel_traitsIf6__halfS2_S2_fjLj512ELj1ELj4ELj1ELj16ENS_18Kernel_traits_baseILj512EfS2_S2_S2_fjLj128EEEEELb1ELb0ELb0ELb0EEEvNS_9FwdParamsE)
        /*0014*/ 	.short	0x0160
        /*0016*/ 	.short	0x00e8


	//----- nvinfo : EIATTR_CBANK_PARAM_SIZE
	.align		4
.L_2702:
        /*0018*/ 	.byte	0x03, 0x19
        /*001a*/ 	.short	0x00e8


	//----- nvinfo : EIATTR_KPARAM_INFO
	.align		4
        /*001c*/ 	.byte	0x04, 0x17
        /*001e*/ 	.short	(.L_2704 - .L_2703)
.L_2703:
        /*0020*/ 	.word	0x00000000
        /*0024*/ 	.short	0x0000
        /*0026*/ 	.short	0x0000
        /*0028*/ 	.byte	0x00, 0xf0, 0xa1, 0x03


	//----- nvinfo : EIATTR_MAXREG_COUNT
	.align		4
.L_2704:
        /*002c*/ 	.byte	0x03, 0x1b
        /*002e*/ 	.short	0x00ff


	//----- nvinfo : EIATTR_MERCURY_ISA_VERSION
	.align		4
        /*0030*/ 	.byte	0x03, 0x5f
        /*0032*/ 	.short	0x0000


	//----- nvinfo : EIATTR_COOP_GROUP_MASK_REGIDS
	.align		4
        /*0034*/ 	.byte	0x04, 0x29
        /*0036*/ 	.short	(.L_2706 - .L_2705)


	//   ....[0]....
.L_2705:
        /*0038*/ 	.word	0xffffffff


	//   ....[1]....
        /*003c*/ 	.word	0xffffffff


	//   ....[2]....
        /*0040*/ 	.word	0xffffffff


	//   ....[3]....
        /*0044*/ 	.word	0xffffffff


	//   ....[4]....
        /*0048*/ 	.word	0xffffffff


	//   ....[5]....
        /*004c*/ 	.word	0xffffffff


	//   ....[6]....
        /*0050*/ 	.word	0xffffffff


	//   ....[7]....
        /*0054*/ 	.word	0xffffffff


	//   ....[8]....
        /*0058*/ 	.word	0xffffffff


	//   ....[9]....
        /*005c*/ 	.word	0xffffffff


	//   ....[10]....
        /*0060*/ 	.word	0xffffffff


	//   ....[11]....
        /*0064*/ 	.word	0xffffffff


	//   ....[12]....
        /*0068*/ 	.word	0xffffffff


	//   ....[13]....
        /*006c*/ 	.word	0xffffffff


	//   ....[14]....
        /*0070*/ 	.word	0xffffffff


	//   ....[15]....
        /*0074*/ 	.word	0xffffffff


	//   ....[16]....
        /*0078*/ 	.word	0xffffffff


	//   ....[17]....
        /*007c*/ 	.word	0xffffffff


	//   ....[18]....
        /*0080*/ 	.word	0xffffffff


	//   ....[19]....
        /*0084*/ 	.word	0xffffffff


	//----- nvinfo : EIATTR_COOP_GROUP_INSTR_OFFSETS
	.align		4
.L_2706:
        /*0088*/ 	.byte	0x04, 0x28
        /*008a*/ 	.short	(.L_2708 - .L_2707)


	//   ....[0]....
.L_2707:
        /*008c*/ 	.word	0x00006520


	//   ....[1]....
        /*0090*/ 	.word	0x00006550


	//   ....[2]....
        /*0094*/ 	.word	0x00006580


	//   ....[3]....
        /*0098*/ 	.word	0x000065a0


	//   ....[4]....
        /*009c*/ 	.word	0x000065c0


	//   ....[5]....
        /*00a0*/ 	.word	0x00006800


	//   ....[6]....
        /*00a4*/ 	.word	0x00006820


	//   ....[7]....
        /*00a8*/ 	.word	0x00006840


	//   ....[8]....
        /*00ac*/ 	.word	0x00006860


	//   ....[9]....
        /*00b0*/ 	.word	0x00006880


	//   ....[10]....
        /*00b4*/ 	.word	0x00006eb0


	//   ....[11]....
        /*00b8*/ 	.word	0x00006f20


	//   ....[12]....
        /*00bc*/ 	.word	0x00006f80


	//   ....[13]....
        /*00c0*/ 	.word	0x00006fe0


	//   ....[14]....
        /*00c4*/ 	.word	0x00007040


	//   ....[15]....
        /*00c8*/ 	.word	0x000072d0


	//   ....[16]....
        /*00cc*/ 	.word	0x00007330


	//   ....[17]....
        /*00d0*/ 	.word	0x00007390


	//   ....[18]....
        /*00d4*/ 	.word	0x000073f0


	//   ....[19]....
        /*00d8*/ 	.word	0x00007450


	//----- nvinfo : EIATTR_EXIT_INSTR_OFFSETS
	.align		4
.L_2708:
        /*00dc*/ 	.byte	0x04, 0x1c
        /*00de*/ 	.short	(.L_2710 - .L_2709)


	//   ....[0]....
.L_2709:
        /*00e0*/ 	.word	0x00000550


	//   ....[1]....
        /*00e4*/ 	.word	0x00006e50


	//----- nvinfo : EIATTR_MAX_THREADS
	.align		4
.L_2710:
        /*00e8*/ 	.byte	0x04, 0x05
        /*00ea*/ 	.short	(.L_2712 - .L_2711)
.L_2711:
        /*00ec*/ 	.word	0x00000080
        /*00f0*/ 	.word	0x00000001
        /*00f4*/ 	.word	0x00000001


	//----- nvinfo : EIATTR_CRS_STACK_SIZE
	.align		4
.L_2712:
        /*00f8*/ 	.byte	0x04, 0x1e
        /*00fa*/ 	.short	(.L_2714 - .L_2713)
.L_2713:
        /*00fc*/ 	.word	0x00000000
.L_2714:


//--------------------- .nv.info._ZN10layer_norm13ln_fwd_kernelINS_13Kernel_traitsIf6__halfS2_S2_fjLj512ELj1ELj4ELj1ELj16ENS_18Kernel_traits_baseILj512EfS2_S2_S2_fjLj128EEEEELb1ELb0ELb0ELb1EEEvNS_9FwdParamsE --------------------------
	.section	.nv.info._ZN10layer_norm13ln_fwd_kernelINS_13Kernel_traitsIf6__halfS2_S2_fjLj512ELj1ELj4ELj1ELj16ENS_18Kernel_traits_baseILj512EfS2_S2_S2_fjLj128EEEEELb1ELb0ELb0ELb1EEEvNS_9FwdParamsE,"",@"SHT_CUDA_INFO"
	.sectionflags	@""
	.align	4


	//----- nvinfo : EIATTR_CUDA_API_VERSION
	.align		4
        /*0000*/ 	.byte	0x04, 0x37
        /*0002*/ 	.short	(.L_2716 - .L_2715)
.L_2715:
        /*0004*/ 	.word	0x00000082


	//----- nvinfo : EIATTR_SW2861232_WAR
	.align		4
.L_2716:
        /*0008*/ 	.byte	0x01, 0x35
	.zero		2


	//----- nvinfo : EIATTR_PARAM_CBANK
	.align		4
        /*000c*/ 	.byte	0x04, 0x0a
        /*000e*/ 	.short	(.L_2718 - .L_2717)
	.align		4
.L_2717:
        /*0010*/ 	.word	index@(.nv.constant0._ZN10layer_norm13ln_fwd_kernelINS_13Kernel_traitsIf6__halfS2_S2_fjLj512ELj1ELj4ELj1ELj16ENS_18Kernel_traits_baseILj512EfS2_S2_S2_fjLj128EEEEELb1ELb0ELb0ELb1EEEvNS_9FwdParamsE)
        /*0014*/ 	.short	0x0160
        /*0016*/ 	.short	0x00e8


	//----- nvinfo : EIATTR_CBANK_PARAM_SIZE
	.align		4
.L_2718:
        /*0018*/ 	.byte	0x03, 0x19
        /*001a*/ 	.short	0x00e8


	//----- nvinfo : EIATTR_KPARAM_INFO
	.align		4
        /*001c*/ 	.byte	0x04, 0x17
        /*001e*/ 	.short	(.L_2720 - .L_2719)
.L_2719:
        /*0020*/ 	.word	0x00000000
        /*0024*/ 	.short	0x0000
        /*0026*/ 	.short	0x0000
        /*0028*/ 	.byte	0x00, 0xf0, 0xa1, 0x03


	//----- nvinfo : EIATTR_MAXREG_COUNT
	.align		4
.L_2720:
        /*002c*/ 	.byte	0x03, 0x1b
        /*002e*/ 	.short	0x00ff


	//----- nvinfo : EIATTR_MERCURY_ISA_VERSION
	.align		4
        /*0030*/ 	.byte	0x03, 0x5f
        /*0032*/ 	.short	0x0000


	//----- nvinfo : EIATTR_COOP_GROUP_MASK_REGIDS
	.align		4
        /*0034*/ 	.byte	0x04, 0x29
        /*0036*/ 	.short	(.L_2722 - .L_2721)


	//   ....[0]....
.L_2721:
        /*0038*/ 	.word	0xffffffff


	//   ....[1]....
        /*003c*/ 	.word	0xffffffff


	//   ....[2]....
        /*0040*/ 	.word	0xffffffff


	//   ....[3]....
        /*0044*/ 	.word	0xffffffff


	//   ....[4]....
        /*0048*/ 	.word	0xffffffff


	//   ....[5]....
        /*004c*/ 	.word	0xffffffff


	//   ....[6]....
        /*0050*/ 	.word	0xffffffff


	//   ....[7]....
        /*0054*/ 	.word	0xffffffff


	//   ....[8]....
        /*0058*/ 	.word	0xffffffff


	//   ....[9]....
        /*005c*/ 	.word	0xffffffff


	//   ....[10]....
        /*0060*/ 	.word	0xffffffff


	//   ....[11]....
        /*0064*/ 	.word	0xffffffff


	//   ....[12]....
        /*0068*/ 	.word	0xffffffff


	//   ....[13]....
        /*006c*/ 	.word	0xffffffff


	//   ....[14]....
        /*0070*/ 	.word	0xffffffff


	//   ....[15]....
        /*0074*/ 	.word	0xffffffff


	//   ....[16]....
        /*0078*/ 	.word	0xffffffff


	//   ....[17]....
        /*007c*/ 	.word	0xffffffff


	//   ....[18]....
        /*0080*/ 	.word	0xffffffff


	//   ....[19]....
        /*0084*/ 	.word	0xffffffff


	//----- nvinfo : EIATTR_COOP_GROUP_INSTR_OFFSETS
	.align		4
.L_2722:
        /*0088*/ 	.byte	0x04, 0x28
        /*008a*/ 	.short	(.L_2724 - .L_2723)


	//   ....[0]....
.L_2723:
        /*008c*/ 	.word	0x000062d0


	//   ....[1]....
        /*0090*/ 	.word	0x00006300


	//   ....[2]....
        /*0094*/ 	.word	0x00006320


	//   ....[3]....
        /*0098*/ 	.word	0x00006340


	//   ....[4]....
        /*009c*/ 	.word	0x00006360


	//   ....[5]....
        /*00a0*/ 	.word	0x00006590


	//   ....[6]....
        /*00a4*/ 	.word	0x000065b0


	//   ....[7]....
        /*00a8*/ 	.word	0x000065d0


	//   ....[8]....
        /*00ac*/ 	.word	0x000065f0


	//   ....[9]....
        /*00b0*/ 	.word	0x00006610


	//   ....[10]....
        /*00b4*/ 	.word	0x00006ba0


	//   ....[11]....
        /*00b8*/ 	.word	0x00006c00


	//   ....[12]....
        /*00bc*/ 	.word	0x00006c60


	//   ....[13]....
        /*00c0*/ 	.word	0x00006cc0


	//   ....[14]....
        /*00c4*/ 	.word	0x00006d20


	//   ....[15]....
        /*00c8*/ 	.word	0x00006f90


	//   ....[16]....
        /*00cc*/ 	.word	0x00006ff0


	//   ....[17]....
        /*00d0*/ 	.word	0x00007050


	//   ....[18]....
        /*00d4*/ 	.word	0x000070b0


	//   ....[19]....
        /*00d8*/ 	.word	0x00007110


	//----- nvinfo : EIATTR_EXIT_INSTR_OFFSETS
	.align		4
.L_2724:
        /*00dc*/ 	.byte	0x04, 0x1c
        /*00de*/ 	.short	(.L_2726 - .L_2725)


	//   ....[0]....
.L_2725:
        /*00e0*/ 	.word	0x00000230


	//   ....[1]....
        /*00e4*/ 	.word	0x00006b40


	//----- nvinfo : EIATTR_MAX_THREADS
	.align		4
.L_2726:
        /*00e8*/ 	.byte	0x04, 0x05
        /*00ea*/ 	.short	(.L_2728 - .L_2727)
.L_2727:
        /*00ec*/ 	.word	0x00000080
        /*00f0*/ 	.word	0x00000001
        /*00f4*/ 	.word	0x00000001


	//----- nvinfo : EIATTR_CRS_STACK_SIZE
	.align		4
.L_2728:
        /*00f8*/ 	.byte	0x04, 0x1e
        /*00fa*/ 	.short	(.L_2730 - .L_2729)
.L_2729:
        /*00fc*/ 	.word	0x00000000
.L_2730:


//--------------------- .nv.info._ZN10layer_norm13ln_fwd_kernelINS_13Kernel_traitsIf6__halfS2_S2_fjLj512ELj1ELj4ELj1ELj16ENS_18Kernel_traits_baseILj512EfS2_S2_S2_fjLj128EEEEELb1ELb0ELb1ELb0EEEvNS_9FwdParamsE --------------------------
	.section	.nv.info._ZN10layer_norm13ln_fwd_kernelINS_13Kernel_traitsIf6__halfS2_S2_fjLj512ELj1ELj4ELj1ELj16ENS_18Kernel_traits_baseILj512EfS2_S2_S2_fjLj128EEEEELb1ELb0ELb1ELb0EEEvNS_9FwdParamsE,"",@"SHT_CUDA_INFO"
	.sectionflags	@""
	.align	4


	//----- nvinfo : EIATTR_CUDA_API_VERSION
	.align		4
        /*0000*/ 	.byte	0x04, 0x37
        /*0002*/ 	.short	(.L_2732 - .L_2731)
.L_2731:
        /*0004*/ 	.word	0x00000082


	//----- nvinfo : EIATTR_SW2861232_WAR
	.align		4
.L_2732:
        /*0008*/ 	.byte	0x01, 0x35
	.zero		2


	//----- nvinfo : EIATTR_PARAM_CBANK
	.align		4
        /*000c*/ 	.byte	0x04, 0x0a
        /*000e*/ 	.short	(.L_2734 - .L_2733)
	.align		4
.L_2733:
        /*0010*/ 	.word	index@(.nv.constant0._ZN10layer_norm13ln_fwd_kernelINS_13Kernel_traitsIf6__halfS2_S2_fjLj512ELj1ELj4ELj1ELj16ENS_18Kernel_traits_baseILj512EfS2_S2_S2_fjLj128EEEEELb1ELb0ELb1ELb0EEEvNS_9FwdParamsE)
        /*0014*/ 	.short	0x0160
        /*0016*/ 	.short	0x00e8


	//----- nvinfo : EIATTR_CBANK_PARAM_SIZE
	.align		4
.L_2734:
        /*0018*/ 	.byte	0x03, 0x19
        /*001a*/ 	.short	0x00e8


	//----- nvinfo : EIATTR_KPARAM_INFO
	.align		4
        /*001c*/ 	.byte	0x04, 0x17
        /*001e*/ 	.short	(.L_2736 - .L_2735)
.L_2735:
        /*0020*/ 	.word	0x00000000
        /*0024*/ 	.short	0x0000
        /*0026*/ 	.short	0x0000
        /*0028*/ 	.byte	0x00, 0xf0, 0xa1, 0x03


	//----- nvinfo : EIATTR_MAXREG_COUNT
	.align		4
.L_2736:
        /*002c*/ 	.byte	0x03, 0x1b
        /*002e*/ 	.short	0x00ff


	//----- nvinfo : EIATTR_MERCURY_ISA_VERSION
	.align		4
        /*0030*/ 	.byte	0x03, 0x5f
        /*0032*/ 	.short	0x0000


	//----- nvinfo : EIATTR_COOP_GROUP_MASK_REGIDS
	.align		4
        /*0034*/ 	.byte	0x04, 0x29
        /*0036*/ 	.short	(.L_2738 - .L_2737)


	//   ....[0]....
.L_2737:
        /*0038*/ 	.word	0xffffffff


	//   ....[1]....
        /*003c*/ 	.word	0xffffffff


	//   ....[2]....
        /*0040*/ 	.word	0xffffffff


	//   ....[3]....
        /*0044*/ 	.word	0xffffffff


	//   ....[4]....
        /*0048*/ 	.word	0xffffffff


	//   ....[5]....
        /*004c*/ 	.word	0xffffffff


	//   ....[6]....
        /*0050*/ 	.word	0xffffffff


	//   ....[7]....
        /*0054*/ 	.word	0xffffffff


	//   ....[8]....
        /*0058*/ 	.word	0xffffffff


	//   ....[9]....
        /*005c*/ 	.word	0xffffffff


	//   ....[10]....
        /*0060*/ 	.word	0xffffffff


	//   ....[11]....
        /*0064*/ 	.word	0xffffffff


	//   ....[12]....
        /*0068*/ 	.word	0xffffffff


	//   ....[13]....
        /*006c*/ 	.word	0xffffffff


	//   ....[14]....
        /*0070*/ 	.word	0xffffffff


	//   ....[15]....
        /*0074*/ 	.word	0xffffffff


	//   ....[16]....
        /*0078*/ 	.word	0xffffffff


	//   ....[17]....
        /*007c*/ 	.word	0xffffffff


	//   ....[18]....
        /*0080*/ 	.word	0xffffffff


	//   ....[19]....
        /*0084*/ 	.word	0xffffffff


	//----- nvinfo : EIATTR_COOP_GROUP_INSTR_OFFSETS
	.align		4
.L_2738:
        /*0088*/ 	.byte	0x04, 0x28
        /*008a*/ 	.short	(.L_2740 - .L_2739)


	//   ....[0]....
.L_2739:
        /*008c*/ 	.word	0x00007090


	//   ....[1]....
        /*0090*/ 	.word	0x000070c0


	//   ....[2]....
        /*0094*/ 	.word	0x000070e0


	//   ....[3]....
        /*0098*/ 	.word	0x00007100


	//   ....[4]....
        /*009c*/ 	.word	0x00007120


	//   ....[5]....
        /*00a0*/ 	.word	0x00007360


	//   ....[6]....
        /*00a4*/ 	.word	0x00007380


	//   ....[7]....
        /*00a8*/ 	.word	0x000073a0


	//   ....[8]....
        /*00ac*/ 	.word	0x000073c0


	//   ....[9]....
        /*00b0*/ 	.word	0x000073e0


	//   ....[10]....
        /*00b4*/ 	.word	0x00007a60


	//   ....[11]....
        /*00b8*/ 	.word	0x00007ad0


	//   ....[12]....
        /*00bc*/ 	.word	0x00007b30


	//   ....[13]....
        /*00c0*/ 	.word	0x00007b90


	//   ....[14]....
        /*00c4*/ 	.word	0x00007bf0


	//   ....[15]....
        /*00c8*/ 	.word	0x00007e80


	//   ....[16]....
        /*00cc*/ 	.word	0x00007ee0


	//   ....[17]....
        /*00d0*/ 	.word	0x00007f40


	//   ....[18]....
        /*00d4*/ 	.word	0x00007fa0


	//   ....[19]....
        /*00d8*/ 	.word	0x00008010


	//----- nvinfo : EIATTR_EXIT_INSTR_OFFSETS
	.align		4
.L_2740:
        /*00dc*/ 	.byte	0x04, 0x1c
        /*00de*/ 	.short	(.L_2742 - .L_2741)


	//   ....[0]....
.L_2741:
        /*00e0*/ 	.word	0x00000530


	//   ....[1]....
        /*00e4*/ 	.word	0x00007a10


	//----- nvinfo : EIATTR_MAX_THREADS
	.align		4
.L_2742:
        /*00e8*/ 	.byte	0x04, 0x05
        /*00ea*/ 	.short	(.L_2744 - .L_2743)
.L_2743:
        /*00ec*/ 	.word	0x00000080
        /*00f0*/ 	.word	0x00000001
        /*00f4*/ 	.word	0x00000001


	//----- nvinfo : EIATTR_CRS_STACK_SIZE
	.align		4
.L_2744:
        /*00f8*/ 	.byte	0x04, 0x1e
        /*00fa*/ 	.short	(.L_2746 - .L_2745)
.L_2745:
        /*00fc*/ 	.word	0x00000000
.L_2746:


//--------------------- .nv.info._ZN10layer_norm13ln_fwd_kernelINS_13Kernel_traitsIf6__halfS2_S2_fjLj512ELj1ELj4ELj1ELj16ENS_18Kernel_traits_baseILj512EfS2_S2_S2_fjLj128EEEEELb1ELb0ELb1ELb1EEEvNS_9FwdParamsE --------------------------
	.section	.nv.info._ZN10layer_norm13ln_fwd_kernelINS_13Kernel_traitsIf6__halfS2_S2_fjLj512ELj1ELj4ELj1ELj16ENS_18Kernel_traits_baseILj512EfS2_S2_S2_fjLj128EEEEELb1ELb0ELb1ELb1EEEvNS_9FwdParamsE,"",@"SHT_CUDA_INFO"
	.sectionflags	@""
	.align	4


	//----- nvinfo : EIATTR_CUDA_API_VERSION
	.align		4
        /*0000*/ 	.byte	0x04, 0x37
        /*0002*/ 	.short	(.L_2748 - .L_2747)
.L_2747:
        /*0004*/ 	.word	0x00000082


	//----- nvinfo : EIATTR_SW2861232_WAR
	.align		4
.L_2748:
        /*0008*/ 	.byte	0x01, 0x35
	.zero		2


	//----- nvinfo : EIATTR_PARAM_CBANK
	.align		4
        /*000c*/ 	.byte	0x04, 0x0a
        /*000e*/ 	.short	(.L_2750 - .L_2749)
	.align		4
.L_2749:
        /*0010*/ 	.word	index@(.nv.constant0._ZN10layer_norm13ln_fwd_kernelINS_13Kernel_traitsIf6__halfS2_S2_fjLj512ELj1ELj4ELj1ELj16ENS_18Kernel_traits_baseILj512EfS2_S2_S2_fjLj128EEEEELb1ELb0ELb1ELb1EEEvNS_9FwdParamsE)
        /*0014*/ 	.short	0x0160
        /*0016*/ 	.short	0x00e8


	//----- nvinfo : EIATTR_CBANK_PARAM_SIZE
	.align		4
.L_2750:
        /*0018*/ 	.byte	0x03, 0x19
        /*001a*/ 	.short	0x00e8


	//----- nvinfo : EIATTR_KPARAM_INFO
	.align		4
        /*001c*/ 	.byte	0x04, 0x17
        /*001e*/ 	.short	(.L_2752 - .L_2751)
.L_2751:
        /*0020*/ 	.word	0x00000000
        /*0024*/ 	.short	0x0000
        /*0026*/ 	.short	0x0000
        /*0028*/ 	.byte	0x00, 0xf0, 0xa1, 0x03


	//----- nvinfo : EIATTR_MAXREG_COUNT
	.align		4
.L_2752:
        /*002c*/ 	.byte	0x03, 0x1b
        /*002e*/ 	.short	0x00ff


	//----- nvinfo : EIATTR_MERCURY_ISA_VERSION
	.align		4
        /*0030*/ 	.byte	0x03, 0x5f
        /*0032*/ 	.short	0x0000


	//----- nvinfo : EIATTR_COOP_GROUP_MASK_REGIDS
	.align		4
        /*0034*/ 	.byte	0x04, 0x29
        /*0036*/ 	.short	(.L_2754 - .L_2753)


	//   ....[0]....
.L_2753:
        /*0038*/ 	.word	0xffffffff


	//   ....[1]....
        /*003c*/ 	.word	0xffffffff


	//   ....[2]....
        /*0040*/ 	.word	0xffffffff


	//   ....[3]....
        /*0044*/ 	.word	0xffffffff


	//   ....[4]....
        /*0048*/ 	.word	0xffffffff


	//   ....[5]....
        /*004c*/ 	.word	0xffffffff


	//   ....[6]....
        /*0050*/ 	.word	0xffffffff


	//   ....[7]....
        /*0054*/ 	.word	0xffffffff


	//   ....[8]....
        /*0058*/ 	.word	0xffffffff


	//   ....[9]....
        /*005c*/ 	.word	0xffffffff


	//   ....[10]....
        /*0060*/ 	.word	0xffffffff


	//   ....[11]....
        /*0064*/ 	.word	0xffffffff


	//   ....[12]....
        /*0068*/ 	.word	0xffffffff


	//   ....[13]....
        /*006c*/ 	.word	0xffffffff


	//   ....[14]....
        /*0070*/ 	.word	0xffffffff


	//   ....[15]....
        /*0074*/ 	.word	0xffffffff


	//   ....[16]....
        /*0078*/ 	.word	0xffffffff


	//   ....[17]....
        /*007c*/ 	.word	0xffffffff


	//   ....[18]....
        /*0080*/ 	.word	0xffffffff


	//   ....[19]....
        /*0084*/ 	.word	0xffffffff


	//----- nvinfo : EIATTR_COOP_GROUP_INSTR_OFFSETS
	.align		4
.L_2754:
        /*0088*/ 	.byte	0x04, 0x28
        /*008a*/ 	.short	(.L_2756 - .L_2755)


	//   ....[0]....
.L_2755:
        /*008c*/ 	.word	0x00006ee0


	//   ....[1]....
        /*0090*/ 	.word	0x00006f10


	//   ....[2]....
        /*0094*/ 	.word	0x00006f30


	//   ....[3]....
        /*0098*/ 	.word	0x00006f50


	//   ....[4]....
        /*009c*/ 	.word	0x00006f70


	//   ....[5]....
        /*00a0*/ 	.word	0x000071a0


	//   ....[6]....
        /*00a4*/ 	.word	0x000071c0


	//   ....[7]....
        /*00a8*/ 	.word	0x000071e0


	//   ....[8]....
        /*00ac*/ 	.word	0x00007200


	//   ....[9]....
        /*00b0*/ 	.word	0x00007220


	//   ....[10]....
        /*00b4*/ 	.word	0x00007850


	//   ....[11]....
        /*00b8*/ 	.word	0x000078b0


	//   ....[12]....
        /*00bc*/ 	.word	0x00007910


	//   ....[13]....
        /*00c0*/ 	.word	0x00007970


	//   ....[14]....
        /*00c4*/ 	.word	0x000079d0


	//   ....[15]....
        /*00c8*/ 	.word	0x00007c40


	//   ....[16]....
        /*00cc*/ 	.word	0x00007ca0


	//   ....[17]....
        /*00d0*/ 	.word	0x00007d00


	//   ....[18]....
        /*00d4*/ 	.word	0x00007d60


	//   ....[19]....
        /*00d8*/ 	.word	0x00007dc0


	//----- nvinfo : EIATTR_EXIT_INSTR_OFFSETS
	.align		4
.L_2756:
        /*00dc*/ 	.byte	0x04, 0x1c
        /*00de*/ 	.short	(.L_2758 - .L_2757)


	//   ....[0]....
.L_2757:
        /*00e0*/ 	.word	0x00000260


	//   ....[1]....
        /*00e4*/ 	.word	0x00007800


	//----- nvinfo : EIATTR_MAX_THREADS
	.align		4
.L_2758:
        /*00e8*/ 	.byte	0x04, 0x05
        /*00ea*/ 	.short	(.L_2760 - .L_2759)
.L_2759:
        /*00ec*/ 	.word	0x00000080
        /*00f0*/ 	.word	0x00000001
        /*00f4*/ 	.word	0x00000001


	//----- nvinfo : EIATTR_CRS_STACK_SIZE
	.align		4
.L_2760:
        /*00f8*/ 	.byte	0x04, 0x1e
        /*00fa*/ 	.short	(.L_2762 - .L_2761)
.L_2761:
        /*00fc*/ 	.word	0x00000000
.L_2762:


//--------------------- .nv.info._ZN10layer_norm13ln_fwd_kernelINS_13Kernel_traitsIf6__halfS2_S2_fjLj512ELj1ELj4ELj1ELj16ENS_18Kernel_traits_baseILj512EfS2_S2_S2_fjLj128EEEEELb1ELb1ELb0ELb0EEEvNS_9FwdParamsE --------------------------
	.section	.nv.info._ZN10layer_norm13ln_fwd_kernelINS_13Kernel_traitsIf6__halfS2_S2_fjLj512ELj1ELj4ELj1ELj16ENS_18Kernel_traits_baseILj512EfS2_S2_S2_fjLj128EEEEELb1ELb1ELb0ELb0EEEvNS_9FwdParamsE,"",@"SHT_CUDA_INFO"
	.sectionflags	@""
	.align	4


	//----- nvinfo : EIATTR_CUDA_API_VERSION
	.align		4
        /*0000*/ 	.byte	0x04, 0x37
        /*0002*/ 	.short	(.L_2764 - .L_2763)
.L_2763:
        /*0004*/ 	.word	0x00000082


	//----- nvinfo : EIATTR_SW2861232_WAR
	.align		4
.L_2764:
        /*0008*/ 	.byte	0x01, 0x35
	.zero		2


	//----- nvinfo : EIATTR_PARAM_CBANK
	.align		4
        /*000c*/ 	.byte	0x04, 0x0a
        /*000e*/ 	.short	(.L_2766 - .L_2765)
	.align		4
.L_2765:
        /*0010*/ 	.word	index@(.nv.constant0._ZN10layer_norm13ln_fwd_kernelINS_13Kernel_traitsIf6__halfS2_S2_fjLj512ELj1ELj4ELj1ELj16ENS_18Kernel_traits_baseILj512EfS2_S2_S2_fjLj128EEEEELb1ELb1ELb0ELb0EEEvNS_9FwdParamsE)
        /*0014*/ 	.short	0x0160
        /*0016*/ 	.short	0x00e8


	//----- nvinfo : EIATTR_CBANK_PARAM_SIZE
	.align		4
.L_2766:
        /*0018*/ 	.byte	0x03, 0x19
        /*001a*/ 	.short	0x00e8


	//----- nvinfo : EIATTR_KPARAM_INFO
	.align		4
        /*001c*/ 	.byte	0x04, 0x17
        /*001e*/ 	.short	(.L_2768 - .L_2767)
.L_2767:
        /*0020*/ 	.word	0x00000000
        /*0024*/ 	.short	0x0000
        /*0026*/ 	.short	0x0000
        /*0028*/ 	.byte	0x00, 0xf0, 0xa1, 0x03


	//----- nvinfo : EIATTR_MAXREG_COUNT
	.align		4
.L_2768:
        /*002c*/ 	.byte	0x03, 0x1b
        /*002e*/ 	.short	0x00ff


	//----- nvinfo : EIATTR_MERCURY_ISA_VERSION
	.align		4
        /*0030*/ 	.byte	0x03, 0x5f
        /*0032*/ 	.short	0x0000


	//----- nvinfo : EIATTR_COOP_GROUP_MASK_REGIDS
	.align		4
        /*0034*/ 	.byte	0x04, 0x29
        /*0036*/ 	.short	(.L_2770 - .L_2769)


	//   ....[0]....
.L_2769:
        /*0038*/ 	.word	0xffffffff


	//   ....[1]....
        /*003c*/ 	.word	0xffffffff


	//   ....[2]....
        /*0040*/ 	.word	0xffffffff


	//   ....[3]....
        /*0044*/ 	.word	0xffffffff


	//   ....[4]....
        /*0048*/ 	.word	0xffffffff


	//   ....[5]....
        /*004c*/ 	.word	0xffffffff


	//   ....[6]....
        /*0050*/ 	.word	0xffffffff


	//   ....[7]....
        /*0054*/ 	.word	0xffffffff


	//   ....[8]....
        /*0058*/ 	.word	0xffffffff


	//   ....[9]....
        /*005c*/ 	.word	0xffffffff


	//   ....[10]....
        /*0060*/ 	.word	0xffffffff


	//   ....[11]....
        /*0064*/ 	.word	0xffffffff


	//   ....[12]....
        /*0068*/ 	.word	0xffffffff


	//   ....[13]....
        /*006c*/ 	.word	0xffffffff


	//   ....[14]....
        /*0070*/ 	.word	0xffffffff


	//   ....[15]....
        /*0074*/ 	.word	0xffffffff


	//   ....[16]....
        /*0078*/ 	.word	0xffffffff


	//   ....[17]....
        /*007c*/ 	.word	0xffffffff


	//   ....[18]....
        /*0080*/ 	.word	0xffffffff


	//   ....[19]....
        /*0084*/ 	.word	0xffffffff


	//----- nvinfo : EIATTR_COOP_GROUP_INSTR_OFFSETS
	.align		4
.L_2770:
        /*0088*/ 	.byte	0x04, 0x28
        /*008a*/ 	.short	(.L_2772 - .L_2771)


	//   ....[0]....
.L_2771:
        /*008c*/ 	.word	0x000066a0


	//   ....[1]....
        /*0090*/ 	.word	0x000066d0


	//   ....[2]....
        /*0094*/ 	.word	0x00006700


	//   ....[3]....
        /*0098*/ 	.word	0x00006720


	//   ....[4]....
        /*009c*/ 	.word	0x00006740


	//   ....[5]....
        /*00a0*/ 	.word	0x00006980


	//   ....[6]....
        /*00a4*/ 	.word	0x000069a0


	//   ....[7]....
        /*00a8*/ 	.word	0x000069c0


	//   ....[8]....
        /*00ac*/ 	.word	0x000069e0


	//   ....[9]....
        /*00b0*/ 	.word	0x00006a00


	//   ....[10]....
        /*00b4*/ 	.word	0x00007030


	//   ....[11]....
        /*00b8*/ 	.word	0x000070a0


	//   ....[12]....
        /*00bc*/ 	.word	0x00007100


	//   ....[13]....
        /*00c0*/ 	.word	0x00007160


	//   ....[14]....
        /*00c4*/ 	.word	0x000071c0


	//   ....[15]....
        /*00c8*/ 	.word	0x00007450


	//   ....[16]....
        /*00cc*/ 	.word	0x000074b0


	//   ....[17]....
        /*00d0*/ 	.word	0x00007510


	//   ....[18]....
        /*00d4*/ 	.word	0x00007570


	//   ....[19]....
        /*00d8*/ 	.word	0x000075d0


	//----- nvinfo : EIATTR_EXIT_INSTR_OFFSETS
	.align		4
.L_2772:
        /*00dc*/ 	.byte	0x04, 0x1c
        /*00de*/ 	.short	(.L_2774 - .L_2773)


	//   ....[0]....
.L_2773:
        /*00e0*/ 	.word	0x000005d0


	//   ....[1]....
        /*00e4*/ 	.word	0x00006fd0


	//----- nvinfo : EIATTR_MAX_THREADS
	.align		4
.L_2774:
        /*00e8*/ 	.byte	0x04, 0x05
        /*00ea*/ 	.short	(.L_2776 - .L_2775)
.L_2775:
        /*00ec*/ 	.word	0x00000080
        /*00f0*/ 	.word	0x00000001
        /*00f4*/ 	.word	0x00000001


	//----- nvinfo : EIATTR_CRS_STACK_SIZE
	.align		4
.L_2776:
        /*00f8*/ 	.byte	0x04, 0x1e
        /*00fa*/ 	.short	(.L_2778 - .L_2777)
.L_2777:
        /*00fc*/ 	.word	0x00000000
.L_2778:


//--------------------- .nv.info._ZN10layer_norm13ln_fwd_kernelINS_13Kernel_traitsIf6__halfS2_S2_fjLj512ELj1ELj4ELj1ELj16ENS_18Kernel_traits_baseILj512EfS2_S2_S2_fjLj128EEEEELb1ELb1ELb0ELb1EEEvNS_9FwdParamsE --------------------------
	.section	.nv.info._ZN10layer_norm13ln_fwd_kernelINS_13Kernel_traitsIf6__halfS2_S2_fjLj512ELj1ELj4ELj1ELj16ENS_18Kernel_traits_baseILj512EfS2_S2_S2_fjLj128EEEEELb1ELb1ELb0ELb1EEEvNS_9FwdParamsE,"",@"SHT_CUDA_INFO"
	.sectionflags	@""
	.align	4


	//----- nvinfo : EIATTR_CUDA_API_VERSION
	.align		4
        /*0000*/ 	.byte	0x04, 0x37
        /*0002*/ 	.short	(.L_2780 - .L_2779)
.L_2779:
        /*0004*/ 	.word	0x00000082


	//----- nvinfo : EIATTR_SW2861232_WAR
	.align		4
.L_2780:
        /*0008*/ 	.byte	0x01, 0x35
	.zero		2


	//----- nvinfo : EIATTR_PARAM_CBANK
	.align		4
        /*000c*/ 	.byte	0x04, 0x0a
        /*000e*/ 	.short	(.L_2782 - .L_2781)
	.align		4
.L_2781:
        /*0010*/ 	.word	index@(.nv.constant0._ZN10layer_norm13ln_fwd_kernelINS_13Kernel_traitsIf6__halfS2_S2_fjLj512ELj1ELj4ELj1ELj16ENS_18Kernel_traits_baseILj512EfS2_S2_S2_fjLj128EEEEELb1ELb1ELb0ELb1EEEvNS_9FwdParamsE)
        /*0014*/ 	.short	0x0160
        /*0016*/ 	.short	0x00e8


	//----- nvinfo : EIATTR_CBANK_PARAM_SIZE
	.align		4
.L_2782:
        /*0018*/ 	.byte	0x03, 0x19
        /*001a*/ 	.short	0x00e8


	//----- nvinfo : EIATTR_KPARAM_INFO
	.align		4
        /*001c*/ 	.byte	0x04, 0x17
        /*001e*/ 	.short	(.L_2784 - .L_2783)
.L_2783:
        /*0020*/ 	.word	0x00000000
        /*0024*/ 	.short	0x0000
        /*0026*/ 	.short	0x0000
        /*0028*/ 	.byte	0x00, 0xf0, 0xa1, 0x03


	//----- nvinfo : EIATTR_MAXREG_COUNT
	.align		4
.L_2784:
        /*002c*/ 	.byte	0x03, 0x1b
        /*002e*/ 	.short	0x00ff


	//----- nvinfo : EIATTR_MERCURY_ISA_VERSION
	.align		4
        /*0030*/ 	.byte	0x03, 0x5f
        /*0032*/ 	.short	0x0000


	//----- nvinfo : EIATTR_COOP_GROUP_MASK_REGIDS
	.align		4
        /*0034*/ 	.byte	0x04, 0x29
        /*0036*/ 	.short	(.L_2786 - .L_2785)


	//   ....[0]....
.L_2785:
        /*0038*/ 	.word	0xffffffff


	//   ....[1]....
        /*003c*/ 	.word	0xffffffff


	//   ....[2]....
        /*0040*/ 	.word	0xffffffff


	//   ....[3]....
        /*0044*/ 	.word	0xffffffff


	//   ....[4]....
        /*0048*/ 	.word	0xffffffff


	//   ....[5]....
        /*004c*/ 	.word	0xffffffff


	//   ....[6]....
        /*0050*/ 	.word	0xffffffff


	//   ....[7]....
        /*0054*/ 	.word	0xffffffff


	//   ....[8]....
        /*0058*/ 	.word	0xffffffff


	//   ....[9]....
        /*005c*/ 	.word	0xffffffff


	//   ....[10]....
        /*0060*/ 	.word	0xffffffff


	//   ....[11]....
        /*0064*/ 	.word	0xffffffff


	//   ....[12]....
        /*0068*/ 	.word	0xffffffff


	//   ....[13]....
        /*006c*/ 	.word	0xffffffff


	//   ....[14]....
        /*0070*/ 	.word	0xffffffff


	//   ....[15]....
        /*0074*/ 	.word	0xffffffff


	//   ....[16]....
        /*0078*/ 	.word	0xffffffff


	//   ....[17]....
        /*007c*/ 	.word	0xffffffff


	//   ....[18]....
        /*0080*/ 	.word	0xffffffff


	//   ....[19]....
        /*0084*/ 	.word	0xffffffff


	//----- nvinfo : EIATTR_COOP_GROUP_INSTR_OFFSETS
	.align		4
.L_2786:
        /*0088*/ 	.byte	0x04, 0x28
        /*008a*/ 	.short	(.L_2788 - .L_2787)


	//   ....[0]....
.L_2787:
        /*008c*/ 	.word	0x00006430


	//   ....[1]....
        /*0090*/ 	.word	0x00006460


	//   ....[2]....
        /*0094*/ 	.word	0x00006480


	//   ....[3]....
        /*0098*/ 	.word	0x000064a0


	//   ....[4]....
        /*009c*/ 	.word	0x000064c0


	//   ....[5]....
        /*00a0*/ 	.word	0x000066f0


	//   ....[6]....
        /*00a4*/ 	.word	0x00006710


	//   ....[7]....
        /*00a8*/ 	.word	0x00006730


	//   ....[8]....
        /*00ac*/ 	.word	0x00006750


	//   ....[9]....
        /*00b0*/ 	.word	0x00006770


	//   ....[10]....
        /*00b4*/ 	.word	0x00006d00


	//   ....[11]....
        /*00b8*/ 	.word	0x00006d60


	//   ....[12]....
        /*00bc*/ 	.word	0x00006dc0


	//   ....[13]....
        /*00c0*/ 	.word	0x00006e20


	//   ....[14]....
        /*00c4*/ 	.word	0x00006e80


	//   ....[15]....
        /*00c8*/ 	.word	0x000070f0


	//   ....[16]....
        /*00cc*/ 	.word	0x00007150


	//   ....[17]....
        /*00d0*/ 	.word	0x000071b0


	//   ....[18]....
        /*00d4*/ 	.word	0x00007210


	//   ....[19]....
        /*00d8*/ 	.word	0x00007270


	//----- nvinfo : EIATTR_EXIT_INSTR_OFFSETS
	.align		4
.L_2788:
        /*00dc*/ 	.byte	0x04, 0x1c
        /*00de*/ 	.short	(.L_2790 - .L_2789)


	//   ....[0]....
.L_2789:
        /*00e0*/ 	.word	0x00000250


	//   ....[1]....
        /*00e4*/ 	.word	0x00006ca0


	//----- nvinfo : EIATTR_MAX_THREADS
	.align		4
.L_2790:
        /*00e8*/ 	.byte	0x04, 0x05
        /*00ea*/ 	.short	(.L_2792 - .L_2791)
.L_2791:
        /*00ec*/ 	.word	0x00000080
        /*00f0*/ 	.word	0x00000001
        /*00f4*/ 	.word	0x00000001


	//----- nvinfo : EIATTR_CRS_STACK_SIZE
	.align		4
.L_2792:
        /*00f8*/ 	.byte	0x04, 0x1e
        /*00fa*/ 	.short	(.L_2794 - .L_2793)
.L_2793:
        /*00fc*/ 	.word	0x00000000
.L_2794:


//--------------------- .nv.info._ZN10layer_norm13ln_fwd_kernelINS_13Kernel_traitsIf6__halfS2_S2_fjLj512ELj1ELj4ELj1ELj16ENS_18Kernel_traits_baseILj512EfS2_S2_S2_fjLj128EEEEELb1ELb1ELb1ELb0EEEvNS_9FwdParamsE --------------------------
	.section	.nv.info._ZN10layer_norm13ln_fwd_kernelINS_13Kernel_traitsIf6__halfS2_S2_fjLj512ELj1ELj4ELj1ELj16ENS_18Kernel_traits_baseILj512EfS2_S2_S2_fjLj128EEEEELb1ELb1ELb1ELb0EEEvNS_9FwdParamsE,"",@"SHT_CUDA_INFO"
	.sectionflags	@""
	.align	4


	//----- nvinfo : EIATTR_CUDA_API_VERSION
	.align		4
        /*0000*/ 	.byte	0x04, 0x37
        /*0002*/ 	.short	(.L_2796 - .L_2795)
.L_2795:
        /*0004*/ 	.word	0x00000082


	//----- nvinfo : EIATTR_SW2861232_WAR
	.align		4
.L_2796:
        /*0008*/ 	.byte	0x01, 0x35
	.zero		2


	//----- nvinfo : EIATTR_PARAM_CBANK
	.align		4
        /*000c*/ 	.byte	0x04, 0x0a
        /*000e*/ 	.short	(.L_2798 - .L_2797)
	.align		4
.L_2797:
        /*0010*/ 	.word	index@(.nv.constant0._ZN10layer_norm13ln_fwd_kernelINS_13Kernel_traitsIf6__halfS2_S2_fjLj512ELj1ELj4ELj1ELj16ENS_18Kernel_traits_baseILj512EfS2_S2_S2_fjLj128EEEEELb1ELb1ELb1ELb0EEEvNS_9FwdParamsE)
        /*0014*/ 	.short	0x0160
        /*0016*/ 	.short	0x00e8


	//----- nvinfo : EIATTR_CBANK_PARAM_SIZE
	.align		4
.L_2798:
        /*0018*/ 	.byte	0x03, 0x19
        /*001a*/ 	.short	0x00e8


	//----- nvinfo : EIATTR_KPARAM_INFO
	.align		4
        /*001c*/ 	.byte	0x04, 0x17
        /*001e*/ 	.short	(.L_2800 - .L_2799)
.L_2799:
        /*0020*/ 	.word	0x00000000
        /*0024*/ 	.short	0x0000
        /*0026*/ 	.short	0x0000
        /*0028*/ 	.byte	0x00, 0xf0, 0xa1, 0x03


	//----- nvinfo : EIATTR_MAXREG_COUNT
	.align		4
.L_2800:
        /*002c*/ 	.byte	0x03, 0x1b
        /*002e*/ 	.short	0x00ff


	//----- nvinfo : EIATTR_MERCURY_ISA_VERSION
	.align		4
        /*0030*/ 	.byte	0x03, 0x5f
        /*0032*/ 	.short	0x0000


	//----- nvinfo : EIATTR_COOP_GROUP_MASK_REGIDS
	.align		4
        /*0034*/ 	.byte	0x04, 0x29
        /*0036*/ 	.short	(.L_2802 - .L_2801)


	//   ....[0]....
.L_2801:
        /*0038*/ 	.word	0xffffffff


	//   ....[1]....
        /*003c*/ 	.word	0xffffffff


	//   ....[2]....
        /*0040*/ 	.word	0xffffffff


	//   ....[3]....
        /*0044*/ 	.word	0xffffffff


	//   ....[4]....
        /*0048*/ 	.word	0xffffffff


	//   ....[5]....
        /*004c*/ 	.word	0xffffffff


	//   ....[6]....
        /*0050*/ 	.word	0xffffffff


	//   ....[7]....
        /*0054*/ 	.word	0xffffffff


	//   ....[8]....
        /*0058*/ 	.word	0xffffffff


	//   ....[9]....
        /*005c*/ 	.word	0xffffffff


	//   ....[10]....
        /*0060*/ 	.word	0xffffffff


	//   ....[11]....
        /*0064*/ 	.word	0xffffffff


	//   ....[12]....
        /*0068*/ 	.word	0xffffffff


	//   ....[13]....
        /*006c*/ 	.word	0xffffffff


	//   ....[14]....
        /*0070*/ 	.word	0xffffffff


	//   ....[15]....
        /*0074*/ 	.word	0xffffffff


	//   ....[16]....
        /*0078*/ 	.word	0xffffffff


	//   ....[17]....
        /*007c*/ 	.word	0xffffffff


	//   ....[18]....
        /*0080*/ 	.word	0xffffffff


	//   ....[19]....
        /*0084*/ 	.word	0xffffffff


	//----- nvinfo : EIATTR_COOP_GROUP_INSTR_OFFSETS
	.align		4
.L_2802:
        /*0088*/ 	.byte	0x04, 0x28
        /*008a*/ 	.short	(.L_2804 - .L_2803)


	//   ....[0]....
.L_2803:
        /*008c*/ 	.word	0x00007260


	//   ....[1]....
        /*0090*/ 	.word	0x00007290


	//   ....[2]....
        /*0094*/ 	.word	0x000072b0


	//   ....[3]....
        /*0098*/ 	.word	0x000072d0


	//   ....[4]....
        /*009c*/ 	.word	0x000072f0


	//   ....[5]....
        /*00a0*/ 	.word	0x00007530


	//   ....[6]....
        /*00a4*/ 	.word	0x00007550


	//   ....[7]....
        /*00a8*/ 	.word	0x00007570


	//   ....[8]....
        /*00ac*/ 	.word	0x00007590


	//   ....[9]....
        /*00b0*/ 	.word	0x000075b0


	//   ....[10]....
        /*00b4*/ 	.word	0x00007c30


	//   ....[11]....
        /*00b8*/ 	.word	0x00007cb0


	//   ....[12]....
        /*00bc*/ 	.word	0x00007d10


	//   ....[13]....
        /*00c0*/ 	.word	0x00007d70


	//   ....[14]....
        /*00c4*/ 	.word	0x00007dd0


	//   ....[15]....
        /*00c8*/ 	.word	0x00008050


	//   ....[16]....
        /*00cc*/ 	.word	0x000080b0


	//   ....[17]....
        /*00d0*/ 	.word	0x00008110


	//   ....[18]....
        /*00d4*/ 	.word	0x00008170


	//   ....[19]....
        /*00d8*/ 	.word	0x000081e0


	//----- nvinfo : EIATTR_EXIT_INSTR_OFFSETS
	.align		4
.L_2804:
        /*00dc*/ 	.byte	0x04, 0x1c
        /*00de*/ 	.short	(.L_2806 - .L_2805)


	//   ....[0]....
.L_2805:
        /*00e0*/ 	.word	0x000005b0


	//   ....[1]....
        /*00e4*/ 	.word	0x00007be0


	//----- nvinfo : EIATTR_MAX_THREADS
	.align		4
.L_2806:
        /*00e8*/ 	.byte	0x04, 0x05
        /*00ea*/ 	.short	(.L_2808 - .L_2807)
.L_2807:
        /*00ec*/ 	.word	0x00000080
        /*00f0*/ 	.word	0x00000001
        /*00f4*/ 	.word	0x00000001


	//----- nvinfo : EIATTR_CRS_STACK_SIZE
	.align		4
.L_2808:
        /*00f8*/ 	.byte	0x04, 0x1e
        /*00fa*/ 	.short	(.L_2810 - .L_2809)
.L_2809:
        /*00fc*/ 	.word	0x00000000
.L_2810:


//--------------------- .nv.info._ZN10layer_norm13ln_fwd_kernelINS_13Kernel_traitsIf6__halfS2_S2_fjLj512ELj1ELj4ELj1ELj16ENS_18Kernel_traits_baseILj512EfS2_S2_S2_fjLj128EEEEELb1ELb1ELb1ELb1EEEvNS_9FwdParamsE --------------------------
	.section	.nv.info._ZN10layer_norm13ln_fwd_kernelINS_13Kernel_traitsIf6__halfS2_S2_fjLj512ELj1ELj4ELj1ELj16ENS_18Kernel_traits_baseILj512EfS2_S2_S2_fjLj128EEEEELb1ELb1ELb1ELb1EEEvNS_9FwdParamsE,"",@"SHT_CUDA_INFO"
	.sectionflags	@""
	.align	4


	//----- nvinfo : EIATTR_CUDA_API_VERSION
	.align		4
        /*0000*/ 	.byte	0x04, 0x37
        /*0002*/ 	.short	(.L_2812 - .L_2811)
.L_2811:
        /*0004*/ 	.word	0x00000082


	//----- nvinfo : EIATTR_SW2861232_WAR
	.align		4
.L_2812:
        /*0008*/ 	.byte	0x01, 0x35
	.zero		2


	//----- nvinfo : EIATTR_PARAM_CBANK
	.align		4
        /*000c*/ 	.byte	0x04, 0x0a
        /*000e*/ 	.short	(.L_2814 - .L_2813)
	.align		4
.L_2813:
        /*0010*/ 	.word	index@(.nv.constant0._ZN10layer_norm13ln_fwd_kernelINS_13Kernel_traitsIf6__halfS2_S2_fjLj512ELj1ELj4ELj1ELj16ENS_18Kernel_traits_baseILj512EfS2_S2_S2_fjLj128EEEEELb1ELb1ELb1ELb1EEEvNS_9FwdParamsE)
        /*0014*/ 	.short	0x0160
        /*0016*/ 	.short	0x00e8


	//----- nvinfo : EIATTR_CBANK_PARAM_SIZE
	.align		4
.L_2814:
        /*0018*/ 	.byte	0x03, 0x19
        /*001a*/ 	.short	0x00e8


	//----- nvinfo : EIATTR_KPARAM_INFO
	.align		4
        /*001c*/ 	.byte	0x04, 0x17
        /*001e*/ 	.short	(.L_2816 - .L_2815)
.L_2815:
        /*0020*/ 	.word	0x00000000
        /*0024*/ 	.short	0x0000
        /*0026*/ 	.short	0x0000
        /*0028*/ 	.byte	0x00, 0xf0, 0xa1, 0x03


	//----- nvinfo : EIATTR_MAXREG_COUNT
	.align		4
.L_2816:
        /*002c*/ 	.byte	0x03, 0x1b
        /*002e*/ 	.short	0x00ff


	//----- nvinfo : EIATTR_MERCURY_ISA_VERSION
	.align		4
        /*0030*/ 	.byte	0x03, 0x5f
        /*0032*/ 	.short	0x0000


	//----- nvinfo : EIATTR_COOP_GROUP_MASK_REGIDS
	.align		4
        /*0034*/ 	.byte	0x04, 0x29
        /*0036*/ 	.short	(.L_2818 - .L_2817)


	//   ....[0]....
.L_2817:
        /*0038*/ 	.word	0xffffffff


	//   ....[1]....
        /*003c*/ 	.word	0xffffffff


	//   ....[2]....
        /*0040*/ 	.word	0xffffffff


	//   ....[3]....
        /*0044*/ 	.word	0xffffffff


	//   ....[4]....
        /*0048*/ 	.word	0xffffffff


	//   ....[5]....
        /*004c*/ 	.word	0xffffffff


	//   ....[6]....
        /*0050*/ 	.word	0xffffffff


	//   ....[7]....
        /*0054*/ 	.word	0xffffffff


	//   ....[8]....
        /*0058*/ 	.word	0xffffffff


	//   ....[9]....
        /*005c*/ 	.word	0xffffffff


	//   ....[10]....
        /*0060*/ 	.word	0xffffffff


	//   ....[11]....
        /*0064*/ 	.word	0xffffffff


	//   ....[12]....
        /*0068*/ 	.word	0xffffffff


	//   ....[13]....
        /*006c*/ 	.word	0xffffffff


	//   ....[14]....
        /*0070*/ 	.word	0xffffffff


	//   ....[15]....
        /*0074*/ 	.word	0xffffffff


	//   ....[16]....
        /*0078*/ 	.word	0xffffffff


	//   ....[17]....
        /*007c*/ 	.word	0xffffffff


	//   ....[18]....
        /*0080*/ 	.word	0xffffffff


	//   ....[19]....
        /*0084*/ 	.word	0xffffffff


	//----- nvinfo : EIATTR_COOP_GROUP_INSTR_OFFSETS
	.align		4
.L_2818:
        /*0088*/ 	.byte	0x04, 0x28
        /*008a*/ 	.short	(.L_2820 - .L_2819)


	//   ....[0]....
.L_2819:
        /*008c*/ 	.word	0x00006f30


	//   ....[1]....
        /*0090*/ 	.word	0x00006f60


	//   ....[2]....
        /*0094*/ 	.word	0x00006f80


	//   ....[3]....
        /*0098*/ 	.word	0x00006fa0


	//   ....[4]....
        /*009c*/ 	.word	0x00006fc0


	//   ....[5]....
        /*00a0*/ 	.word	0x000071f0


	//   ....[6]....
        /*00a4*/ 	.word	0x00007210


	//   ....[7]....
        /*00a8*/ 	.word	0x00007230


	//   ....[8]....
        /*00ac*/ 	.word	0x00007250


	//   ....[9]....
        /*00b0*/ 	.word	0x00007270


	//   ....[10]....
        /*00b4*/ 	.word	0x00007890


	//   ....[11]....
        /*00b8*/ 	.word	0x00007900


	//   ....[12]....
        /*00bc*/ 	.word	0x00007960


	//   ....[13]....
        /*00c0*/ 	.word	0x000079c0


	//   ....[14]....
        /*00c4*/ 	.word	0x00007a20


	//   ....[15]....
        /*00c8*/ 	.word	0x00007c90


	//   ....[16]....
        /*00cc*/ 	.word	0x00007cf0


	//   ....[17]....
        /*00d0*/ 	.word	0x00007d50


	//   ....[18]....
        /*00d4*/ 	.word	0x00007db0


	//   ....[19]....
        /*00d8*/ 	.word	0x00007e10


	//----- nvinfo : EIATTR_EXIT_INSTR_OFFSETS
	.align		4
.L_2820:
        /*00dc*/ 	.byte	0x04, 0x1c
        /*00de*/ 	.short	(.L_2822 - .L_2821)


	//   ....[0]....
.L_2821:
        /*00e0*/ 	.word	0x00000290


	//   ....[1]....
        /*00e4*/ 	.word	0x00007840


	//----- nvinfo : EIATTR_MAX_THREADS
	.align		4
.L_2822:
        /*00e8*/ 	.byte	0x04, 0x05
        /*00ea*/ 	.short	(.L_2824 - .L_2823)
.L_2823:
        /*00ec*/ 	.word	0x00000080
        /*00f0*/ 	.word	0x00000001
        /*00f4*/ 	.word	0x00000001


	//----- nvinfo : EIATTR_CRS_STACK_SIZE
	.align		4
.L_2824:
        /*00f8*/ 	.byte	0x04, 0x1e
        /*00fa*/ 	.short	(.L_2826 - .L_2825)
.L_2825:
        /*00fc*/ 	.word	0x00000000
.L_2826:


//--------------------- .nv.info._ZN10layer_norm13ln_fwd_kernelINS_13Kernel_traitsI6__halfS2_fS2_fjLj512ELj1ELj4ELj1ELj16ENS_18Kernel_traits_baseILj512ES2_S2_fS2_fjLj128EEEEELb0ELb0ELb0ELb0EEEvNS_9FwdParamsE --------------------------
	.section	.nv.info._ZN10layer_norm13ln_fwd_kernelINS_13Kernel_traitsI6__halfS2_fS2_fjLj512ELj1ELj4ELj1ELj16ENS_18Kernel_traits_baseILj512ES2_S2_fS2_fjLj128EEEEELb0ELb0ELb0ELb0EEEvNS_9FwdParamsE,"",@"SHT_CUDA_INFO"
	.sectionflags	@""
	.align	4


	//----- nvinfo : EIATTR_CUDA_API_VERSION
	.align		4
        /*0000*/ 	.byte	0x04, 0x37
        /*0002*/ 	.short	(.L_2828 - .L_2827)
.L_2827:
        /*0004*/ 	.word	0x00000082


	//----- nvinfo : EIATTR_SW2861232_WAR
	.align		4
.L_2828:
        /*0008*/ 	.byte	0x01, 0x35
	.zero		2


	//----- nvinfo : EIATTR_PARAM_CBANK
	.align		4
        /*000c*/ 	.byte	0x04, 0x0a
        /*000e*/ 	.short	(.L_2830 - .L_2829)
	.align		4
.L_2829:
        /*0010*/ 	.word	index@(.nv.constant0._ZN10layer_norm13ln_fwd_kernelINS_13Kernel_traitsI6__halfS2_fS2_fjLj512ELj1ELj4ELj1ELj16ENS_18Kernel_traits_baseILj512ES2_S2_fS2_fjLj128EEEEELb0ELb0ELb0ELb0EEEvNS_9FwdParamsE)
        /*0014*/ 	.short	0x0160
        /*0016*/ 	.short	0x00e8


	//----- nvinfo : EIATTR_CBANK_PARAM_SIZE
	.align		4
.L_2830:
        /*0018*/ 	.byte	0x03, 0x19
        /*001a*/ 	.short	0x00e8


	//----- nvinfo : EIATTR_KPARAM_INFO
	.align		4
        /*001c*/ 	.byte	0x04, 0x17
        /*001e*/ 	.short	(.L_2832 - .L_2831)
.L_2831:
        /*0020*/ 	.word	0x00000000
        /*0024*/ 	.short	0x0000
        /*0026*/ 	.short	0x0000
        /*0028*/ 	.byte	0x00, 0xf0, 0xa1, 0x03


	//----- nvinfo : EIATTR_MAXREG_COUNT
	.align		4
.L_2832:
        /*002c*/ 	.byte	0x03, 0x1b
        /*002e*/ 	.short	0x00ff


	//----- nvinfo : EIATTR_MERCURY_ISA_VERSION
	.align		4
        /*0030*/ 	.byte	0x03, 0x5f
        /*0032*/ 	.short	0x0000


	//----- nvinfo : EIATTR_COOP_GROUP_MASK_REGIDS
	.align		4
        /*0034*/ 	.byte	0x04, 0x29
        /*0036*/ 	.short	(.L_2834 - .L_2833)


	//   ....[0]....
.L_2833:
        /*0038*/ 	.word	0xffffffff


	//   ....[1]....
        /*003c*/ 	.word	0xffffffff


	//   ....[2]....
        /*0040*/ 	.word	0xffffffff


	//   ....[3]....
        /*0044*/ 	.word	0xffffffff


	//   ....[4]....
        /*0048*/ 	.word	0xffffffff


	//   ....[5]....
        /*004c*/ 	.word	0xffffffff


	//   ....[6]....
        /*0050*/ 	.word	0xffffffff


	//   ....[7]....
        /*0054*/ 	.word	0xffffffff


	//   ....[8]....
        /*0058*/ 	.word	0xffffffff


	//   ....[9]....
        /*005c*/ 	.word	0xffffffff


	//   ....[10]....
        /*0060*/ 	.word	0xffffffff


	//   ....[11]....
        /*0064*/ 	.word	0xffffffff


	//   ....[12]....
        /*0068*/ 	.word	0xffffffff


	//   ....[13]....
        /*006c*/ 	.word	0xffffffff


	//   ....[14]....
        /*0070*/ 	.word	0xffffffff


	//   ....[15]....
        /*0074*/ 	.word	0xffffffff


	//   ....[16]....
        /*0078*/ 	.word	0xffffffff


	//   ....[17]....
        /*007c*/ 	.word	0xffffffff


	//   ....[18]....
        /*0080*/ 	.word	0xffffffff


	//   ....[19]....
        /*0084*/ 	.word	0xffffffff


	//----- nvinfo : EIATTR_COOP_GROUP_INSTR_OFFSETS
	.align		4
.L_2834:
        /*0088*/ 	.byte	0x04, 0x28
        /*008a*/ 	.short	(.L_2836 - .L_2835)


	//   ....[0]....
.L_2835:
        /*008c*/ 	.word	0x00000c30


	//   ....[1]....
        /*0090*/ 	.word	0x00000c60


	//   ....[2]....
        /*0094*/ 	.word	0x00000c80


	//   ....[3]....
        /*0098*/ 	.word	0x00000ca0


	//   ....[4]....
        /*009c*/ 	.word	0x00000cc0


	//   ....[5]....
        /*00a0*/ 	.word	0x00000f00


	//   ....[6]....
        /*00a4*/ 	.word	0x00000f20


	//   ....[7]....
        /*00a8*/ 	.word	0x00000f40


	//   ....[8]....
        /*00ac*/ 	.word	0x00000f60


	//   ....[9]....
        /*00b0*/ 	.word	0x00000f80


	//   ....[10]....
        /*00b4*/ 	.word	0x00001570


	//   ....[11]....
        /*00b8*/ 	.word	0x000015d0


	//   ....[12]....
        /*00bc*/ 	.word	0x00001630


	//   ....[13]....
        /*00c0*/ 	.word	0x00001690


	//   ....[14]....
        /*00c4*/ 	.word	0x000016f0


	//   ....[15]....
        /*00c8*/ 	.word	0x00001970


	//   ....[16]....
        /*00cc*/ 	.word	0x000019d0


	//   ....[17]....
        /*00d0*/ 	.word	0x00001a30


	//   ....[18]....
        /*00d4*/ 	.word	0x00001a90


	//   ....[19]....
        /*00d8*/ 	.word	0x00001af0


	//----- nvinfo : EIATTR_EXIT_INSTR_OFFSETS
	.align		4
.L_2836:
        /*00dc*/ 	.byte	0x04, 0x1c
        /*00de*/ 	.short	(.L_2838 - .L_2837)


	//   ....[0]....
.L_2837:
        /*00e0*/ 	.word	0x000002a0


	//   ....[1]....
        /*00e4*/ 	.word	0x00001520


	//----- nvinfo : EIATTR_MAX_THREADS
	.align		4
.L_2838:
        /*00e8*/ 	.byte	0x04, 0x05
        /*00ea*/ 	.short	(.L_2840 - .L_2839)
.L_2839:
        /*00ec*/ 	.word	0x00000080
        /*00f0*/ 	.word	0x00000001
        /*00f4*/ 	.word	0x00000001


	//----- nvinfo : EIATTR_CRS_STACK_SIZE
	.align		4
.L_2840:
        /*00f8*/ 	.byte	0x04, 0x1e
        /*00fa*/ 	.short	(.L_2842 - .L_2841)
.L_2841:
        /*00fc*/ 	.word	0x00000000
.L_2842:


//--------------------- .nv.info._ZN10layer_norm13ln_fwd_kernelINS_13Kernel_traitsI6__halfS2_fS2_fjLj512ELj1ELj4ELj1ELj16ENS_18Kernel_traits_baseILj512ES2_S2_fS2_fjLj128EEEEELb0ELb0ELb0ELb1EEEvNS_9FwdParamsE --------------------------
	.section	.nv.info._ZN10layer_norm13ln_fwd_kernelINS_13Kernel_traitsI6__halfS2_fS2_fjLj512ELj1ELj4ELj1ELj16ENS_18Kernel_traits_baseILj512ES2_S2_fS2_fjLj128EEEEELb0ELb0ELb0ELb1EEEvNS_9FwdParamsE,"",@"SHT_CUDA_INFO"
	.sectionflags	@""
	.align	4


	//----- nvinfo : EIATTR_CUDA_API_VERSION
	.align		4
        /*0000*/ 	.byte	0x04, 0x37
        /*0002*/ 	.short	(.L_2844 - .L_2843)
.L_2843:
        /*0004*/ 	.word	0x00000082


	//----- nvinfo : EIATTR_SW2861232_WAR
	.align		4
.L_2844:
        /*0008*/ 	.byte	0x01, 0x35
	.zero		2


	//----- nvinfo : EIATTR_PARAM_CBANK
	.align		4
        /*000c*/ 	.byte	0x04, 0x0a
        /*000e*/ 	.short	(.L_2846 - .L_2845)
	.align		4
.L_2845:
        /*0010*/ 	.word	index@(.nv.constant0._ZN10layer_norm13ln_fwd_kernelINS_13Kernel_traitsI6__halfS2_fS2_fjLj512ELj1ELj4ELj1ELj16ENS_18Kernel_traits_baseILj512ES2_S2_fS2_fjLj128EEEEELb0ELb0ELb0ELb1EEEvNS_9FwdParamsE)
        /*0014*/ 	.short	0x0160
        /*0016*/ 	.short	0x00e8


	//----- nvinfo : EIATTR_CBANK_PARAM_SIZE
	.align		4
.L_2846:
        /*0018*/ 	.byte	0x03, 0x19
        /*001a*/ 	.short	0x00e8


	//----- nvinfo : EIATTR_KPARAM_INFO
	.align		4
        /*001c*/ 	.byte	0x04, 0x17
        /*001e*/ 	.short	(.L_2848 - .L_2847)
.L_2847:
        /*0020*/ 	.word	0x00000000
        /*0024*/ 	.short	0x0000
        /*0026*/ 	.short	0x0000
        /*0028*/ 	.byte	0x00, 0xf0, 0xa1, 0x03


	//----- nvinfo : EIATTR_MAXREG_COUNT
	.align		4
.L_2848:
        /*002c*/ 	.byte	0x03, 0x1b
        /*002e*/ 	.short	0x00ff


	//----- nvinfo : EIATTR_MERCURY_ISA_VERSION
	.align		4
        /*0030*/ 	.byte	0x03, 0x5f
        /*0032*/ 	.short	0x0000


	//----- nvinfo : EIATTR_COOP_GROUP_MASK_REGIDS
	.align		4
        /*0034*/ 	.byte	0x04, 0x29
        /*0036*/ 	.short	(.L_2850 - .L_2849)


	//   ....[0]....
.L_2849:
        /*0038*/ 	.word	0xffffffff


	//   ....[1]....
        /*003c*/ 	.word	0xffffffff


	//   ....[2]....
        /*0040*/ 	.word	0xffffffff


	//   ....[3]....
        /*0044*/ 	.word	0xffffffff


	//   ....[4]....
        /*0048*/ 	.word	0xffffffff


	//   ....[5]....
        /*004c*/ 	.word	0xffffffff


	//   ....[6]....
        /*0050*/ 	.word	0xffffffff


	//   ....[7]....
        /*0054*/ 	.word	0xffffffff


	//   ....[8]....
        /*0058*/ 	.word	0xffffffff


	//   ....[9]....
        /*005c*/ 	.word	0xffffffff


	//   ....[10]....
        /*0060*/ 	.word	0xffffffff


	//   ....[11]....
        /*0064*/ 	.word	0xffffffff


	//   ....[12]....
        /*0068*/ 	.word	0xffffffff


	//   ....[13]....
        /*006c*/ 	.word	0xffffffff


	//   ....[14]....
        /*0070*/ 	.word	0xffffffff


	//   ....[15]....
        /*0074*/ 	.word	0xffffffff


	//   ....[16]....
        /*0078*/ 	.word	0xffffffff


	//   ....[17]....
        /*007c*/ 	.word	0xffffffff


	//   ....[18]....
        /*0080*/ 	.word	0xffffffff


	//   ....[19]....
        /*0084*/ 	.word	0xffffffff


	//----- nvinfo : EIATTR_COOP_GROUP_INSTR_OFFSETS
	.align		4
.L_2850:
        /*0088*/ 	.byte	0x04, 0x28
        /*008a*/ 	.short	(.L_2852 - .L_2851)


	//   ....[0]....
.L_2851:
        /*008c*/ 	.word	0x000009f0


	//   ....[1]....
        /*0090*/ 	.word	0x00000a20


	//   ....[2]....
        /*0094*/ 	.word	0x00000a40


	//   ....[3]....
        /*0098*/ 	.word	0x00000a60


	//   ....[4]....
        /*009c*/ 	.word	0x00000a80


	//   ....[5]....
        /*00a0*/ 	.word	0x00000cb0


	//   ....[6]....
        /*00a4*/ 	.word	0x00000cd0


	//   ....[7]....
        /*00a8*/ 	.word	0x00000cf0


	//   ....[8]....
        /*00ac*/ 	.word	0x00000d10


	//   ....[9]....
        /*00b0*/ 	.word	0x00000d30


	//   ....[10]....
        /*00b4*/ 	.word	0x00001380


	//   ....[11]....
        /*00b8*/ 	.word	0x000013e0


	//   ....[12]....
        /*00bc*/ 	.word	0x00001440


	//   ....[13]....
        /*00c0*/ 	.word	0x000014a0


	//   ....[14]....
        /*00c4*/ 	.word	0x00001500


	//   ....[15]....
        /*00c8*/ 	.word	0x00001770


	//   ....[16]....
        /*00cc*/ 	.word	0x000017d0


	//   ....[17]....
        /*00d0*/ 	.word	0x00001830


	//   ....[18]....
        /*00d4*/ 	.word	0x00001890


	//   ....[19]....
        /*00d8*/ 	.word	0x000018f0


	//----- nvinfo : EIATTR_EXIT_INSTR_OFFSETS
	.align		4
.L_2852:
        /*00dc*/ 	.byte	0x04, 0x1c
        /*00de*/ 	.short	(.L_2854 - .L_2853)


	//   ....[0]....
.L_2853:
        /*00e0*/ 	.word	0x00000110


	//   ....[1]....
        /*00e4*/ 	.word	0x00001330


	//----- nvinfo : EIATTR_MAX_THREADS
	.align		4
.L_2854:
        /*00e8*/ 	.byte	0x04, 0x05
        /*00ea*/ 	.short	(.L_2856 - .L_2855)
.L_2855:
        /*00ec*/ 	.word	0x00000080
        /*00f0*/ 	.word	0x00000001
        /*00f4*/ 	.word	0x00000001


	//----- nvinfo : EIATTR_CRS_STACK_SIZE
	.align		4
.L_2856:
        /*00f8*/ 	.byte	0x04, 0x1e
        /*00fa*/ 	.short	(.L_2858 - .L_2857)
.L_2857:
        /*00fc*/ 	.word	0x00000000
.L_2858:


//--------------------- .nv.info._ZN10layer_norm13ln_fwd_kernelINS_13Kernel_traitsI6__halfS2_fS2_fjLj512ELj1ELj4ELj1ELj16ENS_18Kernel_traits_baseILj512ES2_S2_fS2_fjLj128EEEEELb0ELb0ELb1ELb0EEEvNS_9FwdParamsE --------------------------
	.section	.nv.info._ZN10layer_norm13ln_fwd_kernelINS_13Kernel_traitsI6__halfS2_fS2_fjLj512ELj1ELj4ELj1ELj16ENS_18Kernel_traits_baseILj512ES2_S2_fS2_fjLj128EEEEELb0ELb0ELb1ELb0EEEvNS_9FwdParamsE,"",@"SHT_CUDA_INFO"
	.sectionflags	@""
	.align	4


	//----- nvinfo : EIATTR_CUDA_API_VERSION
	.align		4
        /*0000*/ 	.byte	0x04, 0x37
        /*0002*/ 	.short	(.L_2860 - .L_2859)
.L_2859:
        /*0004*/ 	.word	0x00000082


	//----- nvinfo : EIATTR_SW2861232_WAR
	.align		4
.L_2860:
        /*0008*/ 	.byte	0x01, 0x35
	.zero		2


	//----- nvinfo : EIATTR_PARAM_CBANK
	.align		4
        /*000c*/ 	.byte	0x04, 0x0a
        /*000e*/ 	.short	(.L_2862 - .L_2861)
	.align		4
.L_2861:
        /*0010*/ 	.word	index@(.nv.constant0._ZN10layer_norm13ln_fwd_kernelINS_13Kernel_traitsI6__halfS2_fS2_fjLj512ELj1ELj4ELj1ELj16ENS_18Kernel_traits_baseILj512ES2_S2_fS2_fjLj128EEEEELb0ELb0ELb1ELb0EEEvNS_9FwdParamsE)
        /*0014*/ 	.short	0x0160
        /*0016*/ 	.short	0x00e8


	//----- nvinfo : EIATTR_CBANK_PARAM_SIZE
	.align		4
.L_2862:
        /*0018*/ 	.byte	0x03, 0x19
        /*001a*/ 	.short	0x00e8


	//----- nvinfo : EIATTR_KPARAM_INFO
	.align		4
        /*001c*/ 	.byte	0x04, 0x17
        /*001e*/ 	.short	(.L_2864 - .L_2863)
.L_2863:
        /*0020*/ 	.word	0x00000000
        /*0024*/ 	.short	0x0000
        /*0026*/ 	.short	0x0000
        /*0028*/ 	.byte	0x00, 0xf0, 0xa1, 0x03


	//----- nvinfo : EIATTR_MAXREG_COUNT
	.align		4
.L_2864:
        /*002c*/ 	.byte	0x03, 0x1b
        /*002e*/ 	.short	0x00ff


	//----- nvinfo : EIATTR_MERCURY_ISA_VERSION
	.align		4
        /*0030*/ 	.byte	0x03, 0x5f
        /*0032*/ 	.short	0x0000


	//----- nvinfo : EIATTR_COOP_GROUP_MASK_REGIDS
	.align		4
        /*0034*/ 	.byte	0x04, 0x29
        /*0036*/ 	.short	(.L_2866 - .L_2865)


	//   ....[0]....
.L_2865:
        /*0038*/ 	.word	0xffffffff


	//   ....[1]....
        /*003c*/ 	.word	0xffffffff


	//   ....[2]....
        /*0040*/ 	.word	0xffffffff


	//   ....[3]....
        /*0044*/ 	.word	0xffffffff


	//   ....[4]....
        /*0048*/ 	.word	0xffffffff


	//   ....[5]....
        /*004c*/ 	.word	0xffffffff


	//   ....[6]....
        /*0050*/ 	.word	0xffffffff


	//   ....[7]....
        /*0054*/ 	.word	0xffffffff


	//   ....[8]....
        /*0058*/ 	.word	0xffffffff


	//   ....[9]....
        /*005c*/ 	.word	0xffffffff


	//   ....[10]....
        /*0060*/ 	.word	0xffffffff


	//   ....[11]....
        /*0064*/ 	.word	0xffffffff


	//   ....[12]....
        /*0068*/ 	.word	0xffffffff


	//   ....[13]....
        /*006c*/ 	.word	0xffffffff


	//   ....[14]....
        /*0070*/ 	.word	0xffffffff


	//   ....[15]....
        /*0074*/ 	.word	0xffffffff


	//   ....[16]....
        /*0078*/ 	.word	0xffffffff


	//   ....[17]....
        /*007c*/ 	.word	0xffffffff


	//   ....[18]....
        /*0080*/ 	.word	0xffffffff


	//   ....[19]....
        /*0084*/ 	.word	0xffffffff


	//----- nvinfo : EIATTR_COOP_GROUP_INSTR_OFFSETS
	.align		4
.L_2866:
        /*0088*/ 	.byte	0x04, 0x28
        /*008a*/ 	.short	(.L_2868 - .L_2867)


	//   ....[0]....
.L_2867:
        /*008c*/ 	.word	0x00001270


	//   ....[1]....
        /*0090*/ 	.word	0x000012a0


	//   ....[2]....
        /*0094*/ 	.word	0x000012c0


	//   ....[3]....
        /*0098*/ 	.word	0x000012e0


	//   ....[4]....
        /*009c*/ 	.word	0x00001300


	//   ....[5]....
        /*00a0*/ 	.word	0x00001540


	//   ....[6]....
        /*00a4*/ 	.word	0x00001560


	//   ....[7]....
        /*00a8*/ 	.word	0x00001580


	//   ....[8]....
        /*00ac*/ 	.word	0x000015a0


	//   ....[9]....
        /*00b0*/ 	.word	0x000015c0


	//   ....[10]....
        /*00b4*/ 	.word	0x00001c30


	//   ....[11]....
        /*00b8*/ 	.word	0x00001ca0


	//   ....[12]....
        /*00bc*/ 	.word	0x00001d00


	//   ....[13]....
        /*00c0*/ 	.word	0x00001d60


	//   ....[14]....
        /*00c4*/ 	.word	0x00001dc0


	//   ....[15]....
        /*00c8*/ 	.word	0x00002050


	//   ....[16]....
        /*00cc*/ 	.word	0x000020b0


	//   ....[17]....
        /*00d0*/ 	.word	0x00002110


	//   ....[18]....
        /*00d4*/ 	.word	0x00002170


	//   ....[19]....
        /*00d8*/ 	.word	0x000021e0


	//----- nvinfo : EIATTR_EXIT_INSTR_OFFSETS
	.align		4
.L_2868:
        /*00dc*/ 	.byte	0x04, 0x1c
        /*00de*/ 	.short	(.L_2870 - .L_2869)


	//   ....[0]....
.L_2869:
        /*00e0*/ 	.word	0x000002a0


	//   ....[1]....
        /*00e4*/ 	.word	0x00001be0


	//----- nvinfo : EIATTR_MAX_THREADS
	.align		4
.L_2870:
        /*00e8*/ 	.byte	0x04, 0x05
        /*00ea*/ 	.short	(.L_2872 - .L_2871)
.L_2871:
        /*00ec*/ 	.word	0x00000080
        /*00f0*/ 	.word	0x00000001
        /*00f4*/ 	.word	0x00000001


	//----- nvinfo : EIATTR_CRS_STACK_SIZE
	.align		4
.L_2872:
        /*00f8*/ 	.byte	0x04, 0x1e
        /*00fa*/ 	.short	(.L_2874 - .L_2873)
.L_2873:
        /*00fc*/ 	.word	0x00000000
.L_2874:


//--------------------- .nv.info._ZN10layer_norm13ln_fwd_kernelINS_13Kernel_traitsI6__halfS2_fS2_fjLj512ELj1ELj4ELj1ELj16ENS_18Kernel_traits_baseILj512ES2_S2_fS2_fjLj128EEEEELb0ELb0ELb1ELb1EEEvNS_9FwdParamsE --------------------------
	.section	.nv.info._ZN10layer_norm13ln_fwd_kernelINS_13Kernel_traitsI6__halfS2_fS2_fjLj512ELj1ELj4ELj1ELj16ENS_18Kernel_traits_baseILj512ES2_S2_fS2_fjLj128EEEEELb0ELb0ELb1ELb1EEEvNS_9FwdParamsE,"",@"SHT_CUDA_INFO"
	.sectionflags	@""
	.align	4


	//----- nvinfo : EIATTR_CUDA_API_VERSION
	.align		4
        /*0000*/ 	.byte	0x04, 0x37
        /*0002*/ 	.short	(.L_2876 - .L_2875)
.L_2875:
        /*0004*/ 	.word	0x00000082


	//----- nvinfo : EIATTR_SW2861232_WAR
	.align		4
.L_2876:
        /*0008*/ 	.byte	0x01, 0x35
	.zero		2


	//----- nvinfo : EIATTR_PARAM_CBANK
	.align		4
        /*000c*/ 	.byte	0x04, 0x0a
        /*000e*/ 	.short	(.L_2878 - .L_2877)
	.align		4
.L_2877:
        /*0010*/ 	.word	index@(.nv.constant0._ZN10layer_norm13ln_fwd_kernelINS_13Kernel_traitsI6__halfS2_fS2_fjLj512ELj1ELj4ELj1ELj16ENS_18Kernel_traits_baseILj512ES2_S2_fS2_fjLj128EEEEELb0ELb0ELb1ELb1EEEvNS_9FwdParamsE)
        /*0014*/ 	.short	0x0160
        /*0016*/ 	.short	0x00e8


	//----- nvinfo : EIATTR_CBANK_PARAM_SIZE
	.align		4
.L_2878:
        /*0018*/ 	.byte	0x03, 0x19
        /*001a*/ 	.short	0x00e8


	//----- nvinfo : EIATTR_KPARAM_INFO
	.align		4
        /*001c*/ 	.byte	0x04, 0x17
        /*001e*/ 	.short	(.L_2880 - .L_2879)
.L_2879:
        /*0020*/ 	.word	0x00000000
        /*0024*/ 	.short	0x0000
        /*0026*/ 	.short	0x0000
        /*0028*/ 	.byte	0x00, 0xf0, 0xa1, 0x03


	//----- nvinfo : EIATTR_MAXREG_COUNT
	.align		4
.L_2880:
        /*002c*/ 	.byte	0x03, 0x1b
        /*002e*/ 	.short	0x00ff


	//----- nvinfo : EIATTR_MERCURY_ISA_VERSION
	.align		4
        /*0030*/ 	.byte	0x03, 0x5f
        /*0032*/ 	.short	0x0000


	//----- nvinfo : EIATTR_COOP_GROUP_MASK_REGIDS
	.align		4
        /*0034*/ 	.byte	0x04, 0x29
        /*0036*/ 	.short	(.L_2882 - .L_2881)


	//   ....[0]....
.L_2881:
        /*0038*/ 	.word	0xffffffff


	//   ....[1]....
        /*003c*/ 	.word	0xffffffff


	//   ....[2]....
        /*0040*/ 	.word	0xffffffff


	//   ....[3]....
        /*0044*/ 	.word	0xffffffff


	//   ....[4]....
        /*0048*/ 	.word	0xffffffff


	//   ....[5]....
        /*004c*/ 	.word	0xffffffff


	//   ....[6]....
        /*0050*/ 	.word	0xffffffff


	//   ....[7]....
        /*0054*/ 	.word	0xffffffff


	//   ....[8]....
        /*0058*/ 	.word	0xffffffff


	//   ....[9]....
        /*005c*/ 	.word	0xffffffff


	//   ....[10]....
        /*0060*/ 	.word	0xffffffff


	//   ....[11]....
        /*0064*/ 	.word	0xffffffff


	//   ....[12]....
        /*0068*/ 	.word	0xffffffff


	//   ....[13]....
        /*006c*/ 	.word	0xffffffff


	//   ....[14]....
        /*0070*/ 	.word	0xffffffff


	//   ....[15]....
        /*0074*/ 	.word	0xffffffff


	//   ....[16]....
        /*0078*/ 	.word	0xffffffff


	//   ....[17]....
        /*007c*/ 	.word	0xffffffff


	//   ....[18]....
        /*0080*/ 	.word	0xffffffff


	//   ....[19]....
        /*0084*/ 	.word	0xffffffff


	//----- nvinfo : EIATTR_COOP_GROUP_INSTR_OFFSETS
	.align		4
.L_2882:
        /*0088*/ 	.byte	0x04, 0x28
        /*008a*/ 	.short	(.L_2884 - .L_2883)


	//   ....[0]....
.L_2883:
        /*008c*/ 	.word	0x00001060


	//   ....[1]....
        /*0090*/ 	.word	0x00001090


	//   ....[2]....
        /*0094*/ 	.word	0x000010b0


	//   ....[3]....
        /*0098*/ 	.word	0x000010d0


	//   ....[4]....
        /*009c*/ 	.word	0x000010f0


	//   ....[5]....
        /*00a0*/ 	.word	0x00001320


	//   ....[6]....
        /*00a4*/ 	.word	0x00001340


	//   ....[7]....
        /*00a8*/ 	.word	0x00001360


	//   ....[8]....
        /*00ac*/ 	.word	0x00001380


	//   ....[9]....
        /*00b0*/ 	.word	0x000013a0


	//   ....[10]....
        /*00b4*/ 	.word	0x000019b0


	//   ....[11]....
        /*00b8*/ 	.word	0x00001a10


	//   ....[12]....
        /*00bc*/ 	.word	0x00001a70


	//   ....[13]....
        /*00c0*/ 	.word	0x00001ad0


	//   ....[14]....
        /*00c4*/ 	.word	0x00001b30


	//   ....[15]....
        /*00c8*/ 	.word	0x00001d90


	//   ....[16]....
        /*00cc*/ 	.word	0x00001de0


	//   ....[17]....
        /*00d0*/ 	.word	0x00001e30


	//   ....[18]....
        /*00d4*/ 	.word	0x00001e80


	//   ....[19]....
        /*00d8*/ 	.word	0x00001ed0


	//----- nvinfo : EIATTR_EXIT_INSTR_OFFSETS
	.align		4
.L_2884:
        /*00dc*/ 	.byte	0x04, 0x1c
        /*00de*/ 	.short	(.L_2886 - .L_2885)


	//   ....[0]....
.L_2885:
        /*00e0*/ 	.word	0x00000110


	//   ....[1]....
        /*00e4*/ 	.word	0x00001960


	//----- nvinfo : EIATTR_MAX_THREADS
	.align		4
.L_2886:
        /*00e8*/ 	.byte	0x04, 0x05
        /*00ea*/ 	.short	(.L_2888 - .L_2887)
.L_2887:
        /*00ec*/ 	.word	0x00000080
        /*00f0*/ 	.word	0x00000001
        /*00f4*/ 	.word	0x00000001


	//----- nvinfo : EIATTR_CRS_STACK_SIZE
	.align		4
.L_2888:
        /*00f8*/ 	.byte	0x04, 0x1e
        /*00fa*/ 	.short	(.L_2890 - .L_2889)
.L_2889:
        /*00fc*/ 	.word	0x00000000
.L_2890:


//--------------------- .nv.info._ZN10layer_norm13ln_fwd_kernelINS_13Kernel_traitsI6__halfS2_fS2_fjLj512ELj1ELj4ELj1ELj16ENS_18Kernel_traits_baseILj512ES2_S2_fS2_fjLj128EEEEELb0ELb1ELb0ELb0EEEvNS_9FwdParamsE --------------------------
	.section	.nv.info._ZN10layer_norm13ln_fwd_kernelINS_13Kernel_traitsI6__halfS2_fS2_fjLj512ELj1ELj4ELj1ELj16ENS_18Kernel_traits_baseILj512ES2_S2_fS2_fjLj128EEEEELb0ELb1ELb0ELb0EEEvNS_9FwdParamsE,"",@"SHT_CUDA_INFO"
	.sectionflags	@""
	.align	4


	//----- nvinfo : EIATTR_CUDA_API_VERSION
	.align		4
        /*0000*/ 	.byte	0x04, 0x37
        /*0002*/ 	.short	(.L_2892 - .L_2891)
.L_2891:
        /*0004*/ 	.word	0x00000082


	//----- nvinfo : EIATTR_SW2861232_WAR
	.align		4
.L_2892:
        /*0008*/ 	.byte	0x01, 0x35
	.zero		2


	//----- nvinfo : EIATTR_PARAM_CBANK
	.align		4
        /*000c*/ 	.byte	0x04, 0x0a
        /*000e*/ 	.short	(.L_2894 - .L_2893)
	.align		4
.L_2893:
        /*0010*/ 	.word	index@(.nv.constant0._ZN10layer_norm13ln_fwd_kernelINS_13Kernel_traitsI6__halfS2_fS2_fjLj512ELj1ELj4ELj1ELj16ENS_18Kernel_traits_baseILj512ES2_S2_fS2_fjLj128EEEEELb0ELb1ELb0ELb0EEEvNS_9FwdParamsE)
        /*0014*/ 	.short	0x0160
        /*0016*/ 	.short	0x00e8


	//----- nvinfo : EIATTR_CBANK_PARAM_SIZE
	.align		4
.L_2894:
        /*0018*/ 	.byte	0x03, 0x19
        /*001a*/ 	.short	0x00e8


	//----- nvinfo : EIATTR_KPARAM_INFO
	.align		4
        /*001c*/ 	.byte	0x04, 0x17
        /*001e*/ 	.short	(.L_2896 - .L_2895)
.L_2895:
        /*0020*/ 	.word	0x00000000
        /*0024*/ 	.short	0x0000
        /*0026*/ 	.short	0x0000
        /*0028*/ 	.byte	0x00, 0xf0, 0xa1, 0x03


	//----- nvinfo : EIATTR_MAXREG_COUNT
	.align		4
.L_2896:
        /*002c*/ 	.byte	0x03, 0x1b
        /*002e*/ 	.short	0x00ff


	//----- nvinfo : EIATTR_MERCURY_ISA_VERSION
	.align		4
        /*0030*/ 	.byte	0x03, 0x5f
        /*0032*/ 	.short	0x0000


	//----- nvinfo : EIATTR_COOP_GROUP_MASK_REGIDS
	.align		4
        /*0034*/ 	.byte	0x04, 0x29
        /*0036*/ 	.short	(.L_2898 - .L_2897)


	//   ....[0]....
.L_2897:
        /*0038*/ 	.word	0xffffffff


	//   ....[1]....
        /*003c*/ 	.word	0xffffffff


	//   ....[2]....
        /*0040*/ 	.word	0xffffffff


	//   ....[3]....
        /*0044*/ 	.word	0xffffffff


	//   ....[4]....
        /*0048*/ 	.word	0xffffffff


	//   ....[5]....
        /*004c*/ 	.word	0xffffffff


	//   ....[6]....
        /*0050*/ 	.word	0xffffffff


	//   ....[7]....
        /*0054*/ 	.word	0xffffffff


	//   ....[8]....
        /*0058*/ 	.word	0xffffffff


	//   ....[9]....
        /*005c*/ 	.word	0xffffffff


	//   ....[10]....
        /*0060*/ 	.word	0xffffffff


	//   ....[11]....
        /*0064*/ 	.word	0xffffffff


	//   ....[12]....
        /*0068*/ 	.word	0xffffffff


	//   ....[13]....
        /*006c*/ 	.word	0xffffffff


	//   ....[14]....
        /*0070*/ 	.word	0xffffffff


	//   ....[15]....
        /*0074*/ 	.word	0xffffffff


	//   ....[16]....
        /*0078*/ 	.word	0xffffffff


	//   ....[17]....
        /*007c*/ 	.word	0xffffffff


	//   ....[18]....
        /*0080*/ 	.word	0xffffffff


	//   ....[19]....
        /*0084*/ 	.word	0xffffffff


	//----- nvinfo : EIATTR_COOP_GROUP_INSTR_OFFSETS
	.align		4
.L_2898:
        /*0088*/ 	.byte	0x04, 0x28
        /*008a*/ 	.short	(.L_2900 - .L_2899)


	//   ....[0]....
.L_2899:
        /*008c*/ 	.word	0x00000e90


	//   ....[1]....
        /*0090*/ 	.word	0x00000ec0


	//   ....[2]....
        /*0094*/ 	.word	0x00000ee0


	//   ....[3]....
        /*0098*/ 	.word	0x00000f00


	//   ....[4]....
        /*009c*/ 	.word	0x00000f20


	//   ....[5]....
        /*00a0*/ 	.word	0x00001160


	//   ....[6]....
        /*00a4*/ 	.word	0x00001180


	//   ....[7]....
        /*00a8*/ 	.word	0x000011a0


	//   ....[8]....
        /*00ac*/ 	.word	0x000011c0


	//   ....[9]....
        /*00b0*/ 	.word	0x000011e0


	//   ....[10]....
        /*00b4*/ 	.word	0x000017e0


	//   ....[11]....
        /*00b8*/ 	.word	0x00001860


	//   ....[12]....
        /*00bc*/ 	.word	0x000018c0


	//   ....[13]....
        /*00c0*/ 	.word	0x00001920


	//   ....[14]....
        /*00c4*/ 	.word	0x00001980


	//   ....[15]....
        /*00c8*/ 	.word	0x00001c00


	//   ....[16]....
        /*00cc*/ 	.word	0x00001c60


	//   ....[17]....
        /*00d0*/ 	.word	0x00001cc0


	//   ....[18]....
        /*00d4*/ 	.word	0x00001d20


	//   ....[19]....
        /*00d8*/ 	.word	0x00001d90


	//----- nvinfo : EIATTR_EXIT_INSTR_OFFSETS
	.align		4
.L_2900:
        /*00dc*/ 	.byte	0x04, 0x1c
        /*00de*/ 	.short	(.L_2902 - .L_2901)


	//   ....[0]....
.L_2901:
        /*00e0*/ 	.word	0x00000300


	//   ....[1]....
        /*00e4*/ 	.word	0x00001780


	//----- nvinfo : EIATTR_MAX_THREADS
	.align		4
.L_2902:
        /*00e8*/ 	.byte	0x04, 0x05
        /*00ea*/ 	.short	(.L_2904 - .L_2903)
.L_2903:
        /*00ec*/ 	.word	0x00000080
        /*00f0*/ 	.word	0x00000001
        /*00f4*/ 	.word	0x00000001


	//----- nvinfo : EIATTR_CRS_STACK_SIZE
	.align		4
.L_2904:
        /*00f8*/ 	.byte	0x04, 0x1e
        /*00fa*/ 	.short	(.L_2906 - .L_2905)
.L_2905:
        /*00fc*/ 	.word	0x00000000
.L_2906:


//--------------------- .nv.info._ZN10layer_norm13ln_fwd_kernelINS_13Kernel_traitsI6__halfS2_fS2_fjLj512ELj1ELj4ELj1ELj16ENS_18Kernel_traits_baseILj512ES2_S2_fS2_fjLj128EEEEELb0ELb1ELb0ELb1EEEvNS_9FwdParamsE --------------------------
	.section	.nv.info._ZN10layer_norm13ln_fwd_kernelINS_13Kernel_traitsI6__halfS2_fS2_fjLj512ELj1ELj4ELj1ELj16ENS_18Kernel_traits_baseILj512ES2_S2_fS2_fjLj128EEEEELb0ELb1ELb0ELb1EEEvNS_9FwdParamsE,"",@"SHT_CUDA_INFO"
	.sectionflags	@""
	.align	4


	//----- nvinfo : EIATTR_CUDA_API_VERSION
	.align		4
        /*0000*/ 	.byte	0x04, 0x37
        /*0002*/ 	.short	(.L_2908 - .L_2907)
.L_2907:
        /*0004*/ 	.word	0x00000082


	//----- nvinfo : EIATTR_SW2861232_WAR
	.align		4
.L_2908:
        /*0008*/ 	.byte	0x01, 0x35
	.zero		2


	//----- nvinfo : EIATTR_PARAM_CBANK
	.align		4
        /*000c*/ 	.byte	0x04, 0x0a
        /*000e*/ 	.short	(.L_2910 - .L_2909)
	.align		4
.L_2909:
        /*0010*/ 	.word	index@(.nv.constant0._ZN10layer_norm13ln_fwd_kernelINS_13Kernel_traitsI6__halfS2_fS2_fjLj512ELj1ELj4ELj1ELj16ENS_18Kernel_traits_baseILj512ES2_S2_fS2_fjLj128EEEEELb0ELb1ELb0ELb1EEEvNS_9FwdParamsE)
        /*0014*/ 	.short	0x0160
        /*0016*/ 	.short	0x00e8


	//----- nvinfo : EIATTR_CBANK_PARAM_SIZE
	.align		4
.L_2910:
        /*0018*/ 	.byte	0x03, 0x19
        /*001a*/ 	.short	0x00e8


	//----- nvinfo : EIATTR_KPARAM_INFO
	.align		4
        /*001c*/ 	.byte	0x04, 0x17
        /*001e*/ 	.short	(.L_2912 - .L_2911)
.L_2911:
        /*0020*/ 	.word	0x00000000
        /*0024*/ 	.short	0x0000
        /*0026*/ 	.short	0x0000
        /*0028*/ 	.byte	0x00, 0xf0, 0xa1, 0x03


	//----- nvinfo : EIATTR_MAXREG_COUNT
	.align		4
.L_2912:
        /*002c*/ 	.byte	0x03, 0x1b
        /*002e*/ 	.short	0x00ff


	//----- nvinfo : EIATTR_MERCURY_ISA_VERSION
	.align		4
        /*0030*/ 	.byte	0x03, 0x5f
        /*0032*/ 	.short	0x0000


	//----- nvinfo : EIATTR_COOP_GROUP_MASK_REGIDS
	.align		4
        /*0034*/ 	.byte	0x04, 0x29
        /*0036*/ 	.short	(.L_2914 - .L_2913)


	//   ....[0]....
.L_2913:
        /*0038*/ 	.word	0xffffffff


	//   ....[1]....
        /*003c*/ 	.word	0xffffffff


	//   ....[2]....
        /*0040*/ 	.word	0xffffffff


	//   ....[3]....
        /*0044*/ 	.word	0xffffffff


	//   ....[4]....
        /*0048*/ 	.word	0xffffffff


	//   ....[5]....
        /*004c*/ 	.word	0xffffffff


	//   ....[6]....
        /*0050*/ 	.word	0xffffffff


	//   ....[7]....
        /*0054*/ 	.word	0xffffffff


	//   ....[8]....
        /*0058*/ 	.word	0xffffffff


	//   ....[9]....
        /*005c*/ 	.word	0xffffffff


	//   ....[10]....
        /*0060*/ 	.word	0xffffffff


	//   ....[11]....
        /*0064*/ 	.word	0xffffffff


	//   ....[12]....
        /*0068*/ 	.word	0xffffffff


	//   ....[13]....
        /*006c*/ 	.word	0xffffffff


	//   ....[14]....
        /*0070*/ 	.word	0xffffffff


	//   ....[15]....
        /*0074*/ 	.word	0xffffffff


	//   ....[16]....
        /*0078*/ 	.word	0xffffffff


	//   ....[17]....
        /*007c*/ 	.word	0xffffffff


	//   ....[18]....
        /*0080*/ 	.word	0xffffffff


	//   ....[19]....
        /*0084*/ 	.word	0xffffffff


	//----- nvinfo : EIATTR_COOP_GROUP_INSTR_OFFSETS
	.align		4
.L_2914:
        /*0088*/ 	.byte	0x04, 0x28
        /*008a*/ 	.short	(.L_2916 - .L_2915)


	//   ....[0]....
.L_2915:
        /*008c*/ 	.word	0x00000d10


	//   ....[1]....
        /*0090*/ 	.word	0x00000d40


	//   ....[2]....
        /*0094*/ 	.word	0x00000d60


	//   ....[3]....
        /*0098*/ 	.word	0x00000d80


	//   ....[4]....
        /*009c*/ 	.word	0x00000da0


	//   ....[5]....
        /*00a0*/ 	.word	0x00000fd0


	//   ....[6]....
        /*00a4*/ 	.word	0x00000ff0


	//   ....[7]....
        /*00a8*/ 	.word	0x00001010


	//   ....[8]....
        /*00ac*/ 	.word	0x00001030


	//   ....[9]....
        /*00b0*/ 	.word	0x00001050


	//   ....[10]....
        /*00b4*/ 	.word	0x000015f0


	//   ....[11]....
        /*00b8*/ 	.word	0x00001670


	//   ....[12]....
        /*00bc*/ 	.word	0x000016d0


	//   ....[13]....
        /*00c0*/ 	.word	0x00001730


	//   ....[14]....
        /*00c4*/ 	.word	0x00001790


	//   ....[15]....
        /*00c8*/ 	.word	0x00001a00


	//   ....[16]....
        /*00cc*/ 	.word	0x00001a60


	//   ....[17]....
        /*00d0*/ 	.word	0x00001ac0


	//   ....[18]....
        /*00d4*/ 	.word	0x00001b20


	//   ....[19]....
        /*00d8*/ 	.word	0x00001b80


	//----- nvinfo : EIATTR_EXIT_INSTR_OFFSETS
	.align		4
.L_2916:
        /*00dc*/ 	.byte	0x04, 0x1c
        /*00de*/ 	.short	(.L_2918 - .L_2917)


	//   ....[0]....
.L_2917:
        /*00e0*/ 	.word	0x00000120


	//   ....[1]....
        /*00e4*/ 	.word	0x000015a0


	//----- nvinfo : EIATTR_MAX_THREADS
	.align		4
.L_2918:
        /*00e8*/ 	.byte	0x04, 0x05
        /*00ea*/ 	.short	(.L_2920 - .L_2919)
.L_2919:
        /*00ec*/ 	.word	0x00000080
        /*00f0*/ 	.word	0x00000001
        /*00f4*/ 	.word	0x00000001


	//----- nvinfo : EIATTR_CRS_STACK_SIZE
	.align		4
.L_2920:
        /*00f8*/ 	.byte	0x04, 0x1e
        /*00fa*/ 	.short	(.L_2922 - .L_2921)
.L_2921:
        /*00fc*/ 	.word	0x00000000
.L_2922:


//--------------------- .nv.info._ZN10layer_norm13ln_fwd_kernelINS_13Kernel_traitsI6__halfS2_fS2_fjLj512ELj1ELj4ELj1ELj16ENS_18Kernel_traits_baseILj512ES2_S2_fS2_fjLj128EEEEELb0ELb1ELb1ELb0EEEvNS_9FwdParamsE --------------------------
	.section	.nv.info._ZN10layer_norm13ln_fwd_kernelINS_13Kernel_traitsI6__halfS2_fS2_fjLj512ELj1ELj4ELj1ELj16ENS_18Kernel_traits_baseILj512ES2_S2_fS2_fjLj128EEEEELb0ELb1ELb1ELb0EEEvNS_9FwdParamsE,"",@"SHT_CUDA_INFO"
	.sectionflags	@""
	.align	4


	//----- nvinfo : EIATTR_CUDA_API_VERSION
	.align		4
        /*0000*/ 	.byte	0x04, 0x37
        /*0002*/ 	.short	(.L_2924 - .L_2923)
.L_2923:
        /*0004*/ 	.word	0x00000082


	//----- nvinfo : EIATTR_SW2861232_WAR
	.align		4
.L_2924:
        /*0008*/ 	.byte	0x01, 0x35
	.zero		2


	//----- nvinfo : EIATTR_PARAM_CBANK
	.align		4
        /*000c*/ 	.byte	0x04, 0x0a
        /*000e*/ 	.short	(.L_2926 - .L_2925)
	.align		4
.L_2925:
        /*0010*/ 	.word	index@(.nv.constant0._ZN10layer_norm13ln_fwd_kernelINS_13Kernel_traitsI6__halfS2_fS2_fjLj512ELj1ELj4ELj1ELj16ENS_18Kernel_traits_baseILj512ES2_S2_fS2_fjLj128EEEEELb0ELb1ELb1ELb0EEEvNS_9FwdParamsE)
        /*0014*/ 	.short	0x0160
        /*0016*/ 	.short	0x00e8


	//----- nvinfo : EIATTR_CBANK_PARAM_SIZE
	.align		4
.L_2926:
        /*0018*/ 	.byte	0x03, 0x19
        /*001a*/ 	.short	0x00e8


	//----- nvinfo : EIATTR_KPARAM_INFO
	.align		4
        /*001c*/ 	.byte	0x04, 0x17
        /*001e*/ 	.short	(.L_2928 - .L_2927)
.L_2927:
        /*0020*/ 	.word	0x00000000
        /*0024*/ 	.short	0x0000
        /*0026*/ 	.short	0x0000
        /*0028*/ 	.byte	0x00, 0xf0, 0xa1, 0x03


	//----- nvinfo : EIATTR_MAXREG_COUNT
	.align		4
.L_2928:
        /*002c*/ 	.byte	0x03, 0x1b
        /*002e*/ 	.short	0x00ff


	//----- nvinfo : EIATTR_MERCURY_ISA_VERSION
	.align		4
        /*0030*/ 	.byte	0x03, 0x5f
        /*0032*/ 	.short	0x0000


	//----- nvinfo : EIATTR_COOP_GROUP_MASK_REGIDS
	.align		4
        /*0034*/ 	.byte	0x04, 0x29
        /*0036*/ 	.short	(.L_2930 - .L_2929)


	//   ....[0]....
.L_2929:
        /*0038*/ 	.word	0xffffffff


	//   ....[1]....
        /*003c*/ 	.word	0xffffffff


	//   ....[2]....
        /*0040*/ 	.word	0xffffffff


	//   ....[3]....
        /*0044*/ 	.word	0xffffffff


	//   ....[4]....
        /*0048*/ 	.word	0xffffffff


	//   ....[5]....
        /*004c*/ 	.word	0xffffffff


	//   ....[6]....
        /*0050*/ 	.word	0xffffffff


	//   ....[7]....
        /*0054*/ 	.word	0xffffffff


	//   ....[8]....
        /*0058*/ 	.word	0xffffffff


	//   ....[9]....
        /*005c*/ 	.word	0xffffffff


	//   ....[10]....
        /*0060*/ 	.word	0xffffffff


	//   ....[11]....
        /*0064*/ 	.word	0xffffffff


	//   ....[12]....
        /*0068*/ 	.word	0xffffffff


	//   ....[13]....
        /*006c*/ 	.word	0xffffffff


	//   ....[14]....
        /*0070*/ 	.word	0xffffffff


	//   ....[15]....
        /*0074*/ 	.word	0xffffffff


	//   ....[16]....
        /*0078*/ 	.word	0xffffffff


	//   ....[17]....
        /*007c*/ 	.word	0xffffffff


	//   ....[18]....
        /*0080*/ 	.word	0xffffffff


	//   ....[19]....
        /*0084*/ 	.word	0xffffffff


	//----- nvinfo : EIATTR_COOP_GROUP_INSTR_OFFSETS
	.align		4
.L_2930:
        /*0088*/ 	.byte	0x04, 0x28
        /*008a*/ 	.short	(.L_2932 - .L_2931)


	//   ....[0]....
.L_2931:
        /*008c*/ 	.word	0x000014d0


	//   ....[1]....
        /*0090*/ 	.word	0x00001500


	//   ....[2]....
        /*0094*/ 	.word	0x00001520


	//   ....[3]....
        /*0098*/ 	.word	0x00001540


	//   ....[4]....
        /*009c*/ 	.word	0x00001560


	//   ....[5]....
        /*00a0*/ 	.word	0x000017a0


	//   ....[6]....
        /*00a4*/ 	.word	0x000017c0


	//   ....[7]....
        /*00a8*/ 	.word	0x000017e0


	//   ....[8]....
        /*00ac*/ 	.word	0x00001800


	//   ....[9]....
        /*00b0*/ 	.word	0x00001820


	//   ....[10]....
        /*00b4*/ 	.word	0x00001e90


	//   ....[11]....
        /*00b8*/ 	.word	0x00001f00


	//   ....[12]....
        /*00bc*/ 	.word	0x00001f60


	//   ....[13]....
        /*00c0*/ 	.word	0x00001fc0


	//   ....[14]....
        /*00c4*/ 	.word	0x00002020


	//   ....[15]....
        /*00c8*/ 	.word	0x000022b0


	//   ....[16]....
        /*00cc*/ 	.word	0x00002310


	//   ....[17]....
        /*00d0*/ 	.word	0x00002370


	//   ....[18]....
        /*00d4*/ 	.word	0x000023d0


	//   ....[19]....
        /*00d8*/ 	.word	0x00002440


	//----- nvinfo : EIATTR_EXIT_INSTR_OFFSETS
	.align		4
.L_2932:
        /*00dc*/ 	.byte	0x04, 0x1c
        /*00de*/ 	.short	(.L_2934 - .L_2933)


	//   ....[0]....
.L_2933:
        /*00e0*/ 	.word	0x00000300


	//   ....[1]....
        /*00e4*/ 	.word	0x00001e40


	//----- nvinfo : EIATTR_MAX_THREADS
	.align		4
.L_2934:
        /*00e8*/ 	.byte	0x04, 0x05
        /*00ea*/ 	.short	(.L_2936 - .L_2935)
.L_2935:
        /*00ec*/ 	.word	0x00000080
        /*00f0*/ 	.word	0x00000001
        /*00f4*/ 	.word	0x00000001


	//----- nvinfo : EIATTR_CRS_STACK_SIZE
	.align		4
.L_2936:
        /*00f8*/ 	.byte	0x04, 0x1e
        /*00fa*/ 	.short	(.L_2938 - .L_2937)
.L_2937:
        /*00fc*/ 	.word	0x00000000
.L_2938:


//--------------------- .nv.info._ZN10layer_norm13ln_fwd_kernelINS_13Kernel_traitsI6__halfS2_fS2_fjLj512ELj1ELj4ELj1ELj16ENS_18Kernel_traits_baseILj512ES2_S2_fS2_fjLj128EEEEELb0ELb1ELb1ELb1EEEvNS_9FwdParamsE --------------------------
	.section	.nv.info._ZN10layer_norm13ln_fwd_kernelINS_13Kernel_traitsI6__halfS2_fS2_fjLj512ELj1ELj4ELj1ELj16ENS_18Kernel_traits_baseILj512ES2_S2_fS2_fjLj128EEEEELb0ELb1ELb1ELb1EEEvNS_9FwdParamsE,"",@"SHT_CUDA_INFO"
	.sectionflags	@""
	.align	4


	//----- nvinfo : EIATTR_CUDA_API_VERSION
	.align		4
        /*0000*/ 	.byte	0x04, 0x37
        /*0002*/ 	.short	(.L_2940 - .L_2939)
.L_2939:
        /*0004*/ 	.word	0x00000082


	//----- nvinfo : EIATTR_SW2861232_WAR
	.align		4
.L_2940:
        /*0008*/ 	.byte	0x01, 0x35
	.zero		2


	//----- nvinfo : EIATTR_PARAM_CBANK
	.align		4
        /*000c*/ 	.byte	0x04, 0x0a
        /*000e*/ 	.short	(.L_2942 - .L_2941)
	.align		4
.L_2941:
        /*0010*/ 	.word	index@(.nv.constant0._ZN10layer_norm13ln_fwd_kernelINS_13Kernel_traitsI6__halfS2_fS2_fjLj512ELj1ELj4ELj1ELj16ENS_18Kernel_traits_baseILj512ES2_S2_fS2_fjLj128EEEEELb0ELb1ELb1ELb1EEEvNS_9FwdParamsE)
        /*0014*/ 	.short	0x0160
        /*0016*/ 	.short	0x00e8


	//----- nvinfo : EIATTR_CBANK_PARAM_SIZE
	.align		4
.L_2942:
        /*0018*/ 	.byte	0x03, 0x19
        /*001a*/ 	.short	0x00e8


	//----- nvinfo : EIATTR_KPARAM_INFO
	.align		4
        /*001c*/ 	.byte	0x04, 0x17
        /*001e*/ 	.short	(.L_2944 - .L_2943)
.L_2943:
        /*0020*/ 	.word	0x00000000
        /*0024*/ 	.short	0x0000
        /*0026*/ 	.short	0x0000
        /*0028*/ 	.byte	0x00, 0xf0, 0xa1, 0x03


	//----- nvinfo : EIATTR_MAXREG_COUNT
	.align		4
.L_2944:
        /*002c*/ 	.byte	0x03, 0x1b
        /*002e*/ 	.short	0x00ff


	//----- nvinfo : EIATTR_MERCURY_ISA_VERSION
	.align		4
        /*0030*/ 	.byte	0x03, 0x5f
        /*0032*/ 	.short	0x0000


	//----- nvinfo : EIATTR_COOP_GROUP_MASK_REGIDS
	.align		4
        /*0034*/ 	.byte	0x04, 0x29
        /*0036*/ 	.short	(.L_2946 - .L_2945)


	//   ....[0]....
.L_2945:
        /*0038*/ 	.word	0xffffffff


	//   ....[1]....
        /*003c*/ 	.word	0xffffffff


	//   ....[2]....
        /*0040*/ 	.word	0xffffffff


	//   ....[3]....
        /*0044*/ 	.word	0xffffffff


	//   ....[4]....
        /*0048*/ 	.word	0xffffffff


	//   ....[5]....
        /*004c*/ 	.word	0xffffffff


	//   ....[6]....
        /*0050*/ 	.word	0xffffffff


	//   ....[7]....
        /*0054*/ 	.word	0xffffffff


	//   ....[8]....
        /*0058*/ 	.word	0xffffffff


	//   ....[9]....
        /*005c*/ 	.word	0xffffffff


	//   ....[10]....
        /*0060*/ 	.word	0xffffffff


	//   ....[11]....
        /*0064*/ 	.word	0xffffffff


	//   ....[12]....
        /*0068*/ 	.word	0xffffffff


	//   ....[13]....
        /*006c*/ 	.word	0xffffffff


	//   ....[14]....
        /*0070*/ 	.word	0xffffffff


	//   ....[15]....
        /*0074*/ 	.word	0xffffffff


	//   ....[16]....
        /*0078*/ 	.word	0xffffffff


	//   ....[17]....
        /*007c*/ 	.word	0xffffffff


	//   ....[18]....
        /*0080*/ 	.word	0xffffffff


	//   ....[19]....
        /*0084*/ 	.word	0xffffffff


	//----- nvinfo : EIATTR_COOP_GROUP_INSTR_OFFSETS
	.align		4
.L_2946:
        /*0088*/ 	.byte	0x04, 0x28
        /*008a*/ 	.short	(.L_2948 - .L_2947)


	//   ....[0]....
.L_2947:
        /*008c*/ 	.word	0x000012a0


	//   ....[1]....
        /*0090*/ 	.word	0x000012d0


	//   ....[2]....
        /*0094*/ 	.word	0x000012f0


	//   ....[3]....
        /*0098*/ 	.word	0x00001310


	//   ....[4]....
        /*009c*/ 	.word	0x00001330


	//   ....[5]....
        /*00a0*/ 	.word	0x00001560


	//   ....[6]....
        /*00a4*/ 	.word	0x00001580


	//   ....[7]....
        /*00a8*/ 	.word	0x000015a0


	//   ....[8]....
        /*00ac*/ 	.word	0x000015c0


	//   ....[9]....
        /*00b0*/ 	.word	0x000015e0


	//   ....[10]....
        /*00b4*/ 	.word	0x00001bf0


	//   ....[11]....
        /*00b8*/ 	.word	0x00001c50


	//   ....[12]....
        /*00bc*/ 	.word	0x00001cb0


	//   ....[13]....
        /*00c0*/ 	.word	0x00001d10


	//   ....[14]....
        /*00c4*/ 	.word	0x00001d70


	//   ....[15]....
        /*00c8*/ 	.word	0x00001fe0


	//   ....[16]....
        /*00cc*/ 	.word	0x00002040


	//   ....[17]....
        /*00d0*/ 	.word	0x000020a0


	//   ....[18]....
        /*00d4*/ 	.word	0x00002100


	//   ....[19]....
        /*00d8*/ 	.word	0x00002160


	//----- nvinfo : EIATTR_EXIT_INSTR_OFFSETS
	.align		4
.L_2948:
        /*00dc*/ 	.byte	0x04, 0x1c
        /*00de*/ 	.short	(.L_2950 - .L_2949)


	//   ....[0]....
.L_2949:
        /*00e0*/ 	.word	0x00000120


	//   ....[1]....
        /*00e4*/ 	.word	0x00001ba0


	//----- nvinfo : EIATTR_MAX_THREADS
	.align		4
.L_2950:
        /*00e8*/ 	.byte	0x04, 0x05
        /*00ea*/ 	.short	(.L_2952 - .L_2951)
.L_2951:
        /*00ec*/ 	.word	0x00000080
        /*00f0*/ 	.word	0x00000001
        /*00f4*/ 	.word	0x00000001


	//----- nvinfo : EIATTR_CRS_STACK_SIZE
	.align		4
.L_2952:
        /*00f8*/ 	.byte	0x04, 0x1e
        /*00fa*/ 	.short	(.L_2954 - .L_2953)
.L_2953:
        /*00fc*/ 	.word	0x00000000
.L_2954:


//--------------------- .nv.info._ZN10layer_norm13ln_fwd_kernelINS_13Kernel_traitsI6__halfS2_fS2_fjLj512ELj1ELj4ELj1ELj16ENS_18Kernel_traits_baseILj512ES2_S2_fS2_fjLj128EEEEELb1ELb0ELb0ELb0EEEvNS_9FwdParamsE --------------------------
	.section	.nv.info._ZN10layer_norm13ln_fwd_kernelINS_13Kernel_traitsI6__halfS2_fS2_fjLj512ELj1ELj4ELj1ELj16ENS_18Kernel_traits_baseILj512ES2_S2_fS2_fjLj128EEEEELb1ELb0ELb0ELb0EEEvNS_9FwdParamsE,"",@"SHT_CUDA_INFO"
	.sectionflags	@""
	.align	4


	//----- nvinfo : EIATTR_CUDA_API_VERSION
	.align		4
        /*0000*/ 	.byte	0x04, 0x37
        /*0002*/ 	.short	(.L_2956 - .L_2955)
.L_2955:
        /*0004*/ 	.word	0x00000082


	//----- nvinfo : EIATTR_SW2861232_WAR
	.align		4
.L_2956:
        /*0008*/ 	.byte	0x01, 0x35
	.zero		2


	//----- nvinfo : EIATTR_PARAM_CBANK
	.align		4
        /*000c*/ 	.byte	0x04, 0x0a
        /*000e*/ 	.short	(.L_2958 - .L_2957)
	.align		4
.L_2957:
        /*0010*/ 	.word	index@(.nv.constant0._ZN10layer_norm13ln_fwd_kernelINS_13Kernel_traitsI6__halfS2_fS2_fjLj512ELj1ELj4ELj1ELj16ENS_18Kernel_traits_baseILj512ES2_S2_fS2_fjLj128EEEEELb1ELb0ELb0ELb0EEEvNS_9FwdParamsE)
        /*0014*/ 	.short	0x0160
        /*0016*/ 	.short	0x00e8


	//----- nvinfo : EIATTR_CBANK_PARAM_SIZE
	.align		4
.L_2958:
        /*0018*/ 	.byte	0x03, 0x19
        /*001a*/ 	.short	0x00e8


	//----- nvinfo : EIATTR_KPARAM_INFO
	.align		4
        /*001c*/ 	.byte	0x04, 0x17
        /*001e*/ 	.short	(.L_2960 - .L_2959)
.L_2959:
        /*0020*/ 	.word	0x00000000
        /*0024*/ 	.short	0x0000
        /*0026*/ 	.short	0x0000
        /*0028*/ 	.byte	0x00, 0xf0, 0xa1, 0x03


	//----- nvinfo : EIATTR_MAXREG_COUNT
	.align		4
.L_2960:
        /*002c*/ 	.byte	0x03, 0x1b
        /*002e*/ 	.short	0x00ff


	//----- nvinfo : EIATTR_MERCURY_ISA_VERSION
	.align		4
        /*0030*/ 	.byte	0x03, 0x5f
        /*0032*/ 	.short	0x0000


	//----- nvinfo : EIATTR_COOP_GROUP_MASK_REGIDS
	.align		4
        /*0034*/ 	.byte	0x04, 0x29
        /*0036*/ 	.short	(.L_2962 - .L_2961)


	//   ....[0]....
.L_2961:
        /*0038*/ 	.word	0xffffffff


	//   ....[1]....
        /*003c*/ 	.word	0xffffffff


	//   ....[2]....
        /*0040*/ 	.word	0xffffffff


	//   ....[3]....
        /*0044*/ 	.word	0xffffffff


	//   ....[4]....
        /*0048*/ 	.word	0xffffffff


	//   ....[5]....
        /*004c*/ 	.word	0xffffffff


	//   ....[6]....
        /*0050*/ 	.word	0xffffffff


	//   ....[7]....
        /*0054*/ 	.word	0xffffffff


	//   ....[8]....
        /*0058*/ 	.word	0xffffffff


	//   ....[9]....
        /*005c*/ 	.word	0xffffffff


	//   ....[10]....
        /*0060*/ 	.word	0xffffffff


	//   ....[11]....
        /*0064*/ 	.word	0xffffffff


	//   ....[12]....
        /*0068*/ 	.word	0xffffffff


	//   ....[13]....
        /*006c*/ 	.word	0xffffffff


	//   ....[14]....
        /*0070*/ 	.word	0xffffffff


	//   ....[15]....
        /*0074*/ 	.word	0xffffffff


	//   ....[16]....
        /*0078*/ 	.word	0xffffffff


	//   ....[17]....
        /*007c*/ 	.word	0xffffffff


	//   ....[18]....
        /*0080*/ 	.word	0xffffffff


	//   ....[19]....
        /*0084*/ 	.word	0xffffffff


	//----- nvinfo : EIATTR_COOP_GROUP_INSTR_OFFSETS
	.align		4
.L_2962:
        /*0088*/ 	.byte	0x04, 0x28
        /*008a*/ 	.short	(.L_2964 - .L_2963)


	//   ....[0]....
.L_2963:
        /*008c*/ 	.word	0x000064d0


	//   ....[1]....
        /*0090*/ 	.word	0x00006500


	//   ....[2]....
        /*0094*/ 	.word	0x00006530


	//   ....[3]....
        /*0098*/ 	.word	0x00006550


	//   ....[4]....
        /*009c*/ 	.word	0x00006570


	//   ....[5]....
        /*00a0*/ 	.word	0x000067b0


	//   ....[6]....
        /*00a4*/ 	.word	0x000067d0


	//   ....[7]....
        /*00a8*/ 	.word	0x000067f0


	//   ....[8]....
        /*00ac*/ 	.word	0x00006810


	//   ....[9]....
        /*00b0*/ 	.word	0x00006830


	//   ....[10]....
        /*00b4*/ 	.word	0x00006e60


	//   ....[11]....
        /*00b8*/ 	.word	0x00006ee0


	//   ....[12]....
        /*00bc*/ 	.word	0x00006f40


	//   ....[13]....
        /*00c0*/ 	.word	0x00006fa0


	//   ....[14]....
        /*00c4*/ 	.word	0x00007000


	//   ....[15]....
        /*00c8*/ 	.word	0x00007290


	//   ....[16]....
        /*00cc*/ 	.word	0x000072f0


	//   ....[17]....
        /*00d0*/ 	.word	0x00007350


	//   ....[18]....
        /*00d4*/ 	.word	0x000073b0


	//   ....[19]....
        /*00d8*/ 	.word	0x00007420


	//----- nvinfo : EIATTR_EXIT_INSTR_OFFSETS
	.align		4
.L_2964:
        /*00dc*/ 	.byte	0x04, 0x1c
        /*00de*/ 	.short	(.L_2966 - .L_2965)


	//   ....[0]....
.L_2965:
        /*00e0*/ 	.word	0x000004d0


	//   ....[1]....
        /*00e4*/ 	.word	0x00006e00


	//----- nvinfo : EIATTR_MAX_THREADS
	.align		4
.L_2966:
        /*00e8*/ 	.byte	0x04, 0x05
        /*00ea*/ 	.short	(.L_2968 - .L_2967)
.L_2967:
        /*00ec*/ 	.word	0x00000080
        /*00f0*/ 	.word	0x00000001
        /*00f4*/ 	.word	0x00000001


	//----- nvinfo : EIATTR_CRS_STACK_SIZE
	.align		4
.L_2968:
        /*00f8*/ 	.byte	0x04, 0x1e
        /*00fa*/ 	.short	(.L_2970 - .L_2969)
.L_2969:
        /*00fc*/ 	.word	0x00000000
.L_2970:


//--------------------- .nv.info._ZN10layer_norm13ln_fwd_kernelINS_13Kernel_traitsI6__halfS2_fS2_fjLj512ELj1ELj4ELj1ELj16ENS_18Kernel_traits_baseILj512ES2_S2_fS2_fjLj128EEEEELb1ELb0ELb0ELb1EEEvNS_9FwdParamsE --------------------------
	.section	.nv.info._ZN10layer_norm13ln_fwd_kernelINS_13Kernel_traitsI6__halfS2_fS2_fjLj512ELj1ELj4ELj1ELj16ENS_18Kernel_traits_baseILj512ES2_S2_fS2_fjLj128EEEEELb1ELb0ELb0ELb1EEEvNS_9FwdParamsE,"",@"SHT_CUDA_INFO"
	.sectionflags	@""
	.align	4


	//----- nvinfo : EIATTR_CUDA_API_VERSION
	.align		4
        /*0000*/ 	.byte	0x04, 0x37
        /*0002*/ 	.short	(.L_2972 - .L_2971)
.L_2971:
        /*0004*/ 	.word	0x00000082


	//----- nvinfo : EIATTR_SW2861232_WAR
	.align		4
.L_2972:
        /*0008*/ 	.byte	0x01, 0x35
	.zero		2


	//----- nvinfo : EIATTR_PARAM_CBANK
	.align		4
        /*000c*/ 	.byte	0x04, 0x0a
        /*000e*/ 	.short	(.L_2974 - .L_2973)
	.align		4
.L_2973:
        /*0010*/ 	.word	index@(.nv.constant0._ZN10layer_norm13ln_fwd_kernelINS_13Kernel_traitsI6__halfS2_fS2_fjLj512ELj1ELj4ELj1ELj16ENS_18Kernel_traits_baseILj512ES2_S2_fS2_fjLj128EEEEELb1ELb0ELb0ELb1EEEvNS_9FwdParamsE)
        /*0014*/ 	.short	0x0160
        /*0016*/ 	.short	0x00e8


	//----- nvinfo : EIATTR_CBANK_PARAM_SIZE
	.align		4
.L_2974:
        /*0018*/ 	.byte	0x03, 0x19
        /*001a*/ 	.short	0x00e8


	//----- nvinfo : EIATTR_KPARAM_INFO
	.align		4
        /*001c*/ 	.byte	0x04, 0x17
        /*001e*/ 	.short	(.L_2976 - .L_2975)
.L_2975:
        /*0020*/ 	.word	0x00000000
        /*0024*/ 	.short	0x0000
        /*0026*/ 	.short	0x0000
        /*0028*/ 	.byte	0x00, 0xf0, 0xa1, 0x03


	//----- nvinfo : EIATTR_MAXREG_COUNT
	.align		4
.L_2976:
        /*002c*/ 	.byte	0x03, 0x1b
        /*002e*/ 	.short	0x00ff


	//----- nvinfo : EIATTR_MERCURY_ISA_VERSION
	.align		4
        /*0030*/ 	.byte	0x03, 0x5f
        /*0032*/ 	.short	0x0000


	//----- nvinfo : EIATTR_COOP_GROUP_MASK_REGIDS
	.align		4
        /*0034*/ 	.byte	0x04, 0x29
        /*0036*/ 	.short	(.L_2978 - .L_2977)


	//   ....[0]....
.L_2977:
        /*0038*/ 	.word	0xffffffff


	//   ....[1]....
        /*003c*/ 	.word	0xffffffff


	//   ....[2]....
        /*0040*/ 	.word	0xffffffff


	//   ....[3]....
        /*0044*/ 	.word	0xffffffff


	//   ....[4]....
        /*0048*/ 	.word	0xffffffff


	//   ....[5]....
        /*004c*/ 	.word	0xffffffff


	//   ....[6]....
        /*0050*/ 	.word	0xffffffff


	//   ....[7]....
        /*0054*/ 	.word	0xffffffff


	//   ....[8]....
        /*0058*/ 	.word	0xffffffff


	//   ....[9]....
        /*005c*/ 	.word	0xffffffff


	//   ....[10]....
        /*0060*/ 	.word	0xffffffff


	//   ....[11]....
        /*0064*/ 	.word	0xffffffff


	//   ....[12]....
        /*0068*/ 	.word	0xffffffff


	//   ....[13]....
        /*006c*/ 	.word	0xffffffff


	//   ....[14]....
        /*0070*/ 	.word	0xffffffff


	//   ....[15]....
        /*0074*/ 	.word	0xffffffff


	//   ....[16]....
        /*0078*/ 	.word	0xffffffff


	//   ....[17]....
        /*007c*/ 	.word	0xffffffff


	//   ....[18]....
        /*0080*/ 	.word	0xffffffff


	//   ....[19]....
        /*0084*/ 	.word	0xffffffff


	//----- nvinfo : EIATTR_COOP_GROUP_INSTR_OFFSETS
	.align		4
.L_2978:
        /*0088*/ 	.byte	0x04, 0x28
        /*008a*/ 	.short	(.L_2980 - .L_2979)


	//   ....[0]....
.L_2979:
        /*008c*/ 	.word	0x00006250


	//   ....[1]....
        /*0090*/ 	.word	0x00006280


	//   ....[2]....
        /*0094*/ 	.word	0x000062a0


	//   ....[3]....
        /*0098*/ 	.word	0x000062c0


	//   ....[4]....
        /*009c*/ 	.word	0x000062e0


	//   ....[5]....
        /*00a0*/ 	.word	0x00006510


	//   ....[6]....
        /*00a4*/ 	.word	0x00006530


	//   ....[7]....
        /*00a8*/ 	.word	0x00006550


	//   ....[8]....
        /*00ac*/ 	.word	0x00006570


	//   ....[9]....
        /*00b0*/ 	.word	0x00006590


	//   ....[10]....
        /*00b4*/ 	.word	0x00006be0


	//   ....[11]....
        /*00b8*/ 	.word	0x00006c40


	//   ....[12]....
        /*00bc*/ 	.word	0x00006ca0


	//   ....[13]....
        /*00c0*/ 	.word	0x00006d00


	//   ....[14]....
        /*00c4*/ 	.word	0x00006d60


	//   ....[15]....
        /*00c8*/ 	.word	0x00006fd0


	//   ....[16]....
        /*00cc*/ 	.word	0x00007030


	//   ....[17]....
        /*00d0*/ 	.word	0x00007090


	//   ....[18]....
        /*00d4*/ 	.word	0x000070f0


	//   ....[19]....
        /*00d8*/ 	.word	0x00007150


	//----- nvinfo : EIATTR_EXIT_INSTR_OFFSETS
	.align		4
.L_2980:
        /*00dc*/ 	.byte	0x04, 0x1c
        /*00de*/ 	.short	(.L_2982 - .L_2981)


	//   ....[0]....
.L_2981:
        /*00e0*/ 	.word	0x00000190


	//   ....[1]....
        /*00e4*/ 	.word	0x00006b90


	//----- nvinfo : EIATTR_MAX_THREADS
	.align		4
.L_2982:
        /*00e8*/ 	.byte	0x04, 0x05
        /*00ea*/ 	.short	(.L_2984 - .L_2983)
.L_2983:
        /*00ec*/ 	.word	0x00000080
        /*00f0*/ 	.word	0x00000001
        /*00f4*/ 	.word	0x00000001


	//----- nvinfo : EIATTR_CRS_STACK_SIZE
	.align		4
.L_2984:
        /*00f8*/ 	.byte	0x04, 0x1e
        /*00fa*/ 	.short	(.L_2986 - .L_2985)
.L_2985:
        /*00fc*/ 	.word	0x00000000
.L_2986:


//--------------------- .nv.info._ZN10layer_norm13ln_fwd_kernelINS_13Kernel_traitsI6__halfS2_fS2_fjLj512ELj1ELj4ELj1ELj16ENS_18Kernel_traits_baseILj512ES2_S2_fS2_fjLj128EEEEELb1ELb0ELb1ELb0EEEvNS_9FwdParamsE --------------------------
	.section	.nv.info._ZN10layer_norm13ln_fwd_kernelINS_13Kernel_traitsI6__halfS2_fS2_fjLj512ELj1ELj4ELj1ELj16ENS_18Kernel_traits_baseILj512ES2_S2_fS2_fjLj128EEEEELb1ELb0ELb1ELb0EEEvNS_9FwdParamsE,"",@"SHT_CUDA_INFO"
	.sectionflags	@""
	.align	4


	//----- nvinfo : EIATTR_CUDA_API_VERSION
	.align		4
        /*0000*/ 	.byte	0x04, 0x37
        /*0002*/ 	.short	(.L_2988 - .L_2987)
.L_2987:
        /*0004*/ 	.word	0x00000082


	//----- nvinfo : EIATTR_SW2861232_WAR
	.align		4
.L_2988:
        /*0008*/ 	.byte	0x01, 0x35
	.zero		2


	//----- nvinfo : EIATTR_PARAM_CBANK
	.align		4
        /*000c*/ 	.byte	0x04, 0x0a
        /*000e*/ 	.short	(.L_2990 - .L_2989)
	.align		4
.L_2989:
        /*0010*/ 	.word	index@(.nv.constant0._ZN10layer_norm13ln_fwd_kernelINS_13Kernel_traitsI6__halfS2_fS2_fjLj512ELj1ELj4ELj1ELj16ENS_18Kernel_traits_baseILj512ES2_S2_fS2_fjLj128EEEEELb1ELb0ELb1ELb0EEEvNS_9FwdParamsE)
        /*0014*/ 	.short	0x0160
        /*0016*/ 	.short	0x00e8


	//----- nvinfo : EIATTR_CBANK_PARAM_SIZE
	.align		4
.L_2990:
        /*0018*/ 	.byte	0x03, 0x19
        /*001a*/ 	.short	0x00e8


	//----- nvinfo : EIATTR_KPARAM_INFO
	.align		4
        /*001c*/ 	.byte	0x04, 0x17
        /*001e*/ 	.short	(.L_2992 - .L_2991)
.L_2991:
        /*0020*/ 	.word	0x00000000
        /*0024*/ 	.short	0x0000
        /*0026*/ 	.short	0x0000
        /*0028*/ 	.byte	0x00, 0xf0, 0xa1, 0x03


	//----- nvinfo : EIATTR_MAXREG_COUNT
	.align		4
.L_2992:
        /*002c*/ 	.byte	0x03, 0x1b
        /*002e*/ 	.short	0x00ff


	//----- nvinfo : EIATTR_MERCURY_ISA_VERSION
	.align		4
        /*0030*/ 	.byte	0x03, 0x5f
        /*0032*/ 	.short	0x0000


	//----- nvinfo : EIATTR_COOP_GROUP_MASK_REGIDS
	.align		4
        /*0034*/ 	.byte	0x04, 0x29
        /*0036*/ 	.short	(.L_2994 - .L_2993)


	//   ....[0]....
.L_2993:
        /*0038*/ 	.word	0xffffffff


	//   ....[1]....
        /*003c*/ 	.word	0xffffffff


	//   ....[2]....
        /*0040*/ 	.word	0xffffffff


	//   ....[3]....
        /*0044*/ 	.word	0xffffffff


	//   ....[4]....
        /*0048*/ 	.word	0xffffffff


	//   ....[5]....
        /*004c*/ 	.word	0xffffffff


	//   ....[6]....
        /*0050*/ 	.word	0xffffffff


	//   ....[7]....
        /*0054*/ 	.word	0xffffffff


	//   ....[8]....
        /*0058*/ 	.word	0xffffffff


	//   ....[9]....
        /*005c*/ 	.word	0xffffffff


	//   ....[10]....
        /*0060*/ 	.word	0xffffffff


	//   ....[11]....
        /*0064*/ 	.word	0xffffffff


	//   ....[12]....
        /*0068*/ 	.word	0xffffffff


	//   ....[13]....
        /*006c*/ 	.word	0xffffffff


	//   ....[14]....
        /*0070*/ 	.word	0xffffffff


	//   ....[15]....
        /*0074*/ 	.word	0xffffffff


	//   ....[16]....
        /*0078*/ 	.word	0xffffffff


	//   ....[17]....
        /*007c*/ 	.word	0xffffffff


	//   ....[18]....
        /*0080*/ 	.word	0xffffffff


	//   ....[19]....
        /*0084*/ 	.word	0xffffffff


	//----- nvinfo : EIATTR_COOP_GROUP_INSTR_OFFSETS
	.align		4
.L_2994:
        /*0088*/ 	.byte	0x04, 0x28
        /*008a*/ 	.short	(.L_2996 - .L_2995)


	//   ....[0]....
.L_2995:
        /*008c*/ 	.word	0x00006e00


	//   ....[1]....
        /*0090*/ 	.word	0x00006e30


	//   ....[2]....
        /*0094*/ 	.word	0x00006e50


	//   ....[3]....
        /*0098*/ 	.word	0x00006e70


	//   ....[4]....
        /*009c*/ 	.word	0x00006e90


	//   ....[5]....
        /*00a0*/ 	.word	0x000070d0


	//   ....[6]....
        /*00a4*/ 	.word	0x000070f0


	//   ....[7]....
        /*00a8*/ 	.word	0x00007110


	//   ....[8]....
        /*00ac*/ 	.word	0x00007130


	//   ....[9]....
        /*00b0*/ 	.word	0x00007150


	//   ....[10]....
        /*00b4*/ 	.word	0x000077e0


	//   ....[11]....
        /*00b8*/ 	.word	0x00007850


	//   ....[12]....
        /*00bc*/ 	.word	0x000078b0


	//   ....[13]....
        /*00c0*/ 	.word	0x00007910


	//   ....[14]....
        /*00c4*/ 	.word	0x00007970


	//   ....[15]....
        /*00c8*/ 	.word	0x00007bf0


	//   ....[16]....
        /*00cc*/ 	.word	0x00007c50


	//   ....[17]....
        /*00d0*/ 	.word	0x00007cb0


	//   ....[18]....
        /*00d4*/ 	.word	0x00007d10


	//   ....[19]....
        /*00d8*/ 	.word	0x00007d70


	//----- nvinfo : EIATTR_EXIT_INSTR_OFFSETS
	.align		4
.L_2996:
        /*00dc*/ 	.byte	0x04, 0x1c
        /*00de*/ 	.short	(.L_2998 - .L_2997)


	//   ....[0]....
.L_2997:
        /*00e0*/ 	.word	0x000004b0


	//   ....[1]....
        /*00e4*/ 	.word	0x00007780


	//----- nvinfo : EIATTR_MAX_THREADS
	.align		4
.L_2998:
        /*00e8*/ 	.byte	0x04, 0x05
        /*00ea*/ 	.short	(.L_3000 - .L_2999)
.L_2999:
        /*00ec*/ 	.word	0x00000080
        /*00f0*/ 	.word	0x00000001
        /*00f4*/ 	.word	0x00000001


	//----- nvinfo : EIATTR_CRS_STACK_SIZE
	.align		4
.L_3000:
        /*00f8*/ 	.byte	0x04, 0x1e
        /*00fa*/ 	.short	(.L_3002 - .L_3001)
.L_3001:
        /*00fc*/ 	.word	0x00000000
.L_3002:


//--------------------- .nv.info._ZN10layer_norm13ln_fwd_kernelINS_13Kernel_traitsI6__halfS2_fS2_fjLj512ELj1ELj4ELj1ELj16ENS_18Kernel_traits_baseILj512ES2_S2_fS2_fjLj128EEEEELb1ELb0ELb1ELb1EEEvNS_9FwdParamsE --------------------------
	.section	.nv.info._ZN10layer_norm13ln_fwd_kernelINS_13Kernel_traitsI6__halfS2_fS2_fjLj512ELj1ELj4ELj1ELj16ENS_18Kernel_traits_baseILj512ES2_S2_fS2_fjLj128EEEEELb1ELb0ELb1ELb1EEEvNS_9FwdParamsE,"",@"SHT_CUDA_INFO"
	.sectionflags	@""
	.align	4


	//----- nvinfo : EIATTR_CUDA_API_VERSION
	.align		4
        /*0000*/ 	.byte	0x04, 0x37
        /*0002*/ 	.short	(.L_3004 - .L_3003)
.L_3003:
        /*0004*/ 	.word	0x00000082


	//----- nvinfo : EIATTR_SW2861232_WAR
	.align		4
.L_3004:
        /*0008*/ 	.byte	0x01, 0x35
	.zero		2


	//----- nvinfo : EIATTR_PARAM_CBANK
	.align		4
        /*000c*/ 	.byte	0x04, 0x0a
        /*000e*/ 	.short	(.L_3006 - .L_3005)
	.align		4
.L_3005:
        /*0010*/ 	.word	index@(.nv.constant0._ZN10layer_norm13ln_fwd_kernelINS_13Kernel_traitsI6__halfS2_fS2_fjLj512ELj1ELj4ELj1ELj16ENS_18Kernel_traits_baseILj512ES2_S2_fS2_fjLj128EEEEELb1ELb0ELb1ELb1EEEvNS_9FwdParamsE)
        /*0014*/ 	.short	0x0160
        /*0016*/ 	.short	0x00e8


	//----- nvinfo : EIATTR_CBANK_PARAM_SIZE
	.align		4
.L_3006:
        /*0018*/ 	.byte	0x03, 0x19
        /*001a*/ 	.short	0x00e8


	//----- nvinfo : EIATTR_KPARAM_INFO
	.align		4
        /*001c*/ 	.byte	0x04, 0x17
        /*001e*/ 	.short	(.L_3008 - .L_3007)
.L_3007:
        /*0020*/ 	.word	0x00000000
        /*0024*/ 	.short	0x0000
        /*0026*/ 	.short	0x0000
        /*0028*/ 	.byte	0x00, 0xf0, 0xa1, 0x03


	//----- nvinfo : EIATTR_MAXREG_COUNT
	.align		4
.L_3008:
        /*002c*/ 	.byte	0x03, 0x1b
        /*002e*/ 	.short	0x00ff


	//----- nvinfo : EIATTR_MERCURY_ISA_VERSION
	.align		4
        /*0030*/ 	.byte	0x03, 0x5f
        /*0032*/ 	.short	0x0000


	//----- nvinfo : EIATTR_COOP_GROUP_MASK_REGIDS
	.align		4
        /*0034*/ 	.byte	0x04, 0x29
        /*0036*/ 	.short	(.L_3010 - .L_3009)


	//   ....[0]....
.L_3009:
        /*0038*/ 	.word	0xffffffff


	//   ....[1]....
        /*003c*/ 	.word	0xffffffff


	//   ....[2]....
        /*0040*/ 	.word	0xffffffff


	//   ....[3]....
        /*0044*/ 	.word	0xffffffff


	//   ....[4]....
        /*0048*/ 	.word	0xffffffff


	//   ....[5]....
        /*004c*/ 	.word	0xffffffff


	//   ....[6]....
        /*0050*/ 	.word	0xffffffff


	//   ....[7]....
        /*0054*/ 	.word	0xffffffff


	//   ....[8]....
        /*0058*/ 	.word	0xffffffff


	//   ....[9]....
        /*005c*/ 	.word	0xffffffff


	//   ....[10]....
        /*0060*/ 	.word	0xffffffff


	//   ....[11]....
        /*0064*/ 	.word	0xffffffff


	//   ....[12]....
        /*0068*/ 	.word	0xffffffff


	//   ....[13]....
        /*006c*/ 	.word	0xffffffff


	//   ....[14]....
        /*0070*/ 	.word	0xffffffff


	//   ....[15]....
        /*0074*/ 	.word	0xffffffff


	//   ....[16]....
        /*0078*/ 	.word	0xffffffff


	//   ....[17]....
        /*007c*/ 	.word	0xffffffff


	//   ....[18]....
        /*0080*/ 	.word	0xffffffff


	//   ....[19]....
        /*0084*/ 	.word	0xffffffff


	//----- nvinfo : EIATTR_COOP_GROUP_INSTR_OFFSETS
	.align		4
.L_3010:
        /*0088*/ 	.byte	0x04, 0x28
        /*008a*/ 	.short	(.L_3012 - .L_3011)


	//   ....[0]....
.L_3011:
        /*008c*/ 	.word	0x00006b40


	//   ....[1]....
        /*0090*/ 	.word	0x00006b70


	//   ....[2]....
        /*0094*/ 	.word	0x00006b90


	//   ....[3]....
        /*0098*/ 	.word	0x00006bb0


	//   ....[4]....
        /*009c*/ 	.word	0x00006bd0


	//   ....[5]....
        /*00a0*/ 	.word	0x00006e00


	//   ....[6]....
        /*00a4*/ 	.word	0x00006e20


	//   ....[7]....
        /*00a8*/ 	.word	0x00006e40


	//   ....[8]....
        /*00ac*/ 	.word	0x00006e60


	//   ....[9]....
        /*00b0*/ 	.word	0x00006e80


	//   ....[10]....
        /*00b4*/ 	.word	0x000075b0


	//   ....[11]....
        /*00b8*/ 	.word	0x00007620


	//   ....[12]....
        /*00bc*/ 	.word	0x00007680


	//   ....[13]....
        /*00c0*/ 	.word	0x000076e0


	//   ....[14]....
        /*00c4*/ 	.word	0x00007740


	//   ....[15]....
        /*00c8*/ 	.word	0x000079b0


	//   ....[16]....
        /*00cc*/ 	.word	0x00007a10


	//   ....[17]....
        /*00d0*/ 	.word	0x00007a70


	//   ....[18]....
        /*00d4*/ 	.word	0x00007ad0


	//   ....[19]....
        /*00d8*/ 	.word	0x00007b30


	//----- nvinfo : EIATTR_EXIT_INSTR_OFFSETS
	.align		4
.L_3012:
        /*00dc*/ 	.byte	0x04, 0x1c
        /*00de*/ 	.short	(.L_3014 - .L_3013)


	//   ....[0]....
.L_3013:
        /*00e0*/ 	.word	0x000001c0


	//   ....[1]....
        /*00e4*/ 	.word	0x00007560


	//----- nvinfo : EIATTR_MAX_THREADS
	.align		4
.L_3014:
        /*00e8*/ 	.byte	0x04, 0x05
        /*00ea*/ 	.short	(.L_3016 - .L_3015)
.L_3015:
        /*00ec*/ 	.word	0x00000080
        /*00f0*/ 	.word	0x00000001
        /*00f4*/ 	.word	0x00000001


	//----- nvinfo : EIATTR_CRS_STACK_SIZE
	.align		4
.L_3016:
        /*00f8*/ 	.byte	0x04, 0x1e
        /*00fa*/ 	.short	(.L_3018 - .L_3017)
.L_3017:
        /*00fc*/ 	.word	0x00000000
.L_3018:


//--------------------- .nv.info._ZN10layer_norm13ln_fwd_kernelINS_13Kernel_traitsI6__halfS2_fS2_fjLj512ELj1ELj4ELj1ELj16ENS_18Kernel_traits_baseILj512ES2_S2_fS2_fjLj128EEEEELb1ELb1ELb0ELb0EEEvNS_9FwdParamsE --------------------------
	.section	.nv.info._ZN10layer_norm13ln_fwd_kernelINS_13Kernel_traitsI6__halfS2_fS2_fjLj512ELj1ELj4ELj1ELj16ENS_18Kernel_traits_baseILj512ES2_S2_fS2_fjLj128EEEEELb1ELb1ELb0ELb0EEEvNS_9FwdParamsE,"",@"SHT_CUDA_INFO"
	.sectionflags	@""
	.align	4


	//----- nvinfo : EIATTR_CUDA_API_VERSION
	.align		4
        /*0000*/ 	.byte	0x04, 0x37
        /*0002*/ 	.short	(.L_3020 - .L_3019)
.L_3019:
        /*0004*/ 	.word	0x00000082


	//----- nvinfo : EIATTR_SW2861232_WAR
	.align		4
.L_3020:
        /*0008*/ 	.byte	0x01, 0x35
	.zero		2


	//----- nvinfo : EIATTR_PARAM_CBANK
	.align		4
        /*000c*/ 	.byte	0x04, 0x0a
        /*000e*/ 	.short	(.L_3022 - .L_3021)
	.align		4
.L_3021:
        /*0010*/ 	.word	index@(.nv.constant0._ZN10layer_norm13ln_fwd_kernelINS_13Kernel_traitsI6__halfS2_fS2_fjLj512ELj1ELj4ELj1ELj16ENS_18Kernel_traits_baseILj512ES2_S2_fS2_fjLj128EEEEELb1ELb1ELb0ELb0EEEvNS_9FwdParamsE)
        /*0014*/ 	.short	0x0160
        /*0016*/ 	.short	0x00e8


	//----- nvinfo : EIATTR_CBANK_PARAM_SIZE
	.align		4
.L_3022:
        /*0018*/ 	.byte	0x03, 0x19
        /*001a*/ 	.short	0x00e8


	//----- nvinfo : EIATTR_KPARAM_INFO
	.align		4
        /*001c*/ 	.byte	0x04, 0x17
        /*001e*/ 	.short	(.L_3024 - .L_3023)
.L_3023:
        /*0020*/ 	.word	0x00000000
        /*0024*/ 	.short	0x0000
        /*0026*/ 	.short	0x0000
        /*0028*/ 	.byte	0x00, 0xf0, 0xa1, 0x03


	//----- nvinfo : EIATTR_MAXREG_COUNT
	.align		4
.L_3024:
        /*002c*/ 	.byte	0x03, 0x1b
        /*002e*/ 	.short	0x00ff


	//----- nvinfo : EIATTR_MERCURY_ISA_VERSION
	.align		4
        /*0030*/ 	.byte	0x03, 0x5f
        /*0032*/ 	.short	0x0000


	//----- nvinfo : EIATTR_COOP_GROUP_MASK_REGIDS
	.align		4
        /*0034*/ 	.byte	0x04, 0x29
        /*0036*/ 	.short	(.L_3026 - .L_3025)


	//   ....[0]....
.L_3025:
        /*0038*/ 	.word	0xffffffff


	//   ....[1]....
        /*003c*/ 	.word	0xffffffff


	//   ....[2]....
        /*0040*/ 	.word	0xffffffff


	//   ....[3]....
        /*0044*/ 	.word	0xffffffff


	//   ....[4]....
        /*0048*/ 	.word	0xffffffff


	//   ....[5]....
        /*004c*/ 	.word	0xffffffff


	//   ....[6]....
        /*0050*/ 	.word	0xffffffff


	//   ....[7]....
        /*0054*/ 	.word	0xffffffff


	//   ....[8]....
        /*0058*/ 	.word	0xffffffff


	//   ....[9]....
        /*005c*/ 	.word	0xffffffff


	//   ....[10]....
        /*0060*/ 	.word	0xffffffff


	//   ....[11]....
        /*0064*/ 	.word	0xffffffff


	//   ....[12]....
        /*0068*/ 	.word	0xffffffff


	//   ....[13]....
        /*006c*/ 	.word	0xffffffff


	//   ....[14]....
        /*0070*/ 	.word	0xffffffff


	//   ....[15]....
        /*0074*/ 	.word	0xffffffff


	//   ....[16]....
        /*0078*/ 	.word	0xffffffff


	//   ....[17]....
        /*007c*/ 	.word	0xffffffff


	//   ....[18]....
        /*0080*/ 	.word	0xffffffff


	//   ....[19]....
        /*0084*/ 	.word	0xffffffff


	//----- nvinfo : EIATTR_COOP_GROUP_INSTR_OFFSETS
	.align		4
.L_3026:
        /*0088*/ 	.byte	0x04, 0x28
        /*008a*/ 	.short	(.L_3028 - .L_3027)


	//   ....[0]....
.L_3027:
        /*008c*/ 	.word	0x000067c0


	//   ....[1]....
        /*0090*/ 	.word	0x000067f0


	//   ....[2]....
        /*0094*/ 	.word	0x00006820


	//   ....[3]....
        /*0098*/ 	.word	0x00006840


	//   ....[4]....
        /*009c*/ 	.word	0x00006860


	//   ....[5]....
        /*00a0*/ 	.word	0x00006aa0


	//   ....[6]....
        /*00a4*/ 	.word	0x00006ac0


	//   ....[7]....
        /*00a8*/ 	.word	0x00006ae0


	//   ....[8]....
        /*00ac*/ 	.word	0x00006b00


	//   ....[9]....
        /*00b0*/ 	.word	0x00006b20


	//   ....[10]....
        /*00b4*/ 	.word	0x00007140


	//   ....[11]....
        /*00b8*/ 	.word	0x000071c0


	//   ....[12]....
        /*00bc*/ 	.word	0x00007220


	//   ....[13]....
        /*00c0*/ 	.word	0x00007280


	//   ....[14]....
        /*00c4*/ 	.word	0x000072e0


	//   ....[15]....
        /*00c8*/ 	.word	0x00007570


	//   ....[16]....
        /*00cc*/ 	.word	0x000075d0


	//   ....[17]....
        /*00d0*/ 	.word	0x00007630


	//   ....[18]....
        /*00d4*/ 	.word	0x00007690


	//   ....[19]....
        /*00d8*/ 	.word	0x00007700


	//----- nvinfo : EIATTR_EXIT_INSTR_OFFSETS
	.align		4
.L_3028:
        /*00dc*/ 	.byte	0x04, 0x1c
        /*00de*/ 	.short	(.L_3030 - .L_3029)


	//   ....[0]....
.L_3029:
        /*00e0*/ 	.word	0x00000530


	//   ....[1]....
        /*00e4*/ 	.word	0x000070f0


	//----- nvinfo : EIATTR_MAX_THREADS
	.align		4
.L_3030:
        /*00e8*/ 	.byte	0x04, 0x05
        /*00ea*/ 	.short	(.L_3032 - .L_3031)
.L_3031:
        /*00ec*/ 	.word	0x00000080
        /*00f0*/ 	.word	0x00000001
        /*00f4*/ 	.word	0x00000001


	//----- nvinfo : EIATTR_CRS_STACK_SIZE
	.align		4
.L_3032:
        /*00f8*/ 	.byte	0x04, 0x1e
        /*00fa*/ 	.short	(.L_3034 - .L_3033)
.L_3033:
        /*00fc*/ 	.word	0x00000000
.L_3034:


//--------------------- .nv.info._ZN10layer_norm13ln_fwd_kernelINS_13Kernel_traitsI6__halfS2_fS2_fjLj512ELj1ELj4ELj1ELj16ENS_18Kernel_traits_baseILj512ES2_S2_fS2_fjLj128EEEEELb1ELb1ELb0ELb1EEEvNS_9FwdParamsE --------------------------
	.section	.nv.info._ZN10layer_norm13ln_fwd_kernelINS_13Kernel_traitsI6__halfS2_fS2_fjLj512ELj1ELj4ELj1ELj16ENS_18Kernel_traits_baseILj512ES2_S2_fS2_fjLj128EEEEELb1ELb1ELb0ELb1EEEvNS_9FwdParamsE,"",@"SHT_CUDA_INFO"
	.sectionflags	@""
	.align	4


	//----- nvinfo : EIATTR_CUDA_API_VERSION
	.align		4
        /*0000*/ 	.byte	0x04, 0x37
        /*0002*/ 	.short	(.L_3036 - .L_3035)
.L_3035:
        /*0004*/ 	.word	0x00000082


	//----- nvinfo : EIATTR_SW2861232_WAR
	.align		4
.L_3036:
        /*0008*/ 	.byte	0x01, 0x35
	.zero		2


	//----- nvinfo : EIATTR_PARAM_CBANK
	.align		4
        /*000c*/ 	.byte	0x04, 0x0a
        /*000e*/ 	.short	(.L_3038 - .L_3037)
	.align		4
.L_3037:
        /*0010*/ 	.word	index@(.nv.constant0._ZN10layer_norm13ln_fwd_kernelINS_13Kernel_traitsI6__halfS2_fS2_fjLj512ELj1ELj4ELj1ELj16ENS_18Kernel_traits_baseILj512ES2_S2_fS2_fjLj128EEEEELb1ELb1ELb0ELb1EEEvNS_9FwdParamsE)
        /*0014*/ 	.short	0x0160
        /*0016*/ 	.short	0x00e8


	//----- nvinfo : EIATTR_CBANK_PARAM_SIZE
	.align		4
.L_3038:
        /*0018*/ 	.byte	0x03, 0x19
        /*001a*/ 	.short	0x00e8


	//----- nvinfo : EIATTR_KPARAM_INFO
	.align		4
        /*001c*/ 	.byte	0x04, 0x17
        /*001e*/ 	.short	(.L_3040 - .L_3039)
.L_3039:
        /*0020*/ 	.word	0x00000000
        /*0024*/ 	.short	0x0000
        /*0026*/ 	.short	0x0000
        /*0028*/ 	.byte	0x00, 0xf0, 0xa1, 0x03


	//----- nvinfo : EIATTR_MAXREG_COUNT
	.align		4
.L_3040:
        /*002c*/ 	.byte	0x03, 0x1b
        /*002e*/ 	.short	0x00ff


	//----- nvinfo : EIATTR_MERCURY_ISA_VERSION
	.align		4
        /*0030*/ 	.byte	0x03, 0x5f
        /*0032*/ 	.short	0x0000


	//----- nvinfo : EIATTR_COOP_GROUP_MASK_REGIDS
	.align		4
        /*0034*/ 	.byte	0x04, 0x29
        /*0036*/ 	.short	(.L_3042 - .L_3041)


	//   ....[0]....
.L_3041:
        /*0038*/ 	.word	0xffffffff


	//   ....[1]....
        /*003c*/ 	.word	0xffffffff


	//   ....[2]....
        /*0040*/ 	.word	0xffffffff


	//   ....[3]....
        /*0044*/ 	.word	0xffffffff


	//   ....[4]....
        /*0048*/ 	.word	0xffffffff


	//   ....[5]....
        /*004c*/ 	.word	0xffffffff


	//   ....[6]....
        /*0050*/ 	.word	0xffffffff


	//   ....[7]....
        /*0054*/ 	.word	0xffffffff


	//   ....[8]....
        /*0058*/ 	.word	0xffffffff


	//   ....[9]....
        /*005c*/ 	.word	0xffffffff


	//   ....[10]....
        /*0060*/ 	.word	0xffffffff


	//   ....[11]....
        /*0064*/ 	.word	0xffffffff


	//   ....[12]....
        /*0068*/ 	.word	0xffffffff


	//   ....[13]....
        /*006c*/ 	.word	0xffffffff


	//   ....[14]....
        /*0070*/ 	.word	0xffffffff


	//   ....[15]....
        /*0074*/ 	.word	0xffffffff


	//   ....[16]....
        /*0078*/ 	.word	0xffffffff


	//   ....[17]....
        /*007c*/ 	.word	0xffffffff


	//   ....[18]....
        /*0080*/ 	.word	0xffffffff


	//   ....[19]....
        /*0084*/ 	.word	0xffffffff


	//----- nvinfo : EIATTR_COOP_GROUP_INSTR_OFFSETS
	.align		4
.L_3042:
        /*0088*/ 	.byte	0x04, 0x28
        /*008a*/ 	.short	(.L_3044 - .L_3043)


	//   ....[0]....
.L_3043:
        /*008c*/ 	.word	0x00006360


	//   ....[1]....
        /*0090*/ 	.word	0x00006390


	//   ....[2]....
        /*0094*/ 	.word	0x000063b0


	//   ....[3]....
        /*0098*/ 	.word	0x000063d0


	//   ....[4]....
        /*009c*/ 	.word	0x000063f0


	//   ....[5]....
        /*00a0*/ 	.word	0x00006620


	//   ....[6]....
        /*00a4*/ 	.word	0x00006640


	//   ....[7]....
        /*00a8*/ 	.word	0x00006660


	//   ....[8]....
        /*00ac*/ 	.word	0x00006680


	//   ....[9]....
        /*00b0*/ 	.word	0x000066a0


	//   ....[10]....
        /*00b4*/ 	.word	0x00006d10


	//   ....[11]....
        /*00b8*/ 	.word	0x00006d80


	//   ....[12]....
        /*00bc*/ 	.word	0x00006de0


	//   ....[13]....
        /*00c0*/ 	.word	0x00006e40


	//   ....[14]....
        /*00c4*/ 	.word	0x00006ea0


	//   ....[15]....
        /*00c8*/ 	.word	0x00007110


	//   ....[16]....
        /*00cc*/ 	.word	0x00007170


	//   ....[17]....
        /*00d0*/ 	.word	0x000071d0


	//   ....[18]....
        /*00d4*/ 	.word	0x00007230


	//   ....[19]....
        /*00d8*/ 	.word	0x00007290


	//----- nvinfo : EIATTR_EXIT_INSTR_OFFSETS
	.align		4
.L_3044:
        /*00dc*/ 	.byte	0x04, 0x1c
        /*00de*/ 	.short	(.L_3046 - .L_3045)


	//   ....[0]....
.L_3045:
        /*00e0*/ 	.word	0x000001d0


	//   ....[1]....
        /*00e4*/ 	.word	0x00006cc0


	//----- nvinfo : EIATTR_MAX_THREADS
	.align		4
.L_3046:
        /*00e8*/ 	.byte	0x04, 0x05
        /*00ea*/ 	.short	(.L_3048 - .L_3047)
.L_3047:
        /*00ec*/ 	.word	0x00000080
        /*00f0*/ 	.word	0x00000001
        /*00f4*/ 	.word	0x00000001


	//----- nvinfo : EIATTR_CRS_STACK_SIZE
	.align		4
.L_3048:
        /*00f8*/ 	.byte	0x04, 0x1e
        /*00fa*/ 	.short	(.L_3050 - .L_3049)
.L_3049:
        /*00fc*/ 	.word	0x00000000
.L_3050:


//--------------------- .nv.info._ZN10layer_norm13ln_fwd_kernelINS_13Kernel_traitsI6__halfS2_fS2_fjLj512ELj1ELj4ELj1ELj16ENS_18Kernel_traits_baseILj512ES2_S2_fS2_fjLj128EEEEELb1ELb1ELb1ELb0EEEvNS_9FwdParamsE --------------------------
	.section	.nv.info._ZN10layer_norm13ln_fwd_kernelINS_13Kernel_traitsI6__halfS2_fS2_fjLj512ELj1ELj4ELj1ELj16ENS_18Kernel_traits_baseILj512ES2_S2_fS2_fjLj128EEEEELb1ELb1ELb1ELb0EEEvNS_9FwdParamsE,"",@"SHT_CUDA_INFO"
	.sectionflags	@""
	.align	4


	//----- nvinfo : EIATTR_CUDA_API_VERSION
	.align		4
        /*0000*/ 	.byte	0x04, 0x37
        /*0002*/ 	.short	(.L_3052 - .L_3051)
.L_3051:
        /*0004*/ 	.word	0x00000082


	//----- nvinfo : EIATTR_SW2861232_WAR
	.align		4
.L_3052:
        /*0008*/ 	.byte	0x01, 0x35
	.zero		2


	//----- nvinfo : EIATTR_PARAM_CBANK
	.align		4
        /*000c*/ 	.byte	0x04, 0x0a
        /*000e*/ 	.short	(.L_3054 - .L_3053)
	.align		4
.L_3053:
        /*0010*/ 	.word	index@(.nv.constant0._ZN10layer_norm13ln_fwd_kernelINS_13Kernel_traitsI6__halfS2_fS2_fjLj512ELj1ELj4ELj1ELj16ENS_18Kernel_traits_baseILj512ES2_S2_fS2_fjLj128EEEEELb1ELb1ELb1ELb0EEEvNS_9FwdParamsE)
        /*0014*/ 	.short	0x0160
        /*0016*/ 	.short	0x00e8


	//----- nvinfo : EIATTR_CBANK_PARAM_SIZE
	.align		4
.L_3054:
        /*0018*/ 	.byte	0x03, 0x19
        /*001a*/ 	.short	0x00e8


	//----- nvinfo : EIATTR_KPARAM_INFO
	.align		4
        /*001c*/ 	.byte	0x04, 0x17
        /*001e*/ 	.short	(.L_3056 - .L_3055)
.L_3055:
        /*0020*/ 	.word	0x00000000
        /*0024*/ 	.short	0x0000
        /*0026*/ 	.short	0x0000
        /*0028*/ 	.byte	0x00, 0xf0, 0xa1, 0x03


	//----- nvinfo : EIATTR_MAXREG_COUNT
	.align		4
.L_3056:
        /*002c*/ 	.byte	0x03, 0x1b
        /*002e*/ 	.short	0x00ff


	//----- nvinfo : EIATTR_MERCURY_ISA_VERSION
	.align		4
        /*0030*/ 	.byte	0x03, 0x5f
        /*0032*/ 	.short	0x0000


	//----- nvinfo : EIATTR_COOP_GROUP_MASK_REGIDS
	.align		4
        /*0034*/ 	.byte	0x04, 0x29
        /*0036*/ 	.short	(.L_3058 - .L_3057)


	//   ....[0]....
.L_3057:
        /*0038*/ 	.word	0xffffffff


	//   ....[1]....
        /*003c*/ 	.word	0xffffffff


	//   ....[2]....
        /*0040*/ 	.word	0xffffffff


	//   ....[3]....
        /*0044*/ 	.word	0xffffffff


	//   ....[4]....
        /*0048*/ 	.word	0xffffffff


	//   ....[5]....
        /*004c*/ 	.word	0xffffffff


	//   ....[6]....
        /*0050*/ 	.word	0xffffffff


	//   ....[7]....
        /*0054*/ 	.word	0xffffffff


	//   ....[8]....
        /*0058*/ 	.word	0xffffffff


	//   ....[9]....
        /*005c*/ 	.word	0xffffffff


	//   ....[10]....
        /*0060*/ 	.word	0xffffffff


	//   ....[11]....
        /*0064*/ 	.word	0xffffffff


	//   ....[12]....
        /*0068*/ 	.word	0xffffffff


	//   ....[13]....
        /*006c*/ 	.word	0xffffffff


	//   ....[14]....
        /*0070*/ 	.word	0xffffffff


	//   ....[15]....
        /*0074*/ 	.word	0xffffffff


	//   ....[16]....
        /*0078*/ 	.word	0xffffffff


	//   ....[17]....
        /*007c*/ 	.word	0xffffffff


	//   ....[18]....
        /*0080*/ 	.word	0xffffffff


	//   ....[19]....
        /*0084*/ 	.word	0xffffffff


	//----- nvinfo : EIATTR_COOP_GROUP_INSTR_OFFSETS
	.align		4
.L_3058:
        /*0088*/ 	.byte	0x04, 0x28
        /*008a*/ 	.short	(.L_3060 - .L_3059)


	//   ....[0]....
.L_3059:
        /*008c*/ 	.word	0x00007080


	//   ....[1]....
        /*0090*/ 	.word	0x000070b0


	//   ....[2]....
        /*0094*/ 	.word	0x000070d0


	//   ....[3]....
        /*0098*/ 	.word	0x000070f0


	//   ....[4]....
        /*009c*/ 	.word	0x00007110


	//   ....[5]....
        /*00a0*/ 	.word	0x00007350


	//   ....[6]....
        /*00a4*/ 	.word	0x00007370


	//   ....[7]....
        /*00a8*/ 	.word	0x00007390


	//   ....[8]....
        /*00ac*/ 	.word	0x000073b0


	//   ....[9]....
        /*00b0*/ 	.word	0x000073d0


	//   ....[10]....
        /*00b4*/ 	.word	0x00007a50


	//   ....[11]....
        /*00b8*/ 	.word	0x00007ad0


	//   ....[12]....
        /*00bc*/ 	.word	0x00007b30


	//   ....[13]....
        /*00c0*/ 	.word	0x00007b90


	//   ....[14]....
        /*00c4*/ 	.word	0x00007bf0


	//   ....[15]....
        /*00c8*/ 	.word	0x00007e70


	//   ....[16]....
        /*00cc*/ 	.word	0x00007ed0


	//   ....[17]....
        /*00d0*/ 	.word	0x00007f30


	//   ....[18]....
        /*00d4*/ 	.word	0x00007f90


	//   ....[19]....
        /*00d8*/ 	.word	0x00008000


	//----- nvinfo : EIATTR_EXIT_INSTR_OFFSETS
	.align		4
.L_3060:
        /*00dc*/ 	.byte	0x04, 0x1c
        /*00de*/ 	.short	(.L_3062 - .L_3061)


	//   ....[0]....
.L_3061:
        /*00e0*/ 	.word	0x00000510


	//   ....[1]....
        /*00e4*/ 	.word	0x00007a00


	//----- nvinfo : EIATTR_MAX_THREADS
	.align		4
.L_3062:
        /*00e8*/ 	.byte	0x04, 0x05
        /*00ea*/ 	.short	(.L_3064 - .L_3063)
.L_3063:
        /*00ec*/ 	.word	0x00000080
        /*00f0*/ 	.word	0x00000001
        /*00f4*/ 	.word	0x00000001


	//----- nvinfo : EIATTR_CRS_STACK_SIZE
	.align		4
.L_3064:
        /*00f8*/ 	.byte	0x04, 0x1e
        /*00fa*/ 	.short	(.L_3066 - .L_3065)
.L_3065:
        /*00fc*/ 	.word	0x00000000
.L_3066:


//--------------------- .nv.info._ZN10layer_norm13ln_fwd_kernelINS_13Kernel_traitsI6__halfS2_fS2_fjLj512ELj1ELj4ELj1ELj16ENS_18Kernel_traits_baseILj512ES2_S2_fS2_fjLj128EEEEELb1ELb1ELb1ELb1EEEvNS_9FwdParamsE --------------------------
	.section	.nv.info._ZN10layer_norm13ln_fwd_kernelINS_13Kernel_traitsI6__halfS2_fS2_fjLj512ELj1ELj4ELj1ELj16ENS_18Kernel_traits_baseILj512ES2_S2_fS2_fjLj128EEEEELb1ELb1ELb1ELb1EEEvNS_9FwdParamsE,"",@"SHT_CUDA_INFO"
	.sectionflags	@""
	.align	4


	//----- nvinfo : EIATTR_CUDA_API_VERSION
	.align		4
        /*0000*/ 	.byte	0x04, 0x37
        /*0002*/ 	.short	(.L_3068 - .L_3067)
.L_3067:
        /*0004*/ 	.word	0x00000082


	//----- nvinfo : EIATTR_SW2861232_WAR
	.align		4
.L_3068:
        /*0008*/ 	.byte	0x01, 0x35
	.zero		2


	//----- nvinfo : EIATTR_PARAM_CBANK
	.align		4
        /*000c*/ 	.byte	0x04, 0x0a
        /*000e*/ 	.short	(.L_3070 - .L_3069)
	.align		4
.L_3069:
        /*0010*/ 	.word	index@(.nv.constant0._ZN10layer_norm13ln_fwd_kernelINS_13Kernel_traitsI6__halfS2_fS2_fjLj512ELj1ELj4ELj1ELj16ENS_18Kernel_traits_baseILj512ES2_S2_fS2_fjLj128EEEEELb1ELb1ELb1ELb1EEEvNS_9FwdParamsE)
        /*0014*/ 	.short	0x0160
        /*0016*/ 	.short	0x00e8


	//----- nvinfo : EIATTR_CBANK_PARAM_SIZE
	.align		4
.L_3070:
        /*0018*/ 	.byte	0x03, 0x19
        /*001a*/ 	.short	0x00e8


	//----- nvinfo : EIATTR_KPARAM_INFO
	.align		4
        /*001c*/ 	.byte	0x04, 0x17
        /*001e*/ 	.short	(.L_3072 - .L_3071)
.L_3071:
        /*0020*/ 	.word	0x00000000
        /*0024*/ 	.short	0x0000
        /*0026*/ 	.short	0x0000
        /*0028*/ 	.byte	0x00, 0xf0, 0xa1, 0x03


	//----- nvinfo : EIATTR_MAXREG_COUNT
	.align		4
.L_3072:
        /*002c*/ 	.byte	0x03, 0x1b
        /*002e*/ 	.short	0x00ff


	//----- nvinfo : EIATTR_MERCURY_ISA_VERSION
	.align		4
        /*0030*/ 	.byte	0x03, 0x5f
        /*0032*/ 	.short	0x0000


	//----- nvinfo : EIATTR_COOP_GROUP_MASK_REGIDS
	.align		4
        /*0034*/ 	.byte	0x04, 0x29
        /*0036*/ 	.short	(.L_3074 - .L_3073)


	//   ....[0]....
.L_3073:
        /*0038*/ 	.word	0xffffffff


	//   ....[1]....
        /*003c*/ 	.word	0xffffffff


	//   ....[2]....
        /*0040*/ 	.word	0xffffffff


	//   ....[3]....
        /*0044*/ 	.word	0xffffffff


	//   ....[4]....
        /*0048*/ 	.word	0xffffffff


	//   ....[5]....
        /*004c*/ 	.word	0xffffffff


	//   ....[6]....
        /*0050*/ 	.word	0xffffffff


	//   ....[7]....
        /*0054*/ 	.word	0xffffffff


	//   ....[8]....
        /*0058*/ 	.word	0xffffffff


	//   ....[9]....
        /*005c*/ 	.word	0xffffffff


	//   ....[10]....
        /*0060*/ 	.word	0xffffffff


	//   ....[11]....
        /*0064*/ 	.word	0xffffffff


	//   ....[12]....
        /*0068*/ 	.word	0xffffffff


	//   ....[13]....
        /*006c*/ 	.word	0xffffffff


	//   ....[14]....
        /*0070*/ 	.word	0xffffffff


	//   ....[15]....
        /*0074*/ 	.word	0xffffffff


	//   ....[16]....
        /*0078*/ 	.word	0xffffffff


	//   ....[17]....
        /*007c*/ 	.word	0xffffffff


	//   ....[18]....
        /*0080*/ 	.word	0xffffffff


	//   ....[19]....
        /*0084*/ 	.word	0xffffffff


	//----- nvinfo : EIATTR_COOP_GROUP_INSTR_OFFSETS
	.align		4
.L_3074:
        /*0088*/ 	.byte	0x04, 0x28
        /*008a*/ 	.short	(.L_3076 - .L_3075)


	//   ....[0]....
.L_3075:
        /*008c*/ 	.word	0x00006d80


	//   ....[1]....
        /*0090*/ 	.word	0x00006db0


	//   ....[2]....
        /*0094*/ 	.word	0x00006dd0


	//   ....[3]....
        /*0098*/ 	.word	0x00006df0


	//   ....[4]....
        /*009c*/ 	.word	0x00006e10


	//   ....[5]....
        /*00a0*/ 	.word	0x00007040


	//   ....[6]....
        /*00a4*/ 	.word	0x00007060


	//   ....[7]....
        /*00a8*/ 	.word	0x00007080


	//   ....[8]....
        /*00ac*/ 	.word	0x000070a0


	//   ....[9]....
        /*00b0*/ 	.word	0x000070c0


	//   ....[10]....
        /*00b4*/ 	.word	0x000077e0


	//   ....[11]....
        /*00b8*/ 	.word	0x00007840


	//   ....[12]....
        /*00bc*/ 	.word	0x000078a0


	//   ....[13]....
        /*00c0*/ 	.word	0x00007900


	//   ....[14]....
        /*00c4*/ 	.word	0x00007960


	//   ....[15]....
        /*00c8*/ 	.word	0x00007bd0


	//   ....[16]....
        /*00cc*/ 	.word	0x00007c30


	//   ....[17]....
        /*00d0*/ 	.word	0x00007c90


	//   ....[18]....
        /*00d4*/ 	.word	0x00007cf0


	//   ....[19]....
        /*00d8*/ 	.word	0x00007d50


	//----- nvinfo : EIATTR_EXIT_INSTR_OFFSETS
	.align		4
.L_3076:
        /*00dc*/ 	.byte	0x04, 0x1c
        /*00de*/ 	.short	(.L_3078 - .L_3077)


	//   ....[0]....
.L_3077:
        /*00e0*/ 	.word	0x000001f0


	//   ....[1]....
        /*00e4*/ 	.word	0x00007790


	//----- nvinfo : EIATTR_MAX_THREADS
	.align		4
.L_3078:
        /*00e8*/ 	.byte	0x04, 0x05
        /*00ea*/ 	.short	(.L_3080 - .L_3079)
.L_3079:
        /*00ec*/ 	.word	0x00000080
        /*00f0*/ 	.word	0x00000001
        /*00f4*/ 	.word	0x00000001


	//----- nvinfo : EIATTR_CRS_STACK_SIZE
	.align		4
.L_3080:
        /*00f8*/ 	.byte	0x04, 0x1e
        /*00fa*/ 	.short	(.L_3082 - .L_3081)
.L_3081:
        /*00fc*/ 	.word	0x00000000
.L_3082:


//--------------------- .nv.info._ZN10layer_norm13ln_fwd_kernelINS_13Kernel_traitsIf6__halffS2_fjLj512ELj1ELj4ELj1ELj16ENS_18Kernel_traits_baseILj512EfS2_fS2_fjLj128EEEEELb0ELb0ELb0ELb0EEEvNS_9FwdParamsE --------------------------
	.section	.nv.info._ZN10layer_norm13ln_fwd_kernelINS_13Kernel_traitsIf6__halffS2_fjLj512ELj1ELj4ELj1ELj16ENS_18Kernel_traits_baseILj512EfS2_fS2_fjLj128EEEEELb0ELb0ELb0ELb0EEEvNS_9FwdParamsE,"",@"SHT_CUDA_INFO"
	.sectionflags	@""
	.align	4


	//----- nvinfo : EIATTR_CUDA_API_VERSION
	.align		4
        /*0000*/ 	.byte	0x04, 0x37
        /*0002*/ 	.short	(.L_3084 - .L_3083)
.L_3083:
        /*0004*/ 	.word	0x00000082


	//----- nvinfo : EIATTR_SW2861232_WAR
	.align		4
.L_3084:
        /*0008*/ 	.byte	0x01, 0x35
	.zero		2


	//----- nvinfo : EIATTR_PARAM_CBANK
	.align		4
        /*000c*/ 	.byte	0x04, 0x0a
        /*000e*/ 	.short	(.L_3086 - .L_3085)
	.align		4
.L_3085:
        /*0010*/ 	.word	index@(.nv.constant0._ZN10layer_norm13ln_fwd_kernelINS_13Kernel_traitsIf6__halffS2_fjLj512ELj1ELj4ELj1ELj16ENS_18Kernel_traits_baseILj512EfS2_fS2_fjLj128EEEEELb0ELb0ELb0ELb0EEEvNS_9FwdParamsE)
        /*0014*/ 	.short	0x0160
        /*0016*/ 	.short	0x00e8


	//----- nvinfo : EIATTR_CBANK_PARAM_SIZE
	.align		4
.L_3086:
        /*0018*/ 	.byte	0x03, 0x19
        /*001a*/ 	.short	0x00e8


	//----- nvinfo : EIATTR_KPARAM_INFO
	.align		4
        /*001c*/ 	.byte	0x04, 0x17
        /*001e*/ 	.short	(.L_3088 - .L_3087)
.L_3087:
        /*0020*/ 	.word	0x00000000
        /*0024*/ 	.short	0x0000
        /*0026*/ 	.short	0x0000
        /*0028*/ 	.byte	0x00, 0xf0, 0xa1, 0x03


	//----- nvinfo : EIATTR_MAXREG_COUNT
	.align		4
.L_3088:
        /*002c*/ 	.byte	0x03, 0x1b
        /*002e*/ 	.short	0x00ff


	//----- nvinfo : EIATTR_MERCURY_ISA_VERSION
	.align		4
        /*0030*/ 	.byte	0x03, 0x5f
        /*0032*/ 	.short	0x0000


	//----- nvinfo : EIATTR_COOP_GROUP_MASK_REGIDS
	.align		4
        /*0034*/ 	.byte	0x04, 0x29
        /*0036*/ 	.short	(.L_3090 - .L_3089)


	//   ....[0]....
.L_3089:
        /*0038*/ 	.word	0xffffffff


	//   ....[1]....
        /*003c*/ 	.word	0xffffffff


	//   ....[2]....
        /*0040*/ 	.word	0xffffffff


	//   ....[3]....
        /*0044*/ 	.word	0xffffffff


	//   ....[4]....
        /*0048*/ 	.word	0xffffffff


	//   ....[5]....
        /*004c*/ 	.word	0xffffffff


	//   ....[6]....
        /*0050*/ 	.word	0xffffffff


	//   ....[7]....
        /*0054*/ 	.word	0xffffffff


	//   ....[8]....
        /*0058*/ 	.word	0xffffffff


	//   ....[9]....
        /*005c*/ 	.word	0xffffffff


	//   ....[10]....
        /*0060*/ 	.word	0xffffffff


	//   ....[11]....
        /*0064*/ 	.word	0xffffffff


	//   ....[12]....
        /*0068*/ 	.word	0xffffffff


	//   ....[13]....
        /*006c*/ 	.word	0xffffffff


	//   ....[14]....
        /*0070*/ 	.word	0xffffffff


	//   ....[15]....
        /*0074*/ 	.word	0xffffffff


	//   ....[16]....
        /*0078*/ 	.word	0xffffffff


	//   ....[17]....
        /*007c*/ 	.word	0xffffffff


	//   ....[18]....
        /*0080*/ 	.word	0xffffffff


	//   ....[19]....
        /*0084*/ 	.word	0xffffffff


	//----- nvinfo : EIATTR_COOP_GROUP_INSTR_OFFSETS
	.align		4
.L_3090:
        /*0088*/ 	.byte	0x04, 0x28
        /*008a*/ 	.short	(.L_3092 - .L_3091)


	//   ....[0]....
.L_3091:
        /*008c*/ 	.word	0x00000ab0


	//   ....[1]....
        /*0090*/ 	.word	0x00000ae0


	//   ....[2]....
        /*0094*/ 	.word	0x00000b00


	//   ....[3]....
        /*0098*/ 	.word	0x00000b20


	//   ....[4]....
        /*009c*/ 	.word	0x00000b40


	//   ....[5]....
        /*00a0*/ 	.word	0x00000d80


	//   ....[6]....
        /*00a4*/ 	.word	0x00000da0


	//   ....[7]....
        /*00a8*/ 	.word	0x00000dc0


	//   ....[8]....
        /*00ac*/ 	.word	0x00000de0


	//   ....[9]....
        /*00b0*/ 	.word	0x00000e00


	//   ....[10]....
        /*00b4*/ 	.word	0x00001400


	//   ....[11]....
        /*00b8*/ 	.word	0x00001460


	//   ....[12]....
        /*00bc*/ 	.word	0x000014c0


	//   ....[13]....
        /*00c0*/ 	.word	0x00001520


	//   ....[14]....
        /*00c4*/ 	.word	0x00001580


	//   ....[15]....
        /*00c8*/ 	.word	0x00001800


	//   ....[16]....
        /*00cc*/ 	.word	0x00001860


	//   ....[17]....
        /*00d0*/ 	.word	0x000018c0


	//   ....[18]....
        /*00d4*/ 	.word	0x00001920


	//   ....[19]....
        /*00d8*/ 	.word	0x00001980


	//----- nvinfo : EIATTR_EXIT_INSTR_OFFSETS
	.align		4
.L_3092:
        /*00dc*/ 	.byte	0x04, 0x1c
        /*00de*/ 	.short	(.L_3094 - .L_3093)


	//   ....[0]....
.L_3093:
        /*00e0*/ 	.word	0x00000320


	//   ....[1]....
        /*00e4*/ 	.word	0x000013a0


	//----- nvinfo : EIATTR_MAX_THREADS
	.align		4
.L_3094:
        /*00e8*/ 	.byte	0x04, 0x05
        /*00ea*/ 	.short	(.L_3096 - .L_3095)
.L_3095:
        /*00ec*/ 	.word	0x00000080
        /*00f0*/ 	.word	0x00000001
        /*00f4*/ 	.word	0x00000001


	//----- nvinfo : EIATTR_CRS_STACK_SIZE
	.align		4
.L_3096:
        /*00f8*/ 	.byte	0x04, 0x1e
        /*00fa*/ 	.short	(.L_3098 - .L_3097)
.L_3097:
        /*00fc*/ 	.word	0x00000000
.L_3098:


//--------------------- .nv.info._ZN10layer_norm13ln_fwd_kernelINS_13Kernel_traitsIf6__halffS2_fjLj512ELj1ELj4ELj1ELj16ENS_18Kernel_traits_baseILj512EfS2_fS2_fjLj128EEEEELb0ELb0ELb0ELb1EEEvNS_9FwdParamsE --------------------------
	.section	.nv.info._ZN10layer_norm13ln_fwd_kernelINS_13Kernel_traitsIf6__halffS2_fjLj512ELj1ELj4ELj1ELj16ENS_18Kernel_traits_baseILj512EfS2_fS2_fjLj128EEEEELb0ELb0ELb0ELb1EEEvNS_9FwdParamsE,"",@"SHT_CUDA_INFO"
	.sectionflags	@""
	.align	4


	//----- nvinfo : EIATTR_CUDA_API_VERSION
	.align		4
        /*0000*/ 	.byte	0x04, 0x37
        /*0002*/ 	.short	(.L_3100 - .L_3099)
.L_3099:
        /*0004*/ 	.word	0x00000082


	//----- nvinfo : EIATTR_SW2861232_WAR
	.align		4
.L_3100:
        /*0008*/ 	.byte	0x01, 0x35
	.zero		2


	//----- nvinfo : EIATTR_PARAM_CBANK
	.align		4
        /*000c*/ 	.byte	0x04, 0x0a
        /*000e*/ 	.short	(.L_3102 - .L_3101)
	.align		4
.L_3101:
        /*0010*/ 	.word	index@(.nv.constant0._ZN10layer_norm13ln_fwd_kernelINS_13Kernel_traitsIf6__halffS2_fjLj512ELj1ELj4ELj1ELj16ENS_18Kernel_traits_baseILj512EfS2_fS2_fjLj128EEEEELb0ELb0ELb0ELb1EEEvNS_9FwdParamsE)
        /*0014*/ 	.short	0x0160
        /*0016*/ 	.short	0x00e8


	//----- nvinfo : EIATTR_CBANK_PARAM_SIZE
	.align		4
.L_3102:
        /*0018*/ 	.byte	0x03, 0x19
        /*001a*/ 	.short	0x00e8


	//----- nvinfo : EIATTR_KPARAM_INFO
	.align		4
        /*001c*/ 	.byte	0x04, 0x17
        /*001e*/ 	.short	(.L_3104 - .L_3103)
.L_3103:
        /*0020*/ 	.word	0x00000000
        /*0024*/ 	.short	0x0000
        /*0026*/ 	.short	0x0000
        /*0028*/ 	.byte	0x00, 0xf0, 0xa1, 0x03


	//----- nvinfo : EIATTR_MAXREG_COUNT
	.align		4
.L_3104:
        /*002c*/ 	.byte	0x03, 0x1b
        /*002e*/ 	.short	0x00ff


	//----- nvinfo : EIATTR_MERCURY_ISA_VERSION
	.align		4
        /*0030*/ 	.byte	0x03, 0x5f
        /*0032*/ 	.short	0x0000


	//----- nvinfo : EIATTR_COOP_GROUP_MASK_REGIDS
	.align		4
        /*0034*/ 	.byte	0x04, 0x29
        /*0036*/ 	.short	(.L_3106 - .L_3105)


	//   ....[0]....
.L_3105:
        /*0038*/ 	.word	0xffffffff


	//   ....[1]....
        /*003c*/ 	.word	0xffffffff


	//   ....[2]....
        /*0040*/ 	.word	0xffffffff


	//   ....[3]....
        /*0044*/ 	.word	0xffffffff


	//   ....[4]....
        /*0048*/ 	.word	0xffffffff


	//   ....[5]....
        /*004c*/ 	.word	0xffffffff


	//   ....[6]....
        /*0050*/ 	.word	0xffffffff


	//   ....[7]....
        /*0054*/ 	.word	0xffffffff


	//   ....[8]....
        /*0058*/ 	.word	0xffffffff


	//   ....[9]....
        /*005c*/ 	.word	0xffffffff


	//   ....[10]....
        /*0060*/ 	.word	0xffffffff


	//   ....[11]....
        /*0064*/ 	.word	0xffffffff


	//   ....[12]....
        /*0068*/ 	.word	0xffffffff


	//   ....[13]....
        /*006c*/ 	.word	0xffffffff


	//   ....[14]....
        /*0070*/ 	.word	0xffffffff


	//   ....[15]....
        /*0074*/ 	.word	0xffffffff


	//   ....[16]....
        /*0078*/ 	.word	0xffffffff


	//   ....[17]....
        /*007c*/ 	.word	0xffffffff


	//   ....[18]....
        /*0080*/ 	.word	0xffffffff


	//   ....[19]....
        /*0084*/ 	.word	0xffffffff


	//----- nvinfo : EIATTR_COOP_GROUP_INSTR_OFFSETS
	.align		4
.L_3106:
        /*0088*/ 	.byte	0x04, 0x28
        /*008a*/ 	.short	(.L_3108 - .L_3107)


	//   ....[0]....
.L_3107:
        /*008c*/ 	.word	0x00000970


	//   ....[1]....
        /*0090*/ 	.word	0x000009a0


	//   ....[2]....
        /*0094*/ 	.word	0x000009c0


	//   ....[3]....
        /*0098*/ 	.word	0x000009e0


	//   ....[4]....
        /*009c*/ 	.word	0x00000a00


	//   ....[5]....
        /*00a0*/ 	.word	0x00000c30


	//   ....[6]....
        /*00a4*/ 	.word	0x00000c50


	//   ....[7]....
        /*00a8*/ 	.word	0x00000c70


	//   ....[8]....
        /*00ac*/ 	.word	0x00000c90


	//   ....[9]....
        /*00b0*/ 	.word	0x00000cb0


	//   ....[10]....
        /*00b4*/ 	.word	0x00001210


	//   ....[11]....
        /*00b8*/ 	.word	0x00001270


	//   ....[12]....
        /*00bc*/ 	.word	0x000012d0


	//   ....[13]....
        /*00c0*/ 	.word	0x00001330


	//   ....[14]....
        /*00c4*/ 	.word	0x00001390


	//   ....[15]....
        /*00c8*/ 	.word	0x00001600


	//   ....[16]....
        /*00cc*/ 	.word	0x00001660


	//   ....[17]....
        /*00d0*/ 	.word	0x000016c0


	//   ....[18]....
        /*00d4*/ 	.word	0x00001720


	//   ....[19]....
        /*00d8*/ 	.word	0x00001780


	//----- nvinfo : EIATTR_EXIT_INSTR_OFFSETS
	.align		4
.L_3108:
        /*00dc*/ 	.byte	0x04, 0x1c
        /*00de*/ 	.short	(.L_3110 - .L_3109)


	//   ....[0]....
.L_3109:
        /*00e0*/ 	.word	0x000001b0


	//   ....[1]....
        /*00e4*/ 	.word	0x000011b0


	//----- nvinfo : EIATTR_MAX_THREADS
	.align		4
.L_3110:
        /*00e8*/ 	.byte	0x04, 0x05
        /*00ea*/ 	.short	(.L_3112 - .L_3111)
.L_3111:
        /*00ec*/ 	.word	0x00000080
        /*00f0*/ 	.word	0x00000001
        /*00f4*/ 	.word	0x00000001


	//----- nvinfo : EIATTR_CRS_STACK_SIZE
	.align		4
.L_3112:
        /*00f8*/ 	.byte	0x04, 0x1e
        /*00fa*/ 	.short	(.L_3114 - .L_3113)
.L_3113:
        /*00fc*/ 	.word	0x00000000
.L_3114:


//--------------------- .nv.info._ZN10layer_norm13ln_fwd_kernelINS_13Kernel_traitsIf6__halffS2_fjLj512ELj1ELj4ELj1ELj16ENS_18Kernel_traits_baseILj512EfS2_fS2_fjLj128EEEEELb0ELb0ELb1ELb0EEEvNS_9FwdParamsE --------------------------
	.section	.nv.info._ZN10layer_norm13ln_fwd_kernelINS_13Kernel_traitsIf6__halffS2_fjLj512ELj1ELj4ELj1ELj16ENS_18Kernel_traits_baseILj512EfS2_fS2_fjLj128EEEEELb0ELb0ELb1ELb0EEEvNS_9FwdParamsE,"",@"SHT_CUDA_INFO"
	.sectionflags	@""
	.align	4


	//----- nvinfo : EIATTR_CUDA_API_VERSION
	.align		4
        /*0000*/ 	.byte	0x04, 0x37
        /*0002*/ 	.short	(.L_3116 - .L_3115)
.L_3115:
        /*0004*/ 	.word	0x00000082


	//----- nvinfo : EIATTR_SW2861232_WAR
	.align		4
.L_3116:
        /*0008*/ 	.byte	0x01, 0x35
	.zero		2


	//----- nvinfo : EIATTR_PARAM_CBANK
	.align		4
        /*000c*/ 	.byte	0x04, 0x0a
        /*000e*/ 	.short	(.L_3118 - .L_3117)
	.align		4
.L_3117:
        /*0010*/ 	.word	index@(.nv.constant0._ZN10layer_norm13ln_fwd_kernelINS_13Kernel_traitsIf6__halffS2_fjLj512ELj1ELj4ELj1ELj16ENS_18Kernel_traits_baseILj512EfS2_fS2_fjLj128EEEEELb0ELb0ELb1ELb0EEEvNS_9FwdParamsE)
        /*0014*/ 	.short	0x0160
        /*0016*/ 	.short	0x00e8


	//----- nvinfo : EIATTR_CBANK_PARAM_SIZE
	.align		4
.L_3118:
        /*0018*/ 	.byte	0x03, 0x19
        /*001a*/ 	.short	0x00e8


	//----- nvinfo : EIATTR_KPARAM_INFO
	.align		4
        /*001c*/ 	.byte	0x04, 0x17
        /*001e*/ 	.short	(.L_3120 - .L_3119)
.L_3119:
        /*0020*/ 	.word	0x00000000
        /*0024*/ 	.short	0x0000
        /*0026*/ 	.short	0x0000
        /*0028*/ 	.byte	0x00, 0xf0, 0xa1, 0x03


	//----- nvinfo : EIATTR_MAXREG_COUNT
	.align		4
.L_3120:
        /*002c*/ 	.byte	0x03, 0x1b
        /*002e*/ 	.short	0x00ff


	//----- nvinfo : EIATTR_MERCURY_ISA_VERSION
	.align		4
        /*0030*/ 	.byte	0x03, 0x5f
        /*0032*/ 	.short	0x0000


	//----- nvinfo : EIATTR_COOP_GROUP_MASK_REGIDS
	.align		4
        /*0034*/ 	.byte	0x04, 0x29
        /*0036*/ 	.short	(.L_3122 - .L_3121)


	//   ....[0]....
.L_3121:
        /*0038*/ 	.word	0xffffffff


	//   ....[1]....
        /*003c*/ 	.word	0xffffffff


	//   ....[2]....
        /*0040*/ 	.word	0xffffffff


	//   ....[3]....
        /*0044*/ 	.word	0xffffffff


	//   ....[4]....
        /*0048*/ 	.word	0xffffffff


	//   ....[5]....
        /*004c*/ 	.word	0xffffffff


	//   ....[6]....
        /*0050*/ 	.word	0xffffffff


	//   ....[7]....
        /*0054*/ 	.word	0xffffffff


	//   ....[8]....
        /*0058*/ 	.word	0xffffffff


	//   ....[9]....
        /*005c*/ 	.word	0xffffffff


	//   ....[10]....
        /*0060*/ 	.word	0xffffffff


	//   ....[11]....
        /*0064*/ 	.word	0xffffffff


	//   ....[12]....
        /*0068*/ 	.word	0xffffffff


	//   ....[13]....
        /*006c*/ 	.word	0xffffffff


	//   ....[14]....
        /*0070*/ 	.word	0xffffffff


	//   ....[15]....
        /*0074*/ 	.word	0xffffffff


	//   ....[16]....
        /*0078*/ 	.word	0xffffffff


	//   ....[17]....
        /*007c*/ 	.word	0xffffffff


	//   ....[18]....
        /*0080*/ 	.word	0xffffffff


	//   ....[19]....
        /*0084*/ 	.word	0xffffffff


	//----- nvinfo : EIATTR_COOP_GROUP_INSTR_OFFSETS
	.align		4
.L_3122:
        /*0088*/ 	.byte	0x04, 0x28
        /*008a*/ 	.short	(.L_3124 - .L_3123)


	//   ....[0]....
.L_3123:
        /*008c*/ 	.word	0x000010f0


	//   ....[1]....
        /*0090*/ 	.word	0x00001120


	//   ....[2]....
        /*0094*/ 	.word	0x00001140


	//   ....[3]....
        /*0098*/ 	.word	0x00001160


	//   ....[4]....
        /*009c*/ 	.word	0x00001180


	//   ....[5]....
        /*00a0*/ 	.word	0x000013c0


	//   ....[6]....
        /*00a4*/ 	.word	0x000013e0


	//   ....[7]....
        /*00a8*/ 	.word	0x00001400


	//   ....[8]....
        /*00ac*/ 	.word	0x00001420


	//   ....[9]....
        /*00b0*/ 	.word	0x00001440


	//   ....[10]....
        /*00b4*/ 	.word	0x00001ab0


	//   ....[11]....
        /*00b8*/ 	.word	0x00001b20


	//   ....[12]....
        /*00bc*/ 	.word	0x00001b80


	//   ....[13]....
        /*00c0*/ 	.word	0x00001be0


	//   ....[14]....
        /*00c4*/ 	.word	0x00001c40


	//   ....[15]....
        /*00c8*/ 	.word	0x00001ed0


	//   ....[16]....
        /*00cc*/ 	.word	0x00001f30


	//   ....[17]....
        /*00d0*/ 	.word	0x00001f90


	//   ....[18]....
        /*00d4*/ 	.word	0x00001ff0


	//   ....[19]....
        /*00d8*/ 	.word	0x00002060


	//----- nvinfo : EIATTR_EXIT_INSTR_OFFSETS
	.align		4
.L_3124:
        /*00dc*/ 	.byte	0x04, 0x1c
        /*00de*/ 	.short	(.L_3126 - .L_3125)


	//   ....[0]....
.L_3125:
        /*00e0*/ 	.word	0x00000320


	//   ....[1]....
        /*00e4*/ 	.word	0x00001a60


	//----- nvinfo : EIATTR_MAX_THREADS
	.align		4
.L_3126:
        /*00e8*/ 	.byte	0x04, 0x05
        /*00ea*/ 	.short	(.L_3128 - .L_3127)
.L_3127:
        /*00ec*/ 	.word	0x00000080
        /*00f0*/ 	.word	0x00000001
        /*00f4*/ 	.word	0x00000001


	//----- nvinfo : EIATTR_CRS_STACK_SIZE
	.align		4
.L_3128:
        /*00f8*/ 	.byte	0x04, 0x1e
        /*00fa*/ 	.short	(.L_3130 - .L_3129)
.L_3129:
        /*00fc*/ 	.word	0x00000000
.L_3130:


//--------------------- .nv.info._ZN10layer_norm13ln_fwd_kernelINS_13Kernel_traitsIf6__halffS2_fjLj512ELj1ELj4ELj1ELj16ENS_18Kernel_traits_baseILj512EfS2_fS2_fjLj128EEEEELb0ELb0ELb1ELb1EEEvNS_9FwdParamsE --------------------------
	.section	.nv.info._ZN10layer_norm13ln_fwd_kernelINS_13Kernel_traitsIf6__halffS2_fjLj512ELj1ELj4ELj1ELj16ENS_18Kernel_traits_baseILj512EfS2_fS2_fjLj128EEEEELb0ELb0ELb1ELb1EEEvNS_9FwdParamsE,"",@"SHT_CUDA_INFO"
	.sectionflags	@""
	.align	4


	//----- nvinfo : EIATTR_CUDA_API_VERSION
	.align		4
        /*0000*/ 	.byte	0x04, 0x37
        /*0002*/ 	.short	(.L_3132 - .L_3131)
.L_3131:
        /*0004*/ 	.word	0x00000082


	//----- nvinfo : EIATTR_SW2861232_WAR
	.align		4
.L_3132:
        /*0008*/ 	.byte	0x01, 0x35
	.zero		2


	//----- nvinfo : EIATTR_PARAM_CBANK
	.align		4
        /*000c*/ 	.byte	0x04, 0x0a
        /*000e*/ 	.short	(.L_3134 - .L_3133)
	.align		4
.L_3133:
        /*0010*/ 	.word	index@(.nv.constant0._ZN10layer_norm13ln_fwd_kernelINS_13Kernel_traitsIf6__halffS2_fjLj512ELj1ELj4ELj1ELj16ENS_18Kernel_traits_baseILj512EfS2_fS2_fjLj128EEEEELb0ELb0ELb1ELb1EEEvNS_9FwdParamsE)
        /*0014*/ 	.short	0x0160
        /*0016*/ 	.short	0x00e8


	//----- nvinfo : EIATTR_CBANK_PARAM_SIZE
	.align		4
.L_3134:
        /*0018*/ 	.byte	0x03, 0x19
        /*001a*/ 	.short	0x00e8


	//----- nvinfo : EIATTR_KPARAM_INFO
	.align		4
        /*001c*/ 	.byte	0x04, 0x17
        /*001e*/ 	.short	(.L_3136 - .L_3135)
.L_3135:
        /*0020*/ 	.word	0x00000000
        /*0024*/ 	.short	0x0000
        /*0026*/ 	.short	0x0000
        /*0028*/ 	.byte	0x00, 0xf0, 0xa1, 0x03


	//----- nvinfo : EIATTR_MAXREG_COUNT
	.align		4
.L_3136:
        /*002c*/ 	.byte	0x03, 0x1b
        /*002e*/ 	.short	0x00ff


	//----- nvinfo : EIATTR_MERCURY_ISA_VERSION
	.align		4
        /*0030*/ 	.byte	0x03, 0x5f
        /*0032*/ 	.short	0x0000


	//----- nvinfo : EIATTR_COOP_GROUP_MASK_REGIDS
	.align		4
        /*0034*/ 	.byte	0x04, 0x29
        /*0036*/ 	.short	(.L_3138 - .L_3137)


	//   ....[0]....
.L_3137:
        /*0038*/ 	.word	0xffffffff


	//   ....[1]....
        /*003c*/ 	.word	0xffffffff


	//   ....[2]....
        /*0040*/ 	.word	0xffffffff


	//   ....[3]....
        /*0044*/ 	.word	0xffffffff


	//   ....[4]....
        /*0048*/ 	.word	0xffffffff


	//   ....[5]....
        /*004c*/ 	.word	0xffffffff


	//   ....[6]....
        /*0050*/ 	.word	0xffffffff


	//   ....[7]....
        /*0054*/ 	.word	0xffffffff


	//   ....[8]....
        /*0058*/ 	.word	0xffffffff


	//   ....[9]....
        /*005c*/ 	.word	0xffffffff


	//   ....[10]....
        /*0060*/ 	.word	0xffffffff


	//   ....[11]....
        /*0064*/ 	.word	0xffffffff


	//   ....[12]....
        /*0068*/ 	.word	0xffffffff


	//   ....[13]....
        /*006c*/ 	.word	0xffffffff


	//   ....[14]....
        /*0070*/ 	.word	0xffffffff


	//   ....[15]....
        /*0074*/ 	.word	0xffffffff


	//   ....[16]....
        /*0078*/ 	.word	0xffffffff


	//   ....[17]....
        /*007c*/ 	.word	0xffffffff


	//   ....[18]....
        /*0080*/ 	.word	0xffffffff


	//   ....[19]....
        /*0084*/ 	.word	0xffffffff


	//----- nvinfo : EIATTR_COOP_GROUP_INSTR_OFFSETS
	.align		4
.L_3138:
        /*0088*/ 	.byte	0x04, 0x28
        /*008a*/ 	.short	(.L_3140 - .L_3139)


	//   ....[0]....
.L_3139:
        /*008c*/ 	.word	0x00000ee0


	//   ....[1]....
        /*0090*/ 	.word	0x00000f10


	//   ....[2]....
        /*0094*/ 	.word	0x00000f30


	//   ....[3]....
        /*0098*/ 	.word	0x00000f50


	//   ....[4]....
        /*009c*/ 	.word	0x00000f70


	//   ....[5]....
        /*00a0*/ 	.word	0x000011a0


	//   ....[6]....
        /*00a4*/ 	.word	0x000011c0


	//   ....[7]....
        /*00a8*/ 	.word	0x000011e0


	//   ....[8]....
        /*00ac*/ 	.word	0x00001200


	//   ....[9]....
        /*00b0*/ 	.word	0x00001220


	//   ....[10]....
        /*00b4*/ 	.word	0x00001830


	//   ....[11]....
        /*00b8*/ 	.word	0x000018a0


	//   ....[12]....
        /*00bc*/ 	.word	0x00001900


	//   ....[13]....
        /*00c0*/ 	.word	0x00001960


	//   ....[14]....
        /*00c4*/ 	.word	0x000019c0


	//   ....[15]....
        /*00c8*/ 	.word	0x00001c30


	//   ....[16]....
        /*00cc*/ 	.word	0x00001c90


	//   ....[17]....
        /*00d0*/ 	.word	0x00001cf0


	//   ....[18]....
        /*00d4*/ 	.word	0x00001d50


	//   ....[19]....
        /*00d8*/ 	.word	0x00001db0


	//----- nvinfo : EIATTR_EXIT_INSTR_OFFSETS
	.align		4
.L_3140:
        /*00dc*/ 	.byte	0x04, 0x1c
        /*00de*/ 	.short	(.L_3142 - .L_3141)


	//   ....[0]....
.L_3141:
        /*00e0*/ 	.word	0x000001b0


	//   ....[1]....
        /*00e4*/ 	.word	0x000017e0


	//----- nvinfo : EIATTR_MAX_THREADS
	.align		4
.L_3142:
        /*00e8*/ 	.byte	0x04, 0x05
        /*00ea*/ 	.short	(.L_3144 - .L_3143)
.L_3143:
        /*00ec*/ 	.word	0x00000080
        /*00f0*/ 	.word	0x00000001
        /*00f4*/ 	.word	0x00000001


	//----- nvinfo : EIATTR_CRS_STACK_SIZE
	.align		4
.L_3144:
        /*00f8*/ 	.byte	0x04, 0x1e
        /*00fa*/ 	.short	(.L_3146 - .L_3145)
.L_3145:
        /*00fc*/ 	.word	0x00000000
.L_3146:


//--------------------- .nv.info._ZN10layer_norm13ln_fwd_kernelINS_13Kernel_traitsIf6__halffS2_fjLj512ELj1ELj4ELj1ELj16ENS_18Kernel_traits_baseILj512EfS2_fS2_fjLj128EEEEELb0ELb1ELb0ELb0EEEvNS_9FwdParamsE --------------------------
	.section	.nv.info._ZN10layer_norm13ln_fwd_kernelINS_13Kernel_traitsIf6__halffS2_fjLj512ELj1ELj4ELj1ELj16ENS_18Kernel_traits_baseILj512EfS2_fS2_fjLj128EEEEELb0ELb1ELb0ELb0EEEvNS_9FwdParamsE,"",@"SHT_CUDA_INFO"
	.sectionflags	@""
	.align	4


	//----- nvinfo : EIATTR_CUDA_API_VERSION
	.align		4
        /*0000*/ 	.byte	0x04, 0x37
        /*0002*/ 	.short	(.L_3148 - .L_3147)
.L_3147:
        /*0004*/ 	.word	0x00000082


	//----- nvinfo : EIATTR_SW2861232_WAR
	.align		4
.L_3148:
        /*0008*/ 	.byte	0x01, 0x35
	.zero		2


	//----- nvinfo : EIATTR_PARAM_CBANK
	.align		4
        /*000c*/ 	.byte	0x04, 0x0a
        /*000e*/ 	.short	(.L_3150 - .L_3149)
	.align		4
.L_3149:
        /*0010*/ 	.word	index@(.nv.constant0._ZN10layer_norm13ln_fwd_kernelINS_13Kernel_traitsIf6__halffS2_fjLj512ELj1ELj4ELj1ELj16ENS_18Kernel_traits_baseILj512EfS2_fS2_fjLj128EEEEELb0ELb1ELb0ELb0EEEvNS_9FwdParamsE)
        /*0014*/ 	.short	0x0160
        /*0016*/ 	.short	0x00e8


	//----- nvinfo : EIATTR_CBANK_PARAM_SIZE
	.align		4
.L_3150:
        /*0018*/ 	.byte	0x03, 0x19
        /*001a*/ 	.short	0x00e8


	//----- nvinfo : EIATTR_KPARAM_INFO
	.align		4
        /*001c*/ 	.byte	0x04, 0x17
        /*001e*/ 	.short	(.L_3152 - .L_3151)
.L_3151:
        /*0020*/ 	.word	0x00000000
        /*0024*/ 	.short	0x0000
        /*0026*/ 	.short	0x0000
        /*0028*/ 	.byte	0x00, 0xf0, 0xa1, 0x03


	//----- nvinfo : EIATTR_MAXREG_COUNT
	.align		4
.L_3152:
        /*002c*/ 	.byte	0x03, 0x1b
        /*002e*/ 	.short	0x00ff


	//----- nvinfo : EIATTR_MERCURY_ISA_VERSION
	.align		4
        /*0030*/ 	.byte	0x03, 0x5f
        /*0032*/ 	.short	0x0000


	//----- nvinfo : EIATTR_COOP_GROUP_MASK_REGIDS
	.align		4
        /*0034*/ 	.byte	0x04, 0x29
        /*0036*/ 	.short	(.L_3154 - .L_3153)


	//   ....[0]....
.L_3153:
        /*0038*/ 	.word	0xffffffff


	//   ....[1]....
        /*003c*/ 	.word	0xffffffff


	//   ....[2]....
        /*0040*/ 	.word	0xffffffff


	//   ....[3]....
        /*0044*/ 	.word	0xffffffff


	//   ....[4]....
        /*0048*/ 	.word	0xffffffff


	//   ....[5]....
        /*004c*/ 	.word	0xffffffff


	//   ....[6]....
        /*0050*/ 	.word	0xffffffff


	//   ....[7]....
        /*0054*/ 	.word	0xffffffff


	//   ....[8]....
        /*0058*/ 	.word	0xffffffff


	//   ....[9]....
        /*005c*/ 	.word	0xffffffff


	//   ....[10]....
        /*0060*/ 	.word	0xffffffff


	//   ....[11]....
        /*0064*/ 	.word	0xffffffff


	//   ....[12]....
        /*0068*/ 	.word	0xffffffff


	//   ....[13]....
        /*006c*/ 	.word	0xffffffff


	//   ....[14]....
        /*0070*/ 	.word	0xffffffff


	//   ....[15]....
        /*0074*/ 	.word	0xffffffff


	//   ....[16]....
        /*0078*/ 	.word	0xffffffff


	//   ....[17]....
        /*007c*/ 	.word	0xffffffff


	//   ....[18]....
        /*0080*/ 	.word	0xffffffff


	//   ....[19]....
        /*0084*/ 	.word	0xffffffff


	//----- nvinfo : EIATTR_COOP_GROUP_INSTR_OFFSETS
	.align		4
.L_3154:
        /*0088*/ 	.byte	0x04, 0x28
        /*008a*/ 	.short	(.L_3156 - .L_3155)


	//   ....[0]....
.L_3155:
        /*008c*/ 	.word	0x00000c30


	//   ....[1]....
        /*0090*/ 	.word	0x00000c60


	//   ....[2]....
        /*0094*/ 	.word	0x00000c80


	//   ....[3]....
        /*0098*/ 	.word	0x00000ca0


	//   ....[4]....
        /*009c*/ 	.word	0x00000cc0


	//   ....[5]....
        /*00a0*/ 	.word	0x00000f00


	//   ....[6]....
        /*00a4*/ 	.word	0x00000f20


	//   ....[7]....
        /*00a8*/ 	.word	0x00000f40


	//   ....[8]....
        /*00ac*/ 	.word	0x00000f60


	//   ....[9]....
        /*00b0*/ 	.word	0x00000f80


	//   ....[10]....
        /*00b4*/ 	.word	0x00001570


	//   ....[11]....
        /*00b8*/ 	.word	0x000015e0


	//   ....[12]....
        /*00bc*/ 	.word	0x00001640


	//   ....[13]....
        /*00c0*/ 	.word	0x000016a0


	//   ....[14]....
        /*00c4*/ 	.word	0x00001700


	//   ....[15]....
        /*00c8*/ 	.word	0x00001980


	//   ....[16]....
        /*00cc*/ 	.word	0x000019e0


	//   ....[17]....
        /*00d0*/ 	.word	0x00001a40


	//   ....[18]....
        /*00d4*/ 	.word	0x00001aa0


	//   ....[19]....
        /*00d8*/ 	.word	0x00001b10


	//----- nvinfo : EIATTR_EXIT_INSTR_OFFSETS
	.align		4
.L_3156:
        /*00dc*/ 	.byte	0x04, 0x1c
        /*00de*/ 	.short	(.L_3158 - .L_3157)


	//   ....[0]....
.L_3157:
        /*00e0*/ 	.word	0x000003a0


	//   ....[1]....
        /*00e4*/ 	.word	0x00001520


	//----- nvinfo : EIATTR_MAX_THREADS
	.align		4
.L_3158:
        /*00e8*/ 	.byte	0x04, 0x05
        /*00ea*/ 	.short	(.L_3160 - .L_3159)
.L_3159:
        /*00ec*/ 	.word	0x00000080
        /*00f0*/ 	.word	0x00000001
        /*00f4*/ 	.word	0x00000001


	//----- nvinfo : EIATTR_CRS_STACK_SIZE
	.align		4
.L_3160:
        /*00f8*/ 	.byte	0x04, 0x1e
        /*00fa*/ 	.short	(.L_3162 - .L_3161)
.L_3161:
        /*00fc*/ 	.word	0x00000000
.L_3162:


//--------------------- .nv.info._ZN10layer_norm13ln_fwd_kernelINS_13Kernel_traitsIf6__halffS2_fjLj512ELj1ELj4ELj1ELj16ENS_18Kernel_traits_baseILj512EfS2_fS2_fjLj128EEEEELb0ELb1ELb0ELb1EEEvNS_9FwdParamsE --------------------------
	.section	.nv.info._ZN10layer_norm13ln_fwd_kernelINS_13Kernel_traitsIf6__halffS2_fjLj512ELj1ELj4ELj1ELj16ENS_18Kernel_traits_baseILj512EfS2_fS2_fjLj128EEEEELb0ELb1ELb0ELb1EEEvNS_9FwdParamsE,"",@"SHT_CUDA_INFO"
	.sectionflags	@""
	.align	4


	//----- nvinfo : EIATTR_CUDA_API_VERSION
	.align		4
        /*0000*/ 	.byte	0x04, 0x37
        /*0002*/ 	.short	(.L_3164 - .L_3163)
.L_3163:
        /*0004*/ 	.word	0x00000082


	//----- nvinfo : EIATTR_SW2861232_WAR
	.align		4
.L_3164:
        /*0008*/ 	.byte	0x01, 0x35
	.zero		2


	//----- nvinfo : EIATTR_PARAM_CBANK
	.align		4
        /*000c*/ 	.byte	0x04, 0x0a
        /*000e*/ 	.short	(.L_3166 - .L_3165)
	.align		4
.L_3165:
        /*0010*/ 	.word	index@(.nv.constant0._ZN10layer_norm13ln_fwd_kernelINS_13Kernel_traitsIf6__halffS2_fjLj512ELj1ELj4ELj1ELj16ENS_18Kernel_traits_baseILj512EfS2_fS2_fjLj128EEEEELb0ELb1ELb0ELb1EEEvNS_9FwdParamsE)
        /*0014*/ 	.short	0x0160
        /*0016*/ 	.short	0x00e8


	//----- nvinfo : EIATTR_CBANK_PARAM_SIZE
	.align		4
.L_3166:
        /*0018*/ 	.byte	0x03, 0x19
        /*001a*/ 	.short	0x00e8


	//----- nvinfo : EIATTR_KPARAM_INFO
	.align		4
        /*001c*/ 	.byte	0x04, 0x17
        /*001e*/ 	.short	(.L_3168 - .L_3167)
.L_3167:
        /*0020*/ 	.word	0x00000000
        /*0024*/ 	.short	0x0000
        /*0026*/ 	.short	0x0000
        /*0028*/ 	.byte	0x00, 0xf0, 0xa1, 0x03


	//----- nvinfo : EIATTR_MAXREG_COUNT
	.align		4
.L_3168:
        /*002c*/ 	.byte	0x03, 0x1b
        /*002e*/ 	.short	0x00ff


	//----- nvinfo : EIATTR_MERCURY_ISA_VERSION
	.align		4
        /*0030*/ 	.byte	0x03, 0x5f
        /*0032*/ 	.short	0x0000


	//----- nvinfo : EIATTR_COOP_GROUP_MASK_REGIDS
	.align		4
        /*0034*/ 	.byte	0x04, 0x29
        /*0036*/ 	.short	(.L_3170 - .L_3169)


	//   ....[0]....
.L_3169:
        /*0038*/ 	.word	0xffffffff


	//   ....[1]....
        /*003c*/ 	.word	0xffffffff


	//   ....[2]....
        /*0040*/ 	.word	0xffffffff


	//   ....[3]....
        /*0044*/ 	.word	0xffffffff


	//   ....[4]....
        /*0048*/ 	.word	0xffffffff


	//   ....[5]....
        /*004c*/ 	.word	0xffffffff


	//   ....[6]....
        /*0050*/ 	.word	0xffffffff


	//   ....[7]....
        /*0054*/ 	.word	0xffffffff


	//   ....[8]....
        /*0058*/ 	.word	0xffffffff


	//   ....[9]....
        /*005c*/ 	.word	0xffffffff


	//   ....[10]....
        /*0060*/ 	.word	0xffffffff


	//   ....[11]....
        /*0064*/ 	.word	0xffffffff


	//   ....[12]....
        /*0068*/ 	.word	0xffffffff


	//   ....[13]....
        /*006c*/ 	.word	0xffffffff


	//   ....[14]....
        /*0070*/ 	.word	0xffffffff


	//   ....[15]....
        /*0074*/ 	.word	0xffffffff


	//   ....[16]....
        /*0078*/ 	.word	0xffffffff


	//   ....[17]....
        /*007c*/ 	.word	0xffffffff


	//   ....[18]....
        /*0080*/ 	.word	0xffffffff


	//   ....[19]....
        /*0084*/ 	.word	0xffffffff


	//----- nvinfo : EIATTR_COOP_GROUP_INSTR_OFFSETS
	.align		4
.L_3170:
        /*0088*/ 	.byte	0x04, 0x28
        /*008a*/ 	.short	(.L_3172 - .L_3171)


	//   ....[0]....
.L_3171:
        /*008c*/ 	.word	0x00000af0


	//   ....[1]....
        /*0090*/ 	.word	0x00000b20


	//   ....[2]....
        /*0094*/ 	.word	0x00000b40


	//   ....[3]....
        /*0098*/ 	.word	0x00000b60


	//   ....[4]....
        /*009c*/ 	.word	0x00000b80


	//   ....[5]....
        /*00a0*/ 	.word	0x00000db0


	//   ....[6]....
        /*00a4*/ 	.word	0x00000dd0


	//   ....[7]....
        /*00a8*/ 	.word	0x00000df0


	//   ....[8]....
        /*00ac*/ 	.word	0x00000e10


	//   ....[9]....
        /*00b0*/ 	.word	0x00000e30


	//   ....[10]....
        /*00b4*/ 	.word	0x00001390


	//   ....[11]....
        /*00b8*/ 	.word	0x000013f0


	//   ....[12]....
        /*00bc*/ 	.word	0x00001450


	//   ....[13]....
        /*00c0*/ 	.word	0x000014b0


	//   ....[14]....
        /*00c4*/ 	.word	0x00001510


	//   ....[15]....
        /*00c8*/ 	.word	0x00001780


	//   ....[16]....
        /*00cc*/ 	.word	0x000017e0


	//   ....[17]....
        /*00d0*/ 	.word	0x00001840


	//   ....[18]....
        /*00d4*/ 	.word	0x000018a0


	//   ....[19]....
        /*00d8*/ 	.word	0x00001900


	//----- nvinfo : EIATTR_EXIT_INSTR_OFFSETS
	.align		4
.L_3172:
        /*00dc*/ 	.byte	0x04, 0x1c
        /*00de*/ 	.short	(.L_3174 - .L_3173)


	//   ....[0]....
.L_3173:
        /*00e0*/ 	.word	0x000001e0


	//   ....[1]....
        /*00e4*/ 	.word	0x00001340


	//----- nvinfo : EIATTR_MAX_THREADS
	.align		4
.L_3174:
        /*00e8*/ 	.byte	0x04, 0x05
        /*00ea*/ 	.short	(.L_3176 - .L_3175)
.L_3175:
        /*00ec*/ 	.word	0x00000080
        /*00f0*/ 	.word	0x00000001
        /*00f4*/ 	.word	0x00000001


	//----- nvinfo : EIATTR_CRS_STACK_SIZE
	.align		4
.L_3176:
        /*00f8*/ 	.byte	0x04, 0x1e
        /*00fa*/ 	.short	(.L_3178 - .L_3177)
.L_3177:
        /*00fc*/ 	.word	0x00000000
.L_3178:


//--------------------- .nv.info._ZN10layer_norm13ln_fwd_kernelINS_13Kernel_traitsIf6__halffS2_fjLj512ELj1ELj4ELj1ELj16ENS_18Kernel_traits_baseILj512EfS2_fS2_fjLj128EEEEELb0ELb1ELb1ELb0EEEvNS_9FwdParamsE --------------------------
	.section	.nv.info._ZN10layer_norm13ln_fwd_kernelINS_13Kernel_traitsIf6__halffS2_fjLj512ELj1ELj4ELj1ELj16ENS_18Kernel_traits_baseILj512EfS2_fS2_fjLj128EEEEELb0ELb1ELb1ELb0EEEvNS_9FwdParamsE,"",@"SHT_CUDA_INFO"
	.sectionflags	@""
	.align	4


	//----- nvinfo : EIATTR_CUDA_API_VERSION
	.align		4
        /*0000*/ 	.byte	0x04, 0x37
        /*0002*/ 	.short	(.L_3180 - .L_3179)
.L_3179:
        /*0004*/ 	.word	0x00000082


	//----- nvinfo : EIATTR_SW2861232_WAR
	.align		4
.L_3180:
        /*0008*/ 	.byte	0x01, 0x35
	.zero		2


	//----- nvinfo : EIATTR_PARAM_CBANK
	.align		4
        /*000c*/ 	.byte	0x04, 0x0a
        /*000e*/ 	.short	(.L_3182 - .L_3181)
	.align		4
.L_3181:
        /*0010*/ 	.word	index@(.nv.constant0._ZN10layer_norm13ln_fwd_kernelINS_13Kernel_traitsIf6__halffS2_fjLj512ELj1ELj4ELj1ELj16ENS_18Kernel_traits_baseILj512EfS2_fS2_fjLj128EEEEELb0ELb1ELb1ELb0EEEvNS_9FwdParamsE)
        /*0014*/ 	.short	0x0160
        /*0016*/ 	.short	0x00e8


	//----- nvinfo : EIATTR_CBANK_PARAM_SIZE
	.align		4
.L_3182:
        /*0018*/ 	.byte	0x03, 0x19
        /*001a*/ 	.short	0x00e8


	//----- nvinfo : EIATTR_KPARAM_INFO
	.align		4
        /*001c*/ 	.byte	0x04, 0x17
        /*001e*/ 	.short	(.L_3184 - .L_3183)
.L_3183:
        /*0020*/ 	.word	0x00000000
        /*0024*/ 	.short	0x0000
        /*0026*/ 	.short	0x0000
        /*0028*/ 	.byte	0x00, 0xf0, 0xa1, 0x03


	//----- nvinfo : EIATTR_MAXREG_COUNT
	.align		4
.L_3184:
        /*002c*/ 	.byte	0x03, 0x1b
        /*002e*/ 	.short	0x00ff


	//----- nvinfo : EIATTR_MERCURY_ISA_VERSION
	.align		4
        /*0030*/ 	.byte	0x03, 0x5f
        /*0032*/ 	.short	0x0000


	//----- nvinfo : EIATTR_COOP_GROUP_MASK_REGIDS
	.align		4
        /*0034*/ 	.byte	0x04, 0x29
        /*0036*/ 	.short	(.L_3186 - .L_3185)


	//   ....[0]....
.L_3185:
        /*0038*/ 	.word	0xffffffff


	//   ....[1]....
        /*003c*/ 	.word	0xffffffff


	//   ....[2]....
        /*0040*/ 	.word	0xffffffff


	//   ....[3]....
        /*0044*/ 	.word	0xffffffff


	//   ....[4]....
        /*0048*/ 	.word	0xffffffff


	//   ....[5]....
        /*004c*/ 	.word	0xffffffff


	//   ....[6]....
        /*0050*/ 	.word	0xffffffff


	//   ....[7]....
        /*0054*/ 	.word	0xffffffff


	//   ....[8]....
        /*0058*/ 	.word	0xffffffff


	//   ....[9]....
        /*005c*/ 	.word	0xffffffff


	//   ....[10]....
        /*0060*/ 	.word	0xffffffff


	//   ....[11]....
        /*0064*/ 	.word	0xffffffff


	//   ....[12]....
        /*0068*/ 	.word	0xffffffff


	//   ....[13]....
        /*006c*/ 	.word	0xffffffff


	//   ....[14]....
        /*0070*/ 	.word	0xffffffff


	//   ....[15]....
        /*0074*/ 	.word	0xffffffff


	//   ....[16]....
        /*0078*/ 	.word	0xffffffff


	//   ....[17]....
        /*007c*/ 	.word	0xffffffff


	//   ....[18]....
        /*0080*/ 	.word	0xffffffff


	//   ....[19]....
        /*0084*/ 	.word	0xffffffff


	//----- nvinfo : EIATTR_COOP_GROUP_INSTR_OFFSETS
	.align		4
.L_3186:
        /*0088*/ 	.byte	0x04, 0x28
        /*008a*/ 	.short	(.L_3188 - .L_3187)


	//   ....[0]....
.L_3187:
        /*008c*/ 	.word	0x00001270


	//   ....[1]....
        /*0090*/ 	.word	0x000012a0


	//   ....[2]....
        /*0094*/ 	.word	0x000012c0


	//   ....[3]....
        /*0098*/ 	.word	0x000012e0


	//   ....[4]....
        /*009c*/ 	.word	0x00001300


	//   ....[5]....
        /*00a0*/ 	.word	0x00001540


	//   ....[6]....
        /*00a4*/ 	.word	0x00001560


	//   ....[7]....
        /*00a8*/ 	.word	0x00001580


	//   ....[8]....
        /*00ac*/ 	.word	0x000015a0


	//   ....[9]....
        /*00b0*/ 	.word	0x000015c0


	//   ....[10]....
        /*00b4*/ 	.word	0x00001c40


	//   ....[11]....
        /*00b8*/ 	.word	0x00001ca0


	//   ....[12]....
        /*00bc*/ 	.word	0x00001d00


	//   ....[13]....
        /*00c0*/ 	.word	0x00001d60


	//   ....[14]....
        /*00c4*/ 	.word	0x00001dc0


	//   ....[15]....
        /*00c8*/ 	.word	0x00002050


	//   ....[16]....
        /*00cc*/ 	.word	0x000020b0


	//   ....[17]....
        /*00d0*/ 	.word	0x00002110


	//   ....[18]....
        /*00d4*/ 	.word	0x00002170


	//   ....[19]....
        /*00d8*/ 	.word	0x000021d0


	//----- nvinfo : EIATTR_EXIT_INSTR_OFFSETS
	.align		4
.L_3188:
        /*00dc*/ 	.byte	0x04, 0x1c
        /*00de*/ 	.short	(.L_3190 - .L_3189)


	//   ....[0]....
.L_3189:
        /*00e0*/ 	.word	0x000003a0


	//   ....[1]....
        /*00e4*/ 	.word	0x00001be0


	//----- nvinfo : EIATTR_MAX_THREADS
	.align		4
.L_3190:
        /*00e8*/ 	.byte	0x04, 0x05
        /*00ea*/ 	.short	(.L_3192 - .L_3191)
.L_3191:
        /*00ec*/ 	.word	0x00000080
        /*00f0*/ 	.word	0x00000001
        /*00f4*/ 	.word	0x00000001


	//----- nvinfo : EIATTR_CRS_STACK_SIZE
	.align		4
.L_3192:
        /*00f8*/ 	.byte	0x04, 0x1e
        /*00fa*/ 	.short	(.L_3194 - .L_3193)
.L_3193:
        /*00fc*/ 	.word	0x00000000
.L_3194:


//--------------------- .nv.info._ZN10layer_norm13ln_fwd_kernelINS_13Kernel_traitsIf6__halffS2_fjLj512ELj1ELj4ELj1ELj16ENS_18Kernel_traits_baseILj512EfS2_fS2_fjLj128EEEEELb0ELb1ELb1ELb1EEEvNS_9FwdParamsE --------------------------
	.section	.nv.info._ZN10layer_norm13ln_fwd_kernelINS_13Kernel_traitsIf6__halffS2_fjLj512ELj1ELj4ELj1ELj16ENS_18Kernel_traits_baseILj512EfS2_fS2_fjLj128EEEEELb0ELb1ELb1ELb1EEEvNS_9FwdParamsE,"",@"SHT_CUDA_INFO"
	.sectionflags	@""
	.align	4


	//----- nvinfo : EIATTR_CUDA_API_VERSION
	.align		4
        /*0000*/ 	.byte	0x04, 0x37
        /*0002*/ 	.short	(.L_3196 - .L_3195)
.L_3195:
        /*0004*/ 	.word	0x00000082


	//----- nvinfo : EIATTR_SW2861232_WAR
	.align		4
.L_3196:
        /*0008*/ 	.byte	0x01, 0x35
	.zero		2


	//----- nvinfo : EIATTR_PARAM_CBANK
	.align		4
        /*000c*/ 	.byte	0x04, 0x0a
        /*000e*/ 	.short	(.L_3198 - .L_3197)
	.align		4
.L_3197:
        /*0010*/ 	.word	index@(.nv.constant0._ZN10layer_norm13ln_fwd_kernelINS_13Kernel_traitsIf6__halffS2_fjLj512ELj1ELj4ELj1ELj16ENS_18Kernel_traits_baseILj512EfS2_fS2_fjLj128EEEEELb0ELb1ELb1ELb1EEEvNS_9FwdParamsE)
        /*0014*/ 	.short	0x0160
        /*0016*/ 	.short	0x00e8


	//----- nvinfo : EIATTR_CBANK_PARAM_SIZE
	.align		4
.L_3198:
        /*0018*/ 	.byte	0x03, 0x19
        /*001a*/ 	.short	0x00e8


	//----- nvinfo : EIATTR_KPARAM_INFO
	.align		4
        /*001c*/ 	.byte	0x04, 0x17
        /*001e*/ 	.short	(.L_3200 - .L_3199)
.L_3199:
        /*0020*/ 	.word	0x00000000
        /*0024*/ 	.short	0x0000
        /*0026*/ 	.short	0x0000
        /*0028*/ 	.byte	0x00, 0xf0, 0xa1, 0x03


	//----- nvinfo : EIATTR_MAXREG_COUNT
	.align		4
.L_3200:
        /*002c*/ 	.byte	0x03, 0x1b
        /*002e*/ 	.short	0x00ff


	//----- nvinfo : EIATTR_MERCURY_ISA_VERSION
	.align		4
        /*0030*/ 	.byte	0x03, 0x5f
        /*0032*/ 	.short	0x0000


	//----- nvinfo : EIATTR_COOP_GROUP_MASK_REGIDS
	.align		4
        /*0034*/ 	.byte	0x04, 0x29
        /*0036*/ 	.short	(.L_3202 - .L_3201)


	//   ....[0]....
.L_3201:
        /*0038*/ 	.word	0xffffffff


	//   ....[1]....
        /*003c*/ 	.word	0xffffffff


	//   ....[2]....
        /*0040*/ 	.word	0xffffffff


	//   ....[3]....
        /*0044*/ 	.word	0xffffffff


	//   ....[4]....
        /*0048*/ 	.word	0xffffffff


	//   ....[5]....
        /*004c*/ 	.word	0xffffffff


	//   ....[6]....
        /*0050*/ 	.word	0xffffffff


	//   ....[7]....
        /*0054*/ 	.word	0xffffffff


	//   ....[8]....
        /*0058*/ 	.word	0xffffffff


	//   ....[9]....
        /*005c*/ 	.word	0xffffffff


	//   ....[10]....
        /*0060*/ 	.word	0xffffffff


	//   ....[11]....
        /*0064*/ 	.word	0xffffffff


	//   ....[12]....
        /*0068*/ 	.word	0xffffffff


	//   ....[13]....
        /*006c*/ 	.word	0xffffffff


	//   ....[14]....
        /*0070*/ 	.word	0xffffffff


	//   ....[15]....
        /*0074*/ 	.word	0xffffffff


	//   ....[16]....
        /*0078*/ 	.word	0xffffffff


	//   ....[17]....
        /*007c*/ 	.word	0xffffffff


	//   ....[18]....
        /*0080*/ 	.word	0xffffffff


	//   ....[19]....
        /*0084*/ 	.word	0xffffffff


	//----- nvinfo : EIATTR_COOP_GROUP_INSTR_OFFSETS
	.align		4
.L_3202:
        /*0088*/ 	.byte	0x04, 0x28
        /*008a*/ 	.short	(.L_3204 - .L_3203)


	//   ....[0]....
.L_3203:
        /*008c*/ 	.word	0x00001040


	//   ....[1]....
        /*0090*/ 	.word	0x00001070


	//   ....[2]....
        /*0094*/ 	.word	0x00001090


	//   ....[3]....
        /*0098*/ 	.word	0x000010b0


	//   ....[4]....
        /*009c*/ 	.word	0x000010d0


	//   ....[5]....
        /*00a0*/ 	.word	0x00001300


	//   ....[6]....
        /*00a4*/ 	.word	0x00001320


	//   ....[7]....
        /*00a8*/ 	.word	0x00001340


	//   ....[8]....
        /*00ac*/ 	.word	0x00001360


	//   ....[9]....
        /*00b0*/ 	.word	0x00001380


	//   ....[10]....
        /*00b4*/ 	.word	0x00001990


	//   ....[11]....
        /*00b8*/ 	.word	0x00001a00


	//   ....[12]....
        /*00bc*/ 	.word	0x00001a60


	//   ....[13]....
        /*00c0*/ 	.word	0x00001ac0


	//   ....[14]....
        /*00c4*/ 	.word	0x00001b20


	//   ....[15]....
        /*00c8*/ 	.word	0x00001d90


	//   ....[16]....
        /*00cc*/ 	.word	0x00001df0


	//   ....[17]....
        /*00d0*/ 	.word	0x00001e50


	//   ....[18]....
        /*00d4*/ 	.word	0x00001eb0


	//   ....[19]....
        /*00d8*/ 	.word	0x00001f10


	//----- nvinfo : EIATTR_EXIT_INSTR_OFFSETS
	.align		4
.L_3204:
        /*00dc*/ 	.byte	0x04, 0x1c
        /*00de*/ 	.short	(.L_3206 - .L_3205)


	//   ....[0]....
.L_3205:
        /*00e0*/ 	.word	0x000001e0


	//   ....[1]....
        /*00e4*/ 	.word	0x00001940


	//----- nvinfo : EIATTR_MAX_THREADS
	.align		4
.L_3206:
        /*00e8*/ 	.byte	0x04, 0x05
        /*00ea*/ 	.short	(.L_3208 - .L_3207)
.L_3207:
        /*00ec*/ 	.word	0x00000080
        /*00f0*/ 	.word	0x00000001
        /*00f4*/ 	.word	0x00000001


	//----- nvinfo : EIATTR_CRS_STACK_SIZE
	.align		4
.L_3208:
        /*00f8*/ 	.byte	0x04, 0x1e
        /*00fa*/ 	.short	(.L_3210 - .L_3209)
.L_3209:
        /*00fc*/ 	.word	0x00000000
.L_3210:


//--------------------- .nv.info._ZN10layer_norm13ln_fwd_kernelINS_13Kernel_traitsIf6__halffS2_fjLj512ELj1ELj4ELj1ELj16ENS_18Kernel_traits_baseILj512EfS2_fS2_fjLj128EEEEELb1ELb0ELb0ELb0EEEvNS_9FwdParamsE --------------------------
	.section	.nv.info._ZN10layer_norm13ln_fwd_kernelINS_13Kernel_traitsIf6__halffS2_fjLj512ELj1ELj4ELj1ELj16ENS_18Kernel_traits_baseILj512EfS2_fS2_fjLj128EEEEELb1ELb0ELb0ELb0EEEvNS_9FwdParamsE,"",@"SHT_CUDA_INFO"
	.sectionflags	@""
	.align	4


	//----- nvinfo : EIATTR_CUDA_API_VERSION
	.align		4
        /*0000*/ 	.byte	0x04, 0x37
        /*0002*/ 	.short	(.L_3212 - .L_3211)
.L_3211:
        /*0004*/ 	.word	0x00000082


	//----- nvinfo : EIATTR_SW2861232_WAR
	.align		4
.L_3212:
        /*0008*/ 	.byte	0x01, 0x35
	.zero		2


	//----- nvinfo : EIATTR_PARAM_CBANK
	.align		4
        /*000c*/ 	.byte	0x04, 0x0a
        /*000e*/ 	.short	(.L_3214 - .L_3213)
	.align		4
.L_3213:
        /*0010*/ 	.word	index@(.nv.constant0._ZN10layer_norm13ln_fwd_kernelINS_13Kernel_traitsIf6__halffS2_fjLj512ELj1ELj4ELj1ELj16ENS_18Kernel_traits_baseILj512EfS2_fS2_fjLj128EEEEELb1ELb0ELb0ELb0EEEvNS_9FwdParamsE)
        /*0014*/ 	.short	0x0160
        /*0016*/ 	.short	0x00e8


	//----- nvinfo : EIATTR_CBANK_PARAM_SIZE
	.align		4
.L_3214:
        /*0018*/ 	.byte	0x03, 0x19
        /*001a*/ 	.short	0x00e8


	//----- nvinfo : EIATTR_KPARAM_INFO
	.align		4
        /*001c*/ 	.byte	0x04, 0x17
        /*001e*/ 	.short	(.L_3216 - .L_3215)
.L_3215:
        /*0020*/ 	.word	0x00000000
        /*0024*/ 	.short	0x0000
        /*0026*/ 	.short	0x0000
        /*0028*/ 	.byte	0x00, 0xf0, 0xa1, 0x03


	//----- nvinfo : EIATTR_MAXREG_COUNT
	.align		4
.L_3216:
        /*002c*/ 	.byte	0x03, 0x1b
        /*002e*/ 	.short	0x00ff


	//----- nvinfo : EIATTR_MERCURY_ISA_VERSION
	.align		4
        /*0030*/ 	.byte	0x03, 0x5f
        /*0032*/ 	.short	0x0000


	//----- nvinfo : EIATTR_COOP_GROUP_MASK_REGIDS
	.align		4
        /*0034*/ 	.byte	0x04, 0x29
        /*0036*/ 	.short	(.L_3218 - .L_3217)


	//   ....[0]....
.L_3217:
        /*0038*/ 	.word	0xffffffff


	//   ....[1]....
        /*003c*/ 	.word	0xffffffff


	//   ....[2]....
        /*0040*/ 	.word	0xffffffff


	//   ....[3]....
        /*0044*/ 	.word	0xffffffff


	//   ....[4]....
        /*0048*/ 	.word	0xffffffff


	//   ....[5]....
        /*004c*/ 	.word	0xffffffff


	//   ....[6]....
        /*0050*/ 	.word	0xffffffff


	//   ....[7]....
        /*0054*/ 	.word	0xffffffff


	//   ....[8]....
        /*0058*/ 	.word	0xffffffff


	//   ....[9]....
        /*005c*/ 	.word	0xffffffff


	//   ....[10]....
        /*0060*/ 	.word	0xffffffff


	//   ....[11]....
        /*0064*/ 	.word	0xffffffff


	//   ....[12]....
        /*0068*/ 	.word	0xffffffff


	//   ....[13]....
        /*006c*/ 	.word	0xffffffff


	//   ....[14]....
        /*0070*/ 	.word	0xffffffff


	//   ....[15]....
        /*0074*/ 	.word	0xffffffff


	//   ....[16]....
        /*0078*/ 	.word	0xffffffff


	//   ....[17]....
        /*007c*/ 	.word	0xffffffff


	//   ....[18]....
        /*0080*/ 	.word	0xffffffff


	//   ....[19]....
        /*0084*/ 	.word	0xffffffff


	//----- nvinfo : EIATTR_COOP_GROUP_INSTR_OFFSETS
	.align		4
.L_3218:
        /*0088*/ 	.byte	0x04, 0x28
        /*008a*/ 	.short	(.L_3220 - .L_3219)


	//   ....[0]....
.L_3219:
        /*008c*/ 	.word	0x00006350


	//   ....[1]....
        /*0090*/ 	.word	0x00006380


	//   ....[2]....
        /*0094*/ 	.word	0x000063b0


	//   ....[3]....
        /*0098*/ 	.word	0x000063d0


	//   ....[4]....
        /*009c*/ 	.word	0x000063f0


	//   ....[5]....
        /*00a0*/ 	.word	0x00006630


	//   ....[6]....
        /*00a4*/ 	.word	0x00006650


	//   ....[7]....
        /*00a8*/ 	.word	0x00006670


	//   ....[8]....
        /*00ac*/ 	.word	0x00006690


	//   ....[9]....
        /*00b0*/ 	.word	0x000066b0


	//   ....[10]....
        /*00b4*/ 	.word	0x00006cd0


	//   ....[11]....
        /*00b8*/ 	.word	0x00006d40


	//   ....[12]....
        /*00bc*/ 	.word	0x00006da0


	//   ....[13]....
        /*00c0*/ 	.word	0x00006e00


	//   ....[14]....
        /*00c4*/ 	.word	0x00006e60


	//   ....[15]....
        /*00c8*/ 	.word	0x000070f0


	//   ....[16]....
        /*00cc*/ 	.word	0x00007150


	//   ....[17]....
        /*00d0*/ 	.word	0x000071b0


	//   ....[18]....
        /*00d4*/ 	.word	0x00007210


	//   ....[19]....
        /*00d8*/ 	.word	0x00007280


	//----- nvinfo : EIATTR_EXIT_INSTR_OFFSETS
	.align		4
.L_3220:
        /*00dc*/ 	.byte	0x04, 0x1c
        /*00de*/ 	.short	(.L_3222 - .L_3221)


	//   ....[0]....
.L_3221:
        /*00e0*/ 	.word	0x00000550


	//   ....[1]....
        /*00e4*/ 	.word	0x00006c80


	//----- nvinfo : EIATTR_MAX_THREADS
	.align		4
.L_3222:
        /*00e8*/ 	.byte	0x04, 0x05
        /*00ea*/ 	.short	(.L_3224 - .L_3223)
.L_3223:
        /*00ec*/ 	.word	0x00000080
        /*00f0*/ 	.word	0x00000001
        /*00f4*/ 	.word	0x00000001


	//----- nvinfo : EIATTR_CRS_STACK_SIZE
	.align		4
.L_3224:
        /*00f8*/ 	.byte	0x04, 0x1e
        /*00fa*/ 	.short	(.L_3226 - .L_3225)
.L_3225:
        /*00fc*/ 	.word	0x00000000
.L_3226:


//--------------------- .nv.info._ZN10layer_norm13ln_fwd_kernelINS_13Kernel_traitsIf6__halffS2_fjLj512ELj1ELj4ELj1ELj16ENS_18Kernel_traits_baseILj512EfS2_fS2_fjLj128EEEEELb1ELb0ELb0ELb1EEEvNS_9FwdParamsE --------------------------
	.section	.nv.info._ZN10layer_norm13ln_fwd_kernelINS_13Kernel_traitsIf6__halffS2_fjLj512ELj1ELj4ELj1ELj16ENS_18Kernel_traits_baseILj512EfS2_fS2_fjLj128EEEEELb1ELb0ELb0ELb1EEEvNS_9FwdParamsE,"",@"SHT_CUDA_INFO"
	.sectionflags	@""
	.align	4


	//----- nvinfo : EIATTR_CUDA_API_VERSION
	.align		4
        /*0000*/ 	.byte	0x04, 0x37
        /*0002*/ 	.short	(.L_3228 - .L_3227)
.L_3227:
        /*0004*/ 	.word	0x00000082


	//----- nvinfo : EIATTR_SW2861232_WAR
	.align		4
.L_3228:
        /*0008*/ 	.byte	0x01, 0x35
	.zero		2


	//----- nvinfo : EIATTR_PARAM_CBANK
	.align		4
        /*000c*/ 	.byte	0x04, 0x0a
        /*000e*/ 	.short	(.L_3230 - .L_3229)
	.align		4
.L_3229:
        /*0010*/ 	.word	index@(.nv.constant0._ZN10layer_norm13ln_fwd_kernelINS_13Kernel_traitsIf6__halffS2_fjLj512ELj1ELj4ELj1ELj16ENS_18Kernel_traits_baseILj512EfS2_fS2_fjLj128EEEEELb1ELb0ELb0ELb1EEEvNS_9FwdParamsE)
        /*0014*/ 	.short	0x0160
        /*0016*/ 	.short	0x00e8


	//----- nvinfo : EIATTR_CBANK_PARAM_SIZE
	.align		4
.L_3230:
        /*0018*/ 	.byte	0x03, 0x19
        /*001a*/ 	.short	0x00e8


	//----- nvinfo : EIATTR_KPARAM_INFO
	.align		4
        /*001c*/ 	.byte	0x04, 0x17
        /*001e*/ 	.short	(.L_3232 - .L_3231)
.L_3231:
        /*0020*/ 	.word	0x00000000
        /*0024*/ 	.short	0x0000
        /*0026*/ 	.short	0x0000
        /*0028*/ 	.byte	0x00, 0xf0, 0xa1, 0x03


	//----- nvinfo : EIATTR_MAXREG_COUNT
	.align		4
.L_3232:
        /*002c*/ 	.byte	0x03, 0x1b
        /*002e*/ 	.short	0x00ff


	//----- nvinfo : EIATTR_MERCURY_ISA_VERSION
	.align		4
        /*0030*/ 	.byte	0x03, 0x5f
        /*0032*/ 	.short	0x0000


	//----- nvinfo : EIATTR_COOP_GROUP_MASK_REGIDS
	.align		4
        /*0034*/ 	.byte	0x04, 0x29
        /*0036*/ 	.short	(.L_3234 - .L_3233)


	//   ....[0]....
.L_3233:
        /*0038*/ 	.word	0xffffffff


	//   ....[1]....
        /*003c*/ 	.word	0xffffffff


	//   ....[2]....
        /*0040*/ 	.word	0xffffffff


	//   ....[3]....
        /*0044*/ 	.word	0xffffffff


	//   ....[4]....
        /*0048*/ 	.word	0xffffffff


	//   ....[5]....
        /*004c*/ 	.word	0xffffffff


	//   ....[6]....
        /*0050*/ 	.word	0xffffffff


	//   ....[7]....
        /*0054*/ 	.word	0xffffffff


	//   ....[8]....
        /*0058*/ 	.word	0xffffffff


	//   ....[9]....
        /*005c*/ 	.word	0xffffffff


	//   ....[10]....
        /*0060*/ 	.word	0xffffffff


	//   ....[11]....
        /*0064*/ 	.word	0xffffffff


	//   ....[12]....
        /*0068*/ 	.word	0xffffffff


	//   ....[13]....
        /*006c*/ 	.word	0xffffffff


	//   ....[14]....
        /*0070*/ 	.word	0xffffffff


	//   ....[15]....
        /*0074*/ 	.word	0xffffffff


	//   ....[16]....
        /*0078*/ 	.word	0xffffffff


	//   ....[17]....
        /*007c*/ 	.word	0xffffffff


	//   ....[18]....
        /*0080*/ 	.word	0xffffffff


	//   ....[19]....
        /*0084*/ 	.word	0xffffffff


	//----- nvinfo : EIATTR_COOP_GROUP_INSTR_OFFSETS
	.align		4
.L_3234:
        /*0088*/ 	.byte	0x04, 0x28
        /*008a*/ 	.short	(.L_3236 - .L_3235)


	//   ....[0]....
.L_3235:
        /*008c*/ 	.word	0x00006330


	//   ....[1]....
        /*0090*/ 	.word	0x00006360


	//   ....[2]....
        /*0094*/ 	.word	0x00006380


	//   ....[3]....
        /*0098*/ 	.word	0x000063a0


	//   ....[4]....
        /*009c*/ 	.word	0x000063c0


	//   ....[5]....
        /*00a0*/ 	.word	0x000065f0


	//   ....[6]....
        /*00a4*/ 	.word	0x00006610


	//   ....[7]....
        /*00a8*/ 	.word	0x00006630


	//   ....[8]....
        /*00ac*/ 	.word	0x00006650


	//   ....[9]....
        /*00b0*/ 	.word	0x00006670


	//   ....[10]....
        /*00b4*/ 	.word	0x00006bf0


	//   ....[11]....
        /*00b8*/ 	.word	0x00006c60


	//   ....[12]....
        /*00bc*/ 	.word	0x00006cd0


	//   ....[13]....
        /*00c0*/ 	.word	0x00006d40


	//   ....[14]....
        /*00c4*/ 	.word	0x00006db0


	//   ....[15]....
        /*00c8*/ 	.word	0x00007020


	//   ....[16]....
        /*00cc*/ 	.word	0x00007080


	//   ....[17]....
        /*00d0*/ 	.word	0x000070e0


	//   ....[18]....
        /*00d4*/ 	.word	0x00007140


	//   ....[19]....
        /*00d8*/ 	.word	0x000071a0


	//----- nvinfo : EIATTR_EXIT_INSTR_OFFSETS
	.align		4
.L_3236:
        /*00dc*/ 	.byte	0x04, 0x1c
        /*00de*/ 	.short	(.L_3238 - .L_3237)


	//   ....[0]....
.L_3237:
        /*00e0*/ 	.word	0x00000280


	//   ....[1]....
        /*00e4*/ 	.word	0x00006b90


	//----- nvinfo : EIATTR_MAX_THREADS
	.align		4
.L_3238:
        /*00e8*/ 	.byte	0x04, 0x05
        /*00ea*/ 	.short	(.L_3240 - .L_3239)
.L_3239:
        /*00ec*/ 	.word	0x00000080
        /*00f0*/ 	.word	0x00000001
        /*00f4*/ 	.word	0x00000001


	//----- nvinfo : EIATTR_CRS_STACK_SIZE
	.align		4
.L_3240:
        /*00f8*/ 	.byte	0x04, 0x1e
        /*00fa*/ 	.short	(.L_3242 - .L_3241)
.L_3241:
        /*00fc*/ 	.word	0x00000000
.L_3242:


//--------------------- .nv.info._ZN10layer_norm13ln_fwd_kernelINS_13Kernel_traitsIf6__halffS2_fjLj512ELj1ELj4ELj1ELj16ENS_18Kernel_traits_baseILj512EfS2_fS2_fjLj128EEEEELb1ELb0ELb1ELb0EEEvNS_9FwdParamsE --------------------------
	.section	.nv.info._ZN10layer_norm13ln_fwd_kernelINS_13Kernel_traitsIf6__halffS2_fjLj512ELj1ELj4ELj1ELj16ENS_18Kernel_traits_baseILj512EfS2_fS2_fjLj128EEEEELb1ELb0ELb1ELb0EEEvNS_9FwdParamsE,"",@"SHT_CUDA_INFO"
	.sectionflags	@""
	.align	4


	//----- nvinfo : EIATTR_CUDA_API_VERSION
	.align		4
        /*0000*/ 	.byte	0x04, 0x37
        /*0002*/ 	.short	(.L_3244 - .L_3243)
.L_3243:
        /*0004*/ 	.word	0x00000082


	//----- nvinfo : EIATTR_SW2861232_WAR
	.align		4
.L_3244:
        /*0008*/ 	.byte	0x01, 0x35
	.zero		2


	//----- nvinfo : EIATTR_PARAM_CBANK
	.align		4
        /*000c*/ 	.byte	0x04, 0x0a
        /*000e*/ 	.short	(.L_3246 - .L_3245)
	.align		4
.L_3245:
        /*0010*/ 	.word	index@(.nv.constant0._ZN10layer_norm13ln_fwd_kernelINS_13Kernel_traitsIf6__halffS2_fjLj512ELj1ELj4ELj1ELj16ENS_18Kernel_traits_baseILj512EfS2_fS2_fjLj128EEEEELb1ELb0ELb1ELb0EEEvNS_9FwdParamsE)
        /*0014*/ 	.short	0x0160
        /*0016*/ 	.short	0x00e8


	//----- nvinfo : EIATTR_CBANK_PARAM_SIZE
	.align		4
.L_3246:
        /*0018*/ 	.byte	0x03, 0x19
        /*001a*/ 	.short	0x00e8


	//----- nvinfo : EIATTR_KPARAM_INFO
	.align		4
        /*001c*/ 	.byte	0x04, 0x17
        /*001e*/ 	.short	(.L_3248 - .L_3247)
.L_3247:
        /*0020*/ 	.word	0x00000000
        /*0024*/ 	.short	0x0000
        /*0026*/ 	.short	0x0000
        /*0028*/ 	.byte	0x00, 0xf0, 0xa1, 0x03


	//----- nvinfo : EIATTR_MAXREG_COUNT
	.align		4
.L_3248:
        /*002c*/ 	.byte	0x03, 0x1b
        /*002e*/ 	.short	0x00ff


	//----- nvinfo : EIATTR_MERCURY_ISA_VERSION
	.align		4
        /*0030*/ 	.byte	0x03, 0x5f
        /*0032*/ 	.short	0x0000


	//----- nvinfo : EIATTR_COOP_GROUP_MASK_REGIDS
	.align		4
        /*0034*/ 	.byte	0x04, 0x29
        /*0036*/ 	.short	(.L_3250 - .L_3249)


	//   ....[0]....
.L_3249:
        /*0038*/ 	.word	0xffffffff


	//   ....[1]....
        /*003c*/ 	.word	0xffffffff


	//   ....[2]....
        /*0040*/ 	.word	0xffffffff


	//   ....[3]....
        /*0044*/ 	.word	0xffffffff


	//   ....[4]....
        /*0048*/ 	.word	0xffffffff


	//   ....[5]....
        /*004c*/ 	.word	0xffffffff


	//   ....[6]....
        /*0050*/ 	.word	0xffffffff


	//   ....[7]....
        /*0054*/ 	.word	0xffffffff


	//   ....[8]....
        /*0058*/ 	.word	0xffffffff


	//   ....[9]....
        /*005c*/ 	.word	0xffffffff


	//   ....[10]....
        /*0060*/ 	.word	0xffffffff


	//   ....[11]....
        /*0064*/ 	.word	0xffffffff


	//   ....[12]....
        /*0068*/ 	.word	0xffffffff


	//   ....[13]....
        /*006c*/ 	.word	0xffffffff


	//   ....[14]....
        /*0070*/ 	.word	0xffffffff


	//   ....[15]....
        /*0074*/ 	.word	0xffffffff


	//   ....[16]....
        /*0078*/ 	.word	0xffffffff


	//   ....[17]....
        /*007c*/ 	.word	0xffffffff


	//   ....[18]....
        /*0080*/ 	.word	0xffffffff


	//   ....[19]....
        /*0084*/ 	.word	0xffffffff


	//----- nvinfo : EIATTR_COOP_GROUP_INSTR_OFFSETS
	.align		4
.L_3250:
        /*0088*/ 	.byte	0x04, 0x28
        /*008a*/ 	.short	(.L_3252 - .L_3251)


	//   ....[0]....
.L_3251:
        /*008c*/ 	.word	0x00006c80


	//   ....[1]....
        /*0090*/ 	.word	0x00006cb0


	//   ....[2]....
        /*0094*/ 	.word	0x00006cd0


	//   ....[3]....
        /*0098*/ 	.word	0x00006cf0


	//   ....[4]....
        /*009c*/ 	.word	0x00006d10


	//   ....[5]....
        /*00a0*/ 	.word	0x00006f50


	//   ....[6]....
        /*00a4*/ 	.word	0x00006f70


	//   ....[7]....
        /*00a8*/ 	.word	0x00006f90


	//   ....[8]....
        /*00ac*/ 	.word	0x00006fb0


	//   ....[9]....
        /*00b0*/ 	.word	0x00006fd0


	//   ....[10]....
        /*00b4*/ 	.word	0x00007660


	//   ....[11]....
        /*00b8*/ 	.word	0x000076d0


	//   ....[12]....
        /*00bc*/ 	.word	0x00007730


	//   ....[13]....
        /*00c0*/ 	.word	0x00007790


	//   ....[14]....
        /*00c4*/ 	.word	0x000077f0


	//   ....[15]....
        /*00c8*/ 	.word	0x00007a70


	//   ....[16]....
        /*00cc*/ 	.word	0x00007ad0


	//   ....[17]....
        /*00d0*/ 	.word	0x00007b30


	//   ....[18]....
        /*00d4*/ 	.word	0x00007b90


	//   ....[19]....
        /*00d8*/ 	.word	0x00007bf0


	//----- nvinfo : EIATTR_EXIT_INSTR_OFFSETS
	.align		4
.L_3252:
        /*00dc*/ 	.byte	0x04, 0x1c
        /*00de*/ 	.short	(.L_3254 - .L_3253)


	//   ....[0]....
.L_3253:
        /*00e0*/ 	.word	0x00000530


	//   ....[1]....
        /*00e4*/ 	.word	0x00007600


	//----- nvinfo : EIATTR_MAX_THREADS
	.align		4
.L_3254:
        /*00e8*/ 	.byte	0x04, 0x05
        /*00ea*/ 	.short	(.L_3256 - .L_3255)
.L_3255:
        /*00ec*/ 	.word	0x00000080
        /*00f0*/ 	.word	0x00000001
        /*00f4*/ 	.word	0x00000001


	//----- nvinfo : EIATTR_CRS_STACK_SIZE
	.align		4
.L_3256:
        /*00f8*/ 	.byte	0x04, 0x1e
        /*00fa*/ 	.short	(.L_3258 - .L_3257)
.L_3257:
        /*00fc*/ 	.word	0x00000000
.L_3258:


//--------------------- .nv.info._ZN10layer_norm13ln_fwd_kernelINS_13Kernel_traitsIf6__halffS2_fjLj512ELj1ELj4ELj1ELj16ENS_18Kernel_traits_baseILj512EfS2_fS2_fjLj128EEEEELb1ELb0ELb1ELb1EEEvNS_9FwdParamsE --------------------------
	.section	.nv.info._ZN10layer_norm13ln_fwd_kernelINS_13Kernel_traitsIf6__halffS2_fjLj512ELj1ELj4ELj1ELj16ENS_18Kernel_traits_baseILj512EfS2_fS2_fjLj128EEEEELb1ELb0ELb1ELb1EEEvNS_9FwdParamsE,"",@"SHT_CUDA_INFO"
	.sectionflags	@""
	.align	4


	//----- nvinfo : EIATTR_CUDA_API_VERSION
	.align		4
        /*0000*/ 	.byte	0x04, 0x37
        /*0002*/ 	.short	(.L_3260 - .L_3259)
.L_3259:
        /*0004*/ 	.word	0x00000082


	//----- nvinfo : EIATTR_SW2861232_WAR
	.align		4
.L_3260:
        /*0008*/ 	.byte	0x01, 0x35
	.zero		2


	//----- nvinfo : EIATTR_PARAM_CBANK
	.align		4
        /*000c*/ 	.byte	0x04, 0x0a
        /*000e*/ 	.short	(.L_3262 - .L_3261)
	.align		4
.L_3261:
        /*0010*/ 	.word	index@(.nv.constant0._ZN10layer_norm13ln_fwd_kernelINS_13Kernel_traitsIf6__halffS2_fjLj512ELj1ELj4ELj1ELj16ENS_18Kernel_traits_baseILj512EfS2_fS2_fjLj128EEEEELb1ELb0ELb1ELb1EEEvNS_9FwdParamsE)
        /*0014*/ 	.short	0x0160
        /*0016*/ 	.short	0x00e8


	//----- nvinfo : EIATTR_CBANK_PARAM_SIZE
	.align		4
.L_3262:
        /*0018*/ 	.byte	0x03, 0x19
        /*001a*/ 	.short	0x00e8


	//----- nvinfo : EIATTR_KPARAM_INFO
	.align		4
        /*001c*/ 	.byte	0x04, 0x17
        /*001e*/ 	.short	(.L_3264 - .L_3263)
.L_3263:
        /*0020*/ 	.word	0x00000000
        /*0024*/ 	.short	0x0000
        /*0026*/ 	.short	0x0000
        /*0028*/ 	.byte	0x00, 0xf0, 0xa1, 0x03


	//----- nvinfo : EIATTR_MAXREG_COUNT
	.align		4
.L_3264:
        /*002c*/ 	.byte	0x03, 0x1b
        /*002e*/ 	.short	0x00ff


	//----- nvinfo : EIATTR_MERCURY_ISA_VERSION
	.align		4
        /*0030*/ 	.byte	0x03, 0x5f
        /*0032*/ 	.short	0x0000


	//----- nvinfo : EIATTR_COOP_GROUP_MASK_REGIDS
	.align		4
        /*0034*/ 	.byte	0x04, 0x29
        /*0036*/ 	.short	(.L_3266 - .L_3265)


	//   ....[0]....
.L_3265:
        /*0038*/ 	.word	0xffffffff


	//   ....[1]....
        /*003c*/ 	.word	0xffffffff


	//   ....[2]....
        /*0040*/ 	.word	0xffffffff


	//   ....[3]....
        /*0044*/ 	.word	0xffffffff


	//   ....[4]....
        /*0048*/ 	.word	0xffffffff


	//   ....[5]....
        /*004c*/ 	.word	0xffffffff


	//   ....[6]....
        /*0050*/ 	.word	0xffffffff


	//   ....[7]....
        /*0054*/ 	.word	0xffffffff


	//   ....[8]....
        /*0058*/ 	.word	0xffffffff


	//   ....[9]....
        /*005c*/ 	.word	0xffffffff


	//   ....[10]....
        /*0060*/ 	.word	0xffffffff


	//   ....[11]....
        /*0064*/ 	.word	0xffffffff


	//   ....[12]....
        /*0068*/ 	.word	0xffffffff


	//   ....[13]....
        /*006c*/ 	.word	0xffffffff


	//   ....[14]....
        /*0070*/ 	.word	0xffffffff


	//   ....[15]....
        /*0074*/ 	.word	0xffffffff


	//   ....[16]....
        /*0078*/ 	.word	0xffffffff


	//   ....[17]....
        /*007c*/ 	.word	0xffffffff


	//   ....[18]....
        /*0080*/ 	.word	0xffffffff


	//   ....[19]....
        /*0084*/ 	.word	0xffffffff


	//----- nvinfo : EIATTR_COOP_GROUP_INSTR_OFFSETS
	.align		4
.L_3266:
        /*0088*/ 	.byte	0x04, 0x28
        /*008a*/ 	.short	(.L_3268 - .L_3267)


	//   ....[0]....
.L_3267:
        /*008c*/ 	.word	0x00006bb0


	//   ....[1]....
        /*0090*/ 	.word	0x00006be0


	//   ....[2]....
        /*0094*/ 	.word	0x00006c00


	//   ....[3]....
        /*0098*/ 	.word	0x00006c20


	//   ....[4]....
        /*009c*/ 	.word	0x00006c40


	//   ....[5]....
        /*00a0*/ 	.word	0x00006e70


	//   ....[6]....
        /*00a4*/ 	.word	0x00006e90


	//   ....[7]....
        /*00a8*/ 	.word	0x00006eb0


	//   ....[8]....
        /*00ac*/ 	.word	0x00006ed0


	//   ....[9]....
        /*00b0*/ 	.word	0x00006ef0


	//   ....[10]....
        /*00b4*/ 	.word	0x00007520


	//   ....[11]....
        /*00b8*/ 	.word	0x00007580


	//   ....[12]....
        /*00bc*/ 	.word	0x000075e0


	//   ....[13]....
        /*00c0*/ 	.word	0x00007640


	//   ....[14]....
        /*00c4*/ 	.word	0x000076a0


	//   ....[15]....
        /*00c8*/ 	.word	0x00007910


	//   ....[16]....
        /*00cc*/ 	.word	0x00007970


	//   ....[17]....
        /*00d0*/ 	.word	0x000079d0


	//   ....[18]....
        /*00d4*/ 	.word	0x00007a30


	//   ....[19]....
        /*00d8*/ 	.word	0x00007a90


	//----- nvinfo : EIATTR_EXIT_INSTR_OFFSETS
	.align		4
.L_3268:
        /*00dc*/ 	.byte	0x04, 0x1c
        /*00de*/ 	.short	(.L_3270 - .L_3269)


	//   ....[0]....
.L_3269:
        /*00e0*/ 	.word	0x00000260


	//   ....[1]....
        /*00e4*/ 	.word	0x000074d0


	//----- nvinfo : EIATTR_MAX_THREADS
	.align		4
.L_3270:
        /*00e8*/ 	.byte	0x04, 0x05
        /*00ea*/ 	.short	(.L_3272 - .L_3271)
.L_3271:
        /*00ec*/ 	.word	0x00000080
        /*00f0*/ 	.word	0x00000001
        /*00f4*/ 	.word	0x00000001


	//----- nvinfo : EIATTR_CRS_STACK_SIZE
	.align		4
.L_3272:
        /*00f8*/ 	.byte	0x04, 0x1e
        /*00fa*/ 	.short	(.L_3274 - .L_3273)
.L_3273:
        /*00fc*/ 	.word	0x00000000
.L_3274:


//--------------------- .nv.info._ZN10layer_norm13ln_fwd_kernelINS_13Kernel_traitsIf6__halffS2_fjLj512ELj1ELj4ELj1ELj16ENS_18Kernel_traits_baseILj512EfS2_fS2_fjLj128EEEEELb1ELb1ELb0ELb0EEEvNS_9FwdParamsE --------------------------
	.section	.nv.info._ZN10layer_norm13ln_fwd_kernelINS_13Kernel_traitsIf6__halffS2_fjLj512ELj1ELj4ELj1ELj16ENS_18Kernel_traits_baseILj512EfS2_fS2_fjLj128EEEEELb1ELb1ELb0ELb0EEEvNS_9FwdParamsE,"",@"SHT_CUDA_INFO"
	.sectionflags	@""
	.align	4


	//----- nvinfo : EIATTR_CUDA_API_VERSION
	.align		4
        /*0000*/ 	.byte	0x04, 0x37
        /*0002*/ 	.short	(.L_3276 - .L_3275)
.L_3275:
        /*0004*/ 	.word	0x00000082


	//----- nvinfo : EIATTR_SW2861232_WAR
	.align		4
.L_3276:
        /*0008*/ 	.byte	0x01, 0x35
	.zero		2


	//----- nvinfo : EIATTR_PARAM_CBANK
	.align		4
        /*000c*/ 	.byte	0x04, 0x0a
        /*000e*/ 	.short	(.L_3278 - .L_3277)
	.align		4
.L_3277:
        /*0010*/ 	.word	index@(.nv.constant0._ZN10layer_norm13ln_fwd_kernelINS_13Kernel_traitsIf6__halffS2_fjLj512ELj1ELj4ELj1ELj16ENS_18Kernel_traits_baseILj512EfS2_fS2_fjLj128EEEEELb1ELb1ELb0ELb0EEEvNS_9FwdParamsE)
        /*0014*/ 	.short	0x0160
        /*0016*/ 	.short	0x00e8


	//----- nvinfo : EIATTR_CBANK_PARAM_SIZE
	.align		4
.L_3278:
        /*0018*/ 	.byte	0x03, 0x19
        /*001a*/ 	.short	0x00e8


	//----- nvinfo : EIATTR_KPARAM_INFO
	.align		4
        /*001c*/ 	.byte	0x04, 0x17
        /*001e*/ 	.short	(.L_3280 - .L_3279)
.L_3279:
        /*0020*/ 	.word	0x00000000
        /*0024*/ 	.short	0x0000
        /*0026*/ 	.short	0x0000
        /*0028*/ 	.byte	0x00, 0xf0, 0xa1, 0x03


	//----- nvinfo : EIATTR_MAXREG_COUNT
	.align		4
.L_3280:
        /*002c*/ 	.byte	0x03, 0x1b
        /*002e*/ 	.short	0x00ff


	//----- nvinfo : EIATTR_MERCURY_ISA_VERSION
	.align		4
        /*0030*/ 	.byte	0x03, 0x5f
        /*0032*/ 	.short	0x0000


	//----- nvinfo : EIATTR_COOP_GROUP_MASK_REGIDS
	.align		4
        /*0034*/ 	.byte	0x04, 0x29
        /*0036*/ 	.short	(.L_3282 - .L_3281)


	//   ....[0]....
.L_3281:
        /*0038*/ 	.word	0xffffffff


	//   ....[1]....
        /*003c*/ 	.word	0xffffffff


	//   ....[2]....
        /*0040*/ 	.word	0xffffffff


	//   ....[3]....
        /*0044*/ 	.word	0xffffffff


	//   ....[4]....
        /*0048*/ 	.word	0xffffffff


	//   ....[5]....
        /*004c*/ 	.word	0xffffffff


	//   ....[6]....
        /*0050*/ 	.word	0xffffffff


	//   ....[7]....
        /*0054*/ 	.word	0xffffffff


	//   ....[8]....
        /*0058*/ 	.word	0xffffffff


	//   ....[9]....
        /*005c*/ 	.word	0xffffffff


	//   ....[10]....
        /*0060*/ 	.word	0xffffffff


	//   ....[11]....
        /*0064*/ 	.word	0xffffffff


	//   ....[12]....
        /*0068*/ 	.word	0xffffffff


	//   ....[13]....
        /*006c*/ 	.word	0xffffffff


	//   ....[14]....
        /*0070*/ 	.word	0xffffffff


	//   ....[15]....
        /*0074*/ 	.word	0xffffffff


	//   ....[16]....
        /*0078*/ 	.word	0xffffffff


	//   ....[17]....
        /*007c*/ 	.word	0xffffffff


	//   ....[18]....
        /*0080*/ 	.word	0xffffffff


	//   ....[19]....
        /*0084*/ 	.word	0xffffffff


	//----- nvinfo : EIATTR_COOP_GROUP_INSTR_OFFSETS
	.align		4
.L_3282:
        /*0088*/ 	.byte	0x04, 0x28
        /*008a*/ 	.short	(.L_3284 - .L_3283)


	//   ....[0]....
.L_3283:
        /*008c*/ 	.word	0x000065f0


	//   ....[1]....
        /*0090*/ 	.word	0x00006620


	//   ....[2]....
        /*0094*/ 	.word	0x00006650


	//   ....[3]....
        /*0098*/ 	.word	0x00006670


	//   ....[4]....
        /*009c*/ 	.word	0x00006690


	//   ....[5]....
        /*00a0*/ 	.word	0x000068d0


	//   ....[6]....
        /*00a4*/ 	.word	0x000068f0


	//   ....[7]....
        /*00a8*/ 	.word	0x00006910


	//   ....[8]....
        /*00ac*/ 	.word	0x00006930


	//   ....[9]....
        /*00b0*/ 	.word	0x00006950


	//   ....[10]....
        /*00b4*/ 	.word	0x00006f70


	//   ....[11]....
        /*00b8*/ 	.word	0x00006fe0


	//   ....[12]....
        /*00bc*/ 	.word	0x00007040


	//   ....[13]....
        /*00c0*/ 	.word	0x000070a0


	//   ....[14]....
        /*00c4*/ 	.word	0x00007100


	//   ....[15]....
        /*00c8*/ 	.word	0x000073a0


	//   ....[16]....
        /*00cc*/ 	.word	0x00007400


	//   ....[17]....
        /*00d0*/ 	.word	0x00007460


	//   ....[18]....
        /*00d4*/ 	.word	0x000074c0


	//   ....[19]....
        /*00d8*/ 	.word	0x00007530


	//----- nvinfo : EIATTR_EXIT_INSTR_OFFSETS
	.align		4
.L_3284:
        /*00dc*/ 	.byte	0x04, 0x1c
        /*00de*/ 	.short	(.L_3286 - .L_3285)


	//   ....[0]....
.L_3285:
        /*00e0*/ 	.word	0x000005d0


	//   ....[1]....
        /*00e4*/ 	.word	0x00006f20


	//----- nvinfo : EIATTR_MAX_THREADS
	.align		4
.L_3286:
        /*00e8*/ 	.byte	0x04, 0x05
        /*00ea*/ 	.short	(.L_3288 - .L_3287)
.L_3287:
        /*00ec*/ 	.word	0x00000080
        /*00f0*/ 	.word	0x00000001
        /*00f4*/ 	.word	0x00000001


	//----- nvinfo : EIATTR_CRS_STACK_SIZE
	.align		4
.L_3288:
        /*00f8*/ 	.byte	0x04, 0x1e
        /*00fa*/ 	.short	(.L_3290 - .L_3289)
.L_3289:
        /*00fc*/ 	.word	0x00000000
.L_3290:


//--------------------- .nv.info._ZN10layer_norm13ln_fwd_kernelINS_13Kernel_traitsIf6__halffS2_fjLj512ELj1ELj4ELj1ELj16ENS_18Kernel_traits_baseILj512EfS2_fS2_fjLj128EEEEELb1ELb1ELb0ELb1EEEvNS_9FwdParamsE --------------------------
	.section	.nv.info._ZN10layer_norm13ln_fwd_kernelINS_13Kernel_traitsIf6__halffS2_fjLj512ELj1ELj4ELj1ELj16ENS_18Kernel_traits_baseILj512EfS2_fS2_fjLj128EEEEELb1ELb1ELb0ELb1EEEvNS_9FwdParamsE,"",@"SHT_CUDA_INFO"
	.sectionflags	@""
	.align	4


	//----- nvinfo : EIATTR_CUDA_API_VERSION
	.align		4
        /*0000*/ 	.byte	0x04, 0x37
        /*0002*/ 	.short	(.L_3292 - .L_3291)
.L_3291:
        /*0004*/ 	.word	0x00000082


	//----- nvinfo : EIATTR_SW2861232_WAR
	.align		4
.L_3292:
        /*0008*/ 	.byte	0x01, 0x35
	.zero		2


	//----- nvinfo : EIATTR_PARAM_CBANK
	.align		4
        /*000c*/ 	.byte	0x04, 0x0a
        /*000e*/ 	.short	(.L_3294 - .L_3293)
	.align		4
.L_3293:
        /*0010*/ 	.word	index@(.nv.constant0._ZN10layer_norm13ln_fwd_kernelINS_13Kernel_traitsIf6__halffS2_fjLj512ELj1ELj4ELj1ELj16ENS_18Kernel_traits_baseILj512EfS2_fS2_fjLj128EEEEELb1ELb1ELb0ELb1EEEvNS_9FwdParamsE)
        /*0014*/ 	.short	0x0160
        /*0016*/ 	.short	0x00e8


	//----- nvinfo : EIATTR_CBANK_PARAM_SIZE
	.align		4
.L_3294:
        /*0018*/ 	.byte	0x03, 0x19
        /*001a*/ 	.short	0x00e8


	//----- nvinfo : EIATTR_KPARAM_INFO
	.align		4
        /*001c*/ 	.byte	0x04, 0x17
        /*001e*/ 	.short	(.L_3296 - .L_3295)
.L_3295:
        /*0020*/ 	.word	0x00000000
        /*0024*/ 	.short	0x0000
        /*0026*/ 	.short	0x0000
        /*0028*/ 	.byte	0x00, 0xf0, 0xa1, 0x03


	//----- nvinfo : EIATTR_MAXREG_COUNT
	.align		4
.L_3296:
        /*002c*/ 	.byte	0x03, 0x1b
        /*002e*/ 	.short	0x00ff


	//----- nvinfo : EIATTR_MERCURY_ISA_VERSION
	.align		4
        /*0030*/ 	.byte	0x03, 0x5f
        /*0032*/ 	.short	0x0000


	//----- nvinfo : EIATTR_COOP_GROUP_MASK_REGIDS
	.align		4
        /*0034*/ 	.byte	0x04, 0x29
        /*0036*/ 	.short	(.L_3298 - .L_3297)


	//   ....[0]....
.L_3297:
        /*0038*/ 	.word	0xffffffff


	//   ....[1]....
        /*003c*/ 	.word	0xffffffff


	//   ....[2]....
        /*0040*/ 	.word	0xffffffff


	//   ....[3]....
        /*0044*/ 	.word	0xffffffff


	//   ....[4]....
        /*0048*/ 	.word	0xffffffff


	//   ....[5]....
        /*004c*/ 	.word	0xffffffff


	//   ....[6]....
        /*0050*/ 	.word	0xffffffff


	//   ....[7]....
        /*0054*/ 	.word	0xffffffff


	//   ....[8]....
        /*0058*/ 	.word	0xffffffff


	//   ....[9]....
        /*005c*/ 	.word	0xffffffff


	//   ....[10]....
        /*0060*/ 	.word	0xffffffff


	//   ....[11]....
        /*0064*/ 	.word	0xffffffff


	//   ....[12]....
        /*0068*/ 	.word	0xffffffff


	//   ....[13]....
        /*006c*/ 	.word	0xffffffff


	//   ....[14]....
        /*0070*/ 	.word	0xffffffff


	//   ....[15]....
        /*0074*/ 	.word	0xffffffff


	//   ....[16]....
        /*0078*/ 	.word	0xffffffff


	//   ....[17]....
        /*007c*/ 	.word	0xffffffff


	//   ....[18]....
        /*0080*/ 	.word	0xffffffff


	//   ....[19]....
        /*0084*/ 	.word	0xffffffff


	//----- nvinfo : EIATTR_COOP_GROUP_INSTR_OFFSETS
	.align		4
.L_3298:
        /*0088*/ 	.byte	0x04, 0x28
        /*008a*/ 	.short	(.L_3300 - .L_3299)


	//   ....[0]....
.L_3299:
        /*008c*/ 	.word	0x00006420


	//   ....[1]....
        /*0090*/ 	.word	0x00006450


	//   ....[2]....
        /*0094*/ 	.word	0x00006470


	//   ....[3]....
        /*0098*/ 	.word	0x00006490


	//   ....[4]....
        /*009c*/ 	.word	0x000064b0


	//   ....[5]....
        /*00a0*/ 	.word	0x000066e0


	//   ....[6]....
        /*00a4*/ 	.word	0x00006700


	//   ....[7]....
        /*00a8*/ 	.word	0x00006720


	//   ....[8]....
        /*00ac*/ 	.word	0x00006740


	//   ....[9]....
        /*00b0*/ 	.word	0x00006760


	//   ....[10]....
        /*00b4*/ 	.word	0x00006d20


	//   ....[11]....
        /*00b8*/ 	.word	0x00006d80


	//   ....[12]....
        /*00bc*/ 	.word	0x00006de0


	//   ....[13]....
        /*00c0*/ 	.word	0x00006e40


	//   ....[14]....
        /*00c4*/ 	.word	0x00006ea0


	//   ....[15]....
        /*00c8*/ 	.word	0x00007110


	//   ....[16]....
        /*00cc*/ 	.word	0x00007170


	//   ....[17]....
        /*00d0*/ 	.word	0x000071d0


	//   ....[18]....
        /*00d4*/ 	.word	0x00007230


	//   ....[19]....
        /*00d8*/ 	.word	0x00007290


	//----- nvinfo : EIATTR_EXIT_INSTR_OFFSETS
	.align		4
.L_3300:
        /*00dc*/ 	.byte	0x04, 0x1c
        /*00de*/ 	.short	(.L_3302 - .L_3301)


	//   ....[0]....
.L_3301:
        /*00e0*/ 	.word	0x000002a0


	//   ....[1]....
        /*00e4*/ 	.word	0x00006cc0


	//----- nvinfo : EIATTR_MAX_THREADS
	.align		4
.L_3302:
        /*00e8*/ 	.byte	0x04, 0x05
        /*00ea*/ 	.short	(.L_3304 - .L_3303)
.L_3303:
        /*00ec*/ 	.word	0x00000080
        /*00f0*/ 	.word	0x00000001
        /*00f4*/ 	.word	0x00000001


	//----- nvinfo : EIATTR_CRS_STACK_SIZE
	.align		4
.L_3304:
        /*00f8*/ 	.byte	0x04, 0x1e
        /*00fa*/ 	.short	(.L_3306 - .L_3305)
.L_3305:
        /*00fc*/ 	.word	0x00000000
.L_3306:


//--------------------- .nv.info._ZN10layer_norm13ln_fwd_kernelINS_13Kernel_traitsIf6__halffS2_fjLj512ELj1ELj4ELj1ELj16ENS_18Kernel_traits_baseILj512EfS2_fS2_fjLj128EEEEELb1ELb1ELb1ELb0EEEvNS_9FwdParamsE --------------------------
	.section	.nv.info._ZN10layer_norm13ln_fwd_kernelINS_13Kernel_traitsIf6__halffS2_fjLj512ELj1ELj4ELj1ELj16ENS_18Kernel_traits_baseILj512EfS2_fS2_fjLj128EEEEELb1ELb1ELb1ELb0EEEvNS_9FwdParamsE,"",@"SHT_CUDA_INFO"
	.sectionflags	@""
	.align	4


	//----- nvinfo : EIATTR_CUDA_API_VERSION
	.align		4
        /*0000*/ 	.byte	0x04, 0x37
        /*0002*/ 	.short	(.L_3308 - .L_3307)
.L_3307:
        /*0004*/ 	.word	0x00000082


	//----- nvinfo : EIATTR_SW2861232_WAR
	.align		4
.L_3308:
        /*0008*/ 	.byte	0x01, 0x35
	.zero		2


	//----- nvinfo : EIATTR_PARAM_CBANK
	.align		4
        /*000c*/ 	.byte	0x04, 0x0a
        /*000e*/ 	.short	(.L_3310 - .L_3309)
	.align		4
.L_3309:
        /*0010*/ 	.word	index@(.nv.constant0._ZN10layer_norm13ln_fwd_kernelINS_13Kernel_traitsIf6__halffS2_fjLj512ELj1ELj4ELj1ELj16ENS_18Kernel_traits_baseILj512EfS2_fS2_fjLj128EEEEELb1ELb1ELb1ELb0EEEvNS_9FwdParamsE)
        /*0014*/ 	.short	0x0160
        /*0016*/ 	.short	0x00e8


	//----- nvinfo : EIATTR_CBANK_PARAM_SIZE
	.align		4
.L_3310:
        /*0018*/ 	.byte	0x03, 0x19
        /*001a*/ 	.short	0x00e8


	//----- nvinfo : EIATTR_KPARAM_INFO
	.align		4
        /*001c*/ 	.byte	0x04, 0x17
        /*001e*/ 	.short	(.L_3312 - .L_3311)
.L_3311:
        /*0020*/ 	.word	0x00000000
        /*0024*/ 	.short	0x0000
        /*0026*/ 	.short	0x0000
        /*0028*/ 	.byte	0x00, 0xf0, 0xa1, 0x03


	//----- nvinfo : EIATTR_MAXREG_COUNT
	.align		4
.L_3312:
        /*002c*/ 	.byte	0x03, 0x1b
        /*002e*/ 	.short	0x00ff


	//----- nvinfo : EIATTR_MERCURY_ISA_VERSION
	.align		4
        /*0030*/ 	.byte	0x03, 0x5f
        /*0032*/ 	.short	0x0000


	//----- nvinfo : EIATTR_COOP_GROUP_MASK_REGIDS
	.align		4
        /*0034*/ 	.byte	0x04, 0x29
        /*0036*/ 	.short	(.L_3314 - .L_3313)


	//   ....[0]....
.L_3313:
        /*0038*/ 	.word	0xffffffff


	//   ....[1]....
        /*003c*/ 	.word	0xffffffff


	//   ....[2]....
        /*0040*/ 	.word	0xffffffff


	//   ....[3]....
        /*0044*/ 	.word	0xffffffff


	//   ....[4]....
        /*0048*/ 	.word	0xffffffff


	//   ....[5]....
        /*004c*/ 	.word	0xffffffff


	//   ....[6]....
        /*0050*/ 	.word	0xffffffff


	//   ....[7]....
        /*0054*/ 	.word	0xffffffff


	//   ....[8]....
        /*0058*/ 	.word	0xffffffff


	//   ....[9]....
        /*005c*/ 	.word	0xffffffff


	//   ....[10]....
        /*0060*/ 	.word	0xffffffff


	//   ....[11]....
        /*0064*/ 	.word	0xffffffff


	//   ....[12]....
        /*0068*/ 	.word	0xffffffff


	//   ....[13]....
        /*006c*/ 	.word	0xffffffff


	//   ....[14]....
        /*0070*/ 	.word	0xffffffff


	//   ....[15]....
        /*0074*/ 	.word	0xffffffff


	//   ....[16]....
        /*0078*/ 	.word	0xffffffff


	//   ....[17]....
        /*007c*/ 	.word	0xffffffff


	//   ....[18]....
        /*0080*/ 	.word	0xffffffff


	//   ....[19]....
        /*0084*/ 	.word	0xffffffff


	//----- nvinfo : EIATTR_COOP_GROUP_INSTR_OFFSETS
	.align		4
.L_3314:
        /*0088*/ 	.byte	0x04, 0x28
        /*008a*/ 	.short	(.L_3316 - .L_3315)


	//   ....[0]....
.L_3315:
        /*008c*/ 	.word	0x00006e50


	//   ....[1]....
        /*0090*/ 	.word	0x00006e80


	//   ....[2]....
        /*0094*/ 	.word	0x00006ea0


	//   ....[3]....
        /*0098*/ 	.word	0x00006ec0


	//   ....[4]....
        /*009c*/ 	.word	0x00006ee0


	//   ....[5]....
        /*00a0*/ 	.word	0x00007120


	//   ....[6]....
        /*00a4*/ 	.word	0x00007140


	//   ....[7]....
        /*00a8*/ 	.word	0x00007160


	//   ....[8]....
        /*00ac*/ 	.word	0x00007180


	//   ....[9]....
        /*00b0*/ 	.word	0x000071a0


	//   ....[10]....
        /*00b4*/ 	.word	0x00007820


	//   ....[11]....
        /*00b8*/ 	.word	0x000078a0


	//   ....[12]....
        /*00bc*/ 	.word	0x00007900


	//   ....[13]....
        /*00c0*/ 	.word	0x00007960


	//   ....[14]....
        /*00c4*/ 	.word	0x000079c0


	//   ....[15]....
        /*00c8*/ 	.word	0x00007c40


	//   ....[16]....
        /*00cc*/ 	.word	0x00007ca0


	//   ....[17]....
        /*00d0*/ 	.word	0x00007d00


	//   ....[18]....
        /*00d4*/ 	.word	0x00007d60


	//   ....[19]....
        /*00d8*/ 	.word	0x00007dd0


	//----- nvinfo : EIATTR_EXIT_INSTR_OFFSETS
	.align		4
.L_3316:
        /*00dc*/ 	.byte	0x04, 0x1c
        /*00de*/ 	.short	(.L_3318 - .L_3317)


	//   ....[0]....
.L_3317:
        /*00e0*/ 	.word	0x000005b0


	//   ....[1]....
        /*00e4*/ 	.word	0x000077d0


	//----- nvinfo : EIATTR_MAX_THREADS
	.align		4
.L_3318:
        /*00e8*/ 	.byte	0x04, 0x05
        /*00ea*/ 	.short	(.L_3320 - .L_3319)
.L_3319:
        /*00ec*/ 	.word	0x00000080
        /*00f0*/ 	.word	0x00000001
        /*00f4*/ 	.word	0x00000001


	//----- nvinfo : EIATTR_CRS_STACK_SIZE
	.align		4
.L_3320:
        /*00f8*/ 	.byte	0x04, 0x1e
        /*00fa*/ 	.short	(.L_3322 - .L_3321)
.L_3321:
        /*00fc*/ 	.word	0x00000000
.L_3322:


//--------------------- .nv.info._ZN10layer_norm13ln_fwd_kernelINS_13Kernel_traitsIf6__halffS2_fjLj512ELj1ELj4ELj1ELj16ENS_18Kernel_traits_baseILj512EfS2_fS2_fjLj128EEEEELb1ELb1ELb1ELb1EEEvNS_9FwdParamsE --------------------------
	.section	.nv.info._ZN10layer_norm13ln_fwd_kernelINS_13Kernel_traitsIf6__halffS2_fjLj512ELj1ELj4ELj1ELj16ENS_18Kernel_traits_baseILj512EfS2_fS2_fjLj128EEEEELb1ELb1ELb1ELb1EEEvNS_9FwdParamsE,"",@"SHT_CUDA_INFO"
	.sectionflags	@""
	.align	4


	//----- nvinfo : EIATTR_CUDA_API_VERSION
	.align		4
        /*0000*/ 	.byte	0x04, 0x37
        /*0002*/ 	.short	(.L_3324 - .L_3323)
.L_3323:
        /*0004*/ 	.word	0x00000082


	//----- nvinfo : EIATTR_SW2861232_WAR
	.align		4
.L_3324:
        /*0008*/ 	.byte	0x01, 0x35
	.zero		2


	//----- nvinfo : EIATTR_PARAM_CBANK
	.align		4
        /*000c*/ 	.byte	0x04, 0x0a
        /*000e*/ 	.short	(.L_3326 - .L_3325)
	.align		4
.L_3325:
        /*0010*/ 	.word	index@(.nv.constant0._ZN10layer_norm13ln_fwd_kernelINS_13Kernel_traitsIf6__halffS2_fjLj512ELj1ELj4ELj1ELj16ENS_18Kernel_traits_baseILj512EfS2_fS2_fjLj128EEEEELb1ELb1ELb1ELb1EEEvNS_9FwdParamsE)
        /*0014*/ 	.short	0x0160
        /*0016*/ 	.short	0x00e8


	//----- nvinfo : EIATTR_CBANK_PARAM_SIZE
	.align		4
.L_3326:
        /*0018*/ 	.byte	0x03, 0x19
        /*001a*/ 	.short	0x00e8


	//----- nvinfo : EIATTR_KPARAM_INFO
	.align		4
        /*001c*/ 	.byte	0x04, 0x17
        /*001e*/ 	.short	(.L_3328 - .L_3327)
.L_3327:
        /*0020*/ 	.word	0x00000000
        /*0024*/ 	.short	0x0000
        /*0026*/ 	.short	0x0000
        /*0028*/ 	.byte	0x00, 0xf0, 0xa1, 0x03


	//----- nvinfo : EIATTR_MAXREG_COUNT
	.align		4
.L_3328:
        /*002c*/ 	.byte	0x03, 0x1b
        /*002e*/ 	.short	0x00ff


	//----- nvinfo : EIATTR_MERCURY_ISA_VERSION
	.align		4
        /*0030*/ 	.byte	0x03, 0x5f
        /*0032*/ 	.short	0x0000


	//----- nvinfo : EIATTR_COOP_GROUP_MASK_REGIDS
	.align		4
        /*0034*/ 	.byte	0x04, 0x29
        /*0036*/ 	.short	(.L_3330 - .L_3329)


	//   ....[0]....
.L_3329:
        /*0038*/ 	.word	0xffffffff


	//   ....[1]....
        /*003c*/ 	.word	0xffffffff


	//   ....[2]....
        /*0040*/ 	.word	0xffffffff


	//   ....[3]....
        /*0044*/ 	.word	0xffffffff


	//   ....[4]....
        /*0048*/ 	.word	0xffffffff


	//   ....[5]....
        /*004c*/ 	.word	0xffffffff


	//   ....[6]....
        /*0050*/ 	.word	0xffffffff


	//   ....[7]....
        /*0054*/ 	.word	0xffffffff


	//   ....[8]....
        /*0058*/ 	.word	0xffffffff


	//   ....[9]....
        /*005c*/ 	.word	0xffffffff


	//   ....[10]....
        /*0060*/ 	.word	0xffffffff


	//   ....[11]....
        /*0064*/ 	.word	0xffffffff


	//   ....[12]....
        /*0068*/ 	.word	0xffffffff


	//   ....[13]....
        /*006c*/ 	.word	0xffffffff


	//   ....[14]....
        /*0070*/ 	.word	0xffffffff


	//   ....[15]....
        /*0074*/ 	.word	0xffffffff


	//   ....[16]....
        /*0078*/ 	.word	0xffffffff


	//   ....[17]....
        /*007c*/ 	.word	0xffffffff


	//   ....[18]....
        /*0080*/ 	.word	0xffffffff


	//   ....[19]....
        /*0084*/ 	.word	0xffffffff


	//----- nvinfo : EIATTR_COOP_GROUP_INSTR_OFFSETS
	.align		4
.L_3330:
        /*0088*/ 	.byte	0x04, 0x28
        /*008a*/ 	.short	(.L_3332 - .L_3331)


	//   ....[0]....
.L_3331:
        /*008c*/ 	.word	0x00006b40


	//   ....[1]....
        /*0090*/ 	.word	0x00006b70


	//   ....[2]....
        /*0094*/ 	.word	0x00006b90


	//   ....[3]....
        /*0098*/ 	.word	0x00006bb0


	//   ....[4]....
        /*009c*/ 	.word	0x00006bd0


	//   ....[5]....
        /*00a0*/ 	.word	0x00006e00


	//   ....[6]....
        /*00a4*/ 	.word	0x00006e20


	//   ....[7]....
        /*00a8*/ 	.word	0x00006e40


	//   ....[8]....
        /*00ac*/ 	.word	0x00006e60


	//   ....[9]....
        /*00b0*/ 	.word	0x00006e80


	//   ....[10]....
        /*00b4*/ 	.word	0x000074a0


	//   ....[11]....
        /*00b8*/ 	.word	0x00007510


	//   ....[12]....
        /*00bc*/ 	.word	0x00007570


	//   ....[13]....
        /*00c0*/ 	.word	0x000075d0


	//   ....[14]....
        /*00c4*/ 	.word	0x00007630


	//   ....[15]....
        /*00c8*/ 	.word	0x000078a0


	//   ....[16]....
        /*00cc*/ 	.word	0x00007900


	//   ....[17]....
        /*00d0*/ 	.word	0x00007960


	//   ....[18]....
        /*00d4*/ 	.word	0x000079c0


	//   ....[19]....
        /*00d8*/ 	.word	0x00007a20


	//----- nvinfo : EIATTR_EXIT_INSTR_OFFSETS
	.align		4
.L_3332:
        /*00dc*/ 	.byte	0x04, 0x1c
        /*00de*/ 	.short	(.L_3334 - .L_3333)


	//   ....[0]....
.L_3333:
        /*00e0*/ 	.word	0x000002b0


	//   ....[1]....
        /*00e4*/ 	.word	0x00007450


	//----- nvinfo : EIATTR_MAX_THREADS
	.align		4
.L_3334:
        /*00e8*/ 	.byte	0x04, 0x05
        /*00ea*/ 	.short	(.L_3336 - .L_3335)
.L_3335:
        /*00ec*/ 	.word	0x00000080
        /*00f0*/ 	.word	0x00000001
        /*00f4*/ 	.word	0x00000001


	//----- nvinfo : EIATTR_CRS_STACK_SIZE
	.align		4
.L_3336:
        /*00f8*/ 	.byte	0x04, 0x1e
        /*00fa*/ 	.short	(.L_3338 - .L_3337)
.L_3337:
        /*00fc*/ 	.word	0x00000000
.L_3338:


//--------------------- .nv.info._ZN10layer_norm13ln_fwd_kernelINS_13Kernel_traitsI6__halfffffjLj512ELj1ELj4ELj1ELj16ENS_18Kernel_traits_baseILj512ES2_ffffjLj128EEEEELb0ELb0ELb0ELb0EEEvNS_9FwdParamsE --------------------------
	.section	.nv.info._ZN10layer_norm13ln_fwd_kernelINS_13Kernel_traitsI6__halfffffjLj512ELj1ELj4ELj1ELj16ENS_18Kernel_traits_baseILj512ES2_ffffjLj128EEEEELb0ELb0ELb0ELb0EEEvNS_9FwdParamsE,"",@"SHT_CUDA_INFO"
	.sectionflags	@""
	.align	4


	//----- nvinfo : EIATTR_CUDA_API_VERSION
	.align		4
        /*0000*/ 	.byte	0x04, 0x37
        /*0002*/ 	.short	(.L_3340 - .L_3339)
.L_3339:
        /*0004*/ 	.word	0x00000082


	//----- nvinfo : EIATTR_SW2861232_WAR
	.align		4
.L_3340:
        /*0008*/ 	.byte	0x01, 0x35
	.zero		2


	//----- nvinfo : EIATTR_PARAM_CBANK
	.align		4
        /*000c*/ 	.byte	0x04, 0x0a
        /*000e*/ 	.short	(.L_3342 - .L_3341)
	.align		4
.L_3341:
        /*0010*/ 	.word	index@(.nv.constant0._ZN10layer_norm13ln_fwd_kernelINS_13Kernel_traitsI6__halfffffjLj512ELj1ELj4ELj1ELj16ENS_18Kernel_traits_baseILj512ES2_ffffjLj128EEEEELb0ELb0ELb0ELb0EEEvNS_9FwdParamsE)
        /*0014*/ 	.short	0x0160
        /*0016*/ 	.short	0x00e8


	//----- nvinfo : EIATTR_CBANK_PARAM_SIZE
	.align		4
.L_3342:
        /*0018*/ 	.byte	0x03, 0x19
        /*001a*/ 	.short	0x00e8


	//----- nvinfo : EIATTR_KPARAM_INFO
	.align		4
        /*001c*/ 	.byte	0x04, 0x17
        /*001e*/ 	.short	(.L_3344 - .L_3343)
.L_3343:
        /*0020*/ 	.word	0x00000000
        /*0024*/ 	.short	0x0000
        /*0026*/ 	.short	0x0000
        /*0028*/ 	.byte	0x00, 0xf0, 0xa1, 0x03


	//----- nvinfo : EIATTR_MAXREG_COUNT
	.align		4
.L_3344:
        /*002c*/ 	.byte	0x03, 0x1b
        /*002e*/ 	.short	0x00ff


	//----- nvinfo : EIATTR_MERCURY_ISA_VERSION
	.align		4
        /*0030*/ 	.byte	0x03, 0x5f
        /*0032*/ 	.short	0x0000


	//----- nvinfo : EIATTR_COOP_GROUP_MASK_REGIDS
	.align		4
        /*0034*/ 	.byte	0x04, 0x29
        /*0036*/ 	.short	(.L_3346 - .L_3345)


	//   ....[0]....
.L_3345:
        /*0038*/ 	.word	0xffffffff


	//   ....[1]....
        /*003c*/ 	.word	0xffffffff


	//   ....[2]....
        /*0040*/ 	.word	0xffffffff


	//   ....[3]....
        /*0044*/ 	.word	0xffffffff


	//   ....[4]....
        /*0048*/ 	.word	0xffffffff


	//   ....[5]....
        /*004c*/ 	.word	0xffffffff


	//   ....[6]....
        /*0050*/ 	.word	0xffffffff


	//   ....[7]....
        /*0054*/ 	.word	0xffffffff


	//   ....[8]....
        /*0058*/ 	.word	0xffffffff


	//   ....[9]....
        /*005c*/ 	.word	0xffffffff


	//   ....[10]....
        /*0060*/ 	.word	0xffffffff


	//   ....[11]....
        /*0064*/ 	.word	0xffffffff


	//   ....[12]....
        /*0068*/ 	.word	0xffffffff


	//   ....[13]....
        /*006c*/ 	.word	0xffffffff


	//   ....[14]....
        /*0070*/ 	.word	0xffffffff


	//   ....[15]....
        /*0074*/ 	.word	0xffffffff


	//   ....[16]....
        /*0078*/ 	.word	0xffffffff


	//   ....[17]....
        /*007c*/ 	.word	0xffffffff


	//   ....[18]....
        /*0080*/ 	.word	0xffffffff


	//   ....[19]....
        /*0084*/ 	.word	0xffffffff


	//----- nvinfo : EIATTR_COOP_GROUP_INSTR_OFFSETS
	.align		4
.L_3346:
        /*0088*/ 	.byte	0x04, 0x28
        /*008a*/ 	.short	(.L_3348 - .L_3347)


	//   ....[0]....
.L_3347:
        /*008c*/ 	.word	0x000016a0


	//   ....[1]....
        /*0090*/ 	.word	0x000016d0


	//   ....[2]....
        /*0094*/ 	.word	0x000016f0


	//   ....[3]....
        /*0098*/ 	.word	0x00001710


	//   ....[4]....
        /*009c*/ 	.word	0x00001730


	//   ....[5]....
        /*00a0*/ 	.word	0x00001970


	//   ....[6]....
        /*00a4*/ 	.word	0x00001990


	//   ....[7]....
        /*00a8*/ 	.word	0x000019b0


	//   ....[8]....
        /*00ac*/ 	.word	0x000019d0


	//   ....[9]....
        /*00b0*/ 	.word	0x000019f0


	//   ....[10]....
        /*00b4*/ 	.word	0x00002060


	//   ....[11]....
        /*00b8*/ 	.word	0x000020c0


	//   ....[12]....
        /*00bc*/ 	.word	0x00002120


	//   ....[13]....
        /*00c0*/ 	.word	0x00002180


	//   ....[14]....
        /*00c4*/ 	.word	0x000021e0


	//   ....[15]....
        /*00c8*/ 	.word	0x00002460


	//   ....[16]....
        /*00cc*/ 	.word	0x000024c0


	//   ....[17]....
        /*00d0*/ 	.word	0x00002520


	//   ....[18]....
        /*00d4*/ 	.word	0x00002580


	//   ....[19]....
        /*00d8*/ 	.word	0x000025e0


	//----- nvinfo : EIATTR_EXIT_INSTR_OFFSETS
	.align		4
.L_3348:
        /*00dc*/ 	.byte	0x04, 0x1c
        /*00de*/ 	.short	(.L_3350 - .L_3349)


	//   ....[0]....
.L_3349:
        /*00e0*/ 	.word	0x00000490


	//   ....[1]....
        /*00e4*/ 	.word	0x00002000


	//----- nvinfo : EIATTR_MAX_THREADS
	.align		4
.L_3350:
        /*00e8*/ 	.byte	0x04, 0x05
        /*00ea*/ 	.short	(.L_3352 - .L_3351)
.L_3351:
        /*00ec*/ 	.word	0x00000080
        /*00f0*/ 	.word	0x00000001
        /*00f4*/ 	.word	0x00000001


	//----- nvinfo : EIATTR_CRS_STACK_SIZE
	.align		4
.L_3352:
        /*00f8*/ 	.byte	0x04, 0x1e
        /*00fa*/ 	.short	(.L_3354 - .L_3353)
.L_3353:
        /*00fc*/ 	.word	0x00000000
.L_3354:


//--------------------- .nv.info._ZN10layer_norm13ln_fwd_kernelINS_13Kernel_traitsI6__halfffffjLj512ELj1ELj4ELj1ELj16ENS_18Kernel_traits_baseILj512ES2_ffffjLj128EEEEELb0ELb0ELb0ELb1EEEvNS_9FwdParamsE --------------------------
	.section	.nv.info._ZN10layer_norm13ln_fwd_kernelINS_13Kernel_traitsI6__halfffffjLj512ELj1ELj4ELj1ELj16ENS_18Kernel_traits_baseILj512ES2_ffffjLj128EEEEELb0ELb0ELb0ELb1EEEvNS_9FwdParamsE,"",@"SHT_CUDA_INFO"
	.sectionflags	@""
	.align	4


	//----- nvinfo : EIATTR_CUDA_API_VERSION
	.align		4
        /*0000*/ 	.byte	0x04, 0x37
        /*0002*/ 	.short	(.L_3356 - .L_3355)
.L_3355:
        /*0004*/ 	.word	0x00000082


	//----- nvinfo : EIATTR_SW2861232_WAR
	.align		4
.L_3356:
        /*0008*/ 	.byte	0x01, 0x35
	.zero		2


	//----- nvinfo : EIATTR_PARAM_CBANK
	.align		4
        /*000c*/ 	.byte	0x04, 0x0a
        /*000e*/ 	.short	(.L_3358 - .L_3357)
	.align		4
.L_3357:
        /*0010*/ 	.word	index@(.nv.constant0._ZN10layer_norm13ln_fwd_kernelINS_13Kernel_traitsI6__halfffffjLj512ELj1ELj4ELj1ELj16ENS_18Kernel_traits_baseILj512ES2_ffffjLj128EEEEELb0ELb0ELb0ELb1EEEvNS_9FwdParamsE)
        /*0014*/ 	.short	0x0160
        /*0016*/ 	.short	0x00e8


	//----- nvinfo : EIATTR_CBANK_PARAM_SIZE
	.align		4
.L_3358:
        /*0018*/ 	.byte	0x03, 0x19
        /*001a*/ 	.short	0x00e8


	//----- nvinfo : EIATTR_KPARAM_INFO
	.align		4
        /*001c*/ 	.byte	0x04, 0x17
        /*001e*/ 	.short	(.L_3360 - .L_3359)
.L_3359:
        /*0020*/ 	.word	0x00000000
        /*0024*/ 	.short	0x0000
        /*0026*/ 	.short	0x0000
        /*0028*/ 	.byte	0x00, 0xf0, 0xa1, 0x03


	//----- nvinfo : EIATTR_MAXREG_COUNT
	.align		4
.L_3360:
        /*002c*/ 	.byte	0x03, 0x1b
        /*002e*/ 	.short	0x00ff


	//----- nvinfo : EIATTR_MERCURY_ISA_VERSION
	.align		4
        /*0030*/ 	.byte	0x03, 0x5f
        /*0032*/ 	.short	0x0000


	//----- nvinfo : EIATTR_COOP_GROUP_MASK_REGIDS
	.align		4
        /*0034*/ 	.byte	0x04, 0x29
        /*0036*/ 	.short	(.L_3362 - .L_3361)


	//   ....[0]....
.L_3361:
        /*0038*/ 	.word	0xffffffff


	//   ....[1]....
        /*003c*/ 	.word	0xffffffff


	//   ....[2]....
        /*0040*/ 	.word	0xffffffff


	//   ....[3]....
        /*0044*/ 	.word	0xffffffff


	//   ....[4]....
        /*0048*/ 	.word	0xffffffff


	//   ....[5]....
        /*004c*/ 	.word	0xffffffff


	//   ....[6]....
        /*0050*/ 	.word	0xffffffff


	//   ....[7]....
        /*0054*/ 	.word	0xffffffff


	//   ....[8]....
        /*0058*/ 	.word	0xffffffff


	//   ....[9]....
        /*005c*/ 	.word	0xffffffff


	//   ....[10]....
        /*0060*/ 	.word	0xffffffff


	//   ....[11]....
        /*0064*/ 	.word	0xffffffff


	//   ....[12]....
        /*0068*/ 	.word	0xffffffff


	//   ....[13]....
        /*006c*/ 	.word	0xffffffff


	//   ....[14]....
        /*0070*/ 	.word	0xffffffff


	//   ....[15]....
        /*0074*/ 	.word	0xffffffff


	//   ....[16]....
        /*0078*/ 	.word	0xffffffff


	//   ....[17]....
        /*007c*/ 	.word	0xffffffff


	//   ....[18]....
        /*0080*/ 	.word	0xffffffff


	//   ....[19]....
        /*0084*/ 	.word	0xffffffff


	//----- nvinfo : EIATTR_COOP_GROUP_INSTR_OFFSETS
	.align		4
.L_3362:
        /*0088*/ 	.byte	0x04, 0x28
        /*008a*/ 	.short	(.L_3364 - .L_3363)


	//   ....[0]....
.L_3363:
        /*008c*/ 	.word	0x00000f70


	//   ....[1]....
        /*0090*/ 	.word	0x00000fa0


	//   ....[2]....
        /*0094*/ 	.word	0x00000fc0


	//   ....[3]....
        /*0098*/ 	.word	0x00000fe0


	//   ....[4]....
        /*009c*/ 	.word	0x00001000


	//   ....[5]....
        /*00a0*/ 	.word	0x00001230


	//   ....[6]....
        /*00a4*/ 	.word	0x00001250


	//   ....[7]....
        /*00a8*/ 	.word	0x00001270


	//   ....[8]....
        /*00ac*/ 	.word	0x00001290


	//   ....[9]....
        /*00b0*/ 	.word	0x000012b0


	//   ....[10]....
        /*00b4*/ 	.word	0x00001800


	//   ....[11]....
        /*00b8*/ 	.word	0x00001860


	//   ....[12]....
        /*00bc*/ 	.word	0x000018c0


	//   ....[13]....
        /*00c0*/ 	.word	0x00001920


	//   ....[14]....
        /*00c4*/ 	.word	0x00001980


	//   ....[15]....
        /*00c8*/ 	.word	0x00001bf0


	//   ....[16]....
        /*00cc*/ 	.word	0x00001c50


	//   ....[17]....
        /*00d0*/ 	.word	0x00001cb0


	//   ....[18]....
        /*00d4*/ 	.word	0x00001d10


	//   ....[19]....
        /*00d8*/ 	.word	0x00001d70


	//----- nvinfo : EIATTR_EXIT_INSTR_OFFSETS
	.align		4
.L_3364:
        /*00dc*/ 	.byte	0x04, 0x1c
        /*00de*/ 	.short	(.L_3366 - .L_3365)


	//   ....[0]....
.L_3365:
        /*00e0*/ 	.word	0x00000130


	//   ....[1]....
        /*00e4*/ 	.word	0x000017b0


	//----- nvinfo : EIATTR_MAX_THREADS
	.align		4
.L_3366:
        /*00e8*/ 	.byte	0x04, 0x05
        /*00ea*/ 	.short	(.L_3368 - .L_3367)
.L_3367:
        /*00ec*/ 	.word	0x00000080
        /*00f0*/ 	.word	0x00000001
        /*00f4*/ 	.word	0x00000001


	//----- nvinfo : EIATTR_CRS_STACK_SIZE
	.align		4
.L_3368:
        /*00f8*/ 	.byte	0x04, 0x1e
        /*00fa*/ 	.short	(.L_3370 - .L_3369)
.L_3369:
        /*00fc*/ 	.word	0x00000000
.L_3370:


//--------------------- .nv.info._ZN10layer_norm13ln_fwd_kernelINS_13Kernel_traitsI6__halfffffjLj512ELj1ELj4ELj1ELj16ENS_18Kernel_traits_baseILj512ES2_ffffjLj128EEEEELb0ELb0ELb1ELb0EEEvNS_9FwdParamsE --------------------------
	.section	.nv.info._ZN10layer_norm13ln_fwd_kernelINS_13Kernel_traitsI6__halfffffjLj512ELj1ELj4ELj1ELj16ENS_18Kernel_traits_baseILj512ES2_ffffjLj128EEEEELb0ELb0ELb1ELb0EEEvNS_9FwdParamsE,"",@"SHT_CUDA_INFO"
	.sectionflags	@""
	.align	4


	//----- nvinfo : EIATTR_CUDA_API_VERSION
	.align		4
        /*0000*/ 	.byte	0x04, 0x37
        /*0002*/ 	.short	(.L_3372 - .L_3371)
.L_3371:
        /*0004*/ 	.word	0x00000082


	//----- nvinfo : EIATTR_SW2861232_WAR
	.align		4
.L_3372:
        /*0008*/ 	.byte	0x01, 0x35
	.zero		2


	//----- nvinfo : EIATTR_PARAM_CBANK
	.align		4
        /*000c*/ 	.byte	0x04, 0x0a
        /*000e*/ 	.short	(.L_3374 - .L_3373)
	.align		4
.L_3373:
        /*0010*/ 	.word	index@(.nv.constant0._ZN10layer_norm13ln_fwd_kernelINS_13Kernel_traitsI6__halfffffjLj512ELj1ELj4ELj1ELj16ENS_18Kernel_traits_baseILj512ES2_ffffjLj128EEEEELb0ELb0ELb1ELb0EEEvNS_9FwdParamsE)
        /*0014*/ 	.short	0x0160
        /*0016*/ 	.short	0x00e8


	//----- nvinfo : EIATTR_CBANK_PARAM_SIZE
	.align		4
.L_3374:
        /*0018*/ 	.byte	0x03, 0x19
        /*001a*/ 	.short	0x00e8


	//----- nvinfo : EIATTR_KPARAM_INFO
	.align		4
        /*001c*/ 	.byte	0x04, 0x17
        /*001e*/ 	.short	(.L_3376 - .L_3375)
.L_3375:
        /*0020*/ 	.word	0x00000000
        /*0024*/ 	.short	0x0000
        /*0026*/ 	.short	0x0000
        /*0028*/ 	.byte	0x00, 0xf0, 0xa1, 0x03


	//----- nvinfo : EIATTR_MAXREG_COUNT
	.align		4
.L_3376:
        /*002c*/ 	.byte	0x03, 0x1b
        /*002e*/ 	.short	0x00ff


	//----- nvinfo : EIATTR_MERCURY_ISA_VERSION
	.align		4
        /*0030*/ 	.byte	0x03, 0x5f
        /*0032*/ 	.short	0x0000


	//----- nvinfo : EIATTR_COOP_GROUP_MASK_REGIDS
	.align		4
        /*0034*/ 	.byte	0x04, 0x29
        /*0036*/ 	.short	(.L_3378 - .L_3377)


	//   ....[0]....
.L_3377:
        /*0038*/ 	.word	0xffffffff


	//   ....[1]....
        /*003c*/ 	.word	0xffffffff


	//   ....[2]....
        /*0040*/ 	.word	0xffffffff


	//   ....[3]....
        /*0044*/ 	.word	0xffffffff


	//   ....[4]....
        /*0048*/ 	.word	0xffffffff


	//   ....[5]....
        /*004c*/ 	.word	0xffffffff


	//   ....[6]....
        /*0050*/ 	.word	0xffffffff


	//   ....[7]....
        /*0054*/ 	.word	0xffffffff


	//   ....[8]....
        /*0058*/ 	.word	0xffffffff


	//   ....[9]....
        /*005c*/ 	.word	0xffffffff


	//   ....[10]....
        /*0060*/ 	.word	0xffffffff


	//   ....[11]....
        /*0064*/ 	.word	0xffffffff


	//   ....[12]....
        /*0068*/ 	.word	0xffffffff


	//   ....[13]....
        /*006c*/ 	.word	0xffffffff


	//   ....[14]....
        /*0070*/ 	.word	0xffffffff


	//   ....[15]....
        /*0074*/ 	.word	0xffffffff


	//   ....[16]....
        /*0078*/ 	.word	0xffffffff


	//   ....[17]....
        /*007c*/ 	.word	0xffffffff


	//   ....[18]....
        /*0080*/ 	.word	0xffffffff


	//   ....[19]....
        /*0084*/ 	.word	0xffffffff


	//----- nvinfo : EIATTR_COOP_GROUP_INSTR_OFFSETS
	.align		4
.L_3378:
        /*0088*/ 	.byte	0x04, 0x28
        /*008a*/ 	.short	(.L_3380 - .L_3379)


	//   ....[0]....
.L_3379:
        /*008c*/ 	.word	0x000016b0


	//   ....[1]....
        /*0090*/ 	.word	0x000016e0


	//   ....[2]....
        /*0094*/ 	.word	0x00001700


	//   ....[3]....
        /*0098*/ 	.word	0x00001720


	//   ....[4]....
        /*009c*/ 	.word	0x00001740


	//   ....[5]....
        /*00a0*/ 	.word	0x00001980


	//   ....[6]....
        /*00a4*/ 	.word	0x000019a0


	//   ....[7]....
        /*00a8*/ 	.word	0x000019c0


	//   ....[8]....
        /*00ac*/ 	.word	0x000019e0


	//   ....[9]....
        /*00b0*/ 	.word	0x00001a00


	//   ....[10]....
        /*00b4*/ 	.word	0x000020f0


	//   ....[11]....
        /*00b8*/ 	.word	0x00002150


	//   ....[12]....
        /*00bc*/ 	.word	0x000021b0


	//   ....[13]....
        /*00c0*/ 	.word	0x00002210


	//   ....[14]....
        /*00c4*/ 	.word	0x00002270


	//   ....[15]....
        /*00c8*/ 	.word	0x000024f0


	//   ....[16]....
        /*00cc*/ 	.word	0x00002550


	//   ....[17]....
        /*00d0*/ 	.word	0x000025b0


	//   ....[18]....
        /*00d4*/ 	.word	0x00002610


	//   ....[19]....
        /*00d8*/ 	.word	0x00002670


	//----- nvinfo : EIATTR_EXIT_INSTR_OFFSETS
	.align		4
.L_3380:
        /*00dc*/ 	.byte	0x04, 0x1c
        /*00de*/ 	.short	(.L_3382 - .L_3381)


	//   ....[0]....
.L_3381:
        /*00e0*/ 	.word	0x00000450


	//   ....[1]....
        /*00e4*/ 	.word	0x00002090


	//----- nvinfo : EIATTR_MAX_THREADS
	.align		4
.L_3382:
        /*00e8*/ 	.byte	0x04, 0x05
        /*00ea*/ 	.short	(.L_3384 - .L_3383)
.L_3383:
        /*00ec*/ 	.word	0x00000080
        /*00f0*/ 	.word	0x00000001
        /*00f4*/ 	.word	0x00000001


	//----- nvinfo : EIATTR_CRS_STACK_SIZE
	.align		4
.L_3384:
        /*00f8*/ 	.byte	0x04, 0x1e
        /*00fa*/ 	.short	(.L_3386 - .L_3385)
.L_3385:
        /*00fc*/ 	.word	0x00000000
.L_3386:


//--------------------- .nv.info._ZN10layer_norm13ln_fwd_kernelINS_13Kernel_traitsI6__halfffffjLj512ELj1ELj4ELj1ELj16ENS_18Kernel_traits_baseILj512ES2_ffffjLj128EEEEELb0ELb0ELb1ELb1EEEvNS_9FwdParamsE --------------------------
	.section	.nv.info._ZN10layer_norm13ln_fwd_kernelINS_13Kernel_traitsI6__halfffffjLj512ELj1ELj4ELj1ELj16ENS_18Kernel_traits_baseILj512ES2_ffffjLj128EEEEELb0ELb0ELb1ELb1EEEvNS_9FwdParamsE,"",@"SHT_CUDA_INFO"
	.sectionflags	@""
	.align	4


	//----- nvinfo : EIATTR_CUDA_API_VERSION
	.align		4
        /*0000*/ 	.byte	0x04, 0x37
        /*0002*/ 	.short	(.L_3388 - .L_3387)
.L_3387:
        /*0004*/ 	.word	0x00000082


	//----- nvinfo : EIATTR_SW2861232_WAR
	.align		4
.L_3388:
        /*0008*/ 	.byte	0x01, 0x35
	.zero		2


	//----- nvinfo : EIATTR_PARAM_CBANK
	.align		4
        /*000c*/ 	.byte	0x04, 0x0a
        /*000e*/ 	.short	(.L_3390 - .L_3389)
	.align		4
.L_3389:
        /*0010*/ 	.word	index@(.nv.constant0._ZN10layer_norm13ln_fwd_kernelINS_13Kernel_traitsI6__halfffffjLj512ELj1ELj4ELj1ELj16ENS_18Kernel_traits_baseILj512ES2_ffffjLj128EEEEELb0ELb0ELb1ELb1EEEvNS_9FwdParamsE)
        /*0014*/ 	.short	0x0160
        /*0016*/ 	.short	0x00e8


	//----- nvinfo : EIATTR_CBANK_PARAM_SIZE
	.align		4
.L_3390:
        /*0018*/ 	.byte	0x03, 0x19
        /*001a*/ 	.short	0x00e8


	//----- nvinfo : EIATTR_KPARAM_INFO
	.align		4
        /*001c*/ 	.byte	0x04, 0x17
        /*001e*/ 	.short	(.L_3392 - .L_3391)
.L_3391:
        /*0020*/ 	.word	0x00000000
        /*0024*/ 	.short	0x0000
        /*0026*/ 	.short	0x0000
        /*0028*/ 	.byte	0x00, 0xf0, 0xa1, 0x03


	//----- nvinfo : EIATTR_MAXREG_COUNT
	.align		4
.L_3392:
        /*002c*/ 	.byte	0x03, 0x1b
        /*002e*/ 	.short	0x00ff


	//----- nvinfo : EIATTR_MERCURY_ISA_VERSION
	.align		4
        /*0030*/ 	.byte	0x03, 0x5f
        /*0032*/ 	.short	0x0000


	//----- nvinfo : EIATTR_COOP_GROUP_MASK_REGIDS
	.align		4
        /*0034*/ 	.byte	0x04, 0x29
        /*0036*/ 	.short	(.L_3394 - .L_3393)


	//   ....[0]....
.L_3393:
        /*0038*/ 	.word	0xffffffff


	//   ....[1]....
        /*003c*/ 	.word	0xffffffff


	//   ....[2]....
        /*0040*/ 	.word	0xffffffff


	//   ....[3]....
        /*0044*/ 	.word	0xffffffff


	//   ....[4]....
        /*0048*/ 	.word	0xffffffff


	//   ....[5]....
        /*004c*/ 	.word	0xffffffff


	//   ....[6]....
        /*0050*/ 	.word	0xffffffff


	//   ....[7]....
        /*0054*/ 	.word	0xffffffff


	//   ....[8]....
        /*0058*/ 	.word	0xffffffff


	//   ....[9]....
        /*005c*/ 	.word	0xffffffff


	//   ....[10]....
        /*0060*/ 	.word	0xffffffff


	//   ....[11]....
        /*0064*/ 	.word	0xffffffff


	//   ....[12]....
        /*0068*/ 	.word	0xffffffff


	//   ....[13]....
        /*006c*/ 	.word	0xffffffff


	//   ....[14]....
        /*0070*/ 	.word	0xffffffff


	//   ....[15]....
        /*0074*/ 	.word	0xffffffff


	//   ....[16]....
        /*0078*/ 	.word	0xffffffff


	//   ....[17]....
        /*007c*/ 	.word	0xffffffff


	//   ....[18]....
        /*0080*/ 	.word	0xffffffff


	//   ....[19]....
        /*0084*/ 	.word	0xffffffff


	//----- nvinfo : EIATTR_COOP_GROUP_INSTR_OFFSETS
	.align		4
.L_3394:
        /*0088*/ 	.byte	0x04, 0x28
        /*008a*/ 	.short	(.L_3396 - .L_3395)


	//   ....[0]....
.L_3395:
        /*008c*/ 	.word	0x00001160


	//   ....[1]....
        /*0090*/ 	.word	0x00001190


	//   ....[2]....
        /*0094*/ 	.word	0x000011b0


	//   ....[3]....
        /*0098*/ 	.word	0x000011d0


	//   ....[4]....
        /*009c*/ 	.word	0x000011f0


	//   ....[5]....
        /*00a0*/ 	.word	0x00001420


	//   ....[6]....
        /*00a4*/ 	.word	0x00001440


	//   ....[7]....
        /*00a8*/ 	.word	0x00001460


	//   ....[8]....
        /*00ac*/ 	.word	0x00001480


	//   ....[9]....
        /*00b0*/ 	.word	0x000014a0


	//   ....[10]....
        /*00b4*/ 	.word	0x00001ab0


	//   ....[11]....
        /*00b8*/ 	.word	0x00001b10


	//   ....[12]....
        /*00bc*/ 	.word	0x00001b70


	//   ....[13]....
        /*00c0*/ 	.word	0x00001bd0


	//   ....[14]....
        /*00c4*/ 	.word	0x00001c30


	//   ....[15]....
        /*00c8*/ 	.word	0x00001ea0


	//   ....[16]....
        /*00cc*/ 	.word	0x00001f00


	//   ....[17]....
        /*00d0*/ 	.word	0x00001f60


	//   ....[18]....
        /*00d4*/ 	.word	0x00001fc0


	//   ....[19]....
        /*00d8*/ 	.word	0x00002020


	//----- nvinfo : EIATTR_EXIT_INSTR_OFFSETS
	.align		4
.L_3396:
        /*00dc*/ 	.byte	0x04, 0x1c
        /*00de*/ 	.short	(.L_3398 - .L_3397)


	//   ....[0]....
.L_3397:
        /*00e0*/ 	.word	0x00000130


	//   ....[1]....
        /*00e4*/ 	.word	0x00001a50


	//----- nvinfo : EIATTR_MAX_THREADS
	.align		4
.L_3398:
        /*00e8*/ 	.byte	0x04, 0x05
        /*00ea*/ 	.short	(.L_3400 - .L_3399)
.L_3399:
        /*00ec*/ 	.word	0x00000080
        /*00f0*/ 	.word	0x00000001
        /*00f4*/ 	.word	0x00000001


	//----- nvinfo : EIATTR_CRS_STACK_SIZE
	.align		4
.L_3400:
        /*00f8*/ 	.byte	0x04, 0x1e
        /*00fa*/ 	.short	(.L_3402 - .L_3401)
.L_3401:
        /*00fc*/ 	.word	0x00000000
.L_3402:


//--------------------- .nv.info._ZN10layer_norm13ln_fwd_kernelINS_13Kernel_traitsI6__halfffffjLj512ELj1ELj4ELj1ELj16ENS_18Kernel_traits_baseILj512ES2_ffffjLj128EEEEELb0ELb1ELb0ELb0EEEvNS_9FwdParamsE --------------------------
	.section	.nv.info._ZN10layer_norm13ln_fwd_kernelINS_13Kernel_traitsI6__halfffffjLj512ELj1ELj4ELj1ELj16ENS_18Kernel_traits_baseILj512ES2_ffffjLj128EEEEELb0ELb1ELb0ELb0EEEvNS_9FwdParamsE,"",@"SHT_CUDA_INFO"
	.sectionflags	@""
	.align	4


	//----- nvinfo : EIATTR_CUDA_API_VERSION
	.align		4
        /*0000*/ 	.byte	0x04, 0x37
        /*0002*/ 	.short	(.L_3404 - .L_3403)
.L_3403:
        /*0004*/ 	.word	0x00000082


	//----- nvinfo : EIATTR_SW2861232_WAR
	.align		4
.L_3404:
        /*0008*/ 	.byte	0x01, 0x35
	.zero		2


	//----- nvinfo : EIATTR_PARAM_CBANK
	.align		4
        /*000c*/ 	.byte	0x04, 0x0a
        /*000e*/ 	.short	(.L_3406 - .L_3405)
	.align		4
.L_3405:
        /*0010*/ 	.word	index@(.nv.constant0._ZN10layer_norm13ln_fwd_kernelINS_13Kernel_traitsI6__halfffffjLj512ELj1ELj4ELj1ELj16ENS_18Kernel_traits_baseILj512ES2_ffffjLj128EEEEELb0ELb1ELb0ELb0EEEvNS_9FwdParamsE)
        /*0014*/ 	.short	0x0160
        /*0016*/ 	.short	0x00e8


	//----- nvinfo : EIATTR_CBANK_PARAM_SIZE
	.align		4
.L_3406:
        /*0018*/ 	.byte	0x03, 0x19
        /*001a*/ 	.short	0x00e8


	//----- nvinfo : EIATTR_KPARAM_INFO
	.align		4
        /*001c*/ 	.byte	0x04, 0x17
        /*001e*/ 	.short	(.L_3408 - .L_3407)
.L_3407:
        /*0020*/ 	.word	0x00000000
        /*0024*/ 	.short	0x0000
        /*0026*/ 	.short	0x0000
        /*0028*/ 	.byte	0x00, 0xf0, 0xa1, 0x03


	//----- nvinfo : EIATTR_MAXREG_COUNT
	.align		4
.L_3408:
        /*002c*/ 	.byte	0x03, 0x1b
        /*002e*/ 	.short	0x00ff


	//----- nvinfo : EIATTR_MERCURY_ISA_VERSION
	.align		4
        /*0030*/ 	.byte	0x03, 0x5f
        /*0032*/ 	.short	0x0000


	//----- nvinfo : EIATTR_COOP_GROUP_MASK_REGIDS
	.align		4
        /*0034*/ 	.byte	0x04, 0x29
        /*0036*/ 	.short	(.L_3410 - .L_3409)


	//   ....[0]....
.L_3409:
        /*0038*/ 	.word	0xffffffff


	//   ....[1]....
        /*003c*/ 	.word	0xffffffff


	//   ....[2]....
        /*0040*/ 	.word	0xffffffff


	//   ....[3]....
        /*0044*/ 	.word	0xffffffff


	//   ....[4]....
        /*0048*/ 	.word	0xffffffff


	//   ....[5]....
        /*004c*/ 	.word	0xffffffff


	//   ....[6]....
        /*0050*/ 	.word	0xffffffff


	//   ....[7]....
        /*0054*/ 	.word	0xffffffff


	//   ....[8]....
        /*0058*/ 	.word	0xffffffff


	//   ....[9]....
        /*005c*/ 	.word	0xffffffff


	//   ....[10]....
        /*0060*/ 	.word	0xffffffff


	//   ....[11]....
        /*0064*/ 	.word	0xffffffff


	//   ....[12]....
        /*0068*/ 	.word	0xffffffff


	//   ....[13]....
        /*006c*/ 	.word	0xffffffff


	//   ....[14]....
        /*0070*/ 	.word	0xffffffff


	//   ....[15]....
        /*0074*/ 	.word	0xffffffff


	//   ....[16]....
        /*0078*/ 	.word	0xffffffff


	//   ....[17]....
        /*007c*/ 	.word	0xffffffff


	//   ....[18]....
        /*0080*/ 	.word	0xffffffff


	//   ....[19]....
        /*0084*/ 	.word	0xffffffff


	//----- nvinfo : EIATTR_COOP_GROUP_INSTR_OFFSETS
	.align		4
.L_3410:
        /*0088*/ 	.byte	0x04, 0x28
        /*008a*/ 	.short	(.L_3412 - .L_3411)


	//   ....[0]....
.L_3411:
        /*008c*/ 	.word	0x00001420


	//   ....[1]....
        /*0090*/ 	.word	0x00001450


	//   ....[2]....
        /*0094*/ 	.word	0x00001470


	//   ....[3]....
        /*0098*/ 	.word	0x00001490


	//   ....[4]....
        /*009c*/ 	.word	0x000014b0


	//   ....[5]....
        /*00a0*/ 	.word	0x000016f0


	//   ....[6]....
        /*00a4*/ 	.word	0x00001710


	//   ....[7]....
        /*00a8*/ 	.word	0x00001730


	//   ....[8]....
        /*00ac*/ 	.word	0x00001750


	//   ....[9]....
        /*00b0*/ 	.word	0x00001770


	//   ....[10]....
        /*00b4*/ 	.word	0x00001de0


	//   ....[11]....
        /*00b8*/ 	.word	0x00001e60


	//   ....[12]....
        /*00bc*/ 	.word	0x00001ec0


	//   ....[13]....
        /*00c0*/ 	.word	0x00001f20


	//   ....[14]....
        /*00c4*/ 	.word	0x00001f80


	//   ....[15]....
        /*00c8*/ 	.word	0x00002200


	//   ....[16]....
        /*00cc*/ 	.word	0x00002260


	//   ....[17]....
        /*00d0*/ 	.word	0x000022c0


	//   ....[18]....
        /*00d4*/ 	.word	0x00002320


	//   ....[19]....
        /*00d8*/ 	.word	0x00002390


	//----- nvinfo : EIATTR_EXIT_INSTR_OFFSETS
	.align		4
.L_3412:
        /*00dc*/ 	.byte	0x04, 0x1c
        /*00de*/ 	.short	(.L_3414 - .L_3413)


	//   ....[0]....
.L_3413:
        /*00e0*/ 	.word	0x00000510


	//   ....[1]....
        /*00e4*/ 	.word	0x00001d80


	//----- nvinfo : EIATTR_MAX_THREADS
	.align		4
.L_3414:
        /*00e8*/ 	.byte	0x04, 0x05
        /*00ea*/ 	.short	(.L_3416 - .L_3415)
.L_3415:
        /*00ec*/ 	.word	0x00000080
        /*00f0*/ 	.word	0x00000001
        /*00f4*/ 	.word	0x00000001


	//----- nvinfo : EIATTR_CRS_STACK_SIZE
	.align		4
.L_3416:
        /*00f8*/ 	.byte	0x04, 0x1e
        /*00fa*/ 	.short	(.L_3418 - .L_3417)
.L_3417:
        /*00fc*/ 	.word	0x00000000
.L_3418:


//--------------------- .nv.info._ZN10layer_norm13ln_fwd_kernelINS_13Kernel_traitsI6__halfffffjLj512ELj1ELj4ELj1ELj16ENS_18Kernel_traits_baseILj512ES2_ffffjLj128EEEEELb0ELb1ELb0ELb1EEEvNS_9FwdParamsE --------------------------
	.section	.nv.info._ZN10layer_norm13ln_fwd_kernelINS_13Kernel_traitsI6__halfffffjLj512ELj1ELj4ELj1ELj16ENS_18Kernel_traits_baseILj512ES2_ffffjLj128EEEEELb0ELb1ELb0ELb1EEEvNS_9FwdParamsE,"",@"SHT_CUDA_INFO"
	.sectionflags	@""
	.align	4


	//----- nvinfo : EIATTR_CUDA_API_VERSION
	.align		4
        /*0000*/ 	.byte	0x04, 0x37
        /*0002*/ 	.short	(.L_3420 - .L_3419)
.L_3419:
        /*0004*/ 	.word	0x00000082


	//----- nvinfo : EIATTR_SW2861232_WAR
	.align		4
.L_3420:
        /*0008*/ 	.byte	0x01, 0x35
	.zero		2


	//----- nvinfo : EIATTR_PARAM_CBANK
	.align		4
        /*000c*/ 	.byte	0x04, 0x0a
        /*000e*/ 	.short	(.L_3422 - .L_3421)
	.align		4
.L_3421:
        /*0010*/ 	.word	index@(.nv.constant0._ZN10layer_norm13ln_fwd_kernelINS_13Kernel_traitsI6__halfffffjLj512ELj1ELj4ELj1ELj16ENS_18Kernel_traits_baseILj512ES2_ffffjLj128EEEEELb0ELb1ELb0ELb1EEEvNS_9FwdParamsE)
        /*0014*/ 	.short	0x0160
        /*0016*/ 	.short	0x00e8


	//----- nvinfo : EIATTR_CBANK_PARAM_SIZE
	.align		4
.L_3422:
        /*0018*/ 	.byte	0x03, 0x19
        /*001a*/ 	.short	0x00e8


	//----- nvinfo : EIATTR_KPARAM_INFO
	.align		4
        /*001c*/ 	.byte	0x04, 0x17
        /*001e*/ 	.short	(.L_3424 - .L_3423)
.L_3423:
        /*0020*/ 	.word	0x00000000
        /*0024*/ 	.short	0x0000
        /*0026*/ 	.short	0x0000
        /*0028*/ 	.byte	0x00, 0xf0, 0xa1, 0x03


	//----- nvinfo : EIATTR_MAXREG_COUNT
	.align		4
.L_3424:
        /*002c*/ 	.byte	0x03, 0x1b
        /*002e*/ 	.short	0x00ff


	//----- nvinfo : EIATTR_MERCURY_ISA_VERSION
	.align		4
        /*0030*/ 	.byte	0x03, 0x5f
        /*0032*/ 	.short	0x0000


	//----- nvinfo : EIATTR_COOP_GROUP_MASK_REGIDS
	.align		4
        /*0034*/ 	.byte	0x04, 0x29
        /*0036*/ 	.short	(.L_3426 - .L_3425)


	//   ....[0]....
.L_3425:
        /*0038*/ 	.word	0xffffffff


	//   ....[1]....
        /*003c*/ 	.word	0xffffffff


	//   ....[2]....
        /*0040*/ 	.word	0xffffffff


	//   ....[3]....
        /*0044*/ 	.word	0xffffffff


	//   ....[4]....
        /*0048*/ 	.word	0xffffffff


	//   ....[5]....
        /*004c*/ 	.word	0xffffffff


	//   ....[6]....
        /*0050*/ 	.word	0xffffffff


	//   ....[7]....
        /*0054*/ 	.word	0xffffffff


	//   ....[8]....
        /*0058*/ 	.word	0xffffffff


	//   ....[9]....
        /*005c*/ 	.word	0xffffffff


	//   ....[10]....
        /*0060*/ 	.word	0xffffffff


	//   ....[11]....
        /*0064*/ 	.word	0xffffffff


	//   ....[12]....
        /*0068*/ 	.word	0xffffffff


	//   ....[13]....
        /*006c*/ 	.word	0xffffffff


	//   ....[14]....
        /*0070*/ 	.word	0xffffffff


	//   ....[15]....
        /*0074*/ 	.word	0xffffffff


	//   ....[16]....
        /*0078*/ 	.word	0xffffffff


	//   ....[17]....
        /*007c*/ 	.word	0xffffffff


	//   ....[18]....
        /*0080*/ 	.word	0xffffffff


	//   ....[19]....
        /*0084*/ 	.word	0xffffffff


	//----- nvinfo : EIATTR_COOP_GROUP_INSTR_OFFSETS
	.align		4
.L_3426:
        /*0088*/ 	.byte	0x04, 0x28
        /*008a*/ 	.short	(.L_3428 - .L_3427)


	//   ....[0]....
.L_3427:
        /*008c*/ 	.word	0x00000e90


	//   ....[1]....
        /*0090*/ 	.word	0x00000ec0


	//   ....[2]....
        /*0094*/ 	.word	0x00000ee0


	//   ....[3]....
        /*0098*/ 	.word	0x00000f00


	//   ....[4]....
        /*009c*/ 	.word	0x00000f20


	//   ....[5]....
        /*00a0*/ 	.word	0x00001150


	//   ....[6]....
        /*00a4*/ 	.word	0x00001170


	//   ....[7]....
        /*00a8*/ 	.word	0x00001190


	//   ....[8]....
        /*00ac*/ 	.word	0x000011b0


	//   ....[9]....
        /*00b0*/ 	.word	0x000011d0


	//   ....[10]....
        /*00b4*/ 	.word	0x000016e0


	//   ....[11]....
        /*00b8*/ 	.word	0x00001750


	//   ....[12]....
        /*00bc*/ 	.word	0x000017b0


	//   ....[13]....
        /*00c0*/ 	.word	0x00001810


	//   ....[14]....
        /*00c4*/ 	.word	0x00001870


	//   ....[15]....
        /*00c8*/ 	.word	0x00001ae0


	//   ....[16]....
        /*00cc*/ 	.word	0x00001b40


	//   ....[17]....
        /*00d0*/ 	.word	0x00001ba0


	//   ....[18]....
        /*00d4*/ 	.word	0x00001c00


	//   ....[19]....
        /*00d8*/ 	.word	0x00001c60


	//----- nvinfo : EIATTR_EXIT_INSTR_OFFSETS
	.align		4
.L_3428:
        /*00dc*/ 	.byte	0x04, 0x1c
        /*00de*/ 	.short	(.L_3430 - .L_3429)


	//   ....[0]....
.L_3429:
        /*00e0*/ 	.word	0x00000130


	//   ....[1]....
        /*00e4*/ 	.word	0x00001690


	//----- nvinfo : EIATTR_MAX_THREADS
	.align		4
.L_3430:
        /*00e8*/ 	.byte	0x04, 0x05
        /*00ea*/ 	.short	(.L_3432 - .L_3431)
.L_3431:
        /*00ec*/ 	.word	0x00000080
        /*00f0*/ 	.word	0x00000001
        /*00f4*/ 	.word	0x00000001


	//----- nvinfo : EIATTR_CRS_STACK_SIZE
	.align		4
.L_3432:
        /*00f8*/ 	.byte	0x04, 0x1e
        /*00fa*/ 	.short	(.L_3434 - .L_3433)
.L_3433:
        /*00fc*/ 	.word	0x00000000
.L_3434:


//--------------------- .nv.info._ZN10layer_norm13ln_fwd_kernelINS_13Kernel_traitsI6__halfffffjLj512ELj1ELj4ELj1ELj16ENS_18Kernel_traits_baseILj512ES2_ffffjLj128EEEEELb0ELb1ELb1ELb0EEEvNS_9FwdParamsE --------------------------
	.section	.nv.info._ZN10layer_norm13ln_fwd_kernelINS_13Kernel_traitsI6__halfffffjLj512ELj1ELj4ELj1ELj16ENS_18Kernel_traits_baseILj512ES2_ffffjLj128EEEEELb0ELb1ELb1ELb0EEEvNS_9FwdParamsE,"",@"SHT_CUDA_INFO"
	.sectionflags	@""
	.align	4


	//----- nvinfo : EIATTR_CUDA_API_VERSION
	.align		4
        /*0000*/ 	.byte	0x04, 0x37
        /*0002*/ 	.short	(.L_3436 - .L_3435)
.L_3435:
        /*0004*/ 	.word	0x00000082


	//----- nvinfo : EIATTR_SW2861232_WAR
	.align		4
.L_3436:
        /*0008*/ 	.byte	0x01, 0x35
	.zero		2


	//----- nvinfo : EIATTR_PARAM_CBANK
	.align		4
        /*000c*/ 	.byte	0x04, 0x0a
        /*000e*/ 	.short	(.L_3438 - .L_3437)
	.align		4
.L_3437:
        /*0010*/ 	.word	index@(.nv.constant0._ZN10layer_norm13ln_fwd_kernelINS_13Kernel_traitsI6__halfffffjLj512ELj1ELj4ELj1ELj16ENS_18Kernel_traits_baseILj512ES2_ffffjLj128EEEEELb0ELb1ELb1ELb0EEEvNS_9FwdParamsE)
        /*0014*/ 	.short	0x0160
        /*0016*/ 	.short	0x00e8


	//----- nvinfo : EIATTR_CBANK_PARAM_SIZE
	.align		4
.L_3438:
        /*0018*/ 	.byte	0x03, 0x19
        /*001a*/ 	.short	0x00e8


	//----- nvinfo : EIATTR_KPARAM_INFO
	.align		4
        /*001c*/ 	.byte	0x04, 0x17
        /*001e*/ 	.short	(.L_3440 - .L_3439)
.L_3439:
        /*0020*/ 	.word	0x00000000
        /*0024*/ 	.short	0x0000
        /*0026*/ 	.short	0x0000
        /*0028*/ 	.byte	0x00, 0xf0, 0xa1, 0x03


	//----- nvinfo : EIATTR_MAXREG_COUNT
	.align		4
.L_3440:
        /*002c*/ 	.byte	0x03, 0x1b
        /*002e*/ 	.short	0x00ff


	//----- nvinfo : EIATTR_MERCURY_ISA_VERSION
	.align		4
        /*0030*/ 	.byte	0x03, 0x5f
        /*0032*/ 	.short	0x0000


	//----- nvinfo : EIATTR_COOP_GROUP_MASK_REGIDS
	.align		4
        /*0034*/ 	.byte	0x04, 0x29
        /*0036*/ 	.short	(.L_3442 - .L_3441)


	//   ....[0]....
.L_3441:
        /*0038*/ 	.word	0xffffffff


	//   ....[1]....
        /*003c*/ 	.word	0xffffffff


	//   ....[2]....
        /*0040*/ 	.word	0xffffffff


	//   ....[3]....
        /*0044*/ 	.word	0xffffffff


	//   ....[4]....
        /*0048*/ 	.word	0xffffffff


	//   ....[5]....
        /*004c*/ 	.word	0xffffffff


	//   ....[6]....
        /*0050*/ 	.word	0xffffffff


	//   ....[7]....
        /*0054*/ 	.word	0xffffffff


	//   ....[8]....
        /*0058*/ 	.word	0xffffffff


	//   ....[9]....
        /*005c*/ 	.word	0xffffffff


	//   ....[10]....
        /*0060*/ 	.word	0xffffffff


	//   ....[11]....
        /*0064*/ 	.word	0xffffffff


	//   ....[12]....
        /*0068*/ 	.word	0xffffffff


	//   ....[13]....
        /*006c*/ 	.word	0xffffffff


	//   ....[14]....
        /*0070*/ 	.word	0xffffffff


	//   ....[15]....
        /*0074*/ 	.word	0xffffffff


	//   ....[16]....
        /*0078*/ 	.word	0xffffffff


	//   ....[17]....
        /*007c*/ 	.word	0xffffffff


	//   ....[18]....
        /*0080*/ 	.word	0xffffffff


	//   ....[19]....
        /*0084*/ 	.word	0xffffffff


	//----- nvinfo : EIATTR_COOP_GROUP_INSTR_OFFSETS
	.align		4
.L_3442:
        /*0088*/ 	.byte	0x04, 0x28
        /*008a*/ 	.short	(.L_3444 - .L_3443)


	//   ....[0]....
.L_3443:
        /*008c*/ 	.word	0x00001a70


	//   ....[1]....
        /*0090*/ 	.word	0x00001aa0


	//   ....[2]....
        /*0094*/ 	.word	0x00001ac0


	//   ....[3]....
        /*0098*/ 	.word	0x00001ae0


	//   ....[4]....
        /*009c*/ 	.word	0x00001b00


	//   ....[5]....
        /*00a0*/ 	.word	0x00001d40


	//   ....[6]....
        /*00a4*/ 	.word	0x00001d60


	//   ....[7]....
        /*00a8*/ 	.word	0x00001d80


	//   ....[8]....
        /*00ac*/ 	.word	0x00001da0


	//   ....[9]....
        /*00b0*/ 	.word	0x00001dc0


	//   ....[10]....
        /*00b4*/ 	.word	0x000024b0


	//   ....[11]....
        /*00b8*/ 	.word	0x00002520


	//   ....[12]....
        /*00bc*/ 	.word	0x00002580


	//   ....[13]....
        /*00c0*/ 	.word	0x000025e0


	//   ....[14]....
        /*00c4*/ 	.word	0x00002640


	//   ....[15]....
        /*00c8*/ 	.word	0x000028c0


	//   ....[16]....
        /*00cc*/ 	.word	0x00002920


	//   ....[17]....
        /*00d0*/ 	.word	0x00002980


	//   ....[18]....
        /*00d4*/ 	.word	0x000029e0


	//   ....[19]....
        /*00d8*/ 	.word	0x00002a50


	//----- nvinfo : EIATTR_EXIT_INSTR_OFFSETS
	.align		4
.L_3444:
        /*00dc*/ 	.byte	0x04, 0x1c
        /*00de*/ 	.short	(.L_3446 - .L_3445)


	//   ....[0]....
.L_3445:
        /*00e0*/ 	.word	0x00000510


	//   ....[1]....
        /*00e4*/ 	.word	0x00002450


	//----- nvinfo : EIATTR_MAX_THREADS
	.align		4
.L_3446:
        /*00e8*/ 	.byte	0x04, 0x05
        /*00ea*/ 	.short	(.L_3448 - .L_3447)
.L_3447:
        /*00ec*/ 	.word	0x00000080
        /*00f0*/ 	.word	0x00000001
        /*00f4*/ 	.word	0x00000001


	//----- nvinfo : EIATTR_CRS_STACK_SIZE
	.align		4
.L_3448:
        /*00f8*/ 	.byte	0x04, 0x1e
        /*00fa*/ 	.short	(.L_3450 - .L_3449)
.L_3449:
        /*00fc*/ 	.word	0x00000000
.L_3450:


//--------------------- .nv.info._ZN10layer_norm13ln_fwd_kernelINS_13Kernel_traitsI6__halfffffjLj512ELj1ELj4ELj1ELj16ENS_18Kernel_traits_baseILj512ES2_ffffjLj128EEEEELb0ELb1ELb1ELb1EEEvNS_9FwdParamsE --------------------------
	.section	.nv.info._ZN10layer_norm13ln_fwd_kernelINS_13Kernel_traitsI6__halfffffjLj512ELj1ELj4ELj1ELj16ENS_18Kernel_traits_baseILj512ES2_ffffjLj128EEEEELb0ELb1ELb1ELb1EEEvNS_9FwdParamsE,"",@"SHT_CUDA_INFO"
	.sectionflags	@""
	.align	4


	//----- nvinfo : EIATTR_CUDA_API_VERSION
	.align		4
        /*0000*/ 	.byte	0x04, 0x37
        /*0002*/ 	.short	(.L_3452 - .L_3451)
.L_3451:
        /*0004*/ 	.word	0x00000082


	//----- nvinfo : EIATTR_SW2861232_WAR
	.align		4
.L_3452:
        /*0008*/ 	.byte	0x01, 0x35
	.zero		2


	//----- nvinfo : EIATTR_PARAM_CBANK
	.align		4
        /*000c*/ 	.byte	0x04, 0x0a
        /*000e*/ 	.short	(.L_3454 - .L_3453)
	.align		4
.L_3453:
        /*0010*/ 	.word	index@(.nv.constant0._ZN10layer_norm13ln_fwd_kernelINS_13Kernel_traitsI6__halfffffjLj512ELj1ELj4ELj1ELj16ENS_18Kernel_traits_baseILj512ES2_ffffjLj128EEEEELb0ELb1ELb1ELb1EEEvNS_9FwdParamsE)
        /*0014*/ 	.short	0x0160
        /*0016*/ 	.short	0x00e8


	//----- nvinfo : EIATTR_CBANK_PARAM_SIZE
	.align		4
.L_3454:
        /*0018*/ 	.byte	0x03, 0x19
        /*001a*/ 	.short	0x00e8


	//----- nvinfo : EIATTR_KPARAM_INFO
	.align		4
        /*001c*/ 	.byte	0x04, 0x17
        /*001e*/ 	.short	(.L_3456 - .L_3455)
.L_3455:
        /*0020*/ 	.word	0x00000000
        /*0024*/ 	.short	0x0000
        /*0026*/ 	.short	0x0000
        /*0028*/ 	.byte	0x00, 0xf0, 0xa1, 0x03


	//----- nvinfo : EIATTR_MAXREG_COUNT
	.align		4
.L_3456:
        /*002c*/ 	.byte	0x03, 0x1b
        /*002e*/ 	.short	0x00ff


	//----- nvinfo : EIATTR_MERCURY_ISA_VERSION
	.align		4
        /*0030*/ 	.byte	0x03, 0x5f
        /*0032*/ 	.short	0x0000


	//----- nvinfo : EIATTR_COOP_GROUP_MASK_REGIDS
	.align		4
        /*0034*/ 	.byte	0x04, 0x29
        /*0036*/ 	.short	(.L_3458 - .L_3457)


	//   ....[0]....
.L_3457:
        /*0038*/ 	.word	0xffffffff


	//   ....[1]....
        /*003c*/ 	.word	0xffffffff


	//   ....[2]....
        /*0040*/ 	.word	0xffffffff


	//   ....[3]....
        /*0044*/ 	.word	0xffffffff


	//   ....[4]....
        /*0048*/ 	.word	0xffffffff


	//   ....[5]....
        /*004c*/ 	.word	0xffffffff


	//   ....[6]....
        /*0050*/ 	.word	0xffffffff


	//   ....[7]....
        /*0054*/ 	.word	0xffffffff


	//   ....[8]....
        /*0058*/ 	.word	0xffffffff


	//   ....[9]....
        /*005c*/ 	.word	0xffffffff


	//   ....[10]....
        /*0060*/ 	.word	0xffffffff


	//   ....[11]....
        /*0064*/ 	.word	0xffffffff


	//   ....[12]....
        /*0068*/ 	.word	0xffffffff


	//   ....[13]....
        /*006c*/ 	.word	0xffffffff


	//   ....[14]....
        /*0070*/ 	.word	0xffffffff


	//   ....[15]....
        /*0074*/ 	.word	0xffffffff


	//   ....[16]....
        /*0078*/ 	.word	0xffffffff


	//   ....[17]....
        /*007c*/ 	.word	0xffffffff


	//   ....[18]....
        /*0080*/ 	.word	0xffffffff


	//   ....[19]....
        /*0084*/ 	.word	0xffffffff


	//----- nvinfo : EIATTR_COOP_GROUP_INSTR_OFFSETS
	.align		4
.L_3458:
        /*0088*/ 	.byte	0x04, 0x28
        /*008a*/ 	.short	(.L_3460 - .L_3459)


	//   ....[0]....
.L_3459:
        /*008c*/ 	.word	0x00001430


	//   ....[1]....
        /*0090*/ 	.word	0x00001460


	//   ....[2]....
        /*0094*/ 	.word	0x00001480


	//   ....[3]....
        /*0098*/ 	.word	0x000014a0


	//   ....[4]....
        /*009c*/ 	.word	0x000014c0


	//   ....[5]....
        /*00a0*/ 	.word	0x000016f0


	//   ....[6]....
        /*00a4*/ 	.word	0x00001710


	//   ....[7]....
        /*00a8*/ 	.word	0x00001730


	//   ....[8]....
        /*00ac*/ 	.word	0x00001750


	//   ....[9]....
        /*00b0*/ 	.word	0x00001770


	//   ....[10]....
        /*00b4*/ 	.word	0x00001d60


	//   ....[11]....
        /*00b8*/ 	.word	0x00001dd0


	//   ....[12]....
        /*00bc*/ 	.word	0x00001e30


	//   ....[13]....
        /*00c0*/ 	.word	0x00001e90


	//   ....[14]....
        /*00c4*/ 	.word	0x00001ef0


	//   ....[15]....
        /*00c8*/ 	.word	0x00002160


	//   ....[16]....
        /*00cc*/ 	.word	0x000021c0


	//   ....[17]....
        /*00d0*/ 	.word	0x00002220


	//   ....[18]....
        /*00d4*/ 	.word	0x00002280


	//   ....[19]....
        /*00d8*/ 	.word	0x000022e0


	//----- nvinfo : EIATTR_EXIT_INSTR_OFFSETS
	.align		4
.L_3460:
        /*00dc*/ 	.byte	0x04, 0x1c
        /*00de*/ 	.short	(.L_3462 - .L_3461)


	//   ....[0]....
.L_3461:
        /*00e0*/ 	.word	0x00000130


	//   ....[1]....
        /*00e4*/ 	.word	0x00001d10


	//----- nvinfo : EIATTR_MAX_THREADS
	.align		4
.L_3462:
        /*00e8*/ 	.byte	0x04, 0x05
        /*00ea*/ 	.short	(.L_3464 - .L_3463)
.L_3463:
        /*00ec*/ 	.word	0x00000080
        /*00f0*/ 	.word	0x00000001
        /*00f4*/ 	.word	0x00000001


	//----- nvinfo : EIATTR_CRS_STACK_SIZE
	.align		4
.L_3464:
        /*00f8*/ 	.byte	0x04, 0x1e
        /*00fa*/ 	.short	(.L_3466 - .L_3465)
.L_3465:
        /*00fc*/ 	.word	0x00000000
.L_3466:


//--------------------- .nv.info._ZN10layer_norm13ln_fwd_kernelINS_13Kernel_traitsI6__halfffffjLj512ELj1ELj4ELj1ELj16ENS_18Kernel_traits_baseILj512ES2_ffffjLj128EEEEELb1ELb0ELb0ELb0EEEvNS_9FwdParamsE --------------------------
	.section	.nv.info._ZN10layer_norm13ln_fwd_kernelINS_13Kernel_traitsI6__halfffffjLj512ELj1ELj4ELj1ELj16ENS_18Kernel_traits_baseILj512ES2_ffffjLj128EEEEELb1ELb0ELb0ELb0EEEvNS_9FwdParamsE,"",@"SHT_CUDA_INFO"
	.sectionflags	@""
	.align	4


	//----- nvinfo : EIATTR_CUDA_API_VERSION
	.align		4
        /*0000*/ 	.byte	0x04, 0x37
        /*0002*/ 	.short	(.L_3468 - .L_3467)
.L_3467:
        /*0004*/ 	.word	0x00000082


	//----- nvinfo : EIATTR_SW2861232_WAR
	.align		4
.L_3468:
        /*0008*/ 	.byte	0x01, 0x35
	.zero		2


	//----- nvinfo : EIATTR_PARAM_CBANK
	.align		4
        /*000c*/ 	.byte	0x04, 0x0a
        /*000e*/ 	.short	(.L_3470 - .L_3469)
	.align		4
.L_3469:
        /*0010*/ 	.word	index@(.nv.constant0._ZN10layer_norm13ln_fwd_kernelINS_13Kernel_traitsI6__halfffffjLj512ELj1ELj4ELj1ELj16ENS_18Kernel_traits_baseILj512ES2_ffffjLj128EEEEELb1ELb0ELb0ELb0EEEvNS_9FwdParamsE)
        /*0014*/ 	.short	0x0160
        /*0016*/ 	.short	0x00e8


	//----- nvinfo : EIATTR_CBANK_PARAM_SIZE
	.align		4
.L_3470:
        /*0018*/ 	.byte	0x03, 0x19
        /*001a*/ 	.short	0x00e8


	//----- nvinfo : EIATTR_KPARAM_INFO
	.align		4
        /*001c*/ 	.byte	0x04, 0x17
        /*001e*/ 	.short	(.L_3472 - .L_3471)
.L_3471:
        /*0020*/ 	.word	0x00000000
        /*0024*/ 	.short	0x0000
        /*0026*/ 	.short	0x0000
        /*0028*/ 	.byte	0x00, 0xf0, 0xa1, 0x03


	//----- nvinfo : EIATTR_MAXREG_COUNT
	.align		4
.L_3472:
        /*002c*/ 	.byte	0x03, 0x1b
        /*002e*/ 	.short	0x00ff


	//----- nvinfo : EIATTR_MERCURY_ISA_VERSION
	.align		4
        /*0030*/ 	.byte	0x03, 0x5f
        /*0032*/ 	.short	0x0000


	//----- nvinfo : EIATTR_COOP_GROUP_MASK_REGIDS
	.align		4
        /*0034*/ 	.byte	0x04, 0x29
        /*0036*/ 	.short	(.L_3474 - .L_3473)


	//   ....[0]....
.L_3473:
        /*0038*/ 	.word	0xffffffff


	//   ....[1]....
        /*003c*/ 	.word	0xffffffff


	//   ....[2]....
        /*0040*/ 	.word	0xffffffff


	//   ....[3]....
        /*0044*/ 	.word	0xffffffff


	//   ....[4]....
        /*0048*/ 	.word	0xffffffff


	//   ....[5]....
        /*004c*/ 	.word	0xffffffff


	//   ....[6]....
        /*0050*/ 	.word	0xffffffff


	//   ....[7]....
        /*0054*/ 	.word	0xffffffff


	//   ....[8]....
        /*0058*/ 	.word	0xffffffff


	//   ....[9]....
        /*005c*/ 	.word	0xffffffff


	//   ....[10]....
        /*0060*/ 	.word	0xffffffff


	//   ....[11]....
        /*0064*/ 	.word	0xffffffff


	//   ....[12]....
        /*0068*/ 	.word	0xffffffff


	//   ....[13]....
        /*006c*/ 	.word	0xffffffff


	//   ....[14]....
        /*0070*/ 	.word	0xffffffff


	//   ....[15]....
        /*0074*/ 	.word	0xffffffff


	//   ....[16]....
        /*0078*/ 	.word	0xffffffff


	//   ....[17]....
        /*007c*/ 	.word	0xffffffff


	//   ....[18]....
        /*0080*/ 	.word	0xffffffff


	//   ....[19]....
        /*0084*/ 	.word	0xffffffff


	//----- nvinfo : EIATTR_COOP_GROUP_INSTR_OFFSETS
	.align		4
.L_3474:
        /*0088*/ 	.byte	0x04, 0x28
        /*008a*/ 	.short	(.L_3476 - .L_3475)


	//   ....[0]....
.L_3475:
        /*008c*/ 	.word	0x00006930


	//   ....[1]....
        /*0090*/ 	.word	0x00006960


	//   ....[2]....
        /*0094*/ 	.word	0x00006980


	//   ....[3]....
        /*0098*/ 	.word	0x000069a0


	//   ....[4]....
        /*009c*/ 	.word	0x000069c0


	//   ....[5]....
        /*00a0*/ 	.word	0x00006c00


	//   ....[6]....
        /*00a4*/ 	.word	0x00006c20


	//   ....[7]....
        /*00a8*/ 	.word	0x00006c40


	//   ....[8]....
        /*00ac*/ 	.word	0x00006c60


	//   ....[9]....
        /*00b0*/ 	.word	0x00006c80


	//   ....[10]....
        /*00b4*/ 	.word	0x00007320


	//   ....[11]....
        /*00b8*/ 	.word	0x00007380


	//   ....[12]....
        /*00bc*/ 	.word	0x000073e0


	//   ....[13]....
        /*00c0*/ 	.word	0x00007440


	//   ....[14]....
        /*00c4*/ 	.word	0x000074a0


	//   ....[15]....
        /*00c8*/ 	.word	0x00007720


	//   ....[16]....
        /*00cc*/ 	.word	0x00007780


	//   ....[17]....
        /*00d0*/ 	.word	0x000077e0


	//   ....[18]....
        /*00d4*/ 	.word	0x00007840


	//   ....[19]....
        /*00d8*/ 	.word	0x000078a0


	//----- nvinfo : EIATTR_EXIT_INSTR_OFFSETS
	.align		4
.L_3476:
        /*00dc*/ 	.byte	0x04, 0x1c
        /*00de*/ 	.short	(.L_3478 - .L_3477)


	//   ....[0]....
.L_3477:
        /*00e0*/ 	.word	0x000008d0


	//   ....[1]....
        /*00e4*/ 	.word	0x000072c0


	//----- nvinfo : EIATTR_MAX_THREADS
	.align		4
.L_3478:
        /*00e8*/ 	.byte	0x04, 0x05
        /*00ea*/ 	.short	(.L_3480 - .L_3479)
.L_3479:
        /*00ec*/ 	.word	0x00000080
        /*00f0*/ 	.word	0x00000001
        /*00f4*/ 	.word	0x00000001


	//----- nvinfo : EIATTR_CRS_STACK_SIZE
	.align		4
.L_3480:
        /*00f8*/ 	.byte	0x04, 0x1e
        /*00fa*/ 	.short	(.L_3482 - .L_3481)
.L_3481:
        /*00fc*/ 	.word	0x00000000
.L_3482:


//--------------------- .nv.info._ZN10layer_norm13ln_fwd_kernelINS_13Kernel_traitsI6__halfffffjLj512ELj1ELj4ELj1ELj16ENS_18Kernel_traits_baseILj512ES2_ffffjLj128EEEEELb1ELb0ELb0ELb1EEEvNS_9FwdParamsE --------------------------
	.section	.nv.info._ZN10layer_norm13ln_fwd_kernelINS_13Kernel_traitsI6__halfffffjLj512ELj1ELj4ELj1ELj16ENS_18Kernel_traits_baseILj512ES2_ffffjLj128EEEEELb1ELb0ELb0ELb1EEEvNS_9FwdParamsE,"",@"SHT_CUDA_INFO"
	.sectionflags	@""
	.align	4


	//----- nvinfo : EIATTR_CUDA_API_VERSION
	.align		4
        /*0000*/ 	.byte	0x04, 0x37
        /*0002*/ 	.short	(.L_3484 - .L_3483)
.L_3483:
        /*0004*/ 	.word	0x00000082


	//----- nvinfo : EIATTR_SW2861232_WAR
	.align		4
.L_3484:
        /*0008*/ 	.byte	0x01, 0x35
	.zero		2


	//----- nvinfo : EIATTR_PARAM_CBANK
	.align		4
        /*000c*/ 	.byte	0x04, 0x0a
        /*000e*/ 	.short	(.L_3486 - .L_3485)
	.align		4
.L_3485:
        /*0010*/ 	.word	index@(.nv.constant0._ZN10layer_norm13ln_fwd_kernelINS_13Kernel_traitsI6__halfffffjLj512ELj1ELj4ELj1ELj16ENS_18Kernel_traits_baseILj512ES2_ffffjLj128EEEEELb1ELb0ELb0ELb1EEEvNS_9FwdParamsE)
        /*0014*/ 	.short	0x0160
        /*0016*/ 	.short	0x00e8


	//----- nvinfo : EIATTR_CBANK_PARAM_SIZE
	.align		4
.L_3486:
        /*0018*/ 	.byte	0x03, 0x19
        /*001a*/ 	.short	0x00e8


	//----- nvinfo : EIATTR_KPARAM_INFO
	.align		4
        /*001c*/ 	.byte	0x04, 0x17
        /*001e*/ 	.short	(.L_3488 - .L_3487)
.L_3487:
        /*0020*/ 	.word	0x00000000
        /*0024*/ 	.short	0x0000
        /*0026*/ 	.short	0x0000
        /*0028*/ 	.byte	0x00, 0xf0, 0xa1, 0x03


	//----- nvinfo : EIATTR_MAXREG_COUNT
	.align		4
.L_3488:
        /*002c*/ 	.byte	0x03, 0x1b
        /*002e*/ 	.short	0x00ff


	//----- nvinfo : EIATTR_MERCURY_ISA_VERSION
	.align		4
        /*0030*/ 	.byte	0x03, 0x5f
        /*0032*/ 	.short	0x0000


	//----- nvinfo : EIATTR_COOP_GROUP_MASK_REGIDS
	.align		4
        /*0034*/ 	.byte	0x04, 0x29
        /*0036*/ 	.short	(.L_3490 - .L_3489)


	//   ....[0]....
.L_3489:
        /*0038*/ 	.word	0xffffffff


	//   ....[1]....
        /*003c*/ 	.word	0xffffffff


	//   ....[2]....
        /*0040*/ 	.word	0xffffffff


	//   ....[3]....
        /*0044*/ 	.word	0xffffffff


	//   ....[4]....
        /*0048*/ 	.word	0xffffffff


	//   ....[5]....
        /*004c*/ 	.word	0xffffffff


	//   ....[6]....
        /*0050*/ 	.word	0xffffffff


	//   ....[7]....
        /*0054*/ 	.word	0xffffffff


	//   ....[8]....
        /*0058*/ 	.word	0xffffffff


	//   ....[9]....
        /*005c*/ 	.word	0xffffffff


	//   ....[10]....
        /*0060*/ 	.word	0xffffffff


	//   ....[11]....
        /*0064*/ 	.word	0xffffffff


	//   ....[12]....
        /*0068*/ 	.word	0xffffffff


	//   ....[13]....
        /*006c*/ 	.word	0xffffffff


	//   ....[14]....
        /*0070*/ 	.word	0xffffffff


	//   ....[15]....
        /*0074*/ 	.word	0xffffffff


	//   ....[16]....
        /*0078*/ 	.word	0xffffffff


	//   ....[17]....
        /*007c*/ 	.word	0xffffffff


	//   ....[18]....
        /*0080*/ 	.word	0xffffffff


	//   ....[19]....
        /*0084*/ 	.word	0xffffffff


	//----- nvinfo : EIATTR_COOP_GROUP_INSTR_OFFSETS
	.align		4
.L_3490:
        /*0088*/ 	.byte	0x04, 0x28
        /*008a*/ 	.short	(.L_3492 - .L_3491)


	//   ....[0]....
.L_3491:
        /*008c*/ 	.word	0x00006300


	//   ....[1]....
        /*0090*/ 	.word	0x00006330


	//   ....[2]....
        /*0094*/ 	.word	0x00006350


	//   ....[3]....
        /*0098*/ 	.word	0x00006370


	//   ....[4]....
        /*009c*/ 	.word	0x00006390


	//   ....[5]....
        /*00a0*/ 	.word	0x000065c0


	//   ....[6]....
        /*00a4*/ 	.word	0x000065e0


	//   ....[7]....
        /*00a8*/ 	.word	0x00006600


	//   ....[8]....
        /*00ac*/ 	.word	0x00006620


	//   ....[9]....
        /*00b0*/ 	.word	0x00006640


	//   ....[10]....
        /*00b4*/ 	.word	0x00006bb0


	//   ....[11]....
        /*00b8*/ 	.word	0x00006c10


	//   ....[12]....
        /*00bc*/ 	.word	0x00006c70


	//   ....[13]....
        /*00c0*/ 	.word	0x00006cd0


	//   ....[14]....
        /*00c4*/ 	.word	0x00006d30


	//   ....[15]....
        /*00c8*/ 	.word	0x00006fa0


	//   ....[16]....
        /*00cc*/ 	.word	0x00007000


	//   ....[17]....
        /*00d0*/ 	.word	0x00007060


	//   ....[18]....
        /*00d4*/ 	.word	0x000070c0


	//   ....[19]....
        /*00d8*/ 	.word	0x00007120


	//----- nvinfo : EIATTR_EXIT_INSTR_OFFSETS
	.align		4
.L_3492:
        /*00dc*/ 	.byte	0x04, 0x1c
        /*00de*/ 	.short	(.L_3494 - .L_3493)


	//   ....[0]....
.L_3493:
        /*00e0*/ 	.word	0x00000590


	//   ....[1]....
        /*00e4*/ 	.word	0x00006b50


	//----- nvinfo : EIATTR_MAX_THREADS
	.align		4
.L_3494:
        /*00e8*/ 	.byte	0x04, 0x05
        /*00ea*/ 	.short	(.L_3496 - .L_3495)
.L_3495:
        /*00ec*/ 	.word	0x00000080
        /*00f0*/ 	.word	0x00000001
        /*00f4*/ 	.word	0x00000001


	//----- nvinfo : EIATTR_CRS_STACK_SIZE
	.align		4
.L_3496:
        /*00f8*/ 	.byte	0x04, 0x1e
        /*00fa*/ 	.short	(.L_3498 - .L_3497)
.L_3497:
        /*00fc*/ 	.word	0x00000000
.L_3498:


//--------------------- .nv.info._ZN10layer_norm13ln_fwd_kernelINS_13Kernel_traitsI6__halfffffjLj512ELj1ELj4ELj1ELj16ENS_18Kernel_traits_baseILj512ES2_ffffjLj128EEEEELb1ELb0ELb1ELb0EEEvNS_9FwdParamsE --------------------------
	.section	.nv.info._ZN10layer_norm13ln_fwd_kernelINS_13Kernel_traitsI6__halfffffjLj512ELj1ELj4ELj1ELj16ENS_18Kernel_traits_baseILj512ES2_ffffjLj128EEEEELb1ELb0ELb1ELb0EEEvNS_9FwdParamsE,"",@"SHT_CUDA_INFO"
	.sectionflags	@""
	.align	4


	//----- nvinfo : EIATTR_CUDA_API_VERSION
	.align		4
        /*0000*/ 	.byte	0x04, 0x37
        /*0002*/ 	.short	(.L_3500 - .L_3499)
.L_3499:
        /*0004*/ 	.word	0x00000082


	//----- nvinfo : EIATTR_SW2861232_WAR
	.align		4
.L_3500:
        /*0008*/ 	.byte	0x01, 0x35
	.zero		2


	//----- nvinfo : EIATTR_PARAM_CBANK
	.align		4
        /*000c*/ 	.byte	0x04, 0x0a
        /*000e*/ 	.short	(.L_3502 - .L_3501)
	.align		4
.L_3501:
        /*0010*/ 	.word	index@(.nv.constant0._ZN10layer_norm13ln_fwd_kernelINS_13Kernel_traitsI6__halfffffjLj512ELj1ELj4ELj1ELj16ENS_18Kernel_traits_baseILj512ES2_ffffjLj128EEEEELb1ELb0ELb1ELb0EEEvNS_9FwdParamsE)
        /*0014*/ 	.short	0x0160
        /*0016*/ 	.short	0x00e8


	//----- nvinfo : EIATTR_CBANK_PARAM_SIZE
	.align		4
.L_3502:
        /*0018*/ 	.byte	0x03, 0x19
        /*001a*/ 	.short	0x00e8


	//----- nvinfo : EIATTR_KPARAM_INFO
	.align		4
        /*001c*/ 	.byte	0x04, 0x17
        /*001e*/ 	.short	(.L_3504 - .L_3503)
.L_3503:
        /*0020*/ 	.word	0x00000000
        /*0024*/ 	.short	0x0000
        /*0026*/ 	.short	0x0000
        /*0028*/ 	.byte	0x00, 0xf0, 0xa1, 0x03


	//----- nvinfo : EIATTR_MAXREG_COUNT
	.align		4
.L_3504:
        /*002c*/ 	.byte	0x03, 0x1b
        /*002e*/ 	.short	0x00ff


	//----- nvinfo : EIATTR_MERCURY_ISA_VERSION
	.align		4
        /*0030*/ 	.byte	0x03, 0x5f
        /*0032*/ 	.short	0x0000


	//----- nvinfo : EIATTR_COOP_GROUP_MASK_REGIDS
	.align		4
        /*0034*/ 	.byte	0x04, 0x29
        /*0036*/ 	.short	(.L_3506 - .L_3505)


	//   ....[0]....
.L_3505:
        /*0038*/ 	.word	0xffffffff


	//   ....[1]....
        /*003c*/ 	.word	0xffffffff


	//   ....[2]....
        /*0040*/ 	.word	0xffffffff


	//   ....[3]....
        /*0044*/ 	.word	0xffffffff


	//   ....[4]....
        /*0048*/ 	.word	0xffffffff


	//   ....[5]....
        /*004c*/ 	.word	0xffffffff


	//   ....[6]....
        /*0050*/ 	.word	0xffffffff


	//   ....[7]....
        /*0054*/ 	.word	0xffffffff


	//   ....[8]....
        /*0058*/ 	.word	0xffffffff


	//   ....[9]....
        /*005c*/ 	.word	0xffffffff


	//   ....[10]....
        /*0060*/ 	.word	0xffffffff


	//   ....[11]....
        /*0064*/ 	.word	0xffffffff


	//   ....[12]....
        /*0068*/ 	.word	0xffffffff


	//   ....[13]....
        /*006c*/ 	.word	0xffffffff


	//   ....[14]....
        /*0070*/ 	.word	0xffffffff


	//   ....[15]....
        /*0074*/ 	.word	0xffffffff


	//   ....[16]....
        /*0078*/ 	.word	0xffffffff


	//   ....[17]....
        /*007c*/ 	.word	0xffffffff


	//   ....[18]....
        /*0080*/ 	.word	0xffffffff


	//   ....[19]....
        /*0084*/ 	.word	0xffffffff


	//----- nvinfo : EIATTR_COOP_GROUP_INSTR_OFFSETS
	.align		4
.L_3506:
        /*0088*/ 	.byte	0x04, 0x28
        /*008a*/ 	.short	(.L_3508 - .L_3507)


	//   ....[0]....
.L_3507:
        /*008c*/ 	.word	0x00007320


	//   ....[1]....
        /*0090*/ 	.word	0x00007350


	//   ....[2]....
        /*0094*/ 	.word	0x00007370


	//   ....[3]....
        /*0098*/ 	.word	0x00007390


	//   ....[4]....
        /*009c*/ 	.word	0x000073b0


	//   ....[5]....
        /*00a0*/ 	.word	0x000075f0


	//   ....[6]....
        /*00a4*/ 	.word	0x00007610


	//   ....[7]....
        /*00a8*/ 	.word	0x00007630


	//   ....[8]....
        /*00ac*/ 	.word	0x00007650


	//   ....[9]....
        /*00b0*/ 	.word	0x00007670


	//   ....[10]....
        /*00b4*/ 	.word	0x00007d80


	//   ....[11]....
        /*00b8*/ 	.word	0x00007e00


	//   ....[12]....
        /*00bc*/ 	.word	0x00007e60


	//   ....[13]....
        /*00c0*/ 	.word	0x00007ec0


	//   ....[14]....
        /*00c4*/ 	.word	0x00007f20


	//   ....[15]....
        /*00c8*/ 	.word	0x000081a0


	//   ....[16]....
        /*00cc*/ 	.word	0x00008200


	//   ....[17]....
        /*00d0*/ 	.word	0x00008260


	//   ....[18]....
        /*00d4*/ 	.word	0x000082c0


	//   ....[19]....
        /*00d8*/ 	.word	0x00008330


	//----- nvinfo : EIATTR_EXIT_INSTR_OFFSETS
	.align		4
.L_3508:
        /*00dc*/ 	.byte	0x04, 0x1c
        /*00de*/ 	.short	(.L_3510 - .L_3509)


	//   ....[0]....
.L_3509:
        /*00e0*/ 	.word	0x000008e0


	//   ....[1]....
        /*00e4*/ 	.word	0x00007d20


	//----- nvinfo : EIATTR_MAX_THREADS
	.align		4
.L_3510:
        /*00e8*/ 	.byte	0x04, 0x05
        /*00ea*/ 	.short	(.L_3512 - .L_3511)
.L_3511:
        /*00ec*/ 	.word	0x00000080
        /*00f0*/ 	.word	0x00000001
        /*00f4*/ 	.word	0x00000001


	//----- nvinfo : EIATTR_CRS_STACK_SIZE
	.align		4
.L_3512:
        /*00f8*/ 	.byte	0x04, 0x1e
        /*00fa*/ 	.short	(.L_3514 - .L_3513)
.L_3513:
        /*00fc*/ 	.word	0x00000000
.L_3514:


//--------------------- .nv.info._ZN10layer_norm13ln_fwd_kernelINS_13Kernel_traitsI6__halfffffjLj512ELj1ELj4ELj1ELj16ENS_18Kernel_traits_baseILj512ES2_ffffjLj128EEEEELb1ELb0ELb1ELb1EEEvNS_9FwdParamsE --------------------------
	.section	.nv.info._ZN10layer_norm13ln_fwd_kernelINS_13Kernel_traitsI6__halfffffjLj512ELj1ELj4ELj1ELj16ENS_18Kernel_traits_baseILj512ES2_ffffjLj128EEEEELb1ELb0ELb1ELb1EEEvNS_9FwdParamsE,"",@"SHT_CUDA_INFO"
	.sectionflags	@""
	.align	4


	//----- nvinfo : EIATTR_CUDA_API_VERSION
	.align		4
        /*0000*/ 	.byte	0x04, 0x37
        /*0002*/ 	.short	(.L_3516 - .L_3515)
.L_3515:
        /*0004*/ 	.word	0x00000082


	//----- nvinfo : EIATTR_SW2861232_WAR
	.align		4
.L_3516:
        /*0008*/ 	.byte	0x01, 0x35
	.zero		2


	//----- nvinfo : EIATTR_PARAM_CBANK
	.align		4
        /*000c*/ 	.byte	0x04, 0x0a
        /*000e*/ 	.short	(.L_3518 - .L_3517)
	.align		4
.L_3517:
        /*0010*/ 	.word	index@(.nv.constant0._ZN10layer_norm13ln_fwd_kernelINS_13Kernel_traitsI6__halfffffjLj512ELj1ELj4ELj1ELj16ENS_18Kernel_traits_baseILj512ES2_ffffjLj128EEEEELb1ELb0ELb1ELb1EEEvNS_9FwdParamsE)
        /*0014*/ 	.short	0x0160
        /*0016*/ 	.short	0x00e8


	//----- nvinfo : EIATTR_CBANK_PARAM_SIZE
	.align		4
.L_3518:
        /*0018*/ 	.byte	0x03, 0x19
        /*001a*/ 	.short	0x00e8


	//----- nvinfo : EIATTR_KPARAM_INFO
	.align		4
        /*001c*/ 	.byte	0x04, 0x17
        /*001e*/ 	.short	(.L_3520 - .L_3519)
.L_3519:
        /*0020*/ 	.word	0x00000000
        /*0024*/ 	.short	0x0000
        /*0026*/ 	.short	0x0000
        /*0028*/ 	.byte	0x00, 0xf0, 0xa1, 0x03


	//----- nvinfo : EIATTR_MAXREG_COUNT
	.align		4
.L_3520:
        /*002c*/ 	.byte	0x03, 0x1b
        /*002e*/ 	.short	0x00ff


	//----- nvinfo : EIATTR_MERCURY_ISA_VERSION
	.align		4
        /*0030*/ 	.byte	0x03, 0x5f
        /*0032*/ 	.short	0x0000


	//----- nvinfo : EIATTR_COOP_GROUP_MASK_REGIDS
	.align		4
        /*0034*/ 	.byte	0x04, 0x29
        /*0036*/ 	.short	(.L_3522 - .L_3521)


	//   ....[0]....
.L_3521:
        /*0038*/ 	.word	0xffffffff


	//   ....[1]....
        /*003c*/ 	.word	0xffffffff


	//   ....[2]....
        /*0040*/ 	.word	0xffffffff


	//   ....[3]....
        /*0044*/ 	.word	0xffffffff


	//   ....[4]....
        /*0048*/ 	.word	0xffffffff


	//   ....[5]....
        /*004c*/ 	.word	0xffffffff


	//   ....[6]....
        /*0050*/ 	.word	0xffffffff


	//   ....[7]....
        /*0054*/ 	.word	0xffffffff


	//   ....[8]....
        /*0058*/ 	.word	0xffffffff


	//   ....[9]....
        /*005c*/ 	.word	0xffffffff


	//   ....[10]....
        /*0060*/ 	.word	0xffffffff


	//   ....[11]....
        /*0064*/ 	.word	0xffffffff


	//   ....[12]....
        /*0068*/ 	.word	0xffffffff


	//   ....[13]....
        /*006c*/ 	.word	0xffffffff


	//   ....[14]....
        /*0070*/ 	.word	0xffffffff


	//   ....[15]....
        /*0074*/ 	.word	0xffffffff


	//   ....[16]....
        /*0078*/ 	.word	0xffffffff


	//   ....[17]....
        /*007c*/ 	.word	0xffffffff


	//   ....[18]....
        /*0080*/ 	.word	0xffffffff


	//   ....[19]....
        /*0084*/ 	.word	0xffffffff


	//----- nvinfo : EIATTR_COOP_GROUP_INSTR_OFFSETS
	.align		4
.L_3522:
        /*0088*/ 	.byte	0x04, 0x28
        /*008a*/ 	.short	(.L_3524 - .L_3523)


	//   ....[0]....
.L_3523:
        /*008c*/ 	.word	0x00006bd0


	//   ....[1]....
        /*0090*/ 	.word	0x00006c00


	//   ....[2]....
        /*0094*/ 	.word	0x00006c20


	//   ....[3]....
        /*0098*/ 	.word	0x00006c40


	//   ....[4]....
        /*009c*/ 	.word	0x00006c60


	//   ....[5]....
        /*00a0*/ 	.word	0x00006e90


	//   ....[6]....
        /*00a4*/ 	.word	0x00006eb0


	//   ....[7]....
        /*00a8*/ 	.word	0x00006ed0


	//   ....[8]....
        /*00ac*/ 	.word	0x00006ef0


	//   ....[9]....
        /*00b0*/ 	.word	0x00006f10


	//   ....[10]....
        /*00b4*/ 	.word	0x00007520


	//   ....[11]....
        /*00b8*/ 	.word	0x00007590


	//   ....[12]....
        /*00bc*/ 	.word	0x000075f0


	//   ....[13]....
        /*00c0*/ 	.word	0x00007650


	//   ....[14]....
        /*00c4*/ 	.word	0x000076b0


	//   ....[15]....
        /*00c8*/ 	.word	0x00007920


	//   ....[16]....
        /*00cc*/ 	.word	0x00007980


	//   ....[17]....
        /*00d0*/ 	.word	0x000079e0


	//   ....[18]....
        /*00d4*/ 	.word	0x00007a40


	//   ....[19]....
        /*00d8*/ 	.word	0x00007aa0


	//----- nvinfo : EIATTR_EXIT_INSTR_OFFSETS
	.align		4
.L_3524:
        /*00dc*/ 	.byte	0x04, 0x1c
        /*00de*/ 	.short	(.L_3526 - .L_3525)


	//   ....[0]....
.L_3525:
        /*00e0*/ 	.word	0x00000590


	//   ....[1]....
        /*00e4*/ 	.word	0x000074d0


	//----- nvinfo : EIATTR_MAX_THREADS
	.align		4
.L_3526:
        /*00e8*/ 	.byte	0x04, 0x05
        /*00ea*/ 	.short	(.L_3528 - .L_3527)
.L_3527:
        /*00ec*/ 	.word	0x00000080
        /*00f0*/ 	.word	0x00000001
        /*00f4*/ 	.word	0x00000001


	//----- nvinfo : EIATTR_CRS_STACK_SIZE
	.align		4
.L_3528:
        /*00f8*/ 	.byte	0x04, 0x1e
        /*00fa*/ 	.short	(.L_3530 - .L_3529)
.L_3529:
        /*00fc*/ 	.word	0x00000000
.L_3530:


//--------------------- .nv.info._ZN10layer_norm13ln_fwd_kernelINS_13Kernel_traitsI6__halfffffjLj512ELj1ELj4ELj1ELj16ENS_18Kernel_traits_baseILj512ES2_ffffjLj128EEEEELb1ELb1ELb0ELb0EEEvNS_9FwdParamsE --------------------------
	.section	.nv.info._ZN10layer_norm13ln_fwd_kernelINS_13Kernel_traitsI6__halfffffjLj512ELj1ELj4ELj1ELj16ENS_18Kernel_traits_baseILj512ES2_ffffjLj128EEEEELb1ELb1ELb0ELb0EEEvNS_9FwdParamsE,"",@"SHT_CUDA_INFO"
	.sectionflags	@""
	.align	4


	//----- nvinfo : EIATTR_CUDA_API_VERSION
	.align		4
        /*0000*/ 	.byte	0x04, 0x37
        /*0002*/ 	.short	(.L_3532 - .L_3531)
.L_3531:
        /*0004*/ 	.word	0x00000082


	//----- nvinfo : EIATTR_SW2861232_WAR
	.align		4
.L_3532:
        /*0008*/ 	.byte	0x01, 0x35
	.zero		2


	//----- nvinfo : EIATTR_PARAM_CBANK
	.align		4
        /*000c*/ 	.byte	0x04, 0x0a
        /*000e*/ 	.short	(.L_3534 - .L_3533)
	.align		4
.L_3533:
        /*0010*/ 	.word	index@(.nv.constant0._ZN10layer_norm13ln_fwd_kernelINS_13Kernel_traitsI6__halfffffjLj512ELj1ELj4ELj1ELj16ENS_18Kernel_traits_baseILj512ES2_ffffjLj128EEEEELb1ELb1ELb0ELb0EEEvNS_9FwdParamsE)
        /*0014*/ 	.short	0x0160
        /*0016*/ 	.short	0x00e8


	//----- nvinfo : EIATTR_CBANK_PARAM_SIZE
	.align		4
.L_3534:
        /*0018*/ 	.byte	0x03, 0x19
        /*001a*/ 	.short	0x00e8


	//----- nvinfo : EIATTR_KPARAM_INFO
	.align		4
        /*001c*/ 	.byte	0x04, 0x17
        /*001e*/ 	.short	(.L_3536 - .L_3535)
.L_3535:
        /*0020*/ 	.word	0x00000000
        /*0024*/ 	.short	0x0000
        /*0026*/ 	.short	0x0000
        /*0028*/ 	.byte	0x00, 0xf0, 0xa1, 0x03


	//----- nvinfo : EIATTR_MAXREG_COUNT
	.align		4
.L_3536:
        /*002c*/ 	.byte	0x03, 0x1b
        /*002e*/ 	.short	0x00ff


	//----- nvinfo : EIATTR_MERCURY_ISA_VERSION
	.align		4
        /*0030*/ 	.byte	0x03, 0x5f
        /*0032*/ 	.short	0x0000


	//----- nvinfo : EIATTR_COOP_GROUP_MASK_REGIDS
	.align		4
        /*0034*/ 	.byte	0x04, 0x29
        /*0036*/ 	.short	(.L_3538 - .L_3537)


	//   ....[0]....
.L_3537:
        /*0038*/ 	.word	0xffffffff


	//   ....[1]....
        /*003c*/ 	.word	0xffffffff


	//   ....[2]....
        /*0040*/ 	.word	0xffffffff


	//   ....[3]....
        /*0044*/ 	.word	0xffffffff


	//   ....[4]....
        /*0048*/ 	.word	0xffffffff


	//   ....[5]....
        /*004c*/ 	.word	0xffffffff


	//   ....[6]....
        /*0050*/ 	.word	0xffffffff


	//   ....[7]....
        /*0054*/ 	.word	0xffffffff


	//   ....[8]....
        /*0058*/ 	.word	0xffffffff


	//   ....[9]....
        /*005c*/ 	.word	0xffffffff


	//   ....[10]....
        /*0060*/ 	.word	0xffffffff


	//   ....[11]....
        /*0064*/ 	.word	0xffffffff


	//   ....[12]....
        /*0068*/ 	.word	0xffffffff


	//   ....[13]....
        /*006c*/ 	.word	0xffffffff


	//   ....[14]....
        /*0070*/ 	.word	0xffffffff


	//   ....[15]....
        /*0074*/ 	.word	0xffffffff


	//   ....[16]....
        /*0078*/ 	.word	0xffffffff


	//   ....[17]....
        /*007c*/ 	.word	0xffffffff


	//   ....[18]....
        /*0080*/ 	.word	0xffffffff


	//   ....[19]....
        /*0084*/ 	.word	0xffffffff


	//----- nvinfo : EIATTR_COOP_GROUP_INSTR_OFFSETS
	.align		4
.L_3538:
        /*0088*/ 	.byte	0x04, 0x28
        /*008a*/ 	.short	(.L_3540 - .L_3539)


	//   ....[0]....
.L_3539:
        /*008c*/ 	.word	0x00006d10


	//   ....[1]....
        /*0090*/ 	.word	0x00006d40


	//   ....[2]....
        /*0094*/ 	.word	0x00006d60


	//   ....[3]....
        /*0098*/ 	.word	0x00006d80


	//   ....[4]....
        /*009c*/ 	.word	0x00006da0


	//   ....[5]....
        /*00a0*/ 	.word	0x00006fe0


	//   ....[6]....
        /*00a4*/ 	.word	0x00007000


	//   ....[7]....
        /*00a8*/ 	.word	0x00007020


	//   ....[8]....
        /*00ac*/ 	.word	0x00007040


	//   ....[9]....
        /*00b0*/ 	.word	0x00007060


	//   ....[10]....
        /*00b4*/ 	.word	0x00007700


	//   ....[11]....
        /*00b8*/ 	.word	0x00007760


	//   ....[12]....
        /*00bc*/ 	.word	0x000077c0


	//   ....[13]....
        /*00c0*/ 	.word	0x00007820


	//   ....[14]....
        /*00c4*/ 	.word	0x00007880


	//   ....[15]....
        /*00c8*/ 	.word	0x00007b00


	//   ....[16]....
        /*00cc*/ 	.word	0x00007b60


	//   ....[17]....
        /*00d0*/ 	.word	0x00007bc0


	//   ....[18]....
        /*00d4*/ 	.word	0x00007c20


	//   ....[19]....
        /*00d8*/ 	.word	0x00007c80


	//----- nvinfo : EIATTR_EXIT_INSTR_OFFSETS
	.align		4
.L_3540:
        /*00dc*/ 	.byte	0x04, 0x1c
        /*00de*/ 	.short	(.L_3542 - .L_3541)


	//   ....[0]....
.L_3541:
        /*00e0*/ 	.word	0x000009b0


	//   ....[1]....
        /*00e4*/ 	.word	0x000076a0


	//----- nvinfo : EIATTR_MAX_THREADS
	.align		4
.L_3542:
        /*00e8*/ 	.byte	0x04, 0x05
        /*00ea*/ 	.short	(.L_3544 - .L_3543)
.L_3543:
        /*00ec*/ 	.word	0x00000080
        /*00f0*/ 	.word	0x00000001
        /*00f4*/ 	.word	0x00000001


	//----- nvinfo : EIATTR_CRS_STACK_SIZE
	.align		4
.L_3544:
        /*00f8*/ 	.byte	0x04, 0x1e
        /*00fa*/ 	.short	(.L_3546 - .L_3545)
.L_3545:
        /*00fc*/ 	.word	0x00000000
.L_3546:


//--------------------- .nv.info._ZN10layer_norm13ln_fwd_kernelINS_13Kernel_traitsI6__halfffffjLj512ELj1ELj4ELj1ELj16ENS_18Kernel_traits_baseILj512ES2_ffffjLj128EEEEELb1ELb1ELb0ELb1EEEvNS_9FwdParamsE --------------------------
	.section	.nv.info._ZN10layer_norm13ln_fwd_kernelINS_13Kernel_traitsI6__halfffffjLj512ELj1ELj4ELj1ELj16ENS_18Kernel_traits_baseILj512ES2_ffffjLj128EEEEELb1ELb1ELb0ELb1EEEvNS_9FwdParamsE,"",@"SHT_CUDA_INFO"
	.sectionflags	@""
	.align	4


	//----- nvinfo : EIATTR_CUDA_API_VERSION
	.align		4
        /*0000*/ 	.byte	0x04, 0x37
        /*0002*/ 	.short	(.L_3548 - .L_3547)
.L_3547:
        /*0004*/ 	.word	0x00000082


	//----- nvinfo : EIATTR_SW2861232_WAR
	.align		4
.L_3548:
        /*0008*/ 	.byte	0x01, 0x35
	.zero		2


	//----- nvinfo : EIATTR_PARAM_CBANK
	.align		4
        /*000c*/ 	.byte	0x04, 0x0a
        /*000e*/ 	.short	(.L_3550 - .L_3549)
	.align		4
.L_3549:
        /*0010*/ 	.word	index@(.nv.constant0._ZN10layer_norm13ln_fwd_kernelINS_13Kernel_traitsI6__halfffffjLj512ELj1ELj4ELj1ELj16ENS_18Kernel_traits_baseILj512ES2_ffffjLj128EEEEELb1ELb1ELb0ELb1EEEvNS_9FwdParamsE)
        /*0014*/ 	.short	0x0160
        /*0016*/ 	.short	0x00e8


	//----- nvinfo : EIATTR_CBANK_PARAM_SIZE
	.align		4
.L_3550:
        /*0018*/ 	.byte	0x03, 0x19
        /*001a*/ 	.short	0x00e8


	//----- nvinfo : EIATTR_KPARAM_INFO
	.align		4
        /*001c*/ 	.byte	0x04, 0x17
        /*001e*/ 	.short	(.L_3552 - .L_3551)
.L_3551:
        /*0020*/ 	.word	0x00000000
        /*0024*/ 	.short	0x0000
        /*0026*/ 	.short	0x0000
        /*0028*/ 	.byte	0x00, 0xf0, 0xa1, 0x03


	//----- nvinfo : EIATTR_MAXREG_COUNT
	.align		4
.L_3552:
        /*002c*/ 	.byte	0x03, 0x1b
        /*002e*/ 	.short	0x00ff


	//----- nvinfo : EIATTR_MERCURY_ISA_VERSION
	.align		4
        /*0030*/ 	.byte	0x03, 0x5f
        /*0032*/ 	.short	0x0000


	//----- nvinfo : EIATTR_COOP_GROUP_MASK_REGIDS
	.align		4
        /*0034*/ 	.byte	0x04, 0x29
        /*0036*/ 	.short	(.L_3554 - .L_3553)


	//   ....[0]....
.L_3553:
        /*0038*/ 	.word	0xffffffff


	//   ....[1]....
        /*003c*/ 	.word	0xffffffff


	//   ....[2]....
        /*0040*/ 	.word	0xffffffff


	//   ....[3]....
        /*0044*/ 	.word	0xffffffff


	//   ....[4]....
        /*0048*/ 	.word	0xffffffff


	//   ....[5]....
        /*004c*/ 	.word	0xffffffff


	//   ....[6]....
        /*0050*/ 	.word	0xffffffff


	//   ....[7]....
        /*0054*/ 	.word	0xffffffff


	//   ....[8]....
        /*0058*/ 	.word	0xffffffff


	//   ....[9]....
        /*005c*/ 	.word	0xffffffff


	//   ....[10]....
        /*0060*/ 	.word	0xffffffff


	//   ....[11]....
        /*0064*/ 	.word	0xffffffff


	//   ....[12]....
        /*0068*/ 	.word	0xffffffff


	//   ....[13]....
        /*006c*/ 	.word	0xffffffff


	//   ....[14]....
        /*0070*/ 	.word	0xffffffff


	//   ....[15]....
        /*0074*/ 	.word	0xffffffff


	//   ....[16]....
        /*0078*/ 	.word	0xffffffff


	//   ....[17]....
        /*007c*/ 	.word	0xffffffff


	//   ....[18]....
        /*0080*/ 	.word	0xffffffff


	//   ....[19]....
        /*0084*/ 	.word	0xffffffff


	//----- nvinfo : EIATTR_COOP_GROUP_INSTR_OFFSETS
	.align		4
.L_3554:
        /*0088*/ 	.byte	0x04, 0x28
        /*008a*/ 	.short	(.L_3556 - .L_3555)


	//   ....[0]....
.L_3555:
        /*008c*/ 	.word	0x000065c0


	//   ....[1]....
        /*0090*/ 	.word	0x000065f0


	//   ....[2]....
        /*0094*/ 	.word	0x00006610


	//   ....[3]....
        /*0098*/ 	.word	0x00006630


	//   ....[4]....
        /*009c*/ 	.word	0x00006650


	//   ....[5]....
        /*00a0*/ 	.word	0x00006880


	//   ....[6]....
        /*00a4*/ 	.word	0x000068a0


	//   ....[7]....
        /*00a8*/ 	.word	0x000068c0


	//   ....[8]....
        /*00ac*/ 	.word	0x000068e0


	//   ....[9]....
        /*00b0*/ 	.word	0x00006900


	//   ....[10]....
        /*00b4*/ 	.word	0x00006e60


	//   ....[11]....
        /*00b8*/ 	.word	0x00006ec0


	//   ....[12]....
        /*00bc*/ 	.word	0x00006f20


	//   ....[13]....
        /*00c0*/ 	.word	0x00006f80


	//   ....[14]....
        /*00c4*/ 	.word	0x00006fe0


	//   ....[15]....
        /*00c8*/ 	.word	0x00007250


	//   ....[16]....
        /*00cc*/ 	.word	0x000072b0


	//   ....[17]....
        /*00d0*/ 	.word	0x00007310


	//   ....[18]....
        /*00d4*/ 	.word	0x00007370


	//   ....[19]....
        /*00d8*/ 	.word	0x000073d0


	//----- nvinfo : EIATTR_EXIT_INSTR_OFFSETS
	.align		4
.L_3556:
        /*00dc*/ 	.byte	0x04, 0x1c
        /*00de*/ 	.short	(.L_3558 - .L_3557)


	//   ....[0]....
.L_3557:
        /*00e0*/ 	.word	0x00000580


	//   ....[1]....
        /*00e4*/ 	.word	0x00006e10


	//----- nvinfo : EIATTR_MAX_THREADS
	.align		4
.L_3558:
        /*00e8*/ 	.byte	0x04, 0x05
        /*00ea*/ 	.short	(.L_3560 - .L_3559)
.L_3559:
        /*00ec*/ 	.word	0x00000080
        /*00f0*/ 	.word	0x00000001
        /*00f4*/ 	.word	0x00000001


	//----- nvinfo : EIATTR_CRS_STACK_SIZE
	.align		4
.L_3560:
        /*00f8*/ 	.byte	0x04, 0x1e
        /*00fa*/ 	.short	(.L_3562 - .L_3561)
.L_3561:
        /*00fc*/ 	.word	0x00000000
.L_3562:


//--------------------- .nv.info._ZN10layer_norm13ln_fwd_kernelINS_13Kernel_traitsI6__halfffffjLj512ELj1ELj4ELj1ELj16ENS_18Kernel_traits_baseILj512ES2_ffffjLj128EEEEELb1ELb1ELb1ELb0EEEvNS_9FwdParamsE --------------------------
	.section	.nv.info._ZN10layer_norm13ln_fwd_kernelINS_13Kernel_traitsI6__halfffffjLj512ELj1ELj4ELj1ELj16ENS_18Kernel_traits_baseILj512ES2_ffffjLj128EEEEELb1ELb1ELb1ELb0EEEvNS_9FwdParamsE,"",@"SHT_CUDA_INFO"
	.sectionflags	@""
	.align	4


	//----- nvinfo : EIATTR_CUDA_API_VERSION
	.align		4
        /*0000*/ 	.byte	0x04, 0x37
        /*0002*/ 	.short	(.L_3564 - .L_3563)
.L_3563:
        /*0004*/ 	.word	0x00000082


	//----- nvinfo : EIATTR_SW2861232_WAR
	.align		4
.L_3564:
        /*0008*/ 	.byte	0x01, 0x35
	.zero		2


	//----- nvinfo : EIATTR_PARAM_CBANK
	.align		4
        /*000c*/ 	.byte	0x04, 0x0a
        /*000e*/ 	.short	(.L_3566 - .L_3565)
	.align		4
.L_3565:
        /*0010*/ 	.word	index@(.nv.constant0._ZN10layer_norm13ln_fwd_kernelINS_13Kernel_traitsI6__halfffffjLj512ELj1ELj4ELj1ELj16ENS_18Kernel_traits_baseILj512ES2_ffffjLj128EEEEELb1ELb1ELb1ELb0EEEvNS_9FwdParamsE)
        /*0014*/ 	.short	0x0160
        /*0016*/ 	.short	0x00e8


	//----- nvinfo : EIATTR_CBANK_PARAM_SIZE
	.align		4
.L_3566:
        /*0018*/ 	.byte	0x03, 0x19
        /*001a*/ 	.short	0x00e8


	//----- nvinfo : EIATTR_KPARAM_INFO
	.align		4
        /*001c*/ 	.byte	0x04, 0x17
        /*001e*/ 	.short	(.L_3568 - .L_3567)
.L_3567:
        /*0020*/ 	.word	0x00000000
        /*0024*/ 	.short	0x0000
        /*0026*/ 	.short	0x0000
        /*0028*/ 	.byte	0x00, 0xf0, 0xa1, 0x03


	//----- nvinfo : EIATTR_MAXREG_COUNT
	.align		4
.L_3568:
        /*002c*/ 	.byte	0x03, 0x1b
        /*002e*/ 	.short	0x00ff


	//----- nvinfo : EIATTR_MERCURY_ISA_VERSION
	.align		4
        /*0030*/ 	.byte	0x03, 0x5f
        /*0032*/ 	.short	0x0000


	//----- nvinfo : EIATTR_COOP_GROUP_MASK_REGIDS
	.align		4
        /*0034*/ 	.byte	0x04, 0x29
        /*0036*/ 	.short	(.L_3570 - .L_3569)


	//   ....[0]....
.L_3569:
        /*0038*/ 	.word	0xffffffff


	//   ....[1]....
        /*003c*/ 	.word	0xffffffff


	//   ....[2]....
        /*0040*/ 	.word	0xffffffff


	//   ....[3]....
        /*0044*/ 	.word	0xffffffff


	//   ....[4]....
        /*0048*/ 	.word	0xffffffff


	//   ....[5]....
        /*004c*/ 	.word	0xffffffff


	//   ....[6]....
        /*0050*/ 	.word	0xffffffff


	//   ....[7]....
        /*0054*/ 	.word	0xffffffff


	//   ....[8]....
        /*0058*/ 	.word	0xffffffff


	//   ....[9]....
        /*005c*/ 	.word	0xffffffff


	//   ....[10]....
        /*0060*/ 	.word	0xffffffff


	//   ....[11]....
        /*0064*/ 	.word	0xffffffff


	//   ....[12]....
        /*0068*/ 	.word	0xffffffff


	//   ....[13]....
        /*006c*/ 	.word	0xffffffff


	//   ....[14]....
        /*0070*/ 	.word	0xffffffff


	//   ....[15]....
        /*0074*/ 	.word	0xffffffff


	//   ....[16]....
        /*0078*/ 	.word	0xffffffff


	//   ....[17]....
        /*007c*/ 	.word	0xffffffff


	//   ....[18]....
        /*0080*/ 	.word	0xffffffff


	//   ....[19]....
        /*0084*/ 	.word	0xffffffff


	//----- nvinfo : EIATTR_COOP_GROUP_INSTR_OFFSETS
	.align		4
.L_3570:
        /*0088*/ 	.byte	0x04, 0x28
        /*008a*/ 	.short	(.L_3572 - .L_3571)


	//   ....[0]....
.L_3571:
        /*008c*/ 	.word	0x000074e0


	//   ....[1]....
        /*0090*/ 	.word	0x00007510


	//   ....[2]....
        /*0094*/ 	.word	0x00007530


	//   ....[3]....
        /*0098*/ 	.word	0x00007550


	//   ....[4]....
        /*009c*/ 	.word	0x00007570


	//   ....[5]....
        /*00a0*/ 	.word	0x000077b0


	//   ....[6]....
        /*00a4*/ 	.word	0x000077d0


	//   ....[7]....
        /*00a8*/ 	.word	0x000077f0


	//   ....[8]....
        /*00ac*/ 	.word	0x00007810


	//   ....[9]....
        /*00b0*/ 	.word	0x00007830


	//   ....[10]....
        /*00b4*/ 	.word	0x00007f30


	//   ....[11]....
        /*00b8*/ 	.word	0x00007fb0


	//   ....[12]....
        /*00bc*/ 	.word	0x00008010


	//   ....[13]....
        /*00c0*/ 	.word	0x00008070


	//   ....[14]....
        /*00c4*/ 	.word	0x000080d0


	//   ....[15]....
        /*00c8*/ 	.word	0x00008350


	//   ....[16]....
        /*00cc*/ 	.word	0x000083b0


	//   ....[17]....
        /*00d0*/ 	.word	0x00008410


	//   ....[18]....
        /*00d4*/ 	.word	0x00008470


	//   ....[19]....
        /*00d8*/ 	.word	0x000084e0


	//----- nvinfo : EIATTR_EXIT_INSTR_OFFSETS
	.align		4
.L_3572:
        /*00dc*/ 	.byte	0x04, 0x1c
        /*00de*/ 	.short	(.L_3574 - .L_3573)


	//   ....[0]....
.L_3573:
        /*00e0*/ 	.word	0x000009a0


	//   ....[1]....
        /*00e4*/ 	.word	0x00007ee0


	//----- nvinfo : EIATTR_MAX_THREADS
	.align		4
.L_3574:
        /*00e8*/ 	.byte	0x04, 0x05
        /*00ea*/ 	.short	(.L_3576 - .L_3575)
.L_3575:
        /*00ec*/ 	.word	0x00000080
        /*00f0*/ 	.word	0x00000001
        /*00f4*/ 	.word	0x00000001


	//----- nvinfo : EIATTR_CRS_STACK_SIZE
	.align		4
.L_3576:
        /*00f8*/ 	.byte	0x04, 0x1e
        /*00fa*/ 	.short	(.L_3578 - .L_3577)
.L_3577:
        /*00fc*/ 	.word	0x00000000
.L_3578:


//--------------------- .nv.info._ZN10layer_norm13ln_fwd_kernelINS_13Kernel_traitsI6__halfffffjLj512ELj1ELj4ELj1ELj16ENS_18Kernel_traits_baseILj512ES2_ffffjLj128EEEEELb1ELb1ELb1ELb1EEEvNS_9FwdParamsE --------------------------
	.section	.nv.info._ZN10layer_norm13ln_fwd_kernelINS_13Kernel_traitsI6__halfffffjLj512ELj1ELj4ELj1ELj16ENS_18Kernel_traits_baseILj512ES2_ffffjLj128EEEEELb1ELb1ELb1ELb1EEEvNS_9FwdParamsE,"",@"SHT_CUDA_INFO"
	.sectionflags	@""
	.align	4


	//----- nvinfo : EIATTR_CUDA_API_VERSION
	.align		4
        /*0000*/ 	.byte	0x04, 0x37
        /*0002*/ 	.short	(.L_3580 - .L_3579)
.L_3579:
        /*0004*/ 	.word	0x00000082


	//----- nvinfo : EIATTR_SW2861232_WAR
	.align		4
.L_3580:
        /*0008*/ 	.byte	0x01, 0x35
	.zero		2


	//----- nvinfo : EIATTR_PARAM_CBANK
	.align		4
        /*000c*/ 	.byte	0x04, 0x0a
        /*000e*/ 	.short	(.L_3582 - .L_3581)
	.align		4
.L_3581:
        /*0010*/ 	.word	index@(.nv.constant0._ZN10layer_norm13ln_fwd_kernelINS_13Kernel_traitsI6__halfffffjLj512ELj1ELj4ELj1ELj16ENS_18Kernel_traits_baseILj512ES2_ffffjLj128EEEEELb1ELb1ELb1ELb1EEEvNS_9FwdParamsE)
        /*0014*/ 	.short	0x0160
        /*0016*/ 	.short	0x00e8


	//----- nvinfo : EIATTR_CBANK_PARAM_SIZE
	.align		4
.L_3582:
        /*0018*/ 	.byte	0x03, 0x19
        /*001a*/ 	.short	0x00e8


	//----- nvinfo : EIATTR_KPARAM_INFO
	.align		4
        /*001c*/ 	.byte	0x04, 0x17
        /*001e*/ 	.short	(.L_3584 - .L_3583)
.L_3583:
        /*0020*/ 	.word	0x00000000
        /*0024*/ 	.short	0x0000
        /*0026*/ 	.short	0x0000
        /*0028*/ 	.byte	0x00, 0xf0, 0xa1, 0x03


	//----- nvinfo : EIATTR_MAXREG_COUNT
	.align		4
.L_3584:
        /*002c*/ 	.byte	0x03, 0x1b
        /*002e*/ 	.short	0x00ff


	//----- nvinfo : EIATTR_MERCURY_ISA_VERSION
	.align		4
        /*0030*/ 	.byte	0x03, 0x5f
        /*0032*/ 	.short	0x0000


	//----- nvinfo : EIATTR_COOP_GROUP_MASK_REGIDS
	.align		4
        /*0034*/ 	.byte	0x04, 0x29
        /*0036*/ 	.short	(.L_3586 - .L_3585)


	//   ....[0]....
.L_3585:
        /*0038*/ 	.word	0xffffffff


	//   ....[1]....
        /*003c*/ 	.word	0xffffffff


	//   ....[2]....
        /*0040*/ 	.word	0xffffffff


	//   ....[3]....
        /*0044*/ 	.word	0xffffffff


	//   ....[4]....
        /*0048*/ 	.word	0xffffffff


	//   ....[5]....
        /*004c*/ 	.word	0xffffffff


	//   ....[6]....
        /*0050*/ 	.word	0xffffffff


	//   ....[7]....
        /*0054*/ 	.word	0xffffffff


	//   ....[8]....
        /*0058*/ 	.word	0xffffffff


	//   ....[9]....
        /*005c*/ 	.word	0xffffffff


	//   ....[10]....
        /*0060*/ 	.word	0xffffffff


	//   ....[11]....
        /*0064*/ 	.word	0xffffffff


	//   ....[12]....
        /*0068*/ 	.word	0xffffffff


	//   ....[13]....
        /*006c*/ 	.word	0xffffffff


	//   ....[14]....
        /*0070*/ 	.word	0xffffffff


	//   ....[15]....
        /*0074*/ 	.word	0xffffffff


	//   ....[16]....
        /*0078*/ 	.word	0xffffffff


	//   ....[17]....
        /*007c*/ 	.word	0xffffffff


	//   ....[18]....
        /*0080*/ 	.word	0xffffffff


	//   ....[19]....
        /*0084*/ 	.word	0xffffffff


	//----- nvinfo : EIATTR_COOP_GROUP_INSTR_OFFSETS
	.align		4
.L_3586:
        /*0088*/ 	.byte	0x04, 0x28
        /*008a*/ 	.short	(.L_3588 - .L_3587)


	//   ....[0]....
.L_3587:
        /*008c*/ 	.word	0x00006ef0


	//   ....[1]....
        /*0090*/ 	.word	0x00006f20


	//   ....[2]....
        /*0094*/ 	.word	0x00006f40


	//   ....[3]....
        /*0098*/ 	.word	0x00006f60


	//   ....[4]....
        /*009c*/ 	.word	0x00006f80


	//   ....[5]....
        /*00a0*/ 	.word	0x000071b0


	//   ....[6]....
        /*00a4*/ 	.word	0x000071d0


	//   ....[7]....
        /*00a8*/ 	.word	0x000071f0


	//   ....[8]....
        /*00ac*/ 	.word	0x00007210


	//   ....[9]....
        /*00b0*/ 	.word	0x00007230


	//   ....[10]....
        /*00b4*/ 	.word	0x00007830


	//   ....[11]....
        /*00b8*/ 	.word	0x000078a0


	//   ....[12]....
        /*00bc*/ 	.word	0x00007900


	//   ....[13]....
        /*00c0*/ 	.word	0x00007960


	//   ....[14]....
        /*00c4*/ 	.word	0x000079c0


	//   ....[15]....
        /*00c8*/ 	.word	0x00007c30


	//   ....[16]....
        /*00cc*/ 	.word	0x00007c90


	//   ....[17]....
        /*00d0*/ 	.word	0x00007cf0


	//   ....[18]....
        /*00d4*/ 	.word	0x00007d50


	//   ....[19]....
        /*00d8*/ 	.word	0x00007db0


	//----- nvinfo : EIATTR_EXIT_INSTR_OFFSETS
	.align		4
.L_3588:
        /*00dc*/ 	.byte	0x04, 0x1c
        /*00de*/ 	.short	(.L_3590 - .L_3589)


	//   ....[0]....
.L_3589:
        /*00e0*/ 	.word	0x00000590


	//   ....[1]....
        /*00e4*/ 	.word	0x000077e0


	//----- nvinfo : EIATTR_MAX_THREADS
	.align		4
.L_3590:
        /*00e8*/ 	.byte	0x04, 0x05
        /*00ea*/ 	.short	(.L_3592 - .L_3591)
.L_3591:
        /*00ec*/ 	.word	0x00000080
        /*00f0*/ 	.word	0x00000001
        /*00f4*/ 	.word	0x00000001


	//----- nvinfo : EIATTR_CRS_STACK_SIZE
	.align		4
.L_3592:
        /*00f8*/ 	.byte	0x04, 0x1e
        /*00fa*/ 	.short	(.L_3594 - .L_3593)
.L_3593:
        /*00fc*/ 	.word	0x00000000
.L_3594:


//--------------------- .nv.info._ZN10layer_norm13ln_fwd_kernelINS_13Kernel_traitsIfffffjLj512ELj1ELj4ELj1ELj16ENS_18Kernel_traits_baseILj512EfffffjLj128EEEEELb0ELb0ELb0ELb0EEEvNS_9FwdParamsE --------------------------
	.section	.nv.info._ZN10layer_norm13ln_fwd_kernelINS_13Kernel_traitsIfffffjLj512ELj1ELj4ELj1ELj16ENS_18Kernel_traits_baseILj512EfffffjLj128EEEEELb0ELb0ELb0ELb0EEEvNS_9FwdParamsE,"",@"SHT_CUDA_INFO"
	.sectionflags	@""
	.align	4


	//----- nvinfo : EIATTR_CUDA_API_VERSION
	.align		4
        /*0000*/ 	.byte	0x04, 0x37
        /*0002*/ 	.short	(.L_3596 - .L_3595)
.L_3595:
        /*0004*/ 	.word	0x00000082


	//----- nvinfo : EIATTR_SW2861232_WAR
	.align		4
.L_3596:
        /*0008*/ 	.byte	0x01, 0x35
	.zero		2


	//----- nvinfo : EIATTR_PARAM_CBANK
	.align		4
        /*000c*/ 	.byte	0x04, 0x0a
        /*000e*/ 	.short	(.L_3598 - .L_3597)
	.align		4
.L_3597:
        /*0010*/ 	.word	index@(.nv.constant0._ZN10layer_norm13ln_fwd_kernelINS_13Kernel_traitsIfffffjLj512ELj1ELj4ELj1ELj16ENS_18Kernel_traits_baseILj512EfffffjLj128EEEEELb0ELb0ELb0ELb0EEEvNS_9FwdParamsE)
        /*0014*/ 	.short	0x0160
        /*0016*/ 	.short	0x00e8


	//----- nvinfo : EIATTR_CBANK_PARAM_SIZE
	.align		4
.L_3598:
        /*0018*/ 	.byte	0x03, 0x19
        /*001a*/ 	.short	0x00e8


	//----- nvinfo : EIATTR_KPARAM_INFO
	.align		4
        /*001c*/ 	.byte	0x04, 0x17
        /*001e*/ 	.short	(.L_3600 - .L_3599)
.L_3599:
        /*0020*/ 	.word	0x00000000
        /*0024*/ 	.short	0x0000
        /*0026*/ 	.short	0x0000
        /*0028*/ 	.byte	0x00, 0xf0, 0xa1, 0x03


	//----- nvinfo : EIATTR_MAXREG_COUNT
	.align		4
.L_3600:
        /*002c*/ 	.byte	0x03, 0x1b
        /*002e*/ 	.short	0x00ff


	//----- nvinfo : EIATTR_MERCURY_ISA_VERSION
	.align		4
        /*0030*/ 	.byte	0x03, 0x5f
        /*0032*/ 	.short	0x0000


	//----- nvinfo : EIATTR_COOP_GROUP_MASK_REGIDS
	.align		4
        /*0034*/ 	.byte	0x04, 0x29
        /*0036*/ 	.short	(.L_3602 - .L_3601)


	//   ....[0]....
.L_3601:
        /*0038*/ 	.word	0xffffffff


	//   ....[1]....
        /*003c*/ 	.word	0xffffffff


	//   ....[2]....
        /*0040*/ 	.word	0xffffffff


	//   ....[3]....
        /*0044*/ 	.word	0xffffffff


	//   ....[4]....
        /*0048*/ 	.word	0xffffffff


	//   ....[5]....
        /*004c*/ 	.word	0xffffffff


	//   ....[6]....
        /*0050*/ 	.word	0xffffffff


	//   ....[7]....
        /*0054*/ 	.word	0xffffffff


	//   ....[8]....
        /*0058*/ 	.word	0xffffffff


	//   ....[9]....
        /*005c*/ 	.word	0xffffffff


	//   ....[10]....
        /*0060*/ 	.word	0xffffffff


	//   ....[11]....
        /*0064*/ 	.word	0xffffffff


	//   ....[12]....
        /*0068*/ 	.word	0xffffffff


	//   ....[13]....
        /*006c*/ 	.word	0xffffffff


	//   ....[14]....
        /*0070*/ 	.word	0xffffffff


	//   ....[15]....
        /*0074*/ 	.word	0xffffffff


	//   ....[16]....
        /*0078*/ 	.word	0xffffffff


	//   ....[17]....
        /*007c*/ 	.word	0xffffffff


	//   ....[18]....
        /*0080*/ 	.word	0xffffffff


	//   ....[19]....
        /*0084*/ 	.word	0xffffffff


	//----- nvinfo : EIATTR_COOP_GROUP_INSTR_OFFSETS
	.align		4
.L_3602:
        /*0088*/ 	.byte	0x04, 0x28
        /*008a*/ 	.short	(.L_3604 - .L_3603)


	//   ....[0]....
.L_3603:
        /*008c*/ 	.word	0x00001370


	//   ....[1]....
        /*0090*/ 	.word	0x000013a0


	//   ....[2]....
        /*0094*/ 	.word	0x000013c0


	//   ....[3]....
        /*0098*/ 	.word	0x000013e0


	//   ....[4]....
        /*009c*/ 	.word	0x00001400


	//   ....[5]....
        /*00a0*/ 	.word	0x00001640


	//   ....[6]....
        /*00a4*/ 	.word	0x00001660


	//   ....[7]....
        /*00a8*/ 	.word	0x00001680


	//   ....[8]....
        /*00ac*/ 	.word	0x000016a0


	//   ....[9]....
        /*00b0*/ 	.word	0x000016c0


	//   ....[10]....
        /*00b4*/ 	.word	0x00001d30


	//   ....[11]....
        /*00b8*/ 	.word	0x00001d90


	//   ....[12]....
        /*00bc*/ 	.word	0x00001df0


	//   ....[13]....
        /*00c0*/ 	.word	0x00001e50


	//   ....[14]....
        /*00c4*/ 	.word	0x00001eb0


	//   ....[15]....
        /*00c8*/ 	.word	0x00002130


	//   ....[16]....
        /*00cc*/ 	.word	0x00002190


	//   ....[17]....
        /*00d0*/ 	.word	0x000021f0


	//   ....[18]....
        /*00d4*/ 	.word	0x00002250


	//   ....[19]....
        /*00d8*/ 	.word	0x000022b0


	//----- nvinfo : EIATTR_EXIT_INSTR_OFFSETS
	.align		4
.L_3604:
        /*00dc*/ 	.byte	0x04, 0x1c
        /*00de*/ 	.short	(.L_3606 - .L_3605)


	//   ....[0]....
.L_3605:
        /*00e0*/ 	.word	0x000004d0


	//   ....[1]....
        /*00e4*/ 	.word	0x00001cd0


	//----- nvinfo : EIATTR_MAX_THREADS
	.align		4
.L_3606:
        /*00e8*/ 	.byte	0x04, 0x05
        /*00ea*/ 	.short	(.L_3608 - .L_3607)
.L_3607:
        /*00ec*/ 	.word	0x00000080
        /*00f0*/ 	.word	0x00000001
        /*00f4*/ 	.word	0x00000001


	//----- nvinfo : EIATTR_CRS_STACK_SIZE
	.align		4
.L_3608:
        /*00f8*/ 	.byte	0x04, 0x1e
        /*00fa*/ 	.short	(.L_3610 - .L_3609)
.L_3609:
        /*00fc*/ 	.word	0x00000000
.L_3610:


//--------------------- .nv.info._ZN10layer_norm13ln_fwd_kernelINS_13Kernel_traitsIfffffjLj512ELj1ELj4ELj1ELj16ENS_18Kernel_traits_baseILj512EfffffjLj128EEEEELb0ELb0ELb0ELb1EEEvNS_9FwdParamsE --------------------------
	.section	.nv.info._ZN10layer_norm13ln_fwd_kernelINS_13Kernel_traitsIfffffjLj512ELj1ELj4ELj1ELj16ENS_18Kernel_traits_baseILj512EfffffjLj128EEEEELb0ELb0ELb0ELb1EEEvNS_9FwdParamsE,"",@"SHT_CUDA_INFO"
	.sectionflags	@""
	.align	4


	//----- nvinfo : EIATTR_CUDA_API_VERSION
	.align		4
        /*0000*/ 	.byte	0x04, 0x37
        /*0002*/ 	.short	(.L_3612 - .L_3611)
.L_3611:
        /*0004*/ 	.word	0x00000082


	//----- nvinfo : EIATTR_SW2861232_WAR
	.align		4
.L_3612:
        /*0008*/ 	.byte	0x01, 0x35
	.zero		2


	//----- nvinfo : EIATTR_PARAM_CBANK
	.align		4
        /*000c*/ 	.byte	0x04, 0x0a
        /*000e*/ 	.short	(.L_3614 - .L_3613)
	.align		4
.L_3613:
        /*0010*/ 	.word	index@(.nv.constant0._ZN10layer_norm13ln_fwd_kernelINS_13Kernel_traitsIfffffjLj512ELj1ELj4ELj1ELj16ENS_18Kernel_traits_baseILj512EfffffjLj128EEEEELb0ELb0ELb0ELb1EEEvNS_9FwdParamsE)
        /*0014*/ 	.short	0x0160
        /*0016*/ 	.short	0x00e8


	//----- nvinfo : EIATTR_CBANK_PARAM_SIZE
	.align		4
.L_3614:
        /*0018*/ 	.byte	0x03, 0x19
        /*001a*/ 	.short	0x00e8


	//----- nvinfo : EIATTR_KPARAM_INFO
	.align		4
        /*001c*/ 	.byte	0x04, 0x17
        /*001e*/ 	.short	(.L_3616 - .L_3615)
.L_3615:
        /*0020*/ 	.word	0x00000000
        /*0024*/ 	.short	0x0000
        /*0026*/ 	.short	0x0000
        /*0028*/ 	.byte	0x00, 0xf0, 0xa1, 0x03


	//----- nvinfo : EIATTR_MAXREG_COUNT
	.align		4
.L_3616:
        /*002c*/ 	.byte	0x03, 0x1b
        /*002e*/ 	.short	0x00ff


	//----- nvinfo : EIATTR_MERCURY_ISA_VERSION
	.align		4
        /*0030*/ 	.byte	0x03, 0x5f
        /*0032*/ 	.short	0x0000


	//----- nvinfo : EIATTR_COOP_GROUP_MASK_REGIDS
	.align		4
        /*0034*/ 	.byte	0x04, 0x29
        /*0036*/ 	.short	(.L_3618 - .L_3617)


	//   ....[0]....
.L_3617:
        /*0038*/ 	.word	0xffffffff


	//   ....[1]....
        /*003c*/ 	.word	0xffffffff


	//   ....[2]....
        /*0040*/ 	.word	0xffffffff


	//   ....[3]....
        /*0044*/ 	.word	0xffffffff


	//   ....[4]....
        /*0048*/ 	.word	0xffffffff


	//   ....[5]....
        /*004c*/ 	.word	0xffffffff


	//   ....[6]....
        /*0050*/ 	.word	0xffffffff


	//   ....[7]....
        /*0054*/ 	.word	0xffffffff


	//   ....[8]....
        /*0058*/ 	.word	0xffffffff


	//   ....[9]....
        /*005c*/ 	.word	0xffffffff


	//   ....[10]....
        /*0060*/ 	.word	0xffffffff


	//   ....[11]....
        /*0064*/ 	.word	0xffffffff


	//   ....[12]....
        /*0068*/ 	.word	0xffffffff


	//   ....[13]....
        /*006c*/ 	.word	0xffffffff


	//   ....[14]....
        /*0070*/ 	.word	0xffffffff


	//   ....[15]....
        /*0074*/ 	.word	0xffffffff


	//   ....[16]....
        /*0078*/ 	.word	0xffffffff


	//   ....[17]....
        /*007c*/ 	.word	0xffffffff


	//   ....[18]....
        /*0080*/ 	.word	0xffffffff


	//   ....[19]....
        /*0084*/ 	.word	0xffffffff


	//----- nvinfo : EIATTR_COOP_GROUP_INSTR_OFFSETS
	.align		4
.L_3618:
        /*0088*/ 	.byte	0x04, 0x28
        /*008a*/ 	.short	(.L_3620 - .L_3619)


	//   ....[0]....
.L_3619:
        /*008c*/ 	.word	0x00000cb0


	//   ....[1]....
        /*0090*/ 	.word	0x00000ce0


	//   ....[2]....
        /*0094*/ 	.word	0x00000d00


	//   ....[3]....
        /*0098*/ 	.word	0x00000d20


	//   ....[4]....
        /*009c*/ 	.word	0x00000d40


	//   ....[5]....
        /*00a0*/ 	.word	0x00000f70


	//   ....[6]....
        /*00a4*/ 	.word	0x00000f90


	//   ....[7]....
        /*00a8*/ 	.word	0x00000fb0


	//   ....[8]....
        /*00ac*/ 	.word	0x00000fd0


	//   ....[9]....
        /*00b0*/ 	.word	0x00000ff0


	//   ....[10]....
        /*00b4*/ 	.word	0x00001540


	//   ....[11]....
        /*00b8*/ 	.word	0x000015a0


	//   ....[12]....
        /*00bc*/ 	.word	0x00001600


	//   ....[13]....
        /*00c0*/ 	.word	0x00001660


	//   ....[14]....
        /*00c4*/ 	.word	0x000016c0


	//   ....[15]....
        /*00c8*/ 	.word	0x00001930


	//   ....[16]....
        /*00cc*/ 	.word	0x00001990


	//   ....[17]....
        /*00d0*/ 	.word	0x000019f0


	//   ....[18]....
        /*00d4*/ 	.word	0x00001a50


	//   ....[19]....
        /*00d8*/ 	.word	0x00001ab0


	//----- nvinfo : EIATTR_EXIT_INSTR_OFFSETS
	.align		4
.L_3620:
        /*00dc*/ 	.byte	0x04, 0x1c
        /*00de*/ 	.short	(.L_3622 - .L_3621)


	//   ....[0]....
.L_3621:
        /*00e0*/ 	.word	0x000001b0


	//   ....[1]....
        /*00e4*/ 	.word	0x000014e0


	//----- nvinfo : EIATTR_MAX_THREADS
	.align		4
.L_3622:
        /*00e8*/ 	.byte	0x04, 0x05
        /*00ea*/ 	.short	(.L_3624 - .L_3623)
.L_3623:
        /*00ec*/ 	.word	0x00000080
        /*00f0*/ 	.word	0x00000001
        /*00f4*/ 	.word	0x00000001


	//----- nvinfo : EIATTR_CRS_STACK_SIZE
	.align		4
.L_3624:
        /*00f8*/ 	.byte	0x04, 0x1e
        /*00fa*/ 	.short	(.L_3626 - .L_3625)
.L_3625:
        /*00fc*/ 	.word	0x00000000
.L_3626:


//--------------------- .nv.info._ZN10layer_norm13ln_fwd_kernelINS_13Kernel_traitsIfffffjLj512ELj1ELj4ELj1ELj16ENS_18Kernel_traits_baseILj512EfffffjLj128EEEEELb0ELb0ELb1ELb0EEEvNS_9FwdParamsE --------------------------
	.section	.nv.info._ZN10layer_norm13ln_fwd_kernelINS_13Kernel_traitsIfffffjLj512ELj1ELj4ELj1ELj16ENS_18Kernel_traits_baseILj512EfffffjLj128EEEEELb0ELb0ELb1ELb0EEEvNS_9FwdParamsE,"",@"SHT_CUDA_INFO"
	.sectionflags	@""
	.align	4


	//----- nvinfo : EIATTR_CUDA_API_VERSION
	.align		4
        /*0000*/ 	.byte	0x04, 0x37
        /*0002*/ 	.short	(.L_3628 - .L_3627)
.L_3627:
        /*0004*/ 	.word	0x00000082


	//----- nvinfo : EIATTR_SW2861232_WAR
	.align		4
.L_3628:
        /*0008*/ 	.byte	0x01, 0x35
	.zero		2


	//----- nvinfo : EIATTR_PARAM_CBANK
	.align		4
        /*000c*/ 	.byte	0x04, 0x0a
        /*000e*/ 	.short	(.L_3630 - .L_3629)
	.align		4
.L_3629:
        /*0010*/ 	.word	index@(.nv.constant0._ZN10layer_norm13ln_fwd_kernelINS_13Kernel_traitsIfffffjLj512ELj1ELj4ELj1ELj16ENS_18Kernel_traits_baseILj512EfffffjLj128EEEEELb0ELb0ELb1ELb0EEEvNS_9FwdParamsE)
        /*0014*/ 	.short	0x0160
        /*0016*/ 	.short	0x00e8


	//----- nvinfo : EIATTR_CBANK_PARAM_SIZE
	.align		4
.L_3630:
        /*0018*/ 	.byte	0x03, 0x19
        /*001a*/ 	.short	0x00e8


	//----- nvinfo : EIATTR_KPARAM_INFO
	.align		4
        /*001c*/ 	.byte	0x04, 0x17
        /*001e*/ 	.short	(.L_3632 - .L_3631)
.L_3631:
        /*0020*/ 	.word	0x00000000
        /*0024*/ 	.short	0x0000
        /*0026*/ 	.short	0x0000
        /*0028*/ 	.byte	0x00, 0xf0, 0xa1, 0x03


	//----- nvinfo : EIATTR_MAXREG_COUNT
	.align		4
.L_3632:
        /*002c*/ 	.byte	0x03, 0x1b
        /*002e*/ 	.short	0x00ff


	//----- nvinfo : EIATTR_MERCURY_ISA_VERSION
	.align		4
        /*0030*/ 	.byte	0x03, 0x5f
        /*0032*/ 	.short	0x0000


	//----- nvinfo : EIATTR_COOP_GROUP_MASK_REGIDS
	.align		4
        /*0034*/ 	.byte	0x04, 0x29
        /*0036*/ 	.short	(.L_3634 - .L_3633)


	//   ....[0]....
.L_3633:
        /*0038*/ 	.word	0xffffffff


	//   ....[1]....
        /*003c*/ 	.word	0xffffffff


	//   ....[2]....
        /*0040*/ 	.word	0xffffffff


	//   ....[3]....
        /*0044*/ 	.word	0xffffffff


	//   ....[4]....
        /*0048*/ 	.word	0xffffffff


	//   ....[5]....
        /*004c*/ 	.word	0xffffffff


	//   ....[6]....
        /*0050*/ 	.word	0xffffffff


	//   ....[7]....
        /*0054*/ 	.word	0xffffffff


	//   ....[8]....
        /*0058*/ 	.word	0xffffffff


	//   ....[9]....
        /*005c*/ 	.word	0xffffffff


	//   ....[10]....
        /*0060*/ 	.word	0xffffffff


	//   ....[11]....
        /*0064*/ 	.word	0xffffffff


	//   ....[12]....
        /*0068*/ 	.word	0xffffffff


	//   ....[13]....
        /*006c*/ 	.word	0xffffffff


	//   ....[14]....
        /*0070*/ 	.word	0xffffffff


	//   ....[15]....
        /*0074*/ 	.word	0xffffffff


	//   ....[16]....
        /*0078*/ 	.word	0xffffffff


	//   ....[17]....
        /*007c*/ 	.word	0xffffffff


	//   ....[18]....
        /*0080*/ 	.word	0xffffffff


	//   ....[19]....
        /*0084*/ 	.word	0xffffffff


	//----- nvinfo : EIATTR_COOP_GROUP_INSTR_OFFSETS
	.align		4
.L_3634:
        /*0088*/ 	.byte	0x04, 0x28
        /*008a*/ 	.short	(.L_3636 - .L_3635)


	//   ....[0]....
.L_3635:
        /*008c*/ 	.word	0x00001380


	//   ....[1]....
        /*0090*/ 	.word	0x000013b0


	//   ....[2]....
        /*0094*/ 	.word	0x000013d0


	//   ....[3]....
        /*0098*/ 	.word	0x000013f0


	//   ....[4]....
        /*009c*/ 	.word	0x00001410


	//   ....[5]....
        /*00a0*/ 	.word	0x00001650


	//   ....[6]....
        /*00a4*/ 	.word	0x00001670


	//   ....[7]....
        /*00a8*/ 	.word	0x00001690


	//   ....[8]....
        /*00ac*/ 	.word	0x000016b0


	//   ....[9]....
        /*00b0*/ 	.word	0x000016d0


	//   ....[10]....
        /*00b4*/ 	.word	0x00001dc0


	//   ....[11]....
        /*00b8*/ 	.word	0x00001e20


	//   ....[12]....
        /*00bc*/ 	.word	0x00001e80


	//   ....[13]....
        /*00c0*/ 	.word	0x00001ee0


	//   ....[14]....
        /*00c4*/ 	.word	0x00001f40


	//   ....[15]....
        /*00c8*/ 	.word	0x000021c0


	//   ....[16]....
        /*00cc*/ 	.word	0x00002220


	//   ....[17]....
        /*00d0*/ 	.word	0x00002280


	//   ....[18]....
        /*00d4*/ 	.word	0x000022e0


	//   ....[19]....
        /*00d8*/ 	.word	0x00002340


	//----- nvinfo : EIATTR_EXIT_INSTR_OFFSETS
	.align		4
.L_3636:
        /*00dc*/ 	.byte	0x04, 0x1c
        /*00de*/ 	.short	(.L_3638 - .L_3637)


	//   ....[0]....
.L_3637:
        /*00e0*/ 	.word	0x00000490


	//   ....[1]....
        /*00e4*/ 	.word	0x00001d60


	//----- nvinfo : EIATTR_MAX_THREADS
	.align		4
.L_3638:
        /*00e8*/ 	.byte	0x04, 0x05
        /*00ea*/ 	.short	(.L_3640 - .L_3639)
.L_3639:
        /*00ec*/ 	.word	0x00000080
        /*00f0*/ 	.word	0x00000001
        /*00f4*/ 	.word	0x00000001


	//----- nvinfo : EIATTR_CRS_STACK_SIZE
	.align		4
.L_3640:
        /*00f8*/ 	.byte	0x04, 0x1e
        /*00fa*/ 	.short	(.L_3642 - .L_3641)
.L_3641:
        /*00fc*/ 	.word	0x00000000
.L_3642:


//--------------------- .nv.info._ZN10layer_norm13ln_fwd_kernelINS_13Kernel_traitsIfffffjLj512ELj1ELj4ELj1ELj16ENS_18Kernel_traits_baseILj512EfffffjLj128EEEEELb0ELb0ELb1ELb1EEEvNS_9FwdParamsE --------------------------
	.section	.nv.info._ZN10layer_norm13ln_fwd_kernelINS_13Kernel_traitsIfffffjLj512ELj1ELj4ELj1ELj16ENS_18Kernel_traits_baseILj512EfffffjLj128EEEEELb0ELb0ELb1ELb1EEEvNS_9FwdParamsE,"",@"SHT_CUDA_INFO"
	.sectionflags	@""
	.align	4


	//----- nvinfo : EIATTR_CUDA_API_VERSION
	.align		4
        /*0000*/ 	.byte	0x04, 0x37
        /*0002*/ 	.short	(.L_3644 - .L_3643)
.L_3643:
        /*0004*/ 	.word	0x00000082


	//----- nvinfo : EIATTR_SW2861232_WAR
	.align		4
.L_3644:
        /*0008*/ 	.byte	0x01, 0x35
	.zero		2


	//----- nvinfo : EIATTR_PARAM_CBANK
	.align		4
        /*000c*/ 	.byte	0x04, 0x0a
        /*000e*/ 	.short	(.L_3646 - .L_3645)
	.align		4
.L_3645:
        /*0010*/ 	.word	index@(.nv.constant0._ZN10layer_norm13ln_fwd_kernelINS_13Kernel_traitsIfffffjLj512ELj1ELj4ELj1ELj16ENS_18Kernel_traits_baseILj512EfffffjLj128EEEEELb0ELb0ELb1ELb1EEEvNS_9FwdParamsE)
        /*0014*/ 	.short	0x0160
        /*0016*/ 	.short	0x00e8


	//----- nvinfo : EIATTR_CBANK_PARAM_SIZE
	.align		4
.L_3646:
        /*0018*/ 	.byte	0x03, 0x19
        /*001a*/ 	.short	0x00e8


	//----- nvinfo : EIATTR_KPARAM_INFO
	.align		4
        /*001c*/ 	.byte	0x04, 0x17
        /*001e*/ 	.short	(.L_3648 - .L_3647)
.L_3647:
        /*0020*/ 	.word	0x00000000
        /*0024*/ 	.short	0x0000
        /*0026*/ 	.short	0x0000
        /*0028*/ 	.byte	0x00, 0xf0, 0xa1, 0x03


	//----- nvinfo : EIATTR_MAXREG_COUNT
	.align		4
.L_3648:
        /*002c*/ 	.byte	0x03, 0x1b
        /*002e*/ 	.short	0x00ff


	//----- nvinfo : EIATTR_MERCURY_ISA_VERSION
	.align		4
        /*0030*/ 	.byte	0x03, 0x5f
        /*0032*/ 	.short	0x0000


	//----- nvinfo : EIATTR_COOP_GROUP_MASK_REGIDS
	.align		4
        /*0034*/ 	.byte	0x04, 0x29
        /*0036*/ 	.short	(.L_3650 - .L_3649)


	//   ....[0]....
.L_3649:
        /*0038*/ 	.word	0xffffffff


	//   ....[1]....
        /*003c*/ 	.word	0xffffffff


	//   ....[2]....
        /*0040*/ 	.word	0xffffffff


	//   ....[3]....
        /*0044*/ 	.word	0xffffffff


	//   ....[4]....
        /*0048*/ 	.word	0xffffffff


	//   ....[5]....
        /*004c*/ 	.word	0xffffffff


	//   ....[6]....
        /*0050*/ 	.word	0xffffffff


	//   ....[7]....
        /*0054*/ 	.word	0xffffffff


	//   ....[8]....
        /*0058*/ 	.word	0xffffffff


	//   ....[9]....
        /*005c*/ 	.word	0xffffffff


	//   ....[10]....
        /*0060*/ 	.word	0xffffffff


	//   ....[11]....
        /*0064*/ 	.word	0xffffffff


	//   ....[12]....
        /*0068*/ 	.word	0xffffffff


	//   ....[13]....
        /*006c*/ 	.word	0xffffffff


	//   ....[14]....
        /*0070*/ 	.word	0xffffffff


	//   ....[15]....
        /*0074*/ 	.word	0xffffffff


	//   ....[16]....
        /*0078*/ 	.word	0xffffffff


	//   ....[17]....
        /*007c*/ 	.word	0xffffffff


	//   ....[18]....
        /*0080*/ 	.word	0xffffffff


	//   ....[19]....
        /*0084*/ 	.word	0xffffffff


	//----- nvinfo : EIATTR_COOP_GROUP_INSTR_OFFSETS
	.align		4
.L_3650:
        /*0088*/ 	.byte	0x04, 0x28
        /*008a*/ 	.short	(.L_3652 - .L_3651)


	//   ....[0]....
.L_3651:
        /*008c*/ 	.word	0x00000ea0


	//   ....[1]....
        /*0090*/ 	.word	0x00000ed0


	//   ....[2]....
        /*0094*/ 	.word	0x00000ef0


	//   ....[3]....
        /*0098*/ 	.word	0x00000f10


	//   ....[4]....
        /*009c*/ 	.word	0x00000f30


	//   ....[5]....
        /*00a0*/ 	.word	0x00001160


	//   ....[6]....
        /*00a4*/ 	.word	0x00001180


	//   ....[7]....
        /*00a8*/ 	.word	0x000011a0


	//   ....[8]....
        /*00ac*/ 	.word	0x000011c0


	//   ....[9]....
        /*00b0*/ 	.word	0x000011e0


	//   ....[10]....
        /*00b4*/ 	.word	0x000017e0


	//   ....[11]....
        /*00b8*/ 	.word	0x00001840


	//   ....[12]....
        /*00bc*/ 	.word	0x000018a0


	//   ....[13]....
        /*00c0*/ 	.word	0x00001900


	//   ....[14]....
        /*00c4*/ 	.word	0x00001960


	//   ....[15]....
        /*00c8*/ 	.word	0x00001bd0


	//   ....[16]....
        /*00cc*/ 	.word	0x00001c30


	//   ....[17]....
        /*00d0*/ 	.word	0x00001c90


	//   ....[18]....
        /*00d4*/ 	.word	0x00001cf0


	//   ....[19]....
        /*00d8*/ 	.word	0x00001d50


	//----- nvinfo : EIATTR_EXIT_INSTR_OFFSETS
	.align		4
.L_3652:
        /*00dc*/ 	.byte	0x04, 0x1c
        /*00de*/ 	.short	(.L_3654 - .L_3653)


	//   ....[0]....
.L_3653:
        /*00e0*/ 	.word	0x000001b0


	//   ....[1]....
        /*00e4*/ 	.word	0x00001780


	//----- nvinfo : EIATTR_MAX_THREADS
	.align		4
.L_3654:
        /*00e8*/ 	.byte	0x04, 0x05
        /*00ea*/ 	.short	(.L_3656 - .L_3655)
.L_3655:
        /*00ec*/ 	.word	0x00000080
        /*00f0*/ 	.word	0x00000001
        /*00f4*/ 	.word	0x00000001


	//----- nvinfo : EIATTR_CRS_STACK_SIZE
	.align		4
.L_3656:
        /*00f8*/ 	.byte	0x04, 0x1e
        /*00fa*/ 	.short	(.L_3658 - .L_3657)
.L_3657:
        /*00fc*/ 	.word	0x00000000
.L_3658:


//--------------------- .nv.info._ZN10layer_norm13ln_fwd_kernelINS_13Kernel_traitsIfffffjLj512ELj1ELj4ELj1ELj16ENS_18Kernel_traits_baseILj512EfffffjLj128EEEEELb0ELb1ELb0ELb0EEEvNS_9FwdParamsE --------------------------
	.section	.nv.info._ZN10layer_norm13ln_fwd_kernelINS_13Kernel_traitsIfffffjLj512ELj1ELj4ELj1ELj16ENS_18Kernel_traits_baseILj512EfffffjLj128EEEEELb0ELb1ELb0ELb0EEEvNS_9FwdParamsE,"",@"SHT_CUDA_INFO"
	.sectionflags	@""
	.align	4


	//----- nvinfo : EIATTR_CUDA_API_VERSION
	.align		4
        /*0000*/ 	.byte	0x04, 0x37
        /*0002*/ 	.short	(.L_3660 - .L_3659)
.L_3659:
        /*0004*/ 	.word	0x00000082


	//----- nvinfo : EIATTR_SW2861232_WAR
	.align		4
.L_3660:
        /*0008*/ 	.byte	0x01, 0x35
	.zero		2


	//----- nvinfo : EIATTR_PARAM_CBANK
	.align		4
        /*000c*/ 	.byte	0x04, 0x0a
        /*000e*/ 	.short	(.L_3662 - .L_3661)
	.align		4
.L_3661:
        /*0010*/ 	.word	index@(.nv.constant0._ZN10layer_norm13ln_fwd_kernelINS_13Kernel_traitsIfffffjLj512ELj1ELj4ELj1ELj16ENS_18Kernel_traits_baseILj512EfffffjLj128EEEEELb0ELb1ELb0ELb0EEEvNS_9FwdParamsE)
        /*0014*/ 	.short	0x0160
        /*0016*/ 	.short	0x00e8


	//----- nvinfo : EIATTR_CBANK_PARAM_SIZE
	.align		4
.L_3662:
        /*0018*/ 	.byte	0x03, 0x19
        /*001a*/ 	.short	0x00e8


	//----- nvinfo : EIATTR_KPARAM_INFO
	.align		4
        /*001c*/ 	.byte	0x04, 0x17
        /*001e*/ 	.short	(.L_3664 - .L_3663)
.L_3663:
        /*0020*/ 	.word	0x00000000
        /*0024*/ 	.short	0x0000
        /*0026*/ 	.short	0x0000
        /*0028*/ 	.byte	0x00, 0xf0, 0xa1, 0x03


	//----- nvinfo : EIATTR_MAXREG_COUNT
	.align		4
.L_3664:
        /*002c*/ 	.byte	0x03, 0x1b
        /*002e*/ 	.short	0x00ff


	//----- nvinfo : EIATTR_MERCURY_ISA_VERSION
	.align		4
        /*0030*/ 	.byte	0x03, 0x5f
        /*0032*/ 	.short	0x0000


	//----- nvinfo : EIATTR_COOP_GROUP_MASK_REGIDS
	.align		4
        /*0034*/ 	.byte	0x04, 0x29
        /*0036*/ 	.short	(.L_3666 - .L_3665)


	//   ....[0]....
.L_3665:
        /*0038*/ 	.word	0xffffffff


	//   ....[1]....
        /*003c*/ 	.word	0xffffffff


	//   ....[2]....
        /*0040*/ 	.word	0xffffffff


	//   ....[3]....
        /*0044*/ 	.word	0xffffffff


	//   ....[4]....
        /*0048*/ 	.word	0xffffffff


	//   ....[5]....
        /*004c*/ 	.word	0xffffffff


	//   ....[6]....
        /*0050*/ 	.word	0xffffffff


	//   ....[7]....
        /*0054*/ 	.word	0xffffffff


	//   ....[8]....
        /*0058*/ 	.word	0xffffffff


	//   ....[9]....
        /*005c*/ 	.word	0xffffffff


	//   ....[10]....
        /*0060*/ 	.word	0xffffffff


	//   ....[11]....
        /*0064*/ 	.word	0xffffffff


	//   ....[12]....
        /*0068*/ 	.word	0xffffffff


	//   ....[13]....
        /*006c*/ 	.word	0xffffffff


	//   ....[14]....
        /*0070*/ 	.word	0xffffffff


	//   ....[15]....
        /*0074*/ 	.word	0xffffffff


	//   ....[16]....
        /*0078*/ 	.word	0xffffffff


	//   ....[17]....
        /*007c*/ 	.word	0xffffffff


	//   ....[18]....
        /*0080*/ 	.word	0xffffffff


	//   ....[19]....
        /*0084*/ 	.word	0xffffffff


	//----- nvinfo : EIATTR_COOP_GROUP_INSTR_OFFSETS
	.align		4
.L_3666:
        /*0088*/ 	.byte	0x04, 0x28
        /*008a*/ 	.short	(.L_3668 - .L_3667)


	//   ....[0]....
.L_3667:
        /*008c*/ 	.word	0x00000ef0


	//   ....[1]....
        /*0090*/ 	.word	0x00000f20


	//   ....[2]....
        /*0094*/ 	.word	0x00000f40


	//   ....[3]....
        /*0098*/ 	.word	0x00000f60


	//   ....[4]....
        /*009c*/ 	.word	0x00000f80


	//   ....[5]....
        /*00a0*/ 	.word	0x000011c0


	//   ....[6]....
        /*00a4*/ 	.word	0x000011e0


	//   ....[7]....
        /*00a8*/ 	.word	0x00001200


	//   ....[8]....
        /*00ac*/ 	.word	0x00001220


	//   ....[9]....
        /*00b0*/ 	.word	0x00001240


	//   ....[10]....
        /*00b4*/ 	.word	0x000018a0


	//   ....[11]....
        /*00b8*/ 	.word	0x00001910


	//   ....[12]....
        /*00bc*/ 	.word	0x00001970


	//   ....[13]....
        /*00c0*/ 	.word	0x000019d0


	//   ....[14]....
        /*00c4*/ 	.word	0x00001a30


	//   ....[15]....
        /*00c8*/ 	.word	0x00001cc0


	//   ....[16]....
        /*00cc*/ 	.word	0x00001d20


	//   ....[17]....
        /*00d0*/ 	.word	0x00001d80


	//   ....[18]....
        /*00d4*/ 	.word	0x00001de0


	//   ....[19]....
        /*00d8*/ 	.word	0x00001e40


	//----- nvinfo : EIATTR_EXIT_INSTR_OFFSETS
	.align		4
.L_3668:
        /*00dc*/ 	.byte	0x04, 0x1c
        /*00de*/ 	.short	(.L_3670 - .L_3669)


	//   ....[0]....
.L_3669:
        /*00e0*/ 	.word	0x00000550


	//   ....[1]....
        /*00e4*/ 	.word	0x00001850


	//----- nvinfo : EIATTR_MAX_THREADS
	.align		4
.L_3670:
        /*00e8*/ 	.byte	0x04, 0x05
        /*00ea*/ 	.short	(.L_3672 - .L_3671)
.L_3671:
        /*00ec*/ 	.word	0x00000080
        /*00f0*/ 	.word	0x00000001
        /*00f4*/ 	.word	0x00000001


	//----- nvinfo : EIATTR_CRS_STACK_SIZE
	.align		4
.L_3672:
        /*00f8*/ 	.byte	0x04, 0x1e
        /*00fa*/ 	.short	(.L_3674 - .L_3673)
.L_3673:
        /*00fc*/ 	.word	0x00000000
.L_3674:


//--------------------- .nv.info._ZN10layer_norm13ln_fwd_kernelINS_13Kernel_traitsIfffffjLj512ELj1ELj4ELj1ELj16ENS_18Kernel_traits_baseILj512EfffffjLj128EEEEELb0ELb1ELb0ELb1EEEvNS_9FwdParamsE --------------------------
	.section	.nv.info._ZN10layer_norm13ln_fwd_kernelINS_13Kernel_traitsIfffffjLj512ELj1ELj4ELj1ELj16ENS_18Kernel_traits_baseILj512EfffffjLj128EEEEELb0ELb1ELb0ELb1EEEvNS_9FwdParamsE,"",@"SHT_CUDA_INFO"
	.sectionflags	@""
	.align	4


	//----- nvinfo : EIATTR_CUDA_API_VERSION
	.align		4
        /*0000*/ 	.byte	0x04, 0x37
        /*0002*/ 	.short	(.L_3676 - .L_3675)
.L_3675:
        /*0004*/ 	.word	0x00000082


	//----- nvinfo : EIATTR_SW2861232_WAR
	.align		4
.L_3676:
        /*0008*/ 	.byte	0x01, 0x35
	.zero		2


	//----- nvinfo : EIATTR_PARAM_CBANK
	.align		4
        /*000c*/ 	.byte	0x04, 0x0a
        /*000e*/ 	.short	(.L_3678 - .L_3677)
	.align		4
.L_3677:
        /*0010*/ 	.word	index@(.nv.constant0._ZN10layer_norm13ln_fwd_kernelINS_13Kernel_traitsIfffffjLj512ELj1ELj4ELj1ELj16ENS_18Kernel_traits_baseILj512EfffffjLj128EEEEELb0ELb1ELb0ELb1EEEvNS_9FwdParamsE)
        /*0014*/ 	.short	0x0160
        /*0016*/ 	.short	0x00e8


	//----- nvinfo : EIATTR_CBANK_PARAM_SIZE
	.align		4
.L_3678:
        /*0018*/ 	.byte	0x03, 0x19
        /*001a*/ 	.short	0x00e8


	//----- nvinfo : EIATTR_KPARAM_INFO
	.align		4
        /*001c*/ 	.byte	0x04, 0x17
        /*001e*/ 	.short	(.L_3680 - .L_3679)
.L_3679:
        /*0020*/ 	.word	0x00000000
        /*0024*/ 	.short	0x0000
        /*0026*/ 	.short	0x0000
        /*0028*/ 	.byte	0x00, 0xf0, 0xa1, 0x03


	//----- nvinfo : EIATTR_MAXREG_COUNT
	.align		4
.L_3680:
        /*002c*/ 	.byte	0x03, 0x1b
        /*002e*/ 	.short	0x00ff


	//----- nvinfo : EIATTR_MERCURY_ISA_VERSION
	.align		4
        /*0030*/ 	.byte	0x03, 0x5f
        /*0032*/ 	.short	0x0000


	//----- nvinfo : EIATTR_COOP_GROUP_MASK_REGIDS
	.align		4
        /*0034*/ 	.byte	0x04, 0x29
        /*0036*/ 	.short	(.L_3682 - .L_3681)


	//   ....[0]....
.L_3681:
        /*0038*/ 	.word	0xffffffff


	//   ....[1]....
        /*003c*/ 	.word	0xffffffff


	//   ....[2]....
        /*0040*/ 	.word	0xffffffff


	//   ....[3]....
        /*0044*/ 	.word	0xffffffff


	//   ....[4]....
        /*0048*/ 	.word	0xffffffff


	//   ....[5]....
        /*004c*/ 	.word	0xffffffff


	//   ....[6]....
        /*0050*/ 	.word	0xffffffff


	//   ....[7]....
        /*0054*/ 	.word	0xffffffff


	//   ....[8]....
        /*0058*/ 	.word	0xffffffff


	//   ....[9]....
        /*005c*/ 	.word	0xffffffff


	//   ....[10]....
        /*0060*/ 	.word	0xffffffff


	//   ....[11]....
        /*0064*/ 	.word	0xffffffff


	//   ....[12]....
        /*0068*/ 	.word	0xffffffff


	//   ....[13]....
        /*006c*/ 	.word	0xffffffff


	//   ....[14]....
        /*0070*/ 	.word	0xffffffff


	//   ....[15]....
        /*0074*/ 	.word	0xffffffff


	//   ....[16]....
        /*0078*/ 	.word	0xffffffff


	//   ....[17]....
        /*007c*/ 	.word	0xffffffff


	//   ....[18]....
        /*0080*/ 	.word	0xffffffff


	//   ....[19]....
        /*0084*/ 	.word	0xffffffff


	//----- nvinfo : EIATTR_COOP_GROUP_INSTR_OFFSETS
	.align		4
.L_3682:
        /*0088*/ 	.byte	0x04, 0x28
        /*008a*/ 	.short	(.L_3684 - .L_3683)


	//   ....[0]....
.L_3683:
        /*008c*/ 	.word	0x00000b50


	//   ....[1]....
        /*0090*/ 	.word	0x00000b80


	//   ....[2]....
        /*0094*/ 	.word	0x00000ba0


	//   ....[3]....
        /*0098*/ 	.word	0x00000bc0


	//   ....[4]....
        /*009c*/ 	.word	0x00000be0


	//   ....[5]....
        /*00a0*/ 	.word	0x00000e10


	//   ....[6]....
        /*00a4*/ 	.word	0x00000e30


	//   ....[7]....
        /*00a8*/ 	.word	0x00000e50


	//   ....[8]....
        /*00ac*/ 	.word	0x00000e70


	//   ....[9]....
        /*00b0*/ 	.word	0x00000e90


	//   ....[10]....
        /*00b4*/ 	.word	0x000013d0


	//   ....[11]....
        /*00b8*/ 	.word	0x00001430


	//   ....[12]....
        /*00bc*/ 	.word	0x00001490


	//   ....[13]....
        /*00c0*/ 	.word	0x000014f0


	//   ....[14]....
        /*00c4*/ 	.word	0x00001550


	//   ....[15]....
        /*00c8*/ 	.word	0x000017c0


	//   ....[16]....
        /*00cc*/ 	.word	0x00001820


	//   ....[17]....
        /*00d0*/ 	.word	0x00001880


	//   ....[18]....
        /*00d4*/ 	.word	0x000018e0


	//   ....[19]....
        /*00d8*/ 	.word	0x00001940


	//----- nvinfo : EIATTR_EXIT_INSTR_OFFSETS
	.align		4
.L_3684:
        /*00dc*/ 	.byte	0x04, 0x1c
        /*00de*/ 	.short	(.L_3686 - .L_3685)


	//   ....[0]....
.L_3685:
        /*00e0*/ 	.word	0x000001e0


	//   ....[1]....
        /*00e4*/ 	.word	0x00001380


	//----- nvinfo : EIATTR_MAX_THREADS
	.align		4
.L_3686:
        /*00e8*/ 	.byte	0x04, 0x05
        /*00ea*/ 	.short	(.L_3688 - .L_3687)
.L_3687:
        /*00ec*/ 	.word	0x00000080
        /*00f0*/ 	.word	0x00000001
        /*00f4*/ 	.word	0x00000001


	//----- nvinfo : EIATTR_CRS_STACK_SIZE
	.align		4
.L_3688:
        /*00f8*/ 	.byte	0x04, 0x1e
        /*00fa*/ 	.short	(.L_3690 - .L_3689)
.L_3689:
        /*00fc*/ 	.word	0x00000000
.L_3690:


//--------------------- .nv.info._ZN10layer_norm13ln_fwd_kernelINS_13Kernel_traitsIfffffjLj512ELj1ELj4ELj1ELj16ENS_18Kernel_traits_baseILj512EfffffjLj128EEEEELb0ELb1ELb1ELb0EEEvNS_9FwdParamsE --------------------------
	.section	.nv.info._ZN10layer_norm13ln_fwd_kernelINS_13Kernel_traitsIfffffjLj512ELj1ELj4ELj1ELj16ENS_18Kernel_traits_baseILj512EfffffjLj128EEEEELb0ELb1ELb1ELb0EEEvNS_9FwdParamsE,"",@"SHT_CUDA_INFO"
	.sectionflags	@""
	.align	4


	//----- nvinfo : EIATTR_CUDA_API_VERSION
	.align		4
        /*0000*/ 	.byte	0x04, 0x37
        /*0002*/ 	.short	(.L_3692 - .L_3691)
.L_3691:
        /*0004*/ 	.word	0x00000082


	//----- nvinfo : EIATTR_SW2861232_WAR
	.align		4
.L_3692:
        /*0008*/ 	.byte	0x01, 0x35
	.zero		2


	//----- nvinfo : EIATTR_PARAM_CBANK
	.align		4
        /*000c*/ 	.byte	0x04, 0x0a
        /*000e*/ 	.short	(.L_3694 - .L_3693)
	.align		4
.L_3693:
        /*0010*/ 	.word	index@(.nv.constant0._ZN10layer_norm13ln_fwd_kernelINS_13Kernel_traitsIfffffjLj512ELj1ELj4ELj1ELj16ENS_18Kernel_traits_baseILj512EfffffjLj128EEEEELb0ELb1ELb1ELb0EEEvNS_9FwdParamsE)
        /*0014*/ 	.short	0x0160
        /*0016*/ 	.short	0x00e8


	//----- nvinfo : EIATTR_CBANK_PARAM_SIZE
	.align		4
.L_3694:
        /*0018*/ 	.byte	0x03, 0x19
        /*001a*/ 	.short	0x00e8


	//----- nvinfo : EIATTR_KPARAM_INFO
	.align		4
        /*001c*/ 	.byte	0x04, 0x17
        /*001e*/ 	.short	(.L_3696 - .L_3695)
.L_3695:
        /*0020*/ 	.word	0x00000000
        /*0024*/ 	.short	0x0000
        /*0026*/ 	.short	0x0000
        /*0028*/ 	.byte	0x00, 0xf0, 0xa1, 0x03


	//----- nvinfo : EIATTR_MAXREG_COUNT
	.align		4
.L_3696:
        /*002c*/ 	.byte	0x03, 0x1b
        /*002e*/ 	.short	0x00ff


	//----- nvinfo : EIATTR_MERCURY_ISA_VERSION
	.align		4
        /*0030*/ 	.byte	0x03, 0x5f
        /*0032*/ 	.short	0x0000


	//----- nvinfo : EIATTR_COOP_GROUP_MASK_REGIDS
	.align		4
        /*0034*/ 	.byte	0x04, 0x29
        /*0036*/ 	.short	(.L_3698 - .L_3697)


	//   ....[0]....
.L_3697:
        /*0038*/ 	.word	0xffffffff


	//   ....[1]....
        /*003c*/ 	.word	0xffffffff


	//   ....[2]....
        /*0040*/ 	.word	0xffffffff


	//   ....[3]....
        /*0044*/ 	.word	0xffffffff


	//   ....[4]....
        /*0048*/ 	.word	0xffffffff


	//   ....[5]....
        /*004c*/ 	.word	0xffffffff


	//   ....[6]....
        /*0050*/ 	.word	0xffffffff


	//   ....[7]....
        /*0054*/ 	.word	0xffffffff


	//   ....[8]....
        /*0058*/ 	.word	0xffffffff


	//   ....[9]....
        /*005c*/ 	.word	0xffffffff


	//   ....[10]....
        /*0060*/ 	.word	0xffffffff


	//   ....[11]....
        /*0064*/ 	.word	0xffffffff


	//   ....[12]....
        /*0068*/ 	.word	0xffffffff


	//   ....[13]....
        /*006c*/ 	.word	0xffffffff


	//   ....[14]....
        /*0070*/ 	.word	0xffffffff


	//   ....[15]....
        /*0074*/ 	.word	0xffffffff


	//   ....[16]....
        /*0078*/ 	.word	0xffffffff


	//   ....[17]....
        /*007c*/ 	.word	0xffffffff


	//   ....[18]....
        /*0080*/ 	.word	0xffffffff


	//   ....[19]....
        /*0084*/ 	.word	0xffffffff


	//----- nvinfo : EIATTR_COOP_GROUP_INSTR_OFFSETS
	.align		4
.L_3698:
        /*0088*/ 	.byte	0x04, 0x28
        /*008a*/ 	.short	(.L_3700 - .L_3699)


	//   ....[0]....
.L_3699:
        /*008c*/ 	.word	0x00001540


	//   ....[1]....
        /*0090*/ 	.word	0x00001570


	//   ....[2]....
        /*0094*/ 	.word	0x00001590


	//   ....[3]....
        /*0098*/ 	.word	0x000015b0


	//   ....[4]....
        /*009c*/ 	.word	0x000015d0


	//   ....[5]....
        /*00a0*/ 	.word	0x00001810


	//   ....[6]....
        /*00a4*/ 	.word	0x00001830


	//   ....[7]....
        /*00a8*/ 	.word	0x00001850


	//   ....[8]....
        /*00ac*/ 	.word	0x00001870


	//   ....[9]....
        /*00b0*/ 	.word	0x00001890


	//   ....[10]....
        /*00b4*/ 	.word	0x00001f70


	//   ....[11]....
        /*00b8*/ 	.word	0x00001fe0


	//   ....[12]....
        /*00bc*/ 	.word	0x00002040


	//   ....[13]....
        /*00c0*/ 	.word	0x000020a0


	//   ....[14]....
        /*00c4*/ 	.word	0x00002100


	//   ....[15]....
        /*00c8*/ 	.word	0x00002380


	//   ....[16]....
        /*00cc*/ 	.word	0x000023e0


	//   ....[17]....
        /*00d0*/ 	.word	0x00002440


	//   ....[18]....
        /*00d4*/ 	.word	0x000024a0


	//   ....[19]....
        /*00d8*/ 	.word	0x00002510


	//----- nvinfo : EIATTR_EXIT_INSTR_OFFSETS
	.align		4
.L_3700:
        /*00dc*/ 	.byte	0x04, 0x1c
        /*00de*/ 	.short	(.L_3702 - .L_3701)


	//   ....[0]....
.L_3701:
        /*00e0*/ 	.word	0x00000550


	//   ....[1]....
        /*00e4*/ 	.word	0x00001f20


	//----- nvinfo : EIATTR_MAX_THREADS
	.align		4
.L_3702:
        /*00e8*/ 	.byte	0x04, 0x05
        /*00ea*/ 	.short	(.L_3704 - .L_3703)
.L_3703:
        /*00ec*/ 	.word	0x00000080
        /*00f0*/ 	.word	0x00000001
        /*00f4*/ 	.word	0x00000001


	//----- nvinfo : EIATTR_CRS_STACK_SIZE
	.align		4
.L_3704:
        /*00f8*/ 	.byte	0x04, 0x1e
        /*00fa*/ 	.short	(.L_3706 - .L_3705)
.L_3705:
        /*00fc*/ 	.word	0x00000000
.L_3706:


//--------------------- .nv.info._ZN10layer_norm13ln_fwd_kernelINS_13Kernel_traitsIfffffjLj512ELj1ELj4ELj1ELj16ENS_18Kernel_traits_baseILj512EfffffjLj128EEEEELb0ELb1ELb1ELb1EEEvNS_9FwdParamsE --------------------------
	.section	.nv.info._ZN10layer_norm13ln_fwd_kernelINS_13Kernel_traitsIfffffjLj512ELj1ELj4ELj1ELj16ENS_18Kernel_traits_baseILj512EfffffjLj128EEEEELb0ELb1ELb1ELb1EEEvNS_9FwdParamsE,"",@"SHT_CUDA_INFO"
	.sectionflags	@""
	.align	4


	//----- nvinfo : EIATTR_CUDA_API_VERSION
	.align		4
        /*0000*/ 	.byte	0x04, 0x37
        /*0002*/ 	.short	(.L_3708 - .L_3707)
.L_3707:
        /*0004*/ 	.word	0x00000082


	//----- nvinfo : EIATTR_SW2861232_WAR
	.align		4
.L_3708:
        /*0008*/ 	.byte	0x01, 0x35
	.zero		2


	//----- nvinfo : EIATTR_PARAM_CBANK
	.align		4
        /*000c*/ 	.byte	0x04, 0x0a
        /*000e*/ 	.short	(.L_3710 - .L_3709)
	.align		4
.L_3709:
        /*0010*/ 	.word	index@(.nv.constant0._ZN10layer_norm13ln_fwd_kernelINS_13Kernel_traitsIfffffjLj512ELj1ELj4ELj1ELj16ENS_18Kernel_traits_baseILj512EfffffjLj128EEEEELb0ELb1ELb1ELb1EEEvNS_9FwdParamsE)
        /*0014*/ 	.short	0x0160
        /*0016*/ 	.short	0x00e8


	//----- nvinfo : EIATTR_CBANK_PARAM_SIZE
	.align		4
.L_3710:
        /*0018*/ 	.byte	0x03, 0x19
        /*001a*/ 	.short	0x00e8


	//----- nvinfo : EIATTR_KPARAM_INFO
	.align		4
        /*001c*/ 	.byte	0x04, 0x17
        /*001e*/ 	.short	(.L_3712 - .L_3711)
.L_3711:
        /*0020*/ 	.word	0x00000000
        /*0024*/ 	.short	0x0000
        /*0026*/ 	.short	0x0000
        /*0028*/ 	.byte	0x00, 0xf0, 0xa1, 0x03


	//----- nvinfo : EIATTR_MAXREG_COUNT
	.align		4
.L_3712:
        /*002c*/ 	.byte	0x03, 0x1b
        /*002e*/ 	.short	0x00ff


	//----- nvinfo : EIATTR_MERCURY_ISA_VERSION
	.align		4
        /*0030*/ 	.byte	0x03, 0x5f
        /*0032*/ 	.short	0x0000


	//----- nvinfo : EIATTR_COOP_GROUP_MASK_REGIDS
	.align		4
        /*0034*/ 	.byte	0x04, 0x29
        /*0036*/ 	.short	(.L_3714 - .L_3713)


	//   ....[0]....
.L_3713:
        /*0038*/ 	.word	0xffffffff


	//   ....[1]....
        /*003c*/ 	.word	0xffffffff


	//   ....[2]....
        /*0040*/ 	.word	0xffffffff


	//   ....[3]....
        /*0044*/ 	.word	0xffffffff


	//   ....[4]....
        /*0048*/ 	.word	0xffffffff


	//   ....[5]....
        /*004c*/ 	.word	0xffffffff


	//   ....[6]....
        /*0050*/ 	.word	0xffffffff


	//   ....[7]....
        /*0054*/ 	.word	0xffffffff


	//   ....[8]....
        /*0058*/ 	.word	0xffffffff


	//   ....[9]....
        /*005c*/ 	.word	0xffffffff


	//   ....[10]....
        /*0060*/ 	.word	0xffffffff


	//   ....[11]....
        /*0064*/ 	.word	0xffffffff


	//   ....[12]....
        /*0068*/ 	.word	0xffffffff


	//   ....[13]....
        /*006c*/ 	.word	0xffffffff


	//   ....[14]....
        /*0070*/ 	.word	0xffffffff


	//   ....[15]....
        /*0074*/ 	.word	0xffffffff


	//   ....[16]....
        /*0078*/ 	.word	0xffffffff


	//   ....[17]....
        /*007c*/ 	.word	0xffffffff


	//   ....[18]....
        /*0080*/ 	.word	0xffffffff


	//   ....[19]....
        /*0084*/ 	.word	0xffffffff


	//----- nvinfo : EIATTR_COOP_GROUP_INSTR_OFFSETS
	.align		4
.L_3714:
        /*0088*/ 	.byte	0x04, 0x28
        /*008a*/ 	.short	(.L_3716 - .L_3715)


	//   ....[0]....
.L_3715:
        /*008c*/ 	.word	0x00001000


	//   ....[1]....
        /*0090*/ 	.word	0x00001030


	//   ....[2]....
        /*0094*/ 	.word	0x00001050


	//   ....[3]....
        /*0098*/ 	.word	0x00001070


	//   ....[4]....
        /*009c*/ 	.word	0x00001090


	//   ....[5]....
        /*00a0*/ 	.word	0x000012c0


	//   ....[6]....
        /*00a4*/ 	.word	0x000012e0


	//   ....[7]....
        /*00a8*/ 	.word	0x00001300


	//   ....[8]....
        /*00ac*/ 	.word	0x00001320


	//   ....[9]....
        /*00b0*/ 	.word	0x00001340


	//   ....[10]....
        /*00b4*/ 	.word	0x00001940


	//   ....[11]....
        /*00b8*/ 	.word	0x000019b0


	//   ....[12]....
        /*00bc*/ 	.word	0x00001a10


	//   ....[13]....
        /*00c0*/ 	.word	0x00001a70


	//   ....[14]....
        /*00c4*/ 	.word	0x00001ad0


	//   ....[15]....
        /*00c8*/ 	.word	0x00001d40


	//   ....[16]....
        /*00cc*/ 	.word	0x00001da0


	//   ....[17]....
        /*00d0*/ 	.word	0x00001e00


	//   ....[18]....
        /*00d4*/ 	.word	0x00001e60


	//   ....[19]....
        /*00d8*/ 	.word	0x00001ec0


	//----- nvinfo : EIATTR_EXIT_INSTR_OFFSETS
	.align		4
.L_3716:
        /*00dc*/ 	.byte	0x04, 0x1c
        /*00de*/ 	.short	(.L_3718 - .L_3717)


	//   ....[0]....
.L_3717:
        /*00e0*/ 	.word	0x000001e0


	//   ....[1]....
        /*00e4*/ 	.word	0x000018e0


	//----- nvinfo : EIATTR_MAX_THREADS
	.align		4
.L_3718:
        /*00e8*/ 	.byte	0x04, 0x05
        /*00ea*/ 	.short	(.L_3720 - .L_3719)
.L_3719:
        /*00ec*/ 	.word	0x00000080
        /*00f0*/ 	.word	0x00000001
        /*00f4*/ 	.word	0x00000001


	//----- nvinfo : EIATTR_CRS_STACK_SIZE
	.align		4
.L_3720:
        /*00f8*/ 	.byte	0x04, 0x1e
        /*00fa*/ 	.short	(.L_3722 - .L_3721)
.L_3721:
        /*00fc*/ 	.word	0x00000000
.L_3722:


//--------------------- .nv.info._ZN10layer_norm13ln_fwd_kernelINS_13Kernel_traitsIfffffjLj512ELj1ELj4ELj1ELj16ENS_18Kernel_traits_baseILj512EfffffjLj128EEEEELb1ELb0ELb0ELb0EEEvNS_9FwdParamsE --------------------------
	.section	.nv.info._ZN10layer_norm13ln_fwd_kernelINS_13Kernel_traitsIfffffjLj512ELj1ELj4ELj1ELj16ENS_18Kernel_traits_baseILj512EfffffjLj128EEEEELb1ELb0ELb0ELb0EEEvNS_9FwdParamsE,"",@"SHT_CUDA_INFO"
	.sectionflags	@""
	.align	4


	//----- nvinfo : EIATTR_CUDA_API_VERSION
	.align		4
        /*0000*/ 	.byte	0x04, 0x37
        /*0002*/ 	.short	(.L_3724 - .L_3723)
.L_3723:
        /*0004*/ 	.word	0x00000082


	//----- nvinfo : EIATTR_SW2861232_WAR
	.align		4
.L_3724:
        /*0008*/ 	.byte	0x01, 0x35
	.zero		2


	//----- nvinfo : EIATTR_PARAM_CBANK
	.align		4
        /*000c*/ 	.byte	0x04, 0x0a
        /*000e*/ 	.short	(.L_3726 - .L_3725)
	.align		4
.L_3725:
        /*0010*/ 	.word	index@(.nv.constant0._ZN10layer_norm13ln_fwd_kernelINS_13Kernel_traitsIfffffjLj512ELj1ELj4ELj1ELj16ENS_18Kernel_traits_baseILj512EfffffjLj128EEEEELb1ELb0ELb0ELb0EEEvNS_9FwdParamsE)
        /*0014*/ 	.short	0x0160
        /*0016*/ 	.short	0x00e8


	//----- nvinfo : EIATTR_CBANK_PARAM_SIZE
	.align		4
.L_3726:
        /*0018*/ 	.byte	0x03, 0x19
        /*001a*/ 	.short	0x00e8


	//----- nvinfo : EIATTR_KPARAM_INFO
	.align		4
        /*001c*/ 	.byte	0x04, 0x17
        /*001e*/ 	.short	(.L_3728 - .L_3727)
.L_3727:
        /*0020*/ 	.word	0x00000000
        /*0024*/ 	.short	0x0000
        /*0026*/ 	.short	0x0000
        /*0028*/ 	.byte	0x00, 0xf0, 0xa1, 0x03


	//----- nvinfo : EIATTR_MAXREG_COUNT
	.align		4
.L_3728:
        /*002c*/ 	.byte	0x03, 0x1b
        /*002e*/ 	.short	0x00ff


	//----- nvinfo : EIATTR_MERCURY_ISA_VERSION
	.align		4
        /*0030*/ 	.byte	0x03, 0x5f
        /*0032*/ 	.short	0x0000


	//----- nvinfo : EIATTR_COOP_GROUP_MASK_REGIDS
	.align		4
        /*0034*/ 	.byte	0x04, 0x29
        /*0036*/ 	.short	(.L_3730 - .L_3729)


	//   ....[0]....
.L_3729:
        /*0038*/ 	.word	0xffffffff


	//   ....[1]....
        /*003c*/ 	.word	0xffffffff


	//   ....[2]....
        /*0040*/ 	.word	0xffffffff


	//   ....[3]....
        /*0044*/ 	.word	0xffffffff


	//   ....[4]....
        /*0048*/ 	.word	0xffffffff


	//   ....[5]....
        /*004c*/ 	.word	0xffffffff


	//   ....[6]....
        /*0050*/ 	.word	0xffffffff


	//   ....[7]....
        /*0054*/ 	.word	0xffffffff


	//   ....[8]....
        /*0058*/ 	.word	0xffffffff


	//   ....[9]....
        /*005c*/ 	.word	0xffffffff


	//   ....[10]....
        /*0060*/ 	.word	0xffffffff


	//   ....[11]....
        /*0064*/ 	.word	0xffffffff


	//   ....[12]....
        /*0068*/ 	.word	0xffffffff


	//   ....[13]....
        /*006c*/ 	.word	0xffffffff


	//   ....[14]....
        /*0070*/ 	.word	0xffffffff


	//   ....[15]....
        /*0074*/ 	.word	0xffffffff


	//   ....[16]....
        /*0078*/ 	.word	0xffffffff


	//   ....[17]....
        /*007c*/ 	.word	0xffffffff


	//   ....[18]....
        /*0080*/ 	.word	0xffffffff


	//   ....[19]....
        /*0084*/ 	.word	0xffffffff


	//----- nvinfo : EIATTR_COOP_GROUP_INSTR_OFFSETS
	.align		4
.L_3730:
        /*0088*/ 	.byte	0x04, 0x28
        /*008a*/ 	.short	(.L_3732 - .L_3731)


	//   ....[0]....
.L_3731:
        /*008c*/ 	.word	0x00006610


	//   ....[1]....
        /*0090*/ 	.word	0x00006640


	//   ....[2]....
        /*0094*/ 	.word	0x00006660


	//   ....[3]....
        /*0098*/ 	.word	0x00006680


	//   ....[4]....
        /*009c*/ 	.word	0x000066a0


	//   ....[5]....
        /*00a0*/ 	.word	0x000068e0


	//   ....[6]....
        /*00a4*/ 	.word	0x00006900


	//   ....[7]....
        /*00a8*/ 	.word	0x00006920


	//   ....[8]....
        /*00ac*/ 	.word	0x00006940


	//   ....[9]....
        /*00b0*/ 	.word	0x00006960


	//   ....[10]....
        /*00b4*/ 	.word	0x00007000


	//   ....[11]....
        /*00b8*/ 	.word	0x00007060


	//   ....[12]....
        /*00bc*/ 	.word	0x000070c0


	//   ....[13]....
        /*00c0*/ 	.word	0x00007120


	//   ....[14]....
        /*00c4*/ 	.word	0x00007180


	//   ....[15]....
        /*00c8*/ 	.word	0x00007400


	//   ....[16]....
        /*00cc*/ 	.word	0x00007460


	//   ....[17]....
        /*00d0*/ 	.word	0x000074c0


	//   ....[18]....
        /*00d4*/ 	.word	0x00007520


	//   ....[19]....
        /*00d8*/ 	.word	0x00007580


	//----- nvinfo : EIATTR_EXIT_INSTR_OFFSETS
	.align		4
.L_3732:
        /*00dc*/ 	.byte	0x04, 0x1c
        /*00de*/ 	.short	(.L_3734 - .L_3733)


	//   ....[0]....
.L_3733:
        /*00e0*/ 	.word	0x00000930


	//   ....[1]....
        /*00e4*/ 	.word	0x00006fa0


	//----- nvinfo : EIATTR_MAX_THREADS
	.align		4
.L_3734:
        /*00e8*/ 	.byte	0x04, 0x05
        /*00ea*/ 	.short	(.L_3736 - .L_3735)
.L_3735:
        /*00ec*/ 	.word	0x00000080
        /*00f0*/ 	.word	0x00000001
        /*00f4*/ 	.word	0x00000001


	//----- nvinfo : EIATTR_CRS_STACK_SIZE
	.align		4
.L_3736:
        /*00f8*/ 	.byte	0x04, 0x1e
        /*00fa*/ 	.short	(.L_3738 - .L_3737)
.L_3737:
        /*00fc*/ 	.word	0x00000000
.L_3738:


//--------------------- .nv.info._ZN10layer_norm13ln_fwd_kernelINS_13Kernel_traitsIfffffjLj512ELj1ELj4ELj1ELj16ENS_18Kernel_traits_baseILj512EfffffjLj128EEEEELb1ELb0ELb0ELb1EEEvNS_9FwdParamsE --------------------------
	.section	.nv.info._ZN10layer_norm13ln_fwd_kernelINS_13Kernel_traitsIfffffjLj512ELj1ELj4ELj1ELj16ENS_18Kernel_traits_baseILj512EfffffjLj128EEEEELb1ELb0ELb0ELb1EEEvNS_9FwdParamsE,"",@"SHT_CUDA_INFO"
	.sectionflags	@""
	.align	4


	//----- nvinfo : EIATTR_CUDA_API_VERSION
	.align		4
        /*0000*/ 	.byte	0x04, 0x37
        /*0002*/ 	.short	(.L_3740 - .L_3739)
.L_3739:
        /*0004*/ 	.word	0x00000082


	//----- nvinfo : EIATTR_SW2861232_WAR
	.align		4
.L_3740:
        /*0008*/ 	.byte	0x01, 0x35
	.zero		2


	//----- nvinfo : EIATTR_PARAM_CBANK
	.align		4
        /*000c*/ 	.byte	0x04, 0x0a
        /*000e*/ 	.short	(.L_3742 - .L_3741)
	.align		4
.L_3741:
        /*0010*/ 	.word	index@(.nv.constant0._ZN10layer_norm13ln_fwd_kernelINS_13Kernel_traitsIfffffjLj512ELj1ELj4ELj1ELj16ENS_18Kernel_traits_baseILj512EfffffjLj128EEEEELb1ELb0ELb0ELb1EEEvNS_9FwdParamsE)
        /*0014*/ 	.short	0x0160
        /*0016*/ 	.short	0x00e8


	//----- nvinfo : EIATTR_CBANK_PARAM_SIZE
	.align		4
.L_3742:
        /*0018*/ 	.byte	0x03, 0x19
        /*001a*/ 	.short	0x00e8


	//----- nvinfo : EIATTR_KPARAM_INFO
	.align		4
        /*001c*/ 	.byte	0x04, 0x17
        /*001e*/ 	.short	(.L_3744 - .L_3743)
.L_3743:
        /*0020*/ 	.word	0x00000000
        /*0024*/ 	.short	0x0000
        /*0026*/ 	.short	0x0000
        /*0028*/ 	.byte	0x00, 0xf0, 0xa1, 0x03


	//----- nvinfo : EIATTR_MAXREG_COUNT
	.align		4
.L_3744:
        /*002c*/ 	.byte	0x03, 0x1b
        /*002e*/ 	.short	0x00ff


	//----- nvinfo : EIATTR_MERCURY_ISA_VERSION
	.align		4
        /*0030*/ 	.byte	0x03, 0x5f
        /*0032*/ 	.short	0x0000


	//----- nvinfo : EIATTR_COOP_GROUP_MASK_REGIDS
	.align		4
        /*0034*/ 	.byte	0x04, 0x29
        /*0036*/ 	.short	(.L_3746 - .L_3745)


	//   ....[0]....
.L_3745:
        /*0038*/ 	.word	0xffffffff


	//   ....[1]....
        /*003c*/ 	.word	0xffffffff


	//   ....[2]....
        /*0040*/ 	.word	0xffffffff


	//   ....[3]....
        /*0044*/ 	.word	0xffffffff


	//   ....[4]....
        /*0048*/ 	.word	0xffffffff


	//   ....[5]....
        /*004c*/ 	.word	0xffffffff


	//   ....[6]....
        /*0050*/ 	.word	0xffffffff


	//   ....[7]....
        /*0054*/ 	.word	0xffffffff


	//   ....[8]....
        /*0058*/ 	.word	0xffffffff


	//   ....[9]....
        /*005c*/ 	.word	0xffffffff


	//   ....[10]....
        /*0060*/ 	.word	0xffffffff


	//   ....[11]....
        /*0064*/ 	.word	0xffffffff


	//   ....[12]....
        /*0068*/ 	.word	0xffffffff


	//   ....[13]....
        /*006c*/ 	.word	0xffffffff


	//   ....[14]....
        /*0070*/ 	.word	0xffffffff


	//   ....[15]....
        /*0074*/ 	.word	0xffffffff


	//   ....[16]....
        /*0078*/ 	.word	0xffffffff


	//   ....[17]....
        /*007c*/ 	.word	0xffffffff


	//   ....[18]....
        /*0080*/ 	.word	0xffffffff


	//   ....[19]....
        /*0084*/ 	.word	0xffffffff


	//----- nvinfo : EIATTR_COOP_GROUP_INSTR_OFFSETS
	.align		4
.L_3746:
        /*0088*/ 	.byte	0x04, 0x28
        /*008a*/ 	.short	(.L_3748 - .L_3747)


	//   ....[0]....
.L_3747:
        /*008c*/ 	.word	0x00006110


	//   ....[1]....
        /*0090*/ 	.word	0x00006140


	//   ....[2]....
        /*0094*/ 	.word	0x00006160


	//   ....[3]....
        /*0098*/ 	.word	0x00006180


	//   ....[4]....
        /*009c*/ 	.word	0x000061a0


	//   ....[5]....
        /*00a0*/ 	.word	0x000063d0


	//   ....[6]....
        /*00a4*/ 	.word	0x000063f0


	//   ....[7]....
        /*00a8*/ 	.word	0x00006410


	//   ....[8]....
        /*00ac*/ 	.word	0x00006430


	//   ....[9]....
        /*00b0*/ 	.word	0x00006450


	//   ....[10]....
        /*00b4*/ 	.word	0x000069a0


	//   ....[11]....
        /*00b8*/ 	.word	0x00006a00


	//   ....[12]....
        /*00bc*/ 	.word	0x00006a60


	//   ....[13]....
        /*00c0*/ 	.word	0x00006ac0


	//   ....[14]....
        /*00c4*/ 	.word	0x00006b20


	//   ....[15]....
        /*00c8*/ 	.word	0x00006d90


	//   ....[16]....
        /*00cc*/ 	.word	0x00006df0


	//   ....[17]....
        /*00d0*/ 	.word	0x00006e50


	//   ....[18]....
        /*00d4*/ 	.word	0x00006eb0


	//   ....[19]....
        /*00d8*/ 	.word	0x00006f10


	//----- nvinfo : EIATTR_EXIT_INSTR_OFFSETS
	.align		4
.L_3748:
        /*00dc*/ 	.byte	0x04, 0x1c
        /*00de*/ 	.short	(.L_3750 - .L_3749)


	//   ....[0]....
.L_3749:
        /*00e0*/ 	.word	0x00000610


	//   ....[1]....
        /*00e4*/ 	.word	0x00006940


	//----- nvinfo : EIATTR_MAX_THREADS
	.align		4
.L_3750:
        /*00e8*/ 	.byte	0x04, 0x05
        /*00ea*/ 	.short	(.L_3752 - .L_3751)
.L_3751:
        /*00ec*/ 	.word	0x00000080
        /*00f0*/ 	.word	0x00000001
        /*00f4*/ 	.word	0x00000001


	//----- nvinfo : EIATTR_CRS_STACK_SIZE
	.align		4
.L_3752:
        /*00f8*/ 	.byte	0x04, 0x1e
        /*00fa*/ 	.short	(.L_3754 - .L_3753)
.L_3753:
        /*00fc*/ 	.word	0x00000000
.L_3754:


//--------------------- .nv.info._ZN10layer_norm13ln_fwd_kernelINS_13Kernel_traitsIfffffjLj512ELj1ELj4ELj1ELj16ENS_18Kernel_traits_baseILj512EfffffjLj128EEEEELb1ELb0ELb1ELb0EEEvNS_9FwdParamsE --------------------------
	.section	.nv.info._ZN10layer_norm13ln_fwd_kernelINS_13Kernel_traitsIfffffjLj512ELj1ELj4ELj1ELj16ENS_18Kernel_traits_baseILj512EfffffjLj128EEEEELb1ELb0ELb1ELb0EEEvNS_9FwdParamsE,"",@"SHT_CUDA_INFO"
	.sectionflags	@""
	.align	4


	//----- nvinfo : EIATTR_CUDA_API_VERSION
	.align		4
        /*0000*/ 	.byte	0x04, 0x37
        /*0002*/ 	.short	(.L_3756 - .L_3755)
.L_3755:
        /*0004*/ 	.word	0x00000082


	//----- nvinfo : EIATTR_SW2861232_WAR
	.align		4
.L_3756:
        /*0008*/ 	.byte	0x01, 0x35
	.zero		2


	//----- nvinfo : EIATTR_PARAM_CBANK
	.align		4
        /*000c*/ 	.byte	0x04, 0x0a
        /*000e*/ 	.short	(.L_3758 - .L_3757)
	.align		4
.L_3757:
        /*0010*/ 	.word	index@(.nv.constant0._ZN10layer_norm13ln_fwd_kernelINS_13Kernel_traitsIfffffjLj512ELj1ELj4ELj1ELj16ENS_18Kernel_traits_baseILj512EfffffjLj128EEEEELb1ELb0ELb1ELb0EEEvNS_9FwdParamsE)
        /*0014*/ 	.short	0x0160
        /*0016*/ 	.short	0x00e8


	//----- nvinfo : EIATTR_CBANK_PARAM_SIZE
	.align		4
.L_3758:
        /*0018*/ 	.byte	0x03, 0x19
        /*001a*/ 	.short	0x00e8


	//----- nvinfo : EIATTR_KPARAM_INFO
	.align		4
        /*001c*/ 	.byte	0x04, 0x17
        /*001e*/ 	.short	(.L_3760 - .L_3759)
.L_3759:
        /*0020*/ 	.word	0x00000000
        /*0024*/ 	.short	0x0000
        /*0026*/ 	.short	0x0000
        /*0028*/ 	.byte	0x00, 0xf0, 0xa1, 0x03


	//----- nvinfo : EIATTR_MAXREG_COUNT
	.align		4
.L_3760:
        /*002c*/ 	.byte	0x03, 0x1b
        /*002e*/ 	.short	0x00ff


	//----- nvinfo : EIATTR_MERCURY_ISA_VERSION
	.align		4
        /*0030*/ 	.byte	0x03, 0x5f
        /*0032*/ 	.short	0x0000


	//----- nvinfo : EIATTR_COOP_GROUP_MASK_REGIDS
	.align		4
        /*0034*/ 	.byte	0x04, 0x29
        /*0036*/ 	.short	(.L_3762 - .L_3761)


	//   ....[0]....
.L_3761:
        /*0038*/ 	.word	0xffffffff


	//   ....[1]....
        /*003c*/ 	.word	0xffffffff


	//   ....[2]....
        /*0040*/ 	.word	0xffffffff


	//   ....[3]....
        /*0044*/ 	.word	0xffffffff


	//   ....[4]....
        /*0048*/ 	.word	0xffffffff


	//   ....[5]....
        /*004c*/ 	.word	0xffffffff


	//   ....[6]....
        /*0050*/ 	.word	0xffffffff


	//   ....[7]....
        /*0054*/ 	.word	0xffffffff


	//   ....[8]....
        /*0058*/ 	.word	0xffffffff


	//   ....[9]....
        /*005c*/ 	.word	0xffffffff


	//   ....[10]....
        /*0060*/ 	.word	0xffffffff


	//   ....[11]....
        /*0064*/ 	.word	0xffffffff


	//   ....[12]....
        /*0068*/ 	.word	0xffffffff


	//   ....[13]....
        /*006c*/ 	.word	0xffffffff


	//   ....[14]....
        /*0070*/ 	.word	0xffffffff


	//   ....[15]....
        /*0074*/ 	.word	0xffffffff


	//   ....[16]....
        /*0078*/ 	.word	0xffffffff


	//   ....[17]....
        /*007c*/ 	.word	0xffffffff


	//   ....[18]....
        /*0080*/ 	.word	0xffffffff


	//   ....[19]....
        /*0084*/ 	.word	0xffffffff


	//----- nvinfo : EIATTR_COOP_GROUP_INSTR_OFFSETS
	.align		4
.L_3762:
        /*0088*/ 	.byte	0x04, 0x28
        /*008a*/ 	.short	(.L_3764 - .L_3763)


	//   ....[0]....
.L_3763:
        /*008c*/ 	.word	0x00006f60


	//   ....[1]....
        /*0090*/ 	.word	0x00006f90


	//   ....[2]....
        /*0094*/ 	.word	0x00006fb0


	//   ....[3]....
        /*0098*/ 	.word	0x00006fd0


	//   ....[4]....
        /*009c*/ 	.word	0x00006ff0


	//   ....[5]....
        /*00a0*/ 	.word	0x00007230


	//   ....[6]....
        /*00a4*/ 	.word	0x00007250


	//   ....[7]....
        /*00a8*/ 	.word	0x00007270


	//   ....[8]....
        /*00ac*/ 	.word	0x00007290


	//   ....[9]....
        /*00b0*/ 	.word	0x000072b0


	//   ....[10]....
        /*00b4*/ 	.word	0x000079c0


	//   ....[11]....
        /*00b8*/ 	.word	0x00007a40


	//   ....[12]....
        /*00bc*/ 	.word	0x00007aa0


	//   ....[13]....
        /*00c0*/ 	.word	0x00007b00


	//   ....[14]....
        /*00c4*/ 	.word	0x00007b60


	//   ....[15]....
        /*00c8*/ 	.word	0x00007de0


	//   ....[16]....
        /*00cc*/ 	.word	0x00007e40


	//   ....[17]....
        /*00d0*/ 	.word	0x00007ea0


	//   ....[18]....
        /*00d4*/ 	.word	0x00007f00


	//   ....[19]....
        /*00d8*/ 	.word	0x00007f70


	//----- nvinfo : EIATTR_EXIT_INSTR_OFFSETS
	.align		4
.L_3764:
        /*00dc*/ 	.byte	0x04, 0x1c
        /*00de*/ 	.short	(.L_3766 - .L_3765)


	//   ....[0]....
.L_3765:
        /*00e0*/ 	.word	0x00000920


	//   ....[1]....
        /*00e4*/ 	.word	0x00007960


	//----- nvinfo : EIATTR_MAX_THREADS
	.align		4
.L_3766:
        /*00e8*/ 	.byte	0x04, 0x05
        /*00ea*/ 	.short	(.L_3768 - .L_3767)
.L_3767:
        /*00ec*/ 	.word	0x00000080
        /*00f0*/ 	.word	0x00000001
        /*00f4*/ 	.word	0x00000001


	//----- nvinfo : EIATTR_CRS_STACK_SIZE
	.align		4
.L_3768:
        /*00f8*/ 	.byte	0x04, 0x1e
        /*00fa*/ 	.short	(.L_3770 - .L_3769)
.L_3769:
        /*00fc*/ 	.word	0x00000000
.L_3770:


//--------------------- .nv.info._ZN10layer_norm13ln_fwd_kernelINS_13Kernel_traitsIfffffjLj512ELj1ELj4ELj1ELj16ENS_18Kernel_traits_baseILj512EfffffjLj128EEEEELb1ELb0ELb1ELb1EEEvNS_9FwdParamsE --------------------------
	.section	.nv.info._ZN10layer_norm13ln_fwd_kernelINS_13Kernel_traitsIfffffjLj512ELj1ELj4ELj1ELj16ENS_18Kernel_traits_baseILj512EfffffjLj128EEEEELb1ELb0ELb1ELb1EEEvNS_9FwdParamsE,"",@"SHT_CUDA_INFO"
	.sectionflags	@""
	.align	4


	//----- nvinfo : EIATTR_CUDA_API_VERSION
	.align		4
        /*0000*/ 	.byte	0x04, 0x37
        /*0002*/ 	.short	(.L_3772 - .L_3771)
.L_3771:
        /*0004*/ 	.word	0x00000082


	//----- nvinfo : EIATTR_SW2861232_WAR
	.align		4
.L_3772:
        /*0008*/ 	.byte	0x01, 0x35
	.zero		2


	//----- nvinfo : EIATTR_PARAM_CBANK
	.align		4
        /*000c*/ 	.byte	0x04, 0x0a
        /*000e*/ 	.short	(.L_3774 - .L_3773)
	.align		4
.L_3773:
        /*0010*/ 	.word	index@(.nv.constant0._ZN10layer_norm13ln_fwd_kernelINS_13Kernel_traitsIfffffjLj512ELj1ELj4ELj1ELj16ENS_18Kernel_traits_baseILj512EfffffjLj128EEEEELb1ELb0ELb1ELb1EEEvNS_9FwdParamsE)
        /*0014*/ 	.short	0x0160
        /*0016*/ 	.short	0x00e8


	//----- nvinfo : EIATTR_CBANK_PARAM_SIZE
	.align		4
.L_3774:
        /*0018*/ 	.byte	0x03, 0x19
        /*001a*/ 	.short	0x00e8


	//----- nvinfo : EIATTR_KPARAM_INFO
	.align		4
        /*001c*/ 	.byte	0x04, 0x17
        /*001e*/ 	.short	(.L_3776 - .L_3775)
.L_3775:
        /*0020*/ 	.word	0x00000000
        /*0024*/ 	.short	0x0000
        /*0026*/ 	.short	0x0000
        /*0028*/ 	.byte	0x00, 0xf0, 0xa1, 0x03


	//----- nvinfo : EIATTR_MAXREG_COUNT
	.align		4
.L_3776:
        /*002c*/ 	.byte	0x03, 0x1b
        /*002e*/ 	.short	0x00ff


	//----- nvinfo : EIATTR_MERCURY_ISA_VERSION
	.align		4
        /*0030*/ 	.byte	0x03, 0x5f
        /*0032*/ 	.short	0x0000


	//----- nvinfo : EIATTR_COOP_GROUP_MASK_REGIDS
	.align		4
        /*0034*/ 	.byte	0x04, 0x29
        /*0036*/ 	.short	(.L_3778 - .L_3777)


	//   ....[0]....
.L_3777:
        /*0038*/ 	.word	0xffffffff


	//   ....[1]....
        /*003c*/ 	.word	0xffffffff


	//   ....[2]....
        /*0040*/ 	.word	0xffffffff


	//   ....[3]....
        /*0044*/ 	.word	0xffffffff


	//   ....[4]....
        /*0048*/ 	.word	0xffffffff


	//   ....[5]....
        /*004c*/ 	.word	0xffffffff


	//   ....[6]....
        /*0050*/ 	.word	0xffffffff


	//   ....[7]....
        /*0054*/ 	.word	0xffffffff


	//   ....[8]....
        /*0058*/ 	.word	0xffffffff


	//   ....[9]....
        /*005c*/ 	.word	0xffffffff


	//   ....[10]....
        /*0060*/ 	.word	0xffffffff


	//   ....[11]....
        /*0064*/ 	.word	0xffffffff


	//   ....[12]....
        /*0068*/ 	.word	0xffffffff


	//   ....[13]....
        /*006c*/ 	.word	0xffffffff


	//   ....[14]....
        /*0070*/ 	.word	0xffffffff


	//   ....[15]....
        /*0074*/ 	.word	0xffffffff


	//   ....[16]....
        /*0078*/ 	.word	0xffffffff


	//   ....[17]....
        /*007c*/ 	.word	0xffffffff


	//   ....[18]....
        /*0080*/ 	.word	0xffffffff


	//   ....[19]....
        /*0084*/ 	.word	0xffffffff


	//----- nvinfo : EIATTR_COOP_GROUP_INSTR_OFFSETS
	.align		4
.L_3778:
        /*0088*/ 	.byte	0x04, 0x28
        /*008a*/ 	.short	(.L_3780 - .L_3779)


	//   ....[0]....
.L_3779:
        /*008c*/ 	.word	0x000069c0


	//   ....[1]....
        /*0090*/ 	.word	0x000069f0


	//   ....[2]....
        /*0094*/ 	.word	0x00006a10


	//   ....[3]....
        /*0098*/ 	.word	0x00006a30


	//   ....[4]....
        /*009c*/ 	.word	0x00006a50


	//   ....[5]....
        /*00a0*/ 	.word	0x00006c80


	//   ....[6]....
        /*00a4*/ 	.word	0x00006ca0


	//   ....[7]....
        /*00a8*/ 	.word	0x00006cc0


	//   ....[8]....
        /*00ac*/ 	.word	0x00006ce0


	//   ....[9]....
        /*00b0*/ 	.word	0x00006d00


	//   ....[10]....
        /*00b4*/ 	.word	0x00007310


	//   ....[11]....
        /*00b8*/ 	.word	0x00007390


	//   ....[12]....
        /*00bc*/ 	.word	0x000073f0


	//   ....[13]....
        /*00c0*/ 	.word	0x00007450


	//   ....[14]....
        /*00c4*/ 	.word	0x000074b0


	//   ....[15]....
        /*00c8*/ 	.word	0x00007720


	//   ....[16]....
        /*00cc*/ 	.word	0x00007780


	//   ....[17]....
        /*00d0*/ 	.word	0x000077e0


	//   ....[18]....
        /*00d4*/ 	.word	0x00007840


	//   ....[19]....
        /*00d8*/ 	.word	0x000078a0


	//----- nvinfo : EIATTR_EXIT_INSTR_OFFSETS
	.align		4
.L_3780:
        /*00dc*/ 	.byte	0x04, 0x1c
        /*00de*/ 	.short	(.L_3782 - .L_3781)


	//   ....[0]....
.L_3781:
        /*00e0*/ 	.word	0x000005f0


	//   ....[1]....
        /*00e4*/ 	.word	0x000072c0


	//----- nvinfo : EIATTR_MAX_THREADS
	.align		4
.L_3782:
        /*00e8*/ 	.byte	0x04, 0x05
        /*00ea*/ 	.short	(.L_3784 - .L_3783)
.L_3783:
        /*00ec*/ 	.word	0x00000080
        /*00f0*/ 	.word	0x00000001
        /*00f4*/ 	.word	0x00000001


	//----- nvinfo : EIATTR_CRS_STACK_SIZE
	.align		4
.L_3784:
        /*00f8*/ 	.byte	0x04, 0x1e
        /*00fa*/ 	.short	(.L_3786 - .L_3785)
.L_3785:
        /*00fc*/ 	.word	0x00000000
.L_3786:


//--------------------- .nv.info._ZN10layer_norm13ln_fwd_kernelINS_13Kernel_traitsIfffffjLj512ELj1ELj4ELj1ELj16ENS_18Kernel_traits_baseILj512EfffffjLj128EEEEELb1ELb1ELb0ELb0EEEvNS_9FwdParamsE --------------------------
	.section	.nv.info._ZN10layer_norm13ln_fwd_kernelINS_13Kernel_traitsIfffffjLj512ELj1ELj4ELj1ELj16ENS_18Kernel_traits_baseILj512EfffffjLj128EEEEELb1ELb1ELb0ELb0EEEvNS_9FwdParamsE,"",@"SHT_CUDA_INFO"
	.sectionflags	@""
	.align	4


	//----- nvinfo : EIATTR_CUDA_API_VERSION
	.align		4
        /*0000*/ 	.byte	0x04, 0x37
        /*0002*/ 	.short	(.L_3788 - .L_3787)
.L_3787:
        /*0004*/ 	.word	0x00000082


	//----- nvinfo : EIATTR_SW2861232_WAR
	.align		4
.L_3788:
        /*0008*/ 	.byte	0x01, 0x35
	.zero		2


	//----- nvinfo : EIATTR_PARAM_CBANK
	.align		4
        /*000c*/ 	.byte	0x04, 0x0a
        /*000e*/ 	.short	(.L_3790 - .L_3789)
	.align		4
.L_3789:
        /*0010*/ 	.word	index@(.nv.constant0._ZN10layer_norm13ln_fwd_kernelINS_13Kernel_traitsIfffffjLj512ELj1ELj4ELj1ELj16ENS_18Kernel_traits_baseILj512EfffffjLj128EEEEELb1ELb1ELb0ELb0EEEvNS_9FwdParamsE)
        /*0014*/ 	.short	0x0160
        /*0016*/ 	.short	0x00e8


	//----- nvinfo : EIATTR_CBANK_PARAM_SIZE
	.align		4
.L_3790:
        /*0018*/ 	.byte	0x03, 0x19
        /*001a*/ 	.short	0x00e8


	//----- nvinfo : EIATTR_KPARAM_INFO
	.align		4
        /*001c*/ 	.byte	0x04, 0x17
        /*001e*/ 	.short	(.L_3792 - .L_3791)
.L_3791:
        /*0020*/ 	.word	0x00000000
        /*0024*/ 	.short	0x0000
        /*0026*/ 	.short	0x0000
        /*0028*/ 	.byte	0x00, 0xf0, 0xa1, 0x03


	//----- nvinfo : EIATTR_MAXREG_COUNT
	.align		4
.L_3792:
        /*002c*/ 	.byte	0x03, 0x1b
        /*002e*/ 	.short	0x00ff


	//----- nvinfo : EIATTR_MERCURY_ISA_VERSION
	.align		4
        /*0030*/ 	.byte	0x03, 0x5f
        /*0032*/ 	.short	0x0000


	//----- nvinfo : EIATTR_COOP_GROUP_MASK_REGIDS
	.align		4
        /*0034*/ 	.byte	0x04, 0x29
        /*0036*/ 	.short	(.L_3794 - .L_3793)


	//   ....[0]....
.L_3793:
        /*0038*/ 	.word	0xffffffff


	//   ....[1]....
        /*003c*/ 	.word	0xffffffff


	//   ....[2]....
        /*0040*/ 	.word	0xffffffff


	//   ....[3]....
        /*0044*/ 	.word	0xffffffff


	//   ....[4]....
        /*0048*/ 	.word	0xffffffff


	//   ....[5]....
        /*004c*/ 	.word	0xffffffff


	//   ....[6]....
        /*0050*/ 	.word	0xffffffff


	//   ....[7]....
        /*0054*/ 	.word	0xffffffff


	//   ....[8]....
        /*0058*/ 	.word	0xffffffff


	//   ....[9]....
        /*005c*/ 	.word	0xffffffff


	//   ....[10]....
        /*0060*/ 	.word	0xffffffff


	//   ....[11]....
        /*0064*/ 	.word	0xffffffff


	//   ....[12]....
        /*0068*/ 	.word	0xffffffff


	//   ....[13]....
        /*006c*/ 	.word	0xffffffff


	//   ....[14]....
        /*0070*/ 	.word	0xffffffff


	//   ....[15]....
        /*0074*/ 	.word	0xffffffff


	//   ....[16]....
        /*0078*/ 	.word	0xffffffff


	//   ....[17]....
        /*007c*/ 	.word	0xffffffff


	//   ....[18]....
        /*0080*/ 	.word	0xffffffff


	//   ....[19]....
        /*0084*/ 	.word	0xffffffff


	//----- nvinfo : EIATTR_COOP_GROUP_INSTR_OFFSETS
	.align		4
.L_3794:
        /*0088*/ 	.byte	0x04, 0x28
        /*008a*/ 	.short	(.L_3796 - .L_3795)


	//   ....[0]....
.L_3795:
        /*008c*/ 	.word	0x000067d0


	//   ....[1]....
        /*0090*/ 	.word	0x00006800


	//   ....[2]....
        /*0094*/ 	.word	0x00006820


	//   ....[3]....
        /*0098*/ 	.word	0x00006840


	//   ....[4]....
        /*009c*/ 	.word	0x00006860


	//   ....[5]....
        /*00a0*/ 	.word	0x00006aa0


	//   ....[6]....
        /*00a4*/ 	.word	0x00006ac0


	//   ....[7]....
        /*00a8*/ 	.word	0x00006ae0


	//   ....[8]....
        /*00ac*/ 	.word	0x00006b00


	//   ....[9]....
        /*00b0*/ 	.word	0x00006b20


	//   ....[10]....
        /*00b4*/ 	.word	0x000071c0


	//   ....[11]....
        /*00b8*/ 	.word	0x00007220


	//   ....[12]....
        /*00bc*/ 	.word	0x00007280


	//   ....[13]....
        /*00c0*/ 	.word	0x000072e0


	//   ....[14]....
        /*00c4*/ 	.word	0x00007340


	//   ....[15]....
        /*00c8*/ 	.word	0x000075c0


	//   ....[16]....
        /*00cc*/ 	.word	0x00007620


	//   ....[17]....
        /*00d0*/ 	.word	0x00007680


	//   ....[18]....
        /*00d4*/ 	.word	0x000076e0


	//   ....[19]....
        /*00d8*/ 	.word	0x00007740


	//----- nvinfo : EIATTR_EXIT_INSTR_OFFSETS
	.align		4
.L_3796:
        /*00dc*/ 	.byte	0x04, 0x1c
        /*00de*/ 	.short	(.L_3798 - .L_3797)


	//   ....[0]....
.L_3797:
        /*00e0*/ 	.word	0x000009f0


	//   ....[1]....
        /*00e4*/ 	.word	0x00007160


	//----- nvinfo : EIATTR_MAX_THREADS
	.align		4
.L_3798:
        /*00e8*/ 	.byte	0x04, 0x05
        /*00ea*/ 	.short	(.L_3800 - .L_3799)
.L_3799:
        /*00ec*/ 	.word	0x00000080
        /*00f0*/ 	.word	0x00000001
        /*00f4*/ 	.word	0x00000001


	//----- nvinfo : EIATTR_CRS_STACK_SIZE
	.align		4
.L_3800:
        /*00f8*/ 	.byte	0x04, 0x1e
        /*00fa*/ 	.short	(.L_3802 - .L_3801)
.L_3801:
        /*00fc*/ 	.word	0x00000000
.L_3802:


//--------------------- .nv.info._ZN10layer_norm13ln_fwd_kernelINS_13Kernel_traitsIfffffjLj512ELj1ELj4ELj1ELj16ENS_18Kernel_traits_baseILj512EfffffjLj128EEEEELb1ELb1ELb0ELb1EEEvNS_9FwdParamsE --------------------------
	.section	.nv.info._ZN10layer_norm13ln_fwd_kernelINS_13Kernel_traitsIfffffjLj512ELj1ELj4ELj1ELj16ENS_18Kernel_traits_baseILj512EfffffjLj128EEEEELb1ELb1ELb0ELb1EEEvNS_9FwdParamsE,"",@"SHT_CUDA_INFO"
	.sectionflags	@""
	.align	4


	//----- nvinfo : EIATTR_CUDA_API_VERSION
	.align		4
        /*0000*/ 	.byte	0x04, 0x37
        /*0002*/ 	.short	(.L_3804 - .L_3803)
.L_3803:
        /*0004*/ 	.word	0x00000082


	//----- nvinfo : EIATTR_SW2861232_WAR
	.align		4
.L_3804:
        /*0008*/ 	.byte	0x01, 0x35
	.zero		2


	//----- nvinfo : EIATTR_PARAM_CBANK
	.align		4
        /*000c*/ 	.byte	0x04, 0x0a
        /*000e*/ 	.short	(.L_3806 - .L_3805)
	.align		4
.L_3805:
        /*0010*/ 	.word	index@(.nv.constant0._ZN10layer_norm13ln_fwd_kernelINS_13Kernel_traitsIfffffjLj512ELj1ELj4ELj1ELj16ENS_18Kernel_traits_baseILj512EfffffjLj128EEEEELb1ELb1ELb0ELb1EEEvNS_9FwdParamsE)
        /*0014*/ 	.short	0x0160
        /*0016*/ 	.short	0x00e8


	//----- nvinfo : EIATTR_CBANK_PARAM_SIZE
	.align		4
.L_3806:
        /*0018*/ 	.byte	0x03, 0x19
        /*001a*/ 	.short	0x00e8


	//----- nvinfo : EIATTR_KPARAM_INFO
	.align		4
        /*001c*/ 	.byte	0x04, 0x17
        /*001e*/ 	.short	(.L_3808 - .L_3807)
.L_3807:
        /*0020*/ 	.word	0x00000000
        /*0024*/ 	.short	0x0000
        /*0026*/ 	.short	0x0000
        /*0028*/ 	.byte	0x00, 0xf0, 0xa1, 0x03


	//----- nvinfo : EIATTR_MAXREG_COUNT
	.align		4
.L_3808:
        /*002c*/ 	.byte	0x03, 0x1b
        /*002e*/ 	.short	0x00ff


	//----- nvinfo : EIATTR_MERCURY_ISA_VERSION
	.align		4
        /*0030*/ 	.byte	0x03, 0x5f
        /*0032*/ 	.short	0x0000


	//----- nvinfo : EIATTR_COOP_GROUP_MASK_REGIDS
	.align		4
        /*0034*/ 	.byte	0x04, 0x29
        /*0036*/ 	.short	(.L_3810 - .L_3809)


	//   ....[0]....
.L_3809:
        /*0038*/ 	.word	0xffffffff


	//   ....[1]....
        /*003c*/ 	.word	0xffffffff


	//   ....[2]....
        /*0040*/ 	.word	0xffffffff


	//   ....[3]....
        /*0044*/ 	.word	0xffffffff


	//   ....[4]....
        /*0048*/ 	.word	0xffffffff


	//   ....[5]....
        /*004c*/ 	.word	0xffffffff


	//   ....[6]....
        /*0050*/ 	.word	0xffffffff


	//   ....[7]....
        /*0054*/ 	.word	0xffffffff


	//   ....[8]....
        /*0058*/ 	.word	0xffffffff


	//   ....[9]....
        /*005c*/ 	.word	0xffffffff


	//   ....[10]....
        /*0060*/ 	.word	0xffffffff


	//   ....[11]....
        /*0064*/ 	.word	0xffffffff


	//   ....[12]....
        /*0068*/ 	.word	0xffffffff


	//   ....[13]....
        /*006c*/ 	.word	0xffffffff


	//   ....[14]....
        /*0070*/ 	.word	0xffffffff


	//   ....[15]....
        /*0074*/ 	.word	0xffffffff


	//   ....[16]....
        /*0078*/ 	.word	0xffffffff


	//   ....[17]....
        /*007c*/ 	.word	0xffffffff


	//   ....[18]....
        /*0080*/ 	.word	0xffffffff


	//   ....[19]....
        /*0084*/ 	.word	0xffffffff


	//----- nvinfo : EIATTR_COOP_GROUP_INSTR_OFFSETS
	.align		4
.L_3810:
        /*0088*/ 	.byte	0x04, 0x28
        /*008a*/ 	.short	(.L_3812 - .L_3811)


	//   ....[0]....
.L_3811:
        /*008c*/ 	.word	0x000060b0


	//   ....[1]....
        /*0090*/ 	.word	0x000060e0


	//   ....[2]....
        /*0094*/ 	.word	0x00006100


	//   ....[3]....
        /*0098*/ 	.word	0x00006120


	//   ....[4]....
        /*009c*/ 	.word	0x00006140


	//   ....[5]....
        /*00a0*/ 	.word	0x00006370


	//   ....[6]....
        /*00a4*/ 	.word	0x00006390


	//   ....[7]....
        /*00a8*/ 	.word	0x000063b0


	//   ....[8]....
        /*00ac*/ 	.word	0x000063d0


	//   ....[9]....
        /*00b0*/ 	.word	0x000063f0


	//   ....[10]....
        /*00b4*/ 	.word	0x00006920


	//   ....[11]....
        /*00b8*/ 	.word	0x00006980


	//   ....[12]....
        /*00bc*/ 	.word	0x000069e0


	//   ....[13]....
        /*00c0*/ 	.word	0x00006a40


	//   ....[14]....
        /*00c4*/ 	.word	0x00006aa0


	//   ....[15]....
        /*00c8*/ 	.word	0x00006d10


	//   ....[16]....
        /*00cc*/ 	.word	0x00006d70


	//   ....[17]....
        /*00d0*/ 	.word	0x00006dd0


	//   ....[18]....
        /*00d4*/ 	.word	0x00006e30


	//   ....[19]....
        /*00d8*/ 	.word	0x00006e90


	//----- nvinfo : EIATTR_EXIT_INSTR_OFFSETS
	.align		4
.L_3812:
        /*00dc*/ 	.byte	0x04, 0x1c
        /*00de*/ 	.short	(.L_3814 - .L_3813)


	//   ....[0]....
.L_3813:
        /*00e0*/ 	.word	0x00000620


	//   ....[1]....
        /*00e4*/ 	.word	0x000068c0


	//----- nvinfo : EIATTR_MAX_THREADS
	.align		4
.L_3814:
        /*00e8*/ 	.byte	0x04, 0x05
        /*00ea*/ 	.short	(.L_3816 - .L_3815)
.L_3815:
        /*00ec*/ 	.word	0x00000080
        /*00f0*/ 	.word	0x00000001
        /*00f4*/ 	.word	0x00000001


	//----- nvinfo : EIATTR_CRS_STACK_SIZE
	.align		4
.L_3816:
        /*00f8*/ 	.byte	0x04, 0x1e
        /*00fa*/ 	.short	(.L_3818 - .L_3817)
.L_3817:
        /*00fc*/ 	.word	0x00000000
.L_3818:


//--------------------- .nv.info._ZN10layer_norm13ln_fwd_kernelINS_13Kernel_traitsIfffffjLj512ELj1ELj4ELj1ELj16ENS_18Kernel_traits_baseILj512EfffffjLj128EEEEELb1ELb1ELb1ELb0EEEvNS_9FwdParamsE --------------------------
	.section	.nv.info._ZN10layer_norm13ln_fwd_kernelINS_13Kernel_traitsIfffffjLj512ELj1ELj4ELj1ELj16ENS_18Kernel_traits_baseILj512EfffffjLj128EEEEELb1ELb1ELb1ELb0EEEvNS_9FwdParamsE,"",@"SHT_CUDA_INFO"
	.sectionflags	@""
	.align	4


	//----- nvinfo : EIATTR_CUDA_API_VERSION
	.align		4
        /*0000*/ 	.byte	0x04, 0x37
        /*0002*/ 	.short	(.L_3820 - .L_3819)
.L_3819:
        /*0004*/ 	.word	0x00000082


	//----- nvinfo : EIATTR_SW2861232_WAR
	.align		4
.L_3820:
        /*0008*/ 	.byte	0x01, 0x35
	.zero		2


	//----- nvinfo : EIATTR_PARAM_CBANK
	.align		4
        /*000c*/ 	.byte	0x04, 0x0a
        /*000e*/ 	.short	(.L_3822 - .L_3821)
	.align		4
.L_3821:
        /*0010*/ 	.word	index@(.nv.constant0._ZN10layer_norm13ln_fwd_kernelINS_13Kernel_traitsIfffffjLj512ELj1ELj4ELj1ELj16ENS_18Kernel_traits_baseILj512EfffffjLj128EEEEELb1ELb1ELb1ELb0EEEvNS_9FwdParamsE)
        /*0014*/ 	.short	0x0160
        /*0016*/ 	.short	0x00e8


	//----- nvinfo : EIATTR_CBANK_PARAM_SIZE
	.align		4
.L_3822:
        /*0018*/ 	.byte	0x03, 0x19
        /*001a*/ 	.short	0x00e8


	//----- nvinfo : EIATTR_KPARAM_INFO
	.align		4
        /*001c*/ 	.byte	0x04, 0x17
        /*001e*/ 	.short	(.L_3824 - .L_3823)
.L_3823:
        /*0020*/ 	.word	0x00000000
        /*0024*/ 	.short	0x0000
        /*0026*/ 	.short	0x0000
        /*0028*/ 	.byte	0x00, 0xf0, 0xa1, 0x03


	//----- nvinfo : EIATTR_MAXREG_COUNT
	.align		4
.L_3824:
        /*002c*/ 	.byte	0x03, 0x1b
        /*002e*/ 	.short	0x00ff


	//----- nvinfo : EIATTR_MERCURY_ISA_VERSION
	.align		4
        /*0030*/ 	.byte	0x03, 0x5f
        /*0032*/ 	.short	0x0000


	//----- nvinfo : EIATTR_COOP_GROUP_MASK_REGIDS
	.align		4
        /*0034*/ 	.byte	0x04, 0x29
        /*0036*/ 	.short	(.L_3826 - .L_3825)


	//   ....[0]....
.L_3825:
        /*0038*/ 	.word	0xffffffff


	//   ....[1]....
        /*003c*/ 	.word	0xffffffff


	//   ....[2]....
        /*0040*/ 	.word	0xffffffff


	//   ....[3]....
        /*0044*/ 	.word	0xffffffff


	//   ....[4]....
        /*0048*/ 	.word	0xffffffff


	//   ....[5]....
        /*004c*/ 	.word	0xffffffff


	//   ....[6]....
        /*0050*/ 	.word	0xffffffff


	//   ....[7]....
        /*0054*/ 	.word	0xffffffff


	//   ....[8]....
        /*0058*/ 	.word	0xffffffff


	//   ....[9]....
        /*005c*/ 	.word	0xffffffff


	//   ....[10]....
        /*0060*/ 	.word	0xffffffff


	//   ....[11]....
        /*0064*/ 	.word	0xffffffff


	//   ....[12]....
        /*0068*/ 	.word	0xffffffff


	//   ....[13]....
        /*006c*/ 	.word	0xffffffff


	//   ....[14]....
        /*0070*/ 	.word	0xffffffff


	//   ....[15]....
        /*0074*/ 	.word	0xffffffff


	//   ....[16]....
        /*0078*/ 	.word	0xffffffff


	//   ....[17]....
        /*007c*/ 	.word	0xffffffff


	//   ....[18]....
        /*0080*/ 	.word	0xffffffff


	//   ....[19]....
        /*0084*/ 	.word	0xffffffff


	//----- nvinfo : EIATTR_COOP_GROUP_INSTR_OFFSETS
	.align		4
.L_3826:
        /*0088*/ 	.byte	0x04, 0x28
        /*008a*/ 	.short	(.L_3828 - .L_3827)


	//   ....[0]....
.L_3827:
        /*008c*/ 	.word	0x00007070


	//   ....[1]....
        /*0090*/ 	.word	0x000070a0


	//   ....[2]....
        /*0094*/ 	.word	0x000070c0


	//   ....[3]....
        /*0098*/ 	.word	0x000070e0


	//   ....[4]....
        /*009c*/ 	.word	0x00007100


	//   ....[5]....
        /*00a0*/ 	.word	0x00007340


	//   ....[6]....
        /*00a4*/ 	.word	0x00007360


	//   ....[7]....
        /*00a8*/ 	.word	0x00007380


	//   ....[8]....
        /*00ac*/ 	.word	0x000073a0


	//   ....[9]....
        /*00b0*/ 	.word	0x000073c0


	//   ....[10]....
        /*00b4*/ 	.word	0x00007ad0


	//   ....[11]....
        /*00b8*/ 	.word	0x00007b40


	//   ....[12]....
        /*00bc*/ 	.word	0x00007ba0


	//   ....[13]....
        /*00c0*/ 	.word	0x00007c00


	//   ....[14]....
        /*00c4*/ 	.word	0x00007c60


	//   ....[15]....
        /*00c8*/ 	.word	0x00007ee0


	//   ....[16]....
        /*00cc*/ 	.word	0x00007f40


	//   ....[17]....
        /*00d0*/ 	.word	0x00007fa0


	//   ....[18]....
        /*00d4*/ 	.word	0x00008000


	//   ....[19]....
        /*00d8*/ 	.word	0x00008070


	//----- nvinfo : EIATTR_EXIT_INSTR_OFFSETS
	.align		4
.L_3828:
        /*00dc*/ 	.byte	0x04, 0x1c
        /*00de*/ 	.short	(.L_3830 - .L_3829)


	//   ....[0]....
.L_3829:
        /*00e0*/ 	.word	0x000009e0


	//   ....[1]....
        /*00e4*/ 	.word	0x00007a70


	//----- nvinfo : EIATTR_MAX_THREADS
	.align		4
.L_3830:
        /*00e8*/ 	.byte	0x04, 0x05
        /*00ea*/ 	.short	(.L_3832 - .L_3831)
.L_3831:
        /*00ec*/ 	.word	0x00000080
        /*00f0*/ 	.word	0x00000001
        /*00f4*/ 	.word	0x00000001


	//----- nvinfo : EIATTR_CRS_STACK_SIZE
	.align		4
.L_3832:
        /*00f8*/ 	.byte	0x04, 0x1e
        /*00fa*/ 	.short	(.L_3834 - .L_3833)
.L_3833:
        /*00fc*/ 	.word	0x00000000
.L_3834:


//--------------------- .nv.info._ZN10layer_norm13ln_fwd_kernelINS_13Kernel_traitsIfffffjLj512ELj1ELj4ELj1ELj16ENS_18Kernel_traits_baseILj512EfffffjLj128EEEEELb1ELb1ELb1ELb1EEEvNS_9FwdParamsE --------------------------
	.section	.nv.info._ZN10layer_norm13ln_fwd_kernelINS_13Kernel_traitsIfffffjLj512ELj1ELj4ELj1ELj16ENS_18Kernel_traits_baseILj512EfffffjLj128EEEEELb1ELb1ELb1ELb1EEEvNS_9FwdParamsE,"",@"SHT_CUDA_INFO"
	.sectionflags	@""
	.align	4


	//----- nvinfo : EIATTR_CUDA_API_VERSION
	.align		4
        /*0000*/ 	.byte	0x04, 0x37
        /*0002*/ 	.short	(.L_3836 - .L_3835)
.L_3835:
        /*0004*/ 	.word	0x00000082


	//----- nvinfo : EIATTR_SW2861232_WAR
	.align		4
.L_3836:
        /*0008*/ 	.byte	0x01, 0x35
	.zero		2


	//----- nvinfo : EIATTR_PARAM_CBANK
	.align		4
        /*000c*/ 	.byte	0x04, 0x0a
        /*000e*/ 	.short	(.L_3838 - .L_3837)
	.align		4
.L_3837:
        /*0010*/ 	.word	index@(.nv.constant0._ZN10layer_norm13ln_fwd_kernelINS_13Kernel_traitsIfffffjLj512ELj1ELj4ELj1ELj16ENS_18Kernel_traits_baseILj512EfffffjLj128EEEEELb1ELb1ELb1ELb1EEEvNS_9FwdParamsE)
        /*0014*/ 	.short	0x0160
        /*0016*/ 	.short	0x00e8


	//----- nvinfo : EIATTR_CBANK_PARAM_SIZE
	.align		4
.L_3838:
        /*0018*/ 	.byte	0x03, 0x19
        /*001a*/ 	.short	0x00e8


	//----- nvinfo : EIATTR_KPARAM_INFO
	.align		4
        /*001c*/ 	.byte	0x04, 0x17
        /*001e*/ 	.short	(.L_3840 - .L_3839)
.L_3839:
        /*0020*/ 	.word	0x00000000
        /*0024*/ 	.short	0x0000
        /*0026*/ 	.short	0x0000
        /*0028*/ 	.byte	0x00, 0xf0, 0xa1, 0x03


	//----- nvinfo : EIATTR_MAXREG_COUNT
	.align		4
.L_3840:
        /*002c*/ 	.byte	0x03, 0x1b
        /*002e*/ 	.short	0x00ff


	//----- nvinfo : EIATTR_MERCURY_ISA_VERSION
	.align		4
        /*0030*/ 	.byte	0x03, 0x5f
        /*0032*/ 	.short	0x0000


	//----- nvinfo : EIATTR_COOP_GROUP_MASK_REGIDS
	.align		4
        /*0034*/ 	.byte	0x04, 0x29
        /*0036*/ 	.short	(.L_3842 - .L_3841)


	//   ....[0]....
.L_3841:
        /*0038*/ 	.word	0xffffffff


	//   ....[1]....
        /*003c*/ 	.word	0xffffffff


	//   ....[2]....
        /*0040*/ 	.word	0xffffffff


	//   ....[3]....
        /*0044*/ 	.word	0xffffffff


	//   ....[4]....
        /*0048*/ 	.word	0xffffffff


	//   ....[5]....
        /*004c*/ 	.word	0xffffffff


	//   ....[6]....
        /*0050*/ 	.word	0xffffffff


	//   ....[7]....
        /*0054*/ 	.word	0xffffffff


	//   ....[8]....
        /*0058*/ 	.word	0xffffffff


	//   ....[9]....
        /*005c*/ 	.word	0xffffffff


	//   ....[10]....
        /*0060*/ 	.word	0xffffffff


	//   ....[11]....
        /*0064*/ 	.word	0xffffffff


	//   ....[12]....
        /*0068*/ 	.word	0xffffffff


	//   ....[13]....
        /*006c*/ 	.word	0xffffffff


	//   ....[14]....
        /*0070*/ 	.word	0xffffffff


	//   ....[15]....
        /*0074*/ 	.word	0xffffffff


	//   ....[16]....
        /*0078*/ 	.word	0xffffffff


	//   ....[17]....
        /*007c*/ 	.word	0xffffffff


	//   ....[18]....
        /*0080*/ 	.word	0xffffffff


	//   ....[19]....
        /*0084*/ 	.word	0xffffffff


	//----- nvinfo : EIATTR_COOP_GROUP_INSTR_OFFSETS
	.align		4
.L_3842:
        /*0088*/ 	.byte	0x04, 0x28
        /*008a*/ 	.short	(.L_3844 - .L_3843)


	//   ....[0]....
.L_3843:
        /*008c*/ 	.word	0x00006c70


	//   ....[1]....
        /*0090*/ 	.word	0x00006ca0


	//   ....[2]....
        /*0094*/ 	.word	0x00006cc0


	//   ....[3]....
        /*0098*/ 	.word	0x00006ce0


	//   ....[4]....
        /*009c*/ 	.word	0x00006d00


	//   ....[5]....
        /*00a0*/ 	.word	0x00006f30


	//   ....[6]....
        /*00a4*/ 	.word	0x00006f50


	//   ....[7]....
        /*00a8*/ 	.word	0x00006f70


	//   ....[8]....
        /*00ac*/ 	.word	0x00006f90


	//   ....[9]....
        /*00b0*/ 	.word	0x00006fb0


	//   ....[10]....
        /*00b4*/ 	.word	0x000075b0


	//   ....[11]....
        /*00b8*/ 	.word	0x00007620


	//   ....[12]....
        /*00bc*/ 	.word	0x00007680


	//   ....[13]....
        /*00c0*/ 	.word	0x000076e0


	//   ....[14]....
        /*00c4*/ 	.word	0x00007740


	//   ....[15]....
        /*00c8*/ 	.word	0x000079b0


	//   ....[16]....
        /*00cc*/ 	.word	0x00007a10


	//   ....[17]....
        /*00d0*/ 	.word	0x00007a70


	//   ....[18]....
        /*00d4*/ 	.word	0x00007ad0


	//   ....[19]....
        /*00d8*/ 	.word	0x00007b30


	//----- nvinfo : EIATTR_EXIT_INSTR_OFFSETS
	.align		4
.L_3844:
        /*00dc*/ 	.byte	0x04, 0x1c
        /*00de*/ 	.short	(.L_3846 - .L_3845)


	//   ....[0]....
.L_3845:
        /*00e0*/ 	.word	0x00000640


	//   ....[1]....
        /*00e4*/ 	.word	0x00007560


	//----- nvinfo : EIATTR_MAX_THREADS
	.align		4
.L_3846:
        /*00e8*/ 	.byte	0x04, 0x05
        /*00ea*/ 	.short	(.L_3848 - .L_3847)
.L_3847:
        /*00ec*/ 	.word	0x00000080
        /*00f0*/ 	.word	0x00000001
        /*00f4*/ 	.word	0x00000001


	//----- nvinfo : EIATTR_CRS_STACK_SIZE
	.align		4
.L_3848:
        /*00f8*/ 	.byte	0x04, 0x1e
        /*00fa*/ 	.short	(.L_3850 - .L_3849)
.L_3849:
        /*00fc*/ 	.word	0x00000000
.L_3850:


//--------------------- .nv.callgraph             --------------------------
	.section	.nv.callgraph,"",@"SHT_CUDA_CALLGRAPH"
	.align	4
	.sectionentsize	8
	.align		4
        /*0000*/ 	.word	0x00000000
	.align		4
        /*0004*/ 	.word	0xffffffff
	.align		4
        /*0008*/ 	.word	0x00000000
	.align		4
        /*000c*/ 	.word	0xfffffffe
	.align		4
        /*0010*/ 	.word	0x00000000
	.align		4
        /*0014*/ 	.word	0xfffffffd
	.align		4
        /*0018*/ 	.word	0x00000000
	.align		4
        /*001c*/ 	.word	0xfffffffc


//--------------------- .nv.rel.action            --------------------------
	.section	.nv.rel.action,"",@"SHT_CUDA_RELOCINFO"
	.align	8
	.sectionentsize	8
        /*0000*/ 	.byte	0x73, 0x00, 0x00, 0x00, 0x00, 0x00, 0x00, 0x00, 0x00, 0x00, 0x00, 0x11, 0x25, 0x00, 0x05, 0x36


//--------------------- .nv.constant4             --------------------------
	.section	.nv.constant4,"a",@progbits
	.align	8
	.align		8
.nv.constant4:
        /*0000*/ 	.dword	precalc_xorwow_matrix
	.align		8
        /*0008*/ 	.dword	precalc_xorwow_offset_matrix
	.align		8
        /*0010*/ 	.dword	mrg32k3aM1
	.align		8
        /*0018*/ 	.dword	mrg32k3aM2
	.align		8
        /*0020*/ 	.dword	mrg32k3aM1SubSeq
	.align		8
        /*0028*/ 	.dword	mrg32k3aM2SubSeq
	.align		8
        /*0030*/ 	.dword	mrg32k3aM1Seq
	.align		8
        /*0038*/ 	.dword	mrg32k3aM2Seq


//--------------------- .nv.constant3             --------------------------
	.section	.nv.constant3,"a",@progbits
	.align	8
.nv.constant3:
	.type		__cr_lgamma_table,@object
	.size		__cr_lgamma_table,(.L_8 - __cr_lgamma_table)
__cr_lgamma_table:
        /*0000*/ 	.byte	0x00, 0x00, 0x00, 0x00, 0x00, 0x00, 0x00, 0x00, 0x00, 0x00, 0x00, 0x00, 0x00, 0x00, 0x00, 0x00
        /*0010*/ 	.byte	0xef, 0x39, 0xfa, 0xfe, 0x42, 0x2e, 0xe6, 0x3f, 0x02, 0x20, 0x2a, 0xfa, 0x0b, 0xab, 0xfc, 0x3f
        /*0020*/ 	.byte	0xf9, 0x2c, 0x92, 0x7c, 0xa7, 0x6c, 0x09, 0x40, 0xc9, 0x79, 0x44, 0x3c, 0x64, 0x26, 0x13, 0x40
        /*0030*/ 	.byte	0xca, 0x01, 0xcf, 0x3a, 0x27, 0x51, 0x1a, 0x40, 0x30, 0xcc, 0x2d, 0xf3, 0xe1, 0x0c, 0x21, 0x40
        /*0040*/ 	.byte	0x0d, 0xb7, 0xfc, 0x82, 0x8e, 0x35, 0x25, 0x40
.L_8:


//--------------------- .nv.constant0._ZN10layer_norm13ln_fwd_kernelINS_13Kernel_traitsI13__nv_bfloat16S2_S2_S2_fjLj512ELj1ELj4ELj1ELj16ENS_18Kernel_traits_baseILj512ES2_S2_S2_S2_fjLj128EEEEELb0ELb0ELb0ELb0EEEvNS_9FwdParamsE --------------------------
	.section	.nv.constant0._ZN10layer_norm13ln_fwd_kernelINS_13Kernel_traitsI13__nv_bfloat16S2_S2_S2_fjLj512ELj1ELj4ELj1ELj16ENS_18Kernel_traits_baseILj512ES2_S2_S2_S2_fjLj128EEEEELb0ELb0ELb0ELb0EEEvNS_9FwdParamsE,"a",@progbits
	.sectionflags	@""
	.align	4
.nv.constant0._ZN10layer_norm13ln_fwd_kernelINS_13Kernel_traitsI13__nv_bfloat16S2_S2_S2_fjLj512ELj1ELj4ELj1ELj16ENS_18Kernel_traits_baseILj512ES2_S2_S2_S2_fjLj128EEEEELb0ELb0ELb0ELb0EEEvNS_9FwdParamsE:
	.zero		584


//--------------------- .nv.constant0._ZN10layer_norm13ln_fwd_kernelINS_13Kernel_traitsI13__nv_bfloat16S2_S2_S2_fjLj512ELj1ELj4ELj1ELj16ENS_18Kernel_traits_baseILj512ES2_S2_S2_S2_fjLj128EEEEELb0ELb0ELb0ELb1EEEvNS_9FwdParamsE --------------------------
	.section	.nv.constant0._ZN10layer_norm13ln_fwd_kernelINS_13Kernel_traitsI13__nv_bfloat16S2_S2_S2_fjLj512ELj1ELj4ELj1ELj16ENS_18Kernel_traits_baseILj512ES2_S2_S2_S2_fjLj128EEEEELb0ELb0ELb0ELb1EEEvNS_9FwdParamsE,"a",@progbits
	.sectionflags	@""
	.align	4
.nv.constant0._ZN10layer_norm13ln_fwd_kernelINS_13Kernel_traitsI13__nv_bfloat16S2_S2_S2_fjLj512ELj1ELj4ELj1ELj16ENS_18Kernel_traits_baseILj512ES2_S2_S2_S2_fjLj128EEEEELb0ELb0ELb0ELb1EEEvNS_9FwdParamsE:
	.zero		584


//--------------------- .nv.constant0._ZN10layer_norm13ln_fwd_kernelINS_13Kernel_traitsI13__nv_bfloat16S2_S2_S2_fjLj512ELj1ELj4ELj1ELj16ENS_18Kernel_traits_baseILj512ES2_S2_S2_S2_fjLj128EEEEELb0ELb0ELb1ELb0EEEvNS_9FwdParamsE --------------------------
	.section	.nv.constant0._ZN10layer_norm13ln_fwd_kernelINS_13Kernel_traitsI13__nv_bfloat16S2_S2_S2_fjLj512ELj1ELj4ELj1ELj16ENS_18Kernel_traits_baseILj512ES2_S2_S2_S2_fjLj128EEEEELb0ELb0ELb1ELb0EEEvNS_9FwdParamsE,"a",@progbits
	.sectionflags	@""
	.align	4
.nv.constant0._ZN10layer_norm13ln_fwd_kernelINS_13Kernel_traitsI13__nv_bfloat16S2_S2_S2_fjLj512ELj1ELj4ELj1ELj16ENS_18Kernel_traits_baseILj512ES2_S2_S2_S2_fjLj128EEEEELb0ELb0ELb1ELb0EEEvNS_9FwdParamsE:
	.zero		584


//--------------------- .nv.constant0._ZN10layer_norm13ln_fwd_kernelINS_13Kernel_traitsI13__nv_bfloat16S2_S2_S2_fjLj512ELj1ELj4ELj1ELj16ENS_18Kernel_traits_baseILj512ES2_S2_S2_S2_fjLj128EEEEELb0ELb0ELb1ELb1EEEvNS_9FwdParamsE --------------------------
	.section	.nv.constant0._ZN10layer_norm13ln_fwd_kernelINS_13Kernel_traitsI13__nv_bfloat16S2_S2_S2_fjLj512ELj1ELj4ELj1ELj16ENS_18Kernel_traits_baseILj512ES2_S2_S2_S2_fjLj128EEEEELb0ELb0ELb1ELb1EEEvNS_9FwdParamsE,"a",@progbits
	.sectionflags	@""
	.align	4
.nv.constant0._ZN10layer_norm13ln_fwd_kernelINS_13Kernel_traitsI13__nv_bfloat16S2_S2_S2_fjLj512ELj1ELj4ELj1ELj16ENS_18Kernel_traits_baseILj512ES2_S2_S2_S2_fjLj128EEEEELb0ELb0ELb1ELb1EEEvNS_9FwdParamsE:
	.zero		584


//--------------------- .nv.constant0._ZN10layer_norm13ln_fwd_kernelINS_13Kernel_traitsI13__nv_bfloat16S2_S2_S2_fjLj512ELj1ELj4ELj1ELj16ENS_18Kernel_traits_baseILj512ES2_S2_S2_S2_fjLj128EEEEELb0ELb1ELb0ELb0EEEvNS_9FwdParamsE --------------------------
	.section	.nv.constant0._ZN10layer_norm13ln_fwd_kernelINS_13Kernel_traitsI13__nv_bfloat16S2_S2_S2_fjLj512ELj1ELj4ELj1ELj16ENS_18Kernel_traits_baseILj512ES2_S2_S2_S2_fjLj128EEEEELb0ELb1ELb0ELb0EEEvNS_9FwdParamsE,"a",@progbits
	.sectionflags	@""
	.align	4
.nv.constant0._ZN10layer_norm13ln_fwd_kernelINS_13Kernel_traitsI13__nv_bfloat16S2_S2_S2_fjLj512ELj1ELj4ELj1ELj16ENS_18Kernel_traits_baseILj512ES2_S2_S2_S2_fjLj128EEEEELb0ELb1ELb0ELb0EEEvNS_9FwdParamsE:
	.zero		584


//--------------------- .nv.constant0._ZN10layer_norm13ln_fwd_kernelINS_13Kernel_traitsI13__nv_bfloat16S2_S2_S2_fjLj512ELj1ELj4ELj1ELj16ENS_18Kernel_traits_baseILj512ES2_S2_S2_S2_fjLj128EEEEELb0ELb1ELb0ELb1EEEvNS_9FwdParamsE --------------------------
	.section	.nv.constant0._ZN10layer_norm13ln_fwd_kernelINS_13Kernel_traitsI13__nv_bfloat16S2_S2_S2_fjLj512ELj1ELj4ELj1ELj16ENS_18Kernel_traits_baseILj512ES2_S2_S2_S2_fjLj128EEEEELb0ELb1ELb0ELb1EEEvNS_9FwdParamsE,"a",@progbits
	.sectionflags	@""
	.align	4
.nv.constant0._ZN10layer_norm13ln_fwd_kernelINS_13Kernel_traitsI13__nv_bfloat16S2_S2_S2_fjLj512ELj1ELj4ELj1ELj16ENS_18Kernel_traits_baseILj512ES2_S2_S2_S2_fjLj128EEEEELb0ELb1ELb0ELb1EEEvNS_9FwdParamsE:
	.zero		584


//--------------------- .nv.constant0._ZN10layer_norm13ln_fwd_kernelINS_13Kernel_traitsI13__nv_bfloat16S2_S2_S2_fjLj512ELj1ELj4ELj1ELj16ENS_18Kernel_traits_baseILj512ES2_S2_S2_S2_fjLj128EEEEELb0ELb1ELb1ELb0EEEvNS_9FwdParamsE --------------------------
	.section	.nv.constant0._ZN10layer_norm13ln_fwd_kernelINS_13Kernel_traitsI13__nv_bfloat16S2_S2_S2_fjLj512ELj1ELj4ELj1ELj16ENS_18Kernel_traits_baseILj512ES2_S2_S2_S2_fjLj128EEEEELb0ELb1ELb1ELb0EEEvNS_9FwdParamsE,"a",@progbits
	.sectionflags	@""
	.align	4
.nv.constant0._ZN10layer_norm13ln_fwd_kernelINS_13Kernel_traitsI13__nv_bfloat16S2_S2_S2_fjLj512ELj1ELj4ELj1ELj16ENS_18Kernel_traits_baseILj512ES2_S2_S2_S2_fjLj128EEEEELb0ELb1ELb1ELb0EEEvNS_9FwdParamsE:
	.zero		584


//--------------------- .nv.constant0._ZN10layer_norm13ln_fwd_kernelINS_13Kernel_traitsI13__nv_bfloat16S2_S2_S2_fjLj512ELj1ELj4ELj1ELj16ENS_18Kernel_traits_baseILj512ES2_S2_S2_S2_fjLj128EEEEELb0ELb1ELb1ELb1EEEvNS_9FwdParamsE --------------------------
	.section	.nv.constant0._ZN10layer_norm13ln_fwd_kernelINS_13Kernel_traitsI13__nv_bfloat16S2_S2_S2_fjLj512ELj1ELj4ELj1ELj16ENS_18Kernel_traits_baseILj512ES2_S2_S2_S2_fjLj128EEEEELb0ELb1ELb1ELb1EEEvNS_9FwdParamsE,"a",@progbits
	.sectionflags	@""
	.align	4
.nv.constant0._ZN10layer_norm13ln_fwd_kernelINS_13Kernel_traitsI13__nv_bfloat16S2_S2_S2_fjLj512ELj1ELj4ELj1ELj16ENS_18Kernel_traits_baseILj512ES2_S2_S2_S2_fjLj128EEEEELb0ELb1ELb1ELb1EEEvNS_9FwdParamsE:
	.zero		584


//--------------------- .nv.constant0._ZN10layer_norm13ln_fwd_kernelINS_13Kernel_traitsI13__nv_bfloat16S2_S2_S2_fjLj512ELj1ELj4ELj1ELj16ENS_18Kernel_traits_baseILj512ES2_S2_S2_S2_fjLj128EEEEELb1ELb0ELb0ELb0EEEvNS_9FwdParamsE --------------------------
	.section	.nv.constant0._ZN10layer_norm13ln_fwd_kernelINS_13Kernel_traitsI13__nv_bfloat16S2_S2_S2_fjLj512ELj1ELj4ELj1ELj16ENS_18Kernel_traits_baseILj512ES2_S2_S2_S2_fjLj128EEEEELb1ELb0ELb0ELb0EEEvNS_9FwdParamsE,"a",@progbits
	.sectionflags	@""
	.align	4
.nv.constant0._ZN10layer_norm13ln_fwd_kernelINS_13Kernel_traitsI13__nv_bfloat16S2_S2_S2_fjLj512ELj1ELj4ELj1ELj16ENS_18Kernel_traits_baseILj512ES2_S2_S2_S2_fjLj128EEEEELb1ELb0ELb0ELb0EEEvNS_9FwdParamsE:
	.zero		584


//--------------------- .nv.constant0._ZN10layer_norm13ln_fwd_kernelINS_13Kernel_traitsI13__nv_bfloat16S2_S2_S2_fjLj512ELj1ELj4ELj1ELj16ENS_18Kernel_traits_baseILj512ES2_S2_S2_S2_fjLj128EEEEELb1ELb0ELb0ELb1EEEvNS_9FwdParamsE --------------------------
	.section	.nv.constant0._ZN10layer_norm13ln_fwd_kernelINS_13Kernel_traitsI13__nv_bfloat16S2_S2_S2_fjLj512ELj1ELj4ELj1ELj16ENS_18Kernel_traits_baseILj512ES2_S2_S2_S2_fjLj128EEEEELb1ELb0ELb0ELb1EEEvNS_9FwdParamsE,"a",@progbits
	.sectionflags	@""
	.align	4
.nv.constant0._ZN10layer_norm13ln_fwd_kernelINS_13Kernel_traitsI13__nv_bfloat16S2_S2_S2_fjLj512ELj1ELj4ELj1ELj16ENS_18Kernel_traits_baseILj512ES2_S2_S2_S2_fjLj128EEEEELb1ELb0ELb0ELb1EEEvNS_9FwdParamsE:
	.zero		584


//--------------------- .nv.constant0._ZN10layer_norm13ln_fwd_kernelINS_13Kernel_traitsI13__nv_bfloat16S2_S2_S2_fjLj512ELj1ELj4ELj1ELj16ENS_18Kernel_traits_baseILj512ES2_S2_S2_S2_fjLj128EEEEELb1ELb0ELb1ELb0EEEvNS_9FwdParamsE --------------------------
	.section	.nv.constant0._ZN10layer_norm13ln_fwd_kernelINS_13Kernel_traitsI13__nv_bfloat16S2_S2_S2_fjLj512ELj1ELj4ELj1ELj16ENS_18Kernel_traits_baseILj512ES2_S2_S2_S2_fjLj128EEEEELb1ELb0ELb1ELb0EEEvNS_9FwdParamsE,"a",@progbits
	.sectionflags	@""
	.align	4
.nv.constant0._ZN10layer_norm13ln_fwd_kernelINS_13Kernel_traitsI13__nv_bfloat16S2_S2_S2_fjLj512ELj1ELj4ELj1ELj16ENS_18Kernel_traits_baseILj512ES2_S2_S2_S2_fjLj128EEEEELb1ELb0ELb1ELb0EEEvNS_9FwdParamsE:
	.zero		584


//--------------------- .nv.constant0._ZN10layer_norm13ln_fwd_kernelINS_13Kernel_traitsI13__nv_bfloat16S2_S2_S2_fjLj512ELj1ELj4ELj1ELj16ENS_18Kernel_traits_baseILj512ES2_S2_S2_S2_fjLj128EEEEELb1ELb0ELb1ELb1EEEvNS_9FwdParamsE --------------------------
	.section	.nv.constant0._ZN10layer_norm13ln_fwd_kernelINS_13Kernel_traitsI13__nv_bfloat16S2_S2_S2_fjLj512ELj1ELj4ELj1ELj16ENS_18Kernel_traits_baseILj512ES2_S2_S2_S2_fjLj128EEEEELb1ELb0ELb1ELb1EEEvNS_9FwdParamsE,"a",@progbits
	.sectionflags	@""
	.align	4
.nv.constant0._ZN10layer_norm13ln_fwd_kernelINS_13Kernel_traitsI13__nv_bfloat16S2_S2_S2_fjLj512ELj1ELj4ELj1ELj16ENS_18Kernel_traits_baseILj512ES2_S2_S2_S2_fjLj128EEEEELb1ELb0ELb1ELb1EEEvNS_9FwdParamsE:
	.zero		584


//--------------------- .nv.constant0._ZN10layer_norm13ln_fwd_kernelINS_13Kernel_traitsI13__nv_bfloat16S2_S2_S2_fjLj512ELj1ELj4ELj1ELj16ENS_18Kernel_traits_baseILj512ES2_S2_S2_S2_fjLj128EEEEELb1ELb1ELb0ELb0EEEvNS_9FwdParamsE --------------------------
	.section	.nv.constant0._ZN10layer_norm13ln_fwd_kernelINS_13Kernel_traitsI13__nv_bfloat16S2_S2_S2_fjLj512ELj1ELj4ELj1ELj16ENS_18Kernel_traits_baseILj512ES2_S2_S2_S2_fjLj128EEEEELb1ELb1ELb0ELb0EEEvNS_9FwdParamsE,"a",@progbits
	.sectionflags	@""
	.align	4
.nv.constant0._ZN10layer_norm13ln_fwd_kernelINS_13Kernel_traitsI13__nv_bfloat16S2_S2_S2_fjLj512ELj1ELj4ELj1ELj16ENS_18Kernel_traits_baseILj512ES2_S2_S2_S2_fjLj128EEEEELb1ELb1ELb0ELb0EEEvNS_9FwdParamsE:
	.zero		584


//--------------------- .nv.constant0._ZN10layer_norm13ln_fwd_kernelINS_13Kernel_traitsI13__nv_bfloat16S2_S2_S2_fjLj512ELj1ELj4ELj1ELj16ENS_18Kernel_traits_baseILj512ES2_S2_S2_S2_fjLj128EEEEELb1ELb1ELb0ELb1EEEvNS_9FwdParamsE --------------------------
	.section	.nv.constant0._ZN10layer_norm13ln_fwd_kernelINS_13Kernel_traitsI13__nv_bfloat16S2_S2_S2_fjLj512ELj1ELj4ELj1ELj16ENS_18Kernel_traits_baseILj512ES2_S2_S2_S2_fjLj128EEEEELb1ELb1ELb0ELb1EEEvNS_9FwdParamsE,"a",@progbits
	.sectionflags	@""
	.align	4
.nv.constant0._ZN10layer_norm13ln_fwd_kernelINS_13Kernel_traitsI13__nv_bfloat16S2_S2_S2_fjLj512ELj1ELj4ELj1ELj16ENS_18Kernel_traits_baseILj512ES2_S2_S2_S2_fjLj128EEEEELb1ELb1ELb0ELb1EEEvNS_9FwdParamsE:
	.zero		584


//--------------------- .nv.constant0._ZN10layer_norm13ln_fwd_kernelINS_13Kernel_traitsI13__nv_bfloat16S2_S2_S2_fjLj512ELj1ELj4ELj1ELj16ENS_18Kernel_traits_baseILj512ES2_S2_S2_S2_fjLj128EEEEELb1ELb1ELb1ELb0EEEvNS_9FwdParamsE --------------------------
	.section	.nv.constant0._ZN10layer_norm13ln_fwd_kernelINS_13Kernel_traitsI13__nv_bfloat16S2_S2_S2_fjLj512ELj1ELj4ELj1ELj16ENS_18Kernel_traits_baseILj512ES2_S2_S2_S2_fjLj128EEEEELb1ELb1ELb1ELb0EEEvNS_9FwdParamsE,"a",@progbits
	.sectionflags	@""
	.align	4
.nv.constant0._ZN10layer_norm13ln_fwd_kernelINS_13Kernel_traitsI13__nv_bfloat16S2_S2_S2_fjLj512ELj1ELj4ELj1ELj16ENS_18Kernel_traits_baseILj512ES2_S2_S2_S2_fjLj128EEEEELb1ELb1ELb1ELb0EEEvNS_9FwdParamsE:
	.zero		584


//--------------------- .nv.constant0._ZN10layer_norm13ln_fwd_kernelINS_13Kernel_traitsI13__nv_bfloat16S2_S2_S2_fjLj512ELj1ELj4ELj1ELj16ENS_18Kernel_traits_baseILj512ES2_S2_S2_S2_fjLj128EEEEELb1ELb1ELb1ELb1EEEvNS_9FwdParamsE --------------------------
	.section	.nv.constant0._ZN10layer_norm13ln_fwd_kernelINS_13Kernel_traitsI13__nv_bfloat16S2_S2_S2_fjLj512ELj1ELj4ELj1ELj16ENS_18Kernel_traits_baseILj512ES2_S2_S2_S2_fjLj128EEEEELb1ELb1ELb1ELb1EEEvNS_9FwdParamsE,"a",@progbits
	.sectionflags	@""
	.align	4
.nv.constant0._ZN10layer_norm13ln_fwd_kernelINS_13Kernel_traitsI13__nv_bfloat16S2_S2_S2_fjLj512ELj1ELj4ELj1ELj16ENS_18Kernel_traits_baseILj512ES2_S2_S2_S2_fjLj128EEEEELb1ELb1ELb1ELb1EEEvNS_9FwdParamsE:
	.zero		584


//--------------------- .nv.constant0._ZN10layer_norm13ln_fwd_kernelINS_13Kernel_traitsI6__halfS2_S2_S2_fjLj512ELj1ELj4ELj1ELj16ENS_18Kernel_traits_baseILj512ES2_S2_S2_S2_fjLj128EEEEELb0ELb0ELb0ELb0EEEvNS_9FwdParamsE --------------------------
	.section	.nv.constant0._ZN10layer_norm13ln_fwd_kernelINS_13Kernel_traitsI6__halfS2_S2_S2_fjLj512ELj1ELj4ELj1ELj16ENS_18Kernel_traits_baseILj512ES2_S2_S2_S2_fjLj128EEEEELb0ELb0ELb0ELb0EEEvNS_9FwdParamsE,"a",@progbits
	.sectionflags	@""
	.align	4
.nv.constant0._ZN10layer_norm13ln_fwd_kernelINS_13Kernel_traitsI6__halfS2_S2_S2_fjLj512ELj1ELj4ELj1ELj16ENS_18Kernel_traits_baseILj512ES2_S2_S2_S2_fjLj128EEEEELb0ELb0ELb0ELb0EEEvNS_9FwdParamsE:
	.zero		584


//--------------------- .nv.constant0._ZN10layer_norm13ln_fwd_kernelINS_13Kernel_traitsI6__halfS2_S2_S2_fjLj512ELj1ELj4ELj1ELj16ENS_18Kernel_traits_baseILj512ES2_S2_S2_S2_fjLj128EEEEELb0ELb0ELb0ELb1EEEvNS_9FwdParamsE --------------------------
	.section	.nv.constant0._ZN10layer_norm13ln_fwd_kernelINS_13Kernel_traitsI6__halfS2_S2_S2_fjLj512ELj1ELj4ELj1ELj16ENS_18Kernel_traits_baseILj512ES2_S2_S2_S2_fjLj128EEEEELb0ELb0ELb0ELb1EEEvNS_9FwdParamsE,"a",@progbits
	.sectionflags	@""
	.align	4
.nv.constant0._ZN10layer_norm13ln_fwd_kernelINS_13Kernel_traitsI6__halfS2_S2_S2_fjLj512ELj1ELj4ELj1ELj16ENS_18Kernel_traits_baseILj512ES2_S2_S2_S2_fjLj128EEEEELb0ELb0ELb0ELb1EEEvNS_9FwdParamsE:
	.zero		584


//--------------------- .nv.constant0._ZN10layer_norm13ln_fwd_kernelINS_13Kernel_traitsI6__halfS2_S2_S2_fjLj512ELj1ELj4ELj1ELj16ENS_18Kernel_traits_baseILj512ES2_S2_S2_S2_fjLj128EEEEELb0ELb0ELb1ELb0EEEvNS_9FwdParamsE --------------------------
	.section	.nv.constant0._ZN10layer_norm13ln_fwd_kernelINS_13Kernel_traitsI6__halfS2_S2_S2_fjLj512ELj1ELj4ELj1ELj16ENS_18Kernel_traits_baseILj512ES2_S2_S2_S2_fjLj128EEEEELb0ELb0ELb1ELb0EEEvNS_9FwdParamsE,"a",@progbits
	.sectionflags	@""
	.align	4
.nv.constant0._ZN10layer_norm13ln_fwd_kernelINS_13Kernel_traitsI6__halfS2_S2_S2_fjLj512ELj1ELj4ELj1ELj16ENS_18Kernel_traits_baseILj512ES2_S2_S2_S2_fjLj128EEEEELb0ELb0ELb1ELb0EEEvNS_9FwdParamsE:
	.zero		584


//--------------------- .nv.constant0._ZN10layer_norm13ln_fwd_kernelINS_13Kernel_traitsI6__halfS2_S2_S2_fjLj512ELj1ELj4ELj1ELj16ENS_18Kernel_traits_baseILj512ES2_S2_S2_S2_fjLj128EEEEELb0ELb0ELb1ELb1EEEvNS_9FwdParamsE --------------------------
	.section	.nv.constant0._ZN10layer_norm13ln_fwd_kernelINS_13Kernel_traitsI6__halfS2_S2_S2_fjLj512ELj1ELj4ELj1ELj16ENS_18Kernel_traits_baseILj512ES2_S2_S2_S2_fjLj128EEEEELb0ELb0ELb1ELb1EEEvNS_9FwdParamsE,"a",@progbits
	.sectionflags	@""
	.align	4
.nv.constant0._ZN10layer_norm13ln_fwd_kernelINS_13Kernel_traitsI6__halfS2_S2_S2_fjLj512ELj1ELj4ELj1ELj16ENS_18Kernel_traits_baseILj512ES2_S2_S2_S2_fjLj128EEEEELb0ELb0ELb1ELb1EEEvNS_9FwdParamsE:
	.zero		584


//--------------------- .nv.constant0._ZN10layer_norm13ln_fwd_kernelINS_13Kernel_traitsI6__halfS2_S2_S2_fjLj512ELj1ELj4ELj1ELj16ENS_18Kernel_traits_baseILj512ES2_S2_S2_S2_fjLj128EEEEELb0ELb1ELb0ELb0EEEvNS_9FwdParamsE --------------------------
	.section	.nv.constant0._ZN10layer_norm13ln_fwd_kernelINS_13Kernel_traitsI6__halfS2_S2_S2_fjLj512ELj1ELj4ELj1ELj16ENS_18Kernel_traits_baseILj512ES2_S2_S2_S2_fjLj128EEEEELb0ELb1ELb0ELb0EEEvNS_9FwdParamsE,"a",@progbits
	.sectionflags	@""
	.align	4
.nv.constant0._ZN10layer_norm13ln_fwd_kernelINS_13Kernel_traitsI6__halfS2_S2_S2_fjLj512ELj1ELj4ELj1ELj16ENS_18Kernel_traits_baseILj512ES2_S2_S2_S2_fjLj128EEEEELb0ELb1ELb0ELb0EEEvNS_9FwdParamsE:
	.zero		584


//--------------------- .nv.constant0._ZN10layer_norm13ln_fwd_kernelINS_13Kernel_traitsI6__halfS2_S2_S2_fjLj512ELj1ELj4ELj1ELj16ENS_18Kernel_traits_baseILj512ES2_S2_S2_S2_fjLj128EEEEELb0ELb1ELb0ELb1EEEvNS_9FwdParamsE --------------------------
	.section	.nv.constant0._ZN10layer_norm13ln_fwd_kernelINS_13Kernel_traitsI6__halfS2_S2_S2_fjLj512ELj1ELj4ELj1ELj16ENS_18Kernel_traits_baseILj512ES2_S2_S2_S2_fjLj128EEEEELb0ELb1ELb0ELb1EEEvNS_9FwdParamsE,"a",@progbits
	.sectionflags	@""
	.align	4
.nv.constant0._ZN10layer_norm13ln_fwd_kernelINS_13Kernel_traitsI6__halfS2_S2_S2_fjLj512ELj1ELj4ELj1ELj16ENS_18Kernel_traits_baseILj512ES2_S2_S2_S2_fjLj128EEEEELb0ELb1ELb0ELb1EEEvNS_9FwdParamsE:
	.zero		584


//--------------------- .nv.constant0._ZN10layer_norm13ln_fwd_kernelINS_13Kernel_traitsI6__halfS2_S2_S2_fjLj512ELj1ELj4ELj1ELj16ENS_18Kernel_traits_baseILj512ES2_S2_S2_S2_fjLj128EEEEELb0ELb1ELb1ELb0EEEvNS_9FwdParamsE --------------------------
	.section	.nv.constant0._ZN10layer_norm13ln_fwd_kernelINS_13Kernel_traitsI6__halfS2_S2_S2_fjLj512ELj1ELj4ELj1ELj16ENS_18Kernel_traits_baseILj512ES2_S2_S2_S2_fjLj128EEEEELb0ELb1ELb1ELb0EEEvNS_9FwdParamsE,"a",@progbits
	.sectionflags	@""
	.align	4
.nv.constant0._ZN10layer_norm13ln_fwd_kernelINS_13Kernel_traitsI6__halfS2_S2_S2_fjLj512ELj1ELj4ELj1ELj16ENS_18Kernel_traits_baseILj512ES2_S2_S2_S2_fjLj128EEEEELb0ELb1ELb1ELb0EEEvNS_9FwdParamsE:
	.zero		584


//--------------------- .nv.constant0._ZN10layer_norm13ln_fwd_kernelINS_13Kernel_traitsI6__halfS2_S2_S2_fjLj512ELj1ELj4ELj1ELj16ENS_18Kernel_traits_baseILj512ES2_S2_S2_S2_fjLj128EEEEELb0ELb1ELb1ELb1EEEvNS_9FwdParamsE --------------------------
	.section	.nv.constant0._ZN10layer_norm13ln_fwd_kernelINS_13Kernel_traitsI6__halfS2_S2_S2_fjLj512ELj1ELj4ELj1ELj16ENS_18Kernel_traits_baseILj512ES2_S2_S2_S2_fjLj128EEEEELb0ELb1ELb1ELb1EEEvNS_9FwdParamsE,"a",@progbits
	.sectionflags	@""
	.align	4
.nv.constant0._ZN10layer_norm13ln_fwd_kernelINS_13Kernel_traitsI6__halfS2_S2_S2_fjLj512ELj1ELj4ELj1ELj16ENS_18Kernel_traits_baseILj512ES2_S2_S2_S2_fjLj128EEEEELb0ELb1ELb1ELb1EEEvNS_9FwdParamsE:
	.zero		584


//--------------------- .nv.constant0._ZN10layer_norm13ln_fwd_kernelINS_13Kernel_traitsI6__halfS2_S2_S2_fjLj512ELj1ELj4ELj1ELj16ENS_18Kernel_traits_baseILj512ES2_S2_S2_S2_fjLj128EEEEELb1ELb0ELb0ELb0EEEvNS_9FwdParamsE --------------------------
	.section	.nv.constant0._ZN10layer_norm13ln_fwd_kernelINS_13Kernel_traitsI6__halfS2_S2_S2_fjLj512ELj1ELj4ELj1ELj16ENS_18Kernel_traits_baseILj512ES2_S2_S2_S2_fjLj128EEEEELb1ELb0ELb0ELb0EEEvNS_9FwdParamsE,"a",@progbits
	.sectionflags	@""
	.align	4
.nv.constant0._ZN10layer_norm13ln_fwd_kernelINS_13Kernel_traitsI6__halfS2_S2_S2_fjLj512ELj1ELj4ELj1ELj16ENS_18Kernel_traits_baseILj512ES2_S2_S2_S2_fjLj128EEEEELb1ELb0ELb0ELb0EEEvNS_9FwdParamsE:
	.zero		584


//--------------------- .nv.constant0._ZN10layer_norm13ln_fwd_kernelINS_13Kernel_traitsI6__halfS2_S2_S2_fjLj512ELj1ELj4ELj1ELj16ENS_18Kernel_traits_baseILj512ES2_S2_S2_S2_fjLj128EEEEELb1ELb0ELb0ELb1EEEvNS_9FwdParamsE --------------------------
	.section	.nv.constant0._ZN10layer_norm13ln_fwd_kernelINS_13Kernel_traitsI6__halfS2_S2_S2_fjLj512ELj1ELj4ELj1ELj16ENS_18Kernel_traits_baseILj512ES2_S2_S2_S2_fjLj128EEEEELb1ELb0ELb0ELb1EEEvNS_9FwdParamsE,"a",@progbits
	.sectionflags	@""
	.align	4
.nv.constant0._ZN10layer_norm13ln_fwd_kernelINS_13Kernel_traitsI6__halfS2_S2_S2_fjLj512ELj1ELj4ELj1ELj16ENS_18Kernel_traits_baseILj512ES2_S2_S2_S2_fjLj128EEEEELb1ELb0ELb0ELb1EEEvNS_9FwdParamsE:
	.zero		584


//--------------------- .nv.constant0._ZN10layer_norm13ln_fwd_kernelINS_13Kernel_traitsI6__halfS2_S2_S2_fjLj512ELj1ELj4ELj1ELj16ENS_18Kernel_traits_baseILj512ES2_S2_S2_S2_fjLj128EEEEELb1ELb0ELb1ELb0EEEvNS_9FwdParamsE --------------------------
	.section	.nv.constant0._ZN10layer_norm13ln_fwd_kernelINS_13Kernel_traitsI6__halfS2_S2_S2_fjLj512ELj1ELj4ELj1ELj16ENS_18Kernel_traits_baseILj512ES2_S2_S2_S2_fjLj128EEEEELb1ELb0ELb1ELb0EEEvNS_9FwdParamsE,"a",@progbits
	.sectionflags	@""
	.align	4
.nv.constant0._ZN10layer_norm13ln_fwd_kernelINS_13Kernel_traitsI6__halfS2_S2_S2_fjLj512ELj1ELj4ELj1ELj16ENS_18Kernel_traits_baseILj512ES2_S2_S2_S2_fjLj128EEEEELb1ELb0ELb1ELb0EEEvNS_9FwdParamsE:
	.zero		584


//--------------------- .nv.constant0._ZN10layer_norm13ln_fwd_kernelINS_13Kernel_traitsI6__halfS2_S2_S2_fjLj512ELj1ELj4ELj1ELj16ENS_18Kernel_traits_baseILj512ES2_S2_S2_S2_fjLj128EEEEELb1ELb0ELb1ELb1EEEvNS_9FwdParamsE --------------------------
	.section	.nv.constant0._ZN10layer_norm13ln_fwd_kernelINS_13Kernel_traitsI6__halfS2_S2_S2_fjLj512ELj1ELj4ELj1ELj16ENS_18Kernel_traits_baseILj512ES2_S2_S2_S2_fjLj128EEEEELb1ELb0ELb1ELb1EEEvNS_9FwdParamsE,"a",@progbits
	.sectionflags	@""
	.align	4
.nv.constant0._ZN10layer_norm13ln_fwd_kernelINS_13Kernel_traitsI6__halfS2_S2_S2_fjLj512ELj1ELj4ELj1ELj16ENS_18Kernel_traits_baseILj512ES2_S2_S2_S2_fjLj128EEEEELb1ELb0ELb1ELb1EEEvNS_9FwdParamsE:
	.zero		584


//--------------------- .nv.constant0._ZN10layer_norm13ln_fwd_kernelINS_13Kernel_traitsI6__halfS2_S2_S2_fjLj512ELj1ELj4ELj1ELj16ENS_18Kernel_traits_baseILj512ES2_S2_S2_S2_fjLj128EEEEELb1ELb1ELb0ELb0EEEvNS_9FwdParamsE --------------------------
	.section	.nv.constant0._ZN10layer_norm13ln_fwd_kernelINS_13Kernel_traitsI6__halfS2_S2_S2_fjLj512ELj1ELj4ELj1ELj16ENS_18Kernel_traits_baseILj512ES2_S2_S2_S2_fjLj128EEEEELb1ELb1ELb0ELb0EEEvNS_9FwdParamsE,"a",@progbits
	.sectionflags	@""
	.align	4
.nv.constant0._ZN10layer_norm13ln_fwd_kernelINS_13Kernel_traitsI6__halfS2_S2_S2_fjLj512ELj1ELj4ELj1ELj16ENS_18Kernel_traits_baseILj512ES2_S2_S2_S2_fjLj128EEEEELb1ELb1ELb0ELb0EEEvNS_9FwdParamsE:
	.zero		584


//--------------------- .nv.constant0._ZN10layer_norm13ln_fwd_kernelINS_13Kernel_traitsI6__halfS2_S2_S2_fjLj512ELj1ELj4ELj1ELj16ENS_18Kernel_traits_baseILj512ES2_S2_S2_S2_fjLj128EEEEELb1ELb1ELb0ELb1EEEvNS_9FwdParamsE --------------------------
	.section	.nv.constant0._ZN10layer_norm13ln_fwd_kernelINS_13Kernel_traitsI6__halfS2_S2_S2_fjLj512ELj1ELj4ELj1ELj16ENS_18Kernel_traits_baseILj512ES2_S2_S2_S2_fjLj128EEEEELb1ELb1ELb0ELb1EEEvNS_9FwdParamsE,"a",@progbits
	.sectionflags	@""
	.align	4
.nv.constant0._ZN10layer_norm13ln_fwd_kernelINS_13Kernel_traitsI6__halfS2_S2_S2_fjLj512ELj1ELj4ELj1ELj16ENS_18Kernel_traits_baseILj512ES2_S2_S2_S2_fjLj128EEEEELb1ELb1ELb0ELb1EEEvNS_9FwdParamsE:
	.zero		584


//--------------------- .nv.constant0._ZN10layer_norm13ln_fwd_kernelINS_13Kernel_traitsI6__halfS2_S2_S2_fjLj512ELj1ELj4ELj1ELj16ENS_18Kernel_traits_baseILj512ES2_S2_S2_S2_fjLj128EEEEELb1ELb1ELb1ELb0EEEvNS_9FwdParamsE --------------------------
	.section	.nv.constant0._ZN10layer_norm13ln_fwd_kernelINS_13Kernel_traitsI6__halfS2_S2_S2_fjLj512ELj1ELj4ELj1ELj16ENS_18Kernel_traits_baseILj512ES2_S2_S2_S2_fjLj128EEEEELb1ELb1ELb1ELb0EEEvNS_9FwdParamsE,"a",@progbits
	.sectionflags	@""
	.align	4
.nv.constant0._ZN10layer_norm13ln_fwd_kernelINS_13Kernel_traitsI6__halfS2_S2_S2_fjLj512ELj1ELj4ELj1ELj16ENS_18Kernel_traits_baseILj512ES2_S2_S2_S2_fjLj128EEEEELb1ELb1ELb1ELb0EEEvNS_9FwdParamsE:
	.zero		584


//--------------------- .nv.constant0._ZN10layer_norm13ln_fwd_kernelINS_13Kernel_traitsI6__halfS2_S2_S2_fjLj512ELj1ELj4ELj1ELj16ENS_18Kernel_traits_baseILj512ES2_S2_S2_S2_fjLj128EEEEELb1ELb1ELb1ELb1EEEvNS_9FwdParamsE --------------------------
	.section	.nv.constant0._ZN10layer_norm13ln_fwd_kernelINS_13Kernel_traitsI6__halfS2_S2_S2_fjLj512ELj1ELj4ELj1ELj16ENS_18Kernel_traits_baseILj512ES2_S2_S2_S2_fjLj128EEEEELb1ELb1ELb1ELb1EEEvNS_9FwdParamsE,"a",@progbits
	.sectionflags	@""
	.align	4
.nv.constant0._ZN10layer_norm13ln_fwd_kernelINS_13Kernel_traitsI6__halfS2_S2_S2_fjLj512ELj1ELj4ELj1ELj16ENS_18Kernel_traits_baseILj512ES2_S2_S2_S2_fjLj128EEEEELb1ELb1ELb1ELb1EEEvNS_9FwdParamsE:
	.zero		584


//--------------------- .nv.constant0._ZN10layer_norm13ln_fwd_kernelINS_13Kernel_traitsIf13__nv_bfloat16S2_S2_fjLj512ELj1ELj4ELj1ELj16ENS_18Kernel_traits_baseILj512EfS2_S2_S2_fjLj128EEEEELb0ELb0ELb0ELb0EEEvNS_9FwdParamsE --------------------------
	.section	.nv.constant0._ZN10layer_norm13ln_fwd_kernelINS_13Kernel_traitsIf13__nv_bfloat16S2_S2_fjLj512ELj1ELj4ELj1ELj16ENS_18Kernel_traits_baseILj512EfS2_S2_S2_fjLj128EEEEELb0ELb0ELb0ELb0EEEvNS_9FwdParamsE,"a",@progbits
	.sectionflags	@""
	.align	4
.nv.constant0._ZN10layer_norm13ln_fwd_kernelINS_13Kernel_traitsIf13__nv_bfloat16S2_S2_fjLj512ELj1ELj4ELj1ELj16ENS_18Kernel_traits_baseILj512EfS2_S2_S2_fjLj128EEEEELb0ELb0ELb0ELb0EEEvNS_9FwdParamsE:
	.zero		584


//--------------------- .nv.constant0._ZN10layer_norm13ln_fwd_kernelINS_13Kernel_traitsIf13__nv_bfloat16S2_S2_fjLj512ELj1ELj4ELj1ELj16ENS_18Kernel_traits_baseILj512EfS2_S2_S2_fjLj128EEEEELb0ELb0ELb0ELb1EEEvNS_9FwdParamsE --------------------------
	.section	.nv.constant0._ZN10layer_norm13ln_fwd_kernelINS_13Kernel_traitsIf13__nv_bfloat16S2_S2_fjLj512ELj1ELj4ELj1ELj16ENS_18Kernel_traits_baseILj512EfS2_S2_S2_fjLj128EEEEELb0ELb0ELb0ELb1EEEvNS_9FwdParamsE,"a",@progbits
	.sectionflags	@""
	.align	4
.nv.constant0._ZN10layer_norm13ln_fwd_kernelINS_13Kernel_traitsIf13__nv_bfloat16S2_S2_fjLj512ELj1ELj4ELj1ELj16ENS_18Kernel_traits_baseILj512EfS2_S2_S2_fjLj128EEEEELb0ELb0ELb0ELb1EEEvNS_9FwdParamsE:
	.zero		584


//--------------------- .nv.constant0._ZN10layer_norm13ln_fwd_kernelINS_13Kernel_traitsIf13__nv_bfloat16S2_S2_fjLj512ELj1ELj4ELj1ELj16ENS_18Kernel_traits_baseILj512EfS2_S2_S2_fjLj128EEEEELb0ELb0ELb1ELb0EEEvNS_9FwdParamsE --------------------------
	.section	.nv.constant0._ZN10layer_norm13ln_fwd_kernelINS_13Kernel_traitsIf13__nv_bfloat16S2_S2_fjLj512ELj1ELj4ELj1ELj16ENS_18Kernel_traits_baseILj512EfS2_S2_S2_fjLj128EEEEELb0ELb0ELb1ELb0EEEvNS_9FwdParamsE,"a",@progbits
	.sectionflags	@""
	.align	4
.nv.constant0._ZN10layer_norm13ln_fwd_kernelINS_13Kernel_traitsIf13__nv_bfloat16S2_S2_fjLj512ELj1ELj4ELj1ELj16ENS_18Kernel_traits_baseILj512EfS2_S2_S2_fjLj128EEEEELb0ELb0ELb1ELb0EEEvNS_9FwdParamsE:
	.zero		584


//--------------------- .nv.constant0._ZN10layer_norm13ln_fwd_kernelINS_13Kernel_traitsIf13__nv_bfloat16S2_S2_fjLj512ELj1ELj4ELj1ELj16ENS_18Kernel_traits_baseILj512EfS2_S2_S2_fjLj128EEEEELb0ELb0ELb1ELb1EEEvNS_9FwdParamsE --------------------------
	.section	.nv.constant0._ZN10layer_norm13ln_fwd_kernelINS_13Kernel_traitsIf13__nv_bfloat16S2_S2_fjLj512ELj1ELj4ELj1ELj16ENS_18Kernel_traits_baseILj512EfS2_S2_S2_fjLj128EEEEELb0ELb0ELb1ELb1EEEvNS_9FwdParamsE,"a",@progbits
	.sectionflags	@""
	.align	4
.nv.constant0._ZN10layer_norm13ln_fwd_kernelINS_13Kernel_traitsIf13__nv_bfloat16S2_S2_fjLj512ELj1ELj4ELj1ELj16ENS_18Kernel_traits_baseILj512EfS2_S2_S2_fjLj128EEEEELb0ELb0ELb1ELb1EEEvNS_9FwdParamsE:
	.zero		584


//--------------------- .nv.constant0._ZN10layer_norm13ln_fwd_kernelINS_13Kernel_traitsIf13__nv_bfloat16S2_S2_fjLj512ELj1ELj4ELj1ELj16ENS_18Kernel_traits_baseILj512EfS2_S2_S2_fjLj128EEEEELb0ELb1ELb0ELb0EEEvNS_9FwdParamsE --------------------------
	.section	.nv.constant0._ZN10layer_norm13ln_fwd_kernelINS_13Kernel_traitsIf13__nv_bfloat16S2_S2_fjLj512ELj1ELj4ELj1ELj16ENS_18Kernel_traits_baseILj512EfS2_S2_S2_fjLj128EEEEELb0ELb1ELb0ELb0EEEvNS_9FwdParamsE,"a",@progbits
	.sectionflags	@""
	.align	4
.nv.constant0._ZN10layer_norm13ln_fwd_kernelINS_13Kernel_traitsIf13__nv_bfloat16S2_S2_fjLj512ELj1ELj4ELj1ELj16ENS_18Kernel_traits_baseILj512EfS2_S2_S2_fjLj128EEEEELb0ELb1ELb0ELb0EEEvNS_9FwdParamsE:
	.zero		584


//--------------------- .nv.constant0._ZN10layer_norm13ln_fwd_kernelINS_13Kernel_traitsIf13__nv_bfloat16S2_S2_fjLj512ELj1ELj4ELj1ELj16ENS_18Kernel_traits_baseILj512EfS2_S2_S2_fjLj128EEEEELb0ELb1ELb0ELb1EEEvNS_9FwdParamsE --------------------------
	.section	.nv.constant0._ZN10layer_norm13ln_fwd_kernelINS_13Kernel_traitsIf13__nv_bfloat16S2_S2_fjLj512ELj1ELj4ELj1ELj16ENS_18Kernel_traits_baseILj512EfS2_S2_S2_fjLj128EEEEELb0ELb1ELb0ELb1EEEvNS_9FwdParamsE,"a",@progbits
	.sectionflags	@""
	.align	4
.nv.constant0._ZN10layer_norm13ln_fwd_kernelINS_13Kernel_traitsIf13__nv_bfloat16S2_S2_fjLj512ELj1ELj4ELj1ELj16ENS_18Kernel_traits_baseILj512EfS2_S2_S2_fjLj128EEEEELb0ELb1ELb0ELb1EEEvNS_9FwdParamsE:
	.zero		584


//--------------------- .nv.constant0._ZN10layer_norm13ln_fwd_kernelINS_13Kernel_traitsIf13__nv_bfloat16S2_S2_fjLj512ELj1ELj4ELj1ELj16ENS_18Kernel_traits_baseILj512EfS2_S2_S2_fjLj128EEEEELb0ELb1ELb1ELb0EEEvNS_9FwdParamsE --------------------------
	.section	.nv.constant0._ZN10layer_norm13ln_fwd_kernelINS_13Kernel_traitsIf13__nv_bfloat16S2_S2_fjLj512ELj1ELj4ELj1ELj16ENS_18Kernel_traits_baseILj512EfS2_S2_S2_fjLj128EEEEELb0ELb1ELb1ELb0EEEvNS_9FwdParamsE,"a",@progbits
	.sectionflags	@""
	.align	4
.nv.constant0._ZN10layer_norm13ln_fwd_kernelINS_13Kernel_traitsIf13__nv_bfloat16S2_S2_fjLj512ELj1ELj4ELj1ELj16ENS_18Kernel_traits_baseILj512EfS2_S2_S2_fjLj128EEEEELb0ELb1ELb1ELb0EEEvNS_9FwdParamsE:
	.zero		584


//--------------------- .nv.constant0._ZN10layer_norm13ln_fwd_kernelINS_13Kernel_traitsIf13__nv_bfloat16S2_S2_fjLj512ELj1ELj4ELj1ELj16ENS_18Kernel_traits_baseILj512EfS2_S2_S2_fjLj128EEEEELb0ELb1ELb1ELb1EEEvNS_9FwdParamsE --------------------------
	.section	.nv.constant0._ZN10layer_norm13ln_fwd_kernelINS_13Kernel_traitsIf13__nv_bfloat16S2_S2_fjLj512ELj1ELj4ELj1ELj16ENS_18Kernel_traits_baseILj512EfS2_S2_S2_fjLj128EEEEELb0ELb1ELb1ELb1EEEvNS_9FwdParamsE,"a",@progbits
	.sectionflags	@""
	.align	4
.nv.constant0._ZN10layer_norm13ln_fwd_kernelINS_13Kernel_traitsIf13__nv_bfloat16S2_S2_fjLj512ELj1ELj4ELj1ELj16ENS_18Kernel_traits_baseILj512EfS2_S2_S2_fjLj128EEEEELb0ELb1ELb1ELb1EEEvNS_9FwdParamsE:
	.zero		584


//--------------------- .nv.constant0._ZN10layer_norm13ln_fwd_kernelINS_13Kernel_traitsIf13__nv_bfloat16S2_S2_fjLj512ELj1ELj4ELj1ELj16ENS_18Kernel_traits_baseILj512EfS2_S2_S2_fjLj128EEEEELb1ELb0ELb0ELb0EEEvNS_9FwdParamsE --------------------------
	.section	.nv.constant0._ZN10layer_norm13ln_fwd_kernelINS_13Kernel_traitsIf13__nv_bfloat16S2_S2_fjLj512ELj1ELj4ELj1ELj16ENS_18Kernel_traits_baseILj512EfS2_S2_S2_fjLj128EEEEELb1ELb0ELb0ELb0EEEvNS_9FwdParamsE,"a",@progbits
	.sectionflags	@""
	.align	4
.nv.constant0._ZN10layer_norm13ln_fwd_kernelINS_13Kernel_traitsIf13__nv_bfloat16S2_S2_fjLj512ELj1ELj4ELj1ELj16ENS_18Kernel_traits_baseILj512EfS2_S2_S2_fjLj128EEEEELb1ELb0ELb0ELb0EEEvNS_9FwdParamsE:
	.zero		584


//--------------------- .nv.constant0._ZN10layer_norm13ln_fwd_kernelINS_13Kernel_traitsIf13__nv_bfloat16S2_S2_fjLj512ELj1ELj4ELj1ELj16ENS_18Kernel_traits_baseILj512EfS2_S2_S2_fjLj128EEEEELb1ELb0ELb0ELb1EEEvNS_9FwdParamsE --------------------------
	.section	.nv.constant0._ZN10layer_norm13ln_fwd_kernelINS_13Kernel_traitsIf13__nv_bfloat16S2_S2_fjLj512ELj1ELj4ELj1ELj16ENS_18Kernel_traits_baseILj512EfS2_S2_S2_fjLj128EEEEELb1ELb0ELb0ELb1EEEvNS_9FwdParamsE,"a",@progbits
	.sectionflags	@""
	.align	4
.nv.constant0._ZN10layer_norm13ln_fwd_kernelINS_13Kernel_traitsIf13__nv_bfloat16S2_S2_fjLj512ELj1ELj4ELj1ELj16ENS_18Kernel_traits_baseILj512EfS2_S2_S2_fjLj128EEEEELb1ELb0ELb0ELb1EEEvNS_9FwdParamsE:
	.zero		584


//--------------------- .nv.constant0._ZN10layer_norm13ln_fwd_kernelINS_13Kernel_traitsIf13__nv_bfloat16S2_S2_fjLj512ELj1ELj4ELj1ELj16ENS_18Kernel_traits_baseILj512EfS2_S2_S2_fjLj128EEEEELb1ELb0ELb1ELb0EEEvNS_9FwdParamsE --------------------------
	.section	.nv.constant0._ZN10layer_norm13ln_fwd_kernelINS_13Kernel_traitsIf13__nv_bfloat16S2_S2_fjLj512ELj1ELj4ELj1ELj16ENS_18Kernel_traits_baseILj512EfS2_S2_S2_fjLj128EEEEELb1ELb0ELb1ELb0EEEvNS_9FwdParamsE,"a",@progbits
	.sectionflags	@""
	.align	4
.nv.constant0._ZN10layer_norm13ln_fwd_kernelINS_13Kernel_traitsIf13__nv_bfloat16S2_S2_fjLj512ELj1ELj4ELj1ELj16ENS_18Kernel_traits_baseILj512EfS2_S2_S2_fjLj128EEEEELb1ELb0ELb1ELb0EEEvNS_9FwdParamsE:
	.zero		584


//--------------------- .nv.constant0._ZN10layer_norm13ln_fwd_kernelINS_13Kernel_traitsIf13__nv_bfloat16S2_S2_fjLj512ELj1ELj4ELj1ELj16ENS_18Kernel_traits_baseILj512EfS2_S2_S2_fjLj128EEEEELb1ELb0ELb1ELb1EEEvNS_9FwdParamsE --------------------------
	.section	.nv.constant0._ZN10layer_norm13ln_fwd_kernelINS_13Kernel_traitsIf13__nv_bfloat16S2_S2_fjLj512ELj1ELj4ELj1ELj16ENS_18Kernel_traits_baseILj512EfS2_S2_S2_fjLj128EEEEELb1ELb0ELb1ELb1EEEvNS_9FwdParamsE,"a",@progbits
	.sectionflags	@""
	.align	4
.nv.constant0._ZN10layer_norm13ln_fwd_kernelINS_13Kernel_traitsIf13__nv_bfloat16S2_S2_fjLj512ELj1ELj4ELj1ELj16ENS_18Kernel_traits_baseILj512EfS2_S2_S2_fjLj128EEEEELb1ELb0ELb1ELb1EEEvNS_9FwdParamsE:
	.zero		584


//--------------------- .nv.constant0._ZN10layer_norm13ln_fwd_kernelINS_13Kernel_traitsIf13__nv_bfloat16S2_S2_fjLj512ELj1ELj4ELj1ELj16ENS_18Kernel_traits_baseILj512EfS2_S2_S2_fjLj128EEEEELb1ELb1ELb0ELb0EEEvNS_9FwdParamsE --------------------------
	.section	.nv.constant0._ZN10layer_norm13ln_fwd_kernelINS_13Kernel_traitsIf13__nv_bfloat16S2_S2_fjLj512ELj1ELj4ELj1ELj16ENS_18Kernel_traits_baseILj512EfS2_S2_S2_fjLj128EEEEELb1ELb1ELb0ELb0EEEvNS_9FwdParamsE,"a",@progbits
	.sectionflags	@""
	.align	4
.nv.constant0._ZN10layer_norm13ln_fwd_kernelINS_13Kernel_traitsIf13__nv_bfloat16S2_S2_fjLj512ELj1ELj4ELj1ELj16ENS_18Kernel_traits_baseILj512EfS2_S2_S2_fjLj128EEEEELb1ELb1ELb0ELb0EEEvNS_9FwdParamsE:
	.zero		584


//--------------------- .nv.constant0._ZN10layer_norm13ln_fwd_kernelINS_13Kernel_traitsIf13__nv_bfloat16S2_S2_fjLj512ELj1ELj4ELj1ELj16ENS_18Kernel_traits_baseILj512EfS2_S2_S2_fjLj128EEEEELb1ELb1ELb0ELb1EEEvNS_9FwdParamsE --------------------------
	.section	.nv.constant0._ZN10layer_norm13ln_fwd_kernelINS_13Kernel_traitsIf13__nv_bfloat16S2_S2_fjLj512ELj1ELj4ELj1ELj16ENS_18Kernel_traits_baseILj512EfS2_S2_S2_fjLj128EEEEELb1ELb1ELb0ELb1EEEvNS_9FwdParamsE,"a",@progbits
	.sectionflags	@""
	.align	4
.nv.constant0._ZN10layer_norm13ln_fwd_kernelINS_13Kernel_traitsIf13__nv_bfloat16S2_S2_fjLj512ELj1ELj4ELj1ELj16ENS_18Kernel_traits_baseILj512EfS2_S2_S2_fjLj128EEEEELb1ELb1ELb0ELb1EEEvNS_9FwdParamsE:
	.zero		584


//--------------------- .nv.constant0._ZN10layer_norm13ln_fwd_kernelINS_13Kernel_traitsIf13__nv_bfloat16S2_S2_fjLj512ELj1ELj4ELj1ELj16ENS_18Kernel_traits_baseILj512EfS2_S2_S2_fjLj128EEEEELb1ELb1ELb1ELb0EEEvNS_9FwdParamsE --------------------------
	.section	.nv.constant0._ZN10layer_norm13ln_fwd_kernelINS_13Kernel_traitsIf13__nv_bfloat16S2_S2_fjLj512ELj1ELj4ELj1ELj16ENS_18Kernel_traits_baseILj512EfS2_S2_S2_fjLj128EEEEELb1ELb1ELb1ELb0EEEvNS_9FwdParamsE,"a",@progbits
	.sectionflags	@""
	.align	4
.nv.constant0._ZN10layer_norm13ln_fwd_kernelINS_13Kernel_traitsIf13__nv_bfloat16S2_S2_fjLj512ELj1ELj4ELj1ELj16ENS_18Kernel_traits_baseILj512EfS2_S2_S2_fjLj128EEEEELb1ELb1ELb1ELb0EEEvNS_9FwdParamsE:
	.zero		584


//--------------------- .nv.constant0._ZN10layer_norm13ln_fwd_kernelINS_13Kernel_traitsIf13__nv_bfloat16S2_S2_fjLj512ELj1ELj4ELj1ELj16ENS_18Kernel_traits_baseILj512EfS2_S2_S2_fjLj128EEEEELb1ELb1ELb1ELb1EEEvNS_9FwdParamsE --------------------------
	.section	.nv.constant0._ZN10layer_norm13ln_fwd_kernelINS_13Kernel_traitsIf13__nv_bfloat16S2_S2_fjLj512ELj1ELj4ELj1ELj16ENS_18Kernel_traits_baseILj512EfS2_S2_S2_fjLj128EEEEELb1ELb1ELb1ELb1EEEvNS_9FwdParamsE,"a",@progbits
	.sectionflags	@""
	.align	4
.nv.constant0._ZN10layer_norm13ln_fwd_kernelINS_13Kernel_traitsIf13__nv_bfloat16S2_S2_fjLj512ELj1ELj4ELj1ELj16ENS_18Kernel_traits_baseILj512EfS2_S2_S2_fjLj128EEEEELb1ELb1ELb1ELb1EEEvNS_9FwdParamsE:
	.zero		584


//--------------------- .nv.constant0._ZN10layer_norm13ln_fwd_kernelINS_13Kernel_traitsI13__nv_bfloat16S2_fS2_fjLj512ELj1ELj4ELj1ELj16ENS_18Kernel_traits_baseILj512ES2_S2_fS2_fjLj128EEEEELb0ELb0ELb0ELb0EEEvNS_9FwdParamsE --------------------------
	.section	.nv.constant0._ZN10layer_norm13ln_fwd_kernelINS_13Kernel_traitsI13__nv_bfloat16S2_fS2_fjLj512ELj1ELj4ELj1ELj16ENS_18Kernel_traits_baseILj512ES2_S2_fS2_fjLj128EEEEELb0ELb0ELb0ELb0EEEvNS_9FwdParamsE,"a",@progbits
	.sectionflags	@""
	.align	4
.nv.constant0._ZN10layer_norm13ln_fwd_kernelINS_13Kernel_traitsI13__nv_bfloat16S2_fS2_fjLj512ELj1ELj4ELj1ELj16ENS_18Kernel_traits_baseILj512ES2_S2_fS2_fjLj128EEEEELb0ELb0ELb0ELb0EEEvNS_9FwdParamsE:
	.zero		584


//--------------------- .nv.constant0._ZN10layer_norm13ln_fwd_kernelINS_13Kernel_traitsI13__nv_bfloat16S2_fS2_fjLj512ELj1ELj4ELj1ELj16ENS_18Kernel_traits_baseILj512ES2_S2_fS2_fjLj128EEEEELb0ELb0ELb0ELb1EEEvNS_9FwdParamsE --------------------------
	.section	.nv.constant0._ZN10layer_norm13ln_fwd_kernelINS_13Kernel_traitsI13__nv_bfloat16S2_fS2_fjLj512ELj1ELj4ELj1ELj16ENS_18Kernel_traits_baseILj512ES2_S2_fS2_fjLj128EEEEELb0ELb0ELb0ELb1EEEvNS_9FwdParamsE,"a",@progbits
	.sectionflags	@""
	.align	4
.nv.constant0._ZN10layer_norm13ln_fwd_kernelINS_13Kernel_traitsI13__nv_bfloat16S2_fS2_fjLj512ELj1ELj4ELj1ELj16ENS_18Kernel_traits_baseILj512ES2_S2_fS2_fjLj128EEEEELb0ELb0ELb0ELb1EEEvNS_9FwdParamsE:
	.zero		584


//--------------------- .nv.constant0._ZN10layer_norm13ln_fwd_kernelINS_13Kernel_traitsI13__nv_bfloat16S2_fS2_fjLj512ELj1ELj4ELj1ELj16ENS_18Kernel_traits_baseILj512ES2_S2_fS2_fjLj128EEEEELb0ELb0ELb1ELb0EEEvNS_9FwdParamsE --------------------------
	.section	.nv.constant0._ZN10layer_norm13ln_fwd_kernelINS_13Kernel_traitsI13__nv_bfloat16S2_fS2_fjLj512ELj1ELj4ELj1ELj16ENS_18Kernel_traits_baseILj512ES2_S2_fS2_fjLj128EEEEELb0ELb0ELb1ELb0EEEvNS_9FwdParamsE,"a",@progbits
	.sectionflags	@""
	.align	4
.nv.constant0._ZN10layer_norm13ln_fwd_kernelINS_13Kernel_traitsI13__nv_bfloat16S2_fS2_fjLj512ELj1ELj4ELj1ELj16ENS_18Kernel_traits_baseILj512ES2_S2_fS2_fjLj128EEEEELb0ELb0ELb1ELb0EEEvNS_9FwdParamsE:
	.zero		584


//--------------------- .nv.constant0._ZN10layer_norm13ln_fwd_kernelINS_13Kernel_traitsI13__nv_bfloat16S2_fS2_fjLj512ELj1ELj4ELj1ELj16ENS_18Kernel_traits_baseILj512ES2_S2_fS2_fjLj128EEEEELb0ELb0ELb1ELb1EEEvNS_9FwdParamsE --------------------------
	.section	.nv.constant0._ZN10layer_norm13ln_fwd_kernelINS_13Kernel_traitsI13__nv_bfloat16S2_fS2_fjLj512ELj1ELj4ELj1ELj16ENS_18Kernel_traits_baseILj512ES2_S2_fS2_fjLj128EEEEELb0ELb0ELb1ELb1EEEvNS_9FwdParamsE,"a",@progbits
	.sectionflags	@""
	.align	4
.nv.constant0._ZN10layer_norm13ln_fwd_kernelINS_13Kernel_traitsI13__nv_bfloat16S2_fS2_fjLj512ELj1ELj4ELj1ELj16ENS_18Kernel_traits_baseILj512ES2_S2_fS2_fjLj128EEEEELb0ELb0ELb1ELb1EEEvNS_9FwdParamsE:
	.zero		584


//--------------------- .nv.constant0._ZN10layer_norm13ln_fwd_kernelINS_13Kernel_traitsI13__nv_bfloat16S2_fS2_fjLj512ELj1ELj4ELj1ELj16ENS_18Kernel_traits_baseILj512ES2_S2_fS2_fjLj128EEEEELb0ELb1ELb0ELb0EEEvNS_9FwdParamsE --------------------------
	.section	.nv.constant0._ZN10layer_norm13ln_fwd_kernelINS_13Kernel_traitsI13__nv_bfloat16S2_fS2_fjLj512ELj1ELj4ELj1ELj16ENS_18Kernel_traits_baseILj512ES2_S2_fS2_fjLj128EEEEELb0ELb1ELb0ELb0EEEvNS_9FwdParamsE,"a",@progbits
	.sectionflags	@""
	.align	4
.nv.constant0._ZN10layer_norm13ln_fwd_kernelINS_13Kernel_traitsI13__nv_bfloat16S2_fS2_fjLj512ELj1ELj4ELj1ELj16ENS_18Kernel_traits_baseILj512ES2_S2_fS2_fjLj128EEEEELb0ELb1ELb0ELb0EEEvNS_9FwdParamsE:
	.zero		584


//--------------------- .nv.constant0._ZN10layer_norm13ln_fwd_kernelINS_13Kernel_traitsI13__nv_bfloat16S2_fS2_fjLj512ELj1ELj4ELj1ELj16ENS_18Kernel_traits_baseILj512ES2_S2_fS2_fjLj128EEEEELb0ELb1ELb0ELb1EEEvNS_9FwdParamsE --------------------------
	.section	.nv.constant0._ZN10layer_norm13ln_fwd_kernelINS_13Kernel_traitsI13__nv_bfloat16S2_fS2_fjLj512ELj1ELj4ELj1ELj16ENS_18Kernel_traits_baseILj512ES2_S2_fS2_fjLj128EEEEELb0ELb1ELb0ELb1EEEvNS_9FwdParamsE,"a",@progbits
	.sectionflags	@""
	.align	4
.nv.constant0._ZN10layer_norm13ln_fwd_kernelINS_13Kernel_traitsI13__nv_bfloat16S2_fS2_fjLj512ELj1ELj4ELj1ELj16ENS_18Kernel_traits_baseILj512ES2_S2_fS2_fjLj128EEEEELb0ELb1ELb0ELb1EEEvNS_9FwdParamsE:
	.zero		584


//--------------------- .nv.constant0._ZN10layer_norm13ln_fwd_kernelINS_13Kernel_traitsI13__nv_bfloat16S2_fS2_fjLj512ELj1ELj4ELj1ELj16ENS_18Kernel_traits_baseILj512ES2_S2_fS2_fjLj128EEEEELb0ELb1ELb1ELb0EEEvNS_9FwdParamsE --------------------------
	.section	.nv.constant0._ZN10layer_norm13ln_fwd_kernelINS_13Kernel_traitsI13__nv_bfloat16S2_fS2_fjLj512ELj1ELj4ELj1ELj16ENS_18Kernel_traits_baseILj512ES2_S2_fS2_fjLj128EEEEELb0ELb1ELb1ELb0EEEvNS_9FwdParamsE,"a",@progbits
	.sectionflags	@""
	.align	4
.nv.constant0._ZN10layer_norm13ln_fwd_kernelINS_13Kernel_traitsI13__nv_bfloat16S2_fS2_fjLj512ELj1ELj4ELj1ELj16ENS_18Kernel_traits_baseILj512ES2_S2_fS2_fjLj128EEEEELb0ELb1ELb1ELb0EEEvNS_9FwdParamsE:
	.zero		584


//--------------------- .nv.constant0._ZN10layer_norm13ln_fwd_kernelINS_13Kernel_traitsI13__nv_bfloat16S2_fS2_fjLj512ELj1ELj4ELj1ELj16ENS_18Kernel_traits_baseILj512ES2_S2_fS2_fjLj128EEEEELb0ELb1ELb1ELb1EEEvNS_9FwdParamsE --------------------------
	.section	.nv.constant0._ZN10layer_norm13ln_fwd_kernelINS_13Kernel_traitsI13__nv_bfloat16S2_fS2_fjLj512ELj1ELj4ELj1ELj16ENS_18Kernel_traits_baseILj512ES2_S2_fS2_fjLj128EEEEELb0ELb1ELb1ELb1EEEvNS_9FwdParamsE,"a",@progbits
	.sectionflags	@""
	.align	4
.nv.constant0._ZN10layer_norm13ln_fwd_kernelINS_13Kernel_traitsI13__nv_bfloat16S2_fS2_fjLj512ELj1ELj4ELj1ELj16ENS_18Kernel_traits_baseILj512ES2_S2_fS2_fjLj128EEEEELb0ELb1ELb1ELb1EEEvNS_9FwdParamsE:
	.zero		584


//--------------------- .nv.constant0._ZN10layer_norm13ln_fwd_kernelINS_13Kernel_traitsI13__nv_bfloat16S2_fS2_fjLj512ELj1ELj4ELj1ELj16ENS_18Kernel_traits_baseILj512ES2_S2_fS2_fjLj128EEEEELb1ELb0ELb0ELb0EEEvNS_9FwdParamsE --------------------------
	.section	.nv.constant0._ZN10layer_norm13ln_fwd_kernelINS_13Kernel_traitsI13__nv_bfloat16S2_fS2_fjLj512ELj1ELj4ELj1ELj16ENS_18Kernel_traits_baseILj512ES2_S2_fS2_fjLj128EEEEELb1ELb0ELb0ELb0EEEvNS_9FwdParamsE,"a",@progbits
	.sectionflags	@""
	.align	4
.nv.constant0._ZN10layer_norm13ln_fwd_kernelINS_13Kernel_traitsI13__nv_bfloat16S2_fS2_fjLj512ELj1ELj4ELj1ELj16ENS_18Kernel_traits_baseILj512ES2_S2_fS2_fjLj128EEEEELb1ELb0ELb0ELb0EEEvNS_9FwdParamsE:
	.zero		584


//--------------------- .nv.constant0._ZN10layer_norm13ln_fwd_kernelINS_13Kernel_traitsI13__nv_bfloat16S2_fS2_fjLj512ELj1ELj4ELj1ELj16ENS_18Kernel_traits_baseILj512ES2_S2_fS2_fjLj128EEEEELb1ELb0ELb0ELb1EEEvNS_9FwdParamsE --------------------------
	.section	.nv.constant0._ZN10layer_norm13ln_fwd_kernelINS_13Kernel_traitsI13__nv_bfloat16S2_fS2_fjLj512ELj1ELj4ELj1ELj16ENS_18Kernel_traits_baseILj512ES2_S2_fS2_fjLj128EEEEELb1ELb0ELb0ELb1EEEvNS_9FwdParamsE,"a",@progbits
	.sectionflags	@""
	.align	4
.nv.constant0._ZN10layer_norm13ln_fwd_kernelINS_13Kernel_traitsI13__nv_bfloat16S2_fS2_fjLj512ELj1ELj4ELj1ELj16ENS_18Kernel_traits_baseILj512ES2_S2_fS2_fjLj128EEEEELb1ELb0ELb0ELb1EEEvNS_9FwdParamsE:
	.zero		584


//--------------------- .nv.constant0._ZN10layer_norm13ln_fwd_kernelINS_13Kernel_traitsI13__nv_bfloat16S2_fS2_fjLj512ELj1ELj4ELj1ELj16ENS_18Kernel_traits_baseILj512ES2_S2_fS2_fjLj128EEEEELb1ELb0ELb1ELb0EEEvNS_9FwdParamsE --------------------------
	.section	.nv.constant0._ZN10layer_norm13ln_fwd_kernelINS_13Kernel_traitsI13__nv_bfloat16S2_fS2_fjLj512ELj1ELj4ELj1ELj16ENS_18Kernel_traits_baseILj512ES2_S2_fS2_fjLj128EEEEELb1ELb0ELb1ELb0EEEvNS_9FwdParamsE,"a",@progbits
	.sectionflags	@""
	.align	4
.nv.constant0._ZN10layer_norm13ln_fwd_kernelINS_13Kernel_traitsI13__nv_bfloat16S2_fS2_fjLj512ELj1ELj4ELj1ELj16ENS_18Kernel_traits_baseILj512ES2_S2_fS2_fjLj128EEEEELb1ELb0ELb1ELb0EEEvNS_9FwdParamsE:
	.zero		584


//--------------------- .nv.constant0._ZN10layer_norm13ln_fwd_kernelINS_13Kernel_traitsI13__nv_bfloat16S2_fS2_fjLj512ELj1ELj4ELj1ELj16ENS_18Kernel_traits_baseILj512ES2_S2_fS2_fjLj128EEEEELb1ELb0ELb1ELb1EEEvNS_9FwdParamsE --------------------------
	.section	.nv.constant0._ZN10layer_norm13ln_fwd_kernelINS_13Kernel_traitsI13__nv_bfloat16S2_fS2_fjLj512ELj1ELj4ELj1ELj16ENS_18Kernel_traits_baseILj512ES2_S2_fS2_fjLj128EEEEELb1ELb0ELb1ELb1EEEvNS_9FwdParamsE,"a",@progbits
	.sectionflags	@""
	.align	4
.nv.constant0._ZN10layer_norm13ln_fwd_kernelINS_13Kernel_traitsI13__nv_bfloat16S2_fS2_fjLj512ELj1ELj4ELj1ELj16ENS_18Kernel_traits_baseILj512ES2_S2_fS2_fjLj128EEEEELb1ELb0ELb1ELb1EEEvNS_9FwdParamsE:
	.zero		584


//--------------------- .nv.constant0._ZN10layer_norm13ln_fwd_kernelINS_13Kernel_traitsI13__nv_bfloat16S2_fS2_fjLj512ELj1ELj4ELj1ELj16ENS_18Kernel_traits_baseILj512ES2_S2_fS2_fjLj128EEEEELb1ELb1ELb0ELb0EEEvNS_9FwdParamsE --------------------------
	.section	.nv.constant0._ZN10layer_norm13ln_fwd_kernelINS_13Kernel_traitsI13__nv_bfloat16S2_fS2_fjLj512ELj1ELj4ELj1ELj16ENS_18Kernel_traits_baseILj512ES2_S2_fS2_fjLj128EEEEELb1ELb1ELb0ELb0EEEvNS_9FwdParamsE,"a",@progbits
	.sectionflags	@""
	.align	4
.nv.constant0._ZN10layer_norm13ln_fwd_kernelINS_13Kernel_traitsI13__nv_bfloat16S2_fS2_fjLj512ELj1ELj4ELj1ELj16ENS_18Kernel_traits_baseILj512ES2_S2_fS2_fjLj128EEEEELb1ELb1ELb0ELb0EEEvNS_9FwdParamsE:
	.zero		584


//--------------------- .nv.constant0._ZN10layer_norm13ln_fwd_kernelINS_13Kernel_traitsI13__nv_bfloat16S2_fS2_fjLj512ELj1ELj4ELj1ELj16ENS_18Kernel_traits_baseILj512ES2_S2_fS2_fjLj128EEEEELb1ELb1ELb0ELb1EEEvNS_9FwdParamsE --------------------------
	.section	.nv.constant0._ZN10layer_norm13ln_fwd_kernelINS_13Kernel_traitsI13__nv_bfloat16S2_fS2_fjLj512ELj1ELj4ELj1ELj16ENS_18Kernel_traits_baseILj512ES2_S2_fS2_fjLj128EEEEELb1ELb1ELb0ELb1EEEvNS_9FwdParamsE,"a",@progbits
	.sectionflags	@""
	.align	4
.nv.constant0._ZN10layer_norm13ln_fwd_kernelINS_13Kernel_traitsI13__nv_bfloat16S2_fS2_fjLj512ELj1ELj4ELj1ELj16ENS_18Kernel_traits_baseILj512ES2_S2_fS2_fjLj128EEEEELb1ELb1ELb0ELb1EEEvNS_9FwdParamsE:
	.zero		584


//--------------------- .nv.constant0._ZN10layer_norm13ln_fwd_kernelINS_13Kernel_traitsI13__nv_bfloat16S2_fS2_fjLj512ELj1ELj4ELj1ELj16ENS_18Kernel_traits_baseILj512ES2_S2_fS2_fjLj128EEEEELb1ELb1ELb1ELb0EEEvNS_9FwdParamsE --------------------------
	.section	.nv.constant0._ZN10layer_norm13ln_fwd_kernelINS_13Kernel_traitsI13__nv_bfloat16S2_fS2_fjLj512ELj1ELj4ELj1ELj16ENS_18Kernel_traits_baseILj512ES2_S2_fS2_fjLj128EEEEELb1ELb1ELb1ELb0EEEvNS_9FwdParamsE,"a",@progbits
	.sectionflags	@""
	.align	4
.nv.constant0._ZN10layer_norm13ln_fwd_kernelINS_13Kernel_traitsI13__nv_bfloat16S2_fS2_fjLj512ELj1ELj4ELj1ELj16ENS_18Kernel_traits_baseILj512ES2_S2_fS2_fjLj128EEEEELb1ELb1ELb1ELb0EEEvNS_9FwdParamsE:
	.zero		584


//--------------------- .nv.constant0._ZN10layer_norm13ln_fwd_kernelINS_13Kernel_traitsI13__nv_bfloat16S2_fS2_fjLj512ELj1ELj4ELj1ELj16ENS_18Kernel_traits_baseILj512ES2_S2_fS2_fjLj128EEEEELb1ELb1ELb1ELb1EEEvNS_9FwdParamsE --------------------------
	.section	.nv.constant0._ZN10layer_norm13ln_fwd_kernelINS_13Kernel_traitsI13__nv_bfloat16S2_fS2_fjLj512ELj1ELj4ELj1ELj16ENS_18Kernel_traits_baseILj512ES2_S2_fS2_fjLj128EEEEELb1ELb1ELb1ELb1EEEvNS_9FwdParamsE,"a",@progbits
	.sectionflags	@""
	.align	4
.nv.constant0._ZN10layer_norm13ln_fwd_kernelINS_13Kernel_traitsI13__nv_bfloat16S2_fS2_fjLj512ELj1ELj4ELj1ELj16ENS_18Kernel_traits_baseILj512ES2_S2_fS2_fjLj128EEEEELb1ELb1ELb1ELb1EEEvNS_9FwdParamsE:
	.zero		584


//--------------------- .nv.constant0._ZN10layer_norm13ln_fwd_kernelINS_13Kernel_traitsIf13__nv_bfloat16fS2_fjLj512ELj1ELj4ELj1ELj16ENS_18Kernel_traits_baseILj512EfS2_fS2_fjLj128EEEEELb0ELb0ELb0ELb0EEEvNS_9FwdParamsE --------------------------
	.section	.nv.constant0._ZN10layer_norm13ln_fwd_kernelINS_13Kernel_traitsIf13__nv_bfloat16fS2_fjLj512ELj1ELj4ELj1ELj16ENS_18Kernel_traits_baseILj512EfS2_fS2_fjLj128EEEEELb0ELb0ELb0ELb0EEEvNS_9FwdParamsE,"a",@progbits
	.sectionflags	@""
	.align	4
.nv.constant0._ZN10layer_norm13ln_fwd_kernelINS_13Kernel_traitsIf13__nv_bfloat16fS2_fjLj512ELj1ELj4ELj1ELj16ENS_18Kernel_traits_baseILj512EfS2_fS2_fjLj128EEEEELb0ELb0ELb0ELb0EEEvNS_9FwdParamsE:
	.zero		584


//--------------------- .nv.constant0._ZN10layer_norm13ln_fwd_kernelINS_13Kernel_traitsIf13__nv_bfloat16fS2_fjLj512ELj1ELj4ELj1ELj16ENS_18Kernel_traits_baseILj512EfS2_fS2_fjLj128EEEEELb0ELb0ELb0ELb1EEEvNS_9FwdParamsE --------------------------
	.section	.nv.constant0._ZN10layer_norm13ln_fwd_kernelINS_13Kernel_traitsIf13__nv_bfloat16fS2_fjLj512ELj1ELj4ELj1ELj16ENS_18Kernel_traits_baseILj512EfS2_fS2_fjLj128EEEEELb0ELb0ELb0ELb1EEEvNS_9FwdParamsE,"a",@progbits
	.sectionflags	@""
	.align	4
.nv.constant0._ZN10layer_norm13ln_fwd_kernelINS_13Kernel_traitsIf13__nv_bfloat16fS2_fjLj512ELj1ELj4ELj1ELj16ENS_18Kernel_traits_baseILj512EfS2_fS2_fjLj128EEEEELb0ELb0ELb0ELb1EEEvNS_9FwdParamsE:
	.zero		584


//--------------------- .nv.constant0._ZN10layer_norm13ln_fwd_kernelINS_13Kernel_traitsIf13__nv_bfloat16fS2_fjLj512ELj1ELj4ELj1ELj16ENS_18Kernel_traits_baseILj512EfS2_fS2_fjLj128EEEEELb0ELb0ELb1ELb0EEEvNS_9FwdParamsE --------------------------
	.section	.nv.constant0._ZN10layer_norm13ln_fwd_kernelINS_13Kernel_traitsIf13__nv_bfloat16fS2_fjLj512ELj1ELj4ELj1ELj16ENS_18Kernel_traits_baseILj512EfS2_fS2_fjLj128EEEEELb0ELb0ELb1ELb0EEEvNS_9FwdParamsE,"a",@progbits
	.sectionflags	@""
	.align	4
.nv.constant0._ZN10layer_norm13ln_fwd_kernelINS_13Kernel_traitsIf13__nv_bfloat16fS2_fjLj512ELj1ELj4ELj1ELj16ENS_18Kernel_traits_baseILj512EfS2_fS2_fjLj128EEEEELb0ELb0ELb1ELb0EEEvNS_9FwdParamsE:
	.zero		584


//--------------------- .nv.constant0._ZN10layer_norm13ln_fwd_kernelINS_13Kernel_traitsIf13__nv_bfloat16fS2_fjLj512ELj1ELj4ELj1ELj16ENS_18Kernel_traits_baseILj512EfS2_fS2_fjLj128EEEEELb0ELb0ELb1ELb1EEEvNS_9FwdParamsE --------------------------
	.section	.nv.constant0._ZN10layer_norm13ln_fwd_kernelINS_13Kernel_traitsIf13__nv_bfloat16fS2_fjLj512ELj1ELj4ELj1ELj16ENS_18Kernel_traits_baseILj512EfS2_fS2_fjLj128EEEEELb0ELb0ELb1ELb1EEEvNS_9FwdParamsE,"a",@progbits
	.sectionflags	@""
	.align	4
.nv.constant0._ZN10layer_norm13ln_fwd_kernelINS_13Kernel_traitsIf13__nv_bfloat16fS2_fjLj512ELj1ELj4ELj1ELj16ENS_18Kernel_traits_baseILj512EfS2_fS2_fjLj128EEEEELb0ELb0ELb1ELb1EEEvNS_9FwdParamsE:
	.zero		584


//--------------------- .nv.constant0._ZN10layer_norm13ln_fwd_kernelINS_13Kernel_traitsIf13__nv_bfloat16fS2_fjLj512ELj1ELj4ELj1ELj16ENS_18Kernel_traits_baseILj512EfS2_fS2_fjLj128EEEEELb0ELb1ELb0ELb0EEEvNS_9FwdParamsE --------------------------
	.section	.nv.constant0._ZN10layer_norm13ln_fwd_kernelINS_13Kernel_traitsIf13__nv_bfloat16fS2_fjLj512ELj1ELj4ELj1ELj16ENS_18Kernel_traits_baseILj512EfS2_fS2_fjLj128EEEEELb0ELb1ELb0ELb0EEEvNS_9FwdParamsE,"a",@progbits
	.sectionflags	@""
	.align	4
.nv.constant0._ZN10layer_norm13ln_fwd_kernelINS_13Kernel_traitsIf13__nv_bfloat16fS2_fjLj512ELj1ELj4ELj1ELj16ENS_18Kernel_traits_baseILj512EfS2_fS2_fjLj128EEEEELb0ELb1ELb0ELb0EEEvNS_9FwdParamsE:
	.zero		584


//--------------------- .nv.constant0._ZN10layer_norm13ln_fwd_kernelINS_13Kernel_traitsIf13__nv_bfloat16fS2_fjLj512ELj1ELj4ELj1ELj16ENS_18Kernel_traits_baseILj512EfS2_fS2_fjLj128EEEEELb0ELb1ELb0ELb1EEEvNS_9FwdParamsE --------------------------
	.section	.nv.constant0._ZN10layer_norm13ln_fwd_kernelINS_13Kernel_traitsIf13__nv_bfloat16fS2_fjLj512ELj1ELj4ELj1ELj16ENS_18Kernel_traits_baseILj512EfS2_fS2_fjLj128EEEEELb0ELb1ELb0ELb1EEEvNS_9FwdParamsE,"a",@progbits
	.sectionflags	@""
	.align	4
.nv.constant0._ZN10layer_norm13ln_fwd_kernelINS_13Kernel_traitsIf13__nv_bfloat16fS2_fjLj512ELj1ELj4ELj1ELj16ENS_18Kernel_traits_baseILj512EfS2_fS2_fjLj128EEEEELb0ELb1ELb0ELb1EEEvNS_9FwdParamsE:
	.zero		584


//--------------------- .nv.constant0._ZN10layer_norm13ln_fwd_kernelINS_13Kernel_traitsIf13__nv_bfloat16fS2_fjLj512ELj1ELj4ELj1ELj16ENS_18Kernel_traits_baseILj512EfS2_fS2_fjLj128EEEEELb0ELb1ELb1ELb0EEEvNS_9FwdParamsE --------------------------
	.section	.nv.constant0._ZN10layer_norm13ln_fwd_kernelINS_13Kernel_traitsIf13__nv_bfloat16fS2_fjLj512ELj1ELj4ELj1ELj16ENS_18Kernel_traits_baseILj512EfS2_fS2_fjLj128EEEEELb0ELb1ELb1ELb0EEEvNS_9FwdParamsE,"a",@progbits
	.sectionflags	@""
	.align	4
.nv.constant0._ZN10layer_norm13ln_fwd_kernelINS_13Kernel_traitsIf13__nv_bfloat16fS2_fjLj512ELj1ELj4ELj1ELj16ENS_18Kernel_traits_baseILj512EfS2_fS2_fjLj128EEEEELb0ELb1ELb1ELb0EEEvNS_9FwdParamsE:
	.zero		584


//--------------------- .nv.constant0._ZN10layer_norm13ln_fwd_kernelINS_13Kernel_traitsIf13__nv_bfloat16fS2_fjLj512ELj1ELj4ELj1ELj16ENS_18Kernel_traits_baseILj512EfS2_fS2_fjLj128EEEEELb0ELb1ELb1ELb1EEEvNS_9FwdParamsE --------------------------
	.section	.nv.constant0._ZN10layer_norm13ln_fwd_kernelINS_13Kernel_traitsIf13__nv_bfloat16fS2_fjLj512ELj1ELj4ELj1ELj16ENS_18Kernel_traits_baseILj512EfS2_fS2_fjLj128EEEEELb0ELb1ELb1ELb1EEEvNS_9FwdParamsE,"a",@progbits
	.sectionflags	@""
	.align	4
.nv.constant0._ZN10layer_norm13ln_fwd_kernelINS_13Kernel_traitsIf13__nv_bfloat16fS2_fjLj512ELj1ELj4ELj1ELj16ENS_18Kernel_traits_baseILj512EfS2_fS2_fjLj128EEEEELb0ELb1ELb1ELb1EEEvNS_9FwdParamsE:
	.zero		584


//--------------------- .nv.constant0._ZN10layer_norm13ln_fwd_kernelINS_13Kernel_traitsIf13__nv_bfloat16fS2_fjLj512ELj1ELj4ELj1ELj16ENS_18Kernel_traits_baseILj512EfS2_fS2_fjLj128EEEEELb1ELb0ELb0ELb0EEEvNS_9FwdParamsE --------------------------
	.section	.nv.constant0._ZN10layer_norm13ln_fwd_kernelINS_13Kernel_traitsIf13__nv_bfloat16fS2_fjLj512ELj1ELj4ELj1ELj16ENS_18Kernel_traits_baseILj512EfS2_fS2_fjLj128EEEEELb1ELb0ELb0ELb0EEEvNS_9FwdParamsE,"a",@progbits
	.sectionflags	@""
	.align	4
.nv.constant0._ZN10layer_norm13ln_fwd_kernelINS_13Kernel_traitsIf13__nv_bfloat16fS2_fjLj512ELj1ELj4ELj1ELj16ENS_18Kernel_traits_baseILj512EfS2_fS2_fjLj128EEEEELb1ELb0ELb0ELb0EEEvNS_9FwdParamsE:
	.zero		584


//--------------------- .nv.constant0._ZN10layer_norm13ln_fwd_kernelINS_13Kernel_traitsIf13__nv_bfloat16fS2_fjLj512ELj1ELj4ELj1ELj16ENS_18Kernel_traits_baseILj512EfS2_fS2_fjLj128EEEEELb1ELb0ELb0ELb1EEEvNS_9FwdParamsE --------------------------
	.section	.nv.constant0._ZN10layer_norm13ln_fwd_kernelINS_13Kernel_traitsIf13__nv_bfloat16fS2_fjLj512ELj1ELj4ELj1ELj16ENS_18Kernel_traits_baseILj512EfS2_fS2_fjLj128EEEEELb1ELb0ELb0ELb1EEEvNS_9FwdParamsE,"a",@progbits
	.sectionflags	@""
	.align	4
.nv.constant0._ZN10layer_norm13ln_fwd_kernelINS_13Kernel_traitsIf13__nv_bfloat16fS2_fjLj512ELj1ELj4ELj1ELj16ENS_18Kernel_traits_baseILj512EfS2_fS2_fjLj128EEEEELb1ELb0ELb0ELb1EEEvNS_9FwdParamsE:
	.zero		584


//--------------------- .nv.constant0._ZN10layer_norm13ln_fwd_kernelINS_13Kernel_traitsIf13__nv_bfloat16fS2_fjLj512ELj1ELj4ELj1ELj16ENS_18Kernel_traits_baseILj512EfS2_fS2_fjLj128EEEEELb1ELb0ELb1ELb0EEEvNS_9FwdParamsE --------------------------
	.section	.nv.constant0._ZN10layer_norm13ln_fwd_kernelINS_13Kernel_traitsIf13__nv_bfloat16fS2_fjLj512ELj1ELj4ELj1ELj16ENS_18Kernel_traits_baseILj512EfS2_fS2_fjLj128EEEEELb1ELb0ELb1ELb0EEEvNS_9FwdParamsE,"a",@progbits
	.sectionflags	@""
	.align	4
.nv.constant0._ZN10layer_norm13ln_fwd_kernelINS_13Kernel_traitsIf13__nv_bfloat16fS2_fjLj512ELj1ELj4ELj1ELj16ENS_18Kernel_traits_baseILj512EfS2_fS2_fjLj128EEEEELb1ELb0ELb1ELb0EEEvNS_9FwdParamsE:
	.zero		584


//--------------------- .nv.constant0._ZN10layer_norm13ln_fwd_kernelINS_13Kernel_traitsIf13__nv_bfloat16fS2_fjLj512ELj1ELj4ELj1ELj16ENS_18Kernel_traits_baseILj512EfS2_fS2_fjLj128EEEEELb1ELb0ELb1ELb1EEEvNS_9FwdParamsE --------------------------
	.section	.nv.constant0._ZN10layer_norm13ln_fwd_kernelINS_13Kernel_traitsIf13__nv_bfloat16fS2_fjLj512ELj1ELj4ELj1ELj16ENS_18Kernel_traits_baseILj512EfS2_fS2_fjLj128EEEEELb1ELb0ELb1ELb1EEEvNS_9FwdParamsE,"a",@progbits
	.sectionflags	@""
	.align	4
.nv.constant0._ZN10layer_norm13ln_fwd_kernelINS_13Kernel_traitsIf13__nv_bfloat16fS2_fjLj512ELj1ELj4ELj1ELj16ENS_18Kernel_traits_baseILj512EfS2_fS2_fjLj128EEEEELb1ELb0ELb1ELb1EEEvNS_9FwdParamsE:
	.zero		584


//--------------------- .nv.constant0._ZN10layer_norm13ln_fwd_kernelINS_13Kernel_traitsIf13__nv_bfloat16fS2_fjLj512ELj1ELj4ELj1ELj16ENS_18Kernel_traits_baseILj512EfS2_fS2_fjLj128EEEEELb1ELb1ELb0ELb0EEEvNS_9FwdParamsE --------------------------
	.section	.nv.constant0._ZN10layer_norm13ln_fwd_kernelINS_13Kernel_traitsIf13__nv_bfloat16fS2_fjLj512ELj1ELj4ELj1ELj16ENS_18Kernel_traits_baseILj512EfS2_fS2_fjLj128EEEEELb1ELb1ELb0ELb0EEEvNS_9FwdParamsE,"a",@progbits
	.sectionflags	@""
	.align	4
.nv.constant0._ZN10layer_norm13ln_fwd_kernelINS_13Kernel_traitsIf13__nv_bfloat16fS2_fjLj512ELj1ELj4ELj1ELj16ENS_18Kernel_traits_baseILj512EfS2_fS2_fjLj128EEEEELb1ELb1ELb0ELb0EEEvNS_9FwdParamsE:
	.zero		584


//--------------------- .nv.constant0._ZN10layer_norm13ln_fwd_kernelINS_13Kernel_traitsIf13__nv_bfloat16fS2_fjLj512ELj1ELj4ELj1ELj16ENS_18Kernel_traits_baseILj512EfS2_fS2_fjLj128EEEEELb1ELb1ELb0ELb1EEEvNS_9FwdParamsE --------------------------
	.section	.nv.constant0._ZN10layer_norm13ln_fwd_kernelINS_13Kernel_traitsIf13__nv_bfloat16fS2_fjLj512ELj1ELj4ELj1ELj16ENS_18Kernel_traits_baseILj512EfS2_fS2_fjLj128EEEEELb1ELb1ELb0ELb1EEEvNS_9FwdParamsE,"a",@progbits
	.sectionflags	@""
	.align	4
.nv.constant0._ZN10layer_norm13ln_fwd_kernelINS_13Kernel_traitsIf13__nv_bfloat16fS2_fjLj512ELj1ELj4ELj1ELj16ENS_18Kernel_traits_baseILj512EfS2_fS2_fjLj128EEEEELb1ELb1ELb0ELb1EEEvNS_9FwdParamsE:
	.zero		584


//--------------------- .nv.constant0._ZN10layer_norm13ln_fwd_kernelINS_13Kernel_traitsIf13__nv_bfloat16fS2_fjLj512ELj1ELj4ELj1ELj16ENS_18Kernel_traits_baseILj512EfS2_fS2_fjLj128EEEEELb1ELb1ELb1ELb0EEEvNS_9FwdParamsE --------------------------
	.section	.nv.constant0._ZN10layer_norm13ln_fwd_kernelINS_13Kernel_traitsIf13__nv_bfloat16fS2_fjLj512ELj1ELj4ELj1ELj16ENS_18Kernel_traits_baseILj512EfS2_fS2_fjLj128EEEEELb1ELb1ELb1ELb0EEEvNS_9FwdParamsE,"a",@progbits
	.sectionflags	@""
	.align	4
.nv.constant0._ZN10layer_norm13ln_fwd_kernelINS_13Kernel_traitsIf13__nv_bfloat16fS2_fjLj512ELj1ELj4ELj1ELj16ENS_18Kernel_traits_baseILj512EfS2_fS2_fjLj128EEEEELb1ELb1ELb1ELb0EEEvNS_9FwdParamsE:
	.zero		584


//--------------------- .nv.constant0._ZN10layer_norm13ln_fwd_kernelINS_13Kernel_traitsIf13__nv_bfloat16fS2_fjLj512ELj1ELj4ELj1ELj16ENS_18Kernel_traits_baseILj512EfS2_fS2_fjLj128EEEEELb1ELb1ELb1ELb1EEEvNS_9FwdParamsE --------------------------
	.section	.nv.constant0._ZN10layer_norm13ln_fwd_kernelINS_13Kernel_traitsIf13__nv_bfloat16fS2_fjLj512ELj1ELj4ELj1ELj16ENS_18Kernel_traits_baseILj512EfS2_fS2_fjLj128EEEEELb1ELb1ELb1ELb1EEEvNS_9FwdParamsE,"a",@progbits
	.sectionflags	@""
	.align	4
.nv.constant0._ZN10layer_norm13ln_fwd_kernelINS_13Kernel_traitsIf13__nv_bfloat16fS2_fjLj512ELj1ELj4ELj1ELj16ENS_18Kernel_traits_baseILj512EfS2_fS2_fjLj128EEEEELb1ELb1ELb1ELb1EEEvNS_9FwdParamsE:
	.zero		584


//--------------------- .nv.constant0._ZN10layer_norm13ln_fwd_kernelINS_13Kernel_traitsIf6__halfS2_S2_fjLj512ELj1ELj4ELj1ELj16ENS_18Kernel_traits_baseILj512EfS2_S2_S2_fjLj128EEEEELb0ELb0ELb0ELb0EEEvNS_9FwdParamsE --------------------------
	.section	.nv.constant0._ZN10layer_norm13ln_fwd_kernelINS_13Kernel_traitsIf6__halfS2_S2_fjLj512ELj1ELj4ELj1ELj16ENS_18Kernel_traits_baseILj512EfS2_S2_S2_fjLj128EEEEELb0ELb0ELb0ELb0EEEvNS_9FwdParamsE,"a",@progbits
	.sectionflags	@""
	.align	4
.nv.constant0._ZN10layer_norm13ln_fwd_kernelINS_13Kernel_traitsIf6__halfS2_S2_fjLj512ELj1ELj4ELj1ELj16ENS_18Kernel_traits_baseILj512EfS2_S2_S2_fjLj128EEEEELb0ELb0ELb0ELb0EEEvNS_9FwdParamsE:
	.zero		584


//--------------------- .nv.constant0._ZN10layer_norm13ln_fwd_kernelINS_13Kernel_traitsIf6__halfS2_S2_fjLj512ELj1ELj4ELj1ELj16ENS_18Kernel_traits_baseILj512EfS2_S2_S2_fjLj128EEEEELb0ELb0ELb0ELb1EEEvNS_9FwdParamsE --------------------------
	.section	.nv.constant0._ZN10layer_norm13ln_fwd_kernelINS_13Kernel_traitsIf6__halfS2_S2_fjLj512ELj1ELj4ELj1ELj16ENS_18Kernel_traits_baseILj512EfS2_S2_S2_fjLj128EEEEELb0ELb0ELb0ELb1EEEvNS_9FwdParamsE,"a",@progbits
	.sectionflags	@""
	.align	4
.nv.constant0._ZN10layer_norm13ln_fwd_kernelINS_13Kernel_traitsIf6__halfS2_S2_fjLj512ELj1ELj4ELj1ELj16ENS_18Kernel_traits_baseILj512EfS2_S2_S2_fjLj128EEEEELb0ELb0ELb0ELb1EEEvNS_9FwdParamsE:
	.zero		584


//--------------------- .nv.constant0._ZN10layer_norm13ln_fwd_kernelINS_13Kernel_traitsIf6__halfS2_S2_fjLj512ELj1ELj4ELj1ELj16ENS_18Kernel_traits_baseILj512EfS2_S2_S2_fjLj128EEEEELb0ELb0ELb1ELb0EEEvNS_9FwdParamsE --------------------------
	.section	.nv.constant0._ZN10layer_norm13ln_fwd_kernelINS_13Kernel_traitsIf6__halfS2_S2_fjLj512ELj1ELj4ELj1ELj16ENS_18Kernel_traits_baseILj512EfS2_S2_S2_fjLj128EEEEELb0ELb0ELb1ELb0EEEvNS_9FwdParamsE,"a",@progbits
	.sectionflags	@""
	.align	4
.nv.constant0._ZN10layer_norm13ln_fwd_kernelINS_13Kernel_traitsIf6__halfS2_S2_fjLj512ELj1ELj4ELj1ELj16ENS_18Kernel_traits_baseILj512EfS2_S2_S2_fjLj128EEEEELb0ELb0ELb1ELb0EEEvNS_9FwdParamsE:
	.zero		584


//--------------------- .nv.constant0._ZN10layer_norm13ln_fwd_kernelINS_13Kernel_traitsIf6__halfS2_S2_fjLj512ELj1ELj4ELj1ELj16ENS_18Kernel_traits_baseILj512EfS2_S2_S2_fjLj128EEEEELb0ELb0ELb1ELb1EEEvNS_9FwdParamsE --------------------------
	.section	.nv.constant0._ZN10layer_norm13ln_fwd_kernelINS_13Kernel_traitsIf6__halfS2_S2_fjLj512ELj1ELj4ELj1ELj16ENS_18Kernel_traits_baseILj512EfS2_S2_S2_fjLj128EEEEELb0ELb0ELb1ELb1EEEvNS_9FwdParamsE,"a",@progbits
	.sectionflags	@""
	.align	4
.nv.constant0._ZN10layer_norm13ln_fwd_kernelINS_13Kernel_traitsIf6__halfS2_S2_fjLj512ELj1ELj4ELj1ELj16ENS_18Kernel_traits_baseILj512EfS2_S2_S2_fjLj128EEEEELb0ELb0ELb1ELb1EEEvNS_9FwdParamsE:
	.zero		584


//--------------------- .nv.constant0._ZN10layer_norm13ln_fwd_kernelINS_13Kernel_traitsIf6__halfS2_S2_fjLj512ELj1ELj4ELj1ELj16ENS_18Kernel_traits_baseILj512EfS2_S2_S2_fjLj128EEEEELb0ELb1ELb0ELb0EEEvNS_9FwdParamsE --------------------------
	.section	.nv.constant0._ZN10layer_norm13ln_fwd_kernelINS_13Kernel_traitsIf6__halfS2_S2_fjLj512ELj1ELj4ELj1ELj16ENS_18Kernel_traits_baseILj512EfS2_S2_S2_fjLj128EEEEELb0ELb1ELb0ELb0EEEvNS_9FwdParamsE,"a",@progbits
	.sectionflags	@""
	.align	4
.nv.constant0._ZN10layer_norm13ln_fwd_kernelINS_13Kernel_traitsIf6__halfS2_S2_fjLj512ELj1ELj4ELj1ELj16ENS_18Kernel_traits_baseILj512EfS2_S2_S2_fjLj128EEEEELb0ELb1ELb0ELb0EEEvNS_9FwdParamsE:
	.zero		584


//--------------------- .nv.constant0._ZN10layer_norm13ln_fwd_kernelINS_13Kernel_traitsIf6__halfS2_S2_fjLj512ELj1ELj4ELj1ELj16ENS_18Kernel_traits_baseILj512EfS2_S2_S2_fjLj128EEEEELb0ELb1ELb0ELb1EEEvNS_9FwdParamsE --------------------------
	.section	.nv.constant0._ZN10layer_norm13ln_fwd_kernelINS_13Kernel_traitsIf6__halfS2_S2_fjLj512ELj1ELj4ELj1ELj16ENS_18Kernel_traits_baseILj512EfS2_S2_S2_fjLj128EEEEELb0ELb1ELb0ELb1EEEvNS_9FwdParamsE,"a",@progbits
	.sectionflags	@""
	.align	4
.nv.constant0._ZN10layer_norm13ln_fwd_kernelINS_13Kernel_traitsIf6__halfS2_S2_fjLj512ELj1ELj4ELj1ELj16ENS_18Kernel_traits_baseILj512EfS2_S2_S2_fjLj128EEEEELb0ELb1ELb0ELb1EEEvNS_9FwdParamsE:
	.zero		584


//--------------------- .nv.constant0._ZN10layer_norm13ln_fwd_kernelINS_13Kernel_traitsIf6__halfS2_S2_fjLj512ELj1ELj4ELj1ELj16ENS_18Kernel_traits_baseILj512EfS2_S2_S2_fjLj128EEEEELb0ELb1ELb1ELb0EEEvNS_9FwdParamsE --------------------------
	.section	.nv.constant0._ZN10layer_norm13ln_fwd_kernelINS_13Kernel_traitsIf6__halfS2_S2_fjLj512ELj1ELj4ELj1ELj16ENS_18Kernel_traits_baseILj512EfS2_S2_S2_fjLj128EEEEELb0ELb1ELb1ELb0EEEvNS_9FwdParamsE,"a",@progbits
	.sectionflags	@""
	.align	4
.nv.constant0._ZN10layer_norm13ln_fwd_kernelINS_13Kernel_traitsIf6__halfS2_S2_fjLj512ELj1ELj4ELj1ELj16ENS_18Kernel_traits_baseILj512EfS2_S2_S2_fjLj128EEEEELb0ELb1ELb1ELb0EEEvNS_9FwdParamsE:
	.zero		584


//--------------------- .nv.constant0._ZN10layer_norm13ln_fwd_kernelINS_13Kernel_traitsIf6__halfS2_S2_fjLj512ELj1ELj4ELj1ELj16ENS_18Kernel_traits_baseILj512EfS2_S2_S2_fjLj128EEEEELb0ELb1ELb1ELb1EEEvNS_9FwdParamsE --------------------------
	.section	.nv.constant0._ZN10layer_norm13ln_fwd_kernelINS_13Kernel_traitsIf6__halfS2_S2_fjLj512ELj1ELj4ELj1ELj16ENS_18Kernel_traits_baseILj512EfS2_S2_S2_fjLj128EEEEELb0ELb1ELb1ELb1EEEvNS_9FwdParamsE,"a",@progbits
	.sectionflags	@""
	.align	4
.nv.constant0._ZN10layer_norm13ln_fwd_kernelINS_13Kernel_traitsIf6__halfS2_S2_fjLj512ELj1ELj4ELj1ELj16ENS_18Kernel_traits_baseILj512EfS2_S2_S2_fjLj128EEEEELb0ELb1ELb1ELb1EEEvNS_9FwdParamsE:
	.zero		584


//--------------------- .nv.constant0._ZN10layer_norm13ln_fwd_kernelINS_13Kernel_traitsIf6__halfS2_S2_fjLj512ELj1ELj4ELj1ELj16ENS_18Kernel_traits_baseILj512EfS2_S2_S2_fjLj128EEEEELb1ELb0ELb0ELb0EEEvNS_9FwdParamsE --------------------------
	.section	.nv.constant0._ZN10layer_norm13ln_fwd_kernelINS_13Kernel_traitsIf6__halfS2_S2_fjLj512ELj1ELj4ELj1ELj16ENS_18Kernel_traits_baseILj512EfS2_S2_S2_fjLj128EEEEELb1ELb0ELb0ELb0EEEvNS_9FwdParamsE,"a",@progbits
	.sectionflags	@""
	.align	4
.nv.constant0._ZN10layer_norm13ln_fwd_kernelINS_13Kernel_traitsIf6__halfS2_S2_fjLj512ELj1ELj4ELj1ELj16ENS_18Kernel_traits_baseILj512EfS2_S2_S2_fjLj128EEEEELb1ELb0ELb0ELb0EEEvNS_9FwdParamsE:
	.zero		584


//--------------------- .nv.constant0._ZN10layer_norm13ln_fwd_kernelINS_13Kernel_traitsIf6__halfS2_S2_fjLj512ELj1ELj4ELj1ELj16ENS_18Kernel_traits_baseILj512EfS2_S2_S2_fjLj128EEEEELb1ELb0ELb0ELb1EEEvNS_9FwdParamsE --------------------------
	.section	.nv.constant0._ZN10layer_norm13ln_fwd_kernelINS_13Kernel_traitsIf6__halfS2_S2_fjLj512ELj1ELj4ELj1ELj16ENS_18Kernel_traits_baseILj512EfS2_S2_S2_fjLj128EEEEELb1ELb0ELb0ELb1EEEvNS_9FwdParamsE,"a",@progbits
	.sectionflags	@""
	.align	4
.nv.constant0._ZN10layer_norm13ln_fwd_kernelINS_13Kernel_traitsIf6__halfS2_S2_fjLj512ELj1ELj4ELj1ELj16ENS_18Kernel_traits_baseILj512EfS2_S2_S2_fjLj128EEEEELb1ELb0ELb0ELb1EEEvNS_9FwdParamsE:
	.zero		584


//--------------------- .nv.constant0._ZN10layer_norm13ln_fwd_kernelINS_13Kernel_traitsIf6__halfS2_S2_fjLj512ELj1ELj4ELj1ELj16ENS_18Kernel_traits_baseILj512EfS2_S2_S2_fjLj128EEEEELb1ELb0ELb1ELb0EEEvNS_9FwdParamsE --------------------------
	.section	.nv.constant0._ZN10layer_norm13ln_fwd_kernelINS_13Kernel_traitsIf6__halfS2_S2_fjLj512ELj1ELj4ELj1ELj16ENS_18Kernel_traits_baseILj512EfS2_S2_S2_fjLj128EEEEELb1ELb0ELb1ELb0EEEvNS_9FwdParamsE,"a",@progbits
	.sectionflags	@""
	.align	4
.nv.constant0._ZN10layer_norm13ln_fwd_kernelINS_13Kernel_traitsIf6__halfS2_S2_fjLj512ELj1ELj4ELj1ELj16ENS_18Kernel_traits_baseILj512EfS2_S2_S2_fjLj128EEEEELb1ELb0ELb1ELb0EEEvNS_9FwdParamsE:
	.zero		584


//--------------------- .nv.constant0._ZN10layer_norm13ln_fwd_kernelINS_13Kernel_traitsIf6__halfS2_S2_fjLj512ELj1ELj4ELj1ELj16ENS_18Kernel_traits_baseILj512EfS2_S2_S2_fjLj128EEEEELb1ELb0ELb1ELb1EEEvNS_9FwdParamsE --------------------------
	.section	.nv.constant0._ZN10layer_norm13ln_fwd_kernelINS_13Kernel_traitsIf6__halfS2_S2_fjLj512ELj1ELj4ELj1ELj16ENS_18Kernel_traits_baseILj512EfS2_S2_S2_fjLj128EEEEELb1ELb0ELb1ELb1EEEvNS_9FwdParamsE,"a",@progbits
	.sectionflags	@""
	.align	4
.nv.constant0._ZN10layer_norm13ln_fwd_kernelINS_13Kernel_traitsIf6__halfS2_S2_fjLj512ELj1ELj4ELj1ELj16ENS_18Kernel_traits_baseILj512EfS2_S2_S2_fjLj128EEEEELb1ELb0ELb1ELb1EEEvNS_9FwdParamsE:
	.zero		584


//--------------------- .nv.constant0._ZN10layer_norm13ln_fwd_kernelINS_13Kernel_traitsIf6__halfS2_S2_fjLj512ELj1ELj4ELj1ELj16ENS_18Kernel_traits_baseILj512EfS2_S2_S2_fjLj128EEEEELb1ELb1ELb0ELb0EEEvNS_9FwdParamsE --------------------------
	.section	.nv.constant0._ZN10layer_norm13ln_fwd_kernelINS_13Kernel_traitsIf6__halfS2_S2_fjLj512ELj1ELj4ELj1ELj16ENS_18Kernel_traits_baseILj512EfS2_S2_S2_fjLj128EEEEELb1ELb1ELb0ELb0EEEvNS_9FwdParamsE,"a",@progbits
	.sectionflags	@""
	.align	4
.nv.constant0._ZN10layer_norm13ln_fwd_kernelINS_13Kernel_traitsIf6__halfS2_S2_fjLj512ELj1ELj4ELj1ELj16ENS_18Kernel_traits_baseILj512EfS2_S2_S2_fjLj128EEEEELb1ELb1ELb0ELb0EEEvNS_9FwdParamsE:
	.zero		584


//--------------------- .nv.constant0._ZN10layer_norm13ln_fwd_kernelINS_13Kernel_traitsIf6__halfS2_S2_fjLj512ELj1ELj4ELj1ELj16ENS_18Kernel_traits_baseILj512EfS2_S2_S2_fjLj128EEEEELb1ELb1ELb0ELb1EEEvNS_9FwdParamsE --------------------------
	.section	.nv.constant0._ZN10layer_norm13ln_fwd_kernelINS_13Kernel_traitsIf6__halfS2_S2_fjLj512ELj1ELj4ELj1ELj16ENS_18Kernel_traits_baseILj512EfS2_S2_S2_fjLj128EEEEELb1ELb1ELb0ELb1EEEvNS_9FwdParamsE,"a",@progbits
	.sectionflags	@""
	.align	4
.nv.constant0._ZN10layer_norm13ln_fwd_kernelINS_13Kernel_traitsIf6__halfS2_S2_fjLj512ELj1ELj4ELj1ELj16ENS_18Kernel_traits_baseILj512EfS2_S2_S2_fjLj128EEEEELb1ELb1ELb0ELb1EEEvNS_9FwdParamsE:
	.zero		584


//--------------------- .nv.constant0._ZN10layer_norm13ln_fwd_kernelINS_13Kernel_traitsIf6__halfS2_S2_fjLj512ELj1ELj4ELj1ELj16ENS_18Kernel_traits_baseILj512EfS2_S2_S2_fjLj128EEEEELb1ELb1ELb1ELb0EEEvNS_9FwdParamsE --------------------------
	.section	.nv.constant0._ZN10layer_norm13ln_fwd_kernelINS_13Kernel_traitsIf6__halfS2_S2_fjLj512ELj1ELj4ELj1ELj16ENS_18Kernel_traits_baseILj512EfS2_S2_S2_fjLj128EEEEELb1ELb1ELb1ELb0EEEvNS_9FwdParamsE,"a",@progbits
	.sectionflags	@""
	.align	4
.nv.constant0._ZN10layer_norm13ln_fwd_kernelINS_13Kernel_traitsIf6__halfS2_S2_fjLj512ELj1ELj4ELj1ELj16ENS_18Kernel_traits_baseILj512EfS2_S2_S2_fjLj128EEEEELb1ELb1ELb1ELb0EEEvNS_9FwdParamsE:
	.zero		584


//--------------------- .nv.constant0._ZN10layer_norm13ln_fwd_kernelINS_13Kernel_traitsIf6__halfS2_S2_fjLj512ELj1ELj4ELj1ELj16ENS_18Kernel_traits_baseILj512EfS2_S2_S2_fjLj128EEEEELb1ELb1ELb1ELb1EEEvNS_9FwdParamsE --------------------------
	.section	.nv.constant0._ZN10layer_norm13ln_fwd_kernelINS_13Kernel_traitsIf6__halfS2_S2_fjLj512ELj1ELj4ELj1ELj16ENS_18Kernel_traits_baseILj512EfS2_S2_S2_fjLj128EEEEELb1ELb1ELb1ELb1EEEvNS_9FwdParamsE,"a",@progbits
	.sectionflags	@""
	.align	4
.nv.constant0._ZN10layer_norm13ln_fwd_kernelINS_13Kernel_traitsIf6__halfS2_S2_fjLj512ELj1ELj4ELj1ELj16ENS_18Kernel_traits_baseILj512EfS2_S2_S2_fjLj128EEEEELb1ELb1ELb1ELb1EEEvNS_9FwdParamsE:
	.zero		584


//--------------------- .nv.constant0._ZN10layer_norm13ln_fwd_kernelINS_13Kernel_traitsI6__halfS2_fS2_fjLj512ELj1ELj4ELj1ELj16ENS_18Kernel_traits_baseILj512ES2_S2_fS2_fjLj128EEEEELb0ELb0ELb0ELb0EEEvNS_9FwdParamsE --------------------------
	.section	.nv.constant0._ZN10layer_norm13ln_fwd_kernelINS_13Kernel_traitsI6__halfS2_fS2_fjLj512ELj1ELj4ELj1ELj16ENS_18Kernel_traits_baseILj512ES2_S2_fS2_fjLj128EEEEELb0ELb0ELb0ELb0EEEvNS_9FwdParamsE,"a",@progbits
	.sectionflags	@""
	.align	4
.nv.constant0._ZN10layer_norm13ln_fwd_kernelINS_13Kernel_traitsI6__halfS2_fS2_fjLj512ELj1ELj4ELj1ELj16ENS_18Kernel_traits_baseILj512ES2_S2_fS2_fjLj128EEEEELb0ELb0ELb0ELb0EEEvNS_9FwdParamsE:
	.zero		584


//--------------------- .nv.constant0._ZN10layer_norm13ln_fwd_kernelINS_13Kernel_traitsI6__halfS2_fS2_fjLj512ELj1ELj4ELj1ELj16ENS_18Kernel_traits_baseILj512ES2_S2_fS2_fjLj128EEEEELb0ELb0ELb0ELb1EEEvNS_9FwdParamsE --------------------------
	.section	.nv.constant0._ZN10layer_norm13ln_fwd_kernelINS_13Kernel_traitsI6__halfS2_fS2_fjLj512ELj1ELj4ELj1ELj16ENS_18Kernel_traits_baseILj512ES2_S2_fS2_fjLj128EEEEELb0ELb0ELb0ELb1EEEvNS_9FwdParamsE,"a",@progbits
	.sectionflags	@""
	.align	4
.nv.constant0._ZN10layer_norm13ln_fwd_kernelINS_13Kernel_traitsI6__halfS2_fS2_fjLj512ELj1ELj4ELj1ELj16ENS_18Kernel_traits_baseILj512ES2_S2_fS2_fjLj128EEEEELb0ELb0ELb0ELb1EEEvNS_9FwdParamsE:
	.zero		584


//--------------------- .nv.constant0._ZN10layer_norm13ln_fwd_kernelINS_13Kernel_traitsI6__halfS2_fS2_fjLj512ELj1ELj4ELj1ELj16ENS_18Kernel_traits_baseILj512ES2_S2_fS2_fjLj128EEEEELb0ELb0ELb1ELb0EEEvNS_9FwdParamsE --------------------------
	.section	.nv.constant0._ZN10layer_norm13ln_fwd_kernelINS_13Kernel_traitsI6__halfS2_fS2_fjLj512ELj1ELj4ELj1ELj16ENS_18Kernel_traits_baseILj512ES2_S2_fS2_fjLj128EEEEELb0ELb0ELb1ELb0EEEvNS_9FwdParamsE,"a",@progbits
	.sectionflags	@""
	.align	4
.nv.constant0._ZN10layer_norm13ln_fwd_kernelINS_13Kernel_traitsI6__halfS2_fS2_fjLj512ELj1ELj4ELj1ELj16ENS_18Kernel_traits_baseILj512ES2_S2_fS2_fjLj128EEEEELb0ELb0ELb1ELb0EEEvNS_9FwdParamsE:
	.zero		584


//--------------------- .nv.constant0._ZN10layer_norm13ln_fwd_kernelINS_13Kernel_traitsI6__halfS2_fS2_fjLj512ELj1ELj4ELj1ELj16ENS_18Kernel_traits_baseILj512ES2_S2_fS2_fjLj128EEEEELb0ELb0ELb1ELb1EEEvNS_9FwdParamsE --------------------------
	.section	.nv.constant0._ZN10layer_norm13ln_fwd_kernelINS_13Kernel_traitsI6__halfS2_fS2_fjLj512ELj1ELj4ELj1ELj16ENS_18Kernel_traits_baseILj512ES2_S2_fS2_fjLj128EEEEELb0ELb0ELb1ELb1EEEvNS_9FwdParamsE,"a",@progbits
	.sectionflags	@""
	.align	4
.nv.constant0._ZN10layer_norm13ln_fwd_kernelINS_13Kernel_traitsI6__halfS2_fS2_fjLj512ELj1ELj4ELj1ELj16ENS_18Kernel_traits_baseILj512ES2_S2_fS2_fjLj128EEEEELb0ELb0ELb1ELb1EEEvNS_9FwdParamsE:
	.zero		584


//--------------------- .nv.constant0._ZN10layer_norm13ln_fwd_kernelINS_13Kernel_traitsI6__halfS2_fS2_fjLj512ELj1ELj4ELj1ELj16ENS_18Kernel_traits_baseILj512ES2_S2_fS2_fjLj128EEEEELb0ELb1ELb0ELb0EEEvNS_9FwdParamsE --------------------------
	.section	.nv.constant0._ZN10layer_norm13ln_fwd_kernelINS_13Kernel_traitsI6__halfS2_fS2_fjLj512ELj1ELj4ELj1ELj16ENS_18Kernel_traits_baseILj512ES2_S2_fS2_fjLj128EEEEELb0ELb1ELb0ELb0EEEvNS_9FwdParamsE,"a",@progbits
	.sectionflags	@""
	.align	4
.nv.constant0._ZN10layer_norm13ln_fwd_kernelINS_13Kernel_traitsI6__halfS2_fS2_fjLj512ELj1ELj4ELj1ELj16ENS_18Kernel_traits_baseILj512ES2_S2_fS2_fjLj128EEEEELb0ELb1ELb0ELb0EEEvNS_9FwdParamsE:
	.zero		584


//--------------------- .nv.constant0._ZN10layer_norm13ln_fwd_kernelINS_13Kernel_traitsI6__halfS2_fS2_fjLj512ELj1ELj4ELj1ELj16ENS_18Kernel_traits_baseILj512ES2_S2_fS2_fjLj128EEEEELb0ELb1ELb0ELb1EEEvNS_9FwdParamsE --------------------------
	.section	.nv.constant0._ZN10layer_norm13ln_fwd_kernelINS_13Kernel_traitsI6__halfS2_fS2_fjLj512ELj1ELj4ELj1ELj16ENS_18Kernel_traits_baseILj512ES2_S2_fS2_fjLj128EEEEELb0ELb1ELb0ELb1EEEvNS_9FwdParamsE,"a",@progbits
	.sectionflags	@""
	.align	4
.nv.constant0._ZN10layer_norm13ln_fwd_kernelINS_13Kernel_traitsI6__halfS2_fS2_fjLj512ELj1ELj4ELj1ELj16ENS_18Kernel_traits_baseILj512ES2_S2_fS2_fjLj128EEEEELb0ELb1ELb0ELb1EEEvNS_9FwdParamsE:
	.zero		584


//--------------------- .nv.constant0._ZN10layer_norm13ln_fwd_kernelINS_13Kernel_traitsI6__halfS2_fS2_fjLj512ELj1ELj4ELj1ELj16ENS_18Kernel_traits_baseILj512ES2_S2_fS2_fjLj128EEEEELb0ELb1ELb1ELb0EEEvNS_9FwdParamsE --------------------------
	.section	.nv.constant0._ZN10layer_norm13ln_fwd_kernelINS_13Kernel_traitsI6__halfS2_fS2_fjLj512ELj1ELj4ELj1ELj16ENS_18Kernel_traits_baseILj512ES2_S2_fS2_fjLj128EEEEELb0ELb1ELb1ELb0EEEvNS_9FwdParamsE,"a",@progbits
	.sectionflags	@""
	.align	4
.nv.constant0._ZN10layer_norm13ln_fwd_kernelINS_13Kernel_traitsI6__halfS2_fS2_fjLj512ELj1ELj4ELj1ELj16ENS_18Kernel_traits_baseILj512ES2_S2_fS2_fjLj128EEEEELb0ELb1ELb1ELb0EEEvNS_9FwdParamsE:
	.zero		584


//--------------------- .nv.constant0._ZN10layer_norm13ln_fwd_kernelINS_13Kernel_traitsI6__halfS2_fS2_fjLj512ELj1ELj4ELj1ELj16ENS_18Kernel_traits_baseILj512ES2_S2_fS2_fjLj128EEEEELb0ELb1ELb1ELb1EEEvNS_9FwdParamsE --------------------------
	.section	.nv.constant0._ZN10layer_norm13ln_fwd_kernelINS_13Kernel_traitsI6__halfS2_fS2_fjLj512ELj1ELj4ELj1ELj16ENS_18Kernel_traits_baseILj512ES2_S2_fS2_fjLj128EEEEELb0ELb1ELb1ELb1EEEvNS_9FwdParamsE,"a",@progbits
	.sectionflags	@""
	.align	4
.nv.constant0._ZN10layer_norm13ln_fwd_kernelINS_13Kernel_traitsI6__halfS2_fS2_fjLj512ELj1ELj4ELj1ELj16ENS_18Kernel_traits_baseILj512ES2_S2_fS2_fjLj128EEEEELb0ELb1ELb1ELb1EEEvNS_9FwdParamsE:
	.zero		584


//--------------------- .nv.constant0._ZN10layer_norm13ln_fwd_kernelINS_13Kernel_traitsI6__halfS2_fS2_fjLj512ELj1ELj4ELj1ELj16ENS_18Kernel_traits_baseILj512ES2_S2_fS2_fjLj128EEEEELb1ELb0ELb0ELb0EEEvNS_9FwdParamsE --------------------------
	.section	.nv.constant0._ZN10layer_norm13ln_fwd_kernelINS_13Kernel_traitsI6__halfS2_fS2_fjLj512ELj1ELj4ELj1ELj16ENS_18Kernel_traits_baseILj512ES2_S2_fS2_fjLj128EEEEELb1ELb0ELb0ELb0EEEvNS_9FwdParamsE,"a",@progbits
	.sectionflags	@""
	.align	4
.nv.constant0._ZN10layer_norm13ln_fwd_kernelINS_13Kernel_traitsI6__halfS2_fS2_fjLj512ELj1ELj4ELj1ELj16ENS_18Kernel_traits_baseILj512ES2_S2_fS2_fjLj128EEEEELb1ELb0ELb0ELb0EEEvNS_9FwdParamsE:
	.zero		584


//--------------------- .nv.constant0._ZN10layer_norm13ln_fwd_kernelINS_13Kernel_traitsI6__halfS2_fS2_fjLj512ELj1ELj4ELj1ELj16ENS_18Kernel_traits_baseILj512ES2_S2_fS2_fjLj128EEEEELb1ELb0ELb0ELb1EEEvNS_9FwdParamsE --------------------------
	.section	.nv.constant0._ZN10layer_norm13ln_fwd_kernelINS_13Kernel_traitsI6__halfS2_fS2_fjLj512ELj1ELj4ELj1ELj16ENS_18Kernel_traits_baseILj512ES2_S2_fS2_fjLj128EEEEELb1ELb0ELb0ELb1EEEvNS_9FwdParamsE,"a",@progbits
	.sectionflags	@""
	.align	4
.nv.constant0._ZN10layer_norm13ln_fwd_kernelINS_13Kernel_traitsI6__halfS2_fS2_fjLj512ELj1ELj4ELj1ELj16ENS_18Kernel_traits_baseILj512ES2_S2_fS2_fjLj128EEEEELb1ELb0ELb0ELb1EEEvNS_9FwdParamsE:
	.zero		584


//--------------------- .nv.constant0._ZN10layer_norm13ln_fwd_kernelINS_13Kernel_traitsI6__halfS2_fS2_fjLj512ELj1ELj4ELj1ELj16ENS_18Kernel_traits_baseILj512ES2_S2_fS2_fjLj128EEEEELb1ELb0ELb1ELb0EEEvNS_9FwdParamsE --------------------------
	.section	.nv.constant0._ZN10layer_norm13ln_fwd_kernelINS_13Kernel_traitsI6__halfS2_fS2_fjLj512ELj1ELj4ELj1ELj16ENS_18Kernel_traits_baseILj512ES2_S2_fS2_fjLj128EEEEELb1ELb0ELb1ELb0EEEvNS_9FwdParamsE,"a",@progbits
	.sectionflags	@""
	.align	4
.nv.constant0._ZN10layer_norm13ln_fwd_kernelINS_13Kernel_traitsI6__halfS2_fS2_fjLj512ELj1ELj4ELj1ELj16ENS_18Kernel_traits_baseILj512ES2_S2_fS2_fjLj128EEEEELb1ELb0ELb1ELb0EEEvNS_9FwdParamsE:
	.zero		584


//--------------------- .nv.constant0._ZN10layer_norm13ln_fwd_kernelINS_13Kernel_traitsI6__halfS2_fS2_fjLj512ELj1ELj4ELj1ELj16ENS_18Kernel_traits_baseILj512ES2_S2_fS2_fjLj128EEEEELb1ELb0ELb1ELb1EEEvNS_9FwdParamsE --------------------------
	.section	.nv.constant0._ZN10layer_norm13ln_fwd_kernelINS_13Kernel_traitsI6__halfS2_fS2_fjLj512ELj1ELj4ELj1ELj16ENS_18Kernel_traits_baseILj512ES2_S2_fS2_fjLj128EEEEELb1ELb0ELb1ELb1EEEvNS_9FwdParamsE,"a",@progbits
	.sectionflags	@""
	.align	4
.nv.constant0._ZN10layer_norm13ln_fwd_kernelINS_13Kernel_traitsI6__halfS2_fS2_fjLj512ELj1ELj4ELj1ELj16ENS_18Kernel_traits_baseILj512ES2_S2_fS2_fjLj128EEEEELb1ELb0ELb1ELb1EEEvNS_9FwdParamsE:
	.zero		584


//--------------------- .nv.constant0._ZN10layer_norm13ln_fwd_kernelINS_13Kernel_traitsI6__halfS2_fS2_fjLj512ELj1ELj4ELj1ELj16ENS_18Kernel_traits_baseILj512ES2_S2_fS2_fjLj128EEEEELb1ELb1ELb0ELb0EEEvNS_9FwdParamsE --------------------------
	.section	.nv.constant0._ZN10layer_norm13ln_fwd_kernelINS_13Kernel_traitsI6__halfS2_fS2_fjLj512ELj1ELj4ELj1ELj16ENS_18Kernel_traits_baseILj512ES2_S2_fS2_fjLj128EEEEELb1ELb1ELb0ELb0EEEvNS_9FwdParamsE,"a",@progbits
	.sectionflags	@""
	.align	4
.nv.constant0._ZN10layer_norm13ln_fwd_kernelINS_13Kernel_traitsI6__halfS2_fS2_fjLj512ELj1ELj4ELj1ELj16ENS_18Kernel_traits_baseILj512ES2_S2_fS2_fjLj128EEEEELb1ELb1ELb0ELb0EEEvNS_9FwdParamsE:
	.zero		584


//--------------------- .nv.constant0._ZN10layer_norm13ln_fwd_kernelINS_13Kernel_traitsI6__halfS2_fS2_fjLj512ELj1ELj4ELj1ELj16ENS_18Kernel_traits_baseILj512ES2_S2_fS2_fjLj128EEEEELb1ELb1ELb0ELb1EEEvNS_9FwdParamsE --------------------------
	.section	.nv.constant0._ZN10layer_norm13ln_fwd_kernelINS_13Kernel_traitsI6__halfS2_fS2_fjLj512ELj1ELj4ELj1ELj16ENS_18Kernel_traits_baseILj512ES2_S2_fS2_fjLj128EEEEELb1ELb1ELb0ELb1EEEvNS_9FwdParamsE,"a",@progbits
	.sectionflags	@""
	.align	4
.nv.constant0._ZN10layer_norm13ln_fwd_kernelINS_13Kernel_traitsI6__halfS2_fS2_fjLj512ELj1ELj4ELj1ELj16ENS_18Kernel_traits_baseILj512ES2_S2_fS2_fjLj128EEEEELb1ELb1ELb0ELb1EEEvNS_9FwdParamsE:
	.zero		584


//--------------------- .nv.constant0._ZN10layer_norm13ln_fwd_kernelINS_13Kernel_traitsI6__halfS2_fS2_fjLj512ELj1ELj4ELj1ELj16ENS_18Kernel_traits_baseILj512ES2_S2_fS2_fjLj128EEEEELb1ELb1ELb1ELb0EEEvNS_9FwdParamsE --------------------------
	.section	.nv.constant0._ZN10layer_norm13ln_fwd_kernelINS_13Kernel_traitsI6__halfS2_fS2_fjLj512ELj1ELj4ELj1ELj16ENS_18Kernel_traits_baseILj512ES2_S2_fS2_fjLj128EEEEELb1ELb1ELb1ELb0EEEvNS_9FwdParamsE,"a",@progbits
	.sectionflags	@""
	.align	4
.nv.constant0._ZN10layer_norm13ln_fwd_kernelINS_13Kernel_traitsI6__halfS2_fS2_fjLj512ELj1ELj4ELj1ELj16ENS_18Kernel_traits_baseILj512ES2_S2_fS2_fjLj128EEEEELb1ELb1ELb1ELb0EEEvNS_9FwdParamsE:
	.zero		584


//--------------------- .nv.constant0._ZN10layer_norm13ln_fwd_kernelINS_13Kernel_traitsI6__halfS2_fS2_fjLj512ELj1ELj4ELj1ELj16ENS_18Kernel_traits_baseILj512ES2_S2_fS2_fjLj128EEEEELb1ELb1ELb1ELb1EEEvNS_9FwdParamsE --------------------------
	.section	.nv.constant0._ZN10layer_norm13ln_fwd_kernelINS_13Kernel_traitsI6__halfS2_fS2_fjLj512ELj1ELj4ELj1ELj16ENS_18Kernel_traits_baseILj512ES2_S2_fS2_fjLj128EEEEELb1ELb1ELb1ELb1EEEvNS_9FwdParamsE,"a",@progbits
	.sectionflags	@""
	.align	4
.nv.constant0._ZN10layer_norm13ln_fwd_kernelINS_13Kernel_traitsI6__halfS2_fS2_fjLj512ELj1ELj4ELj1ELj16ENS_18Kernel_traits_baseILj512ES2_S2_fS2_fjLj128EEEEELb1ELb1ELb1ELb1EEEvNS_9FwdParamsE:
	.zero		584


//--------------------- .nv.constant0._ZN10layer_norm13ln_fwd_kernelINS_13Kernel_traitsIf6__halffS2_fjLj512ELj1ELj4ELj1ELj16ENS_18Kernel_traits_baseILj512EfS2_fS2_fjLj128EEEEELb0ELb0ELb0ELb0EEEvNS_9FwdParamsE --------------------------
	.section	.nv.constant0._ZN10layer_norm13ln_fwd_kernelINS_13Kernel_traitsIf6__halffS2_fjLj512ELj1ELj4ELj1ELj16ENS_18Kernel_traits_baseILj512EfS2_fS2_fjLj128EEEEELb0ELb0ELb0ELb0EEEvNS_9FwdParamsE,"a",@progbits
	.sectionflags	@""
	.align	4
.nv.constant0._ZN10layer_norm13ln_fwd_kernelINS_13Kernel_traitsIf6__halffS2_fjLj512ELj1ELj4ELj1ELj16ENS_18Kernel_traits_baseILj512EfS2_fS2_fjLj128EEEEELb0ELb0ELb0ELb0EEEvNS_9FwdParamsE:
	.zero		584


//--------------------- .nv.constant0._ZN10layer_norm13ln_fwd_kernelINS_13Kernel_traitsIf6__halffS2_fjLj512ELj1ELj4ELj1ELj16ENS_18Kernel_traits_baseILj512EfS2_fS2_fjLj128EEEEELb0ELb0ELb0ELb1EEEvNS_9FwdParamsE --------------------------
	.section	.nv.constant0._ZN10layer_norm13ln_fwd_kernelINS_13Kernel_traitsIf6__halffS2_fjLj512ELj1ELj4ELj1ELj16ENS_18Kernel_traits_baseILj512EfS2_fS2_fjLj128EEEEELb0ELb0ELb0ELb1EEEvNS_9FwdParamsE,"a",@progbits
	.sectionflags	@""
	.align	4
.nv.constant0._ZN10layer_norm13ln_fwd_kernelINS_13Kernel_traitsIf6__halffS2_fjLj512ELj1ELj4ELj1ELj16ENS_18Kernel_traits_baseILj512EfS2_fS2_fjLj128EEEEELb0ELb0ELb0ELb1EEEvNS_9FwdParamsE:
	.zero		584


//--------------------- .nv.constant0._ZN10layer_norm13ln_fwd_kernelINS_13Kernel_traitsIf6__halffS2_fjLj512ELj1ELj4ELj1ELj16ENS_18Kernel_traits_baseILj512EfS2_fS2_fjLj128EEEEELb0ELb0ELb1ELb0EEEvNS_9FwdParamsE --------------------------
	.section	.nv.constant0._ZN10layer_norm13ln_fwd_kernelINS_13Kernel_traitsIf6__halffS2_fjLj512ELj1ELj4ELj1ELj16ENS_18Kernel_traits_baseILj512EfS2_fS2_fjLj128EEEEELb0ELb0ELb1ELb0EEEvNS_9FwdParamsE,"a",@progbits
	.sectionflags	@""
	.align	4
.nv.constant0._ZN10layer_norm13ln_fwd_kernelINS_13Kernel_traitsIf6__halffS2_fjLj512ELj1ELj4ELj1ELj16ENS_18Kernel_traits_baseILj512EfS2_fS2_fjLj128EEEEELb0ELb0ELb1ELb0EEEvNS_9FwdParamsE:
	.zero		584


//--------------------- .nv.constant0._ZN10layer_norm13ln_fwd_kernelINS_13Kernel_traitsIf6__halffS2_fjLj512ELj1ELj4ELj1ELj16ENS_18Kernel_traits_baseILj512EfS2_fS2_fjLj128EEEEELb0ELb0ELb1ELb1EEEvNS_9FwdParamsE --------------------------
	.section	.nv.constant0._ZN10layer_norm13ln_fwd_kernelINS_13Kernel_traitsIf6__halffS2_fjLj512ELj1ELj4ELj1ELj16ENS_18Kernel_traits_baseILj512EfS2_fS2_fjLj128EEEEELb0ELb0ELb1ELb1EEEvNS_9FwdParamsE,"a",@progbits
	.sectionflags	@""
	.align	4
.nv.constant0._ZN10layer_norm13ln_fwd_kernelINS_13Kernel_traitsIf6__halffS2_fjLj512ELj1ELj4ELj1ELj16ENS_18Kernel_traits_baseILj512EfS2_fS2_fjLj128EEEEELb0ELb0ELb1ELb1EEEvNS_9FwdParamsE:
	.zero		584


//--------------------- .nv.constant0._ZN10layer_norm13ln_fwd_kernelINS_13Kernel_traitsIf6__halffS2_fjLj512ELj1ELj4ELj1ELj16ENS_18Kernel_traits_baseILj512EfS2_fS2_fjLj128EEEEELb0ELb1ELb0ELb0EEEvNS_9FwdParamsE --------------------------
	.section	.nv.constant0._ZN10layer_norm13ln_fwd_kernelINS_13Kernel_traitsIf6__halffS2_fjLj512ELj1ELj4ELj1ELj16ENS_18Kernel_traits_baseILj512EfS2_fS2_fjLj128EEEEELb0ELb1ELb0ELb0EEEvNS_9FwdParamsE,"a",@progbits
	.sectionflags	@""
	.align	4
.nv.constant0._ZN10layer_norm13ln_fwd_kernelINS_13Kernel_traitsIf6__halffS2_fjLj512ELj1ELj4ELj1ELj16ENS_18Kernel_traits_baseILj512EfS2_fS2_fjLj128EEEEELb0ELb1ELb0ELb0EEEvNS_9FwdParamsE:
	.zero		584


//--------------------- .nv.constant0._ZN10layer_norm13ln_fwd_kernelINS_13Kernel_traitsIf6__halffS2_fjLj512ELj1ELj4ELj1ELj16ENS_18Kernel_traits_baseILj512EfS2_fS2_fjLj128EEEEELb0ELb1ELb0ELb1EEEvNS_9FwdParamsE --------------------------
	.section	.nv.constant0._ZN10layer_norm13ln_fwd_kernelINS_13Kernel_traitsIf6__halffS2_fjLj512ELj1ELj4ELj1ELj16ENS_18Kernel_traits_baseILj512EfS2_fS2_fjLj128EEEEELb0ELb1ELb0ELb1EEEvNS_9FwdParamsE,"a",@progbits
	.sectionflags	@""
	.align	4
.nv.constant0._ZN10layer_norm13ln_fwd_kernelINS_13Kernel_traitsIf6__halffS2_fjLj512ELj1ELj4ELj1ELj16ENS_18Kernel_traits_baseILj512EfS2_fS2_fjLj128EEEEELb0ELb1ELb0ELb1EEEvNS_9FwdParamsE:
	.zero		584


//--------------------- .nv.constant0._ZN10layer_norm13ln_fwd_kernelINS_13Kernel_traitsIf6__halffS2_fjLj512ELj1ELj4ELj1ELj16ENS_18Kernel_traits_baseILj512EfS2_fS2_fjLj128EEEEELb0ELb1ELb1ELb0EEEvNS_9FwdParamsE --------------------------
	.section	.nv.constant0._ZN10layer_norm13ln_fwd_kernelINS_13Kernel_traitsIf6__halffS2_fjLj512ELj1ELj4ELj1ELj16ENS_18Kernel_traits_baseILj512EfS2_fS2_fjLj128EEEEELb0ELb1ELb1ELb0EEEvNS_9FwdParamsE,"a",@progbits
	.sectionflags	@""
	.align	4
.nv.constant0._ZN10layer_norm13ln_fwd_kernelINS_13Kernel_traitsIf6__halffS2_fjLj512ELj1ELj4ELj1ELj16ENS_18Kernel_traits_baseILj512EfS2_fS2_fjLj128EEEEELb0ELb1ELb1ELb0EEEvNS_9FwdParamsE:
	.zero		584


//--------------------- .nv.constant0._ZN10layer_norm13ln_fwd_kernelINS_13Kernel_traitsIf6__halffS2_fjLj512ELj1ELj4ELj1ELj16ENS_18Kernel_traits_baseILj512EfS2_fS2_fjLj128EEEEELb0ELb1ELb1ELb1EEEvNS_9FwdParamsE --------------------------
	.section	.nv.constant0._ZN10layer_norm13ln_fwd_kernelINS_13Kernel_traitsIf6__halffS2_fjLj512ELj1ELj4ELj1ELj16ENS_18Kernel_traits_baseILj512EfS2_fS2_fjLj128EEEEELb0ELb1ELb1ELb1EEEvNS_9FwdParamsE,"a",@progbits
	.sectionflags	@""
	.align	4
.nv.constant0._ZN10layer_norm13ln_fwd_kernelINS_13Kernel_traitsIf6__halffS2_fjLj512ELj1ELj4ELj1ELj16ENS_18Kernel_traits_baseILj512EfS2_fS2_fjLj128EEEEELb0ELb1ELb1ELb1EEEvNS_9FwdParamsE:
	.zero		584


//--------------------- .nv.constant0._ZN10layer_norm13ln_fwd_kernelINS_13Kernel_traitsIf6__halffS2_fjLj512ELj1ELj4ELj1ELj16ENS_18Kernel_traits_baseILj512EfS2_fS2_fjLj128EEEEELb1ELb0ELb0ELb0EEEvNS_9FwdParamsE --------------------------
	.section	.nv.constant0._ZN10layer_norm13ln_fwd_kernelINS_13Kernel_traitsIf6__halffS2_fjLj512ELj1ELj4ELj1ELj16ENS_18Kernel_traits_baseILj512EfS2_fS2_fjLj128EEEEELb1ELb0ELb0ELb0EEEvNS_9FwdParamsE,"a",@progbits
	.sectionflags	@""
	.align	4
.nv.constant0._ZN10layer_norm13ln_fwd_kernelINS_13Kernel_traitsIf6__halffS2_fjLj512ELj1ELj4ELj1ELj16ENS_18Kernel_traits_baseILj512EfS2_fS2_fjLj128EEEEELb1ELb0ELb0ELb0EEEvNS_9FwdParamsE:
	.zero		584


//--------------------- .nv.constant0._ZN10layer_norm13ln_fwd_kernelINS_13Kernel_traitsIf6__halffS2_fjLj512ELj1ELj4ELj1ELj16ENS_18Kernel_traits_baseILj512EfS2_fS2_fjLj128EEEEELb1ELb0ELb0ELb1EEEvNS_9FwdParamsE --------------------------
	.section	.nv.constant0._ZN10layer_norm13ln_fwd_kernelINS_13Kernel_traitsIf6__halffS2_fjLj512ELj1ELj4ELj1ELj16ENS_18Kernel_traits_baseILj512EfS2_fS2_fjLj128EEEEELb1ELb0ELb0ELb1EEEvNS_9FwdParamsE,"a",@progbits
	.sectionflags	@""
	.align	4
.nv.constant0._ZN10layer_norm13ln_fwd_kernelINS_13Kernel_traitsIf6__halffS2_fjLj512ELj1ELj4ELj1ELj16ENS_18Kernel_traits_baseILj512EfS2_fS2_fjLj128EEEEELb1ELb0ELb0ELb1EEEvNS_9FwdParamsE:
	.zero		584


//--------------------- .nv.constant0._ZN10layer_norm13ln_fwd_kernelINS_13Kernel_traitsIf6__halffS2_fjLj512ELj1ELj4ELj1ELj16ENS_18Kernel_traits_baseILj512EfS2_fS2_fjLj128EEEEELb1ELb0ELb1ELb0EEEvNS_9FwdParamsE --------------------------
	.section	.nv.constant0._ZN10layer_norm13ln_fwd_kernelINS_13Kernel_traitsIf6__halffS2_fjLj512ELj1ELj4ELj1ELj16ENS_18Kernel_traits_baseILj512EfS2_fS2_fjLj128EEEEELb1ELb0ELb1ELb0EEEvNS_9FwdParamsE,"a",@progbits
	.sectionflags	@""
	.align	4
.nv.constant0._ZN10layer_norm13ln_fwd_kernelINS_13Kernel_traitsIf6__halffS2_fjLj512ELj1ELj4ELj1ELj16ENS_18Kernel_traits_baseILj512EfS2_fS2_fjLj128EEEEELb1ELb0ELb1ELb0EEEvNS_9FwdParamsE:
	.zero		584


//--------------------- .nv.constant0._ZN10layer_norm13ln_fwd_kernelINS_13Kernel_traitsIf6__halffS2_fjLj512ELj1ELj4ELj1ELj16ENS_18Kernel_traits_baseILj512EfS2_fS2_fjLj128EEEEELb1ELb0ELb1ELb1EEEvNS_9FwdParamsE --------------------------
	.section	.nv.constant0._ZN10layer_norm13ln_fwd_kernelINS_13Kernel_traitsIf6__halffS2_fjLj512ELj1ELj4ELj1ELj16ENS_18Kernel_traits_baseILj512EfS2_fS2_fjLj128EEEEELb1ELb0ELb1ELb1EEEvNS_9FwdParamsE,"a",@progbits
	.sectionflags	@""
	.align	4
.nv.constant0._ZN10layer_norm13ln_fwd_kernelINS_13Kernel_traitsIf6__halffS2_fjLj512ELj1ELj4ELj1ELj16ENS_18Kernel_traits_baseILj512EfS2_fS2_fjLj128EEEEELb1ELb0ELb1ELb1EEEvNS_9FwdParamsE:
	.zero		584


//--------------------- .nv.constant0._ZN10layer_norm13ln_fwd_kernelINS_13Kernel_traitsIf6__halffS2_fjLj512ELj1ELj4ELj1ELj16ENS_18Kernel_traits_baseILj512EfS2_fS2_fjLj128EEEEELb1ELb1ELb0ELb0EEEvNS_9FwdParamsE --------------------------
	.section	.nv.constant0._ZN10layer_norm13ln_fwd_kernelINS_13Kernel_traitsIf6__halffS2_fjLj512ELj1ELj4ELj1ELj16ENS_18Kernel_traits_baseILj512EfS2_fS2_fjLj128EEEEELb1ELb1ELb0ELb0EEEvNS_9FwdParamsE,"a",@progbits
	.sectionflags	@""
	.align	4
.nv.constant0._ZN10layer_norm13ln_fwd_kernelINS_13Kernel_traitsIf6__halffS2_fjLj512ELj1ELj4ELj1ELj16ENS_18Kernel_traits_baseILj512EfS2_fS2_fjLj128EEEEELb1ELb1ELb0ELb0EEEvNS_9FwdParamsE:
	.zero		584


//--------------------- .nv.constant0._ZN10layer_norm13ln_fwd_kernelINS_13Kernel_traitsIf6__halffS2_fjLj512ELj1ELj4ELj1ELj16ENS_18Kernel_traits_baseILj512EfS2_fS2_fjLj128EEEEELb1ELb1ELb0ELb1EEEvNS_9FwdParamsE --------------------------
	.section	.nv.constant0._ZN10layer_norm13ln_fwd_kernelINS_13Kernel_traitsIf6__halffS2_fjLj512ELj1ELj4ELj1ELj16ENS_18Kernel_traits_baseILj512EfS2_fS2_fjLj128EEEEELb1ELb1ELb0ELb1EEEvNS_9FwdParamsE,"a",@progbits
	.sectionflags	@""
	.align	4
.nv.constant0._ZN10layer_norm13ln_fwd_kernelINS_13Kernel_traitsIf6__halffS2_fjLj512ELj1ELj4ELj1ELj16ENS_18Kernel_traits_baseILj512EfS2_fS2_fjLj128EEEEELb1ELb1ELb0ELb1EEEvNS_9FwdParamsE:
	.zero		584


//--------------------- .nv.constant0._ZN10layer_norm13ln_fwd_kernelINS_13Kernel_traitsIf6__halffS2_fjLj512ELj1ELj4ELj1ELj16ENS_18Kernel_traits_baseILj512EfS2_fS2_fjLj128EEEEELb1ELb1ELb1ELb0EEEvNS_9FwdParamsE --------------------------
	.section	.nv.constant0._ZN10layer_norm13ln_fwd_kernelINS_13Kernel_traitsIf6__halffS2_fjLj512ELj1ELj4ELj1ELj16ENS_18Kernel_traits_baseILj512EfS2_fS2_fjLj128EEEEELb1ELb1ELb1ELb0EEEvNS_9FwdParamsE,"a",@progbits
	.sectionflags	@""
	.align	4
.nv.constant0._ZN10layer_norm13ln_fwd_kernelINS_13Kernel_traitsIf6__halffS2_fjLj512ELj1ELj4ELj1ELj16ENS_18Kernel_traits_baseILj512EfS2_fS2_fjLj128EEEEELb1ELb1ELb1ELb0EEEvNS_9FwdParamsE:
	.zero		584


//--------------------- .nv.constant0._ZN10layer_norm13ln_fwd_kernelINS_13Kernel_traitsIf6__halffS2_fjLj512ELj1ELj4ELj1ELj16ENS_18Kernel_traits_baseILj512EfS2_fS2_fjLj128EEEEELb1ELb1ELb1ELb1EEEvNS_9FwdParamsE --------------------------
	.section	.nv.constant0._ZN10layer_norm13ln_fwd_kernelINS_13Kernel_traitsIf6__halffS2_fjLj512ELj1ELj4ELj1ELj16ENS_18Kernel_traits_baseILj512EfS2_fS2_fjLj128EEEEELb1ELb1ELb1ELb1EEEvNS_9FwdParamsE,"a",@progbits
	.sectionflags	@""
	.align	4
.nv.constant0._ZN10layer_norm13ln_fwd_kernelINS_13Kernel_traitsIf6__halffS2_fjLj512ELj1ELj4ELj1ELj16ENS_18Kernel_traits_baseILj512EfS2_fS2_fjLj128EEEEELb1ELb1ELb1ELb1EEEvNS_9FwdParamsE:
	.zero		584


//--------------------- .nv.constant0._ZN10layer_norm13ln_fwd_kernelINS_13Kernel_traitsI6__halfffffjLj512ELj1ELj4ELj1ELj16ENS_18Kernel_traits_baseILj512ES2_ffffjLj128EEEEELb0ELb0ELb0ELb0EEEvNS_9FwdParamsE --------------------------
	.section	.nv.constant0._ZN10layer_norm13ln_fwd_kernelINS_13Kernel_traitsI6__halfffffjLj512ELj1ELj4ELj1ELj16ENS_18Kernel_traits_baseILj512ES2_ffffjLj128EEEEELb0ELb0ELb0ELb0EEEvNS_9FwdParamsE,"a",@progbits
	.sectionflags	@""
	.align	4
.nv.constant0._ZN10layer_norm13ln_fwd_kernelINS_13Kernel_traitsI6__halfffffjLj512ELj1ELj4ELj1ELj16ENS_18Kernel_traits_baseILj512ES2_ffffjLj128EEEEELb0ELb0ELb0ELb0EEEvNS_9FwdParamsE:
	.zero		584


//--------------------- .nv.constant0._ZN10layer_norm13ln_fwd_kernelINS_13Kernel_traitsI6__halfffffjLj512ELj1ELj4ELj1ELj16ENS_18Kernel_traits_baseILj512ES2_ffffjLj128EEEEELb0ELb0ELb0ELb1EEEvNS_9FwdParamsE --------------------------
	.section	.nv.constant0._ZN10layer_norm13ln_fwd_kernelINS_13Kernel_traitsI6__halfffffjLj512ELj1ELj4ELj1ELj16ENS_18Kernel_traits_baseILj512ES2_ffffjLj128EEEEELb0ELb0ELb0ELb1EEEvNS_9FwdParamsE,"a",@progbits
	.sectionflags	@""
	.align	4
.nv.constant0._ZN10layer_norm13ln_fwd_kernelINS_13Kernel_traitsI6__halfffffjLj512ELj1ELj4ELj1ELj16ENS_18Kernel_traits_baseILj512ES2_ffffjLj128EEEEELb0ELb0ELb0ELb1EEEvNS_9FwdParamsE:
	.zero		584


//--------------------- .nv.constant0._ZN10layer_norm13ln_fwd_kernelINS_13Kernel_traitsI6__halfffffjLj512ELj1ELj4ELj1ELj16ENS_18Kernel_traits_baseILj512ES2_ffffjLj128EEEEELb0ELb0ELb1ELb0EEEvNS_9FwdParamsE --------------------------
	.section	.nv.constant0._ZN10layer_norm13ln_fwd_kernelINS_13Kernel_traitsI6__halfffffjLj512ELj1ELj4ELj1ELj16ENS_18Kernel_traits_baseILj512ES2_ffffjLj128EEEEELb0ELb0ELb1ELb0EEEvNS_9FwdParamsE,"a",@progbits
	.sectionflags	@""
	.align	4
.nv.constant0._ZN10layer_norm13ln_fwd_kernelINS_13Kernel_traitsI6__halfffffjLj512ELj1ELj4ELj1ELj16ENS_18Kernel_traits_baseILj512ES2_ffffjLj128EEEEELb0ELb0ELb1ELb0EEEvNS_9FwdParamsE:
	.zero		584


//--------------------- .nv.constant0._ZN10layer_norm13ln_fwd_kernelINS_13Kernel_traitsI6__halfffffjLj512ELj1ELj4ELj1ELj16ENS_18Kernel_traits_baseILj512ES2_ffffjLj128EEEEELb0ELb0ELb1ELb1EEEvNS_9FwdParamsE --------------------------
	.section	.nv.constant0._ZN10layer_norm13ln_fwd_kernelINS_13Kernel_traitsI6__halfffffjLj512ELj1ELj4ELj1ELj16ENS_18Kernel_traits_baseILj512ES2_ffffjLj128EEEEELb0ELb0ELb1ELb1EEEvNS_9FwdParamsE,"a",@progbits
	.sectionflags	@""
	.align	4
.nv.constant0._ZN10layer_norm13ln_fwd_kernelINS_13Kernel_traitsI6__halfffffjLj512ELj1ELj4ELj1ELj16ENS_18Kernel_traits_baseILj512ES2_ffffjLj128EEEEELb0ELb0ELb1ELb1EEEvNS_9FwdParamsE:
	.zero		584


//--------------------- .nv.constant0._ZN10layer_norm13ln_fwd_kernelINS_13Kernel_traitsI6__halfffffjLj512ELj1ELj4ELj1ELj16ENS_18Kernel_traits_baseILj512ES2_ffffjLj128EEEEELb0ELb1ELb0ELb0EEEvNS_9FwdParamsE --------------------------
	.section	.nv.constant0._ZN10layer_norm13ln_fwd_kernelINS_13Kernel_traitsI6__halfffffjLj512ELj1ELj4ELj1ELj16ENS_18Kernel_traits_baseILj512ES2_ffffjLj128EEEEELb0ELb1ELb0ELb0EEEvNS_9FwdParamsE,"a",@progbits
	.sectionflags	@""
	.align	4
.nv.constant0._ZN10layer_norm13ln_fwd_kernelINS_13Kernel_traitsI6__halfffffjLj512ELj1ELj4ELj1ELj16ENS_18Kernel_traits_baseILj512ES2_ffffjLj128EEEEELb0ELb1ELb0ELb0EEEvNS_9FwdParamsE:
	.zero		584


//--------------------- .nv.constant0._ZN10layer_norm13ln_fwd_kernelINS_13Kernel_traitsI6__halfffffjLj512ELj1ELj4ELj1ELj16ENS_18Kernel_traits_baseILj512ES2_ffffjLj128EEEEELb0ELb1ELb0ELb1EEEvNS_9FwdParamsE --------------------------
	.section	.nv.constant0._ZN10layer_norm13ln_fwd_kernelINS_13Kernel_traitsI6__halfffffjLj512ELj1ELj4ELj1ELj16ENS_18Kernel_traits_baseILj512ES2_ffffjLj128EEEEELb0ELb1ELb0ELb1EEEvNS_9FwdParamsE,"a",@progbits
	.sectionflags	@""
	.align	4
.nv.constant0._ZN10layer_norm13ln_fwd_kernelINS_13Kernel_traitsI6__halfffffjLj512ELj1ELj4ELj1ELj16ENS_18Kernel_traits_baseILj512ES2_ffffjLj128EEEEELb0ELb1ELb0ELb1EEEvNS_9FwdParamsE:
	.zero		584


//--------------------- .nv.constant0._ZN10layer_norm13ln_fwd_kernelINS_13Kernel_traitsI6__halfffffjLj512ELj1ELj4ELj1ELj16ENS_18Kernel_traits_baseILj512ES2_ffffjLj128EEEEELb0ELb1ELb1ELb0EEEvNS_9FwdParamsE --------------------------
	.section	.nv.constant0._ZN10layer_norm13ln_fwd_kernelINS_13Kernel_traitsI6__halfffffjLj512ELj1ELj4ELj1ELj16ENS_18Kernel_traits_baseILj512ES2_ffffjLj128EEEEELb0ELb1ELb1ELb0EEEvNS_9FwdParamsE,"a",@progbits
	.sectionflags	@""
	.align	4
.nv.constant0._ZN10layer_norm13ln_fwd_kernelINS_13Kernel_traitsI6__halfffffjLj512ELj1ELj4ELj1ELj16ENS_18Kernel_traits_baseILj512ES2_ffffjLj128EEEEELb0ELb1ELb1ELb0EEEvNS_9FwdParamsE:
	.zero		584


//--------------------- .nv.constant0._ZN10layer_norm13ln_fwd_kernelINS_13Kernel_traitsI6__halfffffjLj512ELj1ELj4ELj1ELj16ENS_18Kernel_traits_baseILj512ES2_ffffjLj128EEEEELb0ELb1ELb1ELb1EEEvNS_9FwdParamsE --------------------------
	.section	.nv.constant0._ZN10layer_norm13ln_fwd_kernelINS_13Kernel_traitsI6__halfffffjLj512ELj1ELj4ELj1ELj16ENS_18Kernel_traits_baseILj512ES2_ffffjLj128EEEEELb0ELb1ELb1ELb1EEEvNS_9FwdParamsE,"a",@progbits
	.sectionflags	@""
	.align	4
.nv.constant0._ZN10layer_norm13ln_fwd_kernelINS_13Kernel_traitsI6__halfffffjLj512ELj1ELj4ELj1ELj16ENS_18Kernel_traits_baseILj512ES2_ffffjLj128EEEEELb0ELb1ELb1ELb1EEEvNS_9FwdParamsE:
	.zero		584


//--------------------- .nv.constant0._ZN10layer_norm13ln_fwd_kernelINS_13Kernel_traitsI6__halfffffjLj512ELj1ELj4ELj1ELj16ENS_18Kernel_traits_baseILj512ES2_ffffjLj128EEEEELb1ELb0ELb0ELb0EEEvNS_9FwdParamsE --------------------------
	.section	.nv.constant0._ZN10layer_norm13ln_fwd_kernelINS_13Kernel_traitsI6__halfffffjLj512ELj1ELj4ELj1ELj16ENS_18Kernel_traits_baseILj512ES2_ffffjLj128EEEEELb1ELb0ELb0ELb0EEEvNS_9FwdParamsE,"a",@progbits
	.sectionflags	@""
	.align	4
.nv.constant0._ZN10layer_norm13ln_fwd_kernelINS_13Kernel_traitsI6__halfffffjLj512ELj1ELj4ELj1ELj16ENS_18Kernel_traits_baseILj512ES2_ffffjLj128EEEEELb1ELb0ELb0ELb0EEEvNS_9FwdParamsE:
	.zero		584


//--------------------- .nv.constant0._ZN10layer_norm13ln_fwd_kernelINS_13Kernel_traitsI6__halfffffjLj512ELj1ELj4ELj1ELj16ENS_18Kernel_traits_baseILj512ES2_ffffjLj128EEEEELb1ELb0ELb0ELb1EEEvNS_9FwdParamsE --------------------------
	.section	.nv.constant0._ZN10layer_norm13ln_fwd_kernelINS_13Kernel_traitsI6__halfffffjLj512ELj1ELj4ELj1ELj16ENS_18Kernel_traits_baseILj512ES2_ffffjLj128EEEEELb1ELb0ELb0ELb1EEEvNS_9FwdParamsE,"a",@progbits
	.sectionflags	@""
	.align	4
.nv.constant0._ZN10layer_norm13ln_fwd_kernelINS_13Kernel_traitsI6__halfffffjLj512ELj1ELj4ELj1ELj16ENS_18Kernel_traits_baseILj512ES2_ffffjLj128EEEEELb1ELb0ELb0ELb1EEEvNS_9FwdParamsE:
	.zero		584


//--------------------- .nv.constant0._ZN10layer_norm13ln_fwd_kernelINS_13Kernel_traitsI6__halfffffjLj512ELj1ELj4ELj1ELj16ENS_18Kernel_traits_baseILj512ES2_ffffjLj128EEEEELb1ELb0ELb1ELb0EEEvNS_9FwdParamsE --------------------------
	.section	.nv.constant0._ZN10layer_norm13ln_fwd_kernelINS_13Kernel_traitsI6__halfffffjLj512ELj1ELj4ELj1ELj16ENS_18Kernel_traits_baseILj512ES2_ffffjLj128EEEEELb1ELb0ELb1ELb0EEEvNS_9FwdParamsE,"a",@progbits
	.sectionflags	@""
	.align	4
.nv.constant0._ZN10layer_norm13ln_fwd_kernelINS_13Kernel_traitsI6__halfffffjLj512ELj1ELj4ELj1ELj16ENS_18Kernel_traits_baseILj512ES2_ffffjLj128EEEEELb1ELb0ELb1ELb0EEEvNS_9FwdParamsE:
	.zero		584


//--------------------- .nv.constant0._ZN10layer_norm13ln_fwd_kernelINS_13Kernel_traitsI6__halfffffjLj512ELj1ELj4ELj1ELj16ENS_18Kernel_traits_baseILj512ES2_ffffjLj128EEEEELb1ELb0ELb1ELb1EEEvNS_9FwdParamsE --------------------------
	.section	.nv.constant0._ZN10layer_norm13ln_fwd_kernelINS_13Kernel_traitsI6__halfffffjLj512ELj1ELj4ELj1ELj16ENS_18Kernel_traits_baseILj512ES2_ffffjLj128EEEEELb1ELb0ELb1ELb1EEEvNS_9FwdParamsE,"a",@progbits
	.sectionflags	@""
	.align	4
.nv.constant0._ZN10layer_norm13ln_fwd_kernelINS_13Kernel_traitsI6__halfffffjLj512ELj1ELj4ELj1ELj16ENS_18Kernel_traits_baseILj512ES2_ffffjLj128EEEEELb1ELb0ELb1ELb1EEEvNS_9FwdParamsE:
	.zero		584


//--------------------- .nv.constant0._ZN10layer_norm13ln_fwd_kernelINS_13Kernel_traitsI6__halfffffjLj512ELj1ELj4ELj1ELj16ENS_18Kernel_traits_baseILj512ES2_ffffjLj128EEEEELb1ELb1ELb0ELb0EEEvNS_9FwdParamsE --------------------------
	.section	.nv.constant0._ZN10layer_norm13ln_fwd_kernelINS_13Kernel_traitsI6__halfffffjLj512ELj1ELj4ELj1ELj16ENS_18Kernel_traits_baseILj512ES2_ffffjLj128EEEEELb1ELb1ELb0ELb0EEEvNS_9FwdParamsE,"a",@progbits
	.sectionflags	@""
	.align	4
.nv.constant0._ZN10layer_norm13ln_fwd_kernelINS_13Kernel_traitsI6__halfffffjLj512ELj1ELj4ELj1ELj16ENS_18Kernel_traits_baseILj512ES2_ffffjLj128EEEEELb1ELb1ELb0ELb0EEEvNS_9FwdParamsE:
	.zero		584


//--------------------- .nv.constant0._ZN10layer_norm13ln_fwd_kernelINS_13Kernel_traitsI6__halfffffjLj512ELj1ELj4ELj1ELj16ENS_18Kernel_traits_baseILj512ES2_ffffjLj128EEEEELb1ELb1ELb0ELb1EEEvNS_9FwdParamsE --------------------------
	.section	.nv.constant0._ZN10layer_norm13ln_fwd_kernelINS_13Kernel_traitsI6__halfffffjLj512ELj1ELj4ELj1ELj16ENS_18Kernel_traits_baseILj512ES2_ffffjLj128EEEEELb1ELb1ELb0ELb1EEEvNS_9FwdParamsE,"a",@progbits
	.sectionflags	@""
	.align	4
.nv.constant0._ZN10layer_norm13ln_fwd_kernelINS_13Kernel_traitsI6__halfffffjLj512ELj1ELj4ELj1ELj16ENS_18Kernel_traits_baseILj512ES2_ffffjLj128EEEEELb1ELb1ELb0ELb1EEEvNS_9FwdParamsE:
	.zero		584


//--------------------- .nv.constant0._ZN10layer_norm13ln_fwd_kernelINS_13Kernel_traitsI6__halfffffjLj512ELj1ELj4ELj1ELj16ENS_18Kernel_traits_baseILj512ES2_ffffjLj128EEEEELb1ELb1ELb1ELb0EEEvNS_9FwdParamsE --------------------------
	.section	.nv.constant0._ZN10layer_norm13ln_fwd_kernelINS_13Kernel_traitsI6__halfffffjLj512ELj1ELj4ELj1ELj16ENS_18Kernel_traits_baseILj512ES2_ffffjLj128EEEEELb1ELb1ELb1ELb0EEEvNS_9FwdParamsE,"a",@progbits
	.sectionflags	@""
	.align	4
.nv.constant0._ZN10layer_norm13ln_fwd_kernelINS_13Kernel_traitsI6__halfffffjLj512ELj1ELj4ELj1ELj16ENS_18Kernel_traits_baseILj512ES2_ffffjLj128EEEEELb1ELb1ELb1ELb0EEEvNS_9FwdParamsE:
	.zero		584


//--------------------- .nv.constant0._ZN10layer_norm13ln_fwd_kernelINS_13Kernel_traitsI6__halfffffjLj512ELj1ELj4ELj1ELj16ENS_18Kernel_traits_baseILj512ES2_ffffjLj128EEEEELb1ELb1ELb1ELb1EEEvNS_9FwdParamsE --------------------------
	.section	.nv.constant0._ZN10layer_norm13ln_fwd_kernelINS_13Kernel_traitsI6__halfffffjLj512ELj1ELj4ELj1ELj16ENS_18Kernel_traits_baseILj512ES2_ffffjLj128EEEEELb1ELb1ELb1ELb1EEEvNS_9FwdParamsE,"a",@progbits
	.sectionflags	@""
	.align	4
.nv.constant0._ZN10layer_norm13ln_fwd_kernelINS_13Kernel_traitsI6__halfffffjLj512ELj1ELj4ELj1ELj16ENS_18Kernel_traits_baseILj512ES2_ffffjLj128EEEEELb1ELb1ELb1ELb1EEEvNS_9FwdParamsE:
	.zero		584


//--------------------- .nv.constant0._ZN10layer_norm13ln_fwd_kernelINS_13Kernel_traitsIfffffjLj512ELj1ELj4ELj1ELj16ENS_18Kernel_traits_baseILj512EfffffjLj128EEEEELb0ELb0ELb0ELb0EEEvNS_9FwdParamsE --------------------------
	.section	.nv.constant0._ZN10layer_norm13ln_fwd_kernelINS_13Kernel_traitsIfffffjLj512ELj1ELj4ELj1ELj16ENS_18Kernel_traits_baseILj512EfffffjLj128EEEEELb0ELb0ELb0ELb0EEEvNS_9FwdParamsE,"a",@progbits
	.sectionflags	@""
	.align	4
.nv.constant0._ZN10layer_norm13ln_fwd_kernelINS_13Kernel_traitsIfffffjLj512ELj1ELj4ELj1ELj16ENS_18Kernel_traits_baseILj512EfffffjLj128EEEEELb0ELb0ELb0ELb0EEEvNS_9FwdParamsE:
	.zero		584


//--------------------- .nv.constant0._ZN10layer_norm13ln_fwd_kernelINS_13Kernel_traitsIfffffjLj512ELj1ELj4ELj1ELj16ENS_18Kernel_traits_baseILj512EfffffjLj128EEEEELb0ELb0ELb0ELb1EEEvNS_9FwdParamsE --------------------------
	.section	.nv.constant0._ZN10layer_norm13ln_fwd_kernelINS_13Kernel_traitsIfffffjLj512ELj1ELj4ELj1ELj16ENS_18Kernel_traits_baseILj512EfffffjLj128EEEEELb0ELb0ELb0ELb1EEEvNS_9FwdParamsE,"a",@progbits
	.sectionflags	@""
	.align	4
.nv.constant0._ZN10layer_norm13ln_fwd_kernelINS_13Kernel_traitsIfffffjLj512ELj1ELj4ELj1ELj16ENS_18Kernel_traits_baseILj512EfffffjLj128EEEEELb0ELb0ELb0ELb1EEEvNS_9FwdParamsE:
	.zero		584


//--------------------- .nv.constant0._ZN10layer_norm13ln_fwd_kernelINS_13Kernel_traitsIfffffjLj512ELj1ELj4ELj1ELj16ENS_18Kernel_traits_baseILj512EfffffjLj128EEEEELb0ELb0ELb1ELb0EEEvNS_9FwdParamsE --------------------------
	.section	.nv.constant0._ZN10layer_norm13ln_fwd_kernelINS_13Kernel_traitsIfffffjLj512ELj1ELj4ELj1ELj16ENS_18Kernel_traits_baseILj512EfffffjLj128EEEEELb0ELb0ELb1ELb0EEEvNS_9FwdParamsE,"a",@progbits
	.sectionflags	@""
	.align	4
.nv.constant0._ZN10layer_norm13ln_fwd_kernelINS_13Kernel_traitsIfffffjLj512ELj1ELj4ELj1ELj16ENS_18Kernel_traits_baseILj512EfffffjLj128EEEEELb0ELb0ELb1ELb0EEEvNS_9FwdParamsE:
	.zero		584


//--------------------- .nv.constant0._ZN10layer_norm13ln_fwd_kernelINS_13Kernel_traitsIfffffjLj512ELj1ELj4ELj1ELj16ENS_18Kernel_traits_baseILj512EfffffjLj128EEEEELb0ELb0ELb1ELb1EEEvNS_9FwdParamsE --------------------------
	.section	.nv.constant0._ZN10layer_norm13ln_fwd_kernelINS_13Kernel_traitsIfffffjLj512ELj1ELj4ELj1ELj16ENS_18Kernel_traits_baseILj512EfffffjLj128EEEEELb0ELb0ELb1ELb1EEEvNS_9FwdParamsE,"a",@progbits
	.sectionflags	@""
	.align	4
.nv.constant0._ZN10layer_norm13ln_fwd_kernelINS_13Kernel_traitsIfffffjLj512ELj1ELj4ELj1ELj16ENS_18Kernel_traits_baseILj512EfffffjLj128EEEEELb0ELb0ELb1ELb1EEEvNS_9FwdParamsE:
	.zero		584


//--------------------- .nv.constant0._ZN10layer_norm13ln_fwd_kernelINS_13Kernel_traitsIfffffjLj512ELj1ELj4ELj1ELj16ENS_18Kernel_traits_baseILj512EfffffjLj128EEEEELb0ELb1ELb0ELb0EEEvNS_9FwdParamsE --------------------------
	.section	.nv.constant0._ZN10layer_norm13ln_fwd_kernelINS_13Kernel_traitsIfffffjLj512ELj1ELj4ELj1ELj16ENS_18Kernel_traits_baseILj512EfffffjLj128EEEEELb0ELb1ELb0ELb0EEEvNS_9FwdParamsE,"a",@progbits
	.sectionflags	@""
	.align	4
.nv.constant0._ZN10layer_norm13ln_fwd_kernelINS_13Kernel_traitsIfffffjLj512ELj1ELj4ELj1ELj16ENS_18Kernel_traits_baseILj512EfffffjLj128EEEEELb0ELb1ELb0ELb0EEEvNS_9FwdParamsE:
	.zero		584


//--------------------- .nv.constant0._ZN10layer_norm13ln_fwd_kernelINS_13Kernel_traitsIfffffjLj512ELj1ELj4ELj1ELj16ENS_18Kernel_traits_baseILj512EfffffjLj128EEEEELb0ELb1ELb0ELb1EEEvNS_9FwdParamsE --------------------------
	.section	.nv.constant0._ZN10layer_norm13ln_fwd_kernelINS_13Kernel_traitsIfffffjLj512ELj1ELj4ELj1ELj16ENS_18Kernel_traits_baseILj512EfffffjLj128EEEEELb0ELb1ELb0ELb1EEEvNS_9FwdParamsE,"a",@progbits
	.sectionflags	@""
	.align	4
.nv.constant0._ZN10layer_norm13ln_fwd_kernelINS_13Kernel_traitsIfffffjLj512ELj1ELj4ELj1ELj16ENS_18Kernel_traits_baseILj512EfffffjLj128EEEEELb0ELb1ELb0ELb1EEEvNS_9FwdParamsE:
	.zero		584


//--------------------- .nv.constant0._ZN10layer_norm13ln_fwd_kernelINS_13Kernel_traitsIfffffjLj512ELj1ELj4ELj1ELj16ENS_18Kernel_traits_baseILj512EfffffjLj128EEEEELb0ELb1ELb1ELb0EEEvNS_9FwdParamsE --------------------------
	.section	.nv.constant0._ZN10layer_norm13ln_fwd_kernelINS_13Kernel_traitsIfffffjLj512ELj1ELj4ELj1ELj16ENS_18Kernel_traits_baseILj512EfffffjLj128EEEEELb0ELb1ELb1ELb0EEEvNS_9FwdParamsE,"a",@progbits
	.sectionflags	@""
	.align	4
.nv.constant0._ZN10layer_norm13ln_fwd_kernelINS_13Kernel_traitsIfffffjLj512ELj1ELj4ELj1ELj16ENS_18Kernel_traits_baseILj512EfffffjLj128EEEEELb0ELb1ELb1ELb0EEEvNS_9FwdParamsE:
	.zero		584


//--------------------- .nv.constant0._ZN10layer_norm13ln_fwd_kernelINS_13Kernel_traitsIfffffjLj512ELj1ELj4ELj1ELj16ENS_18Kernel_traits_baseILj512EfffffjLj128EEEEELb0ELb1ELb1ELb1EEEvNS_9FwdParamsE --------------------------
	.section	.nv.constant0._ZN10layer_norm13ln_fwd_kernelINS_13Kernel_traitsIfffffjLj512ELj1ELj4ELj1ELj16ENS_18Kernel_traits_baseILj512EfffffjLj128EEEEELb0ELb1ELb1ELb1EEEvNS_9FwdParamsE,"a",@progbits
	.sectionflags	@""
	.align	4
.nv.constant0._ZN10layer_norm13ln_fwd_kernelINS_13Kernel_traitsIfffffjLj512ELj1ELj4ELj1ELj16ENS_18Kernel_traits_baseILj512EfffffjLj128EEEEELb0ELb1ELb1ELb1EEEvNS_9FwdParamsE:
	.zero		584


//--------------------- .nv.constant0._ZN10layer_norm13ln_fwd_kernelINS_13Kernel_traitsIfffffjLj512ELj1ELj4ELj1ELj16ENS_18Kernel_traits_baseILj512EfffffjLj128EEEEELb1ELb0ELb0ELb0EEEvNS_9FwdParamsE --------------------------
	.section	.nv.constant0._ZN10layer_norm13ln_fwd_kernelINS_13Kernel_traitsIfffffjLj512ELj1ELj4ELj1ELj16ENS_18Kernel_traits_baseILj512EfffffjLj128EEEEELb1ELb0ELb0ELb0EEEvNS_9FwdParamsE,"a",@progbits
	.sectionflags	@""
	.align	4
.nv.constant0._ZN10layer_norm13ln_fwd_kernelINS_13Kernel_traitsIfffffjLj512ELj1ELj4ELj1ELj16ENS_18Kernel_traits_baseILj512EfffffjLj128EEEEELb1ELb0ELb0ELb0EEEvNS_9FwdParamsE:
	.zero		584


//--------------------- .nv.constant0._ZN10layer_norm13ln_fwd_kernelINS_13Kernel_traitsIfffffjLj512ELj1ELj4ELj1ELj16ENS_18Kernel_traits_baseILj512EfffffjLj128EEEEELb1ELb0ELb0ELb1EEEvNS_9FwdParamsE --------------------------
	.section	.nv.constant0._ZN10layer_norm13ln_fwd_kernelINS_13Kernel_traitsIfffffjLj512ELj1ELj4ELj1ELj16ENS_18Kernel_traits_baseILj512EfffffjLj128EEEEELb1ELb0ELb0ELb1EEEvNS_9FwdParamsE,"a",@progbits
	.sectionflags	@""
	.align	4
.nv.constant0._ZN10layer_norm13ln_fwd_kernelINS_13Kernel_traitsIfffffjLj512ELj1ELj4ELj1ELj16ENS_18Kernel_traits_baseILj512EfffffjLj128EEEEELb1ELb0ELb0ELb1EEEvNS_9FwdParamsE:
	.zero		584


//--------------------- .nv.constant0._ZN10layer_norm13ln_fwd_kernelINS_13Kernel_traitsIfffffjLj512ELj1ELj4ELj1ELj16ENS_18Kernel_traits_baseILj512EfffffjLj128EEEEELb1ELb0ELb1ELb0EEEvNS_9FwdParamsE --------------------------
	.section	.nv.constant0._ZN10layer_norm13ln_fwd_kernelINS_13Kernel_traitsIfffffjLj512ELj1ELj4ELj1ELj16ENS_18Kernel_traits_baseILj512EfffffjLj128EEEEELb1ELb0ELb1ELb0EEEvNS_9FwdParamsE,"a",@progbits
	.sectionflags	@""
	.align	4
.nv.constant0._ZN10layer_norm13ln_fwd_kernelINS_13Kernel_traitsIfffffjLj512ELj1ELj4ELj1ELj16ENS_18Kernel_traits_baseILj512EfffffjLj128EEEEELb1ELb0ELb1ELb0EEEvNS_9FwdParamsE:
	.zero		584


//--------------------- .nv.constant0._ZN10layer_norm13ln_fwd_kernelINS_13Kernel_traitsIfffffjLj512ELj1ELj4ELj1ELj16ENS_18Kernel_traits_baseILj512EfffffjLj128EEEEELb1ELb0ELb1ELb1EEEvNS_9FwdParamsE --------------------------
	.section	.nv.constant0._ZN10layer_norm13ln_fwd_kernelINS_13Kernel_traitsIfffffjLj512ELj1ELj4ELj1ELj16ENS_18Kernel_traits_baseILj512EfffffjLj128EEEEELb1ELb0ELb1ELb1EEEvNS_9FwdParamsE,"a",@progbits
	.sectionflags	@""
	.align	4
.nv.constant0._ZN10layer_norm13ln_fwd_kernelINS_13Kernel_traitsIfffffjLj512ELj1ELj4ELj1ELj16ENS_18Kernel_traits_baseILj512EfffffjLj128EEEEELb1ELb0ELb1ELb1EEEvNS_9FwdParamsE:
	.zero		584


//--------------------- .nv.constant0._ZN10layer_norm13ln_fwd_kernelINS_13Kernel_traitsIfffffjLj512ELj1ELj4ELj1ELj16ENS_18Kernel_traits_baseILj512EfffffjLj128EEEEELb1ELb1ELb0ELb0EEEvNS_9FwdParamsE --------------------------
	.section	.nv.constant0._ZN10layer_norm13ln_fwd_kernelINS_13Kernel_traitsIfffffjLj512ELj1ELj4ELj1ELj16ENS_18Kernel_traits_baseILj512EfffffjLj128EEEEELb1ELb1ELb0ELb0EEEvNS_9FwdParamsE,"a",@progbits
	.sectionflags	@""
	.align	4
.nv.constant0._ZN10layer_norm13ln_fwd_kernelINS_13Kernel_traitsIfffffjLj512ELj1ELj4ELj1ELj16ENS_18Kernel_traits_baseILj512EfffffjLj128EEEEELb1ELb1ELb0ELb0EEEvNS_9FwdParamsE:
	.zero		584


//--------------------- .nv.constant0._ZN10layer_norm13ln_fwd_kernelINS_13Kernel_traitsIfffffjLj512ELj1ELj4ELj1ELj16ENS_18Kernel_traits_baseILj512EfffffjLj128EEEEELb1ELb1ELb0ELb1EEEvNS_9FwdParamsE --------------------------
	.section	.nv.constant0._ZN10layer_norm13ln_fwd_kernelINS_13Kernel_traitsIfffffjLj512ELj1ELj4ELj1ELj16ENS_18Kernel_traits_baseILj512EfffffjLj128EEEEELb1ELb1ELb0ELb1EEEvNS_9FwdParamsE,"a",@progbits
	.sectionflags	@""
	.align	4
.nv.constant0._ZN10layer_norm13ln_fwd_kernelINS_13Kernel_traitsIfffffjLj512ELj1ELj4ELj1ELj16ENS_18Kernel_traits_baseILj512EfffffjLj128EEEEELb1ELb1ELb0ELb1EEEvNS_9FwdParamsE:
	.zero		584


//--------------------- .nv.constant0._ZN10layer_norm13ln_fwd_kernelINS_13Kernel_traitsIfffffjLj512ELj1ELj4ELj1ELj16ENS_18Kernel_traits_baseILj512EfffffjLj128EEEEELb1ELb1ELb1ELb0EEEvNS_9FwdParamsE --------------------------
	.section	.nv.constant0._ZN10layer_norm13ln_fwd_kernelINS_13Kernel_traitsIfffffjLj512ELj1ELj4ELj1ELj16ENS_18Kernel_traits_baseILj512EfffffjLj128EEEEELb1ELb1ELb1ELb0EEEvNS_9FwdParamsE,"a",@progbits
	.sectionflags	@""
	.align	4
.nv.constant0._ZN10layer_norm13ln_fwd_kernelINS_13Kernel_traitsIfffffjLj512ELj1ELj4ELj1ELj16ENS_18Kernel_traits_baseILj512EfffffjLj128EEEEELb1ELb1ELb1ELb0EEEvNS_9FwdParamsE:
	.zero		584


//--------------------- .nv.constant0._ZN10layer_norm13ln_fwd_kernelINS_13Kernel_traitsIfffffjLj512ELj1ELj4ELj1ELj16ENS_18Kernel_traits_baseILj512EfffffjLj128EEEEELb1ELb1ELb1ELb1EEEvNS_9FwdParamsE --------------------------
	.section	.nv.constant0._ZN10layer_norm13ln_fwd_kernelINS_13Kernel_traitsIfffffjLj512ELj1ELj4ELj1ELj16ENS_18Kernel_traits_baseILj512EfffffjLj128EEEEELb1ELb1ELb1ELb1EEEvNS_9FwdParamsE,"a",@progbits
	.sectionflags	@""
	.align	4
.nv.constant0._ZN10layer_norm13ln_fwd_kernelINS_13Kernel_traitsIfffffjLj512ELj1ELj4ELj1ELj16ENS_18Kernel_traits_baseILj512EfffffjLj128EEEEELb1ELb1ELb1ELb1EEEvNS_9FwdParamsE:
	.zero		584


//--------------------- .text._ZN10layer_norm13ln_fwd_kernelINS_13Kernel_traitsI13__nv_bfloat16S2_S2_S2_fjLj512ELj1ELj4ELj1ELj16ENS_18Kernel_traits_baseILj512ES2_S2_S2_S2_fjLj128EEEEELb0ELb0ELb0ELb0EEEvNS_9FwdParamsE --------------------------
	.section	.text._ZN10layer_norm13ln_fwd_kernelINS_13Kernel_traitsI13__nv_bfloat16S2_S2_S2_fjLj512ELj1ELj4ELj1ELj16ENS_18Kernel_traits_baseILj512ES2_S2_S2_S2_fjLj128EEEEELb0ELb0ELb0ELb0EEEvNS_9FwdParamsE,"ax",@progbits
	.sectioninfo	@"SHI_REGISTERS=72"
	.align	128
        .global         _ZN10layer_norm13ln_fwd_kernelINS_13Kernel_traitsI13__nv_bfloat16S2_S2_S2_fjLj512ELj1ELj4ELj1ELj16ENS_18Kernel_traits_baseILj512ES2_S2_S2_S2_fjLj128EEEEELb0ELb0ELb0ELb0EEEvNS_9FwdParamsE
        .type           _ZN10layer_norm13ln_fwd_kernelINS_13Kernel_traitsI13__nv_bfloat16S2_S2_S2_fjLj512ELj1ELj4ELj1ELj16ENS_18Kernel_traits_baseILj512ES2_S2_S2_S2_fjLj128EEEEELb0ELb0ELb0ELb0EEEvNS_9FwdParamsE,@function
        .size           _ZN10layer_norm13ln_fwd_kernelINS_13Kernel_traitsI13__nv_bfloat16S2_S2_S2_fjLj512ELj1ELj4ELj1ELj16ENS_18Kernel_traits_baseILj512ES2_S2_S2_S2_fjLj128EEEEELb0ELb0ELb0ELb0EEEvNS_9FwdParamsE,(.L_x_15192 - _ZN10layer_norm13ln_fwd_kernelINS_13Kernel_traitsI13__nv_bfloat16S2_S2_S2_fjLj512ELj1ELj4ELj1ELj16ENS_18Kernel_traits_baseILj512ES2_S2_S2_S2_fjLj128EEEEELb0ELb0ELb0ELb0EEEvNS_9FwdParamsE)
        .other          _ZN10layer_norm13ln_fwd_kernelINS_13Kernel_traitsI13__nv_bfloat16S2_S2_S2_fjLj512ELj1ELj4ELj1ELj16ENS_18Kernel_traits_baseILj512ES2_S2_S2_S2_fjLj128EEEEELb0ELb0ELb0ELb0EEEvNS_9FwdParamsE,@"STO_CUDA_ENTRY STV_DEFAULT"
_ZN10layer_norm13ln_fwd_kernelINS_13Kernel_traitsI13__nv_bfloat16S2_S2_S2_fjLj512ELj1ELj4ELj1ELj16ENS_18Kernel_traits_baseILj512ES2_S2_S2_S2_fjLj128EEEEELb0ELb0ELb0ELb0EEEvNS_9FwdParamsE:
.text._ZN10layer_norm13ln_fwd_kernelINS_13Kernel_traitsI13__nv_bfloat16S2_S2_S2_fjLj512ELj1ELj4ELj1ELj16ENS_18Kernel_traits_baseILj512ES2_S2_S2_S2_fjLj128EEEEELb0ELb0ELb0ELb0EEEvNS_9FwdParamsE:
[----:B------:R-:W-:Y:S02]  /*0000*/  MOV R1, c[0x0][0x28] ;  /* 0x00000a0000017a02 */ /* 0x000fe40000000f00 */
[----:B------:R-:W0:Y:S01]  /*0010*/  S2R R16, SR_TID.X ;  /* 0x0000000000107919 */ /* 0x000e220000002100 */
[----:B------:R-:W-:Y:S01]  /*0020*/  MOV R0, c[0x0][0x168] ;  /* 0x00005a0000007a02 */ /* 0x000fe20000000f00 */
[----:B------:R-:W-:Y:S01]  /*0030*/  ULDC.64 UR4, c[0x0][0x118] ;  /* 0x0000460000047ab9 */ /* 0x000fe20000000a00 */
[----:B------:R-:W-:Y:S01]  /*0040*/  MOV R4, c[0x0][0x180] ;  /* 0x0000600000047a02 */ /* 0x000fe20000000f00 */
[----:B------:R-:W1:Y:S01]  /*0050*/  S2R R2, SR_CTAID.X ;  /* 0x0000000000027919 */ /* 0x000e620000002500 */
[----:B------:R-:W-:Y:S01]  /*0060*/  SHF.R.S32.HI R0, RZ, 0x1f, R0 ;  /* 0x0000001fff007819 */ /* 0x000fe20000011400 */
[----:B------:R-:W-:Y:S01]  /*0070*/  BSSY B0, `(.L_x_0) ;  /* 0x0000019000007945 */ /* 0x000fe20003800000 */
[----:B------:R-:W-:Y:S01]  /*0080*/  LOP3.LUT P0, RZ, R4, c[0x0][0x1c0], RZ, 0xfc, !PT ;  /* 0x0000700004ff7a12 */ /* 0x000fe2000780fcff */
[----:B------:R-:W-:Y:S01]  /*0090*/  IMAD.MOV.U32 R4, RZ, RZ, c[0x0][0x184] ;  /* 0x00006100ff047624 */ /* 0x000fe200078e00ff */
[----:B------:R-:W-:-:S04]  /*00a0*/  LEA.HI R0, R0, c[0x0][0x168], RZ, 0x3 ;  /* 0x00005a0000007a11 */ /* 0x000fc800078f18ff */
[----:B------:R-:W-:Y:S02]  /*00b0*/  LOP3.LUT P0, RZ, R4, c[0x0][0x1c4], RZ, 0xfc, P0 ;  /* 0x0000710004ff7a12 */ /* 0x000fe4000000fcff */
[----:B0-----:R-:W-:Y:S02]  /*00c0*/  LOP3.LUT R3, R16, 0x1f, RZ, 0xc, !PT ;  /* 0x0000001f10037812 */ /* 0x001fe400078e0cff */
[----:B------:R-:W-:Y:S02]  /*00d0*/  SHF.R.U32.HI R11, RZ, 0x5, R16 ;  /* 0x00000005ff0b7819 */ /* 0x000fe40000011610 */
[----:B------:R-:W-:Y:S02]  /*00e0*/  LEA.HI.SX32 R10, R0, R3, 0x1d ;  /* 0x00000003000a7211 */ /* 0x000fe400078feaff */
[----:B-1----:R-:W-:Y:S02]  /*00f0*/  LEA R11, R2, R11, 0x2 ;  /* 0x0000000b020b7211 */ /* 0x002fe400078e10ff */
[----:B------:R-:W-:-:S02]  /*0100*/  LOP3.LUT P3, RZ, R10, 0xffffffe0, RZ, 0xc0, !PT ;  /* 0xffffffe00aff7812 */ /* 0x000fc4000786c0ff */
[----:B------:R-:W-:Y:S02]  /*0110*/  ISETP.GE.AND P4, PT, R11, c[0x0][0x164], PT ;  /* 0x000059000b007a0c */ /* 0x000fe40003f86270 */
[----:B------:R-:W-:Y:S02]  /*0120*/  ISETP.GE.U32.AND P2, PT, R10, 0x40, PT ;  /* 0x000000400a00780c */ /* 0x000fe40003f46070 */
[----:B------:R-:W-:-:S07]  /*0130*/  LOP3.LUT R16, R16, 0x1f, RZ, 0xc0, !PT ;  /* 0x0000001f10107812 */ /* 0x000fce00078ec0ff */
[----:B------:R-:W-:Y:S05]  /*0140*/  @!P3 BRA `(.L_x_1) ;  /* 0x000000b00000b947 */ /* 0x000fea0003800000 */
[----:B------:R-:W-:Y:S01]  /*0150*/  ISETP.NE.U32.AND P1, PT, RZ, c[0x0][0x218], PT ;  /* 0x00008600ff007a0c */ /* 0x000fe20003f25070 */
[----:B------:R-:W-:-:S03]  /*0160*/  HFMA2.MMA R13, -RZ, RZ, 0, 9.5367431640625e-07 ;  /* 0x00000010ff0d7435 */ /* 0x000fc600000001ff */
[----:B------:R-:W-:-:S13]  /*0170*/  ISETP.NE.AND.EX P1, PT, RZ, c[0x0][0x21c], PT, P1 ;  /* 0x00008700ff007a0c */ /* 0x000fda0003f25310 */
[C---:B------:R-:W-:Y:S01]  /*0180*/  @P1 LEA R2, P5, R16.reuse, c[0x0][0x218], 0x4 ;  /* 0x0000860010021a11 */ /* 0x040fe200078a20ff */
[----:B------:R-:W-:-:S03]  /*0190*/  IMAD.WIDE.U32 R12, R16, R13, c[0x0][0x1b0] ;  /* 0x00006c00100c7625 */ /* 0x000fc600078e000d */
[----:B------:R-:W-:-:S03]  /*01a0*/  @P1 LEA.HI.X R3, R16, c[0x0][0x21c], RZ, 0x4, P5 ;  /* 0x0000870010031a11 */ /* 0x000fc600028f24ff */
[----:B------:R-:W5:Y:S04]  /*01b0*/  LDG.E.128 R12, [R12.64] ;  /* 0x000000040c0c7981 */ /* 0x000f68000c1e1d00 */
[----:B------:R0:W5:Y:S01]  /*01c0*/  @P1 LDG.E.128 R24, [R2.64] ;  /* 0x0000000402181981 */ /* 0x000162000c1e1d00 */
[----:B------:R-:W-:Y:S01]  /*01d0*/  LOP3.LUT R16, R16, 0x20, RZ, 0xfc, !PT ;  /* 0x0000002010107812 */ /* 0x000fe200078efcff */
[----:B------:R-:W-:Y:S01]  /*01e0*/  @!P1 CS2R R24, SRZ ;  /* 0x0000000000189805 */ /* 0x000fe2000001ff00 */
[----:B------:R-:W-:Y:S02]  /*01f0*/  @!P1 CS2R R26, SRZ ;  /* 0x00000000001a9805 */ /* 0x000fe4000001ff00 */
.L_x_1:
[----:B0-----:R-:W-:Y:S05]  /*0200*/  BSYNC B0 ;  /* 0x0000000000007941 */ /* 0x001fea0003800000 */
.L_x_0:
[----:B------:R-:W-:Y:S01]  /*0210*/  BSSY B0, `(.L_x_2) ;  /* 0x000000c000007945 */ /* 0x000fe20003800000 */
[----:B------:R-:W-:Y:S05]  /*0220*/  @!P2 BRA `(.L_x_3) ;  /* 0x000000a00000a947 */ /* 0x000fea0003800000 */
[----:B------:R-:W-:Y:S01]  /*0230*/  ISETP.NE.U32.AND P1, PT, RZ, c[0x0][0x218], PT ;  /* 0x00008600ff007a0c */ /* 0x000fe20003f25070 */
[----:B------:R-:W-:-:S03]  /*0240*/  IMAD.MOV.U32 R17, RZ, RZ, 0x10 ;  /* 0x00000010ff117424 */ /* 0x000fc600078e00ff */
[----:B------:R-:W-:-:S13]  /*0250*/  ISETP.NE.AND.EX P1, PT, RZ, c[0x0][0x21c], PT, P1 ;  /* 0x00008700ff007a0c */ /* 0x000fda0003f25310 */
[----:B------:R-:W-:-:S04]  /*0260*/  @P1 LEA R2, P5, R16, c[0x0][0x218], 0x4 ;  /* 0x0000860010021a11 */ /* 0x000fc800078a20ff */
[C---:B------:R-:W-:Y:S01]  /*0270*/  @P1 LEA.HI.X R3, R16.reuse, c[0x0][0x21c], RZ, 0x4, P5 ;  /* 0x0000870010031a11 */ /* 0x040fe200028f24ff */
[----:B------:R-:W-:-:S04]  /*0280*/  IMAD.WIDE.U32 R16, R16, R17, c[0x0][0x1b0] ;  /* 0x00006c0010107625 */ /* 0x000fc800078e0011 */
[----:B------:R0:W5:Y:S04]  /*0290*/  @P1 LDG.E.128 R20, [R2.64] ;  /* 0x0000000402141981 */ /* 0x000168000c1e1d00 */
[----:B------:R-:W5:Y:S01]  /*02a0*/  LDG.E.128 R16, [R16.64] ;  /* 0x0000000410107981 */ /* 0x000f62000c1e1d00 */
[----:B------:R-:W-:Y:S01]  /*02b0*/  @!P1 CS2R R20, SRZ ;  /* 0x0000000000149805 */ /* 0x000fe2000001ff00 */
[----:B------:R-:W-:Y:S02]  /*02c0*/  @!P1 CS2R R22, SRZ ;  /* 0x0000000000169805 */ /* 0x000fe4000001ff00 */
.L_x_3:
[----:B0-----:R-:W-:Y:S05]  /*02d0*/  BSYNC B0 ;  /* 0x0000000000007941 */ /* 0x001fea0003800000 */
.L_x_2:
[----:B------:R-:W-:Y:S05]  /*02e0*/  @P4 EXIT ;  /* 0x000000000000494d */ /* 0x000fea0003800000 */
[--C-:B-----5:R-:W-:Y:S01]  /*02f0*/  PRMT R9, RZ, 0x5410, R12.reuse ;  /* 0x00005410ff097816 */ /* 0x120fe2000000000c */
[----:B------:R-:W-:Y:S01]  /*0300*/  ULDC.U8 UR6, c[0x0][0x1f0] ;  /* 0x00007c0000067ab9 */ /* 0x000fe20000000000 */
[----:B------:R-:W-:Y:S02]  /*0310*/  PRMT R8, RZ, 0x7610, R12 ;  /* 0x00007610ff087816 */ /* 0x000fe4000000000c */
[----:B------:R-:W-:-:S02]  /*0320*/  PRMT R7, RZ, 0x5410, R13 ;  /* 0x00005410ff077816 */ /* 0x000fc4000000000d */
[----:B------:R-:W-:Y:S02]  /*0330*/  PRMT R6, RZ, 0x7610, R13 ;  /* 0x00007610ff067816 */ /* 0x000fe4000000000d */
[--C-:B------:R-:W-:Y:S02]  /*0340*/  PRMT R5, RZ, 0x5410, R14.reuse ;  /* 0x00005410ff057816 */ /* 0x100fe4000000000e */
[----:B------:R-:W-:Y:S02]  /*0350*/  PRMT R4, RZ, 0x7610, R14 ;  /* 0x00007610ff047816 */ /* 0x000fe4000000000e */
[--C-:B------:R-:W-:Y:S02]  /*0360*/  PRMT R3, RZ, 0x5410, R15.reuse ;  /* 0x00005410ff037816 */ /* 0x100fe4000000000f */
        /* <DEDUP_REMOVED lines=25> */
.L_x_63:
[----:B------:R-:W-:-:S04]  /*0500*/  ISETP.NE.U32.AND P1, PT, RZ, c[0x0][0x1c0], PT ;  /* 0x00007000ff007a0c */ /* 0x000fc80003f25070 */
[----:B------:R-:W-:-:S13]  /*0510*/  ISETP.NE.AND.EX P1, PT, RZ, c[0x0][0x1c4], PT, P1 ;  /* 0x00007100ff007a0c */ /* 0x000fda0003f25310 */
[----:B------:R-:W-:-:S05]  /*0520*/  @P1 MOV R24, 0x2 ;  /* 0x0000000200181802 */ /* 0x000fca0000000f00 */
[----:B------:R-:W-:-:S06]  /*0530*/  @P1 IMAD.WIDE R24, R11, R24, c[0x0][0x1c0] ;  /* 0x000070000b181625 */ /* 0x000fcc00078e0218 */
[----:B------:R-:W2:Y:S01]  /*0540*/  @P1 LDG.E.U16 R24, [R24.64] ;  /* 0x0000000418181981 */ /* 0x000ea2000c1e1500 */
[----:B------:R-:W-:Y:S01]  /*0550*/  IMAD R26, R11, c[0x0][0x168], RZ ;  /* 0x00005a000b1a7a24 */ /* 0x000fe200078e02ff */
[----:B------:R-:W-:Y:S01]  /*0560*/  HFMA2.MMA R65, -RZ, RZ, 1.875, 0 ;  /* 0x3f800000ff417435 */ /* 0x000fe200000001ff */
[----:B------:R-:W-:Y:S01]  /*0570*/  BSSY B0, `(.L_x_4) ;  /* 0x000005f000007945 */ /* 0x000fe20003800000 */
[----:B------:R-:W0:Y:S02]  /*0580*/  S2R R64, SR_TID.X ;  /* 0x0000000000407919 */ /* 0x000e240000002100 */
[----:B------:R-:W-:-:S04]  /*0590*/  SHF.R.S32.HI R27, RZ, 0x1f, R26 ;  /* 0x0000001fff1b7819 */ /* 0x000fc8000001141a */
[----:B------:R-:W-:Y:S02]  /*05a0*/  LEA.HI R27, R27, R26, RZ, 0x3 ;  /* 0x0000001a1b1b7211 */ /* 0x000fe400078f18ff */
[----:B0-----:R-:W-:-:S04]  /*05b0*/  LOP3.LUT R64, R64, 0x1f, RZ, 0xc0, !PT ;  /* 0x0000001f40407812 */ /* 0x001fc800078ec0ff */
[----:B------:R-:W-:-:S04]  /*05c0*/  LEA.HI.SX32 R48, R27, R64, 0x1d ;  /* 0x000000401b307211 */ /* 0x000fc800078feaff */
[----:B------:R-:W-:Y:S02]  /*05d0*/  MOV R66, R48 ;  /* 0x0000003000427202 */ /* 0x000fe40000000f00 */
[----:B--2---:R-:W-:Y:S01]  /*05e0*/  @P1 PRMT R65, RZ, 0x5410, R24 ;  /* 0x00005410ff411816 */ /* 0x004fe20000000018 */
[----:B------:R-:W-:Y:S05]  /*05f0*/  @!P3 BRA `(.L_x_5) ;  /* 0x000005600000b947 */ /* 0x000fea0003800000 */
[----:B------:R-:W-:Y:S01]  /*0600*/  IMAD.MOV.U32 R25, RZ, RZ, 0x10 ;  /* 0x00000010ff197424 */ /* 0x000fe200078e00ff */
[----:B------:R-:W-:-:S03]  /*0610*/  ISETP.NE.U32.AND P1, PT, RZ, c[0x0][0x180], PT ;  /* 0x00006000ff007a0c */ /* 0x000fc60003f25070 */
[----:B------:R-:W-:Y:S01]  /*0620*/  IMAD.WIDE.U32 R24, R48, R25, c[0x0][0x170] ;  /* 0x00005c0030187625 */ /* 0x000fe200078e0019 */
[----:B------:R-:W-:-:S05]  /*0630*/  ISETP.NE.AND.EX P1, PT, RZ, c[0x0][0x184], PT, P1 ;  /* 0x00006100ff007a0c */ /* 0x000fca0003f25310 */
[----:B------:R-:W2:Y:S08]  /*0640*/  LDG.E.128 R24, [R24.64] ;  /* 0x0000000418187981 */ /* 0x000eb0000c1e1d00 */
[----:B------:R-:W-:-:S04]  /*0650*/  @P1 LEA R50, P4, R48, c[0x0][0x180], 0x4 ;  /* 0x0000600030321a11 */ /* 0x000fc800078820ff */
[----:B------:R-:W-:-:S05]  /*0660*/  @P1 LEA.HI.X R51, R48, c[0x0][0x184], RZ, 0x4, P4 ;  /* 0x0000610030331a11 */ /* 0x000fca00020f24ff */
[----:B------:R2:W5:Y:S01]  /*0670*/  @P1 LDG.E.128 R20, [R50.64] ;  /* 0x0000000432141981 */ /* 0x000562000c1e1d00 */
[----:B------:R-:W-:-:S04]  /*0680*/  ISETP.NE.U32.AND P1, PT, RZ, c[0x0][0x180], PT ;  /* 0x00006000ff007a0c */ /* 0x000fc80003f25070 */
[----:B------:R-:W-:Y:S02]  /*0690*/  ISETP.NE.AND.EX P1, PT, RZ, c[0x0][0x184], PT, P1 ;  /* 0x00006100ff007a0c */ /* 0x000fe40003f25310 */
[----:B--2---:R-:W-:-:S05]  /*06a0*/  PRMT R50, RZ, 0x5410, R24 ;  /* 0x00005410ff327816 */ /* 0x004fca0000000018 */
[----:B------:R-:W-:-:S06]  /*06b0*/  FMUL.FTZ R47, R50, R65 ;  /* 0x00000041322f7220 */ /* 0x000fcc0000410000 */
[----:B------:R-:W-:Y:S05]  /*06c0*/  @P1 BRA `(.L_x_6) ;  /* 0x0000002000001947 */ /* 0x000fea0003800000 */
[----:B------:R-:W-:Y:S05]  /*06d0*/  @P0 BRA `(.L_x_7) ;  /* 0x0000003000000947 */ /* 0x000fea0003800000 */
[----:B------:R-:W-:Y:S05]  /*06e0*/  BRA `(.L_x_8) ;  /* 0x0000004000007947 */ /* 0x000fea0003800000 */
.L_x_6:
[----:B-----5:R-:W-:-:S05]  /*06f0*/  PRMT R50, RZ, 0x5410, R20 ;  /* 0x00005410ff327816 */ /* 0x020fca0000000014 */
[----:B------:R-:W-:-:S05]  /*0700*/  FADD.FTZ R47, R50, R47 ;  /* 0x0000002f322f7221 */ /* 0x000fca0000010000 */
.L_x_7:
[----:B------:R-:W-:-:S04]  /*0710*/  F2FP.BF16.PACK_AB R50, RZ, R47 ;  /* 0x0000002fff32723e */ /* 0x000fc800000010ff */
[----:B------:R-:W-:Y:S02]  /*0720*/  PRMT R16, R50, 0x7610, R16 ;  /* 0x0000761032107816 */ /* 0x000fe40000000010 */
.L_x_8:
[----:B------:R-:W-:-:S05]  /*0730*/  PRMT R24, RZ, 0x7610, R24 ;  /* 0x00007610ff187816 */ /* 0x000fca0000000018 */
[----:B------:R-:W-:Y:S01]  /*0740*/  FMUL.FTZ R51, R24, R65 ;  /* 0x0000004118337220 */ /* 0x000fe20000410000 */
[----:B------:R-:W-:Y:S05]  /*0750*/  @P1 BRA `(.L_x_9) ;  /* 0x0000002000001947 */ /* 0x000fea0003800000 */
[----:B------:R-:W-:Y:S05]  /*0760*/  @P0 BRA `(.L_x_10) ;  /* 0x0000003000000947 */ /* 0x000fea0003800000 */
[----:B------:R-:W-:Y:S05]  /*0770*/  BRA `(.L_x_11) ;  /* 0x0000004000007947 */ /* 0x000fea0003800000 */
.L_x_9:
[----:B-----5:R-:W-:-:S05]  /*0780*/  PRMT R24, RZ, 0x7610, R20 ;  /* 0x00007610ff187816 */ /* 0x020fca0000000014 */
[----:B------:R-:W-:-:S05]  /*0790*/  FADD.FTZ R51, R24, R51 ;  /* 0x0000003318337221 */ /* 0x000fca0000010000 */
.L_x_10:
[----:B------:R-:W-:-:S04]  /*07a0*/  F2FP.BF16.PACK_AB R24, RZ, R51 ;  /* 0x00000033ff18723e */ /* 0x000fc800000010ff */
[----:B------:R-:W-:Y:S02]  /*07b0*/  PRMT R16, R16, 0x5410, R24 ;  /* 0x0000541010107816 */ /* 0x000fe40000000018 */
.L_x_11:
[----:B------:R-:W-:-:S05]  /*07c0*/  PRMT R50, RZ, 0x5410, R25 ;  /* 0x00005410ff327816 */ /* 0x000fca0000000019 */
[----:B------:R-:W-:Y:S01]  /*07d0*/  FMUL.FTZ R50, R50, R65 ;  /* 0x0000004132327220 */ /* 0x000fe20000410000 */
[----:B------:R-:W-:Y:S05]  /*07e0*/  @P1 BRA `(.L_x_12) ;  /* 0x0000002000001947 */ /* 0x000fea0003800000 */
[----:B------:R-:W-:Y:S05]  /*07f0*/  @P0 BRA `(.L_x_13) ;  /* 0x0000003000000947 */ /* 0x000fea0003800000 */
[----:B------:R-:W-:Y:S05]  /*0800*/  BRA `(.L_x_14) ;  /* 0x0000004000007947 */ /* 0x000fea0003800000 */
.L_x_12:
[----:B-----5:R-:W-:-:S05]  /*0810*/  PRMT R55, RZ, 0x5410, R21 ;  /* 0x00005410ff377816 */ /* 0x020fca0000000015 */
[----:B------:R-:W-:-:S05]  /*0820*/  FADD.FTZ R50, R55, R50 ;  /* 0x0000003237327221 */ /* 0x000fca0000010000 */
.L_x_13:
[----:B------:R-:W-:-:S04]  /*0830*/  F2FP.BF16.PACK_AB R24, RZ, R50 ;  /* 0x00000032ff18723e */ /* 0x000fc800000010ff */
[----:B------:R-:W-:Y:S02]  /*0840*/  PRMT R17, R24, 0x7610, R17 ;  /* 0x0000761018117816 */ /* 0x000fe40000000011 */
.L_x_14:
[----:B------:R-:W-:-:S05]  /*0850*/  PRMT R24, RZ, 0x7610, R25 ;  /* 0x00007610ff187816 */ /* 0x000fca0000000019 */
[----:B------:R-:W-:Y:S01]  /*0860*/  FMUL.FTZ R55, R24, R65 ;  /* 0x0000004118377220 */ /* 0x000fe20000410000 */
[----:B------:R-:W-:Y:S05]  /*0870*/  @P1 BRA `(.L_x_15) ;  /* 0x0000002000001947 */ /* 0x000fea0003800000 */
[----:B------:R-:W-:Y:S05]  /*0880*/  @P0 BRA `(.L_x_16) ;  /* 0x0000003000000947 */ /* 0x000fea0003800000 */
[----:B------:R-:W-:Y:S05]  /*0890*/  BRA `(.L_x_17) ;  /* 0x0000004000007947 */ /* 0x000fea0003800000 */
.L_x_15:
[----:B-----5:R-:W-:-:S05]  /*08a0*/  PRMT R24, RZ, 0x7610, R21 ;  /* 0x00007610ff187816 */ /* 0x020fca0000000015 */
[----:B------:R-:W-:-:S05]  /*08b0*/  FADD.FTZ R55, R24, R55 ;  /* 0x0000003718377221 */ /* 0x000fca0000010000 */
.L_x_16:
[----:B------:R-:W-:-:S04]  /*08c0*/  F2FP.BF16.PACK_AB R24, RZ, R55 ;  /* 0x00000037ff18723e */ /* 0x000fc800000010ff */
[----:B------:R-:W-:Y:S02]  /*08d0*/  PRMT R17, R17, 0x5410, R24 ;  /* 0x0000541011117816 */ /* 0x000fe40000000018 */
.L_x_17:
[----:B------:R-:W-:-:S05]  /*08e0*/  PRMT R54, RZ, 0x5410, R26 ;  /* 0x00005410ff367816 */ /* 0x000fca000000001a */
[----:B------:R-:W-:Y:S01]  /*08f0*/  FMUL.FTZ R54, R54, R65 ;  /* 0x0000004136367220 */ /* 0x000fe20000410000 */
[----:B------:R-:W-:Y:S05]  /*0900*/  @P1 BRA `(.L_x_18) ;  /* 0x0000002000001947 */ /* 0x000fea0003800000 */
[----:B------:R-:W-:Y:S05]  /*0910*/  @P0 BRA `(.L_x_19) ;  /* 0x0000003000000947 */ /* 0x000fea0003800000 */
[----:B------:R-:W-:Y:S05]  /*0920*/  BRA `(.L_x_20) ;  /* 0x0000004000007947 */ /* 0x000fea0003800000 */
.L_x_18:
[----:B-----5:R-:W-:-:S05]  /*0930*/  PRMT R25, RZ, 0x5410, R22 ;  /* 0x00005410ff197816 */ /* 0x020fca0000000016 */
[----:B------:R-:W-:-:S05]  /*0940*/  FADD.FTZ R54, R25, R54 ;  /* 0x0000003619367221 */ /* 0x000fca0000010000 */
.L_x_19:
[----:B------:R-:W-:-:S04]  /*0950*/  F2FP.BF16.PACK_AB R24, RZ, R54 ;  /* 0x00000036ff18723e */ /* 0x000fc800000010ff */
[----:B------:R-:W-:Y:S02]  /*0960*/  PRMT R18, R24, 0x7610, R18 ;  /* 0x0000761018127816 */ /* 0x000fe40000000012 */
.L_x_20:
[----:B------:R-:W-:-:S05]  /*0970*/  PRMT R26, RZ, 0x7610, R26 ;  /* 0x00007610ff1a7816 */ /* 0x000fca000000001a */
[----:B------:R-:W-:Y:S01]  /*0980*/  FMUL.FTZ R60, R26, R65 ;  /* 0x000000411a3c7220 */ /* 0x000fe20000410000 */
[----:B------:R-:W-:Y:S05]  /*0990*/  @P1 BRA `(.L_x_21) ;  /* 0x0000002000001947 */ /* 0x000fea0003800000 */
[----:B------:R-:W-:Y:S05]  /*09a0*/  @P0 BRA `(.L_x_22) ;  /* 0x0000003000000947 */ /* 0x000fea0003800000 */
[----:B------:R-:W-:Y:S05]  /*09b0*/  BRA `(.L_x_23) ;  /* 0x0000004000007947 */ /* 0x000fea0003800000 */
.L_x_21:
[----:B-----5:R-:W-:-:S05]  /*09c0*/  PRMT R25, RZ, 0x7610, R22 ;  /* 0x00007610ff197816 */ /* 0x020fca0000000016 */
[----:B------:R-:W-:-:S05]  /*09d0*/  FADD.FTZ R60, R25, R60 ;  /* 0x0000003c193c7221 */ /* 0x000fca0000010000 */
.L_x_22:
[----:B------:R-:W-:-:S04]  /*09e0*/  F2FP.BF16.PACK_AB R24, RZ, R60 ;  /* 0x0000003cff18723e */ /* 0x000fc800000010ff */
[----:B------:R-:W-:Y:S02]  /*09f0*/  PRMT R18, R18, 0x5410, R24 ;  /* 0x0000541012127816 */ /* 0x000fe40000000018 */
.L_x_23:
[----:B------:R-:W-:-:S05]  /*0a00*/  PRMT R24, RZ, 0x5410, R27 ;  /* 0x00005410ff187816 */ /* 0x000fca000000001b */
[----:B------:R-:W-:Y:S01]  /*0a10*/  FMUL.FTZ R59, R24, R65 ;  /* 0x00000041183b7220 */ /* 0x000fe20000410000 */
[----:B------:R-:W-:Y:S05]  /*0a20*/  @P1 BRA `(.L_x_24) ;  /* 0x0000002000001947 */ /* 0x000fea0003800000 */
[----:B------:R-:W-:Y:S05]  /*0a30*/  @P0 BRA `(.L_x_25) ;  /* 0x0000003000000947 */ /* 0x000fea0003800000 */
[----:B------:R-:W-:Y:S05]  /*0a40*/  BRA `(.L_x_26) ;  /* 0x0000004000007947 */ /* 0x000fea0003800000 */
.L_x_24:
[----:B-----5:R-:W-:-:S05]  /*0a50*/  PRMT R24, RZ, 0x5410, R23 ;  /* 0x00005410ff187816 */ /* 0x020fca0000000017 */
[----:B------:R-:W-:-:S05]  /*0a60*/  FADD.FTZ R59, R24, R59 ;  /* 0x0000003b183b7221 */ /* 0x000fca0000010000 */
.L_x_25:
[----:B------:R-:W-:-:S04]  /*0a70*/  F2FP.BF16.PACK_AB R24, RZ, R59 ;  /* 0x0000003bff18723e */ /* 0x000fc800000010ff */
[----:B------:R-:W-:Y:S02]  /*0a80*/  PRMT R19, R24, 0x7610, R19 ;  /* 0x0000761018137816 */ /* 0x000fe40000000013 */
.L_x_26:
[----:B------:R-:W-:-:S05]  /*0a90*/  PRMT R62, RZ, 0x7610, R27 ;  /* 0x00007610ff3e7816 */ /* 0x000fca000000001b */
[----:B------:R-:W-:Y:S01]  /*0aa0*/  FMUL.FTZ R62, R62, R65 ;  /* 0x000000413e3e7220 */ /* 0x000fe20000410000 */
[----:B------:R-:W-:Y:S05]  /*0ab0*/  @P1 BRA `(.L_x_27) ;  /* 0x0000002000001947 */ /* 0x000fea0003800000 */
[----:B------:R-:W-:Y:S05]  /*0ac0*/  @P0 BRA `(.L_x_28) ;  /* 0x0000003000000947 */ /* 0x000fea0003800000 */
[----:B------:R-:W-:Y:S05]  /*0ad0*/  BRA `(.L_x_29) ;  /* 0x0000004000007947 */ /* 0x000fea0003800000 */
.L_x_27:
[----:B-----5:R-:W-:-:S05]  /*0ae0*/  PRMT R25, RZ, 0x7610, R23 ;  /* 0x00007610ff197816 */ /* 0x020fca0000000017 */
[----:B------:R-:W-:-:S05]  /*0af0*/  FADD.FTZ R62, R25, R62 ;  /* 0x0000003e193e7221 */ /* 0x000fca0000010000 */
.L_x_28:
[----:B------:R-:W-:-:S04]  /*0b00*/  F2FP.BF16.PACK_AB R24, RZ, R62 ;  /* 0x0000003eff18723e */ /* 0x000fc800000010ff */
[----:B------:R-:W-:Y:S02]  /*0b10*/  PRMT R19, R19, 0x5410, R24 ;  /* 0x0000541013137816 */ /* 0x000fe40000000018 */
.L_x_29:
[C---:B------:R-:W-:Y:S02]  /*0b20*/  @P0 LEA R24, P1, R48.reuse, c[0x0][0x188], 0x4 ;  /* 0x0000620030180a11 */ /* 0x040fe400078220ff */
[C---:B------:R-:W-:Y:S02]  /*0b30*/  IADD3 R66, R48.reuse, 0x20, RZ ;  /* 0x0000002030427810 */ /* 0x040fe40007ffe0ff */
[----:B------:R-:W-:-:S05]  /*0b40*/  @P0 LEA.HI.X R25, R48, c[0x0][0x18c], RZ, 0x4, P1 ;  /* 0x0000630030190a11 */ /* 0x000fca00008f24ff */
[----:B------:R0:W-:Y:S04]  /*0b50*/  @P0 STG.E.128 [R24.64], R16 ;  /* 0x0000001018000986 */ /* 0x0001e8000c101d04 */
.L_x_5:
[----:B------:R-:W-:Y:S05]  /*0b60*/  BSYNC B0 ;  /* 0x0000000000007941 */ /* 0x000fea0003800000 */
.L_x_4:
[----:B------:R-:W-:Y:S01]  /*0b70*/  BSSY B0, `(.L_x_30) ;  /* 0x0000057000007945 */ /* 0x000fe20003800000 */
[----:B------:R-:W-:Y:S05]  /*0b80*/  @!P2 BRA `(.L_x_31) ;  /* 0x000005500000a947 */ /* 0x000fea0003800000 */
[----:B0-----:R-:W-:Y:S01]  /*0b90*/  HFMA2.MMA R25, -RZ, RZ, 0, 9.5367431640625e-07 ;  /* 0x00000010ff197435 */ /* 0x001fe200000001ff */
[----:B------:R-:W-:-:S04]  /*0ba0*/  ISETP.NE.U32.AND P1, PT, RZ, c[0x0][0x180], PT ;  /* 0x00006000ff007a0c */ /* 0x000fc80003f25070 */
[----:B------:R-:W-:-:S05]  /*0bb0*/  ISETP.NE.AND.EX P1, PT, RZ, c[0x0][0x184], PT, P1 ;  /* 0x00006100ff007a0c */ /* 0x000fca0003f25310 */
[----:B------:R-:W-:-:S06]  /*0bc0*/  IMAD.WIDE.U32 R24, R66, R25, c[0x0][0x170] ;  /* 0x00005c0042187625 */ /* 0x000fcc00078e0019 */
[----:B------:R-:W2:Y:S02]  /*0bd0*/  LDG.E.128 R24, [R24.64] ;  /* 0x0000000418187981 */ /* 0x000ea4000c1e1d00 */
[----:B------:R-:W-:-:S04]  /*0be0*/  @P1 LEA R52, P4, R66, c[0x0][0x180], 0x4 ;  /* 0x0000600042341a11 */ /* 0x000fc800078820ff */
[----:B------:R-:W-:-:S05]  /*0bf0*/  @P1 LEA.HI.X R53, R66, c[0x0][0x184], RZ, 0x4, P4 ;  /* 0x0000610042351a11 */ /* 0x000fca00020f24ff */
[----:B-----5:R0:W5:Y:S01]  /*0c00*/  @P1 LDG.E.128 R20, [R52.64] ;  /* 0x0000000434141981 */ /* 0x020162000c1e1d00 */
[----:B------:R-:W-:-:S04]  /*0c10*/  ISETP.NE.U32.AND P1, PT, RZ, c[0x0][0x180], PT ;  /* 0x00006000ff007a0c */ /* 0x000fc80003f25070 */
[----:B------:R-:W-:Y:S02]  /*0c20*/  ISETP.NE.AND.EX P1, PT, RZ, c[0x0][0x184], PT, P1 ;  /* 0x00006100ff007a0c */ /* 0x000fe40003f25310 */
[----:B--2---:R-:W-:-:S05]  /*0c30*/  PRMT R46, RZ, 0x5410, R24 ;  /* 0x00005410ff2e7816 */ /* 0x004fca0000000018 */
[----:B------:R-:W-:-:S06]  /*0c40*/  FMUL.FTZ R46, R46, R65 ;  /* 0x000000412e2e7220 */ /* 0x000fcc0000410000 */
[----:B------:R-:W-:Y:S05]  /*0c50*/  @P1 BRA `(.L_x_32) ;  /* 0x0000002000001947 */ /* 0x000fea0003800000 */
[----:B0-----:R-:W-:Y:S05]  /*0c60*/  @P0 BRA `(.L_x_33) ;  /* 0x0000003000000947 */ /* 0x001fea0003800000 */
[----:B------:R-:W-:Y:S05]  /*0c70*/  BRA `(.L_x_34) ;  /* 0x0000004000007947 */ /* 0x000fea0003800000 */
.L_x_32:
[----:B0----5:R-:W-:-:S05]  /*0c80*/  PRMT R53, RZ, 0x5410, R20 ;  /* 0x00005410ff357816 */ /* 0x021fca0000000014 */
[----:B------:R-:W-:-:S05]  /*0c90*/  FADD.FTZ R46, R53, R46 ;  /* 0x0000002e352e7221 */ /* 0x000fca0000010000 */
.L_x_33:
[----:B------:R-:W-:-:S04]  /*0ca0*/  F2FP.BF16.PACK_AB R52, RZ, R46 ;  /* 0x0000002eff34723e */ /* 0x000fc800000010ff */
[----:B------:R-:W-:Y:S02]  /*0cb0*/  PRMT R16, R52, 0x7610, R16 ;  /* 0x0000761034107816 */ /* 0x000fe40000000010 */
.L_x_34:
[----:B------:R-:W-:-:S05]  /*0cc0*/  PRMT R24, RZ, 0x7610, R24 ;  /* 0x00007610ff187816 */ /* 0x000fca0000000018 */
[----:B------:R-:W-:Y:S01]  /*0cd0*/  FMUL.FTZ R52, R24, R65 ;  /* 0x0000004118347220 */ /* 0x000fe20000410000 */
[----:B------:R-:W-:Y:S05]  /*0ce0*/  @P1 BRA `(.L_x_35) ;  /* 0x0000002000001947 */ /* 0x000fea0003800000 */
[----:B------:R-:W-:Y:S05]  /*0cf0*/  @P0 BRA `(.L_x_36) ;  /* 0x0000003000000947 */ /* 0x000fea0003800000 */
[----:B------:R-:W-:Y:S05]  /*0d00*/  BRA `(.L_x_37) ;  /* 0x0000004000007947 */ /* 0x000fea0003800000 */
.L_x_35:
[----:B-----5:R-:W-:-:S05]  /*0d10*/  PRMT R53, RZ, 0x7610, R20 ;  /* 0x00007610ff357816 */ /* 0x020fca0000000014 */
[----:B------:R-:W-:-:S05]  /*0d20*/  FADD.FTZ R52, R53, R52 ;  /* 0x0000003435347221 */ /* 0x000fca0000010000 */
.L_x_36:
[----:B------:R-:W-:-:S04]  /*0d30*/  F2FP.BF16.PACK_AB R24, RZ, R52 ;  /* 0x00000034ff18723e */ /* 0x000fc800000010ff */
[----:B------:R-:W-:Y:S02]  /*0d40*/  PRMT R16, R16, 0x5410, R24 ;  /* 0x0000541010107816 */ /* 0x000fe40000000018 */
.L_x_37:
[----:B------:R-:W-:-:S05]  /*0d50*/  PRMT R24, RZ, 0x5410, R25 ;  /* 0x00005410ff187816 */ /* 0x000fca0000000019 */
[----:B------:R-:W-:Y:S01]  /*0d60*/  FMUL.FTZ R53, R24, R65 ;  /* 0x0000004118357220 */ /* 0x000fe20000410000 */
[----:B------:R-:W-:Y:S05]  /*0d70*/  @P1 BRA `(.L_x_38) ;  /* 0x0000002000001947 */ /* 0x000fea0003800000 */
[----:B------:R-:W-:Y:S05]  /*0d80*/  @P0 BRA `(.L_x_39) ;  /* 0x0000003000000947 */ /* 0x000fea0003800000 */
[----:B------:R-:W-:Y:S05]  /*0d90*/  BRA `(.L_x_40) ;  /* 0x0000004000007947 */ /* 0x000fea0003800000 */
.L_x_38:
[----:B-----5:R-:W-:-:S05]  /*0da0*/  PRMT R24, RZ, 0x5410, R21 ;  /* 0x00005410ff187816 */ /* 0x020fca0000000015 */
[----:B------:R-:W-:-:S05]  /*0db0*/  FADD.FTZ R53, R24, R53 ;  /* 0x0000003518357221 */ /* 0x000fca0000010000 */
.L_x_39:
[----:B------:R-:W-:-:S04]  /*0dc0*/  F2FP.BF16.PACK_AB R24, RZ, R53 ;  /* 0x00000035ff18723e */ /* 0x000fc800000010ff */
[----:B------:R-:W-:Y:S02]  /*0dd0*/  PRMT R17, R24, 0x7610, R17 ;  /* 0x0000761018117816 */ /* 0x000fe40000000011 */
.L_x_40:
[----:B------:R-:W-:-:S05]  /*0de0*/  PRMT R56, RZ, 0x7610, R25 ;  /* 0x00007610ff387816 */ /* 0x000fca0000000019 */
[----:B------:R-:W-:Y:S01]  /*0df0*/  FMUL.FTZ R56, R56, R65 ;  /* 0x0000004138387220 */ /* 0x000fe20000410000 */
[----:B------:R-:W-:Y:S05]  /*0e00*/  @P1 BRA `(.L_x_41) ;  /* 0x0000002000001947 */ /* 0x000fea0003800000 */
[----:B------:R-:W-:Y:S05]  /*0e10*/  @P0 BRA `(.L_x_42) ;  /* 0x0000003000000947 */ /* 0x000fea0003800000 */
[----:B------:R-:W-:Y:S05]  /*0e20*/  BRA `(.L_x_43) ;  /* 0x0000004000007947 */ /* 0x000fea0003800000 */
.L_x_41:
[----:B-----5:R-:W-:-:S05]  /*0e30*/  PRMT R25, RZ, 0x7610, R21 ;  /* 0x00007610ff197816 */ /* 0x020fca0000000015 */
[----:B------:R-:W-:-:S05]  /*0e40*/  FADD.FTZ R56, R25, R56 ;  /* 0x0000003819387221 */ /* 0x000fca0000010000 */
.L_x_42:
[----:B------:R-:W-:-:S04]  /*0e50*/  F2FP.BF16.PACK_AB R24, RZ, R56 ;  /* 0x00000038ff18723e */ /* 0x000fc800000010ff */
[----:B------:R-:W-:Y:S02]  /*0e60*/  PRMT R17, R17, 0x5410, R24 ;  /* 0x0000541011117816 */ /* 0x000fe40000000018 */
.L_x_43:
[----:B------:R-:W-:-:S05]  /*0e70*/  PRMT R24, RZ, 0x5410, R26 ;  /* 0x00005410ff187816 */ /* 0x000fca000000001a */
[----:B------:R-:W-:Y:S01]  /*0e80*/  FMUL.FTZ R57, R24, R65 ;  /* 0x0000004118397220 */ /* 0x000fe20000410000 */
[----:B------:R-:W-:Y:S05]  /*0e90*/  @P1 BRA `(.L_x_44) ;  /* 0x0000002000001947 */ /* 0x000fea0003800000 */
[----:B------:R-:W-:Y:S05]  /*0ea0*/  @P0 BRA `(.L_x_45) ;  /* 0x0000003000000947 */ /* 0x000fea0003800000 */
[----:B------:R-:W-:Y:S05]  /*0eb0*/  BRA `(.L_x_46) ;  /* 0x0000004000007947 */ /* 0x000fea0003800000 */
.L_x_44:
[----:B-----5:R-:W-:-:S05]  /*0ec0*/  PRMT R24, RZ, 0x5410, R22 ;  /* 0x00005410ff187816 */ /* 0x020fca0000000016 */
[----:B------:R-:W-:-:S05]  /*0ed0*/  FADD.FTZ R57, R24, R57 ;  /* 0x0000003918397221 */ /* 0x000fca0000010000 */
.L_x_45:
[----:B------:R-:W-:-:S04]  /*0ee0*/  F2FP.BF16.PACK_AB R24, RZ, R57 ;  /* 0x00000039ff18723e */ /* 0x000fc800000010ff */
[----:B------:R-:W-:Y:S02]  /*0ef0*/  PRMT R18, R24, 0x7610, R18 ;  /* 0x0000761018127816 */ /* 0x000fe40000000012 */
.L_x_46:
[----:B------:R-:W-:-:S05]  /*0f00*/  PRMT R26, RZ, 0x7610, R26 ;  /* 0x00007610ff1a7816 */ /* 0x000fca000000001a */
[----:B------:R-:W-:Y:S01]  /*0f10*/  FMUL.FTZ R58, R26, R65 ;  /* 0x000000411a3a7220 */ /* 0x000fe20000410000 */
[----:B------:R-:W-:Y:S05]  /*0f20*/  @P1 BRA `(.L_x_47) ;  /* 0x0000002000001947 */ /* 0x000fea0003800000 */
[----:B------:R-:W-:Y:S05]  /*0f30*/  @P0 BRA `(.L_x_48) ;  /* 0x0000003000000947 */ /* 0x000fea0003800000 */
[----:B------:R-:W-:Y:S05]  /*0f40*/  BRA `(.L_x_49) ;  /* 0x0000004000007947 */ /* 0x000fea0003800000 */
.L_x_47:
[----:B-----5:R-:W-:-:S05]  /*0f50*/  PRMT R25, RZ, 0x7610, R22 ;  /* 0x00007610ff197816 */ /* 0x020fca0000000016 */
[----:B------:R-:W-:-:S05]  /*0f60*/  FADD.FTZ R58, R25, R58 ;  /* 0x0000003a193a7221 */ /* 0x000fca0000010000 */
.L_x_48:
[----:B------:R-:W-:-:S04]  /*0f70*/  F2FP.BF16.PACK_AB R24, RZ, R58 ;  /* 0x0000003aff18723e */ /* 0x000fc800000010ff */
[----:B------:R-:W-:Y:S02]  /*0f80*/  PRMT R18, R18, 0x5410, R24 ;  /* 0x0000541012127816 */ /* 0x000fe40000000018 */
.L_x_49:
[----:B------:R-:W-:-:S05]  /*0f90*/  PRMT R24, RZ, 0x5410, R27 ;  /* 0x00005410ff187816 */ /* 0x000fca000000001b */
[----:B------:R-:W-:Y:S01]  /*0fa0*/  FMUL.FTZ R61, R24, R65 ;  /* 0x00000041183d7220 */ /* 0x000fe20000410000 */
[----:B------:R-:W-:Y:S05]  /*0fb0*/  @P1 BRA `(.L_x_50) ;  /* 0x0000002000001947 */ /* 0x000fea0003800000 */
[----:B------:R-:W-:Y:S05]  /*0fc0*/  @P0 BRA `(.L_x_51) ;  /* 0x0000003000000947 */ /* 0x000fea0003800000 */
[----:B------:R-:W-:Y:S05]  /*0fd0*/  BRA `(.L_x_52) ;  /* 0x0000004000007947 */ /* 0x000fea0003800000 */
.L_x_50:
[----:B-----5:R-:W-:-:S05]  /*0fe0*/  PRMT R24, RZ, 0x5410, R23 ;  /* 0x00005410ff187816 */ /* 0x020fca0000000017 */
[----:B------:R-:W-:-:S05]  /*0ff0*/  FADD.FTZ R61, R24, R61 ;  /* 0x0000003d183d7221 */ /* 0x000fca0000010000 */
.L_x_51:
[----:B------:R-:W-:-:S04]  /*1000*/  F2FP.BF16.PACK_AB R24, RZ, R61 ;  /* 0x0000003dff18723e */ /* 0x000fc800000010ff */
[----:B------:R-:W-:Y:S02]  /*1010*/  PRMT R19, R24, 0x7610, R19 ;  /* 0x0000761018137816 */ /* 0x000fe40000000013 */
.L_x_52:
[----:B------:R-:W-:-:S05]  /*1020*/  PRMT R24, RZ, 0x7610, R27 ;  /* 0x00007610ff187816 */ /* 0x000fca000000001b */
[----:B------:R-:W-:Y:S01]  /*1030*/  FMUL.FTZ R63, R24, R65 ;  /* 0x00000041183f7220 */ /* 0x000fe20000410000 */
[----:B------:R-:W-:Y:S05]  /*1040*/  @P1 BRA `(.L_x_53) ;  /* 0x0000002000001947 */ /* 0x000fea0003800000 */
[----:B------:R-:W-:Y:S05]  /*1050*/  @P0 BRA `(.L_x_54) ;  /* 0x0000003000000947 */ /* 0x000fea0003800000 */
[----:B------:R-:W-:Y:S05]  /*1060*/  BRA `(.L_x_55) ;  /* 0x0000004000007947 */ /* 0x000fea0003800000 */
.L_x_53:
[----:B-----5:R-:W-:-:S05]  /*1070*/  PRMT R24, RZ, 0x7610, R23 ;  /* 0x00007610ff187816 */ /* 0x020fca0000000017 */
[----:B------:R-:W-:-:S05]  /*1080*/  FADD.FTZ R63, R24, R63 ;  /* 0x0000003f183f7221 */ /* 0x000fca0000010000 */
.L_x_54:
[----:B------:R-:W-:-:S04]  /*1090*/  F2FP.BF16.PACK_AB R24, RZ, R63 ;  /* 0x0000003fff18723e */ /* 0x000fc800000010ff */
[----:B------:R-:W-:Y:S02]  /*10a0*/  PRMT R19, R19, 0x5410, R24 ;  /* 0x0000541013137816 */ /* 0x000fe40000000018 */
.L_x_55:
[----:B------:R-:W-:-:S04]  /*10b0*/  @P0 LEA R24, P1, R66, c[0x0][0x188], 0x4 ;  /* 0x0000620042180a11 */ /* 0x000fc800078220ff */
[----:B------:R-:W-:-:S05]  /*10c0*/  @P0 LEA.HI.X R25, R66, c[0x0][0x18c], RZ, 0x4, P1 ;  /* 0x0000630042190a11 */ /* 0x000fca00008f24ff */
[----:B------:R0:W-:Y:S04]  /*10d0*/  @P0 STG.E.128 [R24.64], R16 ;  /* 0x0000001018000986 */ /* 0x0001e8000c101d04 */
.L_x_31:
[----:B------:R-:W-:Y:S05]  /*10e0*/  BSYNC B0 ;  /* 0x0000000000007941 */ /* 0x000fea0003800000 */
.L_x_30:
[----:B0-----:R-:W-:Y:S01]  /*10f0*/  FADD.FTZ R24, RZ, R47 ;  /* 0x0000002fff187221 */ /* 0x001fe20000010000 */
[----:B------:R-:W-:Y:S02]  /*1100*/  ISETP.GT.U32.AND P1, PT, R10, 0x3f, PT ;  /* 0x0000003f0a00780c */ /* 0x000fe40003f24070 */
[----:B------:R-:W-:Y:S01]  /*1110*/  ISETP.NE.AND P4, PT, R64, RZ, PT ;  /* 0x000000ff4000720c */ /* 0x000fe20003f85270 */
[----:B------:R-:W-:-:S04]  /*1120*/  FADD.FTZ R25, R51, R24 ;  /* 0x0000001833197221 */ /* 0x000fc80000010000 */
[----:B------:R-:W-:-:S04]  /*1130*/  FADD.FTZ R24, R50, R25 ;  /* 0x0000001932187221 */ /* 0x000fc80000010000 */
[----:B------:R-:W-:-:S04]  /*1140*/  FADD.FTZ R25, R55, R24 ;  /* 0x0000001837197221 */ /* 0x000fc80000010000 */
[----:B------:R-:W-:-:S04]  /*1150*/  FADD.FTZ R25, R54, R25 ;  /* 0x0000001936197221 */ /* 0x000fc80000010000 */
[----:B------:R-:W-:-:S04]  /*1160*/  FADD.FTZ R24, R60, R25 ;  /* 0x000000193c187221 */ /* 0x000fc80000010000 */
[----:B------:R-:W-:-:S04]  /*1170*/  FADD.FTZ R25, R59, R24 ;  /* 0x000000183b197221 */ /* 0x000fc80000010000 */
[----:B------:R-:W-:-:S05]  /*1180*/  FADD.FTZ R25, R62, R25 ;  /* 0x000000193e197221 */ /* 0x000fca0000010000 */
[----:B------:R-:W-:-:S05]  /*1190*/  FSEL R27, R25, RZ, P3 ;  /* 0x000000ff191b7208 */ /* 0x000fca0001800000 */
[----:B------:R-:W-:-:S04]  /*11a0*/  FADD.FTZ R25, R46, R27 ;  /* 0x0000001b2e197221 */ /* 0x000fc80000010000 */
[----:B------:R-:W-:-:S04]  /*11b0*/  FADD.FTZ R24, R52, R25 ;  /* 0x0000001934187221 */ /* 0x000fc80000010000 */
[----:B------:R-:W-:-:S04]  /*11c0*/  FADD.FTZ R25, R53, R24 ;  /* 0x0000001835197221 */ /* 0x000fc80000010000 */
[----:B------:R-:W-:-:S04]  /*11d0*/  FADD.FTZ R24, R56, R25 ;  /* 0x0000001938187221 */ /* 0x000fc80000010000 */
[----:B------:R-:W-:-:S04]  /*11e0*/  FADD.FTZ R25, R57, R24 ;  /* 0x0000001839197221 */ /* 0x000fc80000010000 */
[----:B------:R-:W-:-:S04]  /*11f0*/  FADD.FTZ R24, R58, R25 ;  /* 0x000000193a187221 */ /* 0x000fc80000010000 */
[----:B------:R-:W-:-:S04]  /*1200*/  FADD.FTZ R24, R61, R24 ;  /* 0x000000183d187221 */ /* 0x000fc80000010000 */
[----:B------:R-:W-:Y:S01]  /*1210*/  @P1 FADD.FTZ R27, R63, R24 ;  /* 0x000000183f1b1221 */ /* 0x000fe20000010000 */
[----:B------:R-:W-:Y:S05]  /*1220*/  BRA.DIV ~URZ, `(.L_x_56) ;  /* 0x000009027f007947 */ /* 0x000fea000b800000 */
[----:B------:R0:W1:Y:S02]  /*1230*/  SHFL.BFLY PT, R26, R27, 0x1, 0x1f ;  /* 0x0c201f001b1a7f89 */ /* 0x00006400000e0000 */
.L_x_64:
[----:B-1----:R-:W-:Y:S01]  /*1240*/  FADD.FTZ R65, R27, R26 ;  /* 0x0000001a1b417221 */ /* 0x002fe20000010000 */
[----:B------:R-:W-:Y:S05]  /*1250*/  BRA.DIV ~URZ, `(.L_x_57) ;  /* 0x000009427f007947 */ /* 0x000fea000b800000 */
[----:B------:R-:W1:Y:S02]  /*1260*/  SHFL.BFLY PT, R24, R65, 0x2, 0x1f ;  /* 0x0c401f0041187f89 */ /* 0x000e6400000e0000 */
[----:B-1----:R-:W-:-:S05]  /*1270*/  FADD.FTZ R24, R65, R24 ;  /* 0x0000001841187221 */ /* 0x002fca0000010000 */
[----:B------:R-:W1:Y:S02]  /*1280*/  SHFL.BFLY PT, R25, R24, 0x4, 0x1f ;  /* 0x0c801f0018197f89 */ /* 0x000e6400000e0000 */
[----:B-1----:R-:W-:-:S05]  /*1290*/  FADD.FTZ R25, R24, R25 ;  /* 0x0000001918197221 */ /* 0x002fca0000010000 */
[----:B------:R-:W1:Y:S02]  /*12a0*/  SHFL.BFLY PT, R26, R25, 0x8, 0x1f ;  /* 0x0d001f00191a7f89 */ /* 0x000e6400000e0000 */
[----:B-1----:R-:W-:-:S05]  /*12b0*/  FADD.FTZ R26, R25, R26 ;  /* 0x0000001a191a7221 */ /* 0x002fca0000010000 */
[----:B0-----:R-:W0:Y:S02]  /*12c0*/  SHFL.BFLY PT, R27, R26, 0x10, 0x1f ;  /* 0x0e001f001a1b7f89 */ /* 0x001e2400000e0000 */
[----:B0-----:R-:W-:-:S04]  /*12d0*/  FADD.FTZ R27, R26, R27 ;  /* 0x0000001b1a1b7221 */ /* 0x001fc80000010000 */
[----:B------:R-:W-:-:S04]  /*12e0*/  FMUL.FTZ R27, R27, c[0x0][0x1e0] ;  /* 0x000078001b1b7a20 */ /* 0x000fc80000410000 */
[--C-:B------:R-:W-:Y:S02]  /*12f0*/  FADD.FTZ R64, R47, -R27.reuse ;  /* 0x8000001b2f407221 */ /* 0x100fe40000010000 */
[--C-:B------:R-:W-:Y:S02]  /*1300*/  FADD.FTZ R65, R51, -R27.reuse ;  /* 0x8000001b33417221 */ /* 0x100fe40000010000 */
[----:B------:R-:W-:Y:S02]  /*1310*/  FFMA.FTZ R64, R64, R64, RZ ;  /* 0x0000004040407223 */ /* 0x000fe400000100ff */
[--C-:B------:R-:W-:Y:S02]  /*1320*/  FADD.FTZ R25, R55, -R27.reuse ;  /* 0x8000001b37197221 */ /* 0x100fe40000010000 */
[----:B------:R-:W-:Y:S02]  /*1330*/  FFMA.FTZ R64, R65, R65, R64 ;  /* 0x0000004141407223 */ /* 0x000fe40000010040 */
[----:B------:R-:W-:-:S02]  /*1340*/  FADD.FTZ R65, R50, -R27 ;  /* 0x8000001b32417221 */ /* 0x000fc40000010000 */
[----:B------:R-:W-:Y:S02]  /*1350*/  FADD.FTZ R26, R52, -R27 ;  /* 0x8000001b341a7221 */ /* 0x000fe40000010000 */
[----:B------:R-:W-:-:S04]  /*1360*/  FFMA.FTZ R64, R65, R65, R64 ;  /* 0x0000004141407223 */ /* 0x000fc80000010040 */
[----:B------:R-:W-:Y:S02]  /*1370*/  FFMA.FTZ R64, R25, R25, R64 ;  /* 0x0000001919407223 */ /* 0x000fe40000010040 */
[----:B------:R-:W-:-:S04]  /*1380*/  FADD.FTZ R25, R54, -R27 ;  /* 0x8000001b36197221 */ /* 0x000fc80000010000 */
[----:B------:R-:W-:Y:S02]  /*1390*/  FFMA.FTZ R64, R25, R25, R64 ;  /* 0x0000001919407223 */ /* 0x000fe40000010040 */
[----:B------:R-:W-:-:S04]  /*13a0*/  FADD.FTZ R25, R60, -R27 ;  /* 0x8000001b3c197221 */ /* 0x000fc80000010000 */
[----:B------:R-:W-:Y:S02]  /*13b0*/  FFMA.FTZ R64, R25, R25, R64 ;  /* 0x0000001919407223 */ /* 0x000fe40000010040 */
[----:B------:R-:W-:-:S04]  /*13c0*/  FADD.FTZ R25, R59, -R27 ;  /* 0x8000001b3b197221 */ /* 0x000fc80000010000 */
[----:B------:R-:W-:Y:S02]  /*13d0*/  FFMA.FTZ R64, R25, R25, R64 ;  /* 0x0000001919407223 */ /* 0x000fe40000010040 */
[----:B------:R-:W-:-:S04]  /*13e0*/  FADD.FTZ R25, R62, -R27 ;  /* 0x8000001b3e197221 */ /* 0x000fc80000010000 */
[----:B------:R-:W-:Y:S02]  /*13f0*/  FFMA.FTZ R64, R25, R25, R64 ;  /* 0x0000001919407223 */ /* 0x000fe40000010040 */
[----:B------:R-:W-:-:S03]  /*1400*/  FADD.FTZ R25, R46, -R27 ;  /* 0x8000001b2e197221 */ /* 0x000fc60000010000 */
[----:B------:R-:W-:-:S05]  /*1410*/  FSEL R24, R64, RZ, P3 ;  /* 0x000000ff40187208 */ /* 0x000fca0001800000 */
        /* <DEDUP_REMOVED lines=13> */
[----:B------:R-:W-:-:S05]  /*14f0*/  @P1 FFMA.FTZ R24, R26, R26, R25 ;  /* 0x0000001a1a181223 */ /* 0x000fca0000010019 */
[----:B------:R-:W0:Y:S02]  /*1500*/  SHFL.BFLY PT, R25, R24, 0x1, 0x1f ;  /* 0x0c201f0018197f89 */ /* 0x000e2400000e0000 */
[----:B0-----:R-:W-:-:S05]  /*1510*/  FADD.FTZ R25, R24, R25 ;  /* 0x0000001918197221 */ /* 0x001fca0000010000 */
[----:B------:R-:W0:Y:S02]  /*1520*/  SHFL.BFLY PT, R26, R25, 0x2, 0x1f ;  /* 0x0c401f00191a7f89 */ /* 0x000e2400000e0000 */
[----:B0-----:R-:W-:-:S05]  /*1530*/  FADD.FTZ R26, R25, R26 ;  /* 0x0000001a191a7221 */ /* 0x001fca0000010000 */
[----:B------:R-:W0:Y:S02]  /*1540*/  SHFL.BFLY PT, R65, R26, 0x4, 0x1f ;  /* 0x0c801f001a417f89 */ /* 0x000e2400000e0000 */
[----:B0-----:R-:W-:-:S05]  /*1550*/  FADD.FTZ R64, R26, R65 ;  /* 0x000000411a407221 */ /* 0x001fca0000010000 */
[----:B------:R-:W0:Y:S02]  /*1560*/  SHFL.BFLY PT, R65, R64, 0x8, 0x1f ;  /* 0x0d001f0040417f89 */ /* 0x000e2400000e0000 */
[----:B0-----:R-:W-:-:S05]  /*1570*/  FADD.FTZ R65, R64, R65 ;  /* 0x0000004140417221 */ /* 0x001fca0000010000 */
[----:B------:R0:W1:Y:S02]  /*1580*/  SHFL.BFLY PT, R26, R65, 0x10, 0x1f ;  /* 0x0e001f00411a7f89 */ /* 0x00006400000e0000 */
.L_x_65:
[----:B------:R-:W-:Y:S01]  /*1590*/  FMUL.FTZ R25, R27, R27 ;  /* 0x0000001b1b197220 */ /* 0x000fe20000410000 */
[----:B------:R-:W-:Y:S01]  /*15a0*/  ISETP.NE.AND P1, PT, RZ, UR6, PT ;  /* 0x00000006ff007c0c */ /* 0x000fe2000bf25270 */
[----:B01----:R-:W-:Y:S01]  /*15b0*/  FADD.FTZ R65, R26, R65 ;  /* 0x000000411a417221 */ /* 0x003fe20000010000 */
[----:B------:R-:W-:Y:S01]  /*15c0*/  MOV R24, c[0x0][0x1e0] ;  /* 0x0000780000187a02 */ /* 0x000fe20000000f00 */
[----:B------:R-:W-:Y:S01]  /*15d0*/  BSSY B0, `(.L_x_58) ;  /* 0x000002d000007945 */ /* 0x000fe20003800000 */
[----:B------:R-:W-:Y:S02]  /*15e0*/  FSEL R25, R25, RZ, P1 ;  /* 0x000000ff19197208 */ /* 0x000fe40000800000 */
[----:B------:R-:W-:Y:S01]  /*15f0*/  @!P4 MOV R64, 0x4 ;  /* 0x000000040040c802 */ /* 0x000fe20000000f00 */
[----:B------:R-:W-:Y:S01]  /*1600*/  FFMA.FTZ R24, R65, R24, c[0x0][0x228] ;  /* 0x00008a0041187623 */ /* 0x000fe20000010018 */
[----:B------:R-:W-:-:S03]  /*1610*/  FSEL R66, R27, RZ, !P1 ;  /* 0x000000ff1b427208 */ /* 0x000fc60004800000 */
[----:B------:R-:W-:Y:S02]  /*1620*/  FADD.FTZ R67, R24, R25 ;  /* 0x0000001918437221 */ /* 0x000fe40000010000 */
[----:B------:R-:W-:Y:S02]  /*1630*/  @!P4 IMAD.MOV.U32 R24, RZ, RZ, 0x4 ;  /* 0x00000004ff18c424 */ /* 0x000fe400078e00ff */
[C---:B------:R-:W-:Y:S02]  /*1640*/  @!P4 IMAD.WIDE R64, R11.reuse, R64, c[0x0][0x1a0] ;  /* 0x000068000b40c625 */ /* 0x040fe400078e0240 */
[----:B------:R-:W0:Y:S02]  /*1650*/  MUFU.RSQ R67, R67 ;  /* 0x0000004300437308 */ /* 0x000e240000001400 */
[----:B------:R-:W-:Y:S01]  /*1660*/  @!P4 IMAD.WIDE R24, R11, R24, c[0x0][0x1a8] ;  /* 0x00006a000b18c625 */ /* 0x000fe200078e0218 */
[----:B------:R1:W-:Y:S04]  /*1670*/  @!P4 STG.E [R64.64], R27 ;  /* 0x0000001b4000c986 */ /* 0x0003e8000c101904 */
[----:B0-----:R1:W-:Y:S01]  /*1680*/  @!P4 STG.E [R24.64], R67 ;  /* 0x000000431800c986 */ /* 0x0013e2000c101904 */
[----:B------:R-:W-:Y:S05]  /*1690*/  @!P3 BRA `(.L_x_59) ;  /* 0x000002000000b947 */ /* 0x000fea0003800000 */
[--C-:B-1----:R-:W-:Y:S01]  /*16a0*/  FADD.FTZ R24, R47, -R66.reuse ;  /* 0x800000422f187221 */ /* 0x102fe20000010000 */
[----:B------:R-:W-:Y:S01]  /*16b0*/  HFMA2.MMA R65, -RZ, RZ, 0, 9.5367431640625e-07 ;  /* 0x00000010ff417435 */ /* 0x000fe200000001ff */
[----:B------:R-:W-:-:S02]  /*16c0*/  FADD.FTZ R26, R51, -R66 ;  /* 0x80000042331a7221 */ /* 0x000fc40000010000 */
[--C-:B------:R-:W-:Y:S02]  /*16d0*/  FADD.FTZ R64, R50, -R66.reuse ;  /* 0x8000004232407221 */ /* 0x100fe40000010000 */
[----:B------:R-:W-:Y:S02]  /*16e0*/  FADD.FTZ R68, R55, -R66 ;  /* 0x8000004237447221 */ /* 0x000fe40000010000 */
[C---:B------:R-:W-:Y:S02]  /*16f0*/  FMUL.FTZ R24, R67.reuse, R24 ;  /* 0x0000001843187220 */ /* 0x040fe40000410000 */
[C---:B------:R-:W-:Y:S02]  /*1700*/  FMUL.FTZ R26, R67.reuse, R26 ;  /* 0x0000001a431a7220 */ /* 0x040fe40000410000 */
[C---:B------:R-:W-:Y:S02]  /*1710*/  FMUL.FTZ R64, R67.reuse, R64 ;  /* 0x0000004043407220 */ /* 0x040fe40000410000 */
[----:B------:R-:W-:-:S02]  /*1720*/  FMUL.FTZ R68, R67, R68 ;  /* 0x0000004443447220 */ /* 0x000fc40000410000 */
[----:B------:R-:W-:Y:S02]  /*1730*/  FFMA.FTZ R24, R9, R24, R0 ;  /* 0x0000001809187223 */ /* 0x000fe40000010000 */
[----:B------:R-:W-:Y:S02]  /*1740*/  FFMA.FTZ R25, R8, R26, R13 ;  /* 0x0000001a08197223 */ /* 0x000fe4000001000d */
[----:B------:R-:W-:Y:S02]  /*1750*/  FFMA.FTZ R64, R7, R64, R12 ;  /* 0x0000004007407223 */ /* 0x000fe4000001000c */
[----:B------:R-:W-:Y:S01]  /*1760*/  FFMA.FTZ R27, R6, R68, R15 ;  /* 0x00000044061b7223 */ /* 0x000fe2000001000f */
[----:B------:R-:W-:Y:S01]  /*1770*/  F2FP.BF16.PACK_AB R24, R25, R24 ;  /* 0x000000181918723e */ /* 0x000fe200000010ff */
[--C-:B------:R-:W-:Y:S02]  /*1780*/  FADD.FTZ R26, R54, -R66.reuse ;  /* 0x80000042361a7221 */ /* 0x100fe40000010000 */
[--C-:B------:R-:W-:Y:S01]  /*1790*/  FADD.FTZ R68, R62, -R66.reuse ;  /* 0x800000423e447221 */ /* 0x100fe20000010000 */
[----:B------:R-:W-:Y:S01]  /*17a0*/  F2FP.BF16.PACK_AB R25, R27, R64 ;  /* 0x000000401b19723e */ /* 0x000fe200000010ff */
[----:B------:R-:W-:-:S02]  /*17b0*/  FADD.FTZ R64, R60, -R66 ;  /* 0x800000423c407221 */ /* 0x000fc40000010000 */
[C---:B------:R-:W-:Y:S02]  /*17c0*/  FMUL.FTZ R26, R67.reuse, R26 ;  /* 0x0000001a431a7220 */ /* 0x040fe40000410000 */
[----:B------:R-:W-:Y:S02]  /*17d0*/  FMUL.FTZ R64, R67, R64 ;  /* 0x0000004043407220 */ /* 0x000fe40000410000 */
[----:B------:R-:W-:Y:S02]  /*17e0*/  FFMA.FTZ R26, R5, R26, R14 ;  /* 0x0000001a051a7223 */ /* 0x000fe4000001000e */
[----:B------:R-:W-:Y:S02]  /*17f0*/  FFMA.FTZ R27, R4, R64, R29 ;  /* 0x00000040041b7223 */ /* 0x000fe4000001001d */
[----:B------:R-:W-:Y:S02]  /*1800*/  FADD.FTZ R64, R59, -R66 ;  /* 0x800000423b407221 */ /* 0x000fe40000010000 */
[----:B------:R-:W-:Y:S01]  /*1810*/  FMUL.FTZ R68, R67, R68 ;  /* 0x0000004443447220 */ /* 0x000fe20000410000 */
[----:B------:R-:W-:Y:S01]  /*1820*/  F2FP.BF16.PACK_AB R26, R27, R26 ;  /* 0x0000001a1b1a723e */ /* 0x000fe200000010ff */
[----:B------:R-:W-:-:S02]  /*1830*/  FMUL.FTZ R64, R67, R64 ;  /* 0x0000004043407220 */ /* 0x000fc40000410000 */
[----:B------:R-:W-:Y:S02]  /*1840*/  FFMA.FTZ R68, R2, R68, R31 ;  /* 0x0000004402447223 */ /* 0x000fe4000001001f */
[----:B------:R-:W-:Y:S02]  /*1850*/  FFMA.FTZ R27, R3, R64, R28 ;  /* 0x00000040031b7223 */ /* 0x000fe4000001001c */
[C---:B------:R-:W-:Y:S01]  /*1860*/  IMAD.WIDE.U32 R64, R48.reuse, R65, c[0x0][0x208] ;  /* 0x0000820030407625 */ /* 0x040fe200078e0041 */
[----:B------:R-:W-:Y:S02]  /*1870*/  IADD3 R48, R48, 0x20, RZ ;  /* 0x0000002030307810 */ /* 0x000fe40007ffe0ff */
[----:B------:R-:W-:-:S05]  /*1880*/  F2FP.BF16.PACK_AB R27, R68, R27 ;  /* 0x0000001b441b723e */ /* 0x000fca00000010ff */
[----:B------:R0:W-:Y:S02]  /*1890*/  STG.E.128 [R64.64], R24 ;  /* 0x0000001840007986 */ /* 0x0001e4000c101d04 */
.L_x_59:
[----:B------:R-:W-:Y:S05]  /*18a0*/  BSYNC B0 ;  /* 0x0000000000007941 */ /* 0x000fea0003800000 */
.L_x_58:
[----:B------:R-:W-:Y:S01]  /*18b0*/  BSSY B0, `(.L_x_60) ;  /* 0x0000021000007945 */ /* 0x000fe20003800000 */
[----:B------:R-:W-:Y:S05]  /*18c0*/  @!P2 BRA `(.L_x_61) ;  /* 0x000001f00000a947 */ /* 0x000fea0003800000 */
[--C-:B01----:R-:W-:Y:S02]  /*18d0*/  FADD.FTZ R25, R46, -R66.reuse ;  /* 0x800000422e197221 */ /* 0x103fe40000010000 */
[--C-:B------:R-:W-:Y:S02]  /*18e0*/  FADD.FTZ R65, R52, -R66.reuse ;  /* 0x8000004234417221 */ /* 0x100fe40000010000 */
[--C-:B------:R-:W-:Y:S02]  /*18f0*/  FADD.FTZ R69, R53, -R66.reuse ;  /* 0x8000004235457221 */ /* 0x100fe40000010000 */
[--C-:B------:R-:W-:Y:S02]  /*1900*/  FADD.FTZ R68, R56, -R66.reuse ;  /* 0x8000004238447221 */ /* 0x100fe40000010000 */
[--C-:B------:R-:W-:Y:S02]  /*1910*/  FADD.FTZ R24, R57, -R66.reuse ;  /* 0x8000004239187221 */ /* 0x100fe40000010000 */
[----:B------:R-:W-:-:S02]  /*1920*/  FADD.FTZ R26, R58, -R66 ;  /* 0x800000423a1a7221 */ /* 0x000fc40000010000 */
[--C-:B------:R-:W-:Y:S02]  /*1930*/  FADD.FTZ R64, R61, -R66.reuse ;  /* 0x800000423d407221 */ /* 0x100fe40000010000 */
[----:B------:R-:W-:Y:S02]  /*1940*/  FADD.FTZ R27, R63, -R66 ;  /* 0x800000423f1b7221 */ /* 0x000fe40000010000 */
[C---:B------:R-:W-:Y:S02]  /*1950*/  FMUL.FTZ R25, R67.reuse, R25 ;  /* 0x0000001943197220 */ /* 0x040fe40000410000 */
[C---:B------:R-:W-:Y:S02]  /*1960*/  FMUL.FTZ R65, R67.reuse, R65 ;  /* 0x0000004143417220 */ /* 0x040fe40000410000 */
[C---:B------:R-:W-:Y:S02]  /*1970*/  FMUL.FTZ R66, R67.reuse, R69 ;  /* 0x0000004543427220 */ /* 0x040fe40000410000 */
[----:B------:R-:W-:-:S02]  /*1980*/  FMUL.FTZ R68, R67, R68 ;  /* 0x0000004443447220 */ /* 0x000fc40000410000 */
[C---:B------:R-:W-:Y:S02]  /*1990*/  FMUL.FTZ R24, R67.reuse, R24 ;  /* 0x0000001843187220 */ /* 0x040fe40000410000 */
[C---:B------:R-:W-:Y:S02]  /*19a0*/  FMUL.FTZ R26, R67.reuse, R26 ;  /* 0x0000001a431a7220 */ /* 0x040fe40000410000 */
[C---:B------:R-:W-:Y:S02]  /*19b0*/  FMUL.FTZ R64, R67.reuse, R64 ;  /* 0x0000004043407220 */ /* 0x040fe40000410000 */
[----:B------:R-:W-:Y:S02]  /*19c0*/  FMUL.FTZ R67, R67, R27 ;  /* 0x0000001b43437220 */ /* 0x000fe40000410000 */
[----:B------:R-:W-:Y:S02]  /*19d0*/  FFMA.FTZ R27, R36, R64, R45 ;  /* 0x00000040241b7223 */ /* 0x000fe4000001002d */
[----:B------:R-:W-:-:S02]  /*19e0*/  FFMA.FTZ R64, R38, R67, R49 ;  /* 0x0000004326407223 */ /* 0x000fc40000010031 */
[----:B------:R-:W-:Y:S02]  /*19f0*/  FFMA.FTZ R24, R34, R24, R43 ;  /* 0x0000001822187223 */ /* 0x000fe4000001002b */
[----:B------:R-:W-:Y:S01]  /*1a00*/  FFMA.FTZ R67, R37, R26, R44 ;  /* 0x0000001a25437223 */ /* 0x000fe2000001002c */
[----:B------:R-:W-:Y:S01]  /*1a10*/  F2FP.BF16.PACK_AB R27, R64, R27 ;  /* 0x0000001b401b723e */ /* 0x000fe200000010ff */
[----:B------:R-:W-:Y:S02]  /*1a20*/  FFMA.FTZ R64, R30, R25, R39 ;  /* 0x000000191e407223 */ /* 0x000fe40000010027 */
[----:B------:R-:W-:Y:S01]  /*1a30*/  FFMA.FTZ R65, R33, R65, R40 ;  /* 0x0000004121417223 */ /* 0x000fe20000010028 */
[----:B------:R-:W-:Y:S01]  /*1a40*/  F2FP.BF16.PACK_AB R26, R67, R24 ;  /* 0x00000018431a723e */ /* 0x000fe200000010ff */
[----:B------:R-:W-:Y:S02]  /*1a50*/  FFMA.FTZ R25, R32, R66, R41 ;  /* 0x0000004220197223 */ /* 0x000fe40000010029 */
[----:B------:R-:W-:Y:S01]  /*1a60*/  FFMA.FTZ R68, R35, R68, R42 ;  /* 0x0000004423447223 */ /* 0x000fe2000001002a */
[----:B------:R-:W-:-:S02]  /*1a70*/  F2FP.BF16.PACK_AB R24, R65, R64 ;  /* 0x000000404118723e */ /* 0x000fc400000010ff */
[----:B------:R-:W-:Y:S02]  /*1a80*/  MOV R65, 0x10 ;  /* 0x0000001000417802 */ /* 0x000fe40000000f00 */
[----:B------:R-:W-:-:S03]  /*1a90*/  F2FP.BF16.PACK_AB R25, R68, R25 ;  /* 0x000000194419723e */ /* 0x000fc600000010ff */
[----:B------:R-:W-:-:S05]  /*1aa0*/  IMAD.WIDE.U32 R64, R48, R65, c[0x0][0x208] ;  /* 0x0000820030407625 */ /* 0x000fca00078e0041 */
[----:B------:R0:W-:Y:S02]  /*1ab0*/  STG.E.128 [R64.64], R24 ;  /* 0x0000001840007986 */ /* 0x0001e4000c101d04 */
.L_x_61:
[----:B------:R-:W-:Y:S05]  /*1ac0*/  BSYNC B0 ;  /* 0x0000000000007941 */ /* 0x000fea0003800000 */
.L_x_60:
[----:B01----:R-:W-:-:S10]  /*1ad0*/  HFMA2.MMA R24, -RZ, RZ, 0, 2.384185791015625e-07 ;  /* 0x00000004ff187435 */ /* 0x003fd400000001ff */
[----:B------:R-:W-:-:S05]  /*1ae0*/  IMAD R11, R24, c[0x0][0x160], R11 ;  /* 0x00005800180b7a24 */ /* 0x000fca00078e020b */
[----:B------:R-:W-:-:S13]  /*1af0*/  ISETP.GE.AND P1, PT, R11, c[0x0][0x164], PT ;  /* 0x000059000b007a0c */ /* 0x000fda0003f26270 */
[----:B-----5:R-:W-:Y:S01]  /*1b00*/  @P1 CALL.REL.NOINC `(.L_x_62) ;  /* 0x0000001000001944 */ /* 0x020fe20003c00000 */
[----:B------:R-:W-:Y:S05]  /*1b10*/  BRA `(.L_x_63) ;  /* 0xffffe9e000007947 */ /* 0x000fea000383ffff */
.L_x_62:
[----:B------:R-:W-:Y:S05]  /*1b20*/  EXIT ;  /* 0x000000000000794d */ /* 0x000fea0003800000 */
.L_x_56:
[----:B------:R-:W-:Y:S01]  /*1b30*/  HFMA2.MMA R67, -RZ, RZ, 0, 1.847743988037109375e-06 ;  /* 0x0000001fff437435 */ /* 0x000fe200000001ff */
[----:B------:R-:W-:Y:S01]  /*1b40*/  IMAD.MOV.U32 R65, RZ, RZ, R27 ;  /* 0x000000ffff417224 */ /* 0x000fe200078e001b */
[----:B------:R-:W-:Y:S02]  /*1b50*/  MOV R26, 0x1 ;  /* 0x00000001001a7802 */ /* 0x000fe40000000f00 */
[----:B------:R-:W-:Y:S02]  /*1b60*/  MOV R64, 0xffffffff ;  /* 0xffffffff00407802 */ /* 0x000fe40000000f00 */
[----:B------:R-:W-:Y:S02]  /*1b70*/  MOV R24, 0x1b90 ;  /* 0x00001b9000187802 */ /* 0x000fe40000000f00 */
[----:B-----5:R-:W-:Y:S05]  /*1b80*/  CALL.REL.NOINC `($__internal_0_$__cuda_sm70_shflsync_bfly_p) ;  /* 0x0000059000007944 */ /* 0x020fea0003c00000 */
[----:B01----:R-:W-:Y:S05]  /*1b90*/  BRA `(.L_x_64) ;  /* 0xfffff6a000007947 */ /* 0x003fea000383ffff */
.L_x_57:
[----:B------:R-:W-:Y:S01]  /*1ba0*/  HFMA2.MMA R67, -RZ, RZ, 0, 1.847743988037109375e-06 ;  /* 0x0000001fff437435 */ /* 0x000fe200000001ff */
[----:B------:R-:W-:Y:S01]  /*1bb0*/  IMAD.MOV.U32 R26, RZ, RZ, 0x2 ;  /* 0x00000002ff1a7424 */ /* 0x000fe200078e00ff */
[----:B------:R-:W-:Y:S02]  /*1bc0*/  MOV R64, 0xffffffff ;  /* 0xffffffff00407802 */ /* 0x000fe40000000f00 */
[----:B------:R-:W-:-:S02]  /*1bd0*/  MOV R24, 0x1bf0 ;  /* 0x00001bf000187802 */ /* 0x000fc40000000f00 */
[----:B0----5:R-:W-:Y:S05]  /*1be0*/  CALL.REL.NOINC `($__internal_0_$__cuda_sm70_shflsync_bfly_p) ;  /* 0x0000053000007944 */ /* 0x021fea0003c00000 */
[----:B01----:R-:W-:Y:S01]  /*1bf0*/  FADD.FTZ R65, R65, R26 ;  /* 0x0000001a41417221 */ /* 0x003fe20000010000 */
[----:B------:R-:W-:Y:S01]  /*1c00*/  HFMA2.MMA R26, -RZ, RZ, 0, 2.384185791015625e-07 ;  /* 0x00000004ff1a7435 */ /* 0x000fe200000001ff */
[----:B------:R-:W-:Y:S01]  /*1c10*/  IMAD.MOV.U32 R67, RZ, RZ, 0x1f ;  /* 0x0000001fff437424 */ /* 0x000fe200078e00ff */
[----:B------:R-:W-:-:S02]  /*1c20*/  MOV R64, 0xffffffff ;  /* 0xffffffff00407802 */ /* 0x000fc40000000f00 */
[----:B------:R-:W-:Y:S02]  /*1c30*/  MOV R24, 0x1c50 ;  /* 0x00001c5000187802 */ /* 0x000fe40000000f00 */
[----:B------:R-:W-:Y:S05]  /*1c40*/  CALL.REL.NOINC `($__internal_0_$__cuda_sm70_shflsync_bfly_p) ;  /* 0x000004d000007944 */ /* 0x000fea0003c00000 */
[----:B01----:R-:W-:Y:S01]  /*1c50*/  FADD.FTZ R65, R65, R26 ;  /* 0x0000001a41417221 */ /* 0x003fe20000010000 */
[----:B------:R-:W-:Y:S01]  /*1c60*/  HFMA2.MMA R26, -RZ, RZ, 0, 4.76837158203125e-07 ;  /* 0x00000008ff1a7435 */ /* 0x000fe200000001ff */
[----:B------:R-:W-:Y:S01]  /*1c70*/  MOV R67, 0x1f ;  /* 0x0000001f00437802 */ /* 0x000fe20000000f00 */
[----:B------:R-:W-:Y:S01]  /*1c80*/  IMAD.MOV.U32 R64, RZ, RZ, -0x1 ;  /* 0xffffffffff407424 */ /* 0x000fe200078e00ff */
[----:B------:R-:W-:-:S03]  /*1c90*/  MOV R24, 0x1cb0 ;  /* 0x00001cb000187802 */ /* 0x000fc60000000f00 */
[----:B------:R-:W-:Y:S05]  /*1ca0*/  CALL.REL.NOINC `($__internal_0_$__cuda_sm70_shflsync_bfly_p) ;  /* 0x0000047000007944 */ /* 0x000fea0003c00000 */
[----:B01----:R-:W-:Y:S01]  /*1cb0*/  FADD.FTZ R65, R65, R26 ;  /* 0x0000001a41417221 */ /* 0x003fe20000010000 */
[----:B------:R-:W-:Y:S01]  /*1cc0*/  HFMA2.MMA R26, -RZ, RZ, 0, 9.5367431640625e-07 ;  /* 0x00000010ff1a7435 */ /* 0x000fe200000001ff */
[----:B------:R-:W-:Y:S02]  /*1cd0*/  MOV R67, 0x1f ;  /* 0x0000001f00437802 */ /* 0x000fe40000000f00 */
[----:B------:R-:W-:Y:S02]  /*1ce0*/  MOV R64, 0xffffffff ;  /* 0xffffffff00407802 */ /* 0x000fe40000000f00 */
[----:B------:R-:W-:-:S02]  /*1cf0*/  MOV R24, 0x1d10 ;  /* 0x00001d1000187802 */ /* 0x000fc40000000f00 */
[----:B------:R-:W-:Y:S05]  /*1d00*/  CALL.REL.NOINC `($__internal_0_$__cuda_sm70_shflsync_bfly_p) ;  /* 0x0000041000007944 */ /* 0x000fea0003c00000 */
[----:B-1----:R-:W-:Y:S01]  /*1d10*/  FADD.FTZ R26, R65, R26 ;  /* 0x0000001a411a7221 */ /* 0x002fe20000010000 */
[----:B0-----:R-:W-:Y:S01]  /*1d20*/  HFMA2.MMA R67, -RZ, RZ, 0, 1.847743988037109375e-06 ;  /* 0x0000001fff437435 */ /* 0x001fe200000001ff */
[----:B------:R-:W-:-:S02]  /*1d30*/  MOV R64, 0xffffffff ;  /* 0xffffffff00407802 */ /* 0x000fc40000000f00 */
[----:B------:R-:W-:Y:S02]  /*1d40*/  FMUL.FTZ R27, R26, c[0x0][0x1e0] ;  /* 0x000078001a1b7a20 */ /* 0x000fe40000410000 */
[----:B------:R-:W-:Y:S02]  /*1d50*/  IMAD.MOV.U32 R26, RZ, RZ, 0x1 ;  /* 0x00000001ff1a7424 */ /* 0x000fe400078e00ff */
[--C-:B------:R-:W-:Y:S02]  /*1d60*/  FADD.FTZ R24, R47, -R27.reuse ;  /* 0x8000001b2f187221 */ /* 0x100fe40000010000 */
[----:B------:R-:W-:Y:S02]  /*1d70*/  FADD.FTZ R25, R51, -R27 ;  /* 0x8000001b33197221 */ /* 0x000fe40000010000 */
[----:B------:R-:W-:-:S04]  /*1d80*/  FFMA.FTZ R24, R24, R24, RZ ;  /* 0x0000001818187223 */ /* 0x000fc800000100ff */
        /* <DEDUP_REMOVED lines=14> */
[----:B------:R-:W-:Y:S01]  /*1e70*/  FSEL R65, R24, RZ, P3 ;  /* 0x000000ff18417208 */ /* 0x000fe20001800000 */
[----:B------:R-:W-:-:S04]  /*1e80*/  FADD.FTZ R24, R46, -R27 ;  /* 0x8000001b2e187221 */ /* 0x000fc80000010000 */
        /* <DEDUP_REMOVED lines=13> */
[----:B------:R-:W-:Y:S01]  /*1f60*/  @P1 FFMA.FTZ R65, R25, R25, R24 ;  /* 0x0000001919411223 */ /* 0x000fe20000010018 */
[----:B------:R-:W-:Y:S02]  /*1f70*/  MOV R24, 0x1f90 ;  /* 0x00001f9000187802 */ /* 0x000fe40000000f00 */
[----:B------:R-:W-:Y:S05]  /*1f80*/  CALL.REL.NOINC `($__internal_0_$__cuda_sm70_shflsync_bfly_p) ;  /* 0x0000019000007944 */ /* 0x000fea0003c00000 */
[----:B01----:R-:W-:Y:S01]  /*1f90*/  FADD.FTZ R65, R65, R26 ;  /* 0x0000001a41417221 */ /* 0x003fe20000010000 */
[----:B------:R-:W-:Y:S01]  /*1fa0*/  HFMA2.MMA R26, -RZ, RZ, 0, 1.1920928955078125e-07 ;  /* 0x00000002ff1a7435 */ /* 0x000fe200000001ff */
[----:B------:R-:W-:Y:S01]  /*1fb0*/  IMAD.MOV.U32 R67, RZ, RZ, 0x1f ;  /* 0x0000001fff437424 */ /* 0x000fe200078e00ff */
[----:B------:R-:W-:Y:S02]  /*1fc0*/  MOV R64, 0xffffffff ;  /* 0xffffffff00407802 */ /* 0x000fe40000000f00 */
[----:B------:R-:W-:Y:S02]  /*1fd0*/  MOV R24, 0x1ff0 ;  /* 0x00001ff000187802 */ /* 0x000fe40000000f00 */
[----:B------:R-:W-:Y:S05]  /*1fe0*/  CALL.REL.NOINC `($__internal_0_$__cuda_sm70_shflsync_bfly_p) ;  /* 0x0000013000007944 */ /* 0x000fea0003c00000 */
[----:B01----:R-:W-:Y:S01]  /*1ff0*/  FADD.FTZ R65, R65, R26 ;  /* 0x0000001a41417221 */ /* 0x003fe20000010000 */
[----:B------:R-:W-:Y:S01]  /*2000*/  HFMA2.MMA R26, -RZ, RZ, 0, 2.384185791015625e-07 ;  /* 0x00000004ff1a7435 */ /* 0x000fe200000001ff */
[----:B------:R-:W-:Y:S01]  /*2010*/  MOV R67, 0x1f ;  /* 0x0000001f00437802 */ /* 0x000fe20000000f00 */
[----:B------:R-:W-:Y:S01]  /*2020*/  IMAD.MOV.U32 R64, RZ, RZ, -0x1 ;  /* 0xffffffffff407424 */ /* 0x000fe200078e00ff */
[----:B------:R-:W-:-:S03]  /*2030*/  MOV R24, 0x2050 ;  /* 0x0000205000187802 */ /* 0x000fc60000000f00 */
[----:B------:R-:W-:Y:S05]  /*2040*/  CALL.REL.NOINC `($__internal_0_$__cuda_sm70_shflsync_bfly_p) ;  /* 0x000000d000007944 */ /* 0x000fea0003c00000 */
[----:B01----:R-:W-:Y:S01]  /*2050*/  FADD.FTZ R65, R65, R26 ;  /* 0x0000001a41417221 */ /* 0x003fe20000010000 */
[----:B------:R-:W-:Y:S01]  /*2060*/  HFMA2.MMA R26, -RZ, RZ, 0, 4.76837158203125e-07 ;  /* 0x00000008ff1a7435 */ /* 0x000fe200000001ff */
[----:B------:R-:W-:-:S02]  /*2070*/  MOV R67, 0x1f ;  /* 0x0000001f00437802 */ /* 0x000fc40000000f00 */
[----:B------:R-:W-:Y:S02]  /*2080*/  MOV R64, 0xffffffff ;  /* 0xffffffff00407802 */ /* 0x000fe40000000f00 */
[----:B------:R-:W-:Y:S02]  /*2090*/  MOV R24, 0x20b0 ;  /* 0x000020b000187802 */ /* 0x000fe40000000f00 */
[----:B------:R-:W-:Y:S05]  /*20a0*/  CALL.REL.NOINC `($__internal_0_$__cuda_sm70_shflsync_bfly_p) ;  /* 0x0000007000007944 */ /* 0x000fea0003c00000 */
[----:B0-----:R-:W-:Y:S01]  /*20b0*/  HFMA2.MMA R67, -RZ, RZ, 0, 1.847743988037109375e-06 ;  /* 0x0000001fff437435 */ /* 0x001fe200000001ff */
[----:B-1----:R-:W-:Y:S01]  /*20c0*/  FADD.FTZ R65, R65, R26 ;  /* 0x0000001a41417221 */ /* 0x002fe20000010000 */
[----:B------:R-:W-:Y:S01]  /*20d0*/  MOV R64, 0xffffffff ;  /* 0xffffffff00407802 */ /* 0x000fe20000000f00 */
[----:B------:R-:W-:Y:S01]  /*20e0*/  IMAD.MOV.U32 R26, RZ, RZ, 0x10 ;  /* 0x00000010ff1a7424 */ /* 0x000fe200078e00ff */
[----:B------:R-:W-:Y:S02]  /*20f0*/  MOV R24, 0x2110 ;  /* 0x0000211000187802 */ /* 0x000fe40000000f00 */
[----:B------:R-:W-:Y:S05]  /*2100*/  CALL.REL.NOINC `($__internal_0_$__cuda_sm70_shflsync_bfly_p) ;  /* 0x0000001000007944 */ /* 0x000fea0003c00000 */
[----:B01----:R-:W-:Y:S05]  /*2110*/  BRA `(.L_x_65) ;  /* 0xfffff47000007947 */ /* 0x003fea000383ffff */
        .weak           $__internal_0_$__cuda_sm70_shflsync_bfly_p
        .type           $__internal_0_$__cuda_sm70_shflsync_bfly_p,@function
        .size           $__internal_0_$__cuda_sm70_shflsync_bfly_p,(.L_x_15192 - $__internal_0_$__cuda_sm70_shflsync_bfly_p)
$__internal_0_$__cuda_sm70_shflsync_bfly_p:
[----:B------:R-:W-:Y:S01]  /*2120*/  HFMA2.MMA R25, -RZ, RZ, 0, 0 ;  /* 0x00000000ff197435 */ /* 0x000fe200000001ff */
[----:B------:R-:W-:Y:S04]  /*2130*/  WARPSYNC R64 ;  /* 0x0000004000007348 */ /* 0x000fe80003800000 */
[----:B------:R0:W1:Y:S01]  /*2140*/  SHFL.BFLY PT, R26, R65, R26, R67 ;  /* 0x0c00001a411a7389 */ /* 0x00006200000e0043 */
[----:B------:R-:W-:Y:S05]  /*2150*/  RET.REL.NODEC R24 `(_ZN10layer_norm13ln_fwd_kernelINS_13Kernel_traitsI13__nv_bfloat16S2_S2_S2_fjLj512ELj1ELj4ELj1ELj16ENS_18Kernel_traits_baseILj512ES2_S2_S2_S2_fjLj128EEEEELb0ELb0ELb0ELb0EEEvNS_9FwdParamsE) ;  /* 0xffffdea018007950 */ /* 0x000fea0003c3ffff */
.L_x_66:
[----:B------:R-:W-:-:S00]  /*2160*/  BRA `(.L_x_66) ;  /* 0xfffffff000007947 */ /* 0x000fc0000383ffff */
[----:B------:R-:W-:-:S00]  /*2170*/  NOP ;  /* 0x0000000000007918 */ /* 0x000fc00000000000 */
        /* <DEDUP_REMOVED lines=8> */
.L_x_15192:


//--------------------- .text._ZN10layer_norm13ln_fwd_kernelINS_13Kernel_traitsI13__nv_bfloat16S2_S2_S2_fjLj512ELj1ELj4ELj1ELj16ENS_18Kernel_traits_baseILj512ES2_S2_S2_S2_fjLj128EEEEELb0ELb0ELb0ELb1EEEvNS_9FwdParamsE --------------------------
	.section	.text._ZN10layer_norm13ln_fwd_kernelINS_13Kernel_traitsI13__nv_bfloat16S2_S2_S2_fjLj512ELj1ELj4ELj1ELj16ENS_18Kernel_traits_baseILj512ES2_S2_S2_S2_fjLj128EEEEELb0ELb0ELb0ELb1EEEvNS_9FwdParamsE,"ax",@progbits
	.sectioninfo	@"SHI_REGISTERS=64"
	.align	128
        .global         _ZN10layer_norm13ln_fwd_kernelINS_13Kernel_traitsI13__nv_bfloat16S2_S2_S2_fjLj512ELj1ELj4ELj1ELj16ENS_18Kernel_traits_baseILj512ES2_S2_S2_S2_fjLj128EEEEELb0ELb0ELb0ELb1EEEvNS_9FwdParamsE
        .type           _ZN10layer_norm13ln_fwd_kernelINS_13Kernel_traitsI13__nv_bfloat16S2_S2_S2_fjLj512ELj1ELj4ELj1ELj16ENS_18Kernel_traits_baseILj512ES2_S2_S2_S2_fjLj128EEEEELb0ELb0ELb0ELb1EEEvNS_9FwdParamsE,@function
        .size           _ZN10layer_norm13ln_fwd_kernelINS_13Kernel_traitsI13__nv_bfloat16S2_S2_S2_fjLj512ELj1ELj4ELj1ELj16ENS_18Kernel_traits_baseILj512ES2_S2_S2_S2_fjLj128EEEEELb0ELb0ELb0ELb1EEEvNS_9FwdParamsE,(.L_x_15193 - _ZN10layer_norm13ln_fwd_kernelINS_13Kernel_traitsI13__nv_bfloat16S2_S2_S2_fjLj512ELj1ELj4ELj1ELj16ENS_18Kernel_traits_baseILj512ES2_S2_S2_S2_fjLj128EEEEELb0ELb0ELb0ELb1EEEvNS_9FwdParamsE)
        .other          _ZN10layer_norm13ln_fwd_kernelINS_13Kernel_traitsI13__nv_bfloat16S2_S2_S2_fjLj512ELj1ELj4ELj1ELj16ENS_18Kernel_traits_baseILj512ES2_S2_S2_S2_fjLj128EEEEELb0ELb0ELb0ELb1EEEvNS_9FwdParamsE,@"STO_CUDA_ENTRY STV_DEFAULT"
_ZN10layer_norm13ln_fwd_kernelINS_13Kernel_traitsI13__nv_bfloat16S2_S2_S2_fjLj512ELj1ELj4ELj1ELj16ENS_18Kernel_traits_baseILj512ES2_S2_S2_S2_fjLj128EEEEELb0ELb0ELb0ELb1EEEvNS_9FwdParamsE:
.text._ZN10layer_norm13ln_fwd_kernelINS_13Kernel_traitsI13__nv_bfloat16S2_S2_S2_fjLj512ELj1ELj4ELj1ELj16ENS_18Kernel_traits_baseILj512ES2_S2_S2_S2_fjLj128EEEEELb0ELb0ELb0ELb1EEEvNS_9FwdParamsE:
[----:B------:R-:W-:Y:S02]  /*0000*/  MOV R1, c[0x0][0x28] ;  /* 0x00000a0000017a02 */ /* 0x000fe40000000f00 */
[----:B------:R-:W0:Y:S01]  /*0010*/  S2R R38, SR_TID.X ;  /* 0x0000000000267919 */ /* 0x000e220000002100 */
[----:B------:R-:W-:Y:S01]  /*0020*/  ISETP.NE.U32.AND P1, PT, RZ, c[0x0][0x218], PT ;  /* 0x00008600ff007a0c */ /* 0x000fe20003f25070 */
[----:B------:R-:W-:Y:S02]  /*0030*/  ULDC.64 UR4, c[0x0][0x118] ;  /* 0x0000460000047ab9 */ /* 0x000fe40000000a00 */
[----:B------:R-:W1:Y:S01]  /*0040*/  S2R R3, SR_CTAID.X ;  /* 0x0000000000037919 */ /* 0x000e620000002500 */
[----:B------:R-:W-:Y:S02]  /*0050*/  ISETP.NE.AND.EX P1, PT, RZ, c[0x0][0x21c], PT, P1 ;  /* 0x00008700ff007a0c */ /* 0x000fe40003f25310 */
[----:B0-----:R-:W-:-:S04]  /*0060*/  SHF.L.U32 R0, R38, 0x4, RZ ;  /* 0x0000000426007819 */ /* 0x001fc800000006ff */
[----:B------:R-:W-:-:S04]  /*0070*/  LOP3.LUT R0, R0, 0x1f0, RZ, 0xc0, !PT ;  /* 0x000001f000007812 */ /* 0x000fc800078ec0ff */
[----:B------:R-:W-:-:S04]  /*0080*/  IADD3 R4, P0, R0, c[0x0][0x218], RZ ;  /* 0x0000860000047a10 */ /* 0x000fc80007f1e0ff */
[----:B------:R-:W-:-:S05]  /*0090*/  IADD3.X R5, RZ, c[0x0][0x21c], RZ, P0, !PT ;  /* 0x00008700ff057a10 */ /* 0x000fca00007fe4ff */
[----:B------:R0:W5:Y:S01]  /*00a0*/  @P1 LDG.E.128 R20, [R4.64] ;  /* 0x0000000404141981 */ /* 0x000162000c1e1d00 */
[----:B------:R-:W-:-:S03]  /*00b0*/  SHF.R.U32.HI R10, RZ, 0x5, R38 ;  /* 0x00000005ff0a7819 */ /* 0x000fc60000011626 */
[----:B------:R0:W5:Y:S01]  /*00c0*/  @P1 LDG.E.128 R16, [R4.64+0x200] ;  /* 0x0002000404101981 */ /* 0x000162000c1e1d00 */
[----:B-1----:R-:W-:Y:S02]  /*00d0*/  LEA R10, R3, R10, 0x2 ;  /* 0x0000000a030a7211 */ /* 0x002fe400078e10ff */
[----:B------:R-:W-:Y:S02]  /*00e0*/  IADD3 R2, P2, R0, c[0x0][0x1b0], RZ ;  /* 0x00006c0000027a10 */ /* 0x000fe40007f5e0ff */
[----:B------:R-:W-:Y:S02]  /*00f0*/  ISETP.GE.AND P0, PT, R10, c[0x0][0x164], PT ;  /* 0x000059000a007a0c */ /* 0x000fe40003f06270 */
[----:B------:R-:W-:-:S11]  /*0100*/  IADD3.X R3, RZ, c[0x0][0x1b4], RZ, P2, !PT ;  /* 0x00006d00ff037a10 */ /* 0x000fd600017fe4ff */
[----:B------:R-:W-:Y:S05]  /*0110*/  @P0 EXIT ;  /* 0x000000000000094d */ /* 0x000fea0003800000 */
[----:B0-----:R0:W2:Y:S01]  /*0120*/  LDG.E.128 R24, [R2.64+0x200] ;  /* 0x0002000402187981 */ /* 0x0010a2000c1e1d00 */
[----:B------:R-:W-:Y:S01]  /*0130*/  MOV R0, c[0x0][0x180] ;  /* 0x0000600000007a02 */ /* 0x000fe20000000f00 */
[----:B-----5:R-:W-:Y:S01]  /*0140*/  @!P1 CS2R R20, SRZ ;  /* 0x0000000000149805 */ /* 0x020fe2000001ff00 */
[----:B------:R-:W-:Y:S01]  /*0150*/  @!P1 CS2R R22, SRZ ;  /* 0x0000000000169805 */ /* 0x000fe2000001ff00 */
[----:B------:R-:W-:Y:S01]  /*0160*/  @!P1 CS2R R16, SRZ ;  /* 0x0000000000109805 */ /* 0x000fe2000001ff00 */
[----:B------:R-:W-:Y:S01]  /*0170*/  LOP3.LUT P0, RZ, R0, c[0x0][0x1c0], RZ, 0xfc, !PT ;  /* 0x0000700000ff7a12 */ /* 0x000fe2000780fcff */
[----:B------:R-:W-:Y:S01]  /*0180*/  @!P1 CS2R R18, SRZ ;  /* 0x0000000000129805 */ /* 0x000fe2000001ff00 */
[----:B------:R-:W-:Y:S01]  /*0190*/  MOV R0, c[0x0][0x184] ;  /* 0x0000610000007a02 */ /* 0x000fe20000000f00 */
[----:B------:R0:W5:Y:S01]  /*01a0*/  LDG.E.128 R12, [R2.64] ;  /* 0x00000004020c7981 */ /* 0x000162000c1e1d00 */
[----:B------:R-:W-:Y:S01]  /*01b0*/  PRMT R9, RZ, 0x5410, R20 ;  /* 0x00005410ff097816 */ /* 0x000fe20000000014 */
[----:B------:R-:W-:Y:S01]  /*01c0*/  ULDC.U8 UR6, c[0x0][0x1f0] ;  /* 0x00007c0000067ab9 */ /* 0x000fe20000000000 */
[----:B------:R-:W-:-:S02]  /*01d0*/  LOP3.LUT P0, RZ, R0, c[0x0][0x1c4], RZ, 0xfc, P0 ;  /* 0x0000710000ff7a12 */ /* 0x000fc4000000fcff */
[----:B------:R-:W-:Y:S02]  /*01e0*/  PRMT R8, RZ, 0x7610, R20 ;  /* 0x00007610ff087816 */ /* 0x000fe40000000014 */
[--C-:B------:R-:W-:Y:S02]  /*01f0*/  PRMT R7, RZ, 0x5410, R21.reuse ;  /* 0x00005410ff077816 */ /* 0x100fe40000000015 */
[----:B------:R-:W-:Y:S02]  /*0200*/  PRMT R6, RZ, 0x7610, R21 ;  /* 0x00007610ff067816 */ /* 0x000fe40000000015 */
[--C-:B------:R-:W-:Y:S02]  /*0210*/  PRMT R5, RZ, 0x5410, R22.reuse ;  /* 0x00005410ff057816 */ /* 0x100fe40000000016 */
[----:B------:R-:W-:Y:S02]  /*0220*/  PRMT R4, RZ, 0x7610, R22 ;  /* 0x00007610ff047816 */ /* 0x000fe40000000016 */
[----:B0-----:R-:W-:-:S02]  /*0230*/  PRMT R3, RZ, 0x5410, R23 ;  /* 0x00005410ff037816 */ /* 0x001fc40000000017 */
[----:B------:R-:W-:Y:S02]  /*0240*/  PRMT R2, RZ, 0x7610, R23 ;  /* 0x00007610ff027816 */ /* 0x000fe40000000017 */
[--C-:B------:R-:W-:Y:S02]  /*0250*/  PRMT R0, RZ, 0x5410, R16.reuse ;  /* 0x00005410ff007816 */ /* 0x100fe40000000010 */
[----:B------:R-:W-:Y:S02]  /*0260*/  PRMT R36, RZ, 0x7610, R16 ;  /* 0x00007610ff247816 */ /* 0x000fe40000000010 */
[--C-:B------:R-:W-:Y:S02]  /*0270*/  PRMT R11, RZ, 0x5410, R17.reuse ;  /* 0x00005410ff0b7816 */ /* 0x100fe40000000011 */
[----:B------:R-:W-:Y:S02]  /*0280*/  PRMT R39, RZ, 0x7610, R17 ;  /* 0x00007610ff277816 */ /* 0x000fe40000000011 */
[----:B------:R-:W-:-:S02]  /*0290*/  LOP3.LUT R38, R38, 0x1f, RZ, 0xc0, !PT ;  /* 0x0000001f26267812 */ /* 0x000fc400078ec0ff */
[--C-:B------:R-:W-:Y:S02]  /*02a0*/  PRMT R37, RZ, 0x5410, R18.reuse ;  /* 0x00005410ff257816 */ /* 0x100fe40000000012 */
[----:B------:R-:W-:Y:S02]  /*02b0*/  PRMT R41, RZ, 0x7610, R18 ;  /* 0x00007610ff297816 */ /* 0x000fe40000000012 */
[--C-:B------:R-:W-:Y:S02]  /*02c0*/  PRMT R40, RZ, 0x5410, R19.reuse ;  /* 0x00005410ff287816 */ /* 0x100fe40000000013 */
[----:B------:R-:W-:Y:S02]  /*02d0*/  PRMT R43, RZ, 0x7610, R19 ;  /* 0x00007610ff2b7816 */ /* 0x000fe40000000013 */
[--C-:B--2---:R-:W-:Y:S02]  /*02e0*/  PRMT R42, RZ, 0x5410, R26.reuse ;  /* 0x00005410ff2a7816 */ /* 0x104fe4000000001a */
[----:B------:R-:W-:-:S02]  /*02f0*/  PRMT R26, RZ, 0x7610, R26 ;  /* 0x00007610ff1a7816 */ /* 0x000fc4000000001a */
.L_x_118:
[----:B------:R-:W-:Y:S01]  /*0300*/  ISETP.NE.U32.AND P1, PT, RZ, c[0x0][0x1c0], PT ;  /* 0x00007000ff007a0c */ /* 0x000fe20003f25070 */
[----:B------:R-:W-:Y:S01]  /*0310*/  IMAD R28, R10, c[0x0][0x168], RZ ;  /* 0x00005a000a1c7a24 */ /* 0x000fe200078e02ff */
[----:B------:R-:W-:Y:S01]  /*0320*/  HFMA2.MMA R51, -RZ, RZ, 0, 9.5367431640625e-07 ;  /* 0x00000010ff337435 */ /* 0x000fe200000001ff */
[----:B------:R-:W-:-:S02]  /*0330*/  ISETP.NE.U32.AND P2, PT, RZ, c[0x0][0x180], PT ;  /* 0x00006000ff007a0c */ /* 0x000fc40003f45070 */
[----:B------:R-:W-:Y:S02]  /*0340*/  ISETP.NE.AND.EX P1, PT, RZ, c[0x0][0x1c4], PT, P1 ;  /* 0x00007100ff007a0c */ /* 0x000fe40003f25310 */
[----:B------:R-:W-:Y:S02]  /*0350*/  SHF.R.S32.HI R29, RZ, 0x1f, R28 ;  /* 0x0000001fff1d7819 */ /* 0x000fe4000001141c */
[----:B------:R-:W-:Y:S02]  /*0360*/  ISETP.NE.AND.EX P2, PT, RZ, c[0x0][0x184], PT, P2 ;  /* 0x00006100ff007a0c */ /* 0x000fe40003f45320 */
[----:B------:R-:W-:-:S04]  /*0370*/  LEA.HI R29, R29, R28, RZ, 0x3 ;  /* 0x0000001c1d1d7211 */ /* 0x000fc800078f18ff */
[----:B------:R-:W-:-:S03]  /*0380*/  LEA.HI.SX32 R32, R29, R38, 0x1d ;  /* 0x000000261d207211 */ /* 0x000fc600078feaff */
[----:B------:R-:W-:Y:S02]  /*0390*/  @P1 MOV R47, 0x2 ;  /* 0x00000002002f1802 */ /* 0x000fe40000000f00 */
[C---:B------:R-:W-:Y:S02]  /*03a0*/  IMAD.WIDE.U32 R28, R32.reuse, R51, c[0x0][0x170] ;  /* 0x00005c00201c7625 */ /* 0x040fe400078e0033 */
[----:B------:R-:W-:Y:S02]  /*03b0*/  @P2 LEA R34, P3, R32, c[0x0][0x180], 0x4 ;  /* 0x0000600020222a11 */ /* 0x000fe400078620ff */
[----:B------:R-:W-:Y:S02]  /*03c0*/  @P1 IMAD.WIDE R46, R10, R47, c[0x0][0x1c0] ;  /* 0x000070000a2e1625 */ /* 0x000fe400078e022f */
[----:B------:R-:W2:Y:S04]  /*03d0*/  LDG.E.128 R28, [R28.64] ;  /* 0x000000041c1c7981 */ /* 0x000ea8000c1e1d00 */
[----:B------:R-:W3:Y:S01]  /*03e0*/  @P1 LDG.E.U16 R46, [R46.64] ;  /* 0x000000042e2e1981 */ /* 0x000ee2000c1e1500 */
[----:B------:R-:W-:-:S02]  /*03f0*/  @P2 LEA.HI.X R35, R32, c[0x0][0x184], RZ, 0x4, P3 ;  /* 0x0000610020232a11 */ /* 0x000fc400018f24ff */
[----:B------:R-:W-:Y:S01]  /*0400*/  ISETP.NE.U32.AND P3, PT, RZ, c[0x0][0x180], PT ;  /* 0x00006000ff007a0c */ /* 0x000fe20003f65070 */
[----:B------:R-:W-:Y:S02]  /*0410*/  HFMA2.MMA R45, -RZ, RZ, 1.875, 0 ;  /* 0x3f800000ff2d7435 */ /* 0x000fe400000001ff */
[----:B-----5:R2:W5:Y:S01]  /*0420*/  @P2 LDG.E.128 R16, [R34.64] ;  /* 0x0000000422102981 */ /* 0x020562000c1e1d00 */
[----:B------:R-:W-:Y:S02]  /*0430*/  ISETP.NE.AND.EX P3, PT, RZ, c[0x0][0x184], PT, P3 ;  /* 0x00006100ff007a0c */ /* 0x000fe40003f65330 */
[----:B--2---:R-:W-:Y:S02]  /*0440*/  PRMT R34, RZ, 0x5410, R28 ;  /* 0x00005410ff227816 */ /* 0x004fe4000000001c */
[----:B---3--:R-:W-:-:S05]  /*0450*/  @P1 PRMT R45, RZ, 0x5410, R46 ;  /* 0x00005410ff2d1816 */ /* 0x008fca000000002e */
[----:B------:R-:W-:-:S04]  /*0460*/  FMUL.FTZ R33, R34, R45 ;  /* 0x0000002d22217220 */ /* 0x000fc80000410000 */
[----:B------:R-:W-:Y:S05]  /*0470*/  @P3 BRA `(.L_x_67) ;  /* 0x0000002000003947 */ /* 0x000fea0003800000 */
[----:B------:R-:W-:Y:S05]  /*0480*/  @P0 BRA `(.L_x_68) ;  /* 0x0000003000000947 */ /* 0x000fea0003800000 */
[----:B------:R-:W-:Y:S05]  /*0490*/  BRA `(.L_x_69) ;  /* 0x0000004000007947 */ /* 0x000fea0003800000 */
.L_x_67:
[----:B-----5:R-:W-:-:S05]  /*04a0*/  PRMT R34, RZ, 0x5410, R16 ;  /* 0x00005410ff227816 */ /* 0x020fca0000000010 */
[----:B------:R-:W-:-:S05]  /*04b0*/  FADD.FTZ R33, R33, R34 ;  /* 0x0000002221217221 */ /* 0x000fca0000010000 */
.L_x_68:
[----:B------:R-:W-:-:S04]  /*04c0*/  F2FP.BF16.PACK_AB R34, RZ, R33 ;  /* 0x00000021ff22723e */ /* 0x000fc800000010ff */
[----:B------:R-:W-:Y:S02]  /*04d0*/  PRMT R20, R34, 0x7610, R20 ;  /* 0x0000761022147816 */ /* 0x000fe40000000014 */
.L_x_69:
[----:B------:R-:W-:-:S05]  /*04e0*/  PRMT R28, RZ, 0x7610, R28 ;  /* 0x00007610ff1c7816 */ /* 0x000fca000000001c */
[----:B------:R-:W-:Y:S01]  /*04f0*/  FMUL.FTZ R35, R28, R45 ;  /* 0x0000002d1c237220 */ /* 0x000fe20000410000 */
[----:B------:R-:W-:Y:S05]  /*0500*/  @P3 BRA `(.L_x_70) ;  /* 0x0000002000003947 */ /* 0x000fea0003800000 */
[----:B------:R-:W-:Y:S05]  /*0510*/  @P0 BRA `(.L_x_71) ;  /* 0x0000003000000947 */ /* 0x000fea0003800000 */
[----:B------:R-:W-:Y:S05]  /*0520*/  BRA `(.L_x_72) ;  /* 0x0000004000007947 */ /* 0x000fea0003800000 */
.L_x_70:
[----:B-----5:R-:W-:-:S05]  /*0530*/  PRMT R28, RZ, 0x7610, R16 ;  /* 0x00007610ff1c7816 */ /* 0x020fca0000000010 */
[----:B------:R-:W-:-:S05]  /*0540*/  FADD.FTZ R35, R35, R28 ;  /* 0x0000001c23237221 */ /* 0x000fca0000010000 */
.L_x_71:
[----:B------:R-:W-:-:S04]  /*0550*/  F2FP.BF16.PACK_AB R28, RZ, R35 ;  /* 0x00000023ff1c723e */ /* 0x000fc800000010ff */
[----:B------:R-:W-:Y:S02]  /*0560*/  PRMT R20, R20, 0x5410, R28 ;  /* 0x0000541014147816 */ /* 0x000fe4000000001c */
.L_x_72:
[----:B------:R-:W-:-:S05]  /*0570*/  PRMT R34, RZ, 0x5410, R29 ;  /* 0x00005410ff227816 */ /* 0x000fca000000001d */
[----:B------:R-:W-:Y:S01]  /*0580*/  FMUL.FTZ R34, R34, R45 ;  /* 0x0000002d22227220 */ /* 0x000fe20000410000 */
[----:B------:R-:W-:Y:S05]  /*0590*/  @P3 BRA `(.L_x_73) ;  /* 0x0000002000003947 */ /* 0x000fea0003800000 */
[----:B------:R-:W-:Y:S05]  /*05a0*/  @P0 BRA `(.L_x_74) ;  /* 0x0000003000000947 */ /* 0x000fea0003800000 */
[----:B------:R-:W-:Y:S05]  /*05b0*/  BRA `(.L_x_75) ;  /* 0x0000004000007947 */ /* 0x000fea0003800000 */
.L_x_73:
[----:B-----5:R-:W-:-:S05]  /*05c0*/  PRMT R47, RZ, 0x5410, R17 ;  /* 0x00005410ff2f7816 */ /* 0x020fca0000000011 */
[----:B------:R-:W-:-:S05]  /*05d0*/  FADD.FTZ R34, R34, R47 ;  /* 0x0000002f22227221 */ /* 0x000fca0000010000 */
.L_x_74:
[----:B------:R-:W-:-:S04]  /*05e0*/  F2FP.BF16.PACK_AB R28, RZ, R34 ;  /* 0x00000022ff1c723e */ /* 0x000fc800000010ff */
[----:B------:R-:W-:Y:S02]  /*05f0*/  PRMT R21, R28, 0x7610, R21 ;  /* 0x000076101c157816 */ /* 0x000fe40000000015 */
.L_x_75:
[----:B------:R-:W-:-:S05]  /*0600*/  PRMT R48, RZ, 0x7610, R29 ;  /* 0x00007610ff307816 */ /* 0x000fca000000001d */
[----:B------:R-:W-:Y:S01]  /*0610*/  FMUL.FTZ R48, R48, R45 ;  /* 0x0000002d30307220 */ /* 0x000fe20000410000 */
[----:B------:R-:W-:Y:S05]  /*0620*/  @P3 BRA `(.L_x_76) ;  /* 0x0000002000003947 */ /* 0x000fea0003800000 */
[----:B------:R-:W-:Y:S05]  /*0630*/  @P0 BRA `(.L_x_77) ;  /* 0x0000003000000947 */ /* 0x000fea0003800000 */
[----:B------:R-:W-:Y:S05]  /*0640*/  BRA `(.L_x_78) ;  /* 0x0000004000007947 */ /* 0x000fea0003800000 */
.L_x_76:
[----:B-----5:R-:W-:-:S05]  /*0650*/  PRMT R29, RZ, 0x7610, R17 ;  /* 0x00007610ff1d7816 */ /* 0x020fca0000000011 */
[----:B------:R-:W-:-:S05]  /*0660*/  FADD.FTZ R48, R48, R29 ;  /* 0x0000001d30307221 */ /* 0x000fca0000010000 */
.L_x_77:
[----:B------:R-:W-:-:S04]  /*0670*/  F2FP.BF16.PACK_AB R28, RZ, R48 ;  /* 0x00000030ff1c723e */ /* 0x000fc800000010ff */
[----:B------:R-:W-:Y:S02]  /*0680*/  PRMT R21, R21, 0x5410, R28 ;  /* 0x0000541015157816 */ /* 0x000fe4000000001c */
.L_x_78:
[----:B------:R-:W-:-:S05]  /*0690*/  PRMT R28, RZ, 0x5410, R30 ;  /* 0x00005410ff1c7816 */ /* 0x000fca000000001e */
[----:B------:R-:W-:Y:S01]  /*06a0*/  FMUL.FTZ R47, R28, R45 ;  /* 0x0000002d1c2f7220 */ /* 0x000fe20000410000 */
[----:B------:R-:W-:Y:S05]  /*06b0*/  @P3 BRA `(.L_x_79) ;  /* 0x0000002000003947 */ /* 0x000fea0003800000 */
[----:B------:R-:W-:Y:S05]  /*06c0*/  @P0 BRA `(.L_x_80) ;  /* 0x0000003000000947 */ /* 0x000fea0003800000 */
[----:B------:R-:W-:Y:S05]  /*06d0*/  BRA `(.L_x_81) ;  /* 0x0000004000007947 */ /* 0x000fea0003800000 */
.L_x_79:
[----:B-----5:R-:W-:-:S05]  /*06e0*/  PRMT R28, RZ, 0x5410, R18 ;  /* 0x00005410ff1c7816 */ /* 0x020fca0000000012 */
[----:B------:R-:W-:-:S05]  /*06f0*/  FADD.FTZ R47, R47, R28 ;  /* 0x0000001c2f2f7221 */ /* 0x000fca0000010000 */
.L_x_80:
[----:B------:R-:W-:-:S04]  /*0700*/  F2FP.BF16.PACK_AB R28, RZ, R47 ;  /* 0x0000002fff1c723e */ /* 0x000fc800000010ff */
[----:B------:R-:W-:Y:S02]  /*0710*/  PRMT R22, R28, 0x7610, R22 ;  /* 0x000076101c167816 */ /* 0x000fe40000000016 */
.L_x_81:
[----:B------:R-:W-:-:S05]  /*0720*/  PRMT R30, RZ, 0x7610, R30 ;  /* 0x00007610ff1e7816 */ /* 0x000fca000000001e */
[----:B------:R-:W-:Y:S01]  /*0730*/  FMUL.FTZ R49, R30, R45 ;  /* 0x0000002d1e317220 */ /* 0x000fe20000410000 */
[----:B------:R-:W-:Y:S05]  /*0740*/  @P3 BRA `(.L_x_82) ;  /* 0x0000002000003947 */ /* 0x000fea0003800000 */
[----:B------:R-:W-:Y:S05]  /*0750*/  @P0 BRA `(.L_x_83) ;  /* 0x0000003000000947 */ /* 0x000fea0003800000 */
[----:B------:R-:W-:Y:S05]  /*0760*/  BRA `(.L_x_84) ;  /* 0x0000004000007947 */ /* 0x000fea0003800000 */
.L_x_82:
[----:B-----5:R-:W-:-:S05]  /*0770*/  PRMT R28, RZ, 0x7610, R18 ;  /* 0x00007610ff1c7816 */ /* 0x020fca0000000012 */
[----:B------:R-:W-:-:S05]  /*0780*/  FADD.FTZ R49, R49, R28 ;  /* 0x0000001c31317221 */ /* 0x000fca0000010000 */
.L_x_83:
[----:B------:R-:W-:-:S04]  /*0790*/  F2FP.BF16.PACK_AB R28, RZ, R49 ;  /* 0x00000031ff1c723e */ /* 0x000fc800000010ff */
[----:B------:R-:W-:Y:S02]  /*07a0*/  PRMT R22, R22, 0x5410, R28 ;  /* 0x0000541016167816 */ /* 0x000fe4000000001c */
.L_x_84:
[----:B------:R-:W-:-:S05]  /*07b0*/  PRMT R50, RZ, 0x5410, R31 ;  /* 0x00005410ff327816 */ /* 0x000fca000000001f */
[----:B------:R-:W-:Y:S01]  /*07c0*/  FMUL.FTZ R50, R50, R45 ;  /* 0x0000002d32327220 */ /* 0x000fe20000410000 */
[----:B------:R-:W-:Y:S05]  /*07d0*/  @P3 BRA `(.L_x_85) ;  /* 0x0000002000003947 */ /* 0x000fea0003800000 */
[----:B------:R-:W-:Y:S05]  /*07e0*/  @P0 BRA `(.L_x_86) ;  /* 0x0000003000000947 */ /* 0x000fea0003800000 */
[----:B------:R-:W-:Y:S05]  /*07f0*/  BRA `(.L_x_87) ;  /* 0x0000004000007947 */ /* 0x000fea0003800000 */
.L_x_85:
[----:B-----5:R-:W-:-:S05]  /*0800*/  PRMT R29, RZ, 0x5410, R19 ;  /* 0x00005410ff1d7816 */ /* 0x020fca0000000013 */
[----:B------:R-:W-:-:S05]  /*0810*/  FADD.FTZ R50, R50, R29 ;  /* 0x0000001d32327221 */ /* 0x000fca0000010000 */
.L_x_86:
[----:B------:R-:W-:-:S04]  /*0820*/  F2FP.BF16.PACK_AB R28, RZ, R50 ;  /* 0x00000032ff1c723e */ /* 0x000fc800000010ff */
[----:B------:R-:W-:Y:S02]  /*0830*/  PRMT R23, R28, 0x7610, R23 ;  /* 0x000076101c177816 */ /* 0x000fe40000000017 */
.L_x_87:
[----:B------:R-:W-:-:S05]  /*0840*/  PRMT R52, RZ, 0x7610, R31 ;  /* 0x00007610ff347816 */ /* 0x000fca000000001f */
[----:B------:R-:W-:Y:S01]  /*0850*/  FMUL.FTZ R52, R52, R45 ;  /* 0x0000002d34347220 */ /* 0x000fe20000410000 */
[----:B------:R-:W-:Y:S05]  /*0860*/  @P3 BRA `(.L_x_88) ;  /* 0x0000002000003947 */ /* 0x000fea0003800000 */
[----:B------:R-:W-:Y:S05]  /*0870*/  @P0 BRA `(.L_x_89) ;  /* 0x0000003000000947 */ /* 0x000fea0003800000 */
[----:B------:R-:W-:Y:S05]  /*0880*/  BRA `(.L_x_90) ;  /* 0x0000004000007947 */ /* 0x000fea0003800000 */
.L_x_88:
[----:B-----5:R-:W-:-:S05]  /*0890*/  PRMT R29, RZ, 0x7610, R19 ;  /* 0x00007610ff1d7816 */ /* 0x020fca0000000013 */
[----:B------:R-:W-:-:S05]  /*08a0*/  FADD.FTZ R52, R52, R29 ;  /* 0x0000001d34347221 */ /* 0x000fca0000010000 */
.L_x_89:
[----:B------:R-:W-:-:S04]  /*08b0*/  F2FP.BF16.PACK_AB R28, RZ, R52 ;  /* 0x00000034ff1c723e */ /* 0x000fc800000010ff */
[----:B------:R-:W-:Y:S02]  /*08c0*/  PRMT R23, R23, 0x5410, R28 ;  /* 0x0000541017177816 */ /* 0x000fe4000000001c */
.L_x_90:
[C---:B------:R-:W-:Y:S02]  /*08d0*/  IADD3 R44, R32.reuse, 0x20, RZ ;  /* 0x00000020202c7810 */ /* 0x040fe40007ffe0ff */
[----:B------:R-:W-:-:S03]  /*08e0*/  @P0 LEA R56, P1, R32, c[0x0][0x188], 0x4 ;  /* 0x0000620020380a11 */ /* 0x000fc600078220ff */
[----:B------:R-:W-:Y:S01]  /*08f0*/  IMAD.WIDE.U32 R28, R44, R51, c[0x0][0x170] ;  /* 0x00005c002c1c7625 */ /* 0x000fe200078e0033 */
[----:B------:R-:W-:Y:S02]  /*0900*/  @P0 LEA.HI.X R57, R32, c[0x0][0x18c], RZ, 0x4, P1 ;  /* 0x0000630020390a11 */ /* 0x000fe400008f24ff */
[----:B------:R-:W-:-:S03]  /*0910*/  @P2 LEA R54, P1, R44, c[0x0][0x180], 0x4 ;  /* 0x000060002c362a11 */ /* 0x000fc600078220ff */
[----:B------:R0:W-:Y:S04]  /*0920*/  @P0 STG.E.128 [R56.64], R20 ;  /* 0x0000001438000986 */ /* 0x0001e8000c101d04 */
[----:B------:R-:W2:Y:S01]  /*0930*/  LDG.E.128 R28, [R28.64] ;  /* 0x000000041c1c7981 */ /* 0x000ea2000c1e1d00 */
[----:B------:R-:W-:-:S05]  /*0940*/  @P2 LEA.HI.X R55, R44, c[0x0][0x184], RZ, 0x4, P1 ;  /* 0x000061002c372a11 */ /* 0x000fca00008f24ff */
[----:B-----5:R0:W5:Y:S01]  /*0950*/  @P2 LDG.E.128 R16, [R54.64] ;  /* 0x0000000436102981 */ /* 0x020162000c1e1d00 */
[----:B--2---:R-:W-:-:S05]  /*0960*/  PRMT R46, RZ, 0x5410, R28 ;  /* 0x00005410ff2e7816 */ /* 0x004fca000000001c */
[----:B------:R-:W-:Y:S01]  /*0970*/  FMUL.FTZ R51, R46, R45 ;  /* 0x0000002d2e337220 */ /* 0x000fe20000410000 */
[----:B------:R-:W-:Y:S05]  /*0980*/  @P3 BRA `(.L_x_91) ;  /* 0x0000002000003947 */ /* 0x000fea0003800000 */
[----:B0-----:R-:W-:Y:S05]  /*0990*/  @P0 BRA `(.L_x_92) ;  /* 0x0000003000000947 */ /* 0x001fea0003800000 */
[----:B------:R-:W-:Y:S05]  /*09a0*/  BRA `(.L_x_93) ;  /* 0x0000004000007947 */ /* 0x000fea0003800000 */
.L_x_91:
[----:B0----5:R-:W-:-:S05]  /*09b0*/  PRMT R46, RZ, 0x5410, R16 ;  /* 0x00005410ff2e7816 */ /* 0x021fca0000000010 */
[----:B------:R-:W-:-:S05]  /*09c0*/  FADD.FTZ R51, R46, R51 ;  /* 0x000000332e337221 */ /* 0x000fca0000010000 */
.L_x_92:
[----:B------:R-:W-:-:S04]  /*09d0*/  F2FP.BF16.PACK_AB R46, RZ, R51 ;  /* 0x00000033ff2e723e */ /* 0x000fc800000010ff */
[----:B------:R-:W-:Y:S02]  /*09e0*/  PRMT R20, R46, 0x7610, R20 ;  /* 0x000076102e147816 */ /* 0x000fe40000000014 */
.L_x_93:
[----:B------:R-:W-:-:S05]  /*09f0*/  PRMT R28, RZ, 0x7610, R28 ;  /* 0x00007610ff1c7816 */ /* 0x000fca000000001c */
[----:B------:R-:W-:Y:S01]  /*0a00*/  FMUL.FTZ R53, R28, R45 ;  /* 0x0000002d1c357220 */ /* 0x000fe20000410000 */
[----:B------:R-:W-:Y:S05]  /*0a10*/  @P3 BRA `(.L_x_94) ;  /* 0x0000002000003947 */ /* 0x000fea0003800000 */
[----:B------:R-:W-:Y:S05]  /*0a20*/  @P0 BRA `(.L_x_95) ;  /* 0x0000003000000947 */ /* 0x000fea0003800000 */
[----:B------:R-:W-:Y:S05]  /*0a30*/  BRA `(.L_x_96) ;  /* 0x0000004000007947 */ /* 0x000fea0003800000 */
.L_x_94:
[----:B-----5:R-:W-:-:S05]  /*0a40*/  PRMT R28, RZ, 0x7610, R16 ;  /* 0x00007610ff1c7816 */ /* 0x020fca0000000010 */
[----:B------:R-:W-:-:S05]  /*0a50*/  FADD.FTZ R53, R28, R53 ;  /* 0x000000351c357221 */ /* 0x000fca0000010000 */
.L_x_95:
[----:B------:R-:W-:-:S04]  /*0a60*/  F2FP.BF16.PACK_AB R28, RZ, R53 ;  /* 0x00000035ff1c723e */ /* 0x000fc800000010ff */
[----:B------:R-:W-:Y:S02]  /*0a70*/  PRMT R20, R20, 0x5410, R28 ;  /* 0x0000541014147816 */ /* 0x000fe4000000001c */
.L_x_96:
[----:B------:R-:W-:-:S05]  /*0a80*/  PRMT R28, RZ, 0x5410, R29 ;  /* 0x00005410ff1c7816 */ /* 0x000fca000000001d */
[----:B------:R-:W-:Y:S01]  /*0a90*/  FMUL.FTZ R28, R28, R45 ;  /* 0x0000002d1c1c7220 */ /* 0x000fe20000410000 */
[----:B------:R-:W-:Y:S05]  /*0aa0*/  @P3 BRA `(.L_x_97) ;  /* 0x0000002000003947 */ /* 0x000fea0003800000 */
[----:B------:R-:W-:Y:S05]  /*0ab0*/  @P0 BRA `(.L_x_98) ;  /* 0x0000003000000947 */ /* 0x000fea0003800000 */
[----:B------:R-:W-:Y:S05]  /*0ac0*/  BRA `(.L_x_99) ;  /* 0x0000004000007947 */ /* 0x000fea0003800000 */
.L_x_97:
[----:B-----5:R-:W-:-:S05]  /*0ad0*/  PRMT R55, RZ, 0x5410, R17 ;  /* 0x00005410ff377816 */ /* 0x020fca0000000011 */
[----:B------:R-:W-:-:S05]  /*0ae0*/  FADD.FTZ R28, R55, R28 ;  /* 0x0000001c371c7221 */ /* 0x000fca0000010000 */
.L_x_98:
[----:B------:R-:W-:-:S04]  /*0af0*/  F2FP.BF16.PACK_AB R46, RZ, R28 ;  /* 0x0000001cff2e723e */ /* 0x000fc800000010ff */
[----:B------:R-:W-:Y:S02]  /*0b00*/  PRMT R21, R46, 0x7610, R21 ;  /* 0x000076102e157816 */ /* 0x000fe40000000015 */
.L_x_99:
[----:B------:R-:W-:-:S05]  /*0b10*/  PRMT R54, RZ, 0x7610, R29 ;  /* 0x00007610ff367816 */ /* 0x000fca000000001d */
[----:B------:R-:W-:Y:S01]  /*0b20*/  FMUL.FTZ R54, R54, R45 ;  /* 0x0000002d36367220 */ /* 0x000fe20000410000 */
[----:B------:R-:W-:Y:S05]  /*0b30*/  @P3 BRA `(.L_x_100) ;  /* 0x0000002000003947 */ /* 0x000fea0003800000 */
[----:B------:R-:W-:Y:S05]  /*0b40*/  @P0 BRA `(.L_x_101) ;  /* 0x0000003000000947 */ /* 0x000fea0003800000 */
[----:B------:R-:W-:Y:S05]  /*0b50*/  BRA `(.L_x_102) ;  /* 0x0000004000007947 */ /* 0x000fea0003800000 */
.L_x_100:
[----:B-----5:R-:W-:-:S05]  /*0b60*/  PRMT R29, RZ, 0x7610, R17 ;  /* 0x00007610ff1d7816 */ /* 0x020fca0000000011 */
[----:B------:R-:W-:-:S05]  /*0b70*/  FADD.FTZ R54, R29, R54 ;  /* 0x000000361d367221 */ /* 0x000fca0000010000 */
.L_x_101:
[----:B------:R-:W-:-:S04]  /*0b80*/  F2FP.BF16.PACK_AB R29, RZ, R54 ;  /* 0x00000036ff1d723e */ /* 0x000fc800000010ff */
[----:B------:R-:W-:Y:S02]  /*0b90*/  PRMT R21, R21, 0x5410, R29 ;  /* 0x0000541015157816 */ /* 0x000fe4000000001d */
.L_x_102:
[----:B------:R-:W-:-:S05]  /*0ba0*/  PRMT R46, RZ, 0x5410, R30 ;  /* 0x00005410ff2e7816 */ /* 0x000fca000000001e */
[----:B------:R-:W-:Y:S01]  /*0bb0*/  FMUL.FTZ R29, R46, R45 ;  /* 0x0000002d2e1d7220 */ /* 0x000fe20000410000 */
[----:B------:R-:W-:Y:S05]  /*0bc0*/  @P3 BRA `(.L_x_103) ;  /* 0x0000002000003947 */ /* 0x000fea0003800000 */
[----:B------:R-:W-:Y:S05]  /*0bd0*/  @P0 BRA `(.L_x_104) ;  /* 0x0000003000000947 */ /* 0x000fea0003800000 */
[----:B------:R-:W-:Y:S05]  /*0be0*/  BRA `(.L_x_105) ;  /* 0x0000004000007947 */ /* 0x000fea0003800000 */
.L_x_103:
[----:B-----5:R-:W-:-:S05]  /*0bf0*/  PRMT R46, RZ, 0x5410, R18 ;  /* 0x00005410ff2e7816 */ /* 0x020fca0000000012 */
[----:B------:R-:W-:-:S05]  /*0c00*/  FADD.FTZ R29, R46, R29 ;  /* 0x0000001d2e1d7221 */ /* 0x000fca0000010000 */
.L_x_104:
[----:B------:R-:W-:-:S04]  /*0c10*/  F2FP.BF16.PACK_AB R46, RZ, R29 ;  /* 0x0000001dff2e723e */ /* 0x000fc800000010ff */
[----:B------:R-:W-:Y:S02]  /*0c20*/  PRMT R22, R46, 0x7610, R22 ;  /* 0x000076102e167816 */ /* 0x000fe40000000016 */
.L_x_105:
[----:B------:R-:W-:-:S05]  /*0c30*/  PRMT R30, RZ, 0x7610, R30 ;  /* 0x00007610ff1e7816 */ /* 0x000fca000000001e */
[----:B------:R-:W-:Y:S01]  /*0c40*/  FMUL.FTZ R55, R30, R45 ;  /* 0x0000002d1e377220 */ /* 0x000fe20000410000 */
[----:B------:R-:W-:Y:S05]  /*0c50*/  @P3 BRA `(.L_x_106) ;  /* 0x0000002000003947 */ /* 0x000fea0003800000 */
[----:B------:R-:W-:Y:S05]  /*0c60*/  @P0 BRA `(.L_x_107) ;  /* 0x0000003000000947 */ /* 0x000fea0003800000 */
[----:B------:R-:W-:Y:S05]  /*0c70*/  BRA `(.L_x_108) ;  /* 0x0000004000007947 */ /* 0x000fea0003800000 */
.L_x_106:
[----:B-----5:R-:W-:-:S05]  /*0c80*/  PRMT R30, RZ, 0x7610, R18 ;  /* 0x00007610ff1e7816 */ /* 0x020fca0000000012 */
[----:B------:R-:W-:-:S05]  /*0c90*/  FADD.FTZ R55, R30, R55 ;  /* 0x000000371e377221 */ /* 0x000fca0000010000 */
.L_x_107:
[----:B------:R-:W-:-:S04]  /*0ca0*/  F2FP.BF16.PACK_AB R30, RZ, R55 ;  /* 0x00000037ff1e723e */ /* 0x000fc800000010ff */
[----:B------:R-:W-:Y:S02]  /*0cb0*/  PRMT R22, R22, 0x5410, R30 ;  /* 0x0000541016167816 */ /* 0x000fe4000000001e */
.L_x_108:
[----:B------:R-:W-:-:S05]  /*0cc0*/  PRMT R30, RZ, 0x5410, R31 ;  /* 0x00005410ff1e7816 */ /* 0x000fca000000001f */
[----:B------:R-:W-:Y:S01]  /*0cd0*/  FMUL.FTZ R30, R30, R45 ;  /* 0x0000002d1e1e7220 */ /* 0x000fe20000410000 */
[----:B------:R-:W-:Y:S05]  /*0ce0*/  @P3 BRA `(.L_x_109) ;  /* 0x0000002000003947 */ /* 0x000fea0003800000 */
[----:B------:R-:W-:Y:S05]  /*0cf0*/  @P0 BRA `(.L_x_110) ;  /* 0x0000003000000947 */ /* 0x000fea0003800000 */
[----:B------:R-:W-:Y:S05]  /*0d00*/  BRA `(.L_x_111) ;  /* 0x0000004000007947 */ /* 0x000fea0003800000 */
.L_x_109:
[----:B-----5:R-:W-:-:S05]  /*0d10*/  PRMT R57, RZ, 0x5410, R19 ;  /* 0x00005410ff397816 */ /* 0x020fca0000000013 */
[----:B------:R-:W-:-:S05]  /*0d20*/  FADD.FTZ R30, R57, R30 ;  /* 0x0000001e391e7221 */ /* 0x000fca0000010000 */
.L_x_110:
[----:B------:R-:W-:-:S04]  /*0d30*/  F2FP.BF16.PACK_AB R46, RZ, R30 ;  /* 0x0000001eff2e723e */ /* 0x000fc800000010ff */
[----:B------:R-:W-:Y:S02]  /*0d40*/  PRMT R23, R46, 0x7610, R23 ;  /* 0x000076102e177816 */ /* 0x000fe40000000017 */
.L_x_111:
[----:B------:R-:W-:-:S05]  /*0d50*/  PRMT R46, RZ, 0x7610, R31 ;  /* 0x00007610ff2e7816 */ /* 0x000fca000000001f */
[----:B------:R-:W-:Y:S01]  /*0d60*/  FMUL.FTZ R31, R46, R45 ;  /* 0x0000002d2e1f7220 */ /* 0x000fe20000410000 */
[----:B------:R-:W-:Y:S05]  /*0d70*/  @P3 BRA `(.L_x_112) ;  /* 0x0000002000003947 */ /* 0x000fea0003800000 */
[----:B------:R-:W-:Y:S05]  /*0d80*/  @P0 BRA `(.L_x_113) ;  /* 0x0000003000000947 */ /* 0x000fea0003800000 */
[----:B------:R-:W-:Y:S05]  /*0d90*/  BRA `(.L_x_114) ;  /* 0x0000004000007947 */ /* 0x000fea0003800000 */
.L_x_112:
[----:B-----5:R-:W-:-:S05]  /*0da0*/  PRMT R46, RZ, 0x7610, R19 ;  /* 0x00007610ff2e7816 */ /* 0x020fca0000000013 */
[----:B------:R-:W-:-:S05]  /*0db0*/  FADD.FTZ R31, R46, R31 ;  /* 0x0000001f2e1f7221 */ /* 0x000fca0000010000 */
.L_x_113:
[----:B------:R-:W-:-:S04]  /*0dc0*/  F2FP.BF16.PACK_AB R45, RZ, R31 ;  /* 0x0000001fff2d723e */ /* 0x000fc800000010ff */
[----:B------:R-:W-:Y:S02]  /*0dd0*/  PRMT R23, R23, 0x5410, R45 ;  /* 0x0000541017177816 */ /* 0x000fe4000000002d */
.L_x_114:
[----:B------:R-:W-:Y:S01]  /*0de0*/  FADD.FTZ R46, RZ, R33 ;  /* 0x00000021ff2e7221 */ /* 0x000fe20000010000 */
[----:B------:R-:W-:-:S03]  /*0df0*/  @P0 LEA R56, P1, R44, c[0x0][0x188], 0x4 ;  /* 0x000062002c380a11 */ /* 0x000fc600078220ff */
[----:B------:R-:W-:Y:S01]  /*0e00*/  FADD.FTZ R45, R46, R35 ;  /* 0x000000232e2d7221 */ /* 0x000fe20000010000 */
[----:B------:R-:W-:Y:S02]  /*0e10*/  @P0 LEA.HI.X R57, R44, c[0x0][0x18c], RZ, 0x4, P1 ;  /* 0x000063002c390a11 */ /* 0x000fe400008f24ff */
[----:B------:R-:W-:Y:S01]  /*0e20*/  ISETP.NE.AND P1, PT, R38, RZ, PT ;  /* 0x000000ff2600720c */ /* 0x000fe20003f25270 */
[----:B------:R-:W-:Y:S02]  /*0e30*/  FADD.FTZ R45, R45, R34 ;  /* 0x000000222d2d7221 */ /* 0x000fe40000010000 */
[----:B------:R0:W-:Y:S02]  /*0e40*/  @P0 STG.E.128 [R56.64], R20 ;  /* 0x0000001438000986 */ /* 0x0001e4000c101d04 */
[----:B------:R-:W-:-:S04]  /*0e50*/  FADD.FTZ R46, R45, R48 ;  /* 0x000000302d2e7221 */ /* 0x000fc80000010000 */
        /* <DEDUP_REMOVED lines=10> */
[----:B0-----:R-:W-:-:S04]  /*0f00*/  FADD.FTZ R56, R45, R30 ;  /* 0x0000001e2d387221 */ /* 0x001fc80000010000 */
[----:B------:R-:W-:Y:S01]  /*0f10*/  FADD.FTZ R56, R56, R31 ;  /* 0x0000001f38387221 */ /* 0x000fe20000010000 */
[----:B------:R-:W-:Y:S05]  /*0f20*/  BRA.DIV ~URZ, `(.L_x_115) ;  /* 0x000009427f007947 */ /* 0x000fea000b800000 */
[----:B------:R0:W1:Y:S02]  /*0f30*/  SHFL.BFLY PT, R58, R56, 0x1, 0x1f ;  /* 0x0c201f00383a7f89 */ /* 0x00006400000e0000 */
.L_x_119:
[----:B-1----:R-:W-:Y:S01]  /*0f40*/  FADD.FTZ R59, R56, R58 ;  /* 0x0000003a383b7221 */ /* 0x002fe20000010000 */
[----:B------:R-:W-:Y:S05]  /*0f50*/  BRA.DIV ~URZ, `(.L_x_116) ;  /* 0x000009827f007947 */ /* 0x000fea000b800000 */
[----:B------:R-:W1:Y:S02]  /*0f60*/  SHFL.BFLY PT, R46, R59, 0x2, 0x1f ;  /* 0x0c401f003b2e7f89 */ /* 0x000e6400000e0000 */
[----:B-1----:R-:W-:-:S05]  /*0f70*/  FADD.FTZ R46, R59, R46 ;  /* 0x0000002e3b2e7221 */ /* 0x002fca0000010000 */
[----:B------:R-:W1:Y:S02]  /*0f80*/  SHFL.BFLY PT, R45, R46, 0x4, 0x1f ;  /* 0x0c801f002e2d7f89 */ /* 0x000e6400000e0000 */
[----:B-1----:R-:W-:-:S05]  /*0f90*/  FADD.FTZ R45, R46, R45 ;  /* 0x0000002d2e2d7221 */ /* 0x002fca0000010000 */
[----:B0-----:R-:W0:Y:S02]  /*0fa0*/  SHFL.BFLY PT, R56, R45, 0x8, 0x1f ;  /* 0x0d001f002d387f89 */ /* 0x001e2400000e0000 */
[----:B0-----:R-:W-:-:S05]  /*0fb0*/  FADD.FTZ R57, R45, R56 ;  /* 0x000000382d397221 */ /* 0x001fca0000010000 */
[----:B------:R-:W0:Y:S02]  /*0fc0*/  SHFL.BFLY PT, R56, R57, 0x10, 0x1f ;  /* 0x0e001f0039387f89 */ /* 0x000e2400000e0000 */
[----:B0-----:R-:W-:-:S04]  /*0fd0*/  FADD.FTZ R56, R57, R56 ;  /* 0x0000003839387221 */ /* 0x001fc80000010000 */
[----:B------:R-:W-:-:S04]  /*0fe0*/  FMUL.FTZ R56, R56, c[0x0][0x1e0] ;  /* 0x0000780038387a20 */ /* 0x000fc80000410000 */
[C---:B------:R-:W-:Y:S02]  /*0ff0*/  FADD.FTZ R58, -R56.reuse, R33 ;  /* 0x00000021383a7221 */ /* 0x040fe40000010100 */
[----:B------:R-:W-:Y:S02]  /*1000*/  FADD.FTZ R59, -R56, R35 ;  /* 0x00000023383b7221 */ /* 0x000fe40000010100 */
[----:B------:R-:W-:Y:S02]  /*1010*/  FFMA.FTZ R58, R58, R58, RZ ;  /* 0x0000003a3a3a7223 */ /* 0x000fe400000100ff */
[C---:B------:R-:W-:Y:S02]  /*1020*/  FADD.FTZ R45, -R56.reuse, R48 ;  /* 0x00000030382d7221 */ /* 0x040fe40000010100 */
[----:B------:R-:W-:Y:S02]  /*1030*/  FFMA.FTZ R58, R59, R59, R58 ;  /* 0x0000003b3b3a7223 */ /* 0x000fe4000001003a */
[----:B------:R-:W-:-:S04]  /*1040*/  FADD.FTZ R59, -R56, R34 ;  /* 0x00000022383b7221 */ /* 0x000fc80000010100 */
[----:B------:R-:W-:-:S04]  /*1050*/  FFMA.FTZ R58, R59, R59, R58 ;  /* 0x0000003b3b3a7223 */ /* 0x000fc8000001003a */
[----:B------:R-:W-:Y:S02]  /*1060*/  FFMA.FTZ R58, R45, R45, R58 ;  /* 0x0000002d2d3a7223 */ /* 0x000fe4000001003a */
[----:B------:R-:W-:-:S04]  /*1070*/  FADD.FTZ R45, -R56, R47 ;  /* 0x0000002f382d7221 */ /* 0x000fc80000010100 */
        /* <DEDUP_REMOVED lines=22> */
[----:B------:R-:W-:-:S05]  /*11e0*/  FFMA.FTZ R58, R45, R45, R58 ;  /* 0x0000002d2d3a7223 */ /* 0x000fca000001003a */
        /* <DEDUP_REMOVED lines=9> */
.L_x_120:
[----:B------:R-:W-:Y:S01]  /*1280*/  FMUL.FTZ R57, R56, R56 ;  /* 0x0000003838397220 */ /* 0x000fe20000410000 */
[----:B------:R-:W-:Y:S01]  /*1290*/  ISETP.NE.AND P2, PT, RZ, UR6, PT ;  /* 0x00000006ff007c0c */ /* 0x000fe2000bf45270 */
[----:B-1----:R-:W-:Y:S01]  /*12a0*/  FADD.FTZ R61, R58, R59 ;  /* 0x0000003b3a3d7221 */ /* 0x002fe20000010000 */
[----:B------:R-:W-:Y:S02]  /*12b0*/  MOV R46, c[0x0][0x1e0] ;  /* 0x00007800002e7a02 */ /* 0x000fe40000000f00 */
[----:B------:R-:W-:Y:S02]  /*12c0*/  FSEL R57, R57, RZ, P2 ;  /* 0x000000ff39397208 */ /* 0x000fe40001000000 */
[----:B------:R-:W-:Y:S01]  /*12d0*/  FSEL R60, R56, RZ, !P2 ;  /* 0x000000ff383c7208 */ /* 0x000fe20005000000 */
[----:B------:R-:W-:Y:S01]  /*12e0*/  FFMA.FTZ R46, R61, R46, c[0x0][0x228] ;  /* 0x00008a003d2e7623 */ /* 0x000fe2000001002e */
[----:B------:R-:W-:-:S03]  /*12f0*/  MOV R45, 0x4 ;  /* 0x00000004002d7802 */ /* 0x000fc60000000f00 */
[----:B------:R-:W-:Y:S02]  /*1300*/  FADD.FTZ R46, R46, R57 ;  /* 0x000000392e2e7221 */ /* 0x000fe40000010000 */
[C---:B------:R-:W-:Y:S02]  /*1310*/  FADD.FTZ R57, -R60.reuse, R50 ;  /* 0x000000323c397221 */ /* 0x040fe40000010100 */
[----:B------:R-:W-:Y:S01]  /*1320*/  FADD.FTZ R61, -R60, R52 ;  /* 0x000000343c3d7221 */ /* 0x000fe20000010100 */
[----:B------:R-:W-:Y:S01]  /*1330*/  PRMT R52, RZ, 0x5410, R27 ;  /* 0x00005410ff347816 */ /* 0x000fe2000000001b */
[----:B------:R-:W1:Y:S01]  /*1340*/  MUFU.RSQ R46, R46 ;  /* 0x0000002e002e7308 */ /* 0x000e620000001400 */
[----:B0-----:R-:W-:-:S04]  /*1350*/  @!P1 IMAD.WIDE R58, R10, R45, c[0x0][0x1a0] ;  /* 0x000068000a3a9625 */ /* 0x001fc800078e022d */
[C---:B------:R-:W-:Y:S01]  /*1360*/  FADD.FTZ R33, -R60.reuse, R33 ;  /* 0x000000213c217221 */ /* 0x040fe20000010100 */
[----:B------:R0:W-:Y:S01]  /*1370*/  @!P1 STG.E [R58.64], R56 ;  /* 0x000000383a009986 */ /* 0x0001e2000c101904 */
[C---:B------:R-:W-:Y:S02]  /*1380*/  FADD.FTZ R35, -R60.reuse, R35 ;  /* 0x000000233c237221 */ /* 0x040fe40000010100 */
[C---:B------:R-:W-:Y:S02]  /*1390*/  FADD.FTZ R47, -R60.reuse, R47 ;  /* 0x0000002f3c2f7221 */ /* 0x040fe40000010100 */
[C---:B------:R-:W-:Y:S02]  /*13a0*/  FADD.FTZ R49, -R60.reuse, R49 ;  /* 0x000000313c317221 */ /* 0x040fe40000010100 */
[C---:B------:R-:W-:Y:S02]  /*13b0*/  FADD.FTZ R51, -R60.reuse, R51 ;  /* 0x000000333c337221 */ /* 0x040fe40000010100 */
[----:B------:R-:W-:-:S02]  /*13c0*/  FADD.FTZ R53, -R60, R53 ;  /* 0x000000353c357221 */ /* 0x000fc40000010100 */
[C---:B-1----:R-:W-:Y:S01]  /*13d0*/  FMUL.FTZ R50, R46.reuse, R57 ;  /* 0x000000392e327220 */ /* 0x042fe20000410000 */
[----:B------:R-:W-:Y:S01]  /*13e0*/  PRMT R57, RZ, 0x5410, R15 ;  /* 0x00005410ff397816 */ /* 0x000fe2000000000f */
[----:B------:R-:W-:Y:S01]  /*13f0*/  FMUL.FTZ R61, R46, R61 ;  /* 0x0000003d2e3d7220 */ /* 0x000fe20000410000 */
[----:B0-----:R-:W-:Y:S01]  /*1400*/  PRMT R56, RZ, 0x7610, R24 ;  /* 0x00007610ff387816 */ /* 0x001fe20000000018 */
[----:B------:R-:W-:Y:S02]  /*1410*/  FADD.FTZ R59, -R60, R34 ;  /* 0x000000223c3b7221 */ /* 0x000fe40000010100 */
[----:B------:R-:W-:Y:S01]  /*1420*/  FFMA.FTZ R57, R50, R57, R3 ;  /* 0x0000003932397223 */ /* 0x000fe20000010003 */
[----:B------:R-:W-:Y:S01]  /*1430*/  PRMT R50, RZ, 0x7610, R15 ;  /* 0x00007610ff327816 */ /* 0x000fe2000000000f */
[C---:B------:R-:W-:Y:S02]  /*1440*/  FADD.FTZ R28, -R60.reuse, R28 ;  /* 0x0000001c3c1c7221 */ /* 0x040fe40000010100 */
[----:B------:R-:W-:-:S02]  /*1450*/  FADD.FTZ R54, -R60, R54 ;  /* 0x000000363c367221 */ /* 0x000fc40000010100 */
[----:B------:R-:W-:Y:S02]  /*1460*/  FFMA.FTZ R50, R61, R50, R2 ;  /* 0x000000323d327223 */ /* 0x000fe40000010002 */
[C---:B------:R-:W-:Y:S02]  /*1470*/  FADD.FTZ R61, -R60.reuse, R48 ;  /* 0x000000303c3d7221 */ /* 0x040fe40000010100 */
[C---:B------:R-:W-:Y:S02]  /*1480*/  FADD.FTZ R29, -R60.reuse, R29 ;  /* 0x0000001d3c1d7221 */ /* 0x040fe40000010100 */
[C---:B------:R-:W-:Y:S02]  /*1490*/  FADD.FTZ R55, -R60.reuse, R55 ;  /* 0x000000373c377221 */ /* 0x040fe40000010100 */
[C---:B------:R-:W-:Y:S02]  /*14a0*/  FADD.FTZ R30, -R60.reuse, R30 ;  /* 0x0000001e3c1e7221 */ /* 0x040fe40000010100 */
[----:B------:R-:W-:Y:S01]  /*14b0*/  FADD.FTZ R60, -R60, R31 ;  /* 0x0000001f3c3c7221 */ /* 0x000fe20000010100 */
[----:B------:R-:W-:Y:S01]  /*14c0*/  F2FP.BF16.PACK_AB R31, R50, R57 ;  /* 0x00000039321f723e */ /* 0x000fe200000010ff */
[C---:B------:R-:W-:Y:S01]  /*14d0*/  FMUL.FTZ R50, R46.reuse, R33 ;  /* 0x000000212e327220 */ /* 0x040fe20000410000 */
[----:B------:R-:W-:Y:S01]  /*14e0*/  PRMT R33, RZ, 0x7610, R13 ;  /* 0x00007610ff217816 */ /* 0x000fe2000000000d */
[----:B------:R-:W-:-:S02]  /*14f0*/  FMUL.FTZ R57, R46, R61 ;  /* 0x0000003d2e397220 */ /* 0x000fc40000410000 */
[C---:B------:R-:W-:Y:S01]  /*1500*/  FMUL.FTZ R34, R46.reuse, R47 ;  /* 0x0000002f2e227220 */ /* 0x040fe20000410000 */
[----:B------:R-:W-:Y:S01]  /*1510*/  PRMT R47, RZ, 0x5410, R14 ;  /* 0x00005410ff2f7816 */ /* 0x000fe2000000000e */
[----:B------:R-:W-:Y:S02]  /*1520*/  FFMA.FTZ R57, R57, R33, R6 ;  /* 0x0000002139397223 */ /* 0x000fe40000010006 */
[----:B------:R-:W-:Y:S01]  /*1530*/  FMUL.FTZ R33, R46, R35 ;  /* 0x000000232e217220 */ /* 0x000fe20000410000 */
[----:B------:R-:W-:Y:S01]  /*1540*/  PRMT R35, RZ, 0x5410, R12 ;  /* 0x00005410ff237816 */ /* 0x000fe2000000000c */
[----:B------:R-:W-:Y:S01]  /*1550*/  FFMA.FTZ R34, R34, R47, R5 ;  /* 0x0000002f22227223 */ /* 0x000fe20000010005 */
[----:B------:R-:W-:Y:S01]  /*1560*/  PRMT R47, RZ, 0x7610, R14 ;  /* 0x00007610ff2f7816 */ /* 0x000fe2000000000e */
[----:B------:R-:W-:Y:S02]  /*1570*/  FMUL.FTZ R49, R46, R49 ;  /* 0x000000312e317220 */ /* 0x000fe40000410000 */
[----:B------:R-:W-:Y:S01]  /*1580*/  FFMA.FTZ R35, R50, R35, R9 ;  /* 0x0000002332237223 */ /* 0x000fe20000010009 */
[----:B------:R-:W-:Y:S01]  /*1590*/  PRMT R50, RZ, 0x7610, R12 ;  /* 0x00007610ff327816 */ /* 0x000fe2000000000c */
[----:B------:R-:W-:Y:S01]  /*15a0*/  FFMA.FTZ R49, R49, R47, R4 ;  /* 0x0000002f31317223 */ /* 0x000fe20000010004 */
[----:B------:R-:W-:Y:S01]  /*15b0*/  PRMT R47, RZ, 0x5410, R13 ;  /* 0x00005410ff2f7816 */ /* 0x000fe2000000000d */
[----:B------:R-:W-:-:S02]  /*15c0*/  FMUL.FTZ R28, R46, R28 ;  /* 0x0000001c2e1c7220 */ /* 0x000fc40000410000 */
[----:B------:R-:W-:Y:S01]  /*15d0*/  FFMA.FTZ R50, R33, R50, R8 ;  /* 0x0000003221327223 */ /* 0x000fe20000010008 */
[----:B------:R-:W-:Y:S01]  /*15e0*/  PRMT R33, RZ, 0x5410, R25 ;  /* 0x00005410ff217816 */ /* 0x000fe20000000019 */
[C---:B------:R-:W-:Y:S01]  /*15f0*/  FMUL.FTZ R48, R46.reuse, R59 ;  /* 0x0000003b2e307220 */ /* 0x040fe20000410000 */
[----:B------:R-:W-:Y:S01]  /*1600*/  PRMT R59, RZ, 0x7610, R27 ;  /* 0x00007610ff3b7816 */ /* 0x000fe2000000001b */
[----:B------:R-:W-:Y:S02]  /*1610*/  FMUL.FTZ R54, R46, R54 ;  /* 0x000000362e367220 */ /* 0x000fe40000410000 */
[----:B------:R-:W-:Y:S01]  /*1620*/  FFMA.FTZ R33, R28, R33, R11 ;  /* 0x000000211c217223 */ /* 0x000fe2000001000b */
[----:B------:R-:W-:Y:S01]  /*1630*/  PRMT R28, RZ, 0x7610, R25 ;  /* 0x00007610ff1c7816 */ /* 0x000fe20000000019 */
[----:B------:R-:W-:Y:S02]  /*1640*/  FFMA.FTZ R48, R48, R47, R7 ;  /* 0x0000002f30307223 */ /* 0x000fe40000010007 */
[----:B------:R-:W-:Y:S01]  /*1650*/  FMUL.FTZ R47, R46, R30 ;  /* 0x0000001e2e2f7220 */ /* 0x000fe20000410000 */
[----:B------:R-:W-:Y:S01]  /*1660*/  F2FP.BF16.PACK_AB R30, R49, R34 ;  /* 0x00000022311e723e */ /* 0x000fe200000010ff */
[----:B------:R-:W-:Y:S01]  /*1670*/  FFMA.FTZ R54, R54, R28, R39 ;  /* 0x0000001c36367223 */ /* 0x000fe20000010027 */
[----:B------:R-:W-:Y:S01]  /*1680*/  PRMT R28, RZ, 0x5410, R24 ;  /* 0x00005410ff1c7816 */ /* 0x000fe20000000018 */
[----:B------:R-:W-:-:S02]  /*1690*/  FMUL.FTZ R60, R46, R60 ;  /* 0x0000003c2e3c7220 */ /* 0x000fc40000410000 */
[----:B------:R-:W-:Y:S01]  /*16a0*/  FFMA.FTZ R52, R47, R52, R40 ;  /* 0x000000342f347223 */ /* 0x000fe20000010028 */
[----:B------:R-:W-:Y:S01]  /*16b0*/  F2FP.BF16.PACK_AB R33, R54, R33 ;  /* 0x000000213621723e */ /* 0x000fe200000010ff */
[C---:B------:R-:W-:Y:S02]  /*16c0*/  FMUL.FTZ R47, R46.reuse, R51 ;  /* 0x000000332e2f7220 */ /* 0x040fe40000410000 */
[C---:B------:R-:W-:Y:S02]  /*16d0*/  FMUL.FTZ R29, R46.reuse, R29 ;  /* 0x0000001d2e1d7220 */ /* 0x040fe40000410000 */
[C---:B------:R-:W-:Y:S02]  /*16e0*/  FMUL.FTZ R53, R46.reuse, R53 ;  /* 0x000000352e357220 */ /* 0x040fe40000410000 */
[----:B------:R-:W-:Y:S02]  /*16f0*/  FMUL.FTZ R55, R46, R55 ;  /* 0x000000372e377220 */ /* 0x000fe40000410000 */
[----:B------:R-:W-:-:S02]  /*1700*/  FFMA.FTZ R59, R60, R59, R43 ;  /* 0x0000003b3c3b7223 */ /* 0x000fc4000001002b */
[----:B------:R-:W-:Y:S01]  /*1710*/  FFMA.FTZ R47, R47, R28, R0 ;  /* 0x0000001c2f2f7223 */ /* 0x000fe20000010000 */
[----:B------:R-:W-:Y:S01]  /*1720*/  F2FP.BF16.PACK_AB R28, R50, R35 ;  /* 0x00000023321c723e */ /* 0x000fe200000010ff */
[----:B------:R-:W-:Y:S01]  /*1730*/  FFMA.FTZ R34, R42, R29, R37 ;  /* 0x0000001d2a227223 */ /* 0x000fe20000010025 */
[----:B------:R-:W-:Y:S01]  /*1740*/  F2FP.BF16.PACK_AB R29, R57, R48 ;  /* 0x00000030391d723e */ /* 0x000fe200000010ff */
[----:B------:R-:W-:Y:S01]  /*1750*/  FFMA.FTZ R56, R53, R56, R36 ;  /* 0x0000003835387223 */ /* 0x000fe20000010024 */
[----:B------:R-:W-:Y:S01]  /*1760*/  LEA R50, P2, R32, c[0x0][0x208], 0x4 ;  /* 0x0000820020327a11 */ /* 0x000fe200078420ff */
[----:B------:R-:W-:Y:S01]  /*1770*/  FFMA.FTZ R55, R26, R55, R41 ;  /* 0x000000371a377223 */ /* 0x000fe20000010029 */
[----:B------:R-:W-:Y:S02]  /*1780*/  LEA R48, P3, R44, c[0x0][0x208], 0x4 ;  /* 0x000082002c307a11 */ /* 0x000fe400078620ff */
[----:B------:R-:W-:Y:S01]  /*1790*/  F2FP.BF16.PACK_AB R35, R59, R52 ;  /* 0x000000343b23723e */ /* 0x000fe200000010ff */
[----:B------:R-:W-:Y:S01]  /*17a0*/  @!P1 IMAD.WIDE R52, R10, R45, c[0x0][0x1a8] ;  /* 0x00006a000a349625 */ /* 0x000fe200078e022d */
[----:B------:R-:W-:-:S02]  /*17b0*/  LEA.HI.X R51, R32, c[0x0][0x20c], RZ, 0x4, P2 ;  /* 0x0000830020337a11 */ /* 0x000fc400010f24ff */
[----:B------:R-:W-:Y:S01]  /*17c0*/  F2FP.BF16.PACK_AB R34, R55, R34 ;  /* 0x000000223722723e */ /* 0x000fe200000010ff */
[----:B------:R-:W-:Y:S01]  /*17d0*/  IMAD R10, R45, c[0x0][0x160], R10 ;  /* 0x000058002d0a7a24 */ /* 0x000fe200078e020a */
[----:B------:R-:W-:Y:S01]  /*17e0*/  LEA.HI.X R49, R44, c[0x0][0x20c], RZ, 0x4, P3 ;  /* 0x000083002c317a11 */ /* 0x000fe200018f24ff */
[----:B------:R0:W-:Y:S01]  /*17f0*/  @!P1 STG.E [R52.64], R46 ;  /* 0x0000002e34009986 */ /* 0x0001e2000c101904 */
[----:B------:R-:W-:Y:S02]  /*1800*/  F2FP.BF16.PACK_AB R32, R56, R47 ;  /* 0x0000002f3820723e */ /* 0x000fe400000010ff */
[----:B------:R-:W-:Y:S01]  /*1810*/  ISETP.GE.AND P1, PT, R10, c[0x0][0x164], PT ;  /* 0x000059000a007a0c */ /* 0x000fe20003f26270 */
[----:B------:R0:W-:Y:S04]  /*1820*/  STG.E.128 [R50.64], R28 ;  /* 0x0000001c32007986 */ /* 0x0001e8000c101d04 */
[----:B------:R0:W-:Y:S08]  /*1830*/  STG.E.128 [R48.64], R32 ;  /* 0x0000002030007986 */ /* 0x0001f0000c101d04 */
[----:B0----5:R-:W-:Y:S01]  /*1840*/  @P1 CALL.REL.NOINC `(.L_x_117) ;  /* 0x0000001000001944 */ /* 0x021fe20003c00000 */
[----:B------:R-:W-:Y:S05]  /*1850*/  BRA `(.L_x_118) ;  /* 0xffffeaa000007947 */ /* 0x000fea000383ffff */
.L_x_117:
[----:B------:R-:W-:Y:S05]  /*1860*/  EXIT ;  /* 0x000000000000794d */ /* 0x000fea0003800000 */
.L_x_115:
[----:B------:R-:W-:Y:S01]  /*1870*/  HFMA2.MMA R57, -RZ, RZ, 0, 5.9604644775390625e-08 ;  /* 0x00000001ff397435 */ /* 0x000fe200000001ff */
[----:B------:R-:W-:Y:S01]  /*1880*/  MOV R59, R56 ;  /* 0x00000038003b7202 */ /* 0x000fe20000000f00 */
[----:B------:R-:W-:Y:S01]  /*1890*/  IMAD.MOV.U32 R58, RZ, RZ, 0x1f ;  /* 0x0000001fff3a7424 */ /* 0x000fe200078e00ff */
[----:B------:R-:W-:-:S02]  /*18a0*/  MOV R45, 0xffffffff ;  /* 0xffffffff002d7802 */ /* 0x000fc40000000f00 */
[----:B------:R-:W-:Y:S02]  /*18b0*/  MOV R46, 0x18d0 ;  /* 0x000018d0002e7802 */ /* 0x000fe40000000f00 */
[----:B-----5:R-:W-:Y:S05]  /*18c0*/  CALL.REL.NOINC `($__internal_1_$__cuda_sm70_shflsync_bfly_p) ;  /* 0x0000058000007944 */ /* 0x020fea0003c00000 */
[----:B01----:R-:W-:Y:S05]  /*18d0*/  BRA `(.L_x_119) ;  /* 0xfffff66000007947 */ /* 0x003fea000383ffff */
.L_x_116:
[----:B------:R-:W-:Y:S01]  /*18e0*/  HFMA2.MMA R57, -RZ, RZ, 0, 1.1920928955078125e-07 ;  /* 0x00000002ff397435 */ /* 0x000fe200000001ff */
[----:B------:R-:W-:Y:S02]  /*18f0*/  MOV R58, 0x1f ;  /* 0x0000001f003a7802 */ /* 0x000fe40000000f00 */
[----:B------:R-:W-:Y:S02]  /*1900*/  MOV R45, 0xffffffff ;  /* 0xffffffff002d7802 */ /* 0x000fe40000000f00 */
[----:B------:R-:W-:Y:S02]  /*1910*/  MOV R46, 0x1930 ;  /* 0x00001930002e7802 */ /* 0x000fe40000000f00 */
[----:B0----5:R-:W-:Y:S05]  /*1920*/  CALL.REL.NOINC `($__internal_1_$__cuda_sm70_shflsync_bfly_p) ;  /* 0x0000052000007944 */ /* 0x021fea0003c00000 */
[----:B0-----:R-:W-:Y:S01]  /*1930*/  HFMA2.MMA R57, -RZ, RZ, 0, 2.384185791015625e-07 ;  /* 0x00000004ff397435 */ /* 0x001fe200000001ff */
[----:B-1----:R-:W-:Y:S01]  /*1940*/  FADD.FTZ R59, R59, R58 ;  /* 0x0000003a3b3b7221 */ /* 0x002fe20000010000 */
[----:B------:R-:W-:Y:S02]  /*1950*/  MOV R58, 0x1f ;  /* 0x0000001f003a7802 */ /* 0x000fe40000000f00 */
[----:B------:R-:W-:Y:S02]  /*1960*/  MOV R45, 0xffffffff ;  /* 0xffffffff002d7802 */ /* 0x000fe40000000f00 */
[----:B------:R-:W-:-:S02]  /*1970*/  MOV R46, 0x1990 ;  /* 0x00001990002e7802 */ /* 0x000fc40000000f00 */
[----:B------:R-:W-:Y:S05]  /*1980*/  CALL.REL.NOINC `($__internal_1_$__cuda_sm70_shflsync_bfly_p) ;  /* 0x000004c000007944 */ /* 0x000fea0003c00000 */
[----:B0-----:R-:W-:Y:S01]  /*1990*/  HFMA2.MMA R57, -RZ, RZ, 0, 4.76837158203125e-07 ;  /* 0x00000008ff397435 */ /* 0x001fe200000001ff */
[----:B-1----:R-:W-:Y:S01]  /*19a0*/  FADD.FTZ R59, R59, R58 ;  /* 0x0000003a3b3b7221 */ /* 0x002fe20000010000 */
[----:B------:R-:W-:Y:S01]  /*19b0*/  MOV R58, 0x1f ;  /* 0x0000001f003a7802 */ /* 0x000fe20000000f00 */
[----:B------:R-:W-:Y:S01]  /*19c0*/  IMAD.MOV.U32 R45, RZ, RZ, -0x1 ;  /* 0xffffffffff2d7424 */ /* 0x000fe200078e00ff */
[----:B------:R-:W-:-:S02]  /*19d0*/  MOV R46, 0x19f0 ;  /* 0x000019f0002e7802 */ /* 0x000fc40000000f00 */
[----:B------:R-:W-:Y:S05]  /*19e0*/  CALL.REL.NOINC `($__internal_1_$__cuda_sm70_shflsync_bfly_p) ;  /* 0x0000046000007944 */ /* 0x000fea0003c00000 */
[----:B0-----:R-:W-:Y:S01]  /*19f0*/  HFMA2.MMA R57, -RZ, RZ, 0, 9.5367431640625e-07 ;  /* 0x00000010ff397435 */ /* 0x001fe200000001ff */
[----:B-1----:R-:W-:Y:S01]  /*1a00*/  FADD.FTZ R59, R59, R58 ;  /* 0x0000003a3b3b7221 */ /* 0x002fe20000010000 */
[----:B------:R-:W-:-:S02]  /*1a10*/  MOV R58, 0x1f ;  /* 0x0000001f003a7802 */ /* 0x000fc40000000f00 */
[----:B------:R-:W-:Y:S02]  /*1a20*/  MOV R45, 0xffffffff ;  /* 0xffffffff002d7802 */ /* 0x000fe40000000f00 */
[----:B------:R-:W-:Y:S02]  /*1a30*/  MOV R46, 0x1a50 ;  /* 0x00001a50002e7802 */ /* 0x000fe40000000f00 */
[----:B------:R-:W-:Y:S05]  /*1a40*/  CALL.REL.NOINC `($__internal_1_$__cuda_sm70_shflsync_bfly_p) ;  /* 0x0000040000007944 */ /* 0x000fea0003c00000 */
[----:B-1----:R-:W-:Y:S01]  /*1a50*/  FADD.FTZ R56, R59, R58 ;  /* 0x0000003a3b387221 */ /* 0x002fe20000010000 */
[----:B0-----:R-:W-:Y:S01]  /*1a60*/  HFMA2.MMA R57, -RZ, RZ, 0, 5.9604644775390625e-08 ;  /* 0x00000001ff397435 */ /* 0x001fe200000001ff */
[----:B------:R-:W-:Y:S02]  /*1a70*/  MOV R58, 0x1f ;  /* 0x0000001f003a7802 */ /* 0x000fe40000000f00 */
[----:B------:R-:W-:-:S04]  /*1a80*/  FMUL.FTZ R56, R56, c[0x0][0x1e0] ;  /* 0x0000780038387a20 */ /* 0x000fc80000410000 */
[C---:B------:R-:W-:Y:S02]  /*1a90*/  FADD.FTZ R45, -R56.reuse, R33 ;  /* 0x00000021382d7221 */ /* 0x040fe40000010100 */
[----:B------:R-:W-:Y:S02]  /*1aa0*/  FADD.FTZ R46, -R56, R35 ;  /* 0x00000023382e7221 */ /* 0x000fe40000010100 */
[----:B------:R-:W-:-:S04]  /*1ab0*/  FFMA.FTZ R45, R45, R45, RZ ;  /* 0x0000002d2d2d7223 */ /* 0x000fc800000100ff */
        /* <DEDUP_REMOVED lines=28> */
[----:B------:R-:W-:Y:S01]  /*1c80*/  FFMA.FTZ R59, R46, R46, R45 ;  /* 0x0000002e2e3b7223 */ /* 0x000fe2000001002d */
[----:B------:R-:W-:Y:S02]  /*1c90*/  MOV R45, 0xffffffff ;  /* 0xffffffff002d7802 */ /* 0x000fe40000000f00 */
[----:B------:R-:W-:Y:S02]  /*1ca0*/  MOV R46, 0x1cc0 ;  /* 0x00001cc0002e7802 */ /* 0x000fe40000000f00 */
[----:B------:R-:W-:Y:S05]  /*1cb0*/  CALL.REL.NOINC `($__internal_1_$__cuda_sm70_shflsync_bfly_p) ;  /* 0x0000019000007944 */ /* 0x000fea0003c00000 */
[----:B0-----:R-:W-:Y:S01]  /*1cc0*/  HFMA2.MMA R57, -RZ, RZ, 0, 1.1920928955078125e-07 ;  /* 0x00000002ff397435 */ /* 0x001fe200000001ff */
[----:B-1----:R-:W-:Y:S01]  /*1cd0*/  FADD.FTZ R59, R59, R58 ;  /* 0x0000003a3b3b7221 */ /* 0x002fe20000010000 */
[----:B------:R-:W-:Y:S02]  /*1ce0*/  MOV R58, 0x1f ;  /* 0x0000001f003a7802 */ /* 0x000fe40000000f00 */
[----:B------:R-:W-:Y:S02]  /*1cf0*/  MOV R45, 0xffffffff ;  /* 0xffffffff002d7802 */ /* 0x000fe40000000f00 */
[----:B------:R-:W-:Y:S02]  /*1d00*/  MOV R46, 0x1d20 ;  /* 0x00001d20002e7802 */ /* 0x000fe40000000f00 */
[----:B------:R-:W-:Y:S05]  /*1d10*/  CALL.REL.NOINC `($__internal_1_$__cuda_sm70_shflsync_bfly_p) ;  /* 0x0000013000007944 */ /* 0x000fea0003c00000 */
[----:B01----:R-:W-:Y:S01]  /*1d20*/  FADD.FTZ R59, R59, R58 ;  /* 0x0000003a3b3b7221 */ /* 0x003fe20000010000 */
[----:B------:R-:W-:Y:S01]  /*1d30*/  HFMA2.MMA R58, -RZ, RZ, 0, 1.847743988037109375e-06 ;  /* 0x0000001fff3a7435 */ /* 0x000fe200000001ff */
[----:B------:R-:W-:Y:S01]  /*1d40*/  IMAD.MOV.U32 R57, RZ, RZ, 0x4 ;  /* 0x00000004ff397424 */ /* 0x000fe200078e00ff */
[----:B------:R-:W-:-:S02]  /*1d50*/  MOV R45, 0xffffffff ;  /* 0xffffffff002d7802 */ /* 0x000fc40000000f00 */
[----:B------:R-:W-:Y:S02]  /*1d60*/  MOV R46, 0x1d80 ;  /* 0x00001d80002e7802 */ /* 0x000fe40000000f00 */
[----:B------:R-:W-:Y:S05]  /*1d70*/  CALL.REL.NOINC `($__internal_1_$__cuda_sm70_shflsync_bfly_p) ;  /* 0x000000d000007944 */ /* 0x000fea0003c00000 */
[----:B0-----:R-:W-:Y:S01]  /*1d80*/  HFMA2.MMA R57, -RZ, RZ, 0, 4.76837158203125e-07 ;  /* 0x00000008ff397435 */ /* 0x001fe200000001ff */
[----:B-1----:R-:W-:Y:S01]  /*1d90*/  FADD.FTZ R59, R59, R58 ;  /* 0x0000003a3b3b7221 */ /* 0x002fe20000010000 */
[----:B------:R-:W-:Y:S02]  /*1da0*/  MOV R58, 0x1f ;  /* 0x0000001f003a7802 */ /* 0x000fe40000000f00 */
[----:B------:R-:W-:Y:S02]  /*1db0*/  MOV R45, 0xffffffff ;  /* 0xffffffff002d7802 */ /* 0x000fe40000000f00 */
[----:B------:R-:W-:Y:S02]  /*1dc0*/  MOV R46, 0x1de0 ;  /* 0x00001de0002e7802 */ /* 0x000fe40000000f00 */
[----:B------:R-:W-:Y:S05]  /*1dd0*/  CALL.REL.NOINC `($__internal_1_$__cuda_sm70_shflsync_bfly_p) ;  /* 0x0000007000007944 */ /* 0x000fea0003c00000 */
[----:B0-----:R-:W-:Y:S01]  /*1de0*/  HFMA2.MMA R57, -RZ, RZ, 0, 9.5367431640625e-07 ;  /* 0x00000010ff397435 */ /* 0x001fe200000001ff */
[----:B-1----:R-:W-:Y:S01]  /*1df0*/  FADD.FTZ R59, R59, R58 ;  /* 0x0000003a3b3b7221 */ /* 0x002fe20000010000 */
[----:B------:R-:W-:Y:S02]  /*1e00*/  MOV R58, 0x1f ;  /* 0x0000001f003a7802 */ /* 0x000fe40000000f00 */
[----:B------:R-:W-:-:S02]  /*1e10*/  MOV R45, 0xffffffff ;  /* 0xffffffff002d7802 */ /* 0x000fc40000000f00 */
[----:B------:R-:W-:Y:S02]  /*1e20*/  MOV R46, 0x1e40 ;  /* 0x00001e40002e7802 */ /* 0x000fe40000000f00 */
[----:B------:R-:W-:Y:S05]  /*1e30*/  CALL.REL.NOINC `($__internal_1_$__cuda_sm70_shflsync_bfly_p) ;  /* 0x0000001000007944 */ /* 0x000fea0003c00000 */
[----:B01----:R-:W-:Y:S05]  /*1e40*/  BRA `(.L_x_120) ;  /* 0xfffff43000007947 */ /* 0x003fea000383ffff */
        .weak           $__internal_1_$__cuda_sm70_shflsync_bfly_p
        .type           $__internal_1_$__cuda_sm70_shflsync_bfly_p,@function
        .size           $__internal_1_$__cuda_sm70_shflsync_bfly_p,(.L_x_15193 - $__internal_1_$__cuda_sm70_shflsync_bfly_p)
$__internal_1_$__cuda_sm70_shflsync_bfly_p:
[----:B------:R-:W-:Y:S01]  /*1e50*/  HFMA2.MMA R61, -RZ, RZ, 0, 0 ;  /* 0x00000000ff3d7435 */ /* 0x000fe200000001ff */
[----:B------:R-:W-:Y:S01]  /*1e60*/  MOV R60, R46 ;  /* 0x0000002e003c7202 */ /* 0x000fe20000000f00 */
[----:B------:R-:W-:Y:S04]  /*1e70*/  WARPSYNC R45 ;  /* 0x0000002d00007348 */ /* 0x000fe80003800000 */
[----:B------:R0:W1:Y:S01]  /*1e80*/  SHFL.BFLY PT, R58, R59, R57, R58 ;  /* 0x0c0000393b3a7389 */ /* 0x00006200000e003a */
[----:B------:R-:W-:Y:S05]  /*1e90*/  RET.REL.NODEC R60 `(_ZN10layer_norm13ln_fwd_kernelINS_13Kernel_traitsI13__nv_bfloat16S2_S2_S2_fjLj512ELj1ELj4ELj1ELj16ENS_18Kernel_traits_baseILj512ES2_S2_S2_S2_fjLj128EEEEELb0ELb0ELb0ELb1EEEvNS_9FwdParamsE) ;  /* 0xffffe1603c007950 */ /* 0x000fea0003c3ffff */
.L_x_121:
        /* <DEDUP_REMOVED lines=14> */
.L_x_15193:


//--------------------- .text._ZN10layer_norm13ln_fwd_kernelINS_13Kernel_traitsI13__nv_bfloat16S2_S2_S2_fjLj512ELj1ELj4ELj1ELj16ENS_18Kernel_traits_baseILj512ES2_S2_S2_S2_fjLj128EEEEELb0ELb0ELb1ELb0EEEvNS_9FwdParamsE --------------------------
	.section	.text._ZN10layer_norm13ln_fwd_kernelINS_13Kernel_traitsI13__nv_bfloat16S2_S2_S2_fjLj512ELj1ELj4ELj1ELj16ENS_18Kernel_traits_baseILj512ES2_S2_S2_S2_fjLj128EEEEELb0ELb0ELb1ELb0EEEvNS_9FwdParamsE,"ax",@progbits
	.sectioninfo	@"SHI_REGISTERS=72"
	.align	128
        .global         _ZN10layer_norm13ln_fwd_kernelINS_13Kernel_traitsI13__nv_bfloat16S2_S2_S2_fjLj512ELj1ELj4ELj1ELj16ENS_18Kernel_traits_baseILj512ES2_S2_S2_S2_fjLj128EEEEELb0ELb0ELb1ELb0EEEvNS_9FwdParamsE
        .type           _ZN10layer_norm13ln_fwd_kernelINS_13Kernel_traitsI13__nv_bfloat16S2_S2_S2_fjLj512ELj1ELj4ELj1ELj16ENS_18Kernel_traits_baseILj512ES2_S2_S2_S2_fjLj128EEEEELb0ELb0ELb1ELb0EEEvNS_9FwdParamsE,@function
        .size           _ZN10layer_norm13ln_fwd_kernelINS_13Kernel_traitsI13__nv_bfloat16S2_S2_S2_fjLj512ELj1ELj4ELj1ELj16ENS_18Kernel_traits_baseILj512ES2_S2_S2_S2_fjLj128EEEEELb0ELb0ELb1ELb0EEEvNS_9FwdParamsE,(.L_x_15194 - _ZN10layer_norm13ln_fwd_kernelINS_13Kernel_traitsI13__nv_bfloat16S2_S2_S2_fjLj512ELj1ELj4ELj1ELj16ENS_18Kernel_traits_baseILj512ES2_S2_S2_S2_fjLj128EEEEELb0ELb0ELb1ELb0EEEvNS_9FwdParamsE)
        .other          _ZN10layer_norm13ln_fwd_kernelINS_13Kernel_traitsI13__nv_bfloat16S2_S2_S2_fjLj512ELj1ELj4ELj1ELj16ENS_18Kernel_traits_baseILj512ES2_S2_S2_S2_fjLj128EEEEELb0ELb0ELb1ELb0EEEvNS_9FwdParamsE,@"STO_CUDA_ENTRY STV_DEFAULT"
_ZN10layer_norm13ln_fwd_kernelINS_13Kernel_traitsI13__nv_bfloat16S2_S2_S2_fjLj512ELj1ELj4ELj1ELj16ENS_18Kernel_traits_baseILj512ES2_S2_S2_S2_fjLj128EEEEELb0ELb0ELb1ELb0EEEvNS_9FwdParamsE:
.text._ZN10layer_norm13ln_fwd_kernelINS_13Kernel_traitsI13__nv_bfloat16S2_S2_S2_fjLj512ELj1ELj4ELj1ELj16ENS_18Kernel_traits_baseILj512ES2_S2_S2_S2_fjLj128EEEEELb0ELb0ELb1ELb0EEEvNS_9FwdParamsE:
[----:B------:R-:W-:Y:S02]  /*0000*/  MOV R1, c[0x0][0x28] ;  /* 0x00000a0000017a02 */ /* 0x000fe40000000f00 */
[----:B------:R-:W0:Y:S01]  /*0010*/  S2R R4, SR_TID.X ;  /* 0x0000000000047919 */ /* 0x000e220000002100 */
[----:B------:R-:W-:Y:S01]  /*0020*/  MOV R2, c[0x0][0x168] ;  /* 0x00005a0000027a02 */ /* 0x000fe20000000f00 */
[----:B------:R-:W-:Y:S01]  /*0030*/  ULDC.64 UR4, c[0x0][0x118] ;  /* 0x0000460000047ab9 */ /* 0x000fe20000000a00 */
[----:B------:R-:W-:Y:S01]  /*0040*/  BSSY B0, `(.L_x_122) ;  /* 0x0000018000007945 */ /* 0x000fe20003800000 */
[----:B------:R-:W1:Y:S01]  /*0050*/  S2R R5, SR_CTAID.X ;  /* 0x0000000000057919 */ /* 0x000e620000002500 */
[----:B------:R-:W-:-:S04]  /*0060*/  SHF.R.S32.HI R2, RZ, 0x1f, R2 ;  /* 0x0000001fff027819 */ /* 0x000fc80000011402 */
[----:B------:R-:W-:Y:S02]  /*0070*/  LEA.HI R2, R2, c[0x0][0x168], RZ, 0x3 ;  /* 0x00005a0002027a11 */ /* 0x000fe400078f18ff */
        /* <DEDUP_REMOVED lines=10> */
[----:B------:R-:W-:-:S03]  /*0120*/  IMAD.MOV.U32 R8, RZ, RZ, 0x10 ;  /* 0x00000010ff087424 */ /* 0x000fc600078e00ff */
[----:B------:R-:W-:Y:S01]  /*0130*/  ISETP.NE.AND.EX P0, PT, RZ, c[0x0][0x21c], PT, P0 ;  /* 0x00008700ff007a0c */ /* 0x000fe20003f05300 */
[----:B------:R-:W-:-:S06]  /*0140*/  IMAD.WIDE.U32 R8, R3, R8, c[0x0][0x1b0] ;  /* 0x00006c0003087625 */ /* 0x000fcc00078e0008 */
[----:B------:R-:W5:Y:S06]  /*0150*/  LDG.E.128 R8, [R8.64] ;  /* 0x0000000408087981 */ /* 0x000f6c000c1e1d00 */
[----:B------:R-:W-:-:S04]  /*0160*/  @P0 LEA R4, P4, R3, c[0x0][0x218], 0x4 ;  /* 0x0000860003040a11 */ /* 0x000fc800078820ff */
[----:B------:R-:W-:-:S05]  /*0170*/  @P0 LEA.HI.X R5, R3, c[0x0][0x21c], RZ, 0x4, P4 ;  /* 0x0000870003050a11 */ /* 0x000fca00020f24ff */
[----:B------:R0:W5:Y:S01]  /*0180*/  @P0 LDG.E.128 R48, [R4.64] ;  /* 0x0000000404300981 */ /* 0x000162000c1e1d00 */
[----:B------:R-:W-:Y:S01]  /*0190*/  LOP3.LUT R3, R3, 0x20, RZ, 0xfc, !PT ;  /* 0x0000002003037812 */ /* 0x000fe200078efcff */
[----:B------:R-:W-:Y:S01]  /*01a0*/  @!P0 CS2R R48, SRZ ;  /* 0x0000000000308805 */ /* 0x000fe2000001ff00 */
[----:B------:R-:W-:Y:S02]  /*01b0*/  @!P0 CS2R R50, SRZ ;  /* 0x0000000000328805 */ /* 0x000fe4000001ff00 */
.L_x_123:
[----:B0-----:R-:W-:Y:S05]  /*01c0*/  BSYNC B0 ;  /* 0x0000000000007941 */ /* 0x001fea0003800000 */
.L_x_122:
[----:B------:R-:W-:Y:S01]  /*01d0*/  BSSY B0, `(.L_x_124) ;  /* 0x000000c000007945 */ /* 0x000fe20003800000 */
        /* <DEDUP_REMOVED lines=9> */
[----:B------:R-:W-:Y:S01]  /*0270*/  @!P0 CS2R R12, SRZ ;  /* 0x00000000000c8805 */ /* 0x000fe2000001ff00 */
[----:B------:R-:W-:Y:S02]  /*0280*/  @!P0 CS2R R14, SRZ ;  /* 0x00000000000e8805 */ /* 0x000fe4000001ff00 */
.L_x_125:
[----:B0-----:R-:W-:Y:S05]  /*0290*/  BSYNC B0 ;  /* 0x0000000000007941 */ /* 0x001fea0003800000 */
.L_x_124:
        /* <DEDUP_REMOVED lines=18> */
[----:B------:R-:W-:Y:S02]  /*03c0*/  PRMT R53, RZ, 0x5410, R51 ;  /* 0x00005410ff357816 */ /* 0x000fe40000000033 */
        /* <DEDUP_REMOVED lines=15> */
.L_x_185:
[----:B------:R-:W-:-:S10]  /*04c0*/  HFMA2.MMA R27, -RZ, RZ, 0, 2.384185791015625e-07 ;  /* 0x00000004ff1b7435 */ /* 0x000fd400000001ff */
[----:B------:R-:W-:-:S05]  /*04d0*/  IMAD.WIDE R24, R0, R27, c[0x0][0x1d0] ;  /* 0x0000740000187625 */ /* 0x000fca00078e021b */
[----:B------:R0:W2:Y:S02]  /*04e0*/  LDG.E R59, [R24.64] ;  /* 0x00000004183b7981 */ /* 0x0000a4000c1e1900 */
[----:B0-----:R-:W-:-:S05]  /*04f0*/  IMAD.WIDE R24, R0, R27, c[0x0][0x1d8] ;  /* 0x0000760000187625 */ /* 0x001fca00078e021b */
[----:B------:R0:W5:Y:S01]  /*0500*/  LDG.E R49, [R24.64] ;  /* 0x0000000418317981 */ /* 0x000162000c1e1900 */
[----:B------:R-:W-:Y:S01]  /*0510*/  IMAD R26, R0, c[0x0][0x168], RZ ;  /* 0x00005a00001a7a24 */ /* 0x000fe200078e02ff */
[----:B------:R-:W-:Y:S01]  /*0520*/  BSSY B0, `(.L_x_126) ;  /* 0x0000079000007945 */ /* 0x000fe20003800000 */
[----:B------:R-:W-:Y:S01]  /*0530*/  MOV R65, RZ ;  /* 0x000000ff00417202 */ /* 0x000fe20000000f00 */
[----:B------:R-:W1:Y:S01]  /*0540*/  S2R R50, SR_TID.X ;  /* 0x0000000000327919 */ /* 0x000e620000002100 */
[----:B--2---:R-:W-:-:S13]  /*0550*/  ISETP.GE.AND P3, PT, R59, 0x1, PT ;  /* 0x000000013b00780c */ /* 0x004fda0003f66270 */
[----:B------:R-:W-:-:S05]  /*0560*/  @P3 IADD3 R27, R59, -0x1, RZ ;  /* 0xffffffff3b1b3810 */ /* 0x000fca0007ffe0ff */
[----:B------:R-:W-:Y:S01]  /*0570*/  @P3 IMAD R40, R27, c[0x0][0x168], RZ ;  /* 0x00005a001b283a24 */ /* 0x000fe200078e02ff */
[----:B------:R-:W-:-:S04]  /*0580*/  SHF.R.S32.HI R27, RZ, 0x1f, R26 ;  /* 0x0000001fff1b7819 */ /* 0x000fc8000001141a */
[----:B------:R-:W-:Y:S02]  /*0590*/  @P3 SHF.R.S32.HI R41, RZ, 0x1f, R40 ;  /* 0x0000001fff293819 */ /* 0x000fe40000011428 */
[----:B------:R-:W-:Y:S02]  /*05a0*/  LEA.HI R27, R27, R26, RZ, 0x3 ;  /* 0x0000001a1b1b7211 */ /* 0x000fe400078f18ff */
[----:B------:R-:W-:Y:S02]  /*05b0*/  @P3 LEA.HI R41, R41, R40, RZ, 0x3 ;  /* 0x0000002829293211 */ /* 0x000fe400078f18ff */
[----:B-1----:R-:W-:Y:S02]  /*05c0*/  LOP3.LUT R26, R50, 0x1f, RZ, 0xc0, !PT ;  /* 0x0000001f321a7812 */ /* 0x002fe400078ec0ff */
[----:B------:R-:W-:Y:S02]  /*05d0*/  SHF.R.S32.HI R50, RZ, 0x1f, R0 ;  /* 0x0000001fff327819 */ /* 0x000fe40000011400 */
[----:B------:R-:W-:-:S02]  /*05e0*/  LEA.HI.SX32 R57, R27, R26, 0x1d ;  /* 0x0000001a1b397211 */ /* 0x000fc400078feaff */
[----:B------:R-:W-:Y:S01]  /*05f0*/  @P3 LEA.HI.SX32 R65, R41, R26, 0x1d ;  /* 0x0000001a29413211 */ /* 0x000fe200078feaff */
[----:B------:R-:W-:Y:S05]  /*0600*/  @!P1 BRA `(.L_x_127) ;  /* 0x000006a000009947 */ /* 0x000fea0003800000 */
[----:B0-----:R-:W-:Y:S01]  /*0610*/  ISETP.NE.U32.AND P0, PT, RZ, c[0x0][0x180], PT ;  /* 0x00006000ff007a0c */ /* 0x001fe20003f05070 */
[----:B------:R-:W-:-:S03]  /*0620*/  @P3 IMAD.MOV.U32 R14, RZ, RZ, 0x10 ;  /* 0x00000010ff0e3424 */ /* 0x000fc600078e00ff */
[----:B------:R-:W-:Y:S01]  /*0630*/  ISETP.NE.AND.EX P0, PT, RZ, c[0x0][0x184], PT, P0 ;  /* 0x00006100ff007a0c */ /* 0x000fe20003f05300 */
[----:B------:R-:W-:-:S05]  /*0640*/  @P3 IMAD.WIDE.U32 R14, R65, R14, c[0x0][0x170] ;  /* 0x00005c00410e3625 */ /* 0x000fca00078e000e */
[----:B------:R0:W5:Y:S07]  /*0650*/  @P3 LDG.E.128 R16, [R14.64] ;  /* 0x000000040e103981 */ /* 0x00016e000c1e1d00 */
[----:B------:R-:W-:-:S05]  /*0660*/  @P0 MOV R24, 0x10 ;  /* 0x0000001000180802 */ /* 0x000fca0000000f00 */
[----:B------:R-:W-:-:S05]  /*0670*/  @P0 IMAD.WIDE.U32 R24, R57, R24, c[0x0][0x180] ;  /* 0x0000600039180625 */ /* 0x000fca00078e0018 */
[----:B------:R0:W5:Y:S01]  /*0680*/  @P0 LDG.E.128 R20, [R24.64] ;  /* 0x0000000418140981 */ /* 0x000162000c1e1d00 */
[----:B------:R-:W-:Y:S01]  /*0690*/  ISETP.GT.AND P4, PT, R59, RZ, PT ;  /* 0x000000ff3b00720c */ /* 0x000fe20003f84270 */
[----:B------:R-:W-:-:S12]  /*06a0*/  BSSY B1, `(.L_x_128) ;  /* 0x000000a000017945 */ /* 0x000fd80003800000 */
[----:B------:R-:W-:Y:S05]  /*06b0*/  @P4 BRA `(.L_x_129) ;  /* 0x0000004000004947 */ /* 0x000fea0003800000 */
[----:B0-----:R-:W-:Y:S01]  /*06c0*/  HFMA2.MMA R14, -RZ, RZ, 0, 0 ;  /* 0x00000000ff0e7435 */ /* 0x001fe200000001ff */
[----:B------:R-:W-:Y:S05]  /*06d0*/  @!P0 BRA `(.L_x_130) ;  /* 0x0000006000008947 */ /* 0x000fea0003800000 */
[----:B-----5:R-:W-:Y:S01]  /*06e0*/  PRMT R14, RZ, 0x5410, R20 ;  /* 0x00005410ff0e7816 */ /* 0x020fe20000000014 */
[----:B------:R-:W-:Y:S05]  /*06f0*/  BRA `(.L_x_130) ;  /* 0x0000004000007947 */ /* 0x000fea0003800000 */
.L_x_129:
[----:B0----5:R-:W-:Y:S02]  /*0700*/  PRMT R14, RZ, 0x5410, R16 ;  /* 0x00005410ff0e7816 */ /* 0x021fe40000000010 */
[----:B------:R-:W-:-:S03]  /*0710*/  @P0 PRMT R15, RZ, 0x5410, R20 ;  /* 0x00005410ff0f0816 */ /* 0x000fc60000000014 */
[----:B------:R-:W-:-:S04]  /*0720*/  FMUL.FTZ R14, R14, c[0x0][0x1ec] ;  /* 0x00007b000e0e7a20 */ /* 0x000fc80000410000 */
[----:B------:R-:W-:Y:S02]  /*0730*/  @P0 FADD.FTZ R14, R15, R14 ;  /* 0x0000000e0f0e0221 */ /* 0x000fe40000010000 */
.L_x_130:
[----:B------:R-:W-:Y:S05]  /*0740*/  BSYNC B1 ;  /* 0x0000000000017941 */ /* 0x000fea0003800000 */
.L_x_128:
[----:B------:R-:W-:Y:S01]  /*0750*/  BSSY B1, `(.L_x_131) ;  /* 0x000000a000017945 */ /* 0x000fe20003800000 */
[----:B------:R-:W-:Y:S05]  /*0760*/  @P4 BRA `(.L_x_132) ;  /* 0x0000004000004947 */ /* 0x000fea0003800000 */
[----:B------:R-:W-:Y:S01]  /*0770*/  MOV R15, RZ ;  /* 0x000000ff000f7202 */ /* 0x000fe20000000f00 */
[----:B------:R-:W-:Y:S05]  /*0780*/  @!P0 BRA `(.L_x_133) ;  /* 0x0000006000008947 */ /* 0x000fea0003800000 */
[----:B-----5:R-:W-:Y:S01]  /*0790*/  PRMT R15, RZ, 0x7610, R20 ;  /* 0x00007610ff0f7816 */ /* 0x020fe20000000014 */
[----:B------:R-:W-:Y:S05]  /*07a0*/  BRA `(.L_x_133) ;  /* 0x0000004000007947 */ /* 0x000fea0003800000 */
.L_x_132:
[----:B-----5:R-:W-:Y:S02]  /*07b0*/  PRMT R15, RZ, 0x7610, R16 ;  /* 0x00007610ff0f7816 */ /* 0x020fe40000000010 */
[----:B------:R-:W-:-:S03]  /*07c0*/  @P0 PRMT R24, RZ, 0x7610, R20 ;  /* 0x00007610ff180816 */ /* 0x000fc60000000014 */
[----:B------:R-:W-:-:S04]  /*07d0*/  FMUL.FTZ R15, R15, c[0x0][0x1ec] ;  /* 0x00007b000f0f7a20 */ /* 0x000fc80000410000 */
[----:B------:R-:W-:Y:S02]  /*07e0*/  @P0 FADD.FTZ R15, R24, R15 ;  /* 0x0000000f180f0221 */ /* 0x000fe40000010000 */
.L_x_133:
[----:B------:R-:W-:Y:S05]  /*07f0*/  BSYNC B1 ;  /* 0x0000000000017941 */ /* 0x000fea0003800000 */
.L_x_131:
[----:B------:R-:W-:Y:S01]  /*0800*/  BSSY B1, `(.L_x_134) ;  /* 0x000000a000017945 */ /* 0x000fe20003800000 */
[----:B------:R-:W-:Y:S05]  /*0810*/  @P4 BRA `(.L_x_135) ;  /* 0x0000004000004947 */ /* 0x000fea0003800000 */
[----:B------:R-:W-:Y:S01]  /*0820*/  IMAD.MOV.U32 R28, RZ, RZ, RZ ;  /* 0x000000ffff1c7224 */ /* 0x000fe200078e00ff */
[----:B------:R-:W-:Y:S05]  /*0830*/  @!P0 BRA `(.L_x_136) ;  /* 0x0000006000008947 */ /* 0x000fea0003800000 */
[----:B-----5:R-:W-:Y:S01]  /*0840*/  PRMT R28, RZ, 0x5410, R21 ;  /* 0x00005410ff1c7816 */ /* 0x020fe20000000015 */
[----:B------:R-:W-:Y:S05]  /*0850*/  BRA `(.L_x_136) ;  /* 0x0000004000007947 */ /* 0x000fea0003800000 */
.L_x_135:
[----:B-----5:R-:W-:Y:S02]  /*0860*/  PRMT R28, RZ, 0x5410, R17 ;  /* 0x00005410ff1c7816 */ /* 0x020fe40000000011 */
[----:B------:R-:W-:-:S03]  /*0870*/  @P0 PRMT R25, RZ, 0x5410, R21 ;  /* 0x00005410ff190816 */ /* 0x000fc60000000015 */
[----:B------:R-:W-:-:S04]  /*0880*/  FMUL.FTZ R28, R28, c[0x0][0x1ec] ;  /* 0x00007b001c1c7a20 */ /* 0x000fc80000410000 */
[----:B------:R-:W-:Y:S02]  /*0890*/  @P0 FADD.FTZ R28, R25, R28 ;  /* 0x0000001c191c0221 */ /* 0x000fe40000010000 */
.L_x_136:
[----:B------:R-:W-:Y:S05]  /*08a0*/  BSYNC B1 ;  /* 0x0000000000017941 */ /* 0x000fea0003800000 */
.L_x_134:
[----:B------:R-:W-:Y:S01]  /*08b0*/  BSSY B1, `(.L_x_137) ;  /* 0x000000a000017945 */ /* 0x000fe20003800000 */
[----:B------:R-:W-:Y:S05]  /*08c0*/  @P4 BRA `(.L_x_138) ;  /* 0x0000004000004947 */ /* 0x000fea0003800000 */
[----:B------:R-:W-:Y:S01]  /*08d0*/  HFMA2.MMA R29, -RZ, RZ, 0, 0 ;  /* 0x00000000ff1d7435 */ /* 0x000fe200000001ff */
[----:B------:R-:W-:Y:S05]  /*08e0*/  @!P0 BRA `(.L_x_139) ;  /* 0x0000006000008947 */ /* 0x000fea0003800000 */
[----:B-----5:R-:W-:Y:S01]  /*08f0*/  PRMT R29, RZ, 0x7610, R21 ;  /* 0x00007610ff1d7816 */ /* 0x020fe20000000015 */
[----:B------:R-:W-:Y:S05]  /*0900*/  BRA `(.L_x_139) ;  /* 0x0000004000007947 */ /* 0x000fea0003800000 */
.L_x_138:
[----:B-----5:R-:W-:Y:S02]  /*0910*/  PRMT R29, RZ, 0x7610, R17 ;  /* 0x00007610ff1d7816 */ /* 0x020fe40000000011 */
[----:B------:R-:W-:-:S03]  /*0920*/  @P0 PRMT R24, RZ, 0x7610, R21 ;  /* 0x00007610ff180816 */ /* 0x000fc60000000015 */
[----:B------:R-:W-:-:S04]  /*0930*/  FMUL.FTZ R29, R29, c[0x0][0x1ec] ;  /* 0x00007b001d1d7a20 */ /* 0x000fc80000410000 */
[----:B------:R-:W-:Y:S02]  /*0940*/  @P0 FADD.FTZ R29, R24, R29 ;  /* 0x0000001d181d0221 */ /* 0x000fe40000010000 */
.L_x_139:
[----:B------:R-:W-:Y:S05]  /*0950*/  BSYNC B1 ;  /* 0x0000000000017941 */ /* 0x000fea0003800000 */
.L_x_137:
[----:B------:R-:W-:Y:S01]  /*0960*/  BSSY B1, `(.L_x_140) ;  /* 0x000000a000017945 */ /* 0x000fe20003800000 */
[----:B------:R-:W-:Y:S05]  /*0970*/  @P4 BRA `(.L_x_141) ;  /* 0x0000004000004947 */ /* 0x000fea0003800000 */
[----:B------:R-:W-:Y:S01]  /*0980*/  MOV R30, RZ ;  /* 0x000000ff001e7202 */ /* 0x000fe20000000f00 */
[----:B------:R-:W-:Y:S05]  /*0990*/  @!P0 BRA `(.L_x_142) ;  /* 0x0000006000008947 */ /* 0x000fea0003800000 */
[----:B-----5:R-:W-:Y:S01]  /*09a0*/  PRMT R30, RZ, 0x5410, R22 ;  /* 0x00005410ff1e7816 */ /* 0x020fe20000000016 */
[----:B------:R-:W-:Y:S05]  /*09b0*/  BRA `(.L_x_142) ;  /* 0x0000004000007947 */ /* 0x000fea0003800000 */
.L_x_141:
[----:B-----5:R-:W-:Y:S02]  /*09c0*/  PRMT R30, RZ, 0x5410, R18 ;  /* 0x00005410ff1e7816 */ /* 0x020fe40000000012 */
[----:B------:R-:W-:-:S03]  /*09d0*/  @P0 PRMT R25, RZ, 0x5410, R22 ;  /* 0x00005410ff190816 */ /* 0x000fc60000000016 */
[----:B------:R-:W-:-:S04]  /*09e0*/  FMUL.FTZ R30, R30, c[0x0][0x1ec] ;  /* 0x00007b001e1e7a20 */ /* 0x000fc80000410000 */
[----:B------:R-:W-:Y:S02]  /*09f0*/  @P0 FADD.FTZ R30, R25, R30 ;  /* 0x0000001e191e0221 */ /* 0x000fe40000010000 */
.L_x_142:
[----:B------:R-:W-:Y:S05]  /*0a00*/  BSYNC B1 ;  /* 0x0000000000017941 */ /* 0x000fea0003800000 */
.L_x_140:
[----:B------:R-:W-:Y:S01]  /*0a10*/  BSSY B1, `(.L_x_143) ;  /* 0x000000a000017945 */ /* 0x000fe20003800000 */
[----:B------:R-:W-:Y:S05]  /*0a20*/  @P4 BRA `(.L_x_144) ;  /* 0x0000004000004947 */ /* 0x000fea0003800000 */
[----:B------:R-:W-:Y:S01]  /*0a30*/  HFMA2.MMA R31, -RZ, RZ, 0, 0 ;  /* 0x00000000ff1f7435 */ /* 0x000fe200000001ff */
[----:B------:R-:W-:Y:S05]  /*0a40*/  @!P0 BRA `(.L_x_145) ;  /* 0x0000006000008947 */ /* 0x000fea0003800000 */
[----:B-----5:R-:W-:Y:S01]  /*0a50*/  PRMT R31, RZ, 0x7610, R22 ;  /* 0x00007610ff1f7816 */ /* 0x020fe20000000016 */
[----:B------:R-:W-:Y:S05]  /*0a60*/  BRA `(.L_x_145) ;  /* 0x0000004000007947 */ /* 0x000fea0003800000 */
.L_x_144:
[----:B-----5:R-:W-:Y:S02]  /*0a70*/  PRMT R31, RZ, 0x7610, R18 ;  /* 0x00007610ff1f7816 */ /* 0x020fe40000000012 */
[----:B------:R-:W-:-:S03]  /*0a80*/  @P0 PRMT R24, RZ, 0x7610, R22 ;  /* 0x00007610ff180816 */ /* 0x000fc60000000016 */
[----:B------:R-:W-:-:S04]  /*0a90*/  FMUL.FTZ R31, R31, c[0x0][0x1ec] ;  /* 0x00007b001f1f7a20 */ /* 0x000fc80000410000 */
[----:B------:R-:W-:Y:S02]  /*0aa0*/  @P0 FADD.FTZ R31, R24, R31 ;  /* 0x0000001f181f0221 */ /* 0x000fe40000010000 */
.L_x_145:
[----:B------:R-:W-:Y:S05]  /*0ab0*/  BSYNC B1 ;  /* 0x0000000000017941 */ /* 0x000fea0003800000 */
.L_x_143:
[----:B------:R-:W-:Y:S01]  /*0ac0*/  BSSY B1, `(.L_x_146) ;  /* 0x000000a000017945 */ /* 0x000fe20003800000 */
[----:B------:R-:W-:Y:S05]  /*0ad0*/  @P4 BRA `(.L_x_147) ;  /* 0x0000004000004947 */ /* 0x000fea0003800000 */
[----:B------:R-:W-:Y:S01]  /*0ae0*/  IMAD.MOV.U32 R32, RZ, RZ, RZ ;  /* 0x000000ffff207224 */ /* 0x000fe200078e00ff */
[----:B------:R-:W-:Y:S05]  /*0af0*/  @!P0 BRA `(.L_x_148) ;  /* 0x0000006000008947 */ /* 0x000fea0003800000 */
[----:B-----5:R-:W-:Y:S01]  /*0b00*/  PRMT R32, RZ, 0x5410, R23 ;  /* 0x00005410ff207816 */ /* 0x020fe20000000017 */
[----:B------:R-:W-:Y:S05]  /*0b10*/  BRA `(.L_x_148) ;  /* 0x0000004000007947 */ /* 0x000fea0003800000 */
.L_x_147:
[----:B-----5:R-:W-:Y:S02]  /*0b20*/  PRMT R32, RZ, 0x5410, R19 ;  /* 0x00005410ff207816 */ /* 0x020fe40000000013 */
[----:B------:R-:W-:-:S03]  /*0b30*/  @P0 PRMT R25, RZ, 0x5410, R23 ;  /* 0x00005410ff190816 */ /* 0x000fc60000000017 */
[----:B------:R-:W-:-:S04]  /*0b40*/  FMUL.FTZ R32, R32, c[0x0][0x1ec] ;  /* 0x00007b0020207a20 */ /* 0x000fc80000410000 */
[----:B------:R-:W-:Y:S02]  /*0b50*/  @P0 FADD.FTZ R32, R25, R32 ;  /* 0x0000002019200221 */ /* 0x000fe40000010000 */
.L_x_148:
[----:B------:R-:W-:Y:S05]  /*0b60*/  BSYNC B1 ;  /* 0x0000000000017941 */ /* 0x000fea0003800000 */
.L_x_146:
[----:B------:R-:W-:Y:S01]  /*0b70*/  BSSY B1, `(.L_x_149) ;  /* 0x000000a000017945 */ /* 0x000fe20003800000 */
[----:B------:R-:W-:Y:S05]  /*0b80*/  @P4 BRA `(.L_x_150) ;  /* 0x0000004000004947 */ /* 0x000fea0003800000 */
[----:B------:R-:W-:Y:S01]  /*0b90*/  MOV R33, RZ ;  /* 0x000000ff00217202 */ /* 0x000fe20000000f00 */
[----:B------:R-:W-:Y:S05]  /*0ba0*/  @!P0 BRA `(.L_x_151) ;  /* 0x0000006000008947 */ /* 0x000fea0003800000 */
[----:B-----5:R-:W-:Y:S01]  /*0bb0*/  PRMT R33, RZ, 0x7610, R23 ;  /* 0x00007610ff217816 */ /* 0x020fe20000000017 */
[----:B------:R-:W-:Y:S05]  /*0bc0*/  BRA `(.L_x_151) ;  /* 0x0000004000007947 */ /* 0x000fea0003800000 */
.L_x_150:
[----:B-----5:R-:W-:Y:S02]  /*0bd0*/  PRMT R33, RZ, 0x7610, R19 ;  /* 0x00007610ff217816 */ /* 0x020fe40000000013 */
[----:B------:R-:W-:-:S03]  /*0be0*/  @P0 PRMT R24, RZ, 0x7610, R23 ;  /* 0x00007610ff180816 */ /* 0x000fc60000000017 */
[----:B------:R-:W-:-:S04]  /*0bf0*/  FMUL.FTZ R33, R33, c[0x0][0x1ec] ;  /* 0x00007b0021217a20 */ /* 0x000fc80000410000 */
[----:B------:R-:W-:Y:S02]  /*0c00*/  @P0 FADD.FTZ R33, R24, R33 ;  /* 0x0000002118210221 */ /* 0x000fe40000010000 */
.L_x_151:
[----:B------:R-:W-:Y:S05]  /*0c10*/  BSYNC B1 ;  /* 0x0000000000017941 */ /* 0x000fea0003800000 */
.L_x_149:
[----:B------:R-:W-:Y:S01]  /*0c20*/  HFMA2.MMA R40, -RZ, RZ, 0, 9.5367431640625e-07 ;  /* 0x00000010ff287435 */ /* 0x000fe200000001ff */
[----:B------:R-:W-:Y:S02]  /*0c30*/  F2FP.BF16.PACK_AB R27, R33, R32 ;  /* 0x00000020211b723e */ /* 0x000fe400000010ff */
[----:B------:R-:W-:Y:S02]  /*0c40*/  F2FP.BF16.PACK_AB R26, R31, R30 ;  /* 0x0000001e1f1a723e */ /* 0x000fe400000010ff */
[----:B------:R-:W-:Y:S02]  /*0c50*/  F2FP.BF16.PACK_AB R25, R29, R28 ;  /* 0x0000001c1d19723e */ /* 0x000fe400000010ff */
[----:B------:R-:W-:Y:S02]  /*0c60*/  F2FP.BF16.PACK_AB R24, R15, R14 ;  /* 0x0000000e0f18723e */ /* 0x000fe400000010ff */
[----:B------:R-:W-:Y:S01]  /*0c70*/  IADD3 R65, R65, 0x20, RZ ;  /* 0x0000002041417810 */ /* 0x000fe20007ffe0ff */
[C---:B------:R-:W-:Y:S01]  /*0c80*/  IMAD.WIDE.U32 R40, R57.reuse, R40, c[0x0][0x188] ;  /* 0x0000620039287625 */ /* 0x040fe200078e0028 */
[----:B------:R-:W-:-:S04]  /*0c90*/  IADD3 R57, R57, 0x20, RZ ;  /* 0x0000002039397810 */ /* 0x000fc80007ffe0ff */
[----:B------:R0:W-:Y:S03]  /*0ca0*/  STG.E.128 [R40.64], R24 ;  /* 0x0000001828007986 */ /* 0x0001e6000c101d04 */
.L_x_127:
[----:B0-----:R-:W-:Y:S05]  /*0cb0*/  BSYNC B0 ;  /* 0x0000000000007941 */ /* 0x001fea0003800000 */
.L_x_126:
[----:B------:R-:W-:Y:S01]  /*0cc0*/  BSSY B0, `(.L_x_152) ;  /* 0x000006a000007945 */ /* 0x000fe20003800000 */
[----:B------:R-:W-:Y:S05]  /*0cd0*/  @!P2 BRA `(.L_x_153) ;  /* 0x000006800000a947 */ /* 0x000fea0003800000 */
[----:B------:R-:W-:Y:S02]  /*0ce0*/  ISETP.NE.U32.AND P0, PT, RZ, c[0x0][0x180], PT ;  /* 0x00006000ff007a0c */ /* 0x000fe40003f05070 */
[----:B------:R-:W-:Y:S02]  /*0cf0*/  @P3 MOV R24, 0x10 ;  /* 0x0000001000183802 */ /* 0x000fe40000000f00 */
[----:B------:R-:W-:-:S03]  /*0d00*/  ISETP.NE.AND.EX P0, PT, RZ, c[0x0][0x184], PT, P0 ;  /* 0x00006100ff007a0c */ /* 0x000fc60003f05300 */
[----:B------:R-:W-:-:S05]  /*0d10*/  @P3 IMAD.WIDE.U32 R24, R65, R24, c[0x0][0x170] ;  /* 0x00005c0041183625 */ /* 0x000fca00078e0018 */
[----:B-----5:R0:W5:Y:S05]  /*0d20*/  @P3 LDG.E.128 R16, [R24.64] ;  /* 0x0000000418103981 */ /* 0x02016a000c1e1d00 */
[----:B------:R-:W-:-:S04]  /*0d30*/  @P0 IMAD.MOV.U32 R26, RZ, RZ, 0x10 ;  /* 0x00000010ff1a0424 */ /* 0x000fc800078e00ff */
        /* <DEDUP_REMOVED lines=9> */
.L_x_155:
[----:B0----5:R-:W-:Y:S02]  /*0dd0*/  PRMT R34, RZ, 0x5410, R16 ;  /* 0x00005410ff227816 */ /* 0x021fe40000000010 */
[----:B------:R-:W-:-:S03]  /*0de0*/  @P0 PRMT R25, RZ, 0x5410, R20 ;  /* 0x00005410ff190816 */ /* 0x000fc60000000014 */
[----:B------:R-:W-:-:S04]  /*0df0*/  FMUL.FTZ R34, R34, c[0x0][0x1ec] ;  /* 0x00007b0022227a20 */ /* 0x000fc80000410000 */
[----:B------:R-:W-:Y:S02]  /*0e00*/  @P0 FADD.FTZ R34, R25, R34 ;  /* 0x0000002219220221 */ /* 0x000fe40000010000 */
.L_x_156:
[----:B------:R-:W-:Y:S05]  /*0e10*/  BSYNC B1 ;  /* 0x0000000000017941 */ /* 0x000fea0003800000 */
.L_x_154:
[----:B------:R-:W-:Y:S01]  /*0e20*/  BSSY B1, `(.L_x_157) ;  /* 0x000000a000017945 */ /* 0x000fe20003800000 */
[----:B------:R-:W-:Y:S05]  /*0e30*/  @P3 BRA `(.L_x_158) ;  /* 0x0000004000003947 */ /* 0x000fea0003800000 */
[----:B------:R-:W-:Y:S01]  /*0e40*/  MOV R35, RZ ;  /* 0x000000ff00237202 */ /* 0x000fe20000000f00 */
[----:B------:R-:W-:Y:S05]  /*0e50*/  @!P0 BRA `(.L_x_159) ;  /* 0x0000006000008947 */ /* 0x000fea0003800000 */
[----:B-----5:R-:W-:Y:S01]  /*0e60*/  PRMT R35, RZ, 0x7610, R20 ;  /* 0x00007610ff237816 */ /* 0x020fe20000000014 */
[----:B------:R-:W-:Y:S05]  /*0e70*/  BRA `(.L_x_159) ;  /* 0x0000004000007947 */ /* 0x000fea0003800000 */
.L_x_158:
[----:B-----5:R-:W-:Y:S02]  /*0e80*/  PRMT R35, RZ, 0x7610, R16 ;  /* 0x00007610ff237816 */ /* 0x020fe40000000010 */
[----:B------:R-:W-:-:S03]  /*0e90*/  @P0 PRMT R24, RZ, 0x7610, R20 ;  /* 0x00007610ff180816 */ /* 0x000fc60000000014 */
[----:B------:R-:W-:-:S04]  /*0ea0*/  FMUL.FTZ R35, R35, c[0x0][0x1ec] ;  /* 0x00007b0023237a20 */ /* 0x000fc80000410000 */
[----:B------:R-:W-:Y:S02]  /*0eb0*/  @P0 FADD.FTZ R35, R24, R35 ;  /* 0x0000002318230221 */ /* 0x000fe40000010000 */
.L_x_159:
[----:B------:R-:W-:Y:S05]  /*0ec0*/  BSYNC B1 ;  /* 0x0000000000017941 */ /* 0x000fea0003800000 */
.L_x_157:
[----:B------:R-:W-:Y:S01]  /*0ed0*/  BSSY B1, `(.L_x_160) ;  /* 0x000000a000017945 */ /* 0x000fe20003800000 */
[----:B------:R-:W-:Y:S05]  /*0ee0*/  @P3 BRA `(.L_x_161) ;  /* 0x0000004000003947 */ /* 0x000fea0003800000 */
[----:B------:R-:W-:Y:S01]  /*0ef0*/  HFMA2.MMA R36, -RZ, RZ, 0, 0 ;  /* 0x00000000ff247435 */ /* 0x000fe200000001ff */
[----:B------:R-:W-:Y:S05]  /*0f00*/  @!P0 BRA `(.L_x_162) ;  /* 0x0000006000008947 */ /* 0x000fea0003800000 */
[----:B-----5:R-:W-:Y:S01]  /*0f10*/  PRMT R36, RZ, 0x5410, R21 ;  /* 0x00005410ff247816 */ /* 0x020fe20000000015 */
[----:B------:R-:W-:Y:S05]  /*0f20*/  BRA `(.L_x_162) ;  /* 0x0000004000007947 */ /* 0x000fea0003800000 */
.L_x_161:
[----:B-----5:R-:W-:Y:S02]  /*0f30*/  PRMT R36, RZ, 0x5410, R17 ;  /* 0x00005410ff247816 */ /* 0x020fe40000000011 */
[----:B------:R-:W-:-:S03]  /*0f40*/  @P0 PRMT R25, RZ, 0x5410, R21 ;  /* 0x00005410ff190816 */ /* 0x000fc60000000015 */
[----:B------:R-:W-:-:S04]  /*0f50*/  FMUL.FTZ R36, R36, c[0x0][0x1ec] ;  /* 0x00007b0024247a20 */ /* 0x000fc80000410000 */
[----:B------:R-:W-:Y:S02]  /*0f60*/  @P0 FADD.FTZ R36, R25, R36 ;  /* 0x0000002419240221 */ /* 0x000fe40000010000 */
.L_x_162:
[----:B------:R-:W-:Y:S05]  /*0f70*/  BSYNC B1 ;  /* 0x0000000000017941 */ /* 0x000fea0003800000 */
.L_x_160:
[----:B------:R-:W-:Y:S01]  /*0f80*/  BSSY B1, `(.L_x_163) ;  /* 0x000000a000017945 */ /* 0x000fe20003800000 */
[----:B------:R-:W-:Y:S05]  /*0f90*/  @P3 BRA `(.L_x_164) ;  /* 0x0000004000003947 */ /* 0x000fea0003800000 */
[----:B------:R-:W-:Y:S01]  /*0fa0*/  IMAD.MOV.U32 R37, RZ, RZ, RZ ;  /* 0x000000ffff257224 */ /* 0x000fe200078e00ff */
[----:B------:R-:W-:Y:S05]  /*0fb0*/  @!P0 BRA `(.L_x_165) ;  /* 0x0000006000008947 */ /* 0x000fea0003800000 */
[----:B-----5:R-:W-:Y:S01]  /*0fc0*/  PRMT R37, RZ, 0x7610, R21 ;  /* 0x00007610ff257816 */ /* 0x020fe20000000015 */
[----:B------:R-:W-:Y:S05]  /*0fd0*/  BRA `(.L_x_165) ;  /* 0x0000004000007947 */ /* 0x000fea0003800000 */
.L_x_164:
[----:B-----5:R-:W-:Y:S02]  /*0fe0*/  PRMT R37, RZ, 0x7610, R17 ;  /* 0x00007610ff257816 */ /* 0x020fe40000000011 */
[----:B------:R-:W-:-:S03]  /*0ff0*/  @P0 PRMT R24, RZ, 0x7610, R21 ;  /* 0x00007610ff180816 */ /* 0x000fc60000000015 */
[----:B------:R-:W-:-:S04]  /*1000*/  FMUL.FTZ R37, R37, c[0x0][0x1ec] ;  /* 0x00007b0025257a20 */ /* 0x000fc80000410000 */
[----:B------:R-:W-:Y:S02]  /*1010*/  @P0 FADD.FTZ R37, R24, R37 ;  /* 0x0000002518250221 */ /* 0x000fe40000010000 */
.L_x_165:
[----:B------:R-:W-:Y:S05]  /*1020*/  BSYNC B1 ;  /* 0x0000000000017941 */ /* 0x000fea0003800000 */
.L_x_163:
[----:B------:R-:W-:Y:S01]  /*1030*/  BSSY B1, `(.L_x_166) ;  /* 0x000000a000017945 */ /* 0x000fe20003800000 */
[----:B------:R-:W-:Y:S05]  /*1040*/  @P3 BRA `(.L_x_167) ;  /* 0x0000004000003947 */ /* 0x000fea0003800000 */
[----:B------:R-:W-:Y:S01]  /*1050*/  MOV R38, RZ ;  /* 0x000000ff00267202 */ /* 0x000fe20000000f00 */
[----:B------:R-:W-:Y:S05]  /*1060*/  @!P0 BRA `(.L_x_168) ;  /* 0x0000006000008947 */ /* 0x000fea0003800000 */
[----:B-----5:R-:W-:Y:S01]  /*1070*/  PRMT R38, RZ, 0x5410, R22 ;  /* 0x00005410ff267816 */ /* 0x020fe20000000016 */
[----:B------:R-:W-:Y:S05]  /*1080*/  BRA `(.L_x_168) ;  /* 0x0000004000007947 */ /* 0x000fea0003800000 */
.L_x_167:
[----:B-----5:R-:W-:Y:S02]  /*1090*/  PRMT R38, RZ, 0x5410, R18 ;  /* 0x00005410ff267816 */ /* 0x020fe40000000012 */
[----:B------:R-:W-:-:S03]  /*10a0*/  @P0 PRMT R25, RZ, 0x5410, R22 ;  /* 0x00005410ff190816 */ /* 0x000fc60000000016 */
[----:B------:R-:W-:-:S04]  /*10b0*/  FMUL.FTZ R38, R38, c[0x0][0x1ec] ;  /* 0x00007b0026267a20 */ /* 0x000fc80000410000 */
[----:B------:R-:W-:Y:S02]  /*10c0*/  @P0 FADD.FTZ R38, R25, R38 ;  /* 0x0000002619260221 */ /* 0x000fe40000010000 */
.L_x_168:
[----:B------:R-:W-:Y:S05]  /*10d0*/  BSYNC B1 ;  /* 0x0000000000017941 */ /* 0x000fea0003800000 */
.L_x_166:
[----:B------:R-:W-:Y:S01]  /*10e0*/  BSSY B1, `(.L_x_169) ;  /* 0x000000a000017945 */ /* 0x000fe20003800000 */
[----:B------:R-:W-:Y:S05]  /*10f0*/  @P3 BRA `(.L_x_170) ;  /* 0x0000004000003947 */ /* 0x000fea0003800000 */
[----:B------:R-:W-:Y:S01]  /*1100*/  HFMA2.MMA R39, -RZ, RZ, 0, 0 ;  /* 0x00000000ff277435 */ /* 0x000fe200000001ff */
[----:B------:R-:W-:Y:S05]  /*1110*/  @!P0 BRA `(.L_x_171) ;  /* 0x0000006000008947 */ /* 0x000fea0003800000 */
[----:B-----5:R-:W-:Y:S01]  /*1120*/  PRMT R39, RZ, 0x7610, R22 ;  /* 0x00007610ff277816 */ /* 0x020fe20000000016 */
[----:B------:R-:W-:Y:S05]  /*1130*/  BRA `(.L_x_171) ;  /* 0x0000004000007947 */ /* 0x000fea0003800000 */
.L_x_170:
[----:B-----5:R-:W-:Y:S02]  /*1140*/  PRMT R39, RZ, 0x7610, R18 ;  /* 0x00007610ff277816 */ /* 0x020fe40000000012 */
[----:B------:R-:W-:-:S03]  /*1150*/  @P0 PRMT R24, RZ, 0x7610, R22 ;  /* 0x00007610ff180816 */ /* 0x000fc60000000016 */
[----:B------:R-:W-:-:S04]  /*1160*/  FMUL.FTZ R39, R39, c[0x0][0x1ec] ;  /* 0x00007b0027277a20 */ /* 0x000fc80000410000 */
[----:B------:R-:W-:Y:S02]  /*1170*/  @P0 FADD.FTZ R39, R24, R39 ;  /* 0x0000002718270221 */ /* 0x000fe40000010000 */
.L_x_171:
[----:B------:R-:W-:Y:S05]  /*1180*/  BSYNC B1 ;  /* 0x0000000000017941 */ /* 0x000fea0003800000 */
.L_x_169:
[----:B------:R-:W-:Y:S01]  /*1190*/  BSSY B1, `(.L_x_172) ;  /* 0x000000a000017945 */ /* 0x000fe20003800000 */
[----:B------:R-:W-:Y:S05]  /*11a0*/  @P3 BRA `(.L_x_173) ;  /* 0x0000004000003947 */ /* 0x000fea0003800000 */
[----:B------:R-:W-:Y:S01]  /*11b0*/  MOV R42, RZ ;  /* 0x000000ff002a7202 */ /* 0x000fe20000000f00 */
[----:B------:R-:W-:Y:S05]  /*11c0*/  @!P0 BRA `(.L_x_174) ;  /* 0x0000006000008947 */ /* 0x000fea0003800000 */
[----:B-----5:R-:W-:Y:S01]  /*11d0*/  PRMT R42, RZ, 0x5410, R23 ;  /* 0x00005410ff2a7816 */ /* 0x020fe20000000017 */
[----:B------:R-:W-:Y:S05]  /*11e0*/  BRA `(.L_x_174) ;  /* 0x0000004000007947 */ /* 0x000fea0003800000 */
.L_x_173:
[----:B-----5:R-:W-:Y:S02]  /*11f0*/  PRMT R42, RZ, 0x5410, R19 ;  /* 0x00005410ff2a7816 */ /* 0x020fe40000000013 */
[----:B------:R-:W-:-:S03]  /*1200*/  @P0 PRMT R25, RZ, 0x5410, R23 ;  /* 0x00005410ff190816 */ /* 0x000fc60000000017 */
[----:B------:R-:W-:-:S04]  /*1210*/  FMUL.FTZ R42, R42, c[0x0][0x1ec] ;  /* 0x00007b002a2a7a20 */ /* 0x000fc80000410000 */
[----:B------:R-:W-:Y:S02]  /*1220*/  @P0 FADD.FTZ R42, R25, R42 ;  /* 0x0000002a192a0221 */ /* 0x000fe40000010000 */
.L_x_174:
[----:B------:R-:W-:Y:S05]  /*1230*/  BSYNC B1 ;  /* 0x0000000000017941 */ /* 0x000fea0003800000 */
.L_x_172:
[----:B------:R-:W-:Y:S01]  /*1240*/  BSSY B1, `(.L_x_175) ;  /* 0x000000a000017945 */ /* 0x000fe20003800000 */
[----:B------:R-:W-:Y:S05]  /*1250*/  @P3 BRA `(.L_x_176) ;  /* 0x0000004000003947 */ /* 0x000fea0003800000 */
[----:B------:R-:W-:Y:S01]  /*1260*/  IMAD.MOV.U32 R43, RZ, RZ, RZ ;  /* 0x000000ffff2b7224 */ /* 0x000fe200078e00ff */
[----:B------:R-:W-:Y:S05]  /*1270*/  @!P0 BRA `(.L_x_177) ;  /* 0x0000006000008947 */ /* 0x000fea0003800000 */
[----:B-----5:R-:W-:Y:S01]  /*1280*/  PRMT R43, RZ, 0x7610, R23 ;  /* 0x00007610ff2b7816 */ /* 0x020fe20000000017 */
[----:B------:R-:W-:Y:S05]  /*1290*/  BRA `(.L_x_177) ;  /* 0x0000004000007947 */ /* 0x000fea0003800000 */
.L_x_176:
[----:B-----5:R-:W-:Y:S02]  /*12a0*/  PRMT R43, RZ, 0x7610, R19 ;  /* 0x00007610ff2b7816 */ /* 0x020fe40000000013 */
[----:B------:R-:W-:-:S03]  /*12b0*/  @P0 PRMT R24, RZ, 0x7610, R23 ;  /* 0x00007610ff180816 */ /* 0x000fc60000000017 */
[----:B------:R-:W-:-:S04]  /*12c0*/  FMUL.FTZ R43, R43, c[0x0][0x1ec] ;  /* 0x00007b002b2b7a20 */ /* 0x000fc80000410000 */
[----:B------:R-:W-:Y:S02]  /*12d0*/  @P0 FADD.FTZ R43, R24, R43 ;  /* 0x0000002b182b0221 */ /* 0x000fe40000010000 */
.L_x_177:
[----:B------:R-:W-:Y:S05]  /*12e0*/  BSYNC B1 ;  /* 0x0000000000017941 */ /* 0x000fea0003800000 */
.L_x_175:
[----:B------:R-:W-:Y:S01]  /*12f0*/  HFMA2.MMA R40, -RZ, RZ, 0, 9.5367431640625e-07 ;  /* 0x00000010ff287435 */ /* 0x000fe200000001ff */
[----:B------:R-:W-:Y:S02]  /*1300*/  F2FP.BF16.PACK_AB R27, R43, R42 ;  /* 0x0000002a2b1b723e */ /* 0x000fe400000010ff */
[----:B------:R-:W-:Y:S02]  /*1310*/  F2FP.BF16.PACK_AB R26, R39, R38 ;  /* 0x00000026271a723e */ /* 0x000fe400000010ff */
[----:B------:R-:W-:Y:S02]  /*1320*/  F2FP.BF16.PACK_AB R25, R37, R36 ;  /* 0x000000242519723e */ /* 0x000fe400000010ff */
[----:B------:R-:W-:-:S03]  /*1330*/  F2FP.BF16.PACK_AB R24, R35, R34 ;  /* 0x000000222318723e */ /* 0x000fc600000010ff */
[----:B------:R-:W-:-:S05]  /*1340*/  IMAD.WIDE.U32 R40, R57, R40, c[0x0][0x188] ;  /* 0x0000620039287625 */ /* 0x000fca00078e0028 */
[----:B------:R0:W-:Y:S02]  /*1350*/  STG.E.128 [R40.64], R24 ;  /* 0x0000001828007986 */ /* 0x0001e4000c101d04 */
.L_x_153:
[----:B------:R-:W-:Y:S05]  /*1360*/  BSYNC B0 ;  /* 0x0000000000007941 */ /* 0x000fea0003800000 */
.L_x_152:
[----:B0-----:R-:W-:Y:S01]  /*1370*/  FADD.FTZ R24, RZ, R14 ;  /* 0x0000000eff187221 */ /* 0x001fe20000010000 */
[----:B------:R-:W0:Y:S01]  /*1380*/  S2R R26, SR_TID.X ;  /* 0x00000000001a7919 */ /* 0x000e220000002100 */
[----:B------:R-:W-:Y:S02]  /*1390*/  ISETP.GT.U32.AND P0, PT, R2, 0x3f, PT ;  /* 0x0000003f0200780c */ /* 0x000fe40003f04070 */
[----:B------:R-:W-:-:S04]  /*13a0*/  FADD.FTZ R25, R15, R24 ;  /* 0x000000180f197221 */ /* 0x000fc80000010000 */
[----:B------:R-:W-:-:S04]  /*13b0*/  FADD.FTZ R24, R28, R25 ;  /* 0x000000191c187221 */ /* 0x000fc80000010000 */
[----:B------:R-:W-:-:S04]  /*13c0*/  FADD.FTZ R25, R29, R24 ;  /* 0x000000181d197221 */ /* 0x000fc80000010000 */
[----:B------:R-:W-:-:S04]  /*13d0*/  FADD.FTZ R24, R30, R25 ;  /* 0x000000191e187221 */ /* 0x000fc80000010000 */
[----:B------:R-:W-:-:S04]  /*13e0*/  FADD.FTZ R25, R31, R24 ;  /* 0x000000181f197221 */ /* 0x000fc80000010000 */
[----:B------:R-:W-:Y:S01]  /*13f0*/  FADD.FTZ R24, R32, R25 ;  /* 0x0000001920187221 */ /* 0x000fe20000010000 */
[----:B0-----:R-:W-:-:S03]  /*1400*/  LOP3.LUT P3, RZ, R26, 0x1f, RZ, 0xc0, !PT ;  /* 0x0000001f1aff7812 */ /* 0x001fc6000786c0ff */
        /* <DEDUP_REMOVED lines=12> */
.L_x_186:
[----:B01----:R-:W-:Y:S01]  /*14d0*/  FADD.FTZ R27, R27, R26 ;  /* 0x0000001a1b1b7221 */ /* 0x003fe20000010000 */
[----:B------:R-:W-:Y:S05]  /*14e0*/  BRA.DIV ~URZ, `(.L_x_179) ;  /* 0x000009c27f007947 */ /* 0x000fea000b800000 */
[----:B------:R-:W0:Y:S02]  /*14f0*/  SHFL.BFLY PT, R24, R27, 0x2, 0x1f ;  /* 0x0c401f001b187f89 */ /* 0x000e2400000e0000 */
[----:B0-----:R-:W-:-:S05]  /*1500*/  FADD.FTZ R24, R27, R24 ;  /* 0x000000181b187221 */ /* 0x001fca0000010000 */
[----:B------:R-:W0:Y:S02]  /*1510*/  SHFL.BFLY PT, R25, R24, 0x4, 0x1f ;  /* 0x0c801f0018197f89 */ /* 0x000e2400000e0000 */
[----:B0-----:R-:W-:-:S05]  /*1520*/  FADD.FTZ R25, R24, R25 ;  /* 0x0000001918197221 */ /* 0x001fca0000010000 */
[----:B------:R-:W0:Y:S02]  /*1530*/  SHFL.BFLY PT, R26, R25, 0x8, 0x1f ;  /* 0x0d001f00191a7f89 */ /* 0x000e2400000e0000 */
[----:B0-----:R-:W-:-:S05]  /*1540*/  FADD.FTZ R26, R25, R26 ;  /* 0x0000001a191a7221 */ /* 0x001fca0000010000 */
[----:B------:R-:W0:Y:S02]  /*1550*/  SHFL.BFLY PT, R41, R26, 0x10, 0x1f ;  /* 0x0e001f001a297f89 */ /* 0x000e2400000e0000 */
        /* <DEDUP_REMOVED lines=8> */
[----:B------:R-:W-:Y:S02]  /*15e0*/  FFMA.FTZ R41, R27, R27, R41 ;  /* 0x0000001b1b297223 */ /* 0x000fe40000010029 */
[--C-:B------:R-:W-:Y:S02]  /*15f0*/  FADD.FTZ R25, R30, -R40.reuse ;  /* 0x800000281e197221 */ /* 0x100fe40000010000 */
[----:B------:R-:W-:Y:S02]  /*1600*/  FFMA.FTZ R41, R24, R24, R41 ;  /* 0x0000001818297223 */ /* 0x000fe40000010029 */
        /* <DEDUP_REMOVED lines=9> */
[----:B------:R-:W-:Y:S01]  /*16a0*/  FADD.FTZ R27, R36, -R40 ;  /* 0x80000028241b7221 */ /* 0x000fe20000010000 */
[----:B------:R-:W-:-:S05]  /*16b0*/  FSEL R24, R24, RZ, P1 ;  /* 0x000000ff18187208 */ /* 0x000fca0000800000 */
[----:B------:R-:W-:-:S04]  /*16c0*/  FFMA.FTZ R25, R25, R25, R24 ;  /* 0x0000001919197223 */ /* 0x000fc80000010018 */
        /* <DEDUP_REMOVED lines=9> */
[----:B------:R-:W-:Y:S02]  /*1760*/  FADD.FTZ R26, R43, -R40 ;  /* 0x800000282b1a7221 */ /* 0x000fe40000010000 */
[----:B------:R-:W-:-:S04]  /*1770*/  FFMA.FTZ R25, R27, R27, R25 ;  /* 0x0000001b1b197223 */ /* 0x000fc80000010019 */
        /* <DEDUP_REMOVED lines=10> */
.L_x_187:
[----:B------:R-:W-:Y:S01]  /*1820*/  FMUL.FTZ R24, R40, R40 ;  /* 0x0000002828187220 */ /* 0x000fe20000410000 */
[----:B------:R-:W-:Y:S01]  /*1830*/  ISETP.NE.AND P0, PT, RZ, UR6, PT ;  /* 0x00000006ff007c0c */ /* 0x000fe2000bf05270 */
[----:B-1----:R-:W-:Y:S01]  /*1840*/  FADD.FTZ R26, R26, R27 ;  /* 0x0000001b1a1a7221 */ /* 0x002fe20000010000 */
[----:B------:R-:W-:Y:S01]  /*1850*/  MOV R41, c[0x0][0x1e0] ;  /* 0x0000780000297a02 */ /* 0x000fe20000000f00 */
[----:B------:R-:W-:Y:S01]  /*1860*/  BSSY B0, `(.L_x_180) ;  /* 0x0000058000007945 */ /* 0x000fe20003800000 */
[----:B------:R-:W-:-:S03]  /*1870*/  FSEL R25, R24, RZ, P0 ;  /* 0x000000ff18197208 */ /* 0x000fc60000000000 */
[----:B------:R-:W-:Y:S01]  /*1880*/  FFMA.FTZ R24, R26, R41, c[0x0][0x228] ;  /* 0x00008a001a187623 */ /* 0x000fe20000010029 */
[----:B------:R-:W-:-:S03]  /*1890*/  @!P3 LEA R26, P5, R0, c[0x0][0x1a8], 0x2 ;  /* 0x00006a00001aba11 */ /* 0x000fc600078a10ff */
[----:B------:R-:W-:Y:S01]  /*18a0*/  FADD.FTZ R57, R24, R25 ;  /* 0x0000001918397221 */ /* 0x000fe20000010000 */
[C---:B------:R-:W-:Y:S02]  /*18b0*/  @!P3 LEA R24, P4, R0.reuse, c[0x0][0x1a0], 0x2 ;  /* 0x000068000018ba11 */ /* 0x040fe400078810ff */
[C-C-:B0-----:R-:W-:Y:S02]  /*18c0*/  @!P3 LEA.HI.X R27, R0.reuse, c[0x0][0x1ac], R50.reuse, 0x2, P5 ;  /* 0x00006b00001bba11 */ /* 0x141fe400028f1432 */
[----:B------:R-:W-:Y:S01]  /*18d0*/  @!P3 LEA.HI.X R25, R0, c[0x0][0x1a4], R50, 0x2, P4 ;  /* 0x000069000019ba11 */ /* 0x000fe200020f1432 */
[----:B------:R-:W0:Y:S04]  /*18e0*/  MUFU.RSQ R57, R57 ;  /* 0x0000003900397308 */ /* 0x000e280000001400 */
[----:B------:R1:W-:Y:S04]  /*18f0*/  @!P3 STG.E [R24.64], R40 ;  /* 0x000000281800b986 */ /* 0x0003e8000c101904 */
[----:B0-----:R1:W-:Y:S01]  /*1900*/  @!P3 STG.E [R26.64], R57 ;  /* 0x000000391a00b986 */ /* 0x0013e2000c101904 */
[----:B-----5:R-:W-:-:S13]  /*1910*/  ISETP.GE.AND P3, PT, R49, 0x1, PT ;  /* 0x000000013100780c */ /* 0x020fda0003f66270 */
[----:B------:R-:W-:Y:S05]  /*1920*/  @!P3 BRA `(.L_x_181) ;  /* 0x000004b00000b947 */ /* 0x000fea0003800000 */
[----:B-1----:R-:W0:Y:S01]  /*1930*/  S2R R59, SR_TID.X ;  /* 0x00000000003b7919 */ /* 0x002e220000002100 */
[----:B------:R-:W-:Y:S01]  /*1940*/  IADD3 R49, R49, -0x1, RZ ;  /* 0xffffffff31317810 */ /* 0x000fe20007ffe0ff */
[----:B------:R-:W-:Y:S01]  /*1950*/  BSSY B1, `(.L_x_182) ;  /* 0x0000028000017945 */ /* 0x000fe20003800000 */
[----:B------:R-:W-:-:S03]  /*1960*/  FSEL R50, R40, RZ, !P0 ;  /* 0x000000ff28327208 */ /* 0x000fc60004000000 */
[----:B------:R-:W-:-:S05]  /*1970*/  IMAD R49, R49, c[0x0][0x168], RZ ;  /* 0x00005a0031317a24 */ /* 0x000fca00078e02ff */
[----:B------:R-:W-:-:S04]  /*1980*/  SHF.R.S32.HI R24, RZ, 0x1f, R49 ;  /* 0x0000001fff187819 */ /* 0x000fc80000011431 */
[----:B------:R-:W-:Y:S02]  /*1990*/  LEA.HI R24, R24, R49, RZ, 0x3 ;  /* 0x0000003118187211 */ /* 0x000fe400078f18ff */
[----:B0-----:R-:W-:-:S04]  /*19a0*/  LOP3.LUT R25, R59, 0x1f, RZ, 0xc0, !PT ;  /* 0x0000001f3b197812 */ /* 0x001fc800078ec0ff */
[----:B------:R-:W-:Y:S01]  /*19b0*/  LEA.HI.SX32 R49, R24, R25, 0x1d ;  /* 0x0000001918317211 */ /* 0x000fe200078feaff */
[----:B------:R-:W-:Y:S05]  /*19c0*/  @!P1 BRA `(.L_x_183) ;  /* 0x0000020000009947 */ /* 0x000fea0003800000 */
[--C-:B------:R-:W-:Y:S02]  /*19d0*/  FADD.FTZ R24, R14, -R50.reuse ;  /* 0x800000320e187221 */ /* 0x100fe40000010000 */
[----:B------:R-:W-:Y:S02]  /*19e0*/  FADD.FTZ R26, R15, -R50 ;  /* 0x800000320f1a7221 */ /* 0x000fe40000010000 */
[C---:B------:R-:W-:Y:S02]  /*19f0*/  FMUL.FTZ R24, R57.reuse, R24 ;  /* 0x0000001839187220 */ /* 0x040fe40000410000 */
[----:B------:R-:W-:Y:S02]  /*1a00*/  FMUL.FTZ R26, R57, R26 ;  /* 0x0000001a391a7220 */ /* 0x000fe40000410000 */
[----:B------:R-:W-:Y:S02]  /*1a10*/  FFMA.FTZ R24, R69, R24, R68 ;  /* 0x0000001845187223 */ /* 0x000fe40000010044 */
[----:B------:R-:W-:-:S02]  /*1a20*/  FFMA.FTZ R27, R67, R26, R64 ;  /* 0x0000001a431b7223 */ /* 0x000fc40000010040 */
[--C-:B------:R-:W-:Y:S02]  /*1a30*/  FADD.FTZ R40, R33, -R50.reuse ;  /* 0x8000003221287221 */ /* 0x100fe40000010000 */
[--C-:B------:R-:W-:Y:S01]  /*1a40*/  FADD.FTZ R25, R28, -R50.reuse ;  /* 0x800000321c197221 */ /* 0x100fe20000010000 */
[----:B------:R-:W-:Y:S01]  /*1a50*/  F2FP.BF16.PACK_AB R24, R27, R24 ;  /* 0x000000181b18723e */ /* 0x000fe200000010ff */
[--C-:B------:R-:W-:Y:S02]  /*1a60*/  FADD.FTZ R27, R32, -R50.reuse ;  /* 0x80000032201b7221 */ /* 0x100fe40000010000 */
[--C-:B------:R-:W-:Y:S02]  /*1a70*/  FADD.FTZ R65, R29, -R50.reuse ;  /* 0x800000321d417221 */ /* 0x100fe40000010000 */
[--C-:B------:R-:W-:Y:S02]  /*1a80*/  FADD.FTZ R26, R30, -R50.reuse ;  /* 0x800000321e1a7221 */ /* 0x100fe40000010000 */
[----:B------:R-:W-:-:S02]  /*1a90*/  FADD.FTZ R59, R31, -R50 ;  /* 0x800000321f3b7221 */ /* 0x000fc40000010000 */
[C---:B------:R-:W-:Y:S01]  /*1aa0*/  FMUL.FTZ R41, R57.reuse, R40 ;  /* 0x0000002839297220 */ /* 0x040fe20000410000 */
[----:B------:R-:W-:Y:S01]  /*1ab0*/  HFMA2.MMA R40, -RZ, RZ, 0, 9.5367431640625e-07 ;  /* 0x00000010ff287435 */ /* 0x000fe200000001ff */
[C---:B------:R-:W-:Y:S02]  /*1ac0*/  FMUL.FTZ R27, R57.reuse, R27 ;  /* 0x0000001b391b7220 */ /* 0x040fe40000410000 */
        /* <DEDUP_REMOVED lines=9> */
[----:B------:R-:W-:Y:S02]  /*1b60*/  FFMA.FTZ R26, R60, R26, R58 ;  /* 0x0000001a3c1a7223 */ /* 0x000fe4000001003a */
[----:B------:R-:W-:Y:S01]  /*1b70*/  FFMA.FTZ R59, R56, R59, R55 ;  /* 0x0000003b383b7223 */ /* 0x000fe20000010037 */
[----:B------:R-:W-:Y:S01]  /*1b80*/  F2FP.BF16.PACK_AB R25, R65, R25 ;  /* 0x000000194119723e */ /* 0x000fe200000010ff */
[C---:B------:R-:W-:Y:S01]  /*1b90*/  IMAD.WIDE.U32 R40, R49.reuse, R40, c[0x0][0x208] ;  /* 0x0000820031287625 */ /* 0x040fe200078e0028 */
[----:B------:R-:W-:-:S02]  /*1ba0*/  IADD3 R49, R49, 0x20, RZ ;  /* 0x0000002031317810 */ /* 0x000fc40007ffe0ff */
[----:B------:R-:W-:-:S05]  /*1bb0*/  F2FP.BF16.PACK_AB R26, R59, R26 ;  /* 0x0000001a3b1a723e */ /* 0x000fca00000010ff */
[----:B------:R0:W-:Y:S02]  /*1bc0*/  STG.E.128 [R40.64], R24 ;  /* 0x0000001828007986 */ /* 0x0001e4000c101d04 */
.L_x_183:
[----:B------:R-:W-:Y:S05]  /*1bd0*/  BSYNC B1 ;  /* 0x0000000000017941 */ /* 0x000fea0003800000 */
.L_x_182:
[----:B------:R-:W-:Y:S05]  /*1be0*/  @!P2 BRA `(.L_x_181) ;  /* 0x000001f00000a947 */ /* 0x000fea0003800000 */
[--C-:B0-----:R-:W-:Y:S02]  /*1bf0*/  FADD.FTZ R24, R34, -R50.reuse ;  /* 0x8000003222187221 */ /* 0x101fe40000010000 */
        /* <DEDUP_REMOVED lines=21> */
[----:B------:R-:W-:Y:S02]  /*1d50*/  FFMA.FTZ R59, R7, R59, R13 ;  /* 0x0000003b073b7223 */ /* 0x000fe4000001000d */
[----:B------:R-:W-:Y:S02]  /*1d60*/  FFMA.FTZ R57, R5, R40, R11 ;  /* 0x0000002805397223 */ /* 0x000fe4000001000b */
[----:B------:R-:W-:Y:S01]  /*1d70*/  FFMA.FTZ R50, R3, R50, R9 ;  /* 0x0000003203327223 */ /* 0x000fe20000010009 */
[----:B------:R-:W-:Y:S01]  /*1d80*/  F2FP.BF16.PACK_AB R27, R59, R27 ;  /* 0x0000001b3b1b723e */ /* 0x000fe200000010ff */
[----:B------:R-:W-:Y:S01]  /*1d90*/  IMAD.MOV.U32 R40, RZ, RZ, 0x10 ;  /* 0x00000010ff287424 */ /* 0x000fe200078e00ff */
[----:B------:R-:W-:-:S02]  /*1da0*/  F2FP.BF16.PACK_AB R26, R57, R26 ;  /* 0x0000001a391a723e */ /* 0x000fc400000010ff */
[----:B------:R-:W-:Y:S01]  /*1db0*/  F2FP.BF16.PACK_AB R25, R50, R25 ;  /* 0x000000193219723e */ /* 0x000fe200000010ff */
[----:B------:R-:W-:-:S05]  /*1dc0*/  IMAD.WIDE.U32 R40, R49, R40, c[0x0][0x208] ;  /* 0x0000820031287625 */ /* 0x000fca00078e0028 */
[----:B------:R0:W-:Y:S02]  /*1dd0*/  STG.E.128 [R40.64], R24 ;  /* 0x0000001828007986 */ /* 0x0001e4000c101d04 */
.L_x_181:
[----:B-1----:R-:W-:Y:S05]  /*1de0*/  BSYNC B0 ;  /* 0x0000000000007941 */ /* 0x002fea0003800000 */
.L_x_180:
[----:B0-----:R-:W-:-:S04]  /*1df0*/  MOV R25, c[0x0][0x160] ;  /* 0x0000580000197a02 */ /* 0x001fc80000000f00 */
[----:B------:R-:W-:-:S04]  /*1e00*/  LEA R0, R25, R0, 0x2 ;  /* 0x0000000019007211 */ /* 0x000fc800078e10ff */
[----:B------:R-:W-:-:S13]  /*1e10*/  ISETP.GE.AND P0, PT, R0, c[0x0][0x164], PT ;  /* 0x0000590000007a0c */ /* 0x000fda0003f06270 */
[----:B------:R-:W-:Y:S01]  /*1e20*/  @P0 CALL.REL.NOINC `(.L_x_184) ;  /* 0x0000001000000944 */ /* 0x000fe20003c00000 */
[----:B------:R-:W-:Y:S05]  /*1e30*/  BRA `(.L_x_185) ;  /* 0xffffe68000007947 */ /* 0x000fea000383ffff */
.L_x_184:
[----:B------:R-:W-:Y:S05]  /*1e40*/  EXIT ;  /* 0x000000000000794d */ /* 0x000fea0003800000 */
.L_x_178:
[----:B------:R-:W-:Y:S01]  /*1e50*/  HFMA2.MMA R26, -RZ, RZ, 0, 5.9604644775390625e-08 ;  /* 0x00000001ff1a7435 */ /* 0x000fe200000001ff */
[----:B------:R-:W-:Y:S01]  /*1e60*/  IMAD.MOV.U32 R41, RZ, RZ, 0x1f ;  /* 0x0000001fff297424 */ /* 0x000fe200078e00ff */
[----:B------:R-:W-:Y:S02]  /*1e70*/  MOV R25, 0xffffffff ;  /* 0xffffffff00197802 */ /* 0x000fe40000000f00 */
[----:B------:R-:W-:Y:S02]  /*1e80*/  MOV R24, 0x1ea0 ;  /* 0x00001ea000187802 */ /* 0x000fe40000000f00 */
[----:B-----5:R-:W-:Y:S05]  /*1e90*/  CALL.REL.NOINC `($__internal_2_$__cuda_sm70_shflsync_bfly_p) ;  /* 0x0000059000007944 */ /* 0x020fea0003c00000 */
[----:B-1----:R-:W-:Y:S05]  /*1ea0*/  BRA `(.L_x_186) ;  /* 0xfffff62000007947 */ /* 0x002fea000383ffff */
.L_x_179:
[----:B------:R-:W-:Y:S01]  /*1eb0*/  HFMA2.MMA R26, -RZ, RZ, 0, 1.1920928955078125e-07 ;  /* 0x00000002ff1a7435 */ /* 0x000fe200000001ff */
[----:B------:R-:W-:Y:S02]  /*1ec0*/  MOV R41, 0x1f ;  /* 0x0000001f00297802 */ /* 0x000fe40000000f00 */
[----:B------:R-:W-:Y:S02]  /*1ed0*/  MOV R25, 0xffffffff ;  /* 0xffffffff00197802 */ /* 0x000fe40000000f00 */
[----:B------:R-:W-:Y:S02]  /*1ee0*/  MOV R24, 0x1f00 ;  /* 0x00001f0000187802 */ /* 0x000fe40000000f00 */
[----:B-----5:R-:W-:Y:S05]  /*1ef0*/  CALL.REL.NOINC `($__internal_2_$__cuda_sm70_shflsync_bfly_p) ;  /* 0x0000053000007944 */ /* 0x020fea0003c00000 */
[----:B------:R-:W-:Y:S01]  /*1f00*/  HFMA2.MMA R41, -RZ, RZ, 0, 1.847743988037109375e-06 ;  /* 0x0000001fff297435 */ /* 0x000fe200000001ff */
[----:B-1----:R-:W-:Y:S01]  /*1f10*/  FADD.FTZ R27, R27, R26 ;  /* 0x0000001a1b1b7221 */ /* 0x002fe20000010000 */
[----:B------:R-:W-:Y:S01]  /*1f20*/  MOV R25, 0xffffffff ;  /* 0xffffffff00197802 */ /* 0x000fe20000000f00 */
[----:B------:R-:W-:Y:S01]  /*1f30*/  IMAD.MOV.U32 R26, RZ, RZ, 0x4 ;  /* 0x00000004ff1a7424 */ /* 0x000fe200078e00ff */
[----:B------:R-:W-:-:S02]  /*1f40*/  MOV R24, 0x1f60 ;  /* 0x00001f6000187802 */ /* 0x000fc40000000f00 */
[----:B------:R-:W-:Y:S05]  /*1f50*/  CALL.REL.NOINC `($__internal_2_$__cuda_sm70_shflsync_bfly_p) ;  /* 0x000004d000007944 */ /* 0x000fea0003c00000 */
[----:B-1----:R-:W-:Y:S01]  /*1f60*/  FADD.FTZ R27, R27, R26 ;  /* 0x0000001a1b1b7221 */ /* 0x002fe20000010000 */
[----:B------:R-:W-:Y:S01]  /*1f70*/  HFMA2.MMA R26, -RZ, RZ, 0, 4.76837158203125e-07 ;  /* 0x00000008ff1a7435 */ /* 0x000fe200000001ff */
[----:B------:R-:W-:Y:S01]  /*1f80*/  MOV R41, 0x1f ;  /* 0x0000001f00297802 */ /* 0x000fe20000000f00 */
[----:B------:R-:W-:Y:S01]  /*1f90*/  IMAD.MOV.U32 R25, RZ, RZ, -0x1 ;  /* 0xffffffffff197424 */ /* 0x000fe200078e00ff */
[----:B------:R-:W-:-:S03]  /*1fa0*/  MOV R24, 0x1fc0 ;  /* 0x00001fc000187802 */ /* 0x000fc60000000f00 */
[----:B------:R-:W-:Y:S05]  /*1fb0*/  CALL.REL.NOINC `($__internal_2_$__cuda_sm70_shflsync_bfly_p) ;  /* 0x0000047000007944 */ /* 0x000fea0003c00000 */
[----:B-1----:R-:W-:Y:S01]  /*1fc0*/  FADD.FTZ R27, R27, R26 ;  /* 0x0000001a1b1b7221 */ /* 0x002fe20000010000 */
[----:B------:R-:W-:Y:S01]  /*1fd0*/  HFMA2.MMA R26, -RZ, RZ, 0, 9.5367431640625e-07 ;  /* 0x00000010ff1a7435 */ /* 0x000fe200000001ff */
[----:B------:R-:W-:-:S02]  /*1fe0*/  MOV R41, 0x1f ;  /* 0x0000001f00297802 */ /* 0x000fc40000000f00 */
[----:B------:R-:W-:Y:S02]  /*1ff0*/  MOV R25, 0xffffffff ;  /* 0xffffffff00197802 */ /* 0x000fe40000000f00 */
[----:B------:R-:W-:Y:S02]  /*2000*/  MOV R24, 0x2020 ;  /* 0x0000202000187802 */ /* 0x000fe40000000f00 */
[----:B------:R-:W-:Y:S05]  /*2010*/  CALL.REL.NOINC `($__internal_2_$__cuda_sm70_shflsync_bfly_p) ;  /* 0x0000041000007944 */ /* 0x000fea0003c00000 */
[----:B-1----:R-:W-:-:S04]  /*2020*/  FADD.FTZ R26, R27, R26 ;  /* 0x0000001a1b1a7221 */ /* 0x002fc80000010000 */
[----:B------:R-:W-:Y:S01]  /*2030*/  FMUL.FTZ R40, R26, c[0x0][0x1e0] ;  /* 0x000078001a287a20 */ /* 0x000fe20000410000 */
[----:B------:R-:W-:-:S03]  /*2040*/  HFMA2.MMA R26, -RZ, RZ, 0, 5.9604644775390625e-08 ;  /* 0x00000001ff1a7435 */ /* 0x000fc600000001ff */
[--C-:B------:R-:W-:Y:S02]  /*2050*/  FADD.FTZ R24, R14, -R40.reuse ;  /* 0x800000280e187221 */ /* 0x100fe40000010000 */
[--C-:B------:R-:W-:Y:S02]  /*2060*/  FADD.FTZ R25, R15, -R40.reuse ;  /* 0x800000280f197221 */ /* 0x100fe40000010000 */
[----:B------:R-:W-:Y:S02]  /*2070*/  FFMA.FTZ R24, R24, R24, RZ ;  /* 0x0000001818187223 */ /* 0x000fe400000100ff */
[----:B------:R-:W-:Y:S02]  /*2080*/  FADD.FTZ R27, R28, -R40 ;  /* 0x800000281c1b7221 */ /* 0x000fe40000010000 */
[----:B------:R-:W-:Y:S02]  /*2090*/  FFMA.FTZ R24, R25, R25, R24 ;  /* 0x0000001919187223 */ /* 0x000fe40000010018 */
[----:B------:R-:W-:-:S02]  /*20a0*/  FADD.FTZ R25, R29, -R40 ;  /* 0x800000281d197221 */ /* 0x000fc40000010000 */
[----:B------:R-:W-:Y:S02]  /*20b0*/  FFMA.FTZ R24, R27, R27, R24 ;  /* 0x0000001b1b187223 */ /* 0x000fe40000010018 */
[----:B------:R-:W-:Y:S02]  /*20c0*/  FADD.FTZ R27, R30, -R40 ;  /* 0x800000281e1b7221 */ /* 0x000fe40000010000 */
[----:B------:R-:W-:Y:S02]  /*20d0*/  FFMA.FTZ R24, R25, R25, R24 ;  /* 0x0000001919187223 */ /* 0x000fe40000010018 */
        /* <DEDUP_REMOVED lines=8> */
[----:B------:R-:W-:-:S03]  /*2160*/  FADD.FTZ R25, R35, -R40 ;  /* 0x8000002823197221 */ /* 0x000fc60000010000 */
[----:B------:R-:W-:Y:S01]  /*2170*/  FSEL R27, R24, RZ, P1 ;  /* 0x000000ff181b7208 */ /* 0x000fe20000800000 */
[----:B------:R-:W-:-:S04]  /*2180*/  FADD.FTZ R24, R34, -R40 ;  /* 0x8000002822187221 */ /* 0x000fc80000010000 */
[----:B------:R-:W-:-:S04]  /*2190*/  FFMA.FTZ R24, R24, R24, R27 ;  /* 0x0000001818187223 */ /* 0x000fc8000001001b */
        /* <DEDUP_REMOVED lines=11> */
[----:B------:R-:W-:-:S02]  /*2250*/  IMAD.MOV.U32 R41, RZ, RZ, 0x1f ;  /* 0x0000001fff297424 */ /* 0x000fc400078e00ff */
[----:B------:R-:W-:Y:S01]  /*2260*/  @P0 FFMA.FTZ R27, R25, R25, R24 ;  /* 0x00000019191b0223 */ /* 0x000fe20000010018 */
[----:B------:R-:W-:Y:S02]  /*2270*/  MOV R25, 0xffffffff ;  /* 0xffffffff00197802 */ /* 0x000fe40000000f00 */
[----:B------:R-:W-:Y:S02]  /*2280*/  MOV R24, 0x22a0 ;  /* 0x000022a000187802 */ /* 0x000fe40000000f00 */
[----:B------:R-:W-:Y:S05]  /*2290*/  CALL.REL.NOINC `($__internal_2_$__cuda_sm70_shflsync_bfly_p) ;  /* 0x0000019000007944 */ /* 0x000fea0003c00000 */
[----:B-1----:R-:W-:Y:S01]  /*22a0*/  FADD.FTZ R27, R27, R26 ;  /* 0x0000001a1b1b7221 */ /* 0x002fe20000010000 */
[----:B------:R-:W-:Y:S01]  /*22b0*/  HFMA2.MMA R26, -RZ, RZ, 0, 1.1920928955078125e-07 ;  /* 0x00000002ff1a7435 */ /* 0x000fe200000001ff */
[----:B------:R-:W-:Y:S02]  /*22c0*/  MOV R41, 0x1f ;  /* 0x0000001f00297802 */ /* 0x000fe40000000f00 */
[----:B------:R-:W-:Y:S02]  /*22d0*/  MOV R25, 0xffffffff ;  /* 0xffffffff00197802 */ /* 0x000fe40000000f00 */
[----:B------:R-:W-:Y:S02]  /*22e0*/  MOV R24, 0x2300 ;  /* 0x0000230000187802 */ /* 0x000fe40000000f00 */
[----:B------:R-:W-:Y:S05]  /*22f0*/  CALL.REL.NOINC `($__internal_2_$__cuda_sm70_shflsync_bfly_p) ;  /* 0x0000013000007944 */ /* 0x000fea0003c00000 */
        /* <DEDUP_REMOVED lines=18> */
[----:B-1----:R-:W-:Y:S05]  /*2420*/  BRA `(.L_x_187) ;  /* 0xfffff3f000007947 */ /* 0x002fea000383ffff */
        .weak           $__internal_2_$__cuda_sm70_shflsync_bfly_p
        .type           $__internal_2_$__cuda_sm70_shflsync_bfly_p,@function
        .size           $__internal_2_$__cuda_sm70_shflsync_bfly_p,(.L_x_15194 - $__internal_2_$__cuda_sm70_shflsync_bfly_p)
$__internal_2_$__cuda_sm70_shflsync_bfly_p:
[----:B------:R-:W-:Y:S04]  /*2430*/  WARPSYNC R25 ;  /* 0x0000001900007348 */ /* 0x000fe80003800000 */
[----:B------:R0:W1:Y:S02]  /*2440*/  SHFL.BFLY PT, R26, R27, R26, R41 ;  /* 0x0c00001a1b1a7389 */ /* 0x00006400000e0029 */
[----:B0-----:R-:W-:-:S06]  /*2450*/  HFMA2.MMA R25, -RZ, RZ, 0, 0 ;  /* 0x00000000ff197435 */ /* 0x001fcc00000001ff */
[----:B------:R-:W-:Y:S05]  /*2460*/  RET.REL.NODEC R24 `(_ZN10layer_norm13ln_fwd_kernelINS_13Kernel_traitsI13__nv_bfloat16S2_S2_S2_fjLj512ELj1ELj4ELj1ELj16ENS_18Kernel_traits_baseILj512ES2_S2_S2_S2_fjLj128EEEEELb0ELb0ELb1ELb0EEEvNS_9FwdParamsE) ;  /* 0xffffdb9018007950 */ /* 0x000fea0003c3ffff */
.L_x_188:
        /* <DEDUP_REMOVED lines=9> */
.L_x_15194:


//--------------------- .text._ZN10layer_norm13ln_fwd_kernelINS_13Kernel_traitsI13__nv_bfloat16S2_S2_S2_fjLj512ELj1ELj4ELj1ELj16ENS_18Kernel_traits_baseILj512ES2_S2_S2_S2_fjLj128EEEEELb0ELb0ELb1ELb1EEEvNS_9FwdParamsE --------------------------
	.section	.text._ZN10layer_norm13ln_fwd_kernelINS_13Kernel_traitsI13__nv_bfloat16S2_S2_S2_fjLj512ELj1ELj4ELj1ELj16ENS_18Kernel_traits_baseILj512ES2_S2_S2_S2_fjLj128EEEEELb0ELb0ELb1ELb1EEEvNS_9FwdParamsE,"ax",@progbits
	.sectioninfo	@"SHI_REGISTERS=71"
	.align	128
        .global         _ZN10layer_norm13ln_fwd_kernelINS_13Kernel_traitsI13__nv_bfloat16S2_S2_S2_fjLj512ELj1ELj4ELj1ELj16ENS_18Kernel_traits_baseILj512ES2_S2_S2_S2_fjLj128EEEEELb0ELb0ELb1ELb1EEEvNS_9FwdParamsE
        .type           _ZN10layer_norm13ln_fwd_kernelINS_13Kernel_traitsI13__nv_bfloat16S2_S2_S2_fjLj512ELj1ELj4ELj1ELj16ENS_18Kernel_traits_baseILj512ES2_S2_S2_S2_fjLj128EEEEELb0ELb0ELb1ELb1EEEvNS_9FwdParamsE,@function
        .size           _ZN10layer_norm13ln_fwd_kernelINS_13Kernel_traitsI13__nv_bfloat16S2_S2_S2_fjLj512ELj1ELj4ELj1ELj16ENS_18Kernel_traits_baseILj512ES2_S2_S2_S2_fjLj128EEEEELb0ELb0ELb1ELb1EEEvNS_9FwdParamsE,(.L_x_15195 - _ZN10layer_norm13ln_fwd_kernelINS_13Kernel_traitsI13__nv_bfloat16S2_S2_S2_fjLj512ELj1ELj4ELj1ELj16ENS_18Kernel_traits_baseILj512ES2_S2_S2_S2_fjLj128EEEEELb0ELb0ELb1ELb1EEEvNS_9FwdParamsE)
        .other          _ZN10layer_norm13ln_fwd_kernelINS_13Kernel_traitsI13__nv_bfloat16S2_S2_S2_fjLj512ELj1ELj4ELj1ELj16ENS_18Kernel_traits_baseILj512ES2_S2_S2_S2_fjLj128EEEEELb0ELb0ELb1ELb1EEEvNS_9FwdParamsE,@"STO_CUDA_ENTRY STV_DEFAULT"
_ZN10layer_norm13ln_fwd_kernelINS_13Kernel_traitsI13__nv_bfloat16S2_S2_S2_fjLj512ELj1ELj4ELj1ELj16ENS_18Kernel_traits_baseILj512ES2_S2_S2_S2_fjLj128EEEEELb0ELb0ELb1ELb1EEEvNS_9FwdParamsE:
.text._ZN10layer_norm13ln_fwd_kernelINS_13Kernel_traitsI13__nv_bfloat16S2_S2_S2_fjLj512ELj1ELj4ELj1ELj16ENS_18Kernel_traits_baseILj512ES2_S2_S2_S2_fjLj128EEEEELb0ELb0ELb1ELb1EEEvNS_9FwdParamsE:
        /* <DEDUP_REMOVED lines=18> */
[----:B0-----:R0:W2:Y:S04]  /*0120*/  LDG.E.128 R16, [R2.64] ;  /* 0x0000000402107981 */ /* 0x0010a8000c1e1d00 */
[----:B------:R0:W3:Y:S01]  /*0130*/  LDG.E.128 R20, [R2.64+0x200] ;  /* 0x0002000402147981 */ /* 0x0000e2000c1e1d00 */
[----:B-----5:R-:W-:Y:S01]  /*0140*/  @!P0 CS2R R12, SRZ ;  /* 0x00000000000c8805 */ /* 0x020fe2000001ff00 */
[----:B------:R-:W-:Y:S01]  /*0150*/  @!P0 CS2R R14, SRZ ;  /* 0x00000000000e8805 */ /* 0x000fe2000001ff00 */
[----:B------:R-:W-:Y:S01]  /*0160*/  @!P0 CS2R R24, SRZ ;  /* 0x0000000000188805 */ /* 0x000fe2000001ff00 */
[----:B------:R-:W-:Y:S01]  /*0170*/  @!P0 CS2R R26, SRZ ;  /* 0x00000000001a8805 */ /* 0x000fe2000001ff00 */
[----:B------:R-:W-:Y:S01]  /*0180*/  LOP3.LUT R42, R42, 0x1f, RZ, 0xc0, !PT ;  /* 0x0000001f2a2a7812 */ /* 0x000fe200078ec0ff */
[----:B------:R-:W-:Y:S01]  /*0190*/  ULDC.U8 UR6, c[0x0][0x1f0] ;  /* 0x00007c0000067ab9 */ /* 0x000fe20000000000 */
[----:B------:R-:W-:-:S02]  /*01a0*/  PRMT R11, RZ, 0x5410, R13 ;  /* 0x00005410ff0b7816 */ /* 0x000fc4000000000d */
[----:B------:R-:W-:Y:S02]  /*01b0*/  PRMT R32, RZ, 0x7610, R13 ;  /* 0x00007610ff207816 */ /* 0x000fe4000000000d */
[--C-:B------:R-:W-:Y:S02]  /*01c0*/  PRMT R13, RZ, 0x5410, R14.reuse ;  /* 0x00005410ff0d7816 */ /* 0x100fe4000000000e */
[----:B------:R-:W-:Y:S02]  /*01d0*/  PRMT R33, RZ, 0x7610, R14 ;  /* 0x00007610ff217816 */ /* 0x000fe4000000000e */
[----:B------:R-:W-:Y:S02]  /*01e0*/  PRMT R0, RZ, 0x5410, R12 ;  /* 0x00005410ff007816 */ /* 0x000fe4000000000c */
[----:B------:R-:W-:Y:S02]  /*01f0*/  PRMT R14, RZ, 0x5410, R15 ;  /* 0x00005410ff0e7816 */ /* 0x000fe4000000000f */
[----:B------:R-:W-:-:S02]  /*0200*/  PRMT R9, RZ, 0x5410, R24 ;  /* 0x00005410ff097816 */ /* 0x000fc40000000018 */
[----:B------:R-:W-:Y:S02]  /*0210*/  PRMT R8, RZ, 0x7610, R24 ;  /* 0x00007610ff087816 */ /* 0x000fe40000000018 */
[--C-:B------:R-:W-:Y:S02]  /*0220*/  PRMT R7, RZ, 0x5410, R25.reuse ;  /* 0x00005410ff077816 */ /* 0x100fe40000000019 */
[----:B------:R-:W-:Y:S02]  /*0230*/  PRMT R6, RZ, 0x7610, R25 ;  /* 0x00007610ff067816 */ /* 0x000fe40000000019 */
[--C-:B------:R-:W-:Y:S02]  /*0240*/  PRMT R5, RZ, 0x5410, R26.reuse ;  /* 0x00005410ff057816 */ /* 0x100fe4000000001a */
[----:B------:R-:W-:Y:S02]  /*0250*/  PRMT R4, RZ, 0x7610, R26 ;  /* 0x00007610ff047816 */ /* 0x000fe4000000001a */
[----:B0-----:R-:W-:-:S02]  /*0260*/  PRMT R3, RZ, 0x5410, R27 ;  /* 0x00005410ff037816 */ /* 0x001fc4000000001b */
[----:B------:R-:W-:Y:S02]  /*0270*/  PRMT R2, RZ, 0x7610, R27 ;  /* 0x00007610ff027816 */ /* 0x000fe4000000001b */
[----:B------:R-:W-:Y:S02]  /*0280*/  PRMT R12, RZ, 0x7610, R12 ;  /* 0x00007610ff0c7816 */ /* 0x000fe4000000000c */
[----:B------:R-:W-:Y:S02]  /*0290*/  PRMT R15, RZ, 0x7610, R15 ;  /* 0x00007610ff0f7816 */ /* 0x000fe4000000000f */
[--C-:B--2---:R-:W-:Y:S02]  /*02a0*/  PRMT R34, RZ, 0x5410, R16.reuse ;  /* 0x00005410ff227816 */ /* 0x104fe40000000010 */
[----:B------:R-:W-:Y:S02]  /*02b0*/  PRMT R35, RZ, 0x7610, R16 ;  /* 0x00007610ff237816 */ /* 0x000fe40000000010 */
[----:B------:R-:W-:-:S02]  /*02c0*/  PRMT R36, RZ, 0x5410, R17 ;  /* 0x00005410ff247816 */ /* 0x000fc40000000011 */
[----:B------:R-:W-:Y:S02]  /*02d0*/  PRMT R37, RZ, 0x7610, R17 ;  /* 0x00007610ff257816 */ /* 0x000fe40000000011 */
[--C-:B------:R-:W-:Y:S02]  /*02e0*/  PRMT R38, RZ, 0x5410, R18.reuse ;  /* 0x00005410ff267816 */ /* 0x100fe40000000012 */
[----:B------:R-:W-:Y:S02]  /*02f0*/  PRMT R39, RZ, 0x7610, R18 ;  /* 0x00007610ff277816 */ /* 0x000fe40000000012 */
[--C-:B------:R-:W-:Y:S02]  /*0300*/  PRMT R40, RZ, 0x5410, R19.reuse ;  /* 0x00005410ff287816 */ /* 0x100fe40000000013 */
[----:B------:R-:W-:Y:S02]  /*0310*/  PRMT R43, RZ, 0x7610, R19 ;  /* 0x00007610ff2b7816 */ /* 0x000fe40000000013 */
[----:B---3--:R-:W-:-:S02]  /*0320*/  PRMT R41, RZ, 0x5410, R20 ;  /* 0x00005410ff297816 */ /* 0x008fc40000000014 */
[----:B------:R-:W-:Y:S02]  /*0330*/  PRMT R45, RZ, 0x7610, R20 ;  /* 0x00007610ff2d7816 */ /* 0x000fe40000000014 */
[--C-:B------:R-:W-:Y:S02]  /*0340*/  PRMT R44, RZ, 0x5410, R21.reuse ;  /* 0x00005410ff2c7816 */ /* 0x100fe40000000015 */
[----:B------:R-:W-:Y:S02]  /*0350*/  PRMT R47, RZ, 0x7610, R21 ;  /* 0x00007610ff2f7816 */ /* 0x000fe40000000015 */
[--C-:B------:R-:W-:Y:S02]  /*0360*/  PRMT R46, RZ, 0x5410, R22.reuse ;  /* 0x00005410ff2e7816 */ /* 0x100fe40000000016 */
[----:B------:R-:W-:Y:S02]  /*0370*/  PRMT R48, RZ, 0x7610, R22 ;  /* 0x00007610ff307816 */ /* 0x000fe40000000016 */
[----:B------:R-:W-:-:S02]  /*0380*/  PRMT R49, RZ, 0x5410, R23 ;  /* 0x00005410ff317816 */ /* 0x000fc40000000017 */
[----:B------:R-:W-:Y:S02]  /*0390*/  PRMT R50, RZ, 0x7610, R23 ;  /* 0x00007610ff327816 */ /* 0x000fe40000000017 */
.L_x_242:
[----:B------:R-:W-:-:S10]  /*03a0*/  HFMA2.MMA R57, -RZ, RZ, 0, 2.384185791015625e-07 ;  /* 0x00000004ff397435 */ /* 0x000fd400000001ff */
[----:B------:R-:W-:-:S05]  /*03b0*/  IMAD.WIDE R24, R10, R57, c[0x0][0x1d0] ;  /* 0x000074000a187625 */ /* 0x000fca00078e0239 */
[----:B------:R0:W2:Y:S01]  /*03c0*/  LDG.E R30, [R24.64] ;  /* 0x00000004181e7981 */ /* 0x0000a2000c1e1900 */
[----:B------:R-:W-:Y:S01]  /*03d0*/  ISETP.NE.U32.AND P0, PT, RZ, c[0x0][0x180], PT ;  /* 0x00006000ff007a0c */ /* 0x000fe20003f05070 */
[C---:B------:R-:W-:Y:S01]  /*03e0*/  IMAD R26, R10.reuse, c[0x0][0x168], RZ ;  /* 0x00005a000a1a7a24 */ /* 0x040fe200078e02ff */
[----:B------:R-:W-:Y:S01]  /*03f0*/  MOV R60, RZ ;  /* 0x000000ff003c7202 */ /* 0x000fe20000000f00 */
[----:B------:R-:W-:Y:S01]  /*0400*/  IMAD.WIDE R56, R10, R57, c[0x0][0x1d8] ;  /* 0x000076000a387625 */ /* 0x000fe200078e0239 */
[----:B------:R-:W-:-:S05]  /*0410*/  ISETP.NE.AND.EX P0, PT, RZ, c[0x0][0x184], PT, P0 ;  /* 0x00006100ff007a0c */ /* 0x000fca0003f05300 */
[----:B------:R1:W5:Y:S08]  /*0420*/  LDG.E R56, [R56.64] ;  /* 0x0000000438387981 */ /* 0x000370000c1e1900 */
[----:B0-----:R-:W-:Y:S02]  /*0430*/  @P0 MOV R24, 0x10 ;  /* 0x0000001000180802 */ /* 0x001fe40000000f00 */
[----:B--2---:R-:W-:-:S13]  /*0440*/  ISETP.GE.AND P1, PT, R30, 0x1, PT ;  /* 0x000000011e00780c */ /* 0x004fda0003f26270 */
[----:B------:R-:W-:-:S05]  /*0450*/  @P1 IADD3 R27, R30, -0x1, RZ ;  /* 0xffffffff1e1b1810 */ /* 0x000fca0007ffe0ff */
[----:B------:R-:W-:Y:S01]  /*0460*/  @P1 IMAD R28, R27, c[0x0][0x168], RZ ;  /* 0x00005a001b1c1a24 */ /* 0x000fe200078e02ff */
[----:B------:R-:W-:-:S04]  /*0470*/  SHF.R.S32.HI R27, RZ, 0x1f, R26 ;  /* 0x0000001fff1b7819 */ /* 0x000fc8000001141a */
[----:B------:R-:W-:Y:S02]  /*0480*/  @P1 SHF.R.S32.HI R29, RZ, 0x1f, R28 ;  /* 0x0000001fff1d1819 */ /* 0x000fe4000001141c */
[----:B------:R-:W-:Y:S02]  /*0490*/  LEA.HI R27, R27, R26, RZ, 0x3 ;  /* 0x0000001a1b1b7211 */ /* 0x000fe400078f18ff */
[----:B------:R-:W-:Y:S02]  /*04a0*/  @P1 LEA.HI R29, R29, R28, RZ, 0x3 ;  /* 0x0000001c1d1d1211 */ /* 0x000fe400078f18ff */
[-C--:B------:R-:W-:Y:S02]  /*04b0*/  LEA.HI.SX32 R67, R27, R42.reuse, 0x1d ;  /* 0x0000002a1b437211 */ /* 0x080fe400078feaff */
[----:B------:R-:W-:Y:S02]  /*04c0*/  @P1 LEA.HI.SX32 R60, R29, R42, 0x1d ;  /* 0x0000002a1d3c1211 */ /* 0x000fe400078feaff */
[----:B------:R-:W-:Y:S01]  /*04d0*/  @P1 MOV R27, 0x10 ;  /* 0x00000010001b1802 */ /* 0x000fe20000000f00 */
[----:B------:R-:W-:-:S04]  /*04e0*/  @P0 IMAD.WIDE.U32 R24, R67, R24, c[0x0][0x180] ;  /* 0x0000600043180625 */ /* 0x000fc800078e0018 */
[----:B------:R-:W-:Y:S01]  /*04f0*/  @P1 IMAD.WIDE.U32 R26, R60, R27, c[0x0][0x170] ;  /* 0x00005c003c1a1625 */ /* 0x000fe200078e001b */
[----:B------:R1:W5:Y:S04]  /*0500*/  @P0 LDG.E.128 R16, [R24.64] ;  /* 0x0000000418100981 */ /* 0x000368000c1e1d00 */
[----:B------:R1:W5:Y:S01]  /*0510*/  @P1 LDG.E.128 R20, [R26.64] ;  /* 0x000000041a141981 */ /* 0x000362000c1e1d00 */
[----:B------:R-:W-:Y:S01]  /*0520*/  ISETP.GT.AND P2, PT, R30, RZ, PT ;  /* 0x000000ff1e00720c */ /* 0x000fe20003f44270 */
[----:B------:R-:W-:Y:S01]  /*0530*/  BSSY B0, `(.L_x_189) ;  /* 0x000000b000007945 */ /* 0x000fe20003800000 */
[----:B------:R-:W-:-:S11]  /*0540*/  SHF.R.S32.HI R55, RZ, 0x1f, R10 ;  /* 0x0000001fff377819 */ /* 0x000fd6000001140a */
[----:B------:R-:W-:Y:S05]  /*0550*/  @P2 BRA `(.L_x_190) ;  /* 0x0000004000002947 */ /* 0x000fea0003800000 */
[----:B-1----:R-:W-:Y:S01]  /*0560*/  MOV R54, RZ ;  /* 0x000000ff00367202 */ /* 0x002fe20000000f00 */
[----:B------:R-:W-:Y:S05]  /*0570*/  @!P0 BRA `(.L_x_191) ;  /* 0x0000006000008947 */ /* 0x000fea0003800000 */
[----:B-----5:R-:W-:Y:S01]  /*0580*/  PRMT R54, RZ, 0x5410, R16 ;  /* 0x00005410ff367816 */ /* 0x020fe20000000010 */
[----:B------:R-:W-:Y:S05]  /*0590*/  BRA `(.L_x_191) ;  /* 0x0000004000007947 */ /* 0x000fea0003800000 */
.L_x_190:
[----:B-1---5:R-:W-:Y:S02]  /*05a0*/  PRMT R54, RZ, 0x5410, R20 ;  /* 0x00005410ff367816 */ /* 0x022fe40000000014 */
[----:B------:R-:W-:-:S03]  /*05b0*/  @P0 PRMT R25, RZ, 0x5410, R16 ;  /* 0x00005410ff190816 */ /* 0x000fc60000000010 */
[----:B------:R-:W-:-:S04]  /*05c0*/  FMUL.FTZ R54, R54, c[0x0][0x1ec] ;  /* 0x00007b0036367a20 */ /* 0x000fc80000410000 */
[----:B------:R-:W-:Y:S02]  /*05d0*/  @P0 FADD.FTZ R54, R54, R25 ;  /* 0x0000001936360221 */ /* 0x000fe40000010000 */
.L_x_191:
[----:B------:R-:W-:Y:S05]  /*05e0*/  BSYNC B0 ;  /* 0x0000000000007941 */ /* 0x000fea0003800000 */
.L_x_189:
[----:B------:R-:W-:Y:S01]  /*05f0*/  BSSY B0, `(.L_x_192) ;  /* 0x000000a000007945 */ /* 0x000fe20003800000 */
[----:B------:R-:W-:Y:S05]  /*0600*/  @P2 BRA `(.L_x_193) ;  /* 0x0000004000002947 */ /* 0x000fea0003800000 */
[----:B------:R-:W-:Y:S01]  /*0610*/  HFMA2.MMA R53, -RZ, RZ, 0, 0 ;  /* 0x00000000ff357435 */ /* 0x000fe200000001ff */
[----:B------:R-:W-:Y:S05]  /*0620*/  @!P0 BRA `(.L_x_194) ;  /* 0x0000006000008947 */ /* 0x000fea0003800000 */
[----:B-----5:R-:W-:Y:S01]  /*0630*/  PRMT R53, RZ, 0x7610, R16 ;  /* 0x00007610ff357816 */ /* 0x020fe20000000010 */
[----:B------:R-:W-:Y:S05]  /*0640*/  BRA `(.L_x_194) ;  /* 0x0000004000007947 */ /* 0x000fea0003800000 */
.L_x_193:
[----:B-----5:R-:W-:Y:S02]  /*0650*/  PRMT R53, RZ, 0x7610, R20 ;  /* 0x00007610ff357816 */ /* 0x020fe40000000014 */
[----:B------:R-:W-:-:S03]  /*0660*/  @P0 PRMT R24, RZ, 0x7610, R16 ;  /* 0x00007610ff180816 */ /* 0x000fc60000000010 */
[----:B------:R-:W-:-:S04]  /*0670*/  FMUL.FTZ R53, R53, c[0x0][0x1ec] ;  /* 0x00007b0035357a20 */ /* 0x000fc80000410000 */
[----:B------:R-:W-:Y:S02]  /*0680*/  @P0 FADD.FTZ R53, R53, R24 ;  /* 0x0000001835350221 */ /* 0x000fe40000010000 */
.L_x_194:
[----:B------:R-:W-:Y:S05]  /*0690*/  BSYNC B0 ;  /* 0x0000000000007941 */ /* 0x000fea0003800000 */
.L_x_192:
[----:B------:R-:W-:Y:S01]  /*06a0*/  BSSY B0, `(.L_x_195) ;  /* 0x000000a000007945 */ /* 0x000fe20003800000 */
[----:B------:R-:W-:Y:S05]  /*06b0*/  @P2 BRA `(.L_x_196) ;  /* 0x0000004000002947 */ /* 0x000fea0003800000 */
[----:B------:R-:W-:Y:S01]  /*06c0*/  MOV R52, RZ ;  /* 0x000000ff00347202 */ /* 0x000fe20000000f00 */
[----:B------:R-:W-:Y:S05]  /*06d0*/  @!P0 BRA `(.L_x_197) ;  /* 0x0000006000008947 */ /* 0x000fea0003800000 */
[----:B-----5:R-:W-:Y:S01]  /*06e0*/  PRMT R52, RZ, 0x5410, R17 ;  /* 0x00005410ff347816 */ /* 0x020fe20000000011 */
[----:B------:R-:W-:Y:S05]  /*06f0*/  BRA `(.L_x_197) ;  /* 0x0000004000007947 */ /* 0x000fea0003800000 */
.L_x_196:
[----:B-----5:R-:W-:Y:S02]  /*0700*/  PRMT R52, RZ, 0x5410, R21 ;  /* 0x00005410ff347816 */ /* 0x020fe40000000015 */
[----:B------:R-:W-:-:S03]  /*0710*/  @P0 PRMT R25, RZ, 0x5410, R17 ;  /* 0x00005410ff190816 */ /* 0x000fc60000000011 */
[----:B------:R-:W-:-:S04]  /*0720*/  FMUL.FTZ R52, R52, c[0x0][0x1ec] ;  /* 0x00007b0034347a20 */ /* 0x000fc80000410000 */
[----:B------:R-:W-:Y:S02]  /*0730*/  @P0 FADD.FTZ R52, R52, R25 ;  /* 0x0000001934340221 */ /* 0x000fe40000010000 */
.L_x_197:
[----:B------:R-:W-:Y:S05]  /*0740*/  BSYNC B0 ;  /* 0x0000000000007941 */ /* 0x000fea0003800000 */
.L_x_195:
[----:B------:R-:W-:Y:S01]  /*0750*/  BSSY B0, `(.L_x_198) ;  /* 0x000000a000007945 */ /* 0x000fe20003800000 */
[----:B------:R-:W-:Y:S05]  /*0760*/  @P2 BRA `(.L_x_199) ;  /* 0x0000004000002947 */ /* 0x000fea0003800000 */
[----:B------:R-:W-:Y:S01]  /*0770*/  HFMA2.MMA R51, -RZ, RZ, 0, 0 ;  /* 0x00000000ff337435 */ /* 0x000fe200000001ff */
[----:B------:R-:W-:Y:S05]  /*0780*/  @!P0 BRA `(.L_x_200) ;  /* 0x0000006000008947 */ /* 0x000fea0003800000 */
[----:B-----5:R-:W-:Y:S01]  /*0790*/  PRMT R51, RZ, 0x7610, R17 ;  /* 0x00007610ff337816 */ /* 0x020fe20000000011 */
[----:B------:R-:W-:Y:S05]  /*07a0*/  BRA `(.L_x_200) ;  /* 0x0000004000007947 */ /* 0x000fea0003800000 */
.L_x_199:
[----:B-----5:R-:W-:Y:S02]  /*07b0*/  PRMT R51, RZ, 0x7610, R21 ;  /* 0x00007610ff337816 */ /* 0x020fe40000000015 */
[----:B------:R-:W-:-:S03]  /*07c0*/  @P0 PRMT R24, RZ, 0x7610, R17 ;  /* 0x00007610ff180816 */ /* 0x000fc60000000011 */
[----:B------:R-:W-:-:S04]  /*07d0*/  FMUL.FTZ R51, R51, c[0x0][0x1ec] ;  /* 0x00007b0033337a20 */ /* 0x000fc80000410000 */
[----:B------:R-:W-:Y:S02]  /*07e0*/  @P0 FADD.FTZ R51, R51, R24 ;  /* 0x0000001833330221 */ /* 0x000fe40000010000 */
.L_x_200:
[----:B------:R-:W-:Y:S05]  /*07f0*/  BSYNC B0 ;  /* 0x0000000000007941 */ /* 0x000fea0003800000 */
.L_x_198:
[----:B------:R-:W-:Y:S01]  /*0800*/  BSSY B0, `(.L_x_201) ;  /* 0x000000a000007945 */ /* 0x000fe20003800000 */
[----:B------:R-:W-:Y:S05]  /*0810*/  @P2 BRA `(.L_x_202) ;  /* 0x0000004000002947 */ /* 0x000fea0003800000 */
[----:B------:R-:W-:Y:S01]  /*0820*/  MOV R31, RZ ;  /* 0x000000ff001f7202 */ /* 0x000fe20000000f00 */
[----:B------:R-:W-:Y:S05]  /*0830*/  @!P0 BRA `(.L_x_203) ;  /* 0x0000006000008947 */ /* 0x000fea0003800000 */
[----:B-----5:R-:W-:Y:S01]  /*0840*/  PRMT R31, RZ, 0x5410, R18 ;  /* 0x00005410ff1f7816 */ /* 0x020fe20000000012 */
[----:B------:R-:W-:Y:S05]  /*0850*/  BRA `(.L_x_203) ;  /* 0x0000004000007947 */ /* 0x000fea0003800000 */
.L_x_202:
[----:B-----5:R-:W-:Y:S02]  /*0860*/  PRMT R31, RZ, 0x5410, R22 ;  /* 0x00005410ff1f7816 */ /* 0x020fe40000000016 */
[----:B------:R-:W-:-:S03]  /*0870*/  @P0 PRMT R24, RZ, 0x5410, R18 ;  /* 0x00005410ff180816 */ /* 0x000fc60000000012 */
[----:B------:R-:W-:-:S04]  /*0880*/  FMUL.FTZ R31, R31, c[0x0][0x1ec] ;  /* 0x00007b001f1f7a20 */ /* 0x000fc80000410000 */
[----:B------:R-:W-:Y:S02]  /*0890*/  @P0 FADD.FTZ R31, R31, R24 ;  /* 0x000000181f1f0221 */ /* 0x000fe40000010000 */
.L_x_203:
[----:B------:R-:W-:Y:S05]  /*08a0*/  BSYNC B0 ;  /* 0x0000000000007941 */ /* 0x000fea0003800000 */
.L_x_201:
[----:B------:R-:W-:Y:S01]  /*08b0*/  BSSY B0, `(.L_x_204) ;  /* 0x000000a000007945 */ /* 0x000fe20003800000 */
[----:B------:R-:W-:Y:S05]  /*08c0*/  @P2 BRA `(.L_x_205) ;  /* 0x0000004000002947 */ /* 0x000fea0003800000 */
[----:B------:R-:W-:Y:S01]  /*08d0*/  IMAD.MOV.U32 R30, RZ, RZ, RZ ;  /* 0x000000ffff1e7224 */ /* 0x000fe200078e00ff */
[----:B------:R-:W-:Y:S05]  /*08e0*/  @!P0 BRA `(.L_x_206) ;  /* 0x0000006000008947 */ /* 0x000fea0003800000 */
[----:B-----5:R-:W-:Y:S01]  /*08f0*/  PRMT R30, RZ, 0x7610, R18 ;  /* 0x00007610ff1e7816 */ /* 0x020fe20000000012 */
[----:B------:R-:W-:Y:S05]  /*0900*/  BRA `(.L_x_206) ;  /* 0x0000004000007947 */ /* 0x000fea0003800000 */
.L_x_205:
[----:B-----5:R-:W-:Y:S02]  /*0910*/  PRMT R30, RZ, 0x7610, R22 ;  /* 0x00007610ff1e7816 */ /* 0x020fe40000000016 */
[----:B------:R-:W-:-:S03]  /*0920*/  @P0 PRMT R25, RZ, 0x7610, R18 ;  /* 0x00007610ff190816 */ /* 0x000fc60000000012 */
[----:B------:R-:W-:-:S04]  /*0930*/  FMUL.FTZ R30, R30, c[0x0][0x1ec] ;  /* 0x00007b001e1e7a20 */ /* 0x000fc80000410000 */
[----:B------:R-:W-:Y:S02]  /*0940*/  @P0 FADD.FTZ R30, R30, R25 ;  /* 0x000000191e1e0221 */ /* 0x000fe40000010000 */
.L_x_206:
[----:B------:R-:W-:Y:S05]  /*0950*/  BSYNC B0 ;  /* 0x0000000000007941 */ /* 0x000fea0003800000 */
.L_x_204:
[----:B------:R-:W-:Y:S01]  /*0960*/  BSSY B0, `(.L_x_207) ;  /* 0x000000a000007945 */ /* 0x000fe20003800000 */
[----:B------:R-:W-:Y:S05]  /*0970*/  @P2 BRA `(.L_x_208) ;  /* 0x0000004000002947 */ /* 0x000fea0003800000 */
[----:B------:R-:W-:Y:S01]  /*0980*/  HFMA2.MMA R29, -RZ, RZ, 0, 0 ;  /* 0x00000000ff1d7435 */ /* 0x000fe200000001ff */
[----:B------:R-:W-:Y:S05]  /*0990*/  @!P0 BRA `(.L_x_209) ;  /* 0x0000006000008947 */ /* 0x000fea0003800000 */
[----:B-----5:R-:W-:Y:S01]  /*09a0*/  PRMT R29, RZ, 0x5410, R19 ;  /* 0x00005410ff1d7816 */ /* 0x020fe20000000013 */
[----:B------:R-:W-:Y:S05]  /*09b0*/  BRA `(.L_x_209) ;  /* 0x0000004000007947 */ /* 0x000fea0003800000 */
.L_x_208:
[----:B-----5:R-:W-:Y:S02]  /*09c0*/  PRMT R29, RZ, 0x5410, R23 ;  /* 0x00005410ff1d7816 */ /* 0x020fe40000000017 */
[----:B------:R-:W-:-:S03]  /*09d0*/  @P0 PRMT R24, RZ, 0x5410, R19 ;  /* 0x00005410ff180816 */ /* 0x000fc60000000013 */
[----:B------:R-:W-:-:S04]  /*09e0*/  FMUL.FTZ R29, R29, c[0x0][0x1ec] ;  /* 0x00007b001d1d7a20 */ /* 0x000fc80000410000 */
[----:B------:R-:W-:Y:S02]  /*09f0*/  @P0 FADD.FTZ R29, R29, R24 ;  /* 0x000000181d1d0221 */ /* 0x000fe40000010000 */
.L_x_209:
[----:B------:R-:W-:Y:S05]  /*0a00*/  BSYNC B0 ;  /* 0x0000000000007941 */ /* 0x000fea0003800000 */
.L_x_207:
[----:B------:R-:W-:Y:S01]  /*0a10*/  BSSY B0, `(.L_x_210) ;  /* 0x000000a000007945 */ /* 0x000fe20003800000 */
[----:B------:R-:W-:Y:S05]  /*0a20*/  @P2 BRA `(.L_x_211) ;  /* 0x0000004000002947 */ /* 0x000fea0003800000 */
[----:B------:R-:W-:Y:S01]  /*0a30*/  MOV R28, RZ ;  /* 0x000000ff001c7202 */ /* 0x000fe20000000f00 */
[----:B------:R-:W-:Y:S05]  /*0a40*/  @!P0 BRA `(.L_x_212) ;  /* 0x0000006000008947 */ /* 0x000fea0003800000 */
[----:B-----5:R-:W-:Y:S01]  /*0a50*/  PRMT R28, RZ, 0x7610, R19 ;  /* 0x00007610ff1c7816 */ /* 0x020fe20000000013 */
[----:B------:R-:W-:Y:S05]  /*0a60*/  BRA `(.L_x_212) ;  /* 0x0000004000007947 */ /* 0x000fea0003800000 */
.L_x_211:
[----:B-----5:R-:W-:Y:S02]  /*0a70*/  PRMT R28, RZ, 0x7610, R23 ;  /* 0x00007610ff1c7816 */ /* 0x020fe40000000017 */
[----:B------:R-:W-:-:S03]  /*0a80*/  @P0 PRMT R25, RZ, 0x7610, R19 ;  /* 0x00007610ff190816 */ /* 0x000fc60000000013 */
[----:B------:R-:W-:-:S04]  /*0a90*/  FMUL.FTZ R28, R28, c[0x0][0x1ec] ;  /* 0x00007b001c1c7a20 */ /* 0x000fc80000410000 */
[----:B------:R-:W-:Y:S02]  /*0aa0*/  @P0 FADD.FTZ R28, R28, R25 ;  /* 0x000000191c1c0221 */ /* 0x000fe40000010000 */
.L_x_212:
[----:B------:R-:W-:Y:S05]  /*0ab0*/  BSYNC B0 ;  /* 0x0000000000007941 */ /* 0x000fea0003800000 */
.L_x_210:
[----:B------:R-:W-:Y:S01]  /*0ac0*/  HFMA2.MMA R66, -RZ, RZ, 0, 9.5367431640625e-07 ;  /* 0x00000010ff427435 */ /* 0x000fe200000001ff */
[----:B------:R-:W-:Y:S02]  /*0ad0*/  @P1 IADD3 R63, R60, 0x20, RZ ;  /* 0x000000203c3f1810 */ /* 0x000fe40007ffe0ff */
[----:B------:R-:W-:Y:S02]  /*0ae0*/  F2FP.BF16.PACK_AB R27, R28, R29 ;  /* 0x0000001d1c1b723e */ /* 0x000fe400000010ff */
[----:B------:R-:W-:Y:S02]  /*0af0*/  F2FP.BF16.PACK_AB R26, R30, R31 ;  /* 0x0000001f1e1a723e */ /* 0x000fe400000010ff */
[----:B------:R-:W-:Y:S02]  /*0b00*/  F2FP.BF16.PACK_AB R25, R51, R52 ;  /* 0x000000343319723e */ /* 0x000fe400000010ff */
[----:B------:R-:W-:Y:S01]  /*0b10*/  F2FP.BF16.PACK_AB R24, R53, R54 ;  /* 0x000000363518723e */ /* 0x000fe200000010ff */
[C---:B------:R-:W-:Y:S01]  /*0b20*/  IMAD.WIDE.U32 R58, R67.reuse, R66, c[0x0][0x188] ;  /* 0x00006200433a7625 */ /* 0x040fe200078e0042 */
[----:B------:R-:W-:-:S03]  /*0b30*/  IADD3 R67, R67, 0x20, RZ ;  /* 0x0000002043437810 */ /* 0x000fc60007ffe0ff */
[-C--:B------:R-:W-:Y:S01]  /*0b40*/  @P1 IMAD.WIDE.U32 R62, R63, R66.reuse, c[0x0][0x170] ;  /* 0x00005c003f3e1625 */ /* 0x080fe200078e0042 */
[----:B------:R0:W-:Y:S03]  /*0b50*/  STG.E.128 [R58.64], R24 ;  /* 0x000000183a007986 */ /* 0x0001e6000c101d04 */
[----:B------:R-:W-:Y:S01]  /*0b60*/  @P0 IMAD.WIDE.U32 R60, R67, R66, c[0x0][0x180] ;  /* 0x00006000433c0625 */ /* 0x000fe200078e0042 */
[----:B-----5:R0:W5:Y:S04]  /*0b70*/  @P1 LDG.E.128 R20, [R62.64] ;  /* 0x000000043e141981 */ /* 0x020168000c1e1d00 */
[----:B------:R0:W5:Y:S01]  /*0b80*/  @P0 LDG.E.128 R16, [R60.64] ;  /* 0x000000043c100981 */ /* 0x000162000c1e1d00 */
[----:B------:R-:W-:Y:S01]  /*0b90*/  BSSY B0, `(.L_x_213) ;  /* 0x000000a000007945 */ /* 0x000fe20003800000 */
[----:B------:R-:W-:Y:S05]  /*0ba0*/  @P2 BRA `(.L_x_214) ;  /* 0x0000004000002947 */ /* 0x000fea0003800000 */
[----:B------:R-:W-:Y:S01]  /*0bb0*/  MOV R64, RZ ;  /* 0x000000ff00407202 */ /* 0x000fe20000000f00 */
[----:B------:R-:W-:Y:S05]  /*0bc0*/  @!P0 BRA `(.L_x_215) ;  /* 0x0000006000008947 */ /* 0x000fea0003800000 */
[----:B-----5:R-:W-:Y:S01]  /*0bd0*/  PRMT R64, RZ, 0x5410, R16 ;  /* 0x00005410ff407816 */ /* 0x020fe20000000010 */
[----:B------:R-:W-:Y:S05]  /*0be0*/  BRA `(.L_x_215) ;  /* 0x0000004000007947 */ /* 0x000fea0003800000 */
.L_x_214:
[----:B-----5:R-:W-:Y:S02]  /*0bf0*/  PRMT R64, RZ, 0x5410, R20 ;  /* 0x00005410ff407816 */ /* 0x020fe40000000014 */
[----:B0-----:R-:W-:-:S03]  /*0c00*/  @P0 PRMT R25, RZ, 0x5410, R16 ;  /* 0x00005410ff190816 */ /* 0x001fc60000000010 */
[----:B------:R-:W-:-:S04]  /*0c10*/  FMUL.FTZ R64, R64, c[0x0][0x1ec] ;  /* 0x00007b0040407a20 */ /* 0x000fc80000410000 */
[----:B------:R-:W-:Y:S02]  /*0c20*/  @P0 FADD.FTZ R64, R25, R64 ;  /* 0x0000004019400221 */ /* 0x000fe40000010000 */
.L_x_215:
[----:B------:R-:W-:Y:S05]  /*0c30*/  BSYNC B0 ;  /* 0x0000000000007941 */ /* 0x000fea0003800000 */
.L_x_213:
[----:B------:R-:W-:Y:S01]  /*0c40*/  BSSY B0, `(.L_x_216) ;  /* 0x000000a000007945 */ /* 0x000fe20003800000 */
[----:B------:R-:W-:Y:S05]  /*0c50*/  @P2 BRA `(.L_x_217) ;  /* 0x0000004000002947 */ /* 0x000fea0003800000 */
[----:B0-----:R-:W-:Y:S01]  /*0c60*/  MOV R63, RZ ;  /* 0x000000ff003f7202 */ /* 0x001fe20000000f00 */
[----:B------:R-:W-:Y:S05]  /*0c70*/  @!P0 BRA `(.L_x_218) ;  /* 0x0000006000008947 */ /* 0x000fea0003800000 */
[----:B-----5:R-:W-:Y:S01]  /*0c80*/  PRMT R63, RZ, 0x7610, R16 ;  /* 0x00007610ff3f7816 */ /* 0x020fe20000000010 */
[----:B------:R-:W-:Y:S05]  /*0c90*/  BRA `(.L_x_218) ;  /* 0x0000004000007947 */ /* 0x000fea0003800000 */
.L_x_217:
[----:B0----5:R-:W-:Y:S02]  /*0ca0*/  PRMT R63, RZ, 0x7610, R20 ;  /* 0x00007610ff3f7816 */ /* 0x021fe40000000014 */
[----:B------:R-:W-:-:S03]  /*0cb0*/  @P0 PRMT R24, RZ, 0x7610, R16 ;  /* 0x00007610ff180816 */ /* 0x000fc60000000010 */
[----:B------:R-:W-:-:S04]  /*0cc0*/  FMUL.FTZ R63, R63, c[0x0][0x1ec] ;  /* 0x00007b003f3f7a20 */ /* 0x000fc80000410000 */
[----:B------:R-:W-:Y:S02]  /*0cd0*/  @P0 FADD.FTZ R63, R24, R63 ;  /* 0x0000003f183f0221 */ /* 0x000fe40000010000 */
.L_x_218:
[----:B------:R-:W-:Y:S05]  /*0ce0*/  BSYNC B0 ;  /* 0x0000000000007941 */ /* 0x000fea0003800000 */
.L_x_216:
[----:B------:R-:W-:Y:S01]  /*0cf0*/  BSSY B0, `(.L_x_219) ;  /* 0x000000a000007945 */ /* 0x000fe20003800000 */
[----:B------:R-:W-:Y:S05]  /*0d00*/  @P2 BRA `(.L_x_220) ;  /* 0x0000004000002947 */ /* 0x000fea0003800000 */
[----:B------:R-:W-:Y:S01]  /*0d10*/  HFMA2.MMA R62, -RZ, RZ, 0, 0 ;  /* 0x00000000ff3e7435 */ /* 0x000fe200000001ff */
[----:B------:R-:W-:Y:S05]  /*0d20*/  @!P0 BRA `(.L_x_221) ;  /* 0x0000006000008947 */ /* 0x000fea0003800000 */
[----:B-----5:R-:W-:Y:S01]  /*0d30*/  PRMT R62, RZ, 0x5410, R17 ;  /* 0x00005410ff3e7816 */ /* 0x020fe20000000011 */
[----:B------:R-:W-:Y:S05]  /*0d40*/  BRA `(.L_x_221) ;  /* 0x0000004000007947 */ /* 0x000fea0003800000 */
.L_x_220:
[----:B-----5:R-:W-:Y:S02]  /*0d50*/  PRMT R62, RZ, 0x5410, R21 ;  /* 0x00005410ff3e7816 */ /* 0x020fe40000000015 */
[----:B------:R-:W-:-:S03]  /*0d60*/  @P0 PRMT R25, RZ, 0x5410, R17 ;  /* 0x00005410ff190816 */ /* 0x000fc60000000011 */
[----:B------:R-:W-:-:S04]  /*0d70*/  FMUL.FTZ R62, R62, c[0x0][0x1ec] ;  /* 0x00007b003e3e7a20 */ /* 0x000fc80000410000 */
[----:B------:R-:W-:Y:S02]  /*0d80*/  @P0 FADD.FTZ R62, R25, R62 ;  /* 0x0000003e193e0221 */ /* 0x000fe40000010000 */
.L_x_221:
[----:B------:R-:W-:Y:S05]  /*0d90*/  BSYNC B0 ;  /* 0x0000000000007941 */ /* 0x000fea0003800000 */
.L_x_219:
[----:B------:R-:W-:Y:S01]  /*0da0*/  BSSY B0, `(.L_x_222) ;  /* 0x000000a000007945 */ /* 0x000fe20003800000 */
[----:B------:R-:W-:Y:S05]  /*0db0*/  @P2 BRA `(.L_x_223) ;  /* 0x0000004000002947 */ /* 0x000fea0003800000 */
[----:B------:R-:W-:Y:S01]  /*0dc0*/  MOV R61, RZ ;  /* 0x000000ff003d7202 */ /* 0x000fe20000000f00 */
[----:B------:R-:W-:Y:S05]  /*0dd0*/  @!P0 BRA `(.L_x_224) ;  /* 0x0000006000008947 */ /* 0x000fea0003800000 */
[----:B-----5:R-:W-:Y:S01]  /*0de0*/  PRMT R61, RZ, 0x7610, R17 ;  /* 0x00007610ff3d7816 */ /* 0x020fe20000000011 */
[----:B------:R-:W-:Y:S05]  /*0df0*/  BRA `(.L_x_224) ;  /* 0x0000004000007947 */ /* 0x000fea0003800000 */
.L_x_223:
[----:B-----5:R-:W-:Y:S02]  /*0e00*/  PRMT R61, RZ, 0x7610, R21 ;  /* 0x00007610ff3d7816 */ /* 0x020fe40000000015 */
[----:B------:R-:W-:-:S03]  /*0e10*/  @P0 PRMT R24, RZ, 0x7610, R17 ;  /* 0x00007610ff180816 */ /* 0x000fc60000000011 */
[----:B------:R-:W-:-:S04]  /*0e20*/  FMUL.FTZ R61, R61, c[0x0][0x1ec] ;  /* 0x00007b003d3d7a20 */ /* 0x000fc80000410000 */
[----:B------:R-:W-:Y:S02]  /*0e30*/  @P0 FADD.FTZ R61, R24, R61 ;  /* 0x0000003d183d0221 */ /* 0x000fe40000010000 */
.L_x_224:
[----:B------:R-:W-:Y:S05]  /*0e40*/  BSYNC B0 ;  /* 0x0000000000007941 */ /* 0x000fea0003800000 */
.L_x_222:
[----:B------:R-:W-:Y:S01]  /*0e50*/  BSSY B0, `(.L_x_225) ;  /* 0x000000a000007945 */ /* 0x000fe20003800000 */
[----:B------:R-:W-:Y:S05]  /*0e60*/  @P2 BRA `(.L_x_226) ;  /* 0x0000004000002947 */ /* 0x000fea0003800000 */
[----:B------:R-:W-:Y:S01]  /*0e70*/  HFMA2.MMA R60, -RZ, RZ, 0, 0 ;  /* 0x00000000ff3c7435 */ /* 0x000fe200000001ff */
[----:B------:R-:W-:Y:S05]  /*0e80*/  @!P0 BRA `(.L_x_227) ;  /* 0x0000006000008947 */ /* 0x000fea0003800000 */
[----:B-----5:R-:W-:Y:S01]  /*0e90*/  PRMT R60, RZ, 0x5410, R18 ;  /* 0x00005410ff3c7816 */ /* 0x020fe20000000012 */
[----:B------:R-:W-:Y:S05]  /*0ea0*/  BRA `(.L_x_227) ;  /* 0x0000004000007947 */ /* 0x000fea0003800000 */
.L_x_226:
[----:B-----5:R-:W-:Y:S02]  /*0eb0*/  PRMT R60, RZ, 0x5410, R22 ;  /* 0x00005410ff3c7816 */ /* 0x020fe40000000016 */
[----:B------:R-:W-:-:S03]  /*0ec0*/  @P0 PRMT R25, RZ, 0x5410, R18 ;  /* 0x00005410ff190816 */ /* 0x000fc60000000012 */
[----:B------:R-:W-:-:S04]  /*0ed0*/  FMUL.FTZ R60, R60, c[0x0][0x1ec] ;  /* 0x00007b003c3c7a20 */ /* 0x000fc80000410000 */
[----:B------:R-:W-:Y:S02]  /*0ee0*/  @P0 FADD.FTZ R60, R25, R60 ;  /* 0x0000003c193c0221 */ /* 0x000fe40000010000 */
.L_x_227:
[----:B------:R-:W-:Y:S05]  /*0ef0*/  BSYNC B0 ;  /* 0x0000000000007941 */ /* 0x000fea0003800000 */
.L_x_225:
[----:B------:R-:W-:Y:S01]  /*0f00*/  BSSY B0, `(.L_x_228) ;  /* 0x000000a000007945 */ /* 0x000fe20003800000 */
[----:B------:R-:W-:Y:S05]  /*0f10*/  @P2 BRA `(.L_x_229) ;  /* 0x0000004000002947 */ /* 0x000fea0003800000 */
[----:B------:R-:W-:Y:S01]  /*0f20*/  MOV R59, RZ ;  /* 0x000000ff003b7202 */ /* 0x000fe20000000f00 */
[----:B------:R-:W-:Y:S05]  /*0f30*/  @!P0 BRA `(.L_x_230) ;  /* 0x0000006000008947 */ /* 0x000fea0003800000 */
[----:B-----5:R-:W-:Y:S01]  /*0f40*/  PRMT R59, RZ, 0x7610, R18 ;  /* 0x00007610ff3b7816 */ /* 0x020fe20000000012 */
[----:B------:R-:W-:Y:S05]  /*0f50*/  BRA `(.L_x_230) ;  /* 0x0000004000007947 */ /* 0x000fea0003800000 */
.L_x_229:
[----:B-----5:R-:W-:Y:S02]  /*0f60*/  PRMT R59, RZ, 0x7610, R22 ;  /* 0x00007610ff3b7816 */ /* 0x020fe40000000016 */
[----:B------:R-:W-:-:S03]  /*0f70*/  @P0 PRMT R24, RZ, 0x7610, R18 ;  /* 0x00007610ff180816 */ /* 0x000fc60000000012 */
[----:B------:R-:W-:-:S04]  /*0f80*/  FMUL.FTZ R59, R59, c[0x0][0x1ec] ;  /* 0x00007b003b3b7a20 */ /* 0x000fc80000410000 */
[----:B------:R-:W-:Y:S02]  /*0f90*/  @P0 FADD.FTZ R59, R24, R59 ;  /* 0x0000003b183b0221 */ /* 0x000fe40000010000 */
.L_x_230:
[----:B------:R-:W-:Y:S05]  /*0fa0*/  BSYNC B0 ;  /* 0x0000000000007941 */ /* 0x000fea0003800000 */
.L_x_228:
[----:B------:R-:W-:Y:S01]  /*0fb0*/  BSSY B0, `(.L_x_231) ;  /* 0x000000a000007945 */ /* 0x000fe20003800000 */
[----:B------:R-:W-:Y:S05]  /*0fc0*/  @P2 BRA `(.L_x_232) ;  /* 0x0000004000002947 */ /* 0x000fea0003800000 */
[----:B------:R-:W-:Y:S01]  /*0fd0*/  HFMA2.MMA R58, -RZ, RZ, 0, 0 ;  /* 0x00000000ff3a7435 */ /* 0x000fe200000001ff */
[----:B------:R-:W-:Y:S05]  /*0fe0*/  @!P0 BRA `(.L_x_233) ;  /* 0x0000006000008947 */ /* 0x000fea0003800000 */
[----:B-----5:R-:W-:Y:S01]  /*0ff0*/  PRMT R58, RZ, 0x5410, R19 ;  /* 0x00005410ff3a7816 */ /* 0x020fe20000000013 */
[----:B------:R-:W-:Y:S05]  /*1000*/  BRA `(.L_x_233) ;  /* 0x0000004000007947 */ /* 0x000fea0003800000 */
.L_x_232:
[----:B-----5:R-:W-:Y:S02]  /*1010*/  PRMT R58, RZ, 0x5410, R23 ;  /* 0x00005410ff3a7816 */ /* 0x020fe40000000017 */
[----:B------:R-:W-:-:S03]  /*1020*/  @P0 PRMT R25, RZ, 0x5410, R19 ;  /* 0x00005410ff190816 */ /* 0x000fc60000000013 */
[----:B------:R-:W-:-:S04]  /*1030*/  FMUL.FTZ R58, R58, c[0x0][0x1ec] ;  /* 0x00007b003a3a7a20 */ /* 0x000fc80000410000 */
[----:B------:R-:W-:Y:S02]  /*1040*/  @P0 FADD.FTZ R58, R25, R58 ;  /* 0x0000003a193a0221 */ /* 0x000fe40000010000 */
.L_x_233:
[----:B------:R-:W-:Y:S05]  /*1050*/  BSYNC B0 ;  /* 0x0000000000007941 */ /* 0x000fea0003800000 */
.L_x_231:
[----:B------:R-:W-:Y:S01]  /*1060*/  BSSY B0, `(.L_x_234) ;  /* 0x000000a000007945 */ /* 0x000fe20003800000 */
[----:B------:R-:W-:Y:S05]  /*1070*/  @P2 BRA `(.L_x_235) ;  /* 0x0000004000002947 */ /* 0x000fea0003800000 */
[----:B------:R-:W-:Y:S01]  /*1080*/  MOV R57, RZ ;  /* 0x000000ff00397202 */ /* 0x000fe20000000f00 */
[----:B------:R-:W-:Y:S05]  /*1090*/  @!P0 BRA `(.L_x_236) ;  /* 0x0000006000008947 */ /* 0x000fea0003800000 */
[----:B-----5:R-:W-:Y:S01]  /*10a0*/  PRMT R57, RZ, 0x7610, R19 ;  /* 0x00007610ff397816 */ /* 0x020fe20000000013 */
[----:B------:R-:W-:Y:S05]  /*10b0*/  BRA `(.L_x_236) ;  /* 0x0000004000007947 */ /* 0x000fea0003800000 */
.L_x_235:
[----:B-----5:R-:W-:Y:S02]  /*10c0*/  PRMT R57, RZ, 0x7610, R23 ;  /* 0x00007610ff397816 */ /* 0x020fe40000000017 */
[----:B------:R-:W-:-:S03]  /*10d0*/  @P0 PRMT R24, RZ, 0x7610, R19 ;  /* 0x00007610ff180816 */ /* 0x000fc60000000013 */
[----:B------:R-:W-:-:S04]  /*10e0*/  FMUL.FTZ R57, R57, c[0x0][0x1ec] ;  /* 0x00007b0039397a20 */ /* 0x000fc80000410000 */
[----:B------:R-:W-:Y:S02]  /*10f0*/  @P0 FADD.FTZ R57, R24, R57 ;  /* 0x0000003918390221 */ /* 0x000fe40000010000 */
.L_x_236:
[----:B------:R-:W-:Y:S05]  /*1100*/  BSYNC B0 ;  /* 0x0000000000007941 */ /* 0x000fea0003800000 */
.L_x_234:
[----:B------:R-:W-:Y:S01]  /*1110*/  FADD.FTZ R68, RZ, R54 ;  /* 0x00000036ff447221 */ /* 0x000fe20000010000 */
[----:B------:R-:W-:Y:S01]  /*1120*/  F2FP.BF16.PACK_AB R27, R57, R58 ;  /* 0x0000003a391b723e */ /* 0x000fe200000010ff */
[----:B------:R-:W-:Y:S01]  /*1130*/  IMAD.WIDE.U32 R66, R67, R66, c[0x0][0x188] ;  /* 0x0000620043427625 */ /* 0x000fe200078e0042 */
[----:B------:R-:W-:Y:S02]  /*1140*/  F2FP.BF16.PACK_AB R26, R59, R60 ;  /* 0x0000003c3b1a723e */ /* 0x000fe400000010ff */
[----:B------:R-:W-:Y:S01]  /*1150*/  F2FP.BF16.PACK_AB R25, R61, R62 ;  /* 0x0000003e3d19723e */ /* 0x000fe200000010ff */
[----:B------:R-:W-:Y:S01]  /*1160*/  FADD.FTZ R65, R68, R53 ;  /* 0x0000003544417221 */ /* 0x000fe20000010000 */
[----:B------:R-:W-:Y:S02]  /*1170*/  F2FP.BF16.PACK_AB R24, R63, R64 ;  /* 0x000000403f18723e */ /* 0x000fe400000010ff */
[----:B------:R-:W-:Y:S01]  /*1180*/  ISETP.NE.AND P1, PT, R42, RZ, PT ;  /* 0x000000ff2a00720c */ /* 0x000fe20003f25270 */
[----:B------:R-:W-:-:S02]  /*1190*/  FADD.FTZ R68, R65, R52 ;  /* 0x0000003441447221 */ /* 0x000fc40000010000 */
[----:B------:R0:W-:Y:S02]  /*11a0*/  STG.E.128 [R66.64], R24 ;  /* 0x0000001842007986 */ /* 0x0001e4000c101d04 */
        /* <DEDUP_REMOVED lines=8> */
[----:B------:R-:W-:-:S04]  /*1230*/  FADD.FTZ R25, R24, R61 ;  /* 0x0000003d18197221 */ /* 0x000fc80000010000 */
[----:B------:R-:W-:-:S04]  /*1240*/  FADD.FTZ R24, R25, R60 ;  /* 0x0000003c19187221 */ /* 0x000fc80000010000 */
[----:B------:R-:W-:-:S04]  /*1250*/  FADD.FTZ R25, R24, R59 ;  /* 0x0000003b18197221 */ /* 0x000fc80000010000 */
[----:B------:R-:W-:-:S04]  /*1260*/  FADD.FTZ R26, R25, R58 ;  /* 0x0000003a191a7221 */ /* 0x000fc80000010000 */
[----:B------:R-:W-:Y:S01]  /*1270*/  FADD.FTZ R26, R26, R57 ;  /* 0x000000391a1a7221 */ /* 0x000fe20000010000 */
[----:B------:R-:W-:Y:S05]  /*1280*/  BRA.DIV ~URZ, `(.L_x_237) ;  /* 0x000009127f007947 */ /* 0x000fea000b800000 */
[----:B------:R0:W1:Y:S02]  /*1290*/  SHFL.BFLY PT, R27, R26, 0x1, 0x1f ;  /* 0x0c201f001a1b7f89 */ /* 0x00006400000e0000 */
.L_x_243:
        /* <DEDUP_REMOVED lines=11> */
[C---:B------:R-:W-:Y:S02]  /*1350*/  FADD.FTZ R65, -R26.reuse, R54 ;  /* 0x000000361a417221 */ /* 0x040fe40000010100 */
[C---:B------:R-:W-:Y:S02]  /*1360*/  FADD.FTZ R66, -R26.reuse, R53 ;  /* 0x000000351a427221 */ /* 0x040fe40000010100 */
[----:B------:R-:W-:Y:S02]  /*1370*/  FFMA.FTZ R65, R65, R65, RZ ;  /* 0x0000004141417223 */ /* 0x000fe400000100ff */
[----:B------:R-:W-:Y:S02]  /*1380*/  FADD.FTZ R24, -R26, R51 ;  /* 0x000000331a187221 */ /* 0x000fe40000010100 */
        /* <DEDUP_REMOVED lines=37> */
.L_x_244:
[----:B------:R-:W-:Y:S01]  /*15e0*/  FMUL.FTZ R25, R26, R26 ;  /* 0x0000001a1a197220 */ /* 0x000fe20000410000 */
[----:B------:R-:W-:Y:S01]  /*15f0*/  ISETP.NE.AND P0, PT, RZ, UR6, PT ;  /* 0x00000006ff007c0c */ /* 0x000fe2000bf05270 */
[----:B-1----:R-:W-:Y:S01]  /*1600*/  FADD.FTZ R27, R27, R66 ;  /* 0x000000421b1b7221 */ /* 0x002fe20000010000 */
[C---:B0-----:R-:W-:Y:S01]  /*1610*/  @!P1 LEA R66, P2, R10.reuse, c[0x0][0x1a0], 0x2 ;  /* 0x000068000a429a11 */ /* 0x041fe200078410ff */
[----:B------:R-:W-:Y:S01]  /*1620*/  IMAD.MOV.U32 R24, RZ, RZ, c[0x0][0x1e0] ;  /* 0x00007800ff187624 */ /* 0x000fe200078e00ff */
[----:B------:R-:W-:Y:S01]  /*1630*/  FSEL R25, R25, RZ, P0 ;  /* 0x000000ff19197208 */ /* 0x000fe20000000000 */
[----:B------:R-:W-:Y:S01]  /*1640*/  BSSY B0, `(.L_x_239) ;  /* 0x000004f000007945 */ /* 0x000fe20003800000 */
[----:B------:R-:W-:Y:S01]  /*1650*/  @!P1 LEA.HI.X R67, R10, c[0x0][0x1a4], R55, 0x2, P2 ;  /* 0x000069000a439a11 */ /* 0x000fe200010f1437 */
[----:B------:R-:W-:-:S04]  /*1660*/  FFMA.FTZ R24, R27, R24, c[0x0][0x228] ;  /* 0x00008a001b187623 */ /* 0x000fc80000010018 */
[----:B------:R-:W-:Y:S01]  /*1670*/  FADD.FTZ R27, R24, R25 ;  /* 0x00000019181b7221 */ /* 0x000fe20000010000 */
[C---:B------:R-:W-:Y:S01]  /*1680*/  @!P1 LEA R24, P2, R10.reuse, c[0x0][0x1a8], 0x2 ;  /* 0x00006a000a189a11 */ /* 0x040fe200078410ff */
[----:B------:R0:W-:Y:S03]  /*1690*/  @!P1 STG.E [R66.64], R26 ;  /* 0x0000001a42009986 */ /* 0x0001e6000c101904 */
[----:B------:R-:W-:Y:S01]  /*16a0*/  @!P1 LEA.HI.X R25, R10, c[0x0][0x1ac], R55, 0x2, P2 ;  /* 0x00006b000a199a11 */ /* 0x000fe200010f1437 */
[----:B------:R-:W1:Y:S04]  /*16b0*/  MUFU.RSQ R27, R27 ;  /* 0x0000001b001b7308 */ /* 0x000e680000001400 */
[----:B-1----:R0:W-:Y:S01]  /*16c0*/  @!P1 STG.E [R24.64], R27 ;  /* 0x0000001b18009986 */ /* 0x0021e2000c101904 */
[----:B------:R-:W-:-:S13]  /*16d0*/  ISETP.GE.AND P1, PT, R56, 0x1, PT ;  /* 0x000000013800780c */ /* 0x000fda0003f26270 */
[----:B------:R-:W-:Y:S05]  /*16e0*/  @!P1 BRA `(.L_x_240) ;  /* 0x0000044000009947 */ /* 0x000fea0003800000 */
[----:B0-----:R-:W-:Y:S02]  /*16f0*/  FSEL R26, R26, RZ, !P0 ;  /* 0x000000ff1a1a7208 */ /* 0x001fe40004000000 */
[----:B------:R-:W-:-:S03]  /*1700*/  IADD3 R56, R56, -0x1, RZ ;  /* 0xffffffff38387810 */ /* 0x000fc60007ffe0ff */
[C---:B------:R-:W-:Y:S02]  /*1710*/  FADD.FTZ R54, -R26.reuse, R54 ;  /* 0x000000361a367221 */ /* 0x040fe40000010100 */
[C---:B------:R-:W-:Y:S02]  /*1720*/  FADD.FTZ R24, -R26.reuse, R53 ;  /* 0x000000351a187221 */ /* 0x040fe40000010100 */
[C---:B------:R-:W-:Y:S02]  /*1730*/  FADD.FTZ R52, -R26.reuse, R52 ;  /* 0x000000341a347221 */ /* 0x040fe40000010100 */
[C---:B------:R-:W-:Y:S02]  /*1740*/  FADD.FTZ R66, -R26.reuse, R51 ;  /* 0x000000331a427221 */ /* 0x040fe40000010100 */
[C---:B------:R-:W-:Y:S02]  /*1750*/  FADD.FTZ R68, -R26.reuse, R31 ;  /* 0x0000001f1a447221 */ /* 0x040fe40000010100 */
[----:B------:R-:W-:-:S02]  /*1760*/  FADD.FTZ R30, -R26, R30 ;  /* 0x0000001e1a1e7221 */ /* 0x000fc40000010100 */
        /* <DEDUP_REMOVED lines=9> */
[----:B------:R-:W-:Y:S02]  /*1800*/  FADD.FTZ R26, -R26, R57 ;  /* 0x000000391a1a7221 */ /* 0x000fe40000010100 */
[----:B------:R-:W-:Y:S02]  /*1810*/  IMAD R56, R56, c[0x0][0x168], RZ ;  /* 0x00005a0038387a24 */ /* 0x000fe400078e02ff */
[----:B------:R-:W-:-:S02]  /*1820*/  FMUL.FTZ R54, R27, R54 ;  /* 0x000000361b367220 */ /* 0x000fc40000410000 */
[C---:B------:R-:W-:Y:S01]  /*1830*/  FMUL.FTZ R24, R27.reuse, R24 ;  /* 0x000000181b187220 */ /* 0x040fe20000410000 */
[----:B------:R-:W-:Y:S01]  /*1840*/  SHF.R.S32.HI R51, RZ, 0x1f, R56 ;  /* 0x0000001fff337819 */ /* 0x000fe20000011438 */
[C---:B------:R-:W-:Y:S02]  /*1850*/  FMUL.FTZ R58, R27.reuse, R58 ;  /* 0x0000003a1b3a7220 */ /* 0x040fe40000410000 */
[----:B------:R-:W-:Y:S01]  /*1860*/  FMUL.FTZ R26, R27, R26 ;  /* 0x0000001a1b1a7220 */ /* 0x000fe20000410000 */
[----:B------:R-:W-:Y:S01]  /*1870*/  LEA.HI R51, R51, R56, RZ, 0x3 ;  /* 0x0000003833337211 */ /* 0x000fe200078f18ff */
[----:B------:R-:W-:Y:S02]  /*1880*/  FMUL.FTZ R29, R27, R29 ;  /* 0x0000001d1b1d7220 */ /* 0x000fe40000410000 */
[----:B------:R-:W-:Y:S01]  /*1890*/  FFMA.FTZ R54, R34, R54, R9 ;  /* 0x0000003622367223 */ /* 0x000fe20000010009 */
[----:B------:R-:W-:Y:S01]  /*18a0*/  LEA.HI.SX32 R51, R51, R42, 0x1d ;  /* 0x0000002a33337211 */ /* 0x000fe200078feaff */
[----:B------:R-:W-:-:S02]  /*18b0*/  FFMA.FTZ R31, R35, R24, R8 ;  /* 0x00000018231f7223 */ /* 0x000fc40000010008 */
[C---:B------:R-:W-:Y:S02]  /*18c0*/  FMUL.FTZ R68, R27.reuse, R68 ;  /* 0x000000441b447220 */ /* 0x040fe40000410000 */
[----:B------:R-:W-:Y:S01]  /*18d0*/  FMUL.FTZ R30, R27, R30 ;  /* 0x0000001e1b1e7220 */ /* 0x000fe20000410000 */
[----:B------:R-:W-:Y:S01]  /*18e0*/  F2FP.BF16.PACK_AB R24, R31, R54 ;  /* 0x000000361f18723e */ /* 0x000fe200000010ff */
[----:B------:R-:W-:Y:S02]  /*18f0*/  FFMA.FTZ R58, R49, R58, R14 ;  /* 0x0000003a313a7223 */ /* 0x000fe4000001000e */
[----:B------:R-:W-:Y:S02]  /*1900*/  FFMA.FTZ R53, R50, R26, R15 ;  /* 0x0000001a32357223 */ /* 0x000fe4000001000f */
[C---:B------:R-:W-:Y:S02]  /*1910*/  FMUL.FTZ R52, R27.reuse, R52 ;  /* 0x000000341b347220 */ /* 0x040fe40000410000 */
[----:B------:R-:W-:Y:S01]  /*1920*/  FMUL.FTZ R66, R27, R66 ;  /* 0x000000421b427220 */ /* 0x000fe20000410000 */
[----:B------:R-:W-:Y:S01]  /*1930*/  F2FP.BF16.PACK_AB R31, R53, R58 ;  /* 0x0000003a351f723e */ /* 0x000fe200000010ff */
[C---:B------:R-:W-:Y:S01]  /*1940*/  FMUL.FTZ R28, R27.reuse, R28 ;  /* 0x0000001c1b1c7220 */ /* 0x040fe20000410000 */
[----:B------:R-:W-:Y:S01]  /*1950*/  HFMA2.MMA R53, -RZ, RZ, 0, 9.5367431640625e-07 ;  /* 0x00000010ff357435 */ /* 0x000fe200000001ff */
[----:B------:R-:W-:-:S02]  /*1960*/  FMUL.FTZ R64, R27, R64 ;  /* 0x000000401b407220 */ /* 0x000fc40000410000 */
[C---:B------:R-:W-:Y:S02]  /*1970*/  FMUL.FTZ R63, R27.reuse, R63 ;  /* 0x0000003f1b3f7220 */ /* 0x040fe40000410000 */
[C---:B------:R-:W-:Y:S02]  /*1980*/  FMUL.FTZ R62, R27.reuse, R62 ;  /* 0x0000003e1b3e7220 */ /* 0x040fe40000410000 */
[C---:B------:R-:W-:Y:S02]  /*1990*/  FMUL.FTZ R61, R27.reuse, R61 ;  /* 0x0000003d1b3d7220 */ /* 0x040fe40000410000 */
[C---:B------:R-:W-:Y:S02]  /*19a0*/  FMUL.FTZ R60, R27.reuse, R60 ;  /* 0x0000003c1b3c7220 */ /* 0x040fe40000410000 */
[----:B------:R-:W-:Y:S02]  /*19b0*/  FMUL.FTZ R59, R27, R59 ;  /* 0x0000003b1b3b7220 */ /* 0x000fe40000410000 */
[----:B------:R-:W-:-:S02]  /*19c0*/  FFMA.FTZ R27, R40, R29, R3 ;  /* 0x0000001d281b7223 */ /* 0x000fc40000010003 */
[----:B------:R-:W-:Y:S02]  /*19d0*/  FFMA.FTZ R68, R38, R68, R5 ;  /* 0x0000004426447223 */ /* 0x000fe40000010005 */
[----:B------:R-:W-:Y:S02]  /*19e0*/  FFMA.FTZ R29, R39, R30, R4 ;  /* 0x0000001e271d7223 */ /* 0x000fe40000010004 */
[----:B------:R-:W-:Y:S02]  /*19f0*/  FFMA.FTZ R28, R43, R28, R2 ;  /* 0x0000001c2b1c7223 */ /* 0x000fe40000010002 */
[----:B------:R-:W-:Y:S01]  /*1a00*/  FFMA.FTZ R54, R47, R61, R32 ;  /* 0x0000003d2f367223 */ /* 0x000fe20000010020 */
[----:B------:R-:W-:Y:S01]  /*1a10*/  F2FP.BF16.PACK_AB R26, R29, R68 ;  /* 0x000000441d1a723e */ /* 0x000fe200000010ff */
[----:B------:R-:W-:Y:S01]  /*1a20*/  FFMA.FTZ R29, R44, R62, R11 ;  /* 0x0000003e2c1d7223 */ /* 0x000fe2000001000b */
[----:B------:R-:W-:Y:S01]  /*1a30*/  F2FP.BF16.PACK_AB R27, R28, R27 ;  /* 0x0000001b1c1b723e */ /* 0x000fe200000010ff */
[----:B------:R-:W-:Y:S01]  /*1a40*/  FFMA.FTZ R25, R36, R52, R7 ;  /* 0x0000003424197223 */ /* 0x000fe20000010007 */
[----:B------:R-:W-:Y:S01]  /*1a50*/  IADD3 R52, R51, 0x20, RZ ;  /* 0x0000002033347810 */ /* 0x000fe20007ffe0ff */
[----:B------:R-:W-:Y:S01]  /*1a60*/  FFMA.FTZ R66, R37, R66, R6 ;  /* 0x0000004225427223 */ /* 0x000fe20000010006 */
[----:B------:R-:W-:Y:S01]  /*1a70*/  F2FP.BF16.PACK_AB R29, R54, R29 ;  /* 0x0000001d361d723e */ /* 0x000fe200000010ff */
[----:B------:R-:W-:-:S02]  /*1a80*/  FFMA.FTZ R28, R41, R64, R0 ;  /* 0x00000040291c7223 */ /* 0x000fc40000010000 */
[----:B------:R-:W-:Y:S01]  /*1a90*/  FFMA.FTZ R30, R46, R60, R13 ;  /* 0x0000003c2e1e7223 */ /* 0x000fe2000001000d */
[----:B------:R-:W-:Y:S01]  /*1aa0*/  F2FP.BF16.PACK_AB R25, R66, R25 ;  /* 0x000000194219723e */ /* 0x000fe200000010ff */
[----:B------:R-:W-:Y:S02]  /*1ab0*/  FFMA.FTZ R59, R48, R59, R33 ;  /* 0x0000003b303b7223 */ /* 0x000fe40000010021 */
[----:B------:R-:W-:Y:S02]  /*1ac0*/  FFMA.FTZ R63, R45, R63, R12 ;  /* 0x0000003f2d3f7223 */ /* 0x000fe4000001000c */
[-C--:B------:R-:W-:Y:S01]  /*1ad0*/  IMAD.WIDE.U32 R54, R51, R53.reuse, c[0x0][0x208] ;  /* 0x0000820033367625 */ /* 0x080fe200078e0035 */
[----:B------:R-:W-:Y:S02]  /*1ae0*/  F2FP.BF16.PACK_AB R30, R59, R30 ;  /* 0x0000001e3b1e723e */ /* 0x000fe400000010ff */
[----:B------:R-:W-:Y:S01]  /*1af0*/  F2FP.BF16.PACK_AB R28, R63, R28 ;  /* 0x0000001c3f1c723e */ /* 0x000fe200000010ff */
[----:B------:R-:W-:Y:S01]  /*1b00*/  IMAD.WIDE.U32 R52, R52, R53, c[0x0][0x208] ;  /* 0x0000820034347625 */ /* 0x000fe200078e0035 */
[----:B------:R0:W-:Y:S04]  /*1b10*/  STG.E.128 [R54.64], R24 ;  /* 0x0000001836007986 */ /* 0x0001e8000c101d04 */
[----:B------:R0:W-:Y:S02]  /*1b20*/  STG.E.128 [R52.64], R28 ;  /* 0x0000001c34007986 */ /* 0x0001e4000c101d04 */
.L_x_240:
[----:B0-----:R-:W-:Y:S05]  /*1b30*/  BSYNC B0 ;  /* 0x0000000000007941 */ /* 0x001fea0003800000 */
.L_x_239:
[----:B------:R-:W-:-:S04]  /*1b40*/  MOV R25, c[0x0][0x160] ;  /* 0x0000580000197a02 */ /* 0x000fc80000000f00 */
[----:B------:R-:W-:-:S04]  /*1b50*/  LEA R10, R25, R10, 0x2 ;  /* 0x0000000a190a7211 */ /* 0x000fc800078e10ff */
[----:B------:R-:W-:-:S13]  /*1b60*/  ISETP.GE.AND P0, PT, R10, c[0x0][0x164], PT ;  /* 0x000059000a007a0c */ /* 0x000fda0003f06270 */
[----:B-----5:R-:W-:Y:S01]  /*1b70*/  @P0 CALL.REL.NOINC `(.L_x_241) ;  /* 0x0000001000000944 */ /* 0x020fe20003c00000 */
[----:B------:R-:W-:Y:S05]  /*1b80*/  BRA `(.L_x_242) ;  /* 0xffffe81000007947 */ /* 0x000fea000383ffff */
.L_x_241:
[----:B------:R-:W-:Y:S05]  /*1b90*/  EXIT ;  /* 0x000000000000794d */ /* 0x000fea0003800000 */
.L_x_237:
[----:B------:R-:W-:Y:S01]  /*1ba0*/  HFMA2.MMA R65, -RZ, RZ, 0, 5.9604644775390625e-08 ;  /* 0x00000001ff417435 */ /* 0x000fe200000001ff */
[----:B------:R-:W-:Y:S02]  /*1bb0*/  MOV R66, R26 ;  /* 0x0000001a00427202 */ /* 0x000fe40000000f00 */
[----:B------:R-:W-:Y:S02]  /*1bc0*/  MOV R68, 0x1f ;  /* 0x0000001f00447802 */ /* 0x000fe40000000f00 */
[----:B------:R-:W-:Y:S02]  /*1bd0*/  MOV R27, 0xffffffff ;  /* 0xffffffff001b7802 */ /* 0x000fe40000000f00 */
[----:B------:R-:W-:Y:S02]  /*1be0*/  MOV R24, 0x1c00 ;  /* 0x00001c0000187802 */ /* 0x000fe40000000f00 */
[----:B-----5:R-:W-:Y:S05]  /*1bf0*/  CALL.REL.NOINC `($__internal_3_$__cuda_sm70_shflsync_bfly_p) ;  /* 0x0000058000007944 */ /* 0x020fea0003c00000 */
[----:B01----:R-:W-:Y:S05]  /*1c00*/  BRA `(.L_x_243) ;  /* 0xfffff69000007947 */ /* 0x003fea000383ffff */
.L_x_238:
[----:B------:R-:W-:Y:S01]  /*1c10*/  HFMA2.MMA R65, -RZ, RZ, 0, 1.1920928955078125e-07 ;  /* 0x00000002ff417435 */ /* 0x000fe200000001ff */
[----:B------:R-:W-:Y:S02]  /*1c20*/  MOV R68, 0x1f ;  /* 0x0000001f00447802 */ /* 0x000fe40000000f00 */
[----:B------:R-:W-:-:S02]  /*1c30*/  MOV R27, 0xffffffff ;  /* 0xffffffff001b7802 */ /* 0x000fc40000000f00 */
[----:B------:R-:W-:Y:S02]  /*1c40*/  MOV R24, 0x1c60 ;  /* 0x00001c6000187802 */ /* 0x000fe40000000f00 */
[----:B0----5:R-:W-:Y:S05]  /*1c50*/  CALL.REL.NOINC `($__internal_3_$__cuda_sm70_shflsync_bfly_p) ;  /* 0x0000052000007944 */ /* 0x021fea0003c00000 */
[----:B0-----:R-:W-:Y:S01]  /*1c60*/  HFMA2.MMA R65, -RZ, RZ, 0, 2.384185791015625e-07 ;  /* 0x00000004ff417435 */ /* 0x001fe200000001ff */
[----:B-1----:R-:W-:Y:S01]  /*1c70*/  FADD.FTZ R66, R66, R27 ;  /* 0x0000001b42427221 */ /* 0x002fe20000010000 */
[----:B------:R-:W-:Y:S01]  /*1c80*/  MOV R27, 0xffffffff ;  /* 0xffffffff001b7802 */ /* 0x000fe20000000f00 */
[----:B------:R-:W-:Y:S01]  /*1c90*/  IMAD.MOV.U32 R68, RZ, RZ, 0x1f ;  /* 0x0000001fff447424 */ /* 0x000fe200078e00ff */
[----:B------:R-:W-:Y:S02]  /*1ca0*/  MOV R24, 0x1cc0 ;  /* 0x00001cc000187802 */ /* 0x000fe40000000f00 */
[----:B------:R-:W-:Y:S05]  /*1cb0*/  CALL.REL.NOINC `($__internal_3_$__cuda_sm70_shflsync_bfly_p) ;  /* 0x000004c000007944 */ /* 0x000fea0003c00000 */
[----:B0-----:R-:W-:Y:S01]  /*1cc0*/  HFMA2.MMA R65, -RZ, RZ, 0, 4.76837158203125e-07 ;  /* 0x00000008ff417435 */ /* 0x001fe200000001ff */
[----:B-1----:R-:W-:Y:S01]  /*1cd0*/  FADD.FTZ R66, R66, R27 ;  /* 0x0000001b42427221 */ /* 0x002fe20000010000 */
[----:B------:R-:W-:Y:S02]  /*1ce0*/  MOV R68, 0x1f ;  /* 0x0000001f00447802 */ /* 0x000fe40000000f00 */
[----:B------:R-:W-:Y:S02]  /*1cf0*/  MOV R27, 0xffffffff ;  /* 0xffffffff001b7802 */ /* 0x000fe40000000f00 */
[----:B------:R-:W-:-:S02]  /*1d00*/  MOV R24, 0x1d20 ;  /* 0x00001d2000187802 */ /* 0x000fc40000000f00 */
[----:B------:R-:W-:Y:S05]  /*1d10*/  CALL.REL.NOINC `($__internal_3_$__cuda_sm70_shflsync_bfly_p) ;  /* 0x0000046000007944 */ /* 0x000fea0003c00000 */
[----:B0-----:R-:W-:Y:S01]  /*1d20*/  HFMA2.MMA R65, -RZ, RZ, 0, 9.5367431640625e-07 ;  /* 0x00000010ff417435 */ /* 0x001fe200000001ff */
[----:B-1----:R-:W-:Y:S01]  /*1d30*/  FADD.FTZ R66, R66, R27 ;  /* 0x0000001b42427221 */ /* 0x002fe20000010000 */
[----:B------:R-:W-:-:S02]  /*1d40*/  MOV R68, 0x1f ;  /* 0x0000001f00447802 */ /* 0x000fc40000000f00 */
[----:B------:R-:W-:Y:S02]  /*1d50*/  MOV R27, 0xffffffff ;  /* 0xffffffff001b7802 */ /* 0x000fe40000000f00 */
[----:B------:R-:W-:Y:S02]  /*1d60*/  MOV R24, 0x1d80 ;  /* 0x00001d8000187802 */ /* 0x000fe40000000f00 */
[----:B------:R-:W-:Y:S05]  /*1d70*/  CALL.REL.NOINC `($__internal_3_$__cuda_sm70_shflsync_bfly_p) ;  /* 0x0000040000007944 */ /* 0x000fea0003c00000 */
[----:B-1----:R-:W-:Y:S01]  /*1d80*/  FADD.FTZ R26, R66, R27 ;  /* 0x0000001b421a7221 */ /* 0x002fe20000010000 */
[----:B0-----:R-:W-:Y:S01]  /*1d90*/  HFMA2.MMA R65, -RZ, RZ, 0, 5.9604644775390625e-08 ;  /* 0x00000001ff417435 */ /* 0x001fe200000001ff */
[----:B------:R-:W-:Y:S02]  /*1da0*/  MOV R68, 0x1f ;  /* 0x0000001f00447802 */ /* 0x000fe40000000f00 */
[----:B------:R-:W-:Y:S01]  /*1db0*/  FMUL.FTZ R26, R26, c[0x0][0x1e0] ;  /* 0x000078001a1a7a20 */ /* 0x000fe20000410000 */
[----:B------:R-:W-:-:S03]  /*1dc0*/  MOV R27, 0xffffffff ;  /* 0xffffffff001b7802 */ /* 0x000fc60000000f00 */
        /* <DEDUP_REMOVED lines=33> */
[----:B------:R-:W-:Y:S05]  /*1fe0*/  CALL.REL.NOINC `($__internal_3_$__cuda_sm70_shflsync_bfly_p) ;  /* 0x0000019000007944 */ /* 0x000fea0003c00000 */
[----:B0-----:R-:W-:Y:S01]  /*1ff0*/  HFMA2.MMA R65, -RZ, RZ, 0, 1.1920928955078125e-07 ;  /* 0x00000002ff417435 */ /* 0x001fe200000001ff */
[----:B-1----:R-:W-:Y:S01]  /*2000*/  FADD.FTZ R66, R66, R27 ;  /* 0x0000001b42427221 */ /* 0x002fe20000010000 */
[----:B------:R-:W-:Y:S01]  /*2010*/  MOV R27, 0xffffffff ;  /* 0xffffffff001b7802 */ /* 0x000fe20000000f00 */
[----:B------:R-:W-:Y:S01]  /*2020*/  IMAD.MOV.U32 R68, RZ, RZ, 0x1f ;  /* 0x0000001fff447424 */ /* 0x000fe200078e00ff */
[----:B------:R-:W-:Y:S02]  /*2030*/  MOV R24, 0x2050 ;  /* 0x0000205000187802 */ /* 0x000fe40000000f00 */
[----:B------:R-:W-:Y:S05]  /*2040*/  CALL.REL.NOINC `($__internal_3_$__cuda_sm70_shflsync_bfly_p) ;  /* 0x0000013000007944 */ /* 0x000fea0003c00000 */
[----:B0-----:R-:W-:Y:S01]  /*2050*/  HFMA2.MMA R65, -RZ, RZ, 0, 2.384185791015625e-07 ;  /* 0x00000004ff417435 */ /* 0x001fe200000001ff */
[----:B-1----:R-:W-:Y:S01]  /*2060*/  FADD.FTZ R66, R66, R27 ;  /* 0x0000001b42427221 */ /* 0x002fe20000010000 */
[----:B------:R-:W-:Y:S02]  /*2070*/  MOV R68, 0x1f ;  /* 0x0000001f00447802 */ /* 0x000fe40000000f00 */
[----:B------:R-:W-:Y:S02]  /*2080*/  MOV R27, 0xffffffff ;  /* 0xffffffff001b7802 */ /* 0x000fe40000000f00 */
[----:B------:R-:W-:-:S02]  /*2090*/  MOV R24, 0x20b0 ;  /* 0x000020b000187802 */ /* 0x000fc40000000f00 */
[----:B------:R-:W-:Y:S05]  /*20a0*/  CALL.REL.NOINC `($__internal_3_$__cuda_sm70_shflsync_bfly_p) ;  /* 0x000000d000007944 */ /* 0x000fea0003c00000 */
[----:B0-----:R-:W-:Y:S01]  /*20b0*/  HFMA2.MMA R65, -RZ, RZ, 0, 4.76837158203125e-07 ;  /* 0x00000008ff417435 */ /* 0x001fe200000001ff */
[----:B-1----:R-:W-:Y:S01]  /*20c0*/  FADD.FTZ R66, R66, R27 ;  /* 0x0000001b42427221 */ /* 0x002fe20000010000 */
[----:B------:R-:W-:-:S02]  /*20d0*/  MOV R68, 0x1f ;  /* 0x0000001f00447802 */ /* 0x000fc40000000f00 */
[----:B------:R-:W-:Y:S02]  /*20e0*/  MOV R27, 0xffffffff ;  /* 0xffffffff001b7802 */ /* 0x000fe40000000f00 */
[----:B------:R-:W-:Y:S02]  /*20f0*/  MOV R24, 0x2110 ;  /* 0x0000211000187802 */ /* 0x000fe40000000f00 */
[----:B------:R-:W-:Y:S05]  /*2100*/  CALL.REL.NOINC `($__internal_3_$__cuda_sm70_shflsync_bfly_p) ;  /* 0x0000007000007944 */ /* 0x000fea0003c00000 */
[----:B0-----:R-:W-:Y:S01]  /*2110*/  HFMA2.MMA R65, -RZ, RZ, 0, 9.5367431640625e-07 ;  /* 0x00000010ff417435 */ /* 0x001fe200000001ff */
[----:B-1----:R-:W-:Y:S01]  /*2120*/  FADD.FTZ R66, R66, R27 ;  /* 0x0000001b42427221 */ /* 0x002fe20000010000 */
[----:B------:R-:W-:Y:S02]  /*2130*/  MOV R68, 0x1f ;  /* 0x0000001f00447802 */ /* 0x000fe40000000f00 */
[----:B------:R-:W-:Y:S02]  /*2140*/  MOV R27, 0xffffffff ;  /* 0xffffffff001b7802 */ /* 0x000fe40000000f00 */
[----:B------:R-:W-:Y:S02]  /*2150*/  MOV R24, 0x2170 ;  /* 0x0000217000187802 */ /* 0x000fe40000000f00 */
[----:B------:R-:W-:Y:S05]  /*2160*/  CALL.REL.NOINC `($__internal_3_$__cuda_sm70_shflsync_bfly_p) ;  /* 0x0000001000007944 */ /* 0x000fea0003c00000 */
[----:B01----:R-:W-:Y:S05]  /*2170*/  BRA `(.L_x_244) ;  /* 0xfffff46000007947 */ /* 0x003fea000383ffff */
        .weak           $__internal_3_$__cuda_sm70_shflsync_bfly_p
        .type           $__internal_3_$__cuda_sm70_shflsync_bfly_p,@function
        .size           $__internal_3_$__cuda_sm70_shflsync_bfly_p,(.L_x_15195 - $__internal_3_$__cuda_sm70_shflsync_bfly_p)
$__internal_3_$__cuda_sm70_shflsync_bfly_p:
[----:B------:R-:W-:Y:S01]  /*2180*/  HFMA2.MMA R25, -RZ, RZ, 0, 0 ;  /* 0x00000000ff197435 */ /* 0x000fe200000001ff */
[----:B------:R-:W-:Y:S04]  /*2190*/  WARPSYNC R27 ;  /* 0x0000001b00007348 */ /* 0x000fe80003800000 */
[----:B------:R0:W1:Y:S01]  /*21a0*/  SHFL.BFLY PT, R27, R66, R65, R68 ;  /* 0x0c000041421b7389 */ /* 0x00006200000e0044 */
[----:B------:R-:W-:Y:S05]  /*21b0*/  RET.REL.NODEC R24 `(_ZN10layer_norm13ln_fwd_kernelINS_13Kernel_traitsI13__nv_bfloat16S2_S2_S2_fjLj512ELj1ELj4ELj1ELj16ENS_18Kernel_traits_baseILj512ES2_S2_S2_S2_fjLj128EEEEELb0ELb0ELb1ELb1EEEvNS_9FwdParamsE) ;  /* 0xffffde4018007950 */ /* 0x000fea0003c3ffff */
.L_x_245:
        /* <DEDUP_REMOVED lines=12> */
.L_x_15195:


//--------------------- .text._ZN10layer_norm13ln_fwd_kernelINS_13Kernel_traitsI13__nv_bfloat16S2_S2_S2_fjLj512ELj1ELj4ELj1ELj16ENS_18Kernel_traits_baseILj512ES2_S2_S2_S2_fjLj128EEEEELb0ELb1ELb0ELb0EEEvNS_9FwdParamsE --------------------------
	.section	.text._ZN10layer_norm13ln_fwd_kernelINS_13Kernel_traitsI13__nv_bfloat16S2_S2_S2_fjLj512ELj1ELj4ELj1ELj16ENS_18Kernel_traits_baseILj512ES2_S2_S2_S2_fjLj128EEEEELb0ELb1ELb0ELb0EEEvNS_9FwdParamsE,"ax",@progbits
	.sectioninfo	@"SHI_REGISTERS=91"
	.align	128
        .global         _ZN10layer_norm13ln_fwd_kernelINS_13Kernel_traitsI13__nv_bfloat16S2_S2_S2_fjLj512ELj1ELj4ELj1ELj16ENS_18Kernel_traits_baseILj512ES2_S2_S2_S2_fjLj128EEEEELb0ELb1ELb0ELb0EEEvNS_9FwdParamsE
        .type           _ZN10layer_norm13ln_fwd_kernelINS_13Kernel_traitsI13__nv_bfloat16S2_S2_S2_fjLj512ELj1ELj4ELj1ELj16ENS_18Kernel_traits_baseILj512ES2_S2_S2_S2_fjLj128EEEEELb0ELb1ELb0ELb0EEEvNS_9FwdParamsE,@function
        .size           _ZN10layer_norm13ln_fwd_kernelINS_13Kernel_traitsI13__nv_bfloat16S2_S2_S2_fjLj512ELj1ELj4ELj1ELj16ENS_18Kernel_traits_baseILj512ES2_S2_S2_S2_fjLj128EEEEELb0ELb1ELb0ELb0EEEvNS_9FwdParamsE,(.L_x_15196 - _ZN10layer_norm13ln_fwd_kernelINS_13Kernel_traitsI13__nv_bfloat16S2_S2_S2_fjLj512ELj1ELj4ELj1ELj16ENS_18Kernel_traits_baseILj512ES2_S2_S2_S2_fjLj128EEEEELb0ELb1ELb0ELb0EEEvNS_9FwdParamsE)
        .other          _ZN10layer_norm13ln_fwd_kernelINS_13Kernel_traitsI13__nv_bfloat16S2_S2_S2_fjLj512ELj1ELj4ELj1ELj16ENS_18Kernel_traits_baseILj512ES2_S2_S2_S2_fjLj128EEEEELb0ELb1ELb0ELb0EEEvNS_9FwdParamsE,@"STO_CUDA_ENTRY STV_DEFAULT"
_ZN10layer_norm13ln_fwd_kernelINS_13Kernel_traitsI13__nv_bfloat16S2_S2_S2_fjLj512ELj1ELj4ELj1ELj16ENS_18Kernel_traits_baseILj512ES2_S2_S2_S2_fjLj128EEEEELb0ELb1ELb0ELb0EEEvNS_9FwdParamsE:
.text._ZN10layer_norm13ln_fwd_kernelINS_13Kernel_traitsI13__nv_bfloat16S2_S2_S2_fjLj512ELj1ELj4ELj1ELj16ENS_18Kernel_traits_baseILj512ES2_S2_S2_S2_fjLj128EEEEELb0ELb1ELb0ELb0EEEvNS_9FwdParamsE:
        /* <DEDUP_REMOVED lines=20> */
[----:B------:R-:W-:-:S04]  /*0140*/  @P0 LEA R2, P4, R32, c[0x0][0x218], 0x4 ;  /* 0x0000860020020a11 */ /* 0x000fc800078820ff */
[C---:B------:R-:W-:Y:S02]  /*0150*/  @P0 LEA.HI.X R3, R32.reuse, c[0x0][0x21c], RZ, 0x4, P4 ;  /* 0x0000870020030a11 */ /* 0x040fe400020f24ff */
[C---:B------:R-:W-:Y:S01]  /*0160*/  LEA R4, P4, R32.reuse, c[0x0][0x1c8], 0x4 ;  /* 0x0000720020047a11 */ /* 0x040fe200078820ff */
[C---:B------:R-:W-:Y:S02]  /*0170*/  IMAD.WIDE.U32 R24, R32.reuse, R25, c[0x0][0x1b0] ;  /* 0x00006c0020187625 */ /* 0x040fe400078e0019 */
[----:B------:R0:W5:Y:S01]  /*0180*/  @P0 LDG.E.128 R20, [R2.64] ;  /* 0x0000000402140981 */ /* 0x000162000c1e1d00 */
[----:B------:R-:W-:-:S03]  /*0190*/  LEA.HI.X R5, R32, c[0x0][0x1cc], RZ, 0x4, P4 ;  /* 0x0000730020057a11 */ /* 0x000fc600020f24ff */
[----:B------:R-:W5:Y:S04]  /*01a0*/  LDG.E.128 R24, [R24.64] ;  /* 0x0000000418187981 */ /* 0x000f68000c1e1d00 */
[----:B------:R-:W5:Y:S01]  /*01b0*/  LDG.E.128 R4, [R4.64] ;  /* 0x0000000404047981 */ /* 0x000f62000c1e1d00 */
[----:B------:R-:W-:Y:S01]  /*01c0*/  LOP3.LUT R32, R32, 0x20, RZ, 0xfc, !PT ;  /* 0x0000002020207812 */ /* 0x000fe200078efcff */
[----:B------:R-:W-:Y:S01]  /*01d0*/  @!P0 CS2R R20, SRZ ;  /* 0x0000000000148805 */ /* 0x000fe2000001ff00 */
[----:B------:R-:W-:Y:S02]  /*01e0*/  @!P0 CS2R R22, SRZ ;  /* 0x0000000000168805 */ /* 0x000fe4000001ff00 */
.L_x_247:
[----:B0-----:R-:W-:Y:S05]  /*01f0*/  BSYNC B0 ;  /* 0x0000000000007941 */ /* 0x001fea0003800000 */
.L_x_246:
[----:B------:R-:W-:Y:S01]  /*0200*/  BSSY B0, `(.L_x_248) ;  /* 0x000000f000007945 */ /* 0x000fe20003800000 */
[----:B------:R-:W-:Y:S05]  /*0210*/  @!P2 BRA `(.L_x_249) ;  /* 0x000000d00000a947 */ /* 0x000fea0003800000 */
[----:B------:R-:W-:Y:S02]  /*0220*/  ISETP.NE.U32.AND P0, PT, RZ, c[0x0][0x218], PT ;  /* 0x00008600ff007a0c */ /* 0x000fe40003f05070 */
[----:B------:R-:W-:-:S02]  /*0230*/  MOV R33, 0x10 ;  /* 0x0000001000217802 */ /* 0x000fc40000000f00 */
[----:B------:R-:W-:-:S13]  /*0240*/  ISETP.NE.AND.EX P0, PT, RZ, c[0x0][0x21c], PT, P0 ;  /* 0x00008700ff007a0c */ /* 0x000fda0003f05300 */
[----:B------:R-:W-:-:S04]  /*0250*/  @P0 LEA R2, P4, R32, c[0x0][0x218], 0x4 ;  /* 0x0000860020020a11 */ /* 0x000fc800078820ff */
[C---:B------:R-:W-:Y:S02]  /*0260*/  @P0 LEA.HI.X R3, R32.reuse, c[0x0][0x21c], RZ, 0x4, P4 ;  /* 0x0000870020030a11 */ /* 0x040fe400020f24ff */
[----:B------:R-:W-:-:S03]  /*0270*/  LEA R36, P4, R32, c[0x0][0x1c8], 0x4 ;  /* 0x0000720020247a11 */ /* 0x000fc600078820ff */
[----:B------:R0:W5:Y:S01]  /*0280*/  @P0 LDG.E.128 R28, [R2.64] ;  /* 0x00000004021c0981 */ /* 0x000162000c1e1d00 */
[C---:B------:R-:W-:Y:S01]  /*0290*/  LEA.HI.X R37, R32.reuse, c[0x0][0x1cc], RZ, 0x4, P4 ;  /* 0x0000730020257a11 */ /* 0x040fe200020f24ff */
[----:B------:R-:W-:-:S05]  /*02a0*/  IMAD.WIDE.U32 R32, R32, R33, c[0x0][0x1b0] ;  /* 0x00006c0020207625 */ /* 0x000fca00078e0021 */
[----:B------:R-:W5:Y:S04]  /*02b0*/  LDG.E.128 R36, [R36.64] ;  /* 0x0000000424247981 */ /* 0x000f68000c1e1d00 */
[----:B------:R-:W5:Y:S01]  /*02c0*/  LDG.E.128 R32, [R32.64] ;  /* 0x0000000420207981 */ /* 0x000f62000c1e1d00 */
[----:B------:R-:W-:Y:S01]  /*02d0*/  @!P0 CS2R R28, SRZ ;  /* 0x00000000001c8805 */ /* 0x000fe2000001ff00 */
[----:B------:R-:W-:Y:S02]  /*02e0*/  @!P0 CS2R R30, SRZ ;  /* 0x00000000001e8805 */ /* 0x000fe4000001ff00 */
.L_x_249:
[----:B0-----:R-:W-:Y:S05]  /*02f0*/  BSYNC B0 ;  /* 0x0000000000007941 */ /* 0x001fea0003800000 */
.L_x_248:
        /* <DEDUP_REMOVED lines=50> */
.L_x_261:
        /* <DEDUP_REMOVED lines=16> */
[----:B------:R-:W-:Y:S02]  /*0720*/  ISETP.NE.U32.AND P0, PT, RZ, c[0x0][0x180], PT ;  /* 0x00006000ff007a0c */ /* 0x000fe40003f05070 */
[----:B------:R-:W-:Y:S02]  /*0730*/  MOV R81, 0x10 ;  /* 0x0000001000517802 */ /* 0x000fe40000000f00 */
[----:B------:R-:W-:-:S03]  /*0740*/  ISETP.NE.AND.EX P0, PT, RZ, c[0x0][0x184], PT, P0 ;  /* 0x00006100ff007a0c */ /* 0x000fc60003f05300 */
[----:B------:R-:W-:-:S06]  /*0750*/  IMAD.WIDE.U32 R28, R58, R81, c[0x0][0x170] ;  /* 0x00005c003a1c7625 */ /* 0x000fcc00078e0051 */
[----:B------:R-:W2:Y:S04]  /*0760*/  LDG.E.128 R28, [R28.64] ;  /* 0x000000041c1c7981 */ /* 0x000ea8000c1e1d00 */
[----:B------:R-:W-:-:S05]  /*0770*/  @P0 IMAD.WIDE.U32 R52, R58, R81, c[0x0][0x180] ;  /* 0x000060003a340625 */ /* 0x000fca00078e0051 */
[----:B------:R2:W3:Y:S02]  /*0780*/  @P0 LDG.E.128 R20, [R52.64] ;  /* 0x0000000434140981 */ /* 0x0004e4000c1e1d00 */
[----:B--2---:R-:W-:Y:S02]  /*0790*/  PRMT R52, RZ, 0x5410, R28 ;  /* 0x00005410ff347816 */ /* 0x004fe4000000001c */
[--C-:B------:R-:W-:Y:S02]  /*07a0*/  PRMT R64, RZ, 0x5410, R29.reuse ;  /* 0x00005410ff407816 */ /* 0x100fe4000000001d */
[----:B------:R-:W-:Y:S01]  /*07b0*/  PRMT R66, RZ, 0x7610, R29 ;  /* 0x00007610ff427816 */ /* 0x000fe2000000001d */
[-C--:B------:R-:W-:Y:S01]  /*07c0*/  FMUL.FTZ R62, R52, R79.reuse ;  /* 0x0000004f343e7220 */ /* 0x080fe20000410000 */
[--C-:B------:R-:W-:Y:S01]  /*07d0*/  PRMT R80, RZ, 0x5410, R31.reuse ;  /* 0x00005410ff507816 */ /* 0x100fe2000000001f */
[-C--:B------:R-:W-:Y:S01]  /*07e0*/  FMUL.FTZ R64, R64, R79.reuse ;  /* 0x0000004f40407220 */ /* 0x080fe20000410000 */
[----:B------:R-:W-:Y:S01]  /*07f0*/  PRMT R82, RZ, 0x7610, R31 ;  /* 0x00007610ff527816 */ /* 0x000fe2000000001f */
[----:B------:R-:W-:Y:S01]  /*0800*/  FMUL.FTZ R62, R17, R62 ;  /* 0x0000003e113e7220 */ /* 0x000fe20000410000 */
[----:B---3--:R-:W-:Y:S01]  /*0810*/  @P0 PRMT R29, RZ, 0x5410, R20 ;  /* 0x00005410ff1d0816 */ /* 0x008fe20000000014 */
[----:B------:R-:W-:Y:S01]  /*0820*/  FMUL.FTZ R63, R15, R64 ;  /* 0x000000400f3f7220 */ /* 0x000fe20000410000 */
[----:B------:R-:W-:Y:S01]  /*0830*/  PRMT R28, RZ, 0x7610, R28 ;  /* 0x00007610ff1c7816 */ /* 0x000fe2000000001c */
[-C--:B------:R-:W-:Y:S01]  /*0840*/  FMUL.FTZ R80, R80, R79.reuse ;  /* 0x0000004f50507220 */ /* 0x080fe20000410000 */
[----:B------:R-:W-:Y:S01]  /*0850*/  PRMT R68, RZ, 0x5410, R30 ;  /* 0x00005410ff447816 */ /* 0x000fe2000000001e */
[----:B------:R-:W-:Y:S01]  /*0860*/  @P0 FADD.FTZ R62, R29, R62 ;  /* 0x0000003e1d3e0221 */ /* 0x000fe20000010000 */
[----:B------:R-:W-:Y:S01]  /*0870*/  PRMT R52, RZ, 0x7610, R30 ;  /* 0x00007610ff347816 */ /* 0x000fe2000000001e */
[----:B------:R-:W-:Y:S01]  /*0880*/  FMUL.FTZ R29, R66, R79 ;  /* 0x0000004f421d7220 */ /* 0x000fe20000410000 */
[--C-:B------:R-:W-:Y:S01]  /*0890*/  @P0 PRMT R30, RZ, 0x5410, R21.reuse ;  /* 0x00005410ff1e0816 */ /* 0x100fe20000000015 */
[----:B------:R-:W-:Y:S01]  /*08a0*/  FMUL.FTZ R66, R11, R80 ;  /* 0x000000500b427220 */ /* 0x000fe20000410000 */
[----:B------:R-:W-:Y:S01]  /*08b0*/  IADD3 R80, R58, 0x20, RZ ;  /* 0x000000203a507810 */ /* 0x000fe20007ffe0ff */
[----:B------:R-:W-:Y:S01]  /*08c0*/  FMUL.FTZ R64, R14, R29 ;  /* 0x0000001d0e407220 */ /* 0x000fe20000410000 */
[----:B------:R-:W-:Y:S01]  /*08d0*/  @P0 PRMT R29, RZ, 0x7610, R21 ;  /* 0x00007610ff1d0816 */ /* 0x000fe20000000015 */
[----:B------:R-:W-:-:S02]  /*08e0*/  FMUL.FTZ R67, R82, R79 ;  /* 0x0000004f52437220 */ /* 0x000fc40000410000 */
[-C--:B------:R-:W-:Y:S01]  /*08f0*/  FMUL.FTZ R69, R28, R79.reuse ;  /* 0x0000004f1c457220 */ /* 0x080fe20000410000 */
[--C-:B------:R-:W-:Y:S01]  /*0900*/  @P0 PRMT R28, RZ, 0x7610, R23.reuse ;  /* 0x00007610ff1c0816 */ /* 0x100fe20000000017 */
[----:B------:R-:W-:Y:S01]  /*0910*/  @P0 FADD.FTZ R64, R29, R64 ;  /* 0x000000401d400221 */ /* 0x000fe20000010000 */
[----:B------:R-:W-:Y:S01]  /*0920*/  @P0 PRMT R29, RZ, 0x5410, R23 ;  /* 0x00005410ff1d0816 */ /* 0x000fe20000000017 */
[----:B------:R-:W-:Y:S02]  /*0930*/  FMUL.FTZ R68, R68, R79 ;  /* 0x0000004f44447220 */ /* 0x000fe40000410000 */
[----:B------:R-:W-:Y:S02]  /*0940*/  FMUL.FTZ R67, R10, R67 ;  /* 0x000000430a437220 */ /* 0x000fe40000410000 */
[----:B------:R-:W-:Y:S02]  /*0950*/  @P0 FADD.FTZ R66, R29, R66 ;  /* 0x000000421d420221 */ /* 0x000fe40000010000 */
[----:B------:R-:W-:-:S02]  /*0960*/  FMUL.FTZ R29, R52, R79 ;  /* 0x0000004f341d7220 */ /* 0x000fc40000410000 */
[----:B------:R-:W-:Y:S02]  /*0970*/  FMUL.FTZ R65, R13, R68 ;  /* 0x000000440d417220 */ /* 0x000fe40000410000 */
[----:B------:R-:W-:Y:S01]  /*0980*/  @P0 FADD.FTZ R63, R30, R63 ;  /* 0x0000003f1e3f0221 */ /* 0x000fe20000010000 */
[--C-:B------:R-:W-:Y:S01]  /*0990*/  @P0 PRMT R30, RZ, 0x5410, R22.reuse ;  /* 0x00005410ff1e0816 */ /* 0x100fe20000000016 */
[----:B------:R-:W-:Y:S01]  /*09a0*/  FMUL.FTZ R68, R12, R29 ;  /* 0x0000001d0c447220 */ /* 0x000fe20000410000 */
[----:B------:R-:W-:Y:S01]  /*09b0*/  @P0 PRMT R29, RZ, 0x7610, R22 ;  /* 0x00007610ff1d0816 */ /* 0x000fe20000000016 */
[----:B------:R-:W-:Y:S01]  /*09c0*/  @P0 FADD.FTZ R67, R28, R67 ;  /* 0x000000431c430221 */ /* 0x000fe20000010000 */
[----:B------:R-:W-:Y:S01]  /*09d0*/  @P0 PRMT R28, RZ, 0x7610, R20 ;  /* 0x00007610ff1c0816 */ /* 0x000fe20000000014 */
[----:B------:R-:W-:Y:S02]  /*09e0*/  FMUL.FTZ R69, R16, R69 ;  /* 0x0000004510457220 */ /* 0x000fe40000410000 */
[----:B------:R-:W-:Y:S01]  /*09f0*/  @P0 FADD.FTZ R65, R30, R65 ;  /* 0x000000411e410221 */ /* 0x000fe20000010000 */
[----:B------:R-:W-:Y:S01]  /*0a00*/  F2FP.BF16.PACK_AB R31, R67, R66 ;  /* 0x00000042431f723e */ /* 0x000fe200000010ff */
[----:B------:R-:W-:Y:S01]  /*0a10*/  @P0 FADD.FTZ R68, R29, R68 ;  /* 0x000000441d440221 */ /* 0x000fe20000010000 */
[----:B------:R-:W-:Y:S01]  /*0a20*/  F2FP.BF16.PACK_AB R29, R64, R63 ;  /* 0x0000003f401d723e */ /* 0x000fe200000010ff */
[----:B------:R-:W-:-:S02]  /*0a30*/  @P0 FADD.FTZ R69, R28, R69 ;  /* 0x000000451c450221 */ /* 0x000fc40000010000 */
[----:B------:R-:W-:Y:S01]  /*0a40*/  IMAD.WIDE.U32 R52, R58, R81, c[0x0][0x188] ;  /* 0x000062003a347625 */ /* 0x000fe200078e0051 */
[----:B------:R-:W-:Y:S02]  /*0a50*/  F2FP.BF16.PACK_AB R30, R68, R65 ;  /* 0x00000041441e723e */ /* 0x000fe400000010ff */
[----:B------:R-:W-:-:S05]  /*0a60*/  F2FP.BF16.PACK_AB R28, R69, R62 ;  /* 0x0000003e451c723e */ /* 0x000fca00000010ff */
[----:B------:R0:W-:Y:S02]  /*0a70*/  STG.E.128 [R52.64], R28 ;  /* 0x0000001c34007986 */ /* 0x0001e4000c101d04 */
.L_x_251:
[----:B------:R-:W-:Y:S05]  /*0a80*/  BSYNC B0 ;  /* 0x0000000000007941 */ /* 0x000fea0003800000 */
.L_x_250:
[----:B------:R-:W-:Y:S01]  /*0a90*/  BSSY B0, `(.L_x_252) ;  /* 0x0000039000007945 */ /* 0x000fe20003800000 */
[----:B------:R-:W-:Y:S05]  /*0aa0*/  @!P2 BRA `(.L_x_253) ;  /* 0x000003700000a947 */ /* 0x000fea0003800000 */
[----:B------:R-:W-:Y:S01]  /*0ab0*/  ISETP.NE.U32.AND P0, PT, RZ, c[0x0][0x180], PT ;  /* 0x00006000ff007a0c */ /* 0x000fe20003f05070 */
[----:B0-----:R-:W-:-:S03]  /*0ac0*/  HFMA2.MMA R29, -RZ, RZ, 0, 9.5367431640625e-07 ;  /* 0x00000010ff1d7435 */ /* 0x001fc600000001ff */
[----:B------:R-:W-:-:S07]  /*0ad0*/  ISETP.NE.AND.EX P0, PT, RZ, c[0x0][0x184], PT, P0 ;  /* 0x00006100ff007a0c */ /* 0x000fce0003f05300 */
[----:B------:R-:W-:-:S06]  /*0ae0*/  IMAD.WIDE.U32 R28, R80, R29, c[0x0][0x170] ;  /* 0x00005c00501c7625 */ /* 0x000fcc00078e001d */
[----:B------:R-:W2:Y:S01]  /*0af0*/  LDG.E.128 R28, [R28.64] ;  /* 0x000000041c1c7981 */ /* 0x000ea2000c1e1d00 */
[----:B------:R-:W-:-:S04]  /*0b00*/  @P0 LEA R52, P3, R80, c[0x0][0x180], 0x4 ;  /* 0x0000600050340a11 */ /* 0x000fc800078620ff */
[----:B------:R-:W-:-:S05]  /*0b10*/  @P0 LEA.HI.X R53, R80, c[0x0][0x184], RZ, 0x4, P3 ;  /* 0x0000610050350a11 */ /* 0x000fca00018f24ff */
[----:B------:R2:W3:Y:S02]  /*0b20*/  @P0 LDG.E.128 R20, [R52.64] ;  /* 0x0000000434140981 */ /* 0x0004e4000c1e1d00 */
[--C-:B--2---:R-:W-:Y:S02]  /*0b30*/  PRMT R52, RZ, 0x5410, R28.reuse ;  /* 0x00005410ff347816 */ /* 0x104fe4000000001c */
[----:B------:R-:W-:Y:S02]  /*0b40*/  PRMT R28, RZ, 0x7610, R28 ;  /* 0x00007610ff1c7816 */ /* 0x000fe4000000001c */
[--C-:B------:R-:W-:Y:S01]  /*0b50*/  PRMT R72, RZ, 0x5410, R29.reuse ;  /* 0x00005410ff487816 */ /* 0x100fe2000000001d */
[-C--:B------:R-:W-:Y:S01]  /*0b60*/  FMUL.FTZ R70, R52, R79.reuse ;  /* 0x0000004f34467220 */ /* 0x080fe20000410000 */
[----:B------:R-:W-:Y:S01]  /*0b70*/  PRMT R74, RZ, 0x7610, R29 ;  /* 0x00007610ff4a7816 */ /* 0x000fe2000000001d */
[----:B------:R-:W-:Y:S01]  /*0b80*/  FMUL.FTZ R71, R28, R79 ;  /* 0x0000004f1c477220 */ /* 0x000fe20000410000 */
[----:B------:R-:W-:Y:S01]  /*0b90*/  PRMT R76, RZ, 0x5410, R30 ;  /* 0x00005410ff4c7816 */ /* 0x000fe2000000001e */
[----:B------:R-:W-:Y:S01]  /*0ba0*/  FMUL.FTZ R70, R9, R70 ;  /* 0x0000004609467220 */ /* 0x000fe20000410000 */
[--C-:B---3--:R-:W-:Y:S01]  /*0bb0*/  @P0 PRMT R29, RZ, 0x5410, R20.reuse ;  /* 0x00005410ff1d0816 */ /* 0x108fe20000000014 */
[----:B------:R-:W-:Y:S01]  /*0bc0*/  FMUL.FTZ R71, R8, R71 ;  /* 0x0000004708477220 */ /* 0x000fe20000410000 */
[----:B------:R-:W-:Y:S01]  /*0bd0*/  @P0 PRMT R28, RZ, 0x7610, R20 ;  /* 0x00007610ff1c0816 */ /* 0x000fe20000000014 */
[-C--:B------:R-:W-:Y:S01]  /*0be0*/  FMUL.FTZ R72, R72, R79.reuse ;  /* 0x0000004f48487220 */ /* 0x080fe20000410000 */
[----:B------:R-:W-:Y:S01]  /*0bf0*/  PRMT R30, RZ, 0x7610, R30 ;  /* 0x00007610ff1e7816 */ /* 0x000fe2000000001e */
[----:B------:R-:W-:Y:S01]  /*0c00*/  FMUL.FTZ R73, R74, R79 ;  /* 0x0000004f4a497220 */ /* 0x000fe20000410000 */
[----:B------:R-:W-:Y:S01]  /*0c10*/  PRMT R82, RZ, 0x5410, R31 ;  /* 0x00005410ff527816 */ /* 0x000fe2000000001f */
[----:B------:R-:W-:Y:S01]  /*0c20*/  @P0 FADD.FTZ R70, R29, R70 ;  /* 0x000000461d460221 */ /* 0x000fe20000010000 */
[----:B------:R-:W-:Y:S01]  /*0c30*/  @P0 PRMT R29, RZ, 0x5410, R21 ;  /* 0x00005410ff1d0816 */ /* 0x000fe20000000015 */
[----:B------:R-:W-:Y:S01]  /*0c40*/  @P0 FADD.FTZ R71, R28, R71 ;  /* 0x000000471c470221 */ /* 0x000fe20000010000 */
[----:B------:R-:W-:Y:S01]  /*0c50*/  @P0 PRMT R28, RZ, 0x7610, R21 ;  /* 0x00007610ff1c0816 */ /* 0x000fe20000000015 */
[----:B------:R-:W-:Y:S01]  /*0c60*/  FMUL.FTZ R72, R7, R72 ;  /* 0x0000004807487220 */ /* 0x000fe20000410000 */
[----:B------:R-:W-:Y:S01]  /*0c70*/  PRMT R84, RZ, 0x7610, R31 ;  /* 0x00007610ff547816 */ /* 0x000fe2000000001f */
[----:B------:R-:W-:Y:S01]  /*0c80*/  FMUL.FTZ R73, R6, R73 ;  /* 0x0000004906497220 */ /* 0x000fe20000410000 */
[----:B------:R-:W-:Y:S01]  /*0c90*/  LEA R52, P3, R80, c[0x0][0x188], 0x4 ;  /* 0x0000620050347a11 */ /* 0x000fe200078620ff */
[----:B------:R-:W-:-:S02]  /*0ca0*/  FMUL.FTZ R76, R76, R79 ;  /* 0x0000004f4c4c7220 */ /* 0x000fc40000410000 */
[----:B------:R-:W-:Y:S01]  /*0cb0*/  FMUL.FTZ R75, R30, R79 ;  /* 0x0000004f1e4b7220 */ /* 0x000fe20000410000 */
[----:B------:R-:W-:Y:S01]  /*0cc0*/  LEA.HI.X R53, R80, c[0x0][0x18c], RZ, 0x4, P3 ;  /* 0x0000630050357a11 */ /* 0x000fe200018f24ff */
[----:B------:R-:W-:Y:S01]  /*0cd0*/  @P0 FADD.FTZ R72, R29, R72 ;  /* 0x000000481d480221 */ /* 0x000fe20000010000 */
[--C-:B------:R-:W-:Y:S01]  /*0ce0*/  @P0 PRMT R29, RZ, 0x5410, R22.reuse ;  /* 0x00005410ff1d0816 */ /* 0x100fe20000000016 */
[----:B------:R-:W-:Y:S01]  /*0cf0*/  @P0 FADD.FTZ R73, R28, R73 ;  /* 0x000000491c490221 */ /* 0x000fe20000010000 */
[----:B------:R-:W-:Y:S01]  /*0d00*/  @P0 PRMT R28, RZ, 0x7610, R22 ;  /* 0x00007610ff1c0816 */ /* 0x000fe20000000016 */
[----:B------:R-:W-:Y:S02]  /*0d10*/  FMUL.FTZ R74, R5, R76 ;  /* 0x0000004c054a7220 */ /* 0x000fe40000410000 */
[----:B------:R-:W-:Y:S02]  /*0d20*/  FMUL.FTZ R75, R4, R75 ;  /* 0x0000004b044b7220 */ /* 0x000fe40000410000 */
[----:B------:R-:W-:-:S02]  /*0d30*/  FMUL.FTZ R82, R82, R79 ;  /* 0x0000004f52527220 */ /* 0x000fc40000410000 */
[----:B------:R-:W-:Y:S02]  /*0d40*/  FMUL.FTZ R77, R84, R79 ;  /* 0x0000004f544d7220 */ /* 0x000fe40000410000 */
[----:B------:R-:W-:Y:S01]  /*0d50*/  @P0 FADD.FTZ R74, R29, R74 ;  /* 0x0000004a1d4a0221 */ /* 0x000fe20000010000 */
[----:B------:R-:W-:Y:S01]  /*0d60*/  @P0 PRMT R29, RZ, 0x5410, R23 ;  /* 0x00005410ff1d0816 */ /* 0x000fe20000000017 */
[----:B------:R-:W-:Y:S01]  /*0d70*/  @P0 FADD.FTZ R75, R28, R75 ;  /* 0x0000004b1c4b0221 */ /* 0x000fe20000010000 */
[----:B------:R-:W-:Y:S01]  /*0d80*/  @P0 PRMT R28, RZ, 0x7610, R23 ;  /* 0x00007610ff1c0816 */ /* 0x000fe20000000017 */
[----:B------:R-:W-:Y:S02]  /*0d90*/  FMUL.FTZ R76, R3, R82 ;  /* 0x00000052034c7220 */ /* 0x000fe40000410000 */
[----:B------:R-:W-:Y:S01]  /*0da0*/  FMUL.FTZ R77, R2, R77 ;  /* 0x0000004d024d7220 */ /* 0x000fe20000410000 */
[----:B------:R-:W-:Y:S01]  /*0db0*/  F2FP.BF16.PACK_AB R30, R75, R74 ;  /* 0x0000004a4b1e723e */ /* 0x000fe200000010ff */
[----:B------:R-:W-:Y:S01]  /*0dc0*/  @P0 FADD.FTZ R76, R29, R76 ;  /* 0x0000004c1d4c0221 */ /* 0x000fe20000010000 */
[----:B------:R-:W-:Y:S01]  /*0dd0*/  F2FP.BF16.PACK_AB R29, R73, R72 ;  /* 0x00000048491d723e */ /* 0x000fe200000010ff */
[----:B------:R-:W-:Y:S01]  /*0de0*/  @P0 FADD.FTZ R77, R28, R77 ;  /* 0x0000004d1c4d0221 */ /* 0x000fe20000010000 */
[----:B------:R-:W-:-:S04]  /*0df0*/  F2FP.BF16.PACK_AB R28, R71, R70 ;  /* 0x00000046471c723e */ /* 0x000fc800000010ff */
[----:B------:R-:W-:-:S05]  /*0e00*/  F2FP.BF16.PACK_AB R31, R77, R76 ;  /* 0x0000004c4d1f723e */ /* 0x000fca00000010ff */
[----:B------:R0:W-:Y:S02]  /*0e10*/  STG.E.128 [R52.64], R28 ;  /* 0x0000001c34007986 */ /* 0x0001e4000c101d04 */
.L_x_253:
[----:B------:R-:W-:Y:S05]  /*0e20*/  BSYNC B0 ;  /* 0x0000000000007941 */ /* 0x000fea0003800000 */
.L_x_252:
        /* <DEDUP_REMOVED lines=21> */
.L_x_262:
        /* <DEDUP_REMOVED lines=53> */
.L_x_263:
[C---:B------:R-:W-:Y:S01]  /*12d0*/  FMUL.FTZ R28, R53.reuse, R53 ;  /* 0x00000035351c7220 */ /* 0x040fe20000410000 */
[----:B------:R-:W-:Y:S01]  /*12e0*/  ISETP.NE.AND P0, PT, RZ, UR6, PT ;  /* 0x00000006ff007c0c */ /* 0x000fe2000bf05270 */
[----:B01----:R-:W-:Y:S01]  /*12f0*/  FADD.FTZ R79, R52, R79 ;  /* 0x0000004f344f7221 */ /* 0x003fe20000010000 */
[----:B------:R-:W-:Y:S01]  /*1300*/  MOV R30, c[0x0][0x1e0] ;  /* 0x00007800001e7a02 */ /* 0x000fe20000000f00 */
[----:B------:R-:W-:Y:S01]  /*1310*/  BSSY B0, `(.L_x_256) ;  /* 0x000002d000007945 */ /* 0x000fe20003800000 */
[----:B------:R-:W-:Y:S02]  /*1320*/  FSEL R29, R28, RZ, P0 ;  /* 0x000000ff1c1d7208 */ /* 0x000fe40000000000 */
[----:B------:R-:W-:Y:S01]  /*1330*/  FSEL R78, R53, RZ, !P0 ;  /* 0x000000ff354e7208 */ /* 0x000fe20004000000 */
[----:B------:R-:W-:Y:S01]  /*1340*/  FFMA.FTZ R28, R79, R30, c[0x0][0x228] ;  /* 0x00008a004f1c7623 */ /* 0x000fe2000001001e */
[----:B------:R-:W-:-:S03]  /*1350*/  @!P3 MOV R30, 0x4 ;  /* 0x00000004001eb802 */ /* 0x000fc60000000f00 */
[----:B------:R-:W-:Y:S01]  /*1360*/  FADD.FTZ R79, R28, R29 ;  /* 0x0000001d1c4f7221 */ /* 0x000fe20000010000 */
[----:B------:R-:W-:Y:S01]  /*1370*/  @!P3 MOV R28, 0x4 ;  /* 0x00000004001cb802 */ /* 0x000fe20000000f00 */
[----:B------:R-:W-:-:S04]  /*1380*/  @!P3 IMAD.WIDE R30, R19, R30, c[0x0][0x1a0] ;  /* 0x00006800131eb625 */ /* 0x000fc800078e021e */
[----:B------:R-:W0:Y:S01]  /*1390*/  MUFU.RSQ R79, R79 ;  /* 0x0000004f004f7308 */ /* 0x000e220000001400 */
[----:B------:R-:W-:Y:S01]  /*13a0*/  @!P3 IMAD.WIDE R28, R19, R28, c[0x0][0x1a8] ;  /* 0x00006a00131cb625 */ /* 0x000fe200078e021c */
[----:B------:R1:W-:Y:S04]  /*13b0*/  @!P3 STG.E [R30.64], R53 ;  /* 0x000000351e00b986 */ /* 0x0003e8000c101904 */
[----:B0-----:R1:W-:Y:S01]  /*13c0*/  @!P3 STG.E [R28.64], R79 ;  /* 0x0000004f1c00b986 */ /* 0x0013e2000c101904 */
[----:B------:R-:W-:Y:S05]  /*13d0*/  @!P1 BRA `(.L_x_257) ;  /* 0x0000020000009947 */ /* 0x000fea0003800000 */
[--C-:B-1----:R-:W-:Y:S01]  /*13e0*/  FADD.FTZ R28, R62, -R78.reuse ;  /* 0x8000004e3e1c7221 */ /* 0x102fe20000010000 */
[----:B------:R-:W-:Y:S01]  /*13f0*/  HFMA2.MMA R83, -RZ, RZ, 0, 9.5367431640625e-07 ;  /* 0x00000010ff537435 */ /* 0x000fe200000001ff */
[--C-:B------:R-:W-:Y:S02]  /*1400*/  FADD.FTZ R30, R69, -R78.reuse ;  /* 0x8000004e451e7221 */ /* 0x100fe40000010000 */
[----:B------:R-:W-:-:S02]  /*1410*/  FADD.FTZ R52, R63, -R78 ;  /* 0x8000004e3f347221 */ /* 0x000fc40000010000 */
[--C-:B------:R-:W-:Y:S02]  /*1420*/  FADD.FTZ R80, R64, -R78.reuse ;  /* 0x8000004e40507221 */ /* 0x100fe40000010000 */
[--C-:B------:R-:W-:Y:S02]  /*1430*/  FADD.FTZ R82, R65, -R78.reuse ;  /* 0x8000004e41527221 */ /* 0x100fe40000010000 */
[--C-:B------:R-:W-:Y:S02]  /*1440*/  FADD.FTZ R84, R68, -R78.reuse ;  /* 0x8000004e44547221 */ /* 0x100fe40000010000 */
[--C-:B------:R-:W-:Y:S02]  /*1450*/  FADD.FTZ R86, R66, -R78.reuse ;  /* 0x8000004e42567221 */ /* 0x100fe40000010000 */
[----:B------:R-:W-:Y:S02]  /*1460*/  FADD.FTZ R88, R67, -R78 ;  /* 0x8000004e43587221 */ /* 0x000fe40000010000 */
[----:B------:R-:W-:-:S02]  /*1470*/  FMUL.FTZ R28, R79, R28 ;  /* 0x0000001c4f1c7220 */ /* 0x000fc40000410000 */
[C---:B------:R-:W-:Y:S02]  /*1480*/  FMUL.FTZ R30, R79.reuse, R30 ;  /* 0x0000001e4f1e7220 */ /* 0x040fe40000410000 */
[C---:B------:R-:W-:Y:S02]  /*1490*/  FMUL.FTZ R52, R79.reuse, R52 ;  /* 0x000000344f347220 */ /* 0x040fe40000410000 */
[C---:B------:R-:W-:Y:S02]  /*14a0*/  FMUL.FTZ R80, R79.reuse, R80 ;  /* 0x000000504f507220 */ /* 0x040fe40000410000 */
[C---:B------:R-:W-:Y:S02]  /*14b0*/  FMUL.FTZ R82, R79.reuse, R82 ;  /* 0x000000524f527220 */ /* 0x040fe40000410000 */
[C---:B------:R-:W-:Y:S02]  /*14c0*/  FMUL.FTZ R84, R79.reuse, R84 ;  /* 0x000000544f547220 */ /* 0x040fe40000410000 */
[----:B------:R-:W-:-:S02]  /*14d0*/  FMUL.FTZ R86, R79, R86 ;  /* 0x000000564f567220 */ /* 0x000fc40000410000 */
[----:B------:R-:W-:Y:S02]  /*14e0*/  FMUL.FTZ R88, R79, R88 ;  /* 0x000000584f587220 */ /* 0x000fe40000410000 */
[----:B------:R-:W-:Y:S02]  /*14f0*/  FFMA.FTZ R28, R0, R28, R27 ;  /* 0x0000001c001c7223 */ /* 0x000fe4000001001b */
[----:B------:R-:W-:Y:S02]  /*1500*/  FFMA.FTZ R29, R36, R30, R43 ;  /* 0x0000001e241d7223 */ /* 0x000fe4000001002b */
[----:B------:R-:W-:Y:S02]  /*1510*/  FFMA.FTZ R52, R24, R52, R41 ;  /* 0x0000003418347223 */ /* 0x000fe40000010029 */
[----:B------:R-:W-:Y:S01]  /*1520*/  FFMA.FTZ R31, R37, R80, R42 ;  /* 0x00000050251f7223 */ /* 0x000fe2000001002a */
[----:B------:R-:W-:Y:S01]  /*1530*/  F2FP.BF16.PACK_AB R28, R29, R28 ;  /* 0x0000001c1d1c723e */ /* 0x000fe200000010ff */
[----:B------:R-:W-:-:S02]  /*1540*/  FFMA.FTZ R30, R25, R82, R40 ;  /* 0x00000052191e7223 */ /* 0x000fc40000010028 */
[----:B------:R-:W-:Y:S01]  /*1550*/  FFMA.FTZ R53, R38, R84, R47 ;  /* 0x0000005426357223 */ /* 0x000fe2000001002f */
[----:B------:R-:W-:Y:S01]  /*1560*/  F2FP.BF16.PACK_AB R29, R31, R52 ;  /* 0x000000341f1d723e */ /* 0x000fe200000010ff */
[----:B------:R-:W-:Y:S02]  /*1570*/  FFMA.FTZ R86, R26, R86, R45 ;  /* 0x000000561a567223 */ /* 0x000fe4000001002d */
[----:B------:R-:W-:Y:S01]  /*1580*/  FFMA.FTZ R81, R39, R88, R46 ;  /* 0x0000005827517223 */ /* 0x000fe2000001002e */
[----:B------:R-:W-:Y:S01]  /*1590*/  F2FP.BF16.PACK_AB R30, R53, R30 ;  /* 0x0000001e351e723e */ /* 0x000fe200000010ff */
[C---:B------:R-:W-:Y:S01]  /*15a0*/  IMAD.WIDE.U32 R52, R58.reuse, R83, c[0x0][0x208] ;  /* 0x000082003a347625 */ /* 0x040fe200078e0053 */
[----:B------:R-:W-:Y:S02]  /*15b0*/  IADD3 R58, R58, 0x20, RZ ;  /* 0x000000203a3a7810 */ /* 0x000fe40007ffe0ff */
[----:B------:R-:W-:-:S05]  /*15c0*/  F2FP.BF16.PACK_AB R31, R81, R86 ;  /* 0x00000056511f723e */ /* 0x000fca00000010ff */
[----:B------:R0:W-:Y:S02]  /*15d0*/  STG.E.128 [R52.64], R28 ;  /* 0x0000001c34007986 */ /* 0x0001e4000c101d04 */
.L_x_257:
[----:B------:R-:W-:Y:S05]  /*15e0*/  BSYNC B0 ;  /* 0x0000000000007941 */ /* 0x000fea0003800000 */
.L_x_256:
[----:B------:R-:W-:Y:S01]  /*15f0*/  BSSY B0, `(.L_x_258) ;  /* 0x0000021000007945 */ /* 0x000fe20003800000 */
[----:B------:R-:W-:Y:S05]  /*1600*/  @!P2 BRA `(.L_x_259) ;  /* 0x000001f00000a947 */ /* 0x000fea0003800000 */
[--C-:B01----:R-:W-:Y:S01]  /*1610*/  FADD.FTZ R28, R70, -R78.reuse ;  /* 0x8000004e461c7221 */ /* 0x103fe20000010000 */
[----:B------:R-:W-:Y:S01]  /*1620*/  MOV R81, 0x10 ;  /* 0x0000001000517802 */ /* 0x000fe20000000f00 */
        /* <DEDUP_REMOVED lines=25> */
[----:B------:R-:W-:Y:S01]  /*17c0*/  IMAD.WIDE.U32 R52, R58, R81, c[0x0][0x208] ;  /* 0x000082003a347625 */ /* 0x000fe200078e0051 */
[----:B------:R-:W-:-:S02]  /*17d0*/  F2FP.BF16.PACK_AB R30, R79, R82 ;  /* 0x000000524f1e723e */ /* 0x000fc400000010ff */
[----:B------:R-:W-:-:S05]  /*17e0*/  F2FP.BF16.PACK_AB R29, R80, R29 ;  /* 0x0000001d501d723e */ /* 0x000fca00000010ff */
[----:B------:R0:W-:Y:S02]  /*17f0*/  STG.E.128 [R52.64], R28 ;  /* 0x0000001c34007986 */ /* 0x0001e4000c101d04 */
.L_x_259:
[----:B------:R-:W-:Y:S05]  /*1800*/  BSYNC B0 ;  /* 0x0000000000007941 */ /* 0x000fea0003800000 */
.L_x_258:
[----:B01----:R-:W-:-:S10]  /*1810*/  HFMA2.MMA R28, -RZ, RZ, 0, 2.384185791015625e-07 ;  /* 0x00000004ff1c7435 */ /* 0x003fd400000001ff */
[----:B------:R-:W-:-:S05]  /*1820*/  IMAD R19, R28, c[0x0][0x160], R19 ;  /* 0x000058001c137a24 */ /* 0x000fca00078e0213 */
[----:B------:R-:W-:-:S13]  /*1830*/  ISETP.GE.AND P0, PT, R19, c[0x0][0x164], PT ;  /* 0x0000590013007a0c */ /* 0x000fda0003f06270 */
[----:B------:R-:W-:Y:S01]  /*1840*/  @P0 CALL.REL.NOINC `(.L_x_260) ;  /* 0x0000001000000944 */ /* 0x000fe20003c00000 */
[----:B------:R-:W-:Y:S05]  /*1850*/  BRA `(.L_x_261) ;  /* 0xffffedc000007947 */ /* 0x000fea000383ffff */
.L_x_260:
[----:B------:R-:W-:Y:S05]  /*1860*/  EXIT ;  /* 0x000000000000794d */ /* 0x000fea0003800000 */
.L_x_254:
[----:B------:R-:W-:Y:S01]  /*1870*/  HFMA2.MMA R81, -RZ, RZ, 0, 5.9604644775390625e-08 ;  /* 0x00000001ff517435 */ /* 0x000fe200000001ff */
[----:B------:R-:W-:Y:S02]  /*1880*/  MOV R30, R31 ;  /* 0x0000001f001e7202 */ /* 0x000fe40000000f00 */
[----:B------:R-:W-:Y:S02]  /*1890*/  MOV R52, 0x1f ;  /* 0x0000001f00347802 */ /* 0x000fe40000000f00 */
[----:B------:R-:W-:Y:S02]  /*18a0*/  MOV R83, 0xffffffff ;  /* 0xffffffff00537802 */ /* 0x000fe40000000f00 */
[----:B------:R-:W-:Y:S02]  /*18b0*/  MOV R28, 0x18d0 ;  /* 0x000018d0001c7802 */ /* 0x000fe40000000f00 */
[----:B------:R-:W-:Y:S05]  /*18c0*/  CALL.REL.NOINC `($__internal_4_$__cuda_sm70_shflsync_bfly_p) ;  /* 0x000005c000007944 */ /* 0x000fea0003c00000 */
[----:B-1----:R-:W-:Y:S01]  /*18d0*/  MOV R28, R52 ;  /* 0x00000034001c7202 */ /* 0x002fe20000000f00 */
[----:B0-----:R-:W-:Y:S05]  /*18e0*/  BRA `(.L_x_262) ;  /* 0xfffff69000007947 */ /* 0x001fea000383ffff */
.L_x_255:
[----:B------:R-:W-:Y:S01]  /*18f0*/  HFMA2.MMA R81, -RZ, RZ, 0, 1.1920928955078125e-07 ;  /* 0x00000002ff517435 */ /* 0x000fe200000001ff */
[----:B------:R-:W-:Y:S02]  /*1900*/  MOV R30, R79 ;  /* 0x0000004f001e7202 */ /* 0x000fe40000000f00 */
[----:B------:R-:W-:-:S02]  /*1910*/  MOV R52, 0x1f ;  /* 0x0000001f00347802 */ /* 0x000fc40000000f00 */
[----:B------:R-:W-:Y:S02]  /*1920*/  MOV R83, 0xffffffff ;  /* 0xffffffff00537802 */ /* 0x000fe40000000f00 */
[----:B------:R-:W-:Y:S02]  /*1930*/  MOV R28, 0x1950 ;  /* 0x00001950001c7802 */ /* 0x000fe40000000f00 */
[----:B0-----:R-:W-:Y:S05]  /*1940*/  CALL.REL.NOINC `($__internal_4_$__cuda_sm70_shflsync_bfly_p) ;  /* 0x0000054000007944 */ /* 0x001fea0003c00000 */
[----:B0-----:R-:W-:Y:S01]  /*1950*/  HFMA2.MMA R81, -RZ, RZ, 0, 2.384185791015625e-07 ;  /* 0x00000004ff517435 */ /* 0x001fe200000001ff */
[----:B-1----:R-:W-:Y:S01]  /*1960*/  FADD.FTZ R30, R79, R52 ;  /* 0x000000344f1e7221 */ /* 0x002fe20000010000 */
[----:B------:R-:W-:Y:S02]  /*1970*/  MOV R52, 0x1f ;  /* 0x0000001f00347802 */ /* 0x000fe40000000f00 */
[----:B------:R-:W-:Y:S02]  /*1980*/  MOV R83, 0xffffffff ;  /* 0xffffffff00537802 */ /* 0x000fe40000000f00 */
[----:B------:R-:W-:Y:S02]  /*1990*/  MOV R28, 0x19b0 ;  /* 0x000019b0001c7802 */ /* 0x000fe40000000f00 */
[----:B------:R-:W-:Y:S05]  /*19a0*/  CALL.REL.NOINC `($__internal_4_$__cuda_sm70_shflsync_bfly_p) ;  /* 0x000004e000007944 */ /* 0x000fea0003c00000 */
[----:B0-----:R-:W-:Y:S01]  /*19b0*/  HFMA2.MMA R81, -RZ, RZ, 0, 4.76837158203125e-07 ;  /* 0x00000008ff517435 */ /* 0x001fe200000001ff */
[----:B-1----:R-:W-:Y:S01]  /*19c0*/  FADD.FTZ R30, R30, R52 ;  /* 0x000000341e1e7221 */ /* 0x002fe20000010000 */
[----:B------:R-:W-:-:S02]  /*19d0*/  MOV R52, 0x1f ;  /* 0x0000001f00347802 */ /* 0x000fc40000000f00 */
[----:B------:R-:W-:Y:S02]  /*19e0*/  MOV R83, 0xffffffff ;  /* 0xffffffff00537802 */ /* 0x000fe40000000f00 */
[----:B------:R-:W-:Y:S02]  /*19f0*/  MOV R28, 0x1a10 ;  /* 0x00001a10001c7802 */ /* 0x000fe40000000f00 */
[----:B------:R-:W-:Y:S05]  /*1a00*/  CALL.REL.NOINC `($__internal_4_$__cuda_sm70_shflsync_bfly_p) ;  /* 0x0000048000007944 */ /* 0x000fea0003c00000 */
[----:B0-----:R-:W-:Y:S01]  /*1a10*/  HFMA2.MMA R81, -RZ, RZ, 0, 9.5367431640625e-07 ;  /* 0x00000010ff517435 */ /* 0x001fe200000001ff */
[----:B-1----:R-:W-:Y:S01]  /*1a20*/  FADD.FTZ R30, R30, R52 ;  /* 0x000000341e1e7221 */ /* 0x002fe20000010000 */
[----:B------:R-:W-:Y:S02]  /*1a30*/  MOV R52, 0x1f ;  /* 0x0000001f00347802 */ /* 0x000fe40000000f00 */
[----:B------:R-:W-:Y:S02]  /*1a40*/  MOV R83, 0xffffffff ;  /* 0xffffffff00537802 */ /* 0x000fe40000000f00 */
[----:B------:R-:W-:Y:S02]  /*1a50*/  MOV R28, 0x1a70 ;  /* 0x00001a70001c7802 */ /* 0x000fe40000000f00 */
[----:B------:R-:W-:Y:S05]  /*1a60*/  CALL.REL.NOINC `($__internal_4_$__cuda_sm70_shflsync_bfly_p) ;  /* 0x0000042000007944 */ /* 0x000fea0003c00000 */
[----:B-1----:R-:W-:Y:S01]  /*1a70*/  FADD.FTZ R52, R30, R52 ;  /* 0x000000341e347221 */ /* 0x002fe20000010000 */
[----:B0-----:R-:W-:Y:S01]  /*1a80*/  HFMA2.MMA R81, -RZ, RZ, 0, 5.9604644775390625e-08 ;  /* 0x00000001ff517435 */ /* 0x001fe200000001ff */
[----:B------:R-:W-:-:S02]  /*1a90*/  MOV R83, 0xffffffff ;  /* 0xffffffff00537802 */ /* 0x000fc40000000f00 */
        /* <DEDUP_REMOVED lines=32> */
[----:B------:R-:W-:Y:S01]  /*1ca0*/  FFMA.FTZ R29, R52, R52, R29 ;  /* 0x00000034341d7223 */ /* 0x000fe2000001001d */
[----:B------:R-:W-:-:S03]  /*1cb0*/  MOV R52, 0x1f ;  /* 0x0000001f00347802 */ /* 0x000fc60000000f00 */
[----:B------:R-:W-:Y:S01]  /*1cc0*/  @P0 FFMA.FTZ R30, R28, R28, R29 ;  /* 0x0000001c1c1e0223 */ /* 0x000fe2000001001d */
[----:B------:R-:W-:Y:S02]  /*1cd0*/  MOV R28, 0x1cf0 ;  /* 0x00001cf0001c7802 */ /* 0x000fe40000000f00 */
[----:B------:R-:W-:Y:S05]  /*1ce0*/  CALL.REL.NOINC `($__internal_4_$__cuda_sm70_shflsync_bfly_p) ;  /* 0x000001a000007944 */ /* 0x000fea0003c00000 */
[----:B0-----:R-:W-:Y:S01]  /*1cf0*/  HFMA2.MMA R81, -RZ, RZ, 0, 1.1920928955078125e-07 ;  /* 0x00000002ff517435 */ /* 0x001fe200000001ff */
[----:B-1----:R-:W-:Y:S01]  /*1d00*/  FADD.FTZ R30, R30, R52 ;  /* 0x000000341e1e7221 */ /* 0x002fe20000010000 */
[----:B------:R-:W-:Y:S02]  /*1d10*/  MOV R52, 0x1f ;  /* 0x0000001f00347802 */ /* 0x000fe40000000f00 */
[----:B------:R-:W-:Y:S02]  /*1d20*/  MOV R83, 0xffffffff ;  /* 0xffffffff00537802 */ /* 0x000fe40000000f00 */
[----:B------:R-:W-:Y:S02]  /*1d30*/  MOV R28, 0x1d50 ;  /* 0x00001d50001c7802 */ /* 0x000fe40000000f00 */
[----:B------:R-:W-:Y:S05]  /*1d40*/  CALL.REL.NOINC `($__internal_4_$__cuda_sm70_shflsync_bfly_p) ;  /* 0x0000014000007944 */ /* 0x000fea0003c00000 */
[----:B0-----:R-:W-:Y:S01]  /*1d50*/  HFMA2.MMA R81, -RZ, RZ, 0, 2.384185791015625e-07 ;  /* 0x00000004ff517435 */ /* 0x001fe200000001ff */
[----:B-1----:R-:W-:Y:S01]  /*1d60*/  FADD.FTZ R30, R30, R52 ;  /* 0x000000341e1e7221 */ /* 0x002fe20000010000 */
[----:B------:R-:W-:Y:S02]  /*1d70*/  MOV R52, 0x1f ;  /* 0x0000001f00347802 */ /* 0x000fe40000000f00 */
[----:B------:R-:W-:-:S02]  /*1d80*/  MOV R83, 0xffffffff ;  /* 0xffffffff00537802 */ /* 0x000fc40000000f00 */
[----:B------:R-:W-:Y:S02]  /*1d90*/  MOV R28, 0x1db0 ;  /* 0x00001db0001c7802 */ /* 0x000fe40000000f00 */
[----:B------:R-:W-:Y:S05]  /*1da0*/  CALL.REL.NOINC `($__internal_4_$__cuda_sm70_shflsync_bfly_p) ;  /* 0x000000e000007944 */ /* 0x000fea0003c00000 */
[----:B0-----:R-:W-:Y:S01]  /*1db0*/  HFMA2.MMA R81, -RZ, RZ, 0, 4.76837158203125e-07 ;  /* 0x00000008ff517435 */ /* 0x001fe200000001ff */
[----:B-1----:R-:W-:Y:S01]  /*1dc0*/  FADD.FTZ R30, R30, R52 ;  /* 0x000000341e1e7221 */ /* 0x002fe20000010000 */
[----:B------:R-:W-:Y:S02]  /*1dd0*/  MOV R52, 0x1f ;  /* 0x0000001f00347802 */ /* 0x000fe40000000f00 */
[----:B------:R-:W-:Y:S02]  /*1de0*/  MOV R83, 0xffffffff ;  /* 0xffffffff00537802 */ /* 0x000fe40000000f00 */
[----:B------:R-:W-:Y:S02]  /*1df0*/  MOV R28, 0x1e10 ;  /* 0x00001e10001c7802 */ /* 0x000fe40000000f00 */
[----:B------:R-:W-:Y:S05]  /*1e00*/  CALL.REL.NOINC `($__internal_4_$__cuda_sm70_shflsync_bfly_p) ;  /* 0x0000008000007944 */ /* 0x000fea0003c00000 */
[----:B-1----:R-:W-:Y:S01]  /*1e10*/  FADD.FTZ R79, R30, R52 ;  /* 0x000000341e4f7221 */ /* 0x002fe20000010000 */
[----:B0-----:R-:W-:Y:S01]  /*1e20*/  HFMA2.MMA R81, -RZ, RZ, 0, 9.5367431640625e-07 ;  /* 0x00000010ff517435 */ /* 0x001fe200000001ff */
[----:B------:R-:W-:Y:S02]  /*1e30*/  MOV R52, 0x1f ;  /* 0x0000001f00347802 */ /* 0x000fe40000000f00 */
[----:B------:R-:W-:-:S02]  /*1e40*/  MOV R83, 0xffffffff ;  /* 0xffffffff00537802 */ /* 0x000fc40000000f00 */
[----:B------:R-:W-:Y:S02]  /*1e50*/  MOV R30, R79 ;  /* 0x0000004f001e7202 */ /* 0x000fe40000000f00 */
[----:B------:R-:W-:Y:S02]  /*1e60*/  MOV R28, 0x1e80 ;  /* 0x00001e80001c7802 */ /* 0x000fe40000000f00 */
[----:B------:R-:W-:Y:S05]  /*1e70*/  CALL.REL.NOINC `($__internal_4_$__cuda_sm70_shflsync_bfly_p) ;  /* 0x0000001000007944 */ /* 0x000fea0003c00000 */
[----:B01----:R-:W-:Y:S05]  /*1e80*/  BRA `(.L_x_263) ;  /* 0xfffff44000007947 */ /* 0x003fea000383ffff */
        .weak           $__internal_4_$__cuda_sm70_shflsync_bfly_p
        .type           $__internal_4_$__cuda_sm70_shflsync_bfly_p,@function
        .size           $__internal_4_$__cuda_sm70_shflsync_bfly_p,(.L_x_15196 - $__internal_4_$__cuda_sm70_shflsync_bfly_p)
$__internal_4_$__cuda_sm70_shflsync_bfly_p:
[----:B------:R-:W-:Y:S01]  /*1e90*/  HFMA2.MMA R29, -RZ, RZ, 0, 0 ;  /* 0x00000000ff1d7435 */ /* 0x000fe200000001ff */
[----:B------:R-:W-:Y:S04]  /*1ea0*/  WARPSYNC R83 ;  /* 0x0000005300007348 */ /* 0x000fe80003800000 */
[----:B------:R0:W1:Y:S01]  /*1eb0*/  SHFL.BFLY PT, R52, R30, R81, R52 ;  /* 0x0c0000511e347389 */ /* 0x00006200000e0034 */
[----:B------:R-:W-:Y:S05]  /*1ec0*/  RET.REL.NODEC R28 `(_ZN10layer_norm13ln_fwd_kernelINS_13Kernel_traitsI13__nv_bfloat16S2_S2_S2_fjLj512ELj1ELj4ELj1ELj16ENS_18Kernel_traits_baseILj512ES2_S2_S2_S2_fjLj128EEEEELb0ELb1ELb0ELb0EEEvNS_9FwdParamsE) ;  /* 0xffffe1301c007950 */ /* 0x000fea0003c3ffff */
.L_x_264:
        /* <DEDUP_REMOVED lines=11> */
.L_x_15196:


//--------------------- .text._ZN10layer_norm13ln_fwd_kernelINS_13Kernel_traitsI13__nv_bfloat16S2_S2_S2_fjLj512ELj1ELj4ELj1ELj16ENS_18Kernel_traits_baseILj512ES2_S2_S2_S2_fjLj128EEEEELb0ELb1ELb0ELb1EEEvNS_9FwdParamsE --------------------------
	.section	.text._ZN10layer_norm13ln_fwd_kernelINS_13Kernel_traitsI13__nv_bfloat16S2_S2_S2_fjLj512ELj1ELj4ELj1ELj16ENS_18Kernel_traits_baseILj512ES2_S2_S2_S2_fjLj128EEEEELb0ELb1ELb0ELb1EEEvNS_9FwdParamsE,"ax",@progbits
	.sectioninfo	@"SHI_REGISTERS=93"
	.align	128
        .global         _ZN10layer_norm13ln_fwd_kernelINS_13Kernel_traitsI13__nv_bfloat16S2_S2_S2_fjLj512ELj1ELj4ELj1ELj16ENS_18Kernel_traits_baseILj512ES2_S2_S2_S2_fjLj128EEEEELb0ELb1ELb0ELb1EEEvNS_9FwdParamsE
        .type           _ZN10layer_norm13ln_fwd_kernelINS_13Kernel_traitsI13__nv_bfloat16S2_S2_S2_fjLj512ELj1ELj4ELj1ELj16ENS_18Kernel_traits_baseILj512ES2_S2_S2_S2_fjLj128EEEEELb0ELb1ELb0ELb1EEEvNS_9FwdParamsE,@function
        .size           _ZN10layer_norm13ln_fwd_kernelINS_13Kernel_traitsI13__nv_bfloat16S2_S2_S2_fjLj512ELj1ELj4ELj1ELj16ENS_18Kernel_traits_baseILj512ES2_S2_S2_S2_fjLj128EEEEELb0ELb1ELb0ELb1EEEvNS_9FwdParamsE,(.L_x_15197 - _ZN10layer_norm13ln_fwd_kernelINS_13Kernel_traitsI13__nv_bfloat16S2_S2_S2_fjLj512ELj1ELj4ELj1ELj16ENS_18Kernel_traits_baseILj512ES2_S2_S2_S2_fjLj128EEEEELb0ELb1ELb0ELb1EEEvNS_9FwdParamsE)
        .other          _ZN10layer_norm13ln_fwd_kernelINS_13Kernel_traitsI13__nv_bfloat16S2_S2_S2_fjLj512ELj1ELj4ELj1ELj16ENS_18Kernel_traits_baseILj512ES2_S2_S2_S2_fjLj128EEEEELb0ELb1ELb0ELb1EEEvNS_9FwdParamsE,@"STO_CUDA_ENTRY STV_DEFAULT"
_ZN10layer_norm13ln_fwd_kernelINS_13Kernel_traitsI13__nv_bfloat16S2_S2_S2_fjLj512ELj1ELj4ELj1ELj16ENS_18Kernel_traits_baseILj512ES2_S2_S2_S2_fjLj128EEEEELb0ELb1ELb0ELb1EEEvNS_9FwdParamsE:
.text._ZN10layer_norm13ln_fwd_kernelINS_13Kernel_traitsI13__nv_bfloat16S2_S2_S2_fjLj512ELj1ELj4ELj1ELj16ENS_18Kernel_traits_baseILj512ES2_S2_S2_S2_fjLj128EEEEELb0ELb1ELb0ELb1EEEvNS_9FwdParamsE:
        /* <DEDUP_REMOVED lines=11> */
[----:B------:R-:W-:Y:S02]  /*00b0*/  SHF.R.U32.HI R2, RZ, 0x5, R3 ;  /* 0x00000005ff027819 */ /* 0x000fe40000011603 */
[----:B------:R-:W-:Y:S01]  /*00c0*/  LOP3.LUT R0, R3, 0x1f, RZ, 0xc0, !PT ;  /* 0x0000001f03007812 */ /* 0x000fe200078ec0ff */
[----:B------:R0:W5:Y:S01]  /*00d0*/  @P0 LDG.E.128 R16, [R4.64+0x200] ;  /* 0x0002000404100981 */ /* 0x000162000c1e1d00 */
[----:B-1----:R-:W-:Y:S02]  /*00e0*/  LEA R2, R7, R2, 0x2 ;  /* 0x0000000207027211 */ /* 0x002fe400078e10ff */
[----:B------:R-:W-:Y:S02]  /*00f0*/  LEA R6, P2, R0, c[0x0][0x1c8], 0x4 ;  /* 0x0000720000067a11 */ /* 0x000fe400078420ff */
[----:B------:R-:W-:Y:S02]  /*0100*/  ISETP.GE.AND P1, PT, R2, c[0x0][0x164], PT ;  /* 0x0000590002007a0c */ /* 0x000fe40003f26270 */
[----:B------:R-:W-:-:S11]  /*0110*/  IADD3.X R7, RZ, c[0x0][0x1cc], RZ, P2, !PT ;  /* 0x00007300ff077a10 */ /* 0x000fd600017fe4ff */
[----:B------:R-:W-:Y:S05]  /*0120*/  @P1 EXIT ;  /* 0x000000000000194d */ /* 0x000fea0003800000 */
[----:B0-----:R-:W-:Y:S01]  /*0130*/  IADD3 R4, P1, R12, c[0x0][0x1b0], RZ ;  /* 0x00006c000c047a10 */ /* 0x001fe20007f3e0ff */
[----:B------:R0:W2:Y:S03]  /*0140*/  LDG.E.128 R20, [R6.64] ;  /* 0x0000000406147981 */ /* 0x0000a6000c1e1d00 */
[----:B------:R-:W-:Y:S01]  /*0150*/  IADD3.X R5, RZ, c[0x0][0x1b4], RZ, P1, !PT ;  /* 0x00006d00ff057a10 */ /* 0x000fe20000ffe4ff */
[----:B------:R0:W3:Y:S04]  /*0160*/  LDG.E.128 R32, [R6.64+0x200] ;  /* 0x0002000406207981 */ /* 0x0000e8000c1e1d00 */
[----:B------:R1:W4:Y:S04]  /*0170*/  LDG.E.128 R24, [R4.64] ;  /* 0x0000000404187981 */ /* 0x000328000c1e1d00 */
[----:B------:R1:W3:Y:S01]  /*0180*/  LDG.E.128 R28, [R4.64+0x200] ;  /* 0x00020004041c7981 */ /* 0x0002e2000c1e1d00 */
[----:B-----5:R-:W-:Y:S01]  /*0190*/  @!P0 CS2R R8, SRZ ;  /* 0x0000000000088805 */ /* 0x020fe2000001ff00 */
[----:B------:R-:W-:Y:S01]  /*01a0*/  @!P0 CS2R R10, SRZ ;  /* 0x00000000000a8805 */ /* 0x000fe2000001ff00 */
[----:B------:R-:W-:Y:S01]  /*01b0*/  @!P0 CS2R R16, SRZ ;  /* 0x0000000000108805 */ /* 0x000fe2000001ff00 */
[----:B------:R-:W-:Y:S01]  /*01c0*/  @!P0 CS2R R18, SRZ ;  /* 0x0000000000128805 */ /* 0x000fe2000001ff00 */
[----:B------:R-:W-:-:S02]  /*01d0*/  ULDC.U8 UR6, c[0x0][0x1f0] ;  /* 0x00007c0000067ab9 */ /* 0x000fc40000000000 */
[--C-:B------:R-:W-:Y:S02]  /*01e0*/  PRMT R3, RZ, 0x5410, R8.reuse ;  /* 0x00005410ff037816 */ /* 0x100fe40000000008 */
[--C-:B0-----:R-:W-:Y:S02]  /*01f0*/  PRMT R6, RZ, 0x7610, R9.reuse ;  /* 0x00007610ff067816 */ /* 0x101fe40000000009 */
[----:B-1----:R-:W-:Y:S02]  /*0200*/  PRMT R4, RZ, 0x7610, R8 ;  /* 0x00007610ff047816 */ /* 0x002fe40000000008 */
[----:B------:R-:W-:Y:S02]  /*0210*/  PRMT R5, RZ, 0x5410, R9 ;  /* 0x00005410ff057816 */ /* 0x000fe40000000009 */
[--C-:B------:R-:W-:Y:S02]  /*0220*/  PRMT R7, RZ, 0x5410, R10.reuse ;  /* 0x00005410ff077816 */ /* 0x100fe4000000000a */
[----:B------:R-:W-:-:S02]  /*0230*/  PRMT R8, RZ, 0x7610, R10 ;  /* 0x00007610ff087816 */ /* 0x000fc4000000000a */
[--C-:B------:R-:W-:Y:S02]  /*0240*/  PRMT R9, RZ, 0x5410, R11.reuse ;  /* 0x00005410ff097816 */ /* 0x100fe4000000000b */
[----:B------:R-:W-:Y:S02]  /*0250*/  PRMT R10, RZ, 0x7610, R11 ;  /* 0x00007610ff0a7816 */ /* 0x000fe4000000000b */
[--C-:B------:R-:W-:Y:S02]  /*0260*/  PRMT R11, RZ, 0x5410, R16.reuse ;  /* 0x00005410ff0b7816 */ /* 0x100fe40000000010 */
[----:B------:R-:W-:Y:S02]  /*0270*/  PRMT R12, RZ, 0x7610, R16 ;  /* 0x00007610ff0c7816 */ /* 0x000fe40000000010 */
[--C-:B------:R-:W-:Y:S02]  /*0280*/  PRMT R13, RZ, 0x5410, R17.reuse ;  /* 0x00005410ff0d7816 */ /* 0x100fe40000000011 */
[----:B------:R-:W-:-:S02]  /*0290*/  PRMT R14, RZ, 0x7610, R17 ;  /* 0x00007610ff0e7816 */ /* 0x000fc40000000011 */
[--C-:B------:R-:W-:Y:S02]  /*02a0*/  PRMT R15, RZ, 0x5410, R18.reuse ;  /* 0x00005410ff0f7816 */ /* 0x100fe40000000012 */
[----:B------:R-:W-:Y:S02]  /*02b0*/  PRMT R16, RZ, 0x7610, R18 ;  /* 0x00007610ff107816 */ /* 0x000fe40000000012 */
[--C-:B------:R-:W-:Y:S02]  /*02c0*/  PRMT R17, RZ, 0x5410, R19.reuse ;  /* 0x00005410ff117816 */ /* 0x100fe40000000013 */
[----:B------:R-:W-:Y:S02]  /*02d0*/  PRMT R18, RZ, 0x7610, R19 ;  /* 0x00007610ff127816 */ /* 0x000fe40000000013 */
[--C-:B--2---:R-:W-:Y:S02]  /*02e0*/  PRMT R19, RZ, 0x5410, R20.reuse ;  /* 0x00005410ff137816 */ /* 0x104fe40000000014 */
[----:B------:R-:W-:-:S02]  /*02f0*/  PRMT R40, RZ, 0x7610, R20 ;  /* 0x00007610ff287816 */ /* 0x000fc40000000014 */
[--C-:B------:R-:W-:Y:S02]  /*0300*/  PRMT R41, RZ, 0x5410, R21.reuse ;  /* 0x00005410ff297816 */ /* 0x100fe40000000015 */
[----:B------:R-:W-:Y:S02]  /*0310*/  PRMT R42, RZ, 0x7610, R21 ;  /* 0x00007610ff2a7816 */ /* 0x000fe40000000015 */
[--C-:B----4-:R-:W-:Y:S02]  /*0320*/  PRMT R54, RZ, 0x5410, R26.reuse ;  /* 0x00005410ff367816 */ /* 0x110fe4000000001a */
[----:B------:R-:W-:Y:S02]  /*0330*/  PRMT R61, RZ, 0x7610, R26 ;  /* 0x00007610ff3d7816 */ /* 0x000fe4000000001a */
[--C-:B------:R-:W-:Y:S02]  /*0340*/  PRMT R43, RZ, 0x5410, R22.reuse ;  /* 0x00005410ff2b7816 */ /* 0x100fe40000000016 */
[----:B------:R-:W-:-:S02]  /*0350*/  PRMT R44, RZ, 0x7610, R22 ;  /* 0x00007610ff2c7816 */ /* 0x000fc40000000016 */
[--C-:B------:R-:W-:Y:S02]  /*0360*/  PRMT R45, RZ, 0x5410, R23.reuse ;  /* 0x00005410ff2d7816 */ /* 0x100fe40000000017 */
[----:B------:R-:W-:Y:S02]  /*0370*/  PRMT R46, RZ, 0x7610, R23 ;  /* 0x00007610ff2e7816 */ /* 0x000fe40000000017 */
[--C-:B---3--:R-:W-:Y:S02]  /*0380*/  PRMT R47, RZ, 0x5410, R32.reuse ;  /* 0x00005410ff2f7816 */ /* 0x108fe40000000020 */
        /* <DEDUP_REMOVED lines=13> */
[----:B------:R-:W-:Y:S02]  /*0460*/  PRMT R69, RZ, 0x7610, R24 ;  /* 0x00007610ff457816 */ /* 0x000fe40000000018 */
[----:B------:R-:W-:-:S02]  /*0470*/  PRMT R71, RZ, 0x7610, R25 ;  /* 0x00007610ff477816 */ /* 0x000fc40000000019 */
.L_x_268:
[----:B------:R-:W-:Y:S01]  /*0480*/  ISETP.NE.U32.AND P0, PT, RZ, c[0x0][0x1c0], PT ;  /* 0x00007000ff007a0c */ /* 0x000fe20003f05070 */
[----:B------:R-:W-:Y:S01]  /*0490*/  IMAD R28, R2, c[0x0][0x168], RZ ;  /* 0x00005a00021c7a24 */ /* 0x000fe200078e02ff */
[----:B------:R-:W-:Y:S01]  /*04a0*/  ISETP.NE.U32.AND P1, PT, RZ, c[0x0][0x180], PT ;  /* 0x00006000ff007a0c */ /* 0x000fe20003f25070 */
[----:B------:R-:W-:Y:S01]  /*04b0*/  HFMA2.MMA R38, -RZ, RZ, 0, 9.5367431640625e-07 ;  /* 0x00000010ff267435 */ /* 0x000fe200000001ff */
[----:B------:R-:W-:-:S02]  /*04c0*/  ISETP.NE.AND.EX P0, PT, RZ, c[0x0][0x1c4], PT, P0 ;  /* 0x00007100ff007a0c */ /* 0x000fc40003f05300 */
[----:B------:R-:W-:Y:S02]  /*04d0*/  SHF.R.S32.HI R29, RZ, 0x1f, R28 ;  /* 0x0000001fff1d7819 */ /* 0x000fe4000001141c */
[----:B------:R-:W-:Y:S02]  /*04e0*/  ISETP.NE.AND.EX P1, PT, RZ, c[0x0][0x184], PT, P1 ;  /* 0x00006100ff007a0c */ /* 0x000fe40003f25310 */
[----:B------:R-:W-:-:S04]  /*04f0*/  LEA.HI R29, R29, R28, RZ, 0x3 ;  /* 0x0000001c1d1d7211 */ /* 0x000fc800078f18ff */
[----:B------:R-:W-:-:S03]  /*0500*/  LEA.HI.SX32 R39, R29, R0, 0x1d ;  /* 0x000000001d277211 */ /* 0x000fc600078feaff */
[----:B------:R-:W-:Y:S02]  /*0510*/  @P0 MOV R37, 0x2 ;  /* 0x0000000200250802 */ /* 0x000fe40000000f00 */
[----:B------:R-:W-:-:S04]  /*0520*/  IMAD.WIDE.U32 R32, R39, R38, c[0x0][0x170] ;  /* 0x00005c0027207625 */ /* 0x000fc800078e0026 */
[----:B------:R-:W-:Y:S01]  /*0530*/  @P0 IMAD.WIDE R36, R2, R37, c[0x0][0x1c0] ;  /* 0x0000700002240625 */ /* 0x000fe200078e0225 */
[C---:B------:R-:W-:Y:S01]  /*0540*/  @P1 LEA R28, P2, R39.reuse, c[0x0][0x180], 0x4 ;  /* 0x00006000271c1a11 */ /* 0x040fe200078420ff */
[----:B------:R-:W2:Y:S04]  /*0550*/  LDG.E.128 R32, [R32.64] ;  /* 0x0000000420207981 */ /* 0x000ea8000c1e1d00 */
[----:B------:R0:W3:Y:S01]  /*0560*/  @P0 LDG.E.U16 R36, [R36.64] ;  /* 0x0000000424240981 */ /* 0x0000e2000c1e1500 */
[----:B------:R-:W-:-:S05]  /*0570*/  @P1 LEA.HI.X R29, R39, c[0x0][0x184], RZ, 0x4, P2 ;  /* 0x00006100271d1a11 */ /* 0x000fca00010f24ff */
[----:B------:R2:W4:Y:S01]  /*0580*/  @P1 LDG.E.128 R20, [R28.64] ;  /* 0x000000041c141981 */ /* 0x000522000c1e1d00 */
[----:B------:R-:W-:Y:S01]  /*0590*/  HFMA2.MMA R72, -RZ, RZ, 1.875, 0 ;  /* 0x3f800000ff487435 */ /* 0x000fe200000001ff */
[----:B------:R-:W-:Y:S02]  /*05a0*/  SHF.R.U32.HI R64, RZ, 0x1c, R39 ;  /* 0x0000001cff407819 */ /* 0x000fe40000011627 */
[--C-:B--2---:R-:W-:Y:S02]  /*05b0*/  PRMT R29, RZ, 0x5410, R32.reuse ;  /* 0x00005410ff1d7816 */ /* 0x104fe40000000020 */
[----:B0-----:R-:W-:Y:S02]  /*05c0*/  PRMT R37, RZ, 0x7610, R32 ;  /* 0x00007610ff257816 */ /* 0x001fe40000000020 */
[----:B---3--:R-:W-:Y:S02]  /*05d0*/  @P0 PRMT R72, RZ, 0x5410, R36 ;  /* 0x00005410ff480816 */ /* 0x008fe40000000024 */
[----:B------:R-:W-:-:S02]  /*05e0*/  PRMT R57, RZ, 0x5410, R33 ;  /* 0x00005410ff397816 */ /* 0x000fc40000000021 */
[----:B------:R-:W-:Y:S01]  /*05f0*/  PRMT R79, RZ, 0x7610, R34 ;  /* 0x00007610ff4f7816 */ /* 0x000fe20000000022 */
[-C--:B------:R-:W-:Y:S02]  /*0600*/  FMUL.FTZ R30, R29, R72.reuse ;  /* 0x000000481d1e7220 */ /* 0x080fe40000410000 */
[----:B------:R-:W-:Y:S01]  /*0610*/  FMUL.FTZ R37, R37, R72 ;  /* 0x0000004825257220 */ /* 0x000fe20000410000 */
[--C-:B----4-:R-:W-:Y:S01]  /*0620*/  @P1 PRMT R28, RZ, 0x5410, R20.reuse ;  /* 0x00005410ff1c1816 */ /* 0x110fe20000000014 */
[----:B------:R-:W-:Y:S01]  /*0630*/  FMUL.FTZ R77, R19, R30 ;  /* 0x0000001e134d7220 */ /* 0x000fe20000410000 */
[----:B------:R-:W-:Y:S01]  /*0640*/  @P1 PRMT R29, RZ, 0x7610, R20 ;  /* 0x00007610ff1d1816 */ /* 0x000fe20000000014 */
[----:B------:R-:W-:Y:S01]  /*0650*/  FMUL.FTZ R70, R40, R37 ;  /* 0x0000002528467220 */ /* 0x000fe20000410000 */
[----:B------:R-:W-:Y:S01]  /*0660*/  PRMT R59, RZ, 0x5410, R34 ;  /* 0x00005410ff3b7816 */ /* 0x000fe20000000022 */
[-C--:B------:R-:W-:Y:S01]  /*0670*/  FMUL.FTZ R30, R57, R72.reuse ;  /* 0x00000048391e7220 */ /* 0x080fe20000410000 */
[----:B------:R-:W-:Y:S01]  /*0680*/  PRMT R81, RZ, 0x5410, R35 ;  /* 0x00005410ff517816 */ /* 0x000fe20000000023 */
[----:B------:R-:W-:-:S02]  /*0690*/  FMUL.FTZ R79, R79, R72 ;  /* 0x000000484f4f7220 */ /* 0x000fc40000410000 */
[----:B------:R-:W-:Y:S01]  /*06a0*/  @P1 FADD.FTZ R77, R77, R28 ;  /* 0x0000001c4d4d1221 */ /* 0x000fe20000010000 */
[----:B------:R-:W-:Y:S01]  /*06b0*/  @P1 PRMT R28, RZ, 0x5410, R21 ;  /* 0x00005410ff1c1816 */ /* 0x000fe20000000015 */
[----:B------:R-:W-:Y:S01]  /*06c0*/  @P1 FADD.FTZ R70, R70, R29 ;  /* 0x0000001d46461221 */ /* 0x000fe20000010000 */
[----:B------:R-:W-:Y:S01]  /*06d0*/  @P1 PRMT R29, RZ, 0x7610, R22 ;  /* 0x00007610ff1d1816 */ /* 0x000fe20000000016 */
[----:B------:R-:W-:Y:S02]  /*06e0*/  FMUL.FTZ R75, R41, R30 ;  /* 0x0000001e294b7220 */ /* 0x000fe40000410000 */
        /* <DEDUP_REMOVED lines=10> */
[----:B------:R-:W-:Y:S02]  /*0790*/  FMUL.FTZ R66, R45, R66 ;  /* 0x000000422d427220 */ /* 0x000fe40000410000 */
[-C--:B------:R-:W-:Y:S02]  /*07a0*/  FMUL.FTZ R35, R35, R72.reuse ;  /* 0x0000004823237220 */ /* 0x080fe40000410000 */
[----:B------:R-:W-:-:S02]  /*07b0*/  FMUL.FTZ R33, R33, R72 ;  /* 0x0000004821217220 */ /* 0x000fc40000410000 */
[----:B------:R-:W-:Y:S01]  /*07c0*/  @P1 FADD.FTZ R73, R73, R28 ;  /* 0x0000001c49491221 */ /* 0x000fe20000010000 */
[----:B------:R-:W-:Y:S01]  /*07d0*/  @P1 PRMT R28, RZ, 0x7610, R23 ;  /* 0x00007610ff1c1816 */ /* 0x000fe20000000017 */
[----:B------:R-:W-:Y:S01]  /*07e0*/  @P1 FADD.FTZ R66, R66, R29 ;  /* 0x0000001d42421221 */ /* 0x000fe20000010000 */
[----:B------:R-:W-:Y:S01]  /*07f0*/  @P1 PRMT R29, RZ, 0x7610, R21 ;  /* 0x00007610ff1d1816 */ /* 0x000fe20000000015 */
[----:B------:R-:W-:Y:S01]  /*0800*/  FMUL.FTZ R59, R46, R35 ;  /* 0x000000232e3b7220 */ /* 0x000fe20000410000 */
[C---:B------:R-:W-:Y:S01]  /*0810*/  SHF.L.U32 R30, R39.reuse, 0x4, RZ ;  /* 0x00000004271e7819 */ /* 0x040fe200000006ff */
[----:B------:R-:W-:Y:S01]  /*0820*/  FMUL.FTZ R58, R42, R33 ;  /* 0x000000212a3a7220 */ /* 0x000fe20000410000 */
[----:B------:R-:W-:Y:S01]  /*0830*/  IADD3 R79, R39, 0x20, RZ ;  /* 0x00000020274f7810 */ /* 0x000fe20007ffe0ff */
[----:B------:R-:W-:Y:S01]  /*0840*/  @P1 FADD.FTZ R59, R59, R28 ;  /* 0x0000001c3b3b1221 */ /* 0x000fe20000010000 */
[----:B------:R-:W-:Y:S01]  /*0850*/  IADD3 R28, P0, R30, c[0x0][0x188], RZ ;  /* 0x000062001e1c7a10 */ /* 0x000fe20007f1e0ff */
[----:B------:R-:W-:Y:S01]  /*0860*/  @P1 FADD.FTZ R58, R58, R29 ;  /* 0x0000001d3a3a1221 */ /* 0x000fe20000010000 */
[----:B------:R-:W-:Y:S01]  /*0870*/  F2FP.BF16.PACK_AB R34, R68, R73 ;  /* 0x000000494422723e */ /* 0x000fe200000010ff */
[----:B------:R-:W-:Y:S01]  /*0880*/  IMAD.WIDE.U32 R36, R79, R38, c[0x0][0x170] ;  /* 0x00005c004f247625 */ /* 0x000fe200078e0026 */
[----:B------:R-:W-:-:S02]  /*0890*/  IADD3.X R29, R64, c[0x0][0x18c], RZ, P0, !PT ;  /* 0x00006300401d7a10 */ /* 0x000fc400007fe4ff */
[----:B------:R-:W-:Y:S02]  /*08a0*/  F2FP.BF16.PACK_AB R35, R59, R66 ;  /* 0x000000423b23723e */ /* 0x000fe400000010ff */
[----:B------:R-:W-:Y:S02]  /*08b0*/  F2FP.BF16.PACK_AB R33, R58, R75 ;  /* 0x0000004b3a21723e */ /* 0x000fe400000010ff */
[----:B------:R-:W-:Y:S02]  /*08c0*/  F2FP.BF16.PACK_AB R32, R70, R77 ;  /* 0x0000004d4620723e */ /* 0x000fe400000010ff */
[----:B------:R-:W-:-:S03]  /*08d0*/  @P1 LEA R56, P0, R79, c[0x0][0x180], 0x4 ;  /* 0x000060004f381a11 */ /* 0x000fc600078020ff */
[----:B------:R0:W-:Y:S04]  /*08e0*/  STG.E.128 [R28.64], R32 ;  /* 0x000000201c007986 */ /* 0x0001e8000c101d04 */
[----:B------:R-:W0:Y:S01]  /*08f0*/  LDG.E.128 R36, [R36.64] ;  /* 0x0000000424247981 */ /* 0x000e22000c1e1d00 */
[----:B------:R-:W-:-:S05]  /*0900*/  @P1 LEA.HI.X R57, R79, c[0x0][0x184], RZ, 0x4, P0 ;  /* 0x000061004f391a11 */ /* 0x000fca00000f24ff */
[----:B------:R1:W2:Y:S02]  /*0910*/  @P1 LDG.E.128 R20, [R56.64] ;  /* 0x0000000438141981 */ /* 0x0002a4000c1e1d00 */
[----:B-1----:R-:W-:Y:S02]  /*0920*/  SHF.L.U32 R56, R79, 0x4, RZ ;  /* 0x000000044f387819 */ /* 0x002fe400000006ff */
[----:B0-----:R-:W-:Y:S02]  /*0930*/  PRMT R29, RZ, 0x5410, R36 ;  /* 0x00005410ff1d7816 */ /* 0x001fe40000000024 */
[--C-:B------:R-:W-:Y:S02]  /*0940*/  PRMT R35, RZ, 0x5410, R37.reuse ;  /* 0x00005410ff237816 */ /* 0x100fe40000000025 */
[----:B------:R-:W-:Y:S02]  /*0950*/  PRMT R37, RZ, 0x7610, R37 ;  /* 0x00007610ff257816 */ /* 0x000fe40000000025 */
[----:B------:R-:W-:Y:S01]  /*0960*/  PRMT R83, RZ, 0x5410, R39 ;  /* 0x00005410ff537816 */ /* 0x000fe20000000027 */
[----:B------:R-:W-:-:S02]  /*0970*/  FMUL.FTZ R32, R29, R72 ;  /* 0x000000481d207220 */ /* 0x000fc40000410000 */
[-C--:B------:R-:W-:Y:S01]  /*0980*/  FMUL.FTZ R28, R37, R72.reuse ;  /* 0x00000048251c7220 */ /* 0x080fe20000410000 */
[----:B------:R-:W-:Y:S01]  /*0990*/  PRMT R33, RZ, 0x7610, R36 ;  /* 0x00007610ff217816 */ /* 0x000fe20000000024 */
[----:B------:R-:W-:Y:S02]  /*09a0*/  FMUL.FTZ R37, R83, R72 ;  /* 0x0000004853257220 */ /* 0x000fe40000410000 */
[----:B------:R-:W-:Y:S01]  /*09b0*/  FMUL.FTZ R83, R47, R32 ;  /* 0x000000202f537220 */ /* 0x000fe20000410000 */
[----:B--2---:R-:W-:Y:S01]  /*09c0*/  @P1 PRMT R32, RZ, 0x5410, R20 ;  /* 0x00005410ff201816 */ /* 0x004fe20000000014 */
[----:B------:R-:W-:Y:S02]  /*09d0*/  FADD.FTZ R29, RZ, R77 ;  /* 0x0000004dff1d7221 */ /* 0x000fe40000010000 */
[----:B------:R-:W-:Y:S02]  /*09e0*/  FMUL.FTZ R76, R33, R72 ;  /* 0x00000048214c7220 */ /* 0x000fe40000410000 */
[----:B------:R-:W-:-:S02]  /*09f0*/  @P1 FADD.FTZ R83, R32, R83 ;  /* 0x0000005320531221 */ /* 0x000fc40000010000 */
[----:B------:R-:W-:Y:S01]  /*0a00*/  FADD.FTZ R32, R29, R70 ;  /* 0x000000461d207221 */ /* 0x000fe20000010000 */
[----:B------:R-:W-:Y:S01]  /*0a10*/  @P1 PRMT R29, RZ, 0x7610, R20 ;  /* 0x00007610ff1d1816 */ /* 0x000fe20000000014 */
[----:B------:R-:W-:Y:S01]  /*0a20*/  FMUL.FTZ R76, R49, R76 ;  /* 0x0000004c314c7220 */ /* 0x000fe20000410000 */
[----:B------:R-:W-:-:S03]  /*0a30*/  PRMT R57, RZ, 0x5410, R38 ;  /* 0x00005410ff397816 */ /* 0x000fc60000000026 */
[----:B------:R-:W-:Y:S02]  /*0a40*/  @P1 FADD.FTZ R76, R29, R76 ;  /* 0x0000004c1d4c1221 */ /* 0x000fe40000010000 */
[----:B------:R-:W-:Y:S02]  /*0a50*/  FADD.FTZ R29, R32, R75 ;  /* 0x0000004b201d7221 */ /* 0x000fe40000010000 */
[-C--:B------:R-:W-:Y:S01]  /*0a60*/  FMUL.FTZ R57, R57, R72.reuse ;  /* 0x0000004839397220 */ /* 0x080fe20000410000 */
[----:B------:R-:W-:Y:S01]  /*0a70*/  PRMT R81, RZ, 0x7610, R38 ;  /* 0x00007610ff517816 */ /* 0x000fe20000000026 */
[----:B------:R-:W-:Y:S01]  /*0a80*/  FADD.FTZ R32, R29, R58 ;  /* 0x0000003a1d207221 */ /* 0x000fe20000010000 */
[----:B------:R-:W-:Y:S01]  /*0a90*/  @P1 PRMT R29, RZ, 0x5410, R22 ;  /* 0x00005410ff1d1816 */ /* 0x000fe20000000016 */
[----:B------:R-:W-:Y:S01]  /*0aa0*/  FMUL.FTZ R38, R50, R57 ;  /* 0x0000003932267220 */ /* 0x000fe20000410000 */
[----:B------:R-:W-:Y:S01]  /*0ab0*/  PRMT R39, RZ, 0x7610, R39 ;  /* 0x00007610ff277816 */ /* 0x000fe20000000027 */
[----:B------:R-:W-:-:S02]  /*0ac0*/  FMUL.FTZ R34, R81, R72 ;  /* 0x0000004851227220 */ /* 0x000fc40000410000 */
[----:B------:R-:W-:Y:S02]  /*0ad0*/  @P1 FADD.FTZ R38, R29, R38 ;  /* 0x000000261d261221 */ /* 0x000fe40000010000 */
[----:B------:R-:W-:Y:S01]  /*0ae0*/  FADD.FTZ R29, R32, R73 ;  /* 0x00000049201d7221 */ /* 0x000fe20000010000 */
[----:B------:R-:W-:Y:S01]  /*0af0*/  @P1 PRMT R32, RZ, 0x5410, R23 ;  /* 0x00005410ff201816 */ /* 0x000fe20000000017 */
[-C--:B------:R-:W-:Y:S01]  /*0b00*/  FMUL.FTZ R35, R35, R72.reuse ;  /* 0x0000004823237220 */ /* 0x080fe20000410000 */
[----:B------:R-:W-:Y:S01]  /*0b10*/  @P1 PRMT R33, RZ, 0x5410, R21 ;  /* 0x00005410ff211816 */ /* 0x000fe20000000015 */
[----:B------:R-:W-:Y:S02]  /*0b20*/  FMUL.FTZ R72, R39, R72 ;  /* 0x0000004827487220 */ /* 0x000fe40000410000 */
[----:B------:R-:W-:Y:S02]  /*0b30*/  FMUL.FTZ R37, R52, R37 ;  /* 0x0000002534257220 */ /* 0x000fe40000410000 */
[----:B------:R-:W-:Y:S01]  /*0b40*/  FMUL.FTZ R39, R53, R34 ;  /* 0x0000002235277220 */ /* 0x000fe20000410000 */
[----:B------:R-:W-:Y:S01]  /*0b50*/  @P1 PRMT R34, RZ, 0x7610, R22 ;  /* 0x00007610ff221816 */ /* 0x000fe20000000016 */
[----:B------:R-:W-:-:S02]  /*0b60*/  FADD.FTZ R29, R29, R68 ;  /* 0x000000441d1d7221 */ /* 0x000fc40000010000 */
[----:B------:R-:W-:Y:S02]  /*0b70*/  FMUL.FTZ R74, R48, R35 ;  /* 0x00000023304a7220 */ /* 0x000fe40000410000 */
[----:B------:R-:W-:Y:S02]  /*0b80*/  @P1 FADD.FTZ R37, R32, R37 ;  /* 0x0000002520251221 */ /* 0x000fe40000010000 */
[----:B------:R-:W-:Y:S02]  /*0b90*/  FADD.FTZ R32, R29, R66 ;  /* 0x000000421d207221 */ /* 0x000fe40000010000 */
[----:B------:R-:W-:Y:S01]  /*0ba0*/  @P1 FADD.FTZ R74, R33, R74 ;  /* 0x0000004a214a1221 */ /* 0x000fe20000010000 */
[----:B------:R-:W-:Y:S01]  /*0bb0*/  @P1 PRMT R33, RZ, 0x7610, R23 ;  /* 0x00007610ff211816 */ /* 0x000fe20000000017 */
[----:B------:R-:W-:Y:S01]  /*0bc0*/  @P1 FADD.FTZ R39, R34, R39 ;  /* 0x0000002722271221 */ /* 0x000fe20000010000 */
[----:B------:R-:W-:Y:S01]  /*0bd0*/  @P1 PRMT R34, RZ, 0x7610, R21 ;  /* 0x00007610ff221816 */ /* 0x000fe20000000015 */
[----:B------:R-:W-:-:S02]  /*0be0*/  FMUL.FTZ R72, R55, R72 ;  /* 0x0000004837487220 */ /* 0x000fc40000410000 */
[----:B------:R-:W-:Y:S02]  /*0bf0*/  FMUL.FTZ R57, R51, R28 ;  /* 0x0000001c33397220 */ /* 0x000fe40000410000 */
[----:B------:R-:W-:Y:S02]  /*0c00*/  FADD.FTZ R32, R32, R59 ;  /* 0x0000003b20207221 */ /* 0x000fe40000010000 */
[----:B------:R-:W-:Y:S01]  /*0c10*/  @P1 FADD.FTZ R72, R33, R72 ;  /* 0x0000004821481221 */ /* 0x000fe20000010000 */
[----:B------:R-:W-:Y:S01]  /*0c20*/  SHF.R.U32.HI R36, RZ, 0x1c, R79 ;  /* 0x0000001cff247819 */ /* 0x000fe2000001164f */
[----:B------:R-:W-:Y:S01]  /*0c30*/  @P1 FADD.FTZ R57, R34, R57 ;  /* 0x0000003922391221 */ /* 0x000fe20000010000 */
[----:B------:R-:W-:Y:S01]  /*0c40*/  IADD3 R28, P0, R56, c[0x0][0x188], RZ ;  /* 0x00006200381c7a10 */ /* 0x000fe20007f1e0ff */
[----:B------:R-:W-:Y:S01]  /*0c50*/  FADD.FTZ R33, R32, R83 ;  /* 0x0000005320217221 */ /* 0x000fe20000010000 */
[----:B------:R-:W-:Y:S02]  /*0c60*/  F2FP.BF16.PACK_AB R35, R72, R37 ;  /* 0x000000254823723e */ /* 0x000fe400000010ff */
[----:B------:R-:W-:Y:S01]  /*0c70*/  IADD3.X R29, R36, c[0x0][0x18c], RZ, P0, !PT ;  /* 0x00006300241d7a10 */ /* 0x000fe200007fe4ff */
[----:B------:R-:W-:Y:S01]  /*0c80*/  FADD.FTZ R79, R33, R76 ;  /* 0x0000004c214f7221 */ /* 0x000fe20000010000 */
[----:B------:R-:W-:-:S02]  /*0c90*/  F2FP.BF16.PACK_AB R34, R39, R38 ;  /* 0x000000262722723e */ /* 0x000fc400000010ff */
[----:B------:R-:W-:Y:S02]  /*0ca0*/  F2FP.BF16.PACK_AB R33, R57, R74 ;  /* 0x0000004a3921723e */ /* 0x000fe400000010ff */
[----:B------:R-:W-:Y:S01]  /*0cb0*/  F2FP.BF16.PACK_AB R32, R76, R83 ;  /* 0x000000534c20723e */ /* 0x000fe200000010ff */
[----:B------:R-:W-:-:S04]  /*0cc0*/  FADD.FTZ R78, R79, R74 ;  /* 0x0000004a4f4e7221 */ /* 0x000fc80000010000 */
[----:B------:R0:W-:Y:S01]  /*0cd0*/  STG.E.128 [R28.64], R32 ;  /* 0x000000201c007986 */ /* 0x0001e2000c101d04 */
[----:B------:R-:W-:-:S04]  /*0ce0*/  FADD.FTZ R79, R78, R57 ;  /* 0x000000394e4f7221 */ /* 0x000fc80000010000 */
[----:B------:R-:W-:-:S04]  /*0cf0*/  FADD.FTZ R78, R79, R38 ;  /* 0x000000264f4e7221 */ /* 0x000fc80000010000 */
[----:B------:R-:W-:-:S04]  /*0d00*/  FADD.FTZ R78, R78, R39 ;  /* 0x000000274e4e7221 */ /* 0x000fc80000010000 */
[----:B------:R-:W-:Y:S01]  /*0d10*/  FADD.FTZ R79, R78, R37 ;  /* 0x000000254e4f7221 */ /* 0x000fe20000010000 */
[----:B------:R-:W-:-:S03]  /*0d20*/  ISETP.NE.AND P0, PT, R0, RZ, PT ;  /* 0x000000ff0000720c */ /* 0x000fc60003f05270 */
[----:B------:R-:W-:Y:S01]  /*0d30*/  FADD.FTZ R81, R79, R72 ;  /* 0x000000484f517221 */ /* 0x000fe20000010000 */
[----:B------:R-:W-:Y:S07]  /*0d40*/  BRA.DIV ~URZ, `(.L_x_265) ;  /* 0x000008c27f007947 */ /* 0x000fee000b800000 */
[----:B0-----:R0:W1:Y:S02]  /*0d50*/  SHFL.BFLY PT, R28, R81, 0x1, 0x1f ;  /* 0x0c201f00511c7f89 */ /* 0x00106400000e0000 */
.L_x_269:
        /* <DEDUP_REMOVED lines=11> */
[C---:B------:R-:W-:Y:S02]  /*0e10*/  FADD.FTZ R34, -R33.reuse, R77 ;  /* 0x0000004d21227221 */ /* 0x040fe40000010100 */
[C---:B------:R-:W-:Y:S02]  /*0e20*/  FADD.FTZ R35, -R33.reuse, R70 ;  /* 0x0000004621237221 */ /* 0x040fe40000010100 */
[----:B------:R-:W-:Y:S02]  /*0e30*/  FFMA.FTZ R34, R34, R34, RZ ;  /* 0x0000002222227223 */ /* 0x000fe400000100ff */
[----:B------:R-:W-:Y:S02]  /*0e40*/  FADD.FTZ R79, -R33, R75 ;  /* 0x0000004b214f7221 */ /* 0x000fe40000010100 */
[----:B------:R-:W-:Y:S02]  /*0e50*/  FFMA.FTZ R34, R35, R35, R34 ;  /* 0x0000002323227223 */ /* 0x000fe40000010022 */
[----:B------:R-:W-:-:S02]  /*0e60*/  FADD.FTZ R35, -R33, R58 ;  /* 0x0000003a21237221 */ /* 0x000fc40000010100 */
[----:B------:R-:W-:Y:S02]  /*0e70*/  FFMA.FTZ R34, R79, R79, R34 ;  /* 0x0000004f4f227223 */ /* 0x000fe40000010022 */
[----:B------:R-:W-:Y:S02]  /*0e80*/  FADD.FTZ R29, -R33, R73 ;  /* 0x00000049211d7221 */ /* 0x000fe40000010100 */
[----:B------:R-:W-:Y:S02]  /*0e90*/  FFMA.FTZ R34, R35, R35, R34 ;  /* 0x0000002323227223 */ /* 0x000fe40000010022 */
        /* <DEDUP_REMOVED lines=21> */
[----:B------:R-:W-:-:S04]  /*0ff0*/  FFMA.FTZ R34, R29, R29, R34 ;  /* 0x0000001d1d227223 */ /* 0x000fc80000010022 */
        /* <DEDUP_REMOVED lines=10> */
.L_x_270:
[----:B------:R-:W-:Y:S01]  /*10a0*/  FMUL.FTZ R28, R33, R33 ;  /* 0x00000021211c7220 */ /* 0x000fe20000410000 */
[----:B------:R-:W-:Y:S01]  /*10b0*/  ISETP.NE.AND P1, PT, RZ, UR6, PT ;  /* 0x00000006ff007c0c */ /* 0x000fe2000bf25270 */
[----:B-1----:R-:W-:Y:S01]  /*10c0*/  FADD.FTZ R29, R79, R32 ;  /* 0x000000204f1d7221 */ /* 0x002fe20000010000 */
[----:B------:R-:W-:Y:S01]  /*10d0*/  MOV R34, c[0x0][0x1e0] ;  /* 0x0000780000227a02 */ /* 0x000fe20000000f00 */
[----:B------:R-:W-:Y:S01]  /*10e0*/  HFMA2.MMA R79, -RZ, RZ, 0, 2.384185791015625e-07 ;  /* 0x00000004ff4f7435 */ /* 0x000fe200000001ff */
[----:B------:R-:W-:Y:S02]  /*10f0*/  FSEL R35, R28, RZ, P1 ;  /* 0x000000ff1c237208 */ /* 0x000fe40000800000 */
[----:B0-----:R-:W-:Y:S01]  /*1100*/  FSEL R32, R33, RZ, !P1 ;  /* 0x000000ff21207208 */ /* 0x001fe20004800000 */
[----:B------:R-:W-:Y:S01]  /*1110*/  FFMA.FTZ R34, R29, R34, c[0x0][0x228] ;  /* 0x00008a001d227623 */ /* 0x000fe20000010022 */
[----:B------:R-:W-:-:S03]  /*1120*/  IADD3 R56, P2, R56, c[0x0][0x208], RZ ;  /* 0x0000820038387a10 */ /* 0x000fc60007f5e0ff */
[----:B------:R-:W-:Y:S02]  /*1130*/  FADD.FTZ R35, R34, R35 ;  /* 0x0000002322237221 */ /* 0x000fe40000010000 */
[----:B------:R-:W-:Y:S02]  /*1140*/  @!P0 IMAD.WIDE R28, R2, R79, c[0x0][0x1a0] ;  /* 0x00006800021c8625 */ /* 0x000fe400078e024f */
[----:B------:R-:W0:Y:S02]  /*1150*/  MUFU.RSQ R81, R35 ;  /* 0x0000002300517308 */ /* 0x000e240000001400 */
[C---:B------:R-:W-:Y:S01]  /*1160*/  FADD.FTZ R84, -R32.reuse, R66 ;  /* 0x0000004220547221 */ /* 0x040fe20000010100 */
[----:B------:R1:W-:Y:S01]  /*1170*/  @!P0 STG.E [R28.64], R33 ;  /* 0x000000211c008986 */ /* 0x0003e2000c101904 */
[C---:B------:R-:W-:Y:S02]  /*1180*/  FADD.FTZ R86, -R32.reuse, R59 ;  /* 0x0000003b20567221 */ /* 0x040fe40000010100 */
[----:B------:R-:W-:-:S02]  /*1190*/  FADD.FTZ R80, -R32, R77 ;  /* 0x0000004d20507221 */ /* 0x000fc40000010100 */
[C---:B------:R-:W-:Y:S02]  /*11a0*/  FADD.FTZ R90, -R32.reuse, R72 ;  /* 0x00000048205a7221 */ /* 0x040fe40000010100 */
[C---:B------:R-:W-:Y:S02]  /*11b0*/  FADD.FTZ R78, -R32.reuse, R58 ;  /* 0x0000003a204e7221 */ /* 0x040fe40000010100 */
[C---:B------:R-:W-:Y:S02]  /*11c0*/  FADD.FTZ R70, -R32.reuse, R70 ;  /* 0x0000004620467221 */ /* 0x040fe40000010100 */
[----:B------:R-:W-:Y:S01]  /*11d0*/  FADD.FTZ R82, -R32, R75 ;  /* 0x0000004b20527221 */ /* 0x000fe20000010100 */
[----:B-1----:R-:W-:Y:S01]  /*11e0*/  PRMT R29, RZ, 0x5410, R27 ;  /* 0x00005410ff1d7816 */ /* 0x002fe2000000001b */
[C---:B0-----:R-:W-:Y:S02]  /*11f0*/  FMUL.FTZ R84, R81.reuse, R84 ;  /* 0x0000005451547220 */ /* 0x041fe40000410000 */
[----:B------:R-:W-:-:S02]  /*1200*/  FMUL.FTZ R33, R81, R86 ;  /* 0x0000005651217220 */ /* 0x000fc40000410000 */
[----:B------:R-:W-:Y:S01]  /*1210*/  FFMA.FTZ R35, R84, R29, R9 ;  /* 0x0000001d54237223 */ /* 0x000fe20000010009 */
[----:B------:R-:W-:Y:S01]  /*1220*/  PRMT R29, RZ, 0x7610, R27 ;  /* 0x00007610ff1d7816 */ /* 0x000fe2000000001b */
[C---:B------:R-:W-:Y:S02]  /*1230*/  FADD.FTZ R34, -R32.reuse, R73 ;  /* 0x0000004920227221 */ /* 0x040fe40000010100 */
[C---:B------:R-:W-:Y:S02]  /*1240*/  FADD.FTZ R68, -R32.reuse, R68 ;  /* 0x0000004420447221 */ /* 0x040fe40000010100 */
[----:B------:R-:W-:Y:S01]  /*1250*/  FFMA.FTZ R72, R33, R29, R10 ;  /* 0x0000001d21487223 */ /* 0x000fe2000001000a */
[----:B------:R-:W-:Y:S01]  /*1260*/  PRMT R29, RZ, 0x5410, R24 ;  /* 0x00005410ff1d7816 */ /* 0x000fe20000000018 */
[C---:B------:R-:W-:Y:S01]  /*1270*/  FADD.FTZ R58, -R32.reuse, R83 ;  /* 0x00000053203a7221 */ /* 0x040fe20000010100 */
[----:B------:R-:W-:Y:S01]  /*1280*/  PRMT R33, RZ, 0x5410, R25 ;  /* 0x00005410ff217816 */ /* 0x000fe20000000019 */
[----:B------:R-:W-:Y:S01]  /*1290*/  FADD.FTZ R76, -R32, R76 ;  /* 0x0000004c204c7221 */ /* 0x000fe20000010100 */
[----:B------:R-:W-:Y:S01]  /*12a0*/  F2FP.BF16.PACK_AB R35, R72, R35 ;  /* 0x000000234823723e */ /* 0x000fe200000010ff */
[----:B------:R-:W-:-:S02]  /*12b0*/  FADD.FTZ R74, -R32, R74 ;  /* 0x0000004a204a7221 */ /* 0x000fc40000010100 */
[C---:B------:R-:W-:Y:S02]  /*12c0*/  FADD.FTZ R66, -R32.reuse, R57 ;  /* 0x0000003920427221 */ /* 0x040fe40000010100 */
[C---:B------:R-:W-:Y:S02]  /*12d0*/  FADD.FTZ R38, -R32.reuse, R38 ;  /* 0x0000002620267221 */ /* 0x040fe40000010100 */
[C---:B------:R-:W-:Y:S02]  /*12e0*/  FADD.FTZ R28, -R32.reuse, R39 ;  /* 0x00000027201c7221 */ /* 0x040fe40000010100 */
[----:B------:R-:W-:Y:S02]  /*12f0*/  FADD.FTZ R88, -R32, R37 ;  /* 0x0000002520587221 */ /* 0x000fe40000010100 */
[C---:B------:R-:W-:Y:S02]  /*1300*/  FMUL.FTZ R32, R81.reuse, R80 ;  /* 0x0000005051207220 */ /* 0x040fe40000410000 */
[----:B------:R-:W-:-:S02]  /*1310*/  FMUL.FTZ R88, R81, R88 ;  /* 0x0000005851587220 */ /* 0x000fc40000410000 */
[----:B------:R-:W-:Y:S01]  /*1320*/  FFMA.FTZ R32, R32, R29, R3 ;  /* 0x0000001d20207223 */ /* 0x000fe20000010003 */
[----:B------:R-:W-:Y:S01]  /*1330*/  PRMT R29, RZ, 0x5410, R31 ;  /* 0x00005410ff1d7816 */ /* 0x000fe2000000001f */
[C---:B------:R-:W-:Y:S02]  /*1340*/  FMUL.FTZ R37, R81.reuse, R90 ;  /* 0x0000005a51257220 */ /* 0x040fe40000410000 */
[C---:B------:R-:W-:Y:S02]  /*1350*/  FMUL.FTZ R34, R81.reuse, R34 ;  /* 0x0000002251227220 */ /* 0x040fe40000410000 */
[----:B------:R-:W-:Y:S01]  /*1360*/  FFMA.FTZ R39, R88, R29, R17 ;  /* 0x0000001d58277223 */ /* 0x000fe20000010011 */
[----:B------:R-:W-:Y:S01]  /*1370*/  PRMT R29, RZ, 0x7610, R31 ;  /* 0x00007610ff1d7816 */ /* 0x000fe2000000001f */
[C---:B------:R-:W-:Y:S02]  /*1380*/  FMUL.FTZ R68, R81.reuse, R68 ;  /* 0x0000004451447220 */ /* 0x040fe40000410000 */
[----:B------:R-:W-:-:S02]  /*1390*/  FMUL.FTZ R70, R81, R70 ;  /* 0x0000004651467220 */ /* 0x000fc40000410000 */
[----:B------:R-:W-:Y:S02]  /*13a0*/  FFMA.FTZ R80, R37, R29, R18 ;  /* 0x0000001d25507223 */ /* 0x000fe40000010012 */
[C---:B------:R-:W-:Y:S02]  /*13b0*/  FMUL.FTZ R38, R81.reuse, R38 ;  /* 0x0000002651267220 */ /* 0x040fe40000410000 */
[----:B------:R-:W-:Y:S01]  /*13c0*/  FMUL.FTZ R28, R81, R28 ;  /* 0x0000001c511c7220 */ /* 0x000fe20000410000 */
[----:B------:R-:W-:Y:S01]  /*13d0*/  F2FP.BF16.PACK_AB R39, R80, R39 ;  /* 0x000000275027723e */ /* 0x000fe200000010ff */
[----:B------:R-:W-:Y:S02]  /*13e0*/  FFMA.FTZ R34, R54, R34, R7 ;  /* 0x0000002236227223 */ /* 0x000fe40000010007 */
[----:B------:R-:W-:Y:S02]  /*13f0*/  FFMA.FTZ R37, R61, R68, R8 ;  /* 0x000000443d257223 */ /* 0x000fe40000010008 */
[----:B------:R-:W-:-:S02]  /*1400*/  FMUL.FTZ R82, R81, R82 ;  /* 0x0000005251527220 */ /* 0x000fc40000410000 */
[----:B------:R-:W-:Y:S01]  /*1410*/  FMUL.FTZ R78, R81, R78 ;  /* 0x0000004e514e7220 */ /* 0x000fe20000410000 */
[----:B------:R-:W-:Y:S01]  /*1420*/  F2FP.BF16.PACK_AB R34, R37, R34 ;  /* 0x000000222522723e */ /* 0x000fe200000010ff */
[C---:B------:R-:W-:Y:S02]  /*1430*/  FMUL.FTZ R74, R81.reuse, R74 ;  /* 0x0000004a514a7220 */ /* 0x040fe40000410000 */
[C---:B------:R-:W-:Y:S02]  /*1440*/  FMUL.FTZ R66, R81.reuse, R66 ;  /* 0x0000004251427220 */ /* 0x040fe40000410000 */
[C---:B------:R-:W-:Y:S02]  /*1450*/  FMUL.FTZ R58, R81.reuse, R58 ;  /* 0x0000003a513a7220 */ /* 0x040fe40000410000 */
[----:B------:R-:W-:Y:S02]  /*1460*/  FMUL.FTZ R76, R81, R76 ;  /* 0x0000004c514c7220 */ /* 0x000fe40000410000 */
[----:B------:R-:W-:-:S02]  /*1470*/  FFMA.FTZ R29, R69, R70, R4 ;  /* 0x00000046451d7223 */ /* 0x000fc40000010004 */
[----:B------:R-:W-:Y:S02]  /*1480*/  FFMA.FTZ R38, R62, R38, R15 ;  /* 0x000000263e267223 */ /* 0x000fe4000001000f */
[----:B------:R-:W-:Y:S01]  /*1490*/  FFMA.FTZ R57, R67, R28, R16 ;  /* 0x0000001c43397223 */ /* 0x000fe20000010010 */
[----:B------:R-:W-:Y:S01]  /*14a0*/  IADD3 R28, P1, R30, c[0x0][0x208], RZ ;  /* 0x000082001e1c7a10 */ /* 0x000fe20007f3e0ff */
[----:B------:R-:W-:Y:S01]  /*14b0*/  FFMA.FTZ R33, R82, R33, R5 ;  /* 0x0000002152217223 */ /* 0x000fe20000010005 */
[----:B------:R-:W-:Y:S01]  /*14c0*/  F2FP.BF16.PACK_AB R32, R29, R32 ;  /* 0x000000201d20723e */ /* 0x000fe200000010ff */
[----:B------:R-:W-:Y:S01]  /*14d0*/  FFMA.FTZ R78, R71, R78, R6 ;  /* 0x0000004e474e7223 */ /* 0x000fe20000010006 */
[----:B------:R-:W-:Y:S01]  /*14e0*/  F2FP.BF16.PACK_AB R38, R57, R38 ;  /* 0x000000263926723e */ /* 0x000fe200000010ff */
[----:B------:R-:W-:Y:S01]  /*14f0*/  FFMA.FTZ R37, R60, R74, R13 ;  /* 0x0000004a3c257223 */ /* 0x000fe2000001000d */
[----:B------:R-:W-:Y:S01]  /*1500*/  IADD3.X R29, R64, c[0x0][0x20c], RZ, P1, !PT ;  /* 0x00008300401d7a10 */ /* 0x000fe20000ffe4ff */
[----:B------:R-:W-:Y:S01]  /*1510*/  FFMA.FTZ R66, R65, R66, R14 ;  /* 0x0000004241427223 */ /* 0x000fe2000001000e */
[----:B------:R-:W-:Y:S01]  /*1520*/  F2FP.BF16.PACK_AB R33, R78, R33 ;  /* 0x000000214e21723e */ /* 0x000fe200000010ff */
[----:B------:R-:W-:Y:S01]  /*1530*/  FFMA.FTZ R30, R26, R58, R11 ;  /* 0x0000003a1a1e7223 */ /* 0x000fe2000001000b */
[----:B------:R-:W-:Y:S01]  /*1540*/  IADD3.X R57, R36, c[0x0][0x20c], RZ, P2, !PT ;  /* 0x0000830024397a10 */ /* 0x000fe200017fe4ff */
[----:B------:R-:W-:Y:S01]  /*1550*/  FFMA.FTZ R73, R63, R76, R12 ;  /* 0x0000004c3f497223 */ /* 0x000fe2000001000c */
[----:B------:R-:W-:Y:S01]  /*1560*/  F2FP.BF16.PACK_AB R37, R66, R37 ;  /* 0x000000254225723e */ /* 0x000fe200000010ff */
[----:B------:R-:W-:-:S03]  /*1570*/  @!P0 IMAD.WIDE R58, R2, R79, c[0x0][0x1a8] ;  /* 0x00006a00023a8625 */ /* 0x000fc600078e024f */
[----:B------:R-:W-:Y:S01]  /*1580*/  F2FP.BF16.PACK_AB R36, R73, R30 ;  /* 0x0000001e4924723e */ /* 0x000fe200000010ff */
[----:B------:R-:W-:Y:S01]  /*1590*/  IMAD R2, R79, c[0x0][0x160], R2 ;  /* 0x000058004f027a24 */ /* 0x000fe200078e0202 */
[----:B------:R0:W-:Y:S04]  /*15a0*/  @!P0 STG.E [R58.64], R81 ;  /* 0x000000513a008986 */ /* 0x0001e8000c101904 */
[----:B------:R0:W-:Y:S01]  /*15b0*/  STG.E.128 [R28.64], R32 ;  /* 0x000000201c007986 */ /* 0x0001e2000c101d04 */
[----:B------:R-:W-:-:S03]  /*15c0*/  ISETP.GE.AND P0, PT, R2, c[0x0][0x164], PT ;  /* 0x0000590002007a0c */ /* 0x000fc60003f06270 */
[----:B------:R0:W-:Y:S10]  /*15d0*/  STG.E.128 [R56.64], R36 ;  /* 0x0000002438007986 */ /* 0x0001f4000c101d04 */
[----:B0-----:R-:W-:Y:S01]  /*15e0*/  @P0 CALL.REL.NOINC `(.L_x_267) ;  /* 0x0000001000000944 */ /* 0x001fe20003c00000 */
[----:B------:R-:W-:Y:S05]  /*15f0*/  BRA `(.L_x_268) ;  /* 0xffffee8000007947 */ /* 0x000fea000383ffff */
.L_x_267:
[----:B------:R-:W-:Y:S05]  /*1600*/  EXIT ;  /* 0x000000000000794d */ /* 0x000fea0003800000 */
.L_x_265:
[----:B0-----:R-:W-:Y:S02]  /*1610*/  MOV R32, R81 ;  /* 0x0000005100207202 */ /* 0x001fe40000000f00 */
[----:B------:R-:W-:-:S02]  /*1620*/  MOV R79, 0x1 ;  /* 0x00000001004f7802 */ /* 0x000fc40000000f00 */
[----:B------:R-:W-:Y:S02]  /*1630*/  MOV R34, 0x1f ;  /* 0x0000001f00227802 */ /* 0x000fe40000000f00 */
[----:B------:R-:W-:Y:S02]  /*1640*/  MOV R35, 0xffffffff ;  /* 0xffffffff00237802 */ /* 0x000fe40000000f00 */
[----:B------:R-:W-:Y:S02]  /*1650*/  MOV R28, 0x1670 ;  /* 0x00001670001c7802 */ /* 0x000fe40000000f00 */
[----:B------:R-:W-:Y:S05]  /*1660*/  CALL.REL.NOINC `($__internal_5_$__cuda_sm70_shflsync_bfly_p) ;  /* 0x000005a000007944 */ /* 0x000fea0003c00000 */
[----:B-1----:R-:W-:Y:S01]  /*1670*/  MOV R28, R79 ;  /* 0x0000004f001c7202 */ /* 0x002fe20000000f00 */
[----:B0-----:R-:W-:Y:S05]  /*1680*/  BRA `(.L_x_269) ;  /* 0xfffff6d000007947 */ /* 0x001fea000383ffff */
.L_x_266:
[----:B------:R-:W-:Y:S01]  /*1690*/  HFMA2.MMA R79, -RZ, RZ, 0, 1.1920928955078125e-07 ;  /* 0x00000002ff4f7435 */ /* 0x000fe200000001ff */
[----:B------:R-:W-:Y:S02]  /*16a0*/  MOV R32, R81 ;  /* 0x0000005100207202 */ /* 0x000fe40000000f00 */
[----:B------:R-:W-:Y:S02]  /*16b0*/  MOV R34, 0x1f ;  /* 0x0000001f00227802 */ /* 0x000fe40000000f00 */
[----:B------:R-:W-:-:S02]  /*16c0*/  MOV R35, 0xffffffff ;  /* 0xffffffff00237802 */ /* 0x000fc40000000f00 */
[----:B------:R-:W-:Y:S02]  /*16d0*/  MOV R28, 0x16f0 ;  /* 0x000016f0001c7802 */ /* 0x000fe40000000f00 */
[----:B------:R-:W-:Y:S05]  /*16e0*/  CALL.REL.NOINC `($__internal_5_$__cuda_sm70_shflsync_bfly_p) ;  /* 0x0000052000007944 */ /* 0x000fea0003c00000 */
[----:B01----:R-:W-:Y:S01]  /*16f0*/  FADD.FTZ R32, R81, R79 ;  /* 0x0000004f51207221 */ /* 0x003fe20000010000 */
[----:B------:R-:W-:Y:S01]  /*1700*/  HFMA2.MMA R79, -RZ, RZ, 0, 2.384185791015625e-07 ;  /* 0x00000004ff4f7435 */ /* 0x000fe200000001ff */
[----:B------:R-:W-:Y:S02]  /*1710*/  MOV R34, 0x1f ;  /* 0x0000001f00227802 */ /* 0x000fe40000000f00 */
[----:B------:R-:W-:Y:S02]  /*1720*/  MOV R35, 0xffffffff ;  /* 0xffffffff00237802 */ /* 0x000fe40000000f00 */
[----:B------:R-:W-:Y:S02]  /*1730*/  MOV R28, 0x1750 ;  /* 0x00001750001c7802 */ /* 0x000fe40000000f00 */
[----:B------:R-:W-:Y:S05]  /*1740*/  CALL.REL.NOINC `($__internal_5_$__cuda_sm70_shflsync_bfly_p) ;  /* 0x000004c000007944 */ /* 0x000fea0003c00000 */
[----:B01----:R-:W-:Y:S01]  /*1750*/  FADD.FTZ R32, R32, R79 ;  /* 0x0000004f20207221 */ /* 0x003fe20000010000 */
[----:B------:R-:W-:Y:S01]  /*1760*/  HFMA2.MMA R79, -RZ, RZ, 0, 4.76837158203125e-07 ;  /* 0x00000008ff4f7435 */ /* 0x000fe200000001ff */
[----:B------:R-:W-:Y:S02]  /*1770*/  MOV R34, 0x1f ;  /* 0x0000001f00227802 */ /* 0x000fe40000000f00 */
[----:B------:R-:W-:-:S02]  /*1780*/  MOV R35, 0xffffffff ;  /* 0xffffffff00237802 */ /* 0x000fc40000000f00 */
[----:B------:R-:W-:Y:S02]  /*1790*/  MOV R28, 0x17b0 ;  /* 0x000017b0001c7802 */ /* 0x000fe40000000f00 */
[----:B------:R-:W-:Y:S05]  /*17a0*/  CALL.REL.NOINC `($__internal_5_$__cuda_sm70_shflsync_bfly_p) ;  /* 0x0000046000007944 */ /* 0x000fea0003c00000 */
[----:B01----:R-:W-:Y:S01]  /*17b0*/  FADD.FTZ R32, R32, R79 ;  /* 0x0000004f20207221 */ /* 0x003fe20000010000 */
[----:B------:R-:W-:Y:S01]  /*17c0*/  HFMA2.MMA R79, -RZ, RZ, 0, 9.5367431640625e-07 ;  /* 0x00000010ff4f7435 */ /* 0x000fe200000001ff */
[----:B------:R-:W-:Y:S02]  /*17d0*/  MOV R34, 0x1f ;  /* 0x0000001f00227802 */ /* 0x000fe40000000f00 */
[----:B------:R-:W-:Y:S02]  /*17e0*/  MOV R35, 0xffffffff ;  /* 0xffffffff00237802 */ /* 0x000fe40000000f00 */
[----:B------:R-:W-:Y:S02]  /*17f0*/  MOV R28, 0x1810 ;  /* 0x00001810001c7802 */ /* 0x000fe40000000f00 */
[----:B------:R-:W-:Y:S05]  /*1800*/  CALL.REL.NOINC `($__internal_5_$__cuda_sm70_shflsync_bfly_p) ;  /* 0x0000040000007944 */ /* 0x000fea0003c00000 */
[----:B-1----:R-:W-:Y:S01]  /*1810*/  FADD.FTZ R33, R32, R79 ;  /* 0x0000004f20217221 */ /* 0x002fe20000010000 */
[----:B------:R-:W-:Y:S01]  /*1820*/  HFMA2.MMA R79, -RZ, RZ, 0, 5.9604644775390625e-08 ;  /* 0x00000001ff4f7435 */ /* 0x000fe200000001ff */
[----:B0-----:R-:W-:Y:S02]  /*1830*/  MOV R34, 0x1f ;  /* 0x0000001f00227802 */ /* 0x001fe40000000f00 */
        /* <DEDUP_REMOVED lines=31> */
[----:B------:R-:W-:Y:S01]  /*1a30*/  FFMA.FTZ R28, R35, R35, R28 ;  /* 0x00000023231c7223 */ /* 0x000fe2000001001c */
[----:B------:R-:W-:-:S03]  /*1a40*/  MOV R35, 0xffffffff ;  /* 0xffffffff00237802 */ /* 0x000fc60000000f00 */
[----:B------:R-:W-:Y:S01]  /*1a50*/  FFMA.FTZ R32, R29, R29, R28 ;  /* 0x0000001d1d207223 */ /* 0x000fe2000001001c */
[----:B------:R-:W-:Y:S02]  /*1a60*/  MOV R28, 0x1a80 ;  /* 0x00001a80001c7802 */ /* 0x000fe40000000f00 */
[----:B------:R-:W-:Y:S05]  /*1a70*/  CALL.REL.NOINC `($__internal_5_$__cuda_sm70_shflsync_bfly_p) ;  /* 0x0000019000007944 */ /* 0x000fea0003c00000 */
[----:B01----:R-:W-:Y:S01]  /*1a80*/  FADD.FTZ R32, R32, R79 ;  /* 0x0000004f20207221 */ /* 0x003fe20000010000 */
[----:B------:R-:W-:Y:S01]  /*1a90*/  HFMA2.MMA R79, -RZ, RZ, 0, 1.1920928955078125e-07 ;  /* 0x00000002ff4f7435 */ /* 0x000fe200000001ff */
[----:B------:R-:W-:Y:S02]  /*1aa0*/  MOV R34, 0x1f ;  /* 0x0000001f00227802 */ /* 0x000fe40000000f00 */
[----:B------:R-:W-:Y:S02]  /*1ab0*/  MOV R35, 0xffffffff ;  /* 0xffffffff00237802 */ /* 0x000fe40000000f00 */
[----:B------:R-:W-:Y:S02]  /*1ac0*/  MOV R28, 0x1ae0 ;  /* 0x00001ae0001c7802 */ /* 0x000fe40000000f00 */
[----:B------:R-:W-:Y:S05]  /*1ad0*/  CALL.REL.NOINC `($__internal_5_$__cuda_sm70_shflsync_bfly_p) ;  /* 0x0000013000007944 */ /* 0x000fea0003c00000 */
[----:B01----:R-:W-:Y:S01]  /*1ae0*/  FADD.FTZ R32, R32, R79 ;  /* 0x0000004f20207221 */ /* 0x003fe20000010000 */
[----:B------:R-:W-:Y:S01]  /*1af0*/  HFMA2.MMA R79, -RZ, RZ, 0, 2.384185791015625e-07 ;  /* 0x00000004ff4f7435 */ /* 0x000fe200000001ff */
[----:B------:R-:W-:Y:S02]  /*1b00*/  MOV R34, 0x1f ;  /* 0x0000001f00227802 */ /* 0x000fe40000000f00 */
[----:B------:R-:W-:-:S02]  /*1b10*/  MOV R35, 0xffffffff ;  /* 0xffffffff00237802 */ /* 0x000fc40000000f00 */
[----:B------:R-:W-:Y:S02]  /*1b20*/  MOV R28, 0x1b40 ;  /* 0x00001b40001c7802 */ /* 0x000fe40000000f00 */
[----:B------:R-:W-:Y:S05]  /*1b30*/  CALL.REL.NOINC `($__internal_5_$__cuda_sm70_shflsync_bfly_p) ;  /* 0x000000d000007944 */ /* 0x000fea0003c00000 */
[----:B01----:R-:W-:Y:S01]  /*1b40*/  FADD.FTZ R32, R32, R79 ;  /* 0x0000004f20207221 */ /* 0x003fe20000010000 */
[----:B------:R-:W-:Y:S01]  /*1b50*/  HFMA2.MMA R79, -RZ, RZ, 0, 4.76837158203125e-07 ;  /* 0x00000008ff4f7435 */ /* 0x000fe200000001ff */
[----:B------:R-:W-:Y:S02]  /*1b60*/  MOV R34, 0x1f ;  /* 0x0000001f00227802 */ /* 0x000fe40000000f00 */
[----:B------:R-:W-:Y:S02]  /*1b70*/  MOV R35, 0xffffffff ;  /* 0xffffffff00237802 */ /* 0x000fe40000000f00 */
[----:B------:R-:W-:Y:S02]  /*1b80*/  MOV R28, 0x1ba0 ;  /* 0x00001ba0001c7802 */ /* 0x000fe40000000f00 */
[----:B------:R-:W-:Y:S05]  /*1b90*/  CALL.REL.NOINC `($__internal_5_$__cuda_sm70_shflsync_bfly_p) ;  /* 0x0000007000007944 */ /* 0x000fea0003c00000 */
[----:B01----:R-:W-:Y:S01]  /*1ba0*/  FADD.FTZ R32, R32, R79 ;  /* 0x0000004f20207221 */ /* 0x003fe20000010000 */
[----:B------:R-:W-:Y:S01]  /*1bb0*/  HFMA2.MMA R79, -RZ, RZ, 0, 9.5367431640625e-07 ;  /* 0x00000010ff4f7435 */ /* 0x000fe200000001ff */
[----:B------:R-:W-:Y:S02]  /*1bc0*/  MOV R34, 0x1f ;  /* 0x0000001f00227802 */ /* 0x000fe40000000f00 */
[----:B------:R-:W-:-:S02]  /*1bd0*/  MOV R35, 0xffffffff ;  /* 0xffffffff00237802 */ /* 0x000fc40000000f00 */
[----:B------:R-:W-:Y:S02]  /*1be0*/  MOV R28, 0x1c00 ;  /* 0x00001c00001c7802 */ /* 0x000fe40000000f00 */
[----:B------:R-:W-:Y:S05]  /*1bf0*/  CALL.REL.NOINC `($__internal_5_$__cuda_sm70_shflsync_bfly_p) ;  /* 0x0000001000007944 */ /* 0x000fea0003c00000 */
[----:B01----:R-:W-:Y:S05]  /*1c00*/  BRA `(.L_x_270) ;  /* 0xfffff49000007947 */ /* 0x003fea000383ffff */
        .weak           $__internal_5_$__cuda_sm70_shflsync_bfly_p
        .type           $__internal_5_$__cuda_sm70_shflsync_bfly_p,@function
        .size           $__internal_5_$__cuda_sm70_shflsync_bfly_p,(.L_x_15197 - $__internal_5_$__cuda_sm70_shflsync_bfly_p)
$__internal_5_$__cuda_sm70_shflsync_bfly_p:
[----:B------:R-:W-:Y:S01]  /*1c10*/  HFMA2.MMA R29, -RZ, RZ, 0, 0 ;  /* 0x00000000ff1d7435 */ /* 0x000fe200000001ff */
[----:B------:R-:W-:Y:S04]  /*1c20*/  WARPSYNC R35 ;  /* 0x0000002300007348 */ /* 0x000fe80003800000 */
[----:B------:R0:W1:Y:S01]  /*1c30*/  SHFL.BFLY PT, R79, R32, R79, R34 ;  /* 0x0c00004f204f7389 */ /* 0x00006200000e0022 */
[----:B------:R-:W-:Y:S05]  /*1c40*/  RET.REL.NODEC R28 `(_ZN10layer_norm13ln_fwd_kernelINS_13Kernel_traitsI13__nv_bfloat16S2_S2_S2_fjLj512ELj1ELj4ELj1ELj16ENS_18Kernel_traits_baseILj512ES2_S2_S2_S2_fjLj128EEEEELb0ELb1ELb0ELb1EEEvNS_9FwdParamsE) ;  /* 0xffffe3b01c007950 */ /* 0x000fea0003c3ffff */
.L_x_271:
        /* <DEDUP_REMOVED lines=11> */
.L_x_15197:


//--------------------- .text._ZN10layer_norm13ln_fwd_kernelINS_13Kernel_traitsI13__nv_bfloat16S2_S2_S2_fjLj512ELj1ELj4ELj1ELj16ENS_18Kernel_traits_baseILj512ES2_S2_S2_S2_fjLj128EEEEELb0ELb1ELb1ELb0EEEvNS_9FwdParamsE --------------------------
	.section	.text._ZN10layer_norm13ln_fwd_kernelINS_13Kernel_traitsI13__nv_bfloat16S2_S2_S2_fjLj512ELj1ELj4ELj1ELj16ENS_18Kernel_traits_baseILj512ES2_S2_S2_S2_fjLj128EEEEELb0ELb1ELb1ELb0EEEvNS_9FwdParamsE,"ax",@progbits
	.sectioninfo	@"SHI_REGISTERS=93"
	.align	128
        .global         _ZN10layer_norm13ln_fwd_kernelINS_13Kernel_traitsI13__nv_bfloat16S2_S2_S2_fjLj512ELj1ELj4ELj1ELj16ENS_18Kernel_traits_baseILj512ES2_S2_S2_S2_fjLj128EEEEELb0ELb1ELb1ELb0EEEvNS_9FwdParamsE
        .type           _ZN10layer_norm13ln_fwd_kernelINS_13Kernel_traitsI13__nv_bfloat16S2_S2_S2_fjLj512ELj1ELj4ELj1ELj16ENS_18Kernel_traits_baseILj512ES2_S2_S2_S2_fjLj128EEEEELb0ELb1ELb1ELb0EEEvNS_9FwdParamsE,@function
        .size           _ZN10layer_norm13ln_fwd_kernelINS_13Kernel_traitsI13__nv_bfloat16S2_S2_S2_fjLj512ELj1ELj4ELj1ELj16ENS_18Kernel_traits_baseILj512ES2_S2_S2_S2_fjLj128EEEEELb0ELb1ELb1ELb0EEEvNS_9FwdParamsE,(.L_x_15198 - _ZN10layer_norm13ln_fwd_kernelINS_13Kernel_traitsI13__nv_bfloat16S2_S2_S2_fjLj512ELj1ELj4ELj1ELj16ENS_18Kernel_traits_baseILj512ES2_S2_S2_S2_fjLj128EEEEELb0ELb1ELb1ELb0EEEvNS_9FwdParamsE)
        .other          _ZN10layer_norm13ln_fwd_kernelINS_13Kernel_traitsI13__nv_bfloat16S2_S2_S2_fjLj512ELj1ELj4ELj1ELj16ENS_18Kernel_traits_baseILj512ES2_S2_S2_S2_fjLj128EEEEELb0ELb1ELb1ELb0EEEvNS_9FwdParamsE,@"STO_CUDA_ENTRY STV_DEFAULT"
_ZN10layer_norm13ln_fwd_kernelINS_13Kernel_traitsI13__nv_bfloat16S2_S2_S2_fjLj512ELj1ELj4ELj1ELj16ENS_18Kernel_traits_baseILj512ES2_S2_S2_S2_fjLj128EEEEELb0ELb1ELb1ELb0EEEvNS_9FwdParamsE:
.text._ZN10layer_norm13ln_fwd_kernelINS_13Kernel_traitsI13__nv_bfloat16S2_S2_S2_fjLj512ELj1ELj4ELj1ELj16ENS_18Kernel_traits_baseILj512ES2_S2_S2_S2_fjLj128EEEEELb0ELb1ELb1ELb0EEEvNS_9FwdParamsE:
        /* <DEDUP_REMOVED lines=11> */
[----:B------:R-:W-:Y:S01]  /*00b0*/  LOP3.LUT R32, R32, 0x1f, RZ, 0xc0, !PT ;  /* 0x0000001f20207812 */ /* 0x000fe200078ec0ff */
[----:B-1----:R-:W-:Y:S01]  /*00c0*/  IMAD R19, R2, 0x4, R19 ;  /* 0x0000000402137824 */ /* 0x002fe200078e0213 */
[----:B------:R-:W-:-:S02]  /*00d0*/  LOP3.LUT P1, RZ, R18, 0xffffffe0, RZ, 0xc0, !PT ;  /* 0xffffffe012ff7812 */ /* 0x000fc4000782c0ff */
[----:B------:R-:W-:Y:S02]  /*00e0*/  ISETP.GE.U32.AND P2, PT, R18, 0x40, PT ;  /* 0x000000401200780c */ /* 0x000fe40003f46070 */
[----:B------:R-:W-:-:S09]  /*00f0*/  ISETP.GE.AND P3, PT, R19, c[0x0][0x164], PT ;  /* 0x0000590013007a0c */ /* 0x000fd20003f66270 */
        /* <DEDUP_REMOVED lines=15> */
.L_x_273:
[----:B0-----:R-:W-:Y:S05]  /*01f0*/  BSYNC B0 ;  /* 0x0000000000007941 */ /* 0x001fea0003800000 */
.L_x_272:
        /* <DEDUP_REMOVED lines=15> */
.L_x_275:
[----:B0-----:R-:W-:Y:S05]  /*02f0*/  BSYNC B0 ;  /* 0x0000000000007941 */ /* 0x001fea0003800000 */
.L_x_274:
        /* <DEDUP_REMOVED lines=50> */
.L_x_335:
[----:B------:R-:W-:-:S04]  /*0620*/  IMAD.MOV.U32 R28, RZ, RZ, 0x4 ;  /* 0x00000004ff1c7424 */ /* 0x000fc800078e00ff */
[----:B------:R-:W-:-:S05]  /*0630*/  IMAD.WIDE R30, R19, R28, c[0x0][0x1d0] ;  /* 0x00007400131e7625 */ /* 0x000fca00078e021c */
[----:B------:R0:W2:Y:S01]  /*0640*/  LDG.E R85, [R30.64] ;  /* 0x000000041e557981 */ /* 0x0000a2000c1e1900 */
[----:B------:R-:W-:-:S05]  /*0650*/  IMAD.WIDE R28, R19, R28, c[0x0][0x1d8] ;  /* 0x00007600131c7625 */ /* 0x000fca00078e021c */
[----:B------:R1:W5:Y:S01]  /*0660*/  LDG.E R80, [R28.64] ;  /* 0x000000041c507981 */ /* 0x000362000c1e1900 */
[----:B------:R-:W-:Y:S01]  /*0670*/  IMAD R34, R19, c[0x0][0x168], RZ ;  /* 0x00005a0013227a24 */ /* 0x000fe200078e02ff */
[----:B------:R-:W-:Y:S01]  /*0680*/  HFMA2.MMA R86, -RZ, RZ, 0, 0 ;  /* 0x00000000ff567435 */ /* 0x000fe200000001ff */
[----:B------:R-:W-:Y:S01]  /*0690*/  BSSY B0, `(.L_x_276) ;  /* 0x0000080000007945 */ /* 0x000fe20003800000 */
[----:B------:R-:W0:Y:S02]  /*06a0*/  S2R R82, SR_TID.X ;  /* 0x0000000000527919 */ /* 0x000e240000002100 */
[----:B0-----:R-:W-:Y:S02]  /*06b0*/  LOP3.LUT R30, R82, 0x1f, RZ, 0xc0, !PT ;  /* 0x0000001f521e7812 */ /* 0x001fe400078ec0ff */
        /* <DEDUP_REMOVED lines=9> */
[----:B------:R-:W-:Y:S01]  /*0750*/  SHF.R.S32.HI R84, RZ, 0x1f, R19 ;  /* 0x0000001fff547819 */ /* 0x000fe20000011413 */
[----:B------:R-:W-:Y:S05]  /*0760*/  @!P1 BRA `(.L_x_277) ;  /* 0x0000072000009947 */ /* 0x000fea0003800000 */
[----:B-1----:R-:W-:Y:S02]  /*0770*/  ISETP.NE.U32.AND P0, PT, RZ, c[0x0][0x180], PT ;  /* 0x00006000ff007a0c */ /* 0x002fe40003f05070 */
[----:B------:R-:W-:-:S02]  /*0780*/  @P3 MOV R31, 0x10 ;  /* 0x00000010001f3802 */ /* 0x000fc40000000f00 */
[----:B------:R-:W-:-:S03]  /*0790*/  ISETP.NE.AND.EX P0, PT, RZ, c[0x0][0x184], PT, P0 ;  /* 0x00006100ff007a0c */ /* 0x000fc60003f05300 */
[----:B------:R-:W-:-:S05]  /*07a0*/  @P3 IMAD.WIDE.U32 R30, R86, R31, c[0x0][0x170] ;  /* 0x00005c00561e3625 */ /* 0x000fca00078e001f */
[----:B------:R0:W5:Y:S05]  /*07b0*/  @P3 LDG.E.128 R20, [R30.64] ;  /* 0x000000041e143981 */ /* 0x00016a000c1e1d00 */
[----:B------:R-:W-:-:S04]  /*07c0*/  @P0 IMAD.MOV.U32 R28, RZ, RZ, 0x10 ;  /* 0x00000010ff1c0424 */ /* 0x000fc800078e00ff */
[----:B------:R-:W-:-:S05]  /*07d0*/  @P0 IMAD.WIDE.U32 R28, R83, R28, c[0x0][0x180] ;  /* 0x00006000531c0625 */ /* 0x000fca00078e001c */
[----:B------:R0:W5:Y:S01]  /*07e0*/  @P0 LDG.E.128 R24, [R28.64] ;  /* 0x000000041c180981 */ /* 0x000162000c1e1d00 */
[----:B------:R-:W-:Y:S01]  /*07f0*/  ISETP.GT.AND P4, PT, R85, RZ, PT ;  /* 0x000000ff5500720c */ /* 0x000fe20003f84270 */
[----:B------:R-:W-:-:S12]  /*0800*/  BSSY B1, `(.L_x_278) ;  /* 0x000000b000017945 */ /* 0x000fd80003800000 */
[----:B------:R-:W-:Y:S05]  /*0810*/  @P4 BRA `(.L_x_279) ;  /* 0x0000004000004947 */ /* 0x000fea0003800000 */
[----:B0-----:R-:W-:Y:S01]  /*0820*/  MOV R66, RZ ;  /* 0x000000ff00427202 */ /* 0x001fe20000000f00 */
[----:B------:R-:W-:Y:S05]  /*0830*/  @!P0 BRA `(.L_x_280) ;  /* 0x0000007000008947 */ /* 0x000fea0003800000 */
[----:B-----5:R-:W-:Y:S01]  /*0840*/  PRMT R66, RZ, 0x5410, R24 ;  /* 0x00005410ff427816 */ /* 0x020fe20000000018 */
[----:B------:R-:W-:Y:S05]  /*0850*/  BRA `(.L_x_280) ;  /* 0x0000005000007947 */ /* 0x000fea0003800000 */
.L_x_279:
[----:B0----5:R-:W-:Y:S02]  /*0860*/  PRMT R28, RZ, 0x5410, R20 ;  /* 0x00005410ff1c7816 */ /* 0x021fe40000000014 */
[----:B------:R-:W-:-:S03]  /*0870*/  @P0 PRMT R29, RZ, 0x5410, R24 ;  /* 0x00005410ff1d0816 */ /* 0x000fc60000000018 */
[----:B------:R-:W-:-:S04]  /*0880*/  FMUL.FTZ R28, R28, c[0x0][0x1ec] ;  /* 0x00007b001c1c7a20 */ /* 0x000fc80000410000 */
[----:B------:R-:W-:-:S04]  /*0890*/  FMUL.FTZ R66, R17, R28 ;  /* 0x0000001c11427220 */ /* 0x000fc80000410000 */
[----:B------:R-:W-:Y:S02]  /*08a0*/  @P0 FADD.FTZ R66, R29, R66 ;  /* 0x000000421d420221 */ /* 0x000fe40000010000 */
.L_x_280:
[----:B------:R-:W-:Y:S05]  /*08b0*/  BSYNC B1 ;  /* 0x0000000000017941 */ /* 0x000fea0003800000 */
.L_x_278:
[----:B------:R-:W-:Y:S01]  /*08c0*/  BSSY B1, `(.L_x_281) ;  /* 0x000000b000017945 */ /* 0x000fe20003800000 */
[----:B------:R-:W-:Y:S05]  /*08d0*/  @P4 BRA `(.L_x_282) ;  /* 0x0000004000004947 */ /* 0x000fea0003800000 */
[----:B------:R-:W-:Y:S01]  /*08e0*/  HFMA2.MMA R67, -RZ, RZ, 0, 0 ;  /* 0x00000000ff437435 */ /* 0x000fe200000001ff */
[----:B------:R-:W-:Y:S05]  /*08f0*/  @!P0 BRA `(.L_x_283) ;  /* 0x0000007000008947 */ /* 0x000fea0003800000 */
[----:B-----5:R-:W-:Y:S01]  /*0900*/  PRMT R67, RZ, 0x7610, R24 ;  /* 0x00007610ff437816 */ /* 0x020fe20000000018 */
[----:B------:R-:W-:Y:S05]  /*0910*/  BRA `(.L_x_283) ;  /* 0x0000005000007947 */ /* 0x000fea0003800000 */
.L_x_282:
[----:B-----5:R-:W-:-:S05]  /*0920*/  PRMT R28, RZ, 0x7610, R20 ;  /* 0x00007610ff1c7816 */ /* 0x020fca0000000014 */
[----:B------:R-:W-:Y:S01]  /*0930*/  FMUL.FTZ R67, R28, c[0x0][0x1ec] ;  /* 0x00007b001c437a20 */ /* 0x000fe20000410000 */
[----:B------:R-:W-:-:S03]  /*0940*/  @P0 PRMT R28, RZ, 0x7610, R24 ;  /* 0x00007610ff1c0816 */ /* 0x000fc60000000018 */
[----:B------:R-:W-:-:S04]  /*0950*/  FMUL.FTZ R67, R16, R67 ;  /* 0x0000004310437220 */ /* 0x000fc80000410000 */
[----:B------:R-:W-:Y:S02]  /*0960*/  @P0 FADD.FTZ R67, R28, R67 ;  /* 0x000000431c430221 */ /* 0x000fe40000010000 */
.L_x_283:
[----:B------:R-:W-:Y:S05]  /*0970*/  BSYNC B1 ;  /* 0x0000000000017941 */ /* 0x000fea0003800000 */
.L_x_281:
[----:B------:R-:W-:Y:S01]  /*0980*/  BSSY B1, `(.L_x_284) ;  /* 0x000000b000017945 */ /* 0x000fe20003800000 */
[----:B------:R-:W-:Y:S05]  /*0990*/  @P4 BRA `(.L_x_285) ;  /* 0x0000004000004947 */ /* 0x000fea0003800000 */
[----:B------:R-:W-:Y:S01]  /*09a0*/  IMAD.MOV.U32 R68, RZ, RZ, RZ ;  /* 0x000000ffff447224 */ /* 0x000fe200078e00ff */
[----:B------:R-:W-:Y:S05]  /*09b0*/  @!P0 BRA `(.L_x_286) ;  /* 0x0000007000008947 */ /* 0x000fea0003800000 */
[----:B-----5:R-:W-:Y:S01]  /*09c0*/  PRMT R68, RZ, 0x5410, R25 ;  /* 0x00005410ff447816 */ /* 0x020fe20000000019 */
[----:B------:R-:W-:Y:S05]  /*09d0*/  BRA `(.L_x_286) ;  /* 0x0000005000007947 */ /* 0x000fea0003800000 */
.L_x_285:
[----:B-----5:R-:W-:Y:S02]  /*09e0*/  PRMT R28, RZ, 0x5410, R21 ;  /* 0x00005410ff1c7816 */ /* 0x020fe40000000015 */
[----:B------:R-:W-:-:S03]  /*09f0*/  @P0 PRMT R29, RZ, 0x5410, R25 ;  /* 0x00005410ff1d0816 */ /* 0x000fc60000000019 */
[----:B------:R-:W-:-:S04]  /*0a00*/  FMUL.FTZ R28, R28, c[0x0][0x1ec] ;  /* 0x00007b001c1c7a20 */ /* 0x000fc80000410000 */
[----:B------:R-:W-:-:S04]  /*0a10*/  FMUL.FTZ R68, R15, R28 ;  /* 0x0000001c0f447220 */ /* 0x000fc80000410000 */
[----:B------:R-:W-:Y:S02]  /*0a20*/  @P0 FADD.FTZ R68, R29, R68 ;  /* 0x000000441d440221 */ /* 0x000fe40000010000 */
.L_x_286:
[----:B------:R-:W-:Y:S05]  /*0a30*/  BSYNC B1 ;  /* 0x0000000000017941 */ /* 0x000fea0003800000 */
.L_x_284:
[----:B------:R-:W-:Y:S01]  /*0a40*/  BSSY B1, `(.L_x_287) ;  /* 0x000000b000017945 */ /* 0x000fe20003800000 */
[----:B------:R-:W-:Y:S05]  /*0a50*/  @P4 BRA `(.L_x_288) ;  /* 0x0000004000004947 */ /* 0x000fea0003800000 */
[----:B------:R-:W-:Y:S01]  /*0a60*/  MOV R69, RZ ;  /* 0x000000ff00457202 */ /* 0x000fe20000000f00 */
[----:B------:R-:W-:Y:S05]  /*0a70*/  @!P0 BRA `(.L_x_289) ;  /* 0x0000007000008947 */ /* 0x000fea0003800000 */
[----:B-----5:R-:W-:Y:S01]  /*0a80*/  PRMT R69, RZ, 0x7610, R25 ;  /* 0x00007610ff457816 */ /* 0x020fe20000000019 */
[----:B------:R-:W-:Y:S05]  /*0a90*/  BRA `(.L_x_289) ;  /* 0x0000005000007947 */ /* 0x000fea0003800000 */
.L_x_288:
[----:B-----5:R-:W-:-:S05]  /*0aa0*/  PRMT R28, RZ, 0x7610, R21 ;  /* 0x00007610ff1c7816 */ /* 0x020fca0000000015 */
[----:B------:R-:W-:Y:S01]  /*0ab0*/  FMUL.FTZ R69, R28, c[0x0][0x1ec] ;  /* 0x00007b001c457a20 */ /* 0x000fe20000410000 */
[----:B------:R-:W-:-:S03]  /*0ac0*/  @P0 PRMT R28, RZ, 0x7610, R25 ;  /* 0x00007610ff1c0816 */ /* 0x000fc60000000019 */
[----:B------:R-:W-:-:S04]  /*0ad0*/  FMUL.FTZ R69, R14, R69 ;  /* 0x000000450e457220 */ /* 0x000fc80000410000 */
[----:B------:R-:W-:Y:S02]  /*0ae0*/  @P0 FADD.FTZ R69, R28, R69 ;  /* 0x000000451c450221 */ /* 0x000fe40000010000 */
.L_x_289:
[----:B------:R-:W-:Y:S05]  /*0af0*/  BSYNC B1 ;  /* 0x0000000000017941 */ /* 0x000fea0003800000 */
.L_x_287:
[----:B------:R-:W-:Y:S01]  /*0b00*/  BSSY B1, `(.L_x_290) ;  /* 0x000000b000017945 */ /* 0x000fe20003800000 */
[----:B------:R-:W-:Y:S05]  /*0b10*/  @P4 BRA `(.L_x_291) ;  /* 0x0000004000004947 */ /* 0x000fea0003800000 */
[----:B------:R-:W-:Y:S01]  /*0b20*/  HFMA2.MMA R70, -RZ, RZ, 0, 0 ;  /* 0x00000000ff467435 */ /* 0x000fe200000001ff */
[----:B------:R-:W-:Y:S05]  /*0b30*/  @!P0 BRA `(.L_x_292) ;  /* 0x0000007000008947 */ /* 0x000fea0003800000 */
[----:B-----5:R-:W-:Y:S01]  /*0b40*/  PRMT R70, RZ, 0x5410, R26 ;  /* 0x00005410ff467816 */ /* 0x020fe2000000001a */
[----:B------:R-:W-:Y:S05]  /*0b50*/  BRA `(.L_x_292) ;  /* 0x0000005000007947 */ /* 0x000fea0003800000 */
.L_x_291:
[----:B-----5:R-:W-:Y:S02]  /*0b60*/  PRMT R28, RZ, 0x5410, R22 ;  /* 0x00005410ff1c7816 */ /* 0x020fe40000000016 */
[----:B------:R-:W-:-:S03]  /*0b70*/  @P0 PRMT R29, RZ, 0x5410, R26 ;  /* 0x00005410ff1d0816 */ /* 0x000fc6000000001a */
[----:B------:R-:W-:-:S04]  /*0b80*/  FMUL.FTZ R28, R28, c[0x0][0x1ec] ;  /* 0x00007b001c1c7a20 */ /* 0x000fc80000410000 */
[----:B------:R-:W-:-:S04]  /*0b90*/  FMUL.FTZ R70, R13, R28 ;  /* 0x0000001c0d467220 */ /* 0x000fc80000410000 */
[----:B------:R-:W-:Y:S02]  /*0ba0*/  @P0 FADD.FTZ R70, R29, R70 ;  /* 0x000000461d460221 */ /* 0x000fe40000010000 */
.L_x_292:
[----:B------:R-:W-:Y:S05]  /*0bb0*/  BSYNC B1 ;  /* 0x0000000000017941 */ /* 0x000fea0003800000 */
.L_x_290:
[----:B------:R-:W-:Y:S01]  /*0bc0*/  BSSY B1, `(.L_x_293) ;  /* 0x000000b000017945 */ /* 0x000fe20003800000 */
[----:B------:R-:W-:Y:S05]  /*0bd0*/  @P4 BRA `(.L_x_294) ;  /* 0x0000004000004947 */ /* 0x000fea0003800000 */
[----:B------:R-:W-:Y:S01]  /*0be0*/  IMAD.MOV.U32 R71, RZ, RZ, RZ ;  /* 0x000000ffff477224 */ /* 0x000fe200078e00ff */
[----:B------:R-:W-:Y:S05]  /*0bf0*/  @!P0 BRA `(.L_x_295) ;  /* 0x0000007000008947 */ /* 0x000fea0003800000 */
[----:B-----5:R-:W-:Y:S01]  /*0c00*/  PRMT R71, RZ, 0x7610, R26 ;  /* 0x00007610ff477816 */ /* 0x020fe2000000001a */
[----:B------:R-:W-:Y:S05]  /*0c10*/  BRA `(.L_x_295) ;  /* 0x0000005000007947 */ /* 0x000fea0003800000 */
.L_x_294:
[----:B-----5:R-:W-:-:S05]  /*0c20*/  PRMT R28, RZ, 0x7610, R22 ;  /* 0x00007610ff1c7816 */ /* 0x020fca0000000016 */
[----:B------:R-:W-:Y:S01]  /*0c30*/  FMUL.FTZ R71, R28, c[0x0][0x1ec] ;  /* 0x00007b001c477a20 */ /* 0x000fe20000410000 */
[----:B------:R-:W-:-:S03]  /*0c40*/  @P0 PRMT R28, RZ, 0x7610, R26 ;  /* 0x00007610ff1c0816 */ /* 0x000fc6000000001a */
[----:B------:R-:W-:-:S04]  /*0c50*/  FMUL.FTZ R71, R12, R71 ;  /* 0x000000470c477220 */ /* 0x000fc80000410000 */
[----:B------:R-:W-:Y:S02]  /*0c60*/  @P0 FADD.FTZ R71, R28, R71 ;  /* 0x000000471c470221 */ /* 0x000fe40000010000 */
.L_x_295:
[----:B------:R-:W-:Y:S05]  /*0c70*/  BSYNC B1 ;  /* 0x0000000000017941 */ /* 0x000fea0003800000 */
.L_x_293:
[----:B------:R-:W-:Y:S01]  /*0c80*/  BSSY B1, `(.L_x_296) ;  /* 0x000000b000017945 */ /* 0x000fe20003800000 */
[----:B------:R-:W-:Y:S05]  /*0c90*/  @P4 BRA `(.L_x_297) ;  /* 0x0000004000004947 */ /* 0x000fea0003800000 */
[----:B------:R-:W-:Y:S01]  /*0ca0*/  MOV R72, RZ ;  /* 0x000000ff00487202 */ /* 0x000fe20000000f00 */
[----:B------:R-:W-:Y:S05]  /*0cb0*/  @!P0 BRA `(.L_x_298) ;  /* 0x0000007000008947 */ /* 0x000fea0003800000 */
[----:B-----5:R-:W-:Y:S01]  /*0cc0*/  PRMT R72, RZ, 0x5410, R27 ;  /* 0x00005410ff487816 */ /* 0x020fe2000000001b */
[----:B------:R-:W-:Y:S05]  /*0cd0*/  BRA `(.L_x_298) ;  /* 0x0000005000007947 */ /* 0x000fea0003800000 */
.L_x_297:
[----:B-----5:R-:W-:Y:S02]  /*0ce0*/  PRMT R28, RZ, 0x5410, R23 ;  /* 0x00005410ff1c7816 */ /* 0x020fe40000000017 */
[----:B------:R-:W-:-:S03]  /*0cf0*/  @P0 PRMT R29, RZ, 0x5410, R27 ;  /* 0x00005410ff1d0816 */ /* 0x000fc6000000001b */
[----:B------:R-:W-:-:S04]  /*0d00*/  FMUL.FTZ R28, R28, c[0x0][0x1ec] ;  /* 0x00007b001c1c7a20 */ /* 0x000fc80000410000 */
[----:B------:R-:W-:-:S04]  /*0d10*/  FMUL.FTZ R72, R11, R28 ;  /* 0x0000001c0b487220 */ /* 0x000fc80000410000 */
[----:B------:R-:W-:Y:S02]  /*0d20*/  @P0 FADD.FTZ R72, R29, R72 ;  /* 0x000000481d480221 */ /* 0x000fe40000010000 */
.L_x_298:
[----:B------:R-:W-:Y:S05]  /*0d30*/  BSYNC B1 ;  /* 0x0000000000017941 */ /* 0x000fea0003800000 */
.L_x_296:
[----:B------:R-:W-:Y:S01]  /*0d40*/  BSSY B1, `(.L_x_299) ;  /* 0x000000b000017945 */ /* 0x000fe20003800000 */
[----:B------:R-:W-:Y:S05]  /*0d50*/  @P4 BRA `(.L_x_300) ;  /* 0x0000004000004947 */ /* 0x000fea0003800000 */
[----:B------:R-:W-:Y:S01]  /*0d60*/  HFMA2.MMA R73, -RZ, RZ, 0, 0 ;  /* 0x00000000ff497435 */ /* 0x000fe200000001ff */
[----:B------:R-:W-:Y:S05]  /*0d70*/  @!P0 BRA `(.L_x_301) ;  /* 0x0000007000008947 */ /* 0x000fea0003800000 */
[----:B-----5:R-:W-:Y:S01]  /*0d80*/  PRMT R73, RZ, 0x7610, R27 ;  /* 0x00007610ff497816 */ /* 0x020fe2000000001b */
[----:B------:R-:W-:Y:S05]  /*0d90*/  BRA `(.L_x_301) ;  /* 0x0000005000007947 */ /* 0x000fea0003800000 */
.L_x_300:
[----:B-----5:R-:W-:-:S05]  /*0da0*/  PRMT R28, RZ, 0x7610, R23 ;  /* 0x00007610ff1c7816 */ /* 0x020fca0000000017 */
[----:B------:R-:W-:Y:S01]  /*0db0*/  FMUL.FTZ R73, R28, c[0x0][0x1ec] ;  /* 0x00007b001c497a20 */ /* 0x000fe20000410000 */
[----:B------:R-:W-:-:S03]  /*0dc0*/  @P0 PRMT R28, RZ, 0x7610, R27 ;  /* 0x00007610ff1c0816 */ /* 0x000fc6000000001b */
[----:B------:R-:W-:-:S04]  /*0dd0*/  FMUL.FTZ R73, R10, R73 ;  /* 0x000000490a497220 */ /* 0x000fc80000410000 */
[----:B------:R-:W-:Y:S02]  /*0de0*/  @P0 FADD.FTZ R73, R28, R73 ;  /* 0x000000491c490221 */ /* 0x000fe40000010000 */
.L_x_301:
[----:B------:R-:W-:Y:S05]  /*0df0*/  BSYNC B1 ;  /* 0x0000000000017941 */ /* 0x000fea0003800000 */
.L_x_299:
[----:B------:R-:W-:Y:S01]  /*0e00*/  IMAD.MOV.U32 R34, RZ, RZ, 0x10 ;  /* 0x00000010ff227424 */ /* 0x000fe200078e00ff */
[----:B------:R-:W-:Y:S02]  /*0e10*/  F2FP.BF16.PACK_AB R31, R73, R72 ;  /* 0x00000048491f723e */ /* 0x000fe400000010ff */
[----:B------:R-:W-:Y:S01]  /*0e20*/  F2FP.BF16.PACK_AB R30, R71, R70 ;  /* 0x00000046471e723e */ /* 0x000fe200000010ff */
[----:B------:R-:W-:Y:S01]  /*0e30*/  IMAD.WIDE.U32 R34, R83, R34, c[0x0][0x188] ;  /* 0x0000620053227625 */ /* 0x000fe200078e0022 */
[----:B------:R-:W-:Y:S02]  /*0e40*/  F2FP.BF16.PACK_AB R29, R69, R68 ;  /* 0x00000044451d723e */ /* 0x000fe400000010ff */
[----:B------:R-:W-:Y:S02]  /*0e50*/  F2FP.BF16.PACK_AB R28, R67, R66 ;  /* 0x00000042431c723e */ /* 0x000fe400000010ff */
[----:B------:R-:W-:Y:S02]  /*0e60*/  IADD3 R86, R86, 0x20, RZ ;  /* 0x0000002056567810 */ /* 0x000fe40007ffe0ff */
[----:B------:R-:W-:Y:S01]  /*0e70*/  IADD3 R83, R83, 0x20, RZ ;  /* 0x0000002053537810 */ /* 0x000fe20007ffe0ff */
[----:B------:R0:W-:Y:S04]  /*0e80*/  STG.E.128 [R34.64], R28 ;  /* 0x0000001c22007986 */ /* 0x0001e8000c101d04 */
.L_x_277:
[----:B-1----:R-:W-:Y:S05]  /*0e90*/  BSYNC B0 ;  /* 0x0000000000007941 */ /* 0x002fea0003800000 */
.L_x_276:
[----:B------:R-:W-:Y:S01]  /*0ea0*/  BSSY B0, `(.L_x_302) ;  /* 0x0000072000007945 */ /* 0x000fe20003800000 */
[----:B------:R-:W-:Y:S05]  /*0eb0*/  @!P2 BRA `(.L_x_303) ;  /* 0x000007000000a947 */ /* 0x000fea0003800000 */
[----:B------:R-:W-:Y:S02]  /*0ec0*/  ISETP.NE.U32.AND P0, PT, RZ, c[0x0][0x180], PT ;  /* 0x00006000ff007a0c */ /* 0x000fe40003f05070 */
[----:B0-----:R-:W-:-:S02]  /*0ed0*/  @P3 MOV R31, 0x10 ;  /* 0x00000010001f3802 */ /* 0x001fc40000000f00 */
[----:B------:R-:W-:-:S03]  /*0ee0*/  ISETP.NE.AND.EX P0, PT, RZ, c[0x0][0x184], PT, P0 ;  /* 0x00006100ff007a0c */ /* 0x000fc60003f05300 */
[----:B------:R-:W-:-:S05]  /*0ef0*/  @P3 IMAD.WIDE.U32 R30, R86, R31, c[0x0][0x170] ;  /* 0x00005c00561e3625 */ /* 0x000fca00078e001f */
[----:B-----5:R0:W5:Y:S05]  /*0f00*/  @P3 LDG.E.128 R20, [R30.64] ;  /* 0x000000041e143981 */ /* 0x02016a000c1e1d00 */
[----:B------:R-:W-:-:S05]  /*0f10*/  @P0 MOV R28, 0x10 ;  /* 0x00000010001c0802 */ /* 0x000fca0000000f00 */
[----:B------:R-:W-:-:S05]  /*0f20*/  @P0 IMAD.WIDE.U32 R28, R83, R28, c[0x0][0x180] ;  /* 0x00006000531c0625 */ /* 0x000fca00078e001c */
[----:B------:R0:W5:Y:S01]  /*0f30*/  @P0 LDG.E.128 R24, [R28.64] ;  /* 0x000000041c180981 */ /* 0x000162000c1e1d00 */
[----:B------:R-:W-:Y:S01]  /*0f40*/  ISETP.GT.AND P3, PT, R85, RZ, PT ;  /* 0x000000ff5500720c */ /* 0x000fe20003f64270 */
[----:B------:R-:W-:-:S12]  /*0f50*/  BSSY B1, `(.L_x_304) ;  /* 0x000000b000017945 */ /* 0x000fd80003800000 */
[----:B------:R-:W-:Y:S05]  /*0f60*/  @P3 BRA `(.L_x_305) ;  /* 0x0000004000003947 */ /* 0x000fea0003800000 */
[----:B0-----:R-:W-:Y:S01]  /*0f70*/  IMAD.MOV.U32 R74, RZ, RZ, RZ ;  /* 0x000000ffff4a7224 */ /* 0x001fe200078e00ff */
[----:B------:R-:W-:Y:S05]  /*0f80*/  @!P0 BRA `(.L_x_306) ;  /* 0x0000007000008947 */ /* 0x000fea0003800000 */
[----:B-----5:R-:W-:Y:S01]  /*0f90*/  PRMT R74, RZ, 0x5410, R24 ;  /* 0x00005410ff4a7816 */ /* 0x020fe20000000018 */
[----:B------:R-:W-:Y:S05]  /*0fa0*/  BRA `(.L_x_306) ;  /* 0x0000005000007947 */ /* 0x000fea0003800000 */
.L_x_305:
[----:B0----5:R-:W-:Y:S02]  /*0fb0*/  PRMT R28, RZ, 0x5410, R20 ;  /* 0x00005410ff1c7816 */ /* 0x021fe40000000014 */
[----:B------:R-:W-:-:S03]  /*0fc0*/  @P0 PRMT R29, RZ, 0x5410, R24 ;  /* 0x00005410ff1d0816 */ /* 0x000fc60000000018 */
[----:B------:R-:W-:-:S04]  /*0fd0*/  FMUL.FTZ R28, R28, c[0x0][0x1ec] ;  /* 0x00007b001c1c7a20 */ /* 0x000fc80000410000 */
[----:B------:R-:W-:-:S04]  /*0fe0*/  FMUL.FTZ R74, R9, R28 ;  /* 0x0000001c094a7220 */ /* 0x000fc80000410000 */
[----:B------:R-:W-:Y:S02]  /*0ff0*/  @P0 FADD.FTZ R74, R29, R74 ;  /* 0x0000004a1d4a0221 */ /* 0x000fe40000010000 */
.L_x_306:
[----:B------:R-:W-:Y:S05]  /*1000*/  BSYNC B1 ;  /* 0x0000000000017941 */ /* 0x000fea0003800000 */
.L_x_304:
[----:B------:R-:W-:Y:S01]  /*1010*/  BSSY B1, `(.L_x_307) ;  /* 0x000000b000017945 */ /* 0x000fe20003800000 */
[----:B------:R-:W-:Y:S05]  /*1020*/  @P3 BRA `(.L_x_308) ;  /* 0x0000004000003947 */ /* 0x000fea0003800000 */
[----:B------:R-:W-:Y:S01]  /*1030*/  HFMA2.MMA R75, -RZ, RZ, 0, 0 ;  /* 0x00000000ff4b7435 */ /* 0x000fe200000001ff */
[----:B------:R-:W-:Y:S05]  /*1040*/  @!P0 BRA `(.L_x_309) ;  /* 0x0000007000008947 */ /* 0x000fea0003800000 */
[----:B-----5:R-:W-:Y:S01]  /*1050*/  PRMT R75, RZ, 0x7610, R24 ;  /* 0x00007610ff4b7816 */ /* 0x020fe20000000018 */
[----:B------:R-:W-:Y:S05]  /*1060*/  BRA `(.L_x_309) ;  /* 0x0000005000007947 */ /* 0x000fea0003800000 */
.L_x_308:
[----:B-----5:R-:W-:-:S05]  /*1070*/  PRMT R28, RZ, 0x7610, R20 ;  /* 0x00007610ff1c7816 */ /* 0x020fca0000000014 */
[----:B------:R-:W-:Y:S01]  /*1080*/  FMUL.FTZ R75, R28, c[0x0][0x1ec] ;  /* 0x00007b001c4b7a20 */ /* 0x000fe20000410000 */
[----:B------:R-:W-:-:S03]  /*1090*/  @P0 PRMT R28, RZ, 0x7610, R24 ;  /* 0x00007610ff1c0816 */ /* 0x000fc60000000018 */
[----:B------:R-:W-:-:S04]  /*10a0*/  FMUL.FTZ R75, R8, R75 ;  /* 0x0000004b084b7220 */ /* 0x000fc80000410000 */
[----:B------:R-:W-:Y:S02]  /*10b0*/  @P0 FADD.FTZ R75, R28, R75 ;  /* 0x0000004b1c4b0221 */ /* 0x000fe40000010000 */
.L_x_309:
[----:B------:R-:W-:Y:S05]  /*10c0*/  BSYNC B1 ;  /* 0x0000000000017941 */ /* 0x000fea0003800000 */
.L_x_307:
[----:B------:R-:W-:Y:S01]  /*10d0*/  BSSY B1, `(.L_x_310) ;  /* 0x000000b000017945 */ /* 0x000fe20003800000 */
[----:B------:R-:W-:Y:S05]  /*10e0*/  @P3 BRA `(.L_x_311) ;  /* 0x0000004000003947 */ /* 0x000fea0003800000 */
[----:B------:R-:W-:Y:S01]  /*10f0*/  MOV R76, RZ ;  /* 0x000000ff004c7202 */ /* 0x000fe20000000f00 */
[----:B------:R-:W-:Y:S05]  /*1100*/  @!P0 BRA `(.L_x_312) ;  /* 0x0000007000008947 */ /* 0x000fea0003800000 */
[----:B-----5:R-:W-:Y:S01]  /*1110*/  PRMT R76, RZ, 0x5410, R25 ;  /* 0x00005410ff4c7816 */ /* 0x020fe20000000019 */
[----:B------:R-:W-:Y:S05]  /*1120*/  BRA `(.L_x_312) ;  /* 0x0000005000007947 */ /* 0x000fea0003800000 */
.L_x_311:
[----:B-----5:R-:W-:Y:S02]  /*1130*/  PRMT R28, RZ, 0x5410, R21 ;  /* 0x00005410ff1c7816 */ /* 0x020fe40000000015 */
[----:B------:R-:W-:-:S03]  /*1140*/  @P0 PRMT R29, RZ, 0x5410, R25 ;  /* 0x00005410ff1d0816 */ /* 0x000fc60000000019 */
[----:B------:R-:W-:-:S04]  /*1150*/  FMUL.FTZ R28, R28, c[0x0][0x1ec] ;  /* 0x00007b001c1c7a20 */ /* 0x000fc80000410000 */
[----:B------:R-:W-:-:S04]  /*1160*/  FMUL.FTZ R76, R7, R28 ;  /* 0x0000001c074c7220 */ /* 0x000fc80000410000 */
[----:B------:R-:W-:Y:S02]  /*1170*/  @P0 FADD.FTZ R76, R29, R76 ;  /* 0x0000004c1d4c0221 */ /* 0x000fe40000010000 */
.L_x_312:
[----:B------:R-:W-:Y:S05]  /*1180*/  BSYNC B1 ;  /* 0x0000000000017941 */ /* 0x000fea0003800000 */
.L_x_310:
[----:B------:R-:W-:Y:S01]  /*1190*/  BSSY B1, `(.L_x_313) ;  /* 0x000000b000017945 */ /* 0x000fe20003800000 */
[----:B------:R-:W-:Y:S05]  /*11a0*/  @P3 BRA `(.L_x_314) ;  /* 0x0000004000003947 */ /* 0x000fea0003800000 */
[----:B------:R-:W-:Y:S01]  /*11b0*/  HFMA2.MMA R77, -RZ, RZ, 0, 0 ;  /* 0x00000000ff4d7435 */ /* 0x000fe200000001ff */
[----:B------:R-:W-:Y:S05]  /*11c0*/  @!P0 BRA `(.L_x_315) ;  /* 0x0000007000008947 */ /* 0x000fea0003800000 */
[----:B-----5:R-:W-:Y:S01]  /*11d0*/  PRMT R77, RZ, 0x7610, R25 ;  /* 0x00007610ff4d7816 */ /* 0x020fe20000000019 */
[----:B------:R-:W-:Y:S05]  /*11e0*/  BRA `(.L_x_315) ;  /* 0x0000005000007947 */ /* 0x000fea0003800000 */
.L_x_314:
[----:B-----5:R-:W-:-:S05]  /*11f0*/  PRMT R28, RZ, 0x7610, R21 ;  /* 0x00007610ff1c7816 */ /* 0x020fca0000000015 */
[----:B------:R-:W-:Y:S01]  /*1200*/  FMUL.FTZ R77, R28, c[0x0][0x1ec] ;  /* 0x00007b001c4d7a20 */ /* 0x000fe20000410000 */
[----:B------:R-:W-:-:S03]  /*1210*/  @P0 PRMT R28, RZ, 0x7610, R25 ;  /* 0x00007610ff1c0816 */ /* 0x000fc60000000019 */
[----:B------:R-:W-:-:S04]  /*1220*/  FMUL.FTZ R77, R6, R77 ;  /* 0x0000004d064d7220 */ /* 0x000fc80000410000 */
[----:B------:R-:W-:Y:S02]  /*1230*/  @P0 FADD.FTZ R77, R28, R77 ;  /* 0x0000004d1c4d0221 */ /* 0x000fe40000010000 */
.L_x_315:
[----:B------:R-:W-:Y:S05]  /*1240*/  BSYNC B1 ;  /* 0x0000000000017941 */ /* 0x000fea0003800000 */
.L_x_313:
[----:B------:R-:W-:Y:S01]  /*1250*/  BSSY B1, `(.L_x_316) ;  /* 0x000000b000017945 */ /* 0x000fe20003800000 */
[----:B------:R-:W-:Y:S05]  /*1260*/  @P3 BRA `(.L_x_317) ;  /* 0x0000004000003947 */ /* 0x000fea0003800000 */
[----:B------:R-:W-:Y:S01]  /*1270*/  IMAD.MOV.U32 R78, RZ, RZ, RZ ;  /* 0x000000ffff4e7224 */ /* 0x000fe200078e00ff */
[----:B------:R-:W-:Y:S05]  /*1280*/  @!P0 BRA `(.L_x_318) ;  /* 0x0000007000008947 */ /* 0x000fea0003800000 */
[----:B-----5:R-:W-:Y:S01]  /*1290*/  PRMT R78, RZ, 0x5410, R26 ;  /* 0x00005410ff4e7816 */ /* 0x020fe2000000001a */
[----:B------:R-:W-:Y:S05]  /*12a0*/  BRA `(.L_x_318) ;  /* 0x0000005000007947 */ /* 0x000fea0003800000 */
.L_x_317:
[----:B-----5:R-:W-:Y:S02]  /*12b0*/  PRMT R28, RZ, 0x5410, R22 ;  /* 0x00005410ff1c7816 */ /* 0x020fe40000000016 */
[----:B------:R-:W-:-:S03]  /*12c0*/  @P0 PRMT R29, RZ, 0x5410, R26 ;  /* 0x00005410ff1d0816 */ /* 0x000fc6000000001a */
[----:B------:R-:W-:-:S04]  /*12d0*/  FMUL.FTZ R28, R28, c[0x0][0x1ec] ;  /* 0x00007b001c1c7a20 */ /* 0x000fc80000410000 */
[----:B------:R-:W-:-:S04]  /*12e0*/  FMUL.FTZ R78, R5, R28 ;  /* 0x0000001c054e7220 */ /* 0x000fc80000410000 */
[----:B------:R-:W-:Y:S02]  /*12f0*/  @P0 FADD.FTZ R78, R29, R78 ;  /* 0x0000004e1d4e0221 */ /* 0x000fe40000010000 */
.L_x_318:
[----:B------:R-:W-:Y:S05]  /*1300*/  BSYNC B1 ;  /* 0x0000000000017941 */ /* 0x000fea0003800000 */
.L_x_316:
[----:B------:R-:W-:Y:S01]  /*1310*/  BSSY B1, `(.L_x_319) ;  /* 0x000000b000017945 */ /* 0x000fe20003800000 */
[----:B------:R-:W-:Y:S05]  /*1320*/  @P3 BRA `(.L_x_320) ;  /* 0x0000004000003947 */ /* 0x000fea0003800000 */
[----:B------:R-:W-:Y:S01]  /*1330*/  MOV R79, RZ ;  /* 0x000000ff004f7202 */ /* 0x000fe20000000f00 */
[----:B------:R-:W-:Y:S05]  /*1340*/  @!P0 BRA `(.L_x_321) ;  /* 0x0000007000008947 */ /* 0x000fea0003800000 */
[----:B-----5:R-:W-:Y:S01]  /*1350*/  PRMT R79, RZ, 0x7610, R26 ;  /* 0x00007610ff4f7816 */ /* 0x020fe2000000001a */
[----:B------:R-:W-:Y:S05]  /*1360*/  BRA `(.L_x_321) ;  /* 0x0000005000007947 */ /* 0x000fea0003800000 */
.L_x_320:
[----:B-----5:R-:W-:-:S05]  /*1370*/  PRMT R28, RZ, 0x7610, R22 ;  /* 0x00007610ff1c7816 */ /* 0x020fca0000000016 */
[----:B------:R-:W-:Y:S01]  /*1380*/  FMUL.FTZ R79, R28, c[0x0][0x1ec] ;  /* 0x00007b001c4f7a20 */ /* 0x000fe20000410000 */
[----:B------:R-:W-:-:S03]  /*1390*/  @P0 PRMT R28, RZ, 0x7610, R26 ;  /* 0x00007610ff1c0816 */ /* 0x000fc6000000001a */
[----:B------:R-:W-:-:S04]  /*13a0*/  FMUL.FTZ R79, R4, R79 ;  /* 0x0000004f044f7220 */ /* 0x000fc80000410000 */
[----:B------:R-:W-:Y:S02]  /*13b0*/  @P0 FADD.FTZ R79, R28, R79 ;  /* 0x0000004f1c4f0221 */ /* 0x000fe40000010000 */
.L_x_321:
[----:B------:R-:W-:Y:S05]  /*13c0*/  BSYNC B1 ;  /* 0x0000000000017941 */ /* 0x000fea0003800000 */
.L_x_319:
[----:B------:R-:W-:Y:S01]  /*13d0*/  BSSY B1, `(.L_x_322) ;  /* 0x000000b000017945 */ /* 0x000fe20003800000 */
[----:B------:R-:W-:Y:S05]  /*13e0*/  @P3 BRA `(.L_x_323) ;  /* 0x0000004000003947 */ /* 0x000fea0003800000 */
[----:B------:R-:W-:Y:S01]  /*13f0*/  HFMA2.MMA R81, -RZ, RZ, 0, 0 ;  /* 0x00000000ff517435 */ /* 0x000fe200000001ff */
[----:B------:R-:W-:Y:S05]  /*1400*/  @!P0 BRA `(.L_x_324) ;  /* 0x0000007000008947 */ /* 0x000fea0003800000 */
[----:B-----5:R-:W-:Y:S01]  /*1410*/  PRMT R81, RZ, 0x5410, R27 ;  /* 0x00005410ff517816 */ /* 0x020fe2000000001b */
[----:B------:R-:W-:Y:S05]  /*1420*/  BRA `(.L_x_324) ;  /* 0x0000005000007947 */ /* 0x000fea0003800000 */
.L_x_323:
[----:B-----5:R-:W-:-:S05]  /*1430*/  PRMT R28, RZ, 0x5410, R23 ;  /* 0x00005410ff1c7816 */ /* 0x020fca0000000017 */
[----:B------:R-:W-:-:S04]  /*1440*/  FMUL.FTZ R28, R28, c[0x0][0x1ec] ;  /* 0x00007b001c1c7a20 */ /* 0x000fc80000410000 */
[----:B------:R-:W-:Y:S01]  /*1450*/  FMUL.FTZ R81, R3, R28 ;  /* 0x0000001c03517220 */ /* 0x000fe20000410000 */
[----:B------:R-:W-:-:S05]  /*1460*/  @P0 PRMT R28, RZ, 0x5410, R27 ;  /* 0x00005410ff1c0816 */ /* 0x000fca000000001b */
[----:B------:R-:W-:Y:S02]  /*1470*/  @P0 FADD.FTZ R81, R28, R81 ;  /* 0x000000511c510221 */ /* 0x000fe40000010000 */
.L_x_324:
[----:B------:R-:W-:Y:S05]  /*1480*/  BSYNC B1 ;  /* 0x0000000000017941 */ /* 0x000fea0003800000 */
.L_x_322:
[----:B------:R-:W-:Y:S01]  /*1490*/  BSSY B1, `(.L_x_325) ;  /* 0x000000b000017945 */ /* 0x000fe20003800000 */
[----:B------:R-:W-:Y:S05]  /*14a0*/  @P3 BRA `(.L_x_326) ;  /* 0x0000004000003947 */ /* 0x000fea0003800000 */
[----:B------:R-:W-:Y:S01]  /*14b0*/  MOV R64, RZ ;  /* 0x000000ff00407202 */ /* 0x000fe20000000f00 */
[----:B------:R-:W-:Y:S05]  /*14c0*/  @!P0 BRA `(.L_x_327) ;  /* 0x0000007000008947 */ /* 0x000fea0003800000 */
[----:B-----5:R-:W-:Y:S01]  /*14d0*/  PRMT R64, RZ, 0x7610, R27 ;  /* 0x00007610ff407816 */ /* 0x020fe2000000001b */
[----:B------:R-:W-:Y:S05]  /*14e0*/  BRA `(.L_x_327) ;  /* 0x0000005000007947 */ /* 0x000fea0003800000 */
.L_x_326:
[----:B-----5:R-:W-:-:S05]  /*14f0*/  PRMT R28, RZ, 0x7610, R23 ;  /* 0x00007610ff1c7816 */ /* 0x020fca0000000017 */
[----:B------:R-:W-:-:S04]  /*1500*/  FMUL.FTZ R29, R28, c[0x0][0x1ec] ;  /* 0x00007b001c1d7a20 */ /* 0x000fc80000410000 */
[----:B------:R-:W-:Y:S01]  /*1510*/  FMUL.FTZ R64, R2, R29 ;  /* 0x0000001d02407220 */ /* 0x000fe20000410000 */
[----:B------:R-:W-:-:S05]  /*1520*/  @P0 PRMT R29, RZ, 0x7610, R27 ;  /* 0x00007610ff1d0816 */ /* 0x000fca000000001b */
[----:B------:R-:W-:Y:S02]  /*1530*/  @P0 FADD.FTZ R64, R29, R64 ;  /* 0x000000401d400221 */ /* 0x000fe40000010000 */
.L_x_327:
[----:B------:R-:W-:Y:S05]  /*1540*/  BSYNC B1 ;  /* 0x0000000000017941 */ /* 0x000fea0003800000 */
.L_x_325:
[----:B------:R-:W-:Y:S01]  /*1550*/  IMAD.MOV.U32 R34, RZ, RZ, 0x10 ;  /* 0x00000010ff227424 */ /* 0x000fe200078e00ff */
[----:B------:R-:W-:Y:S02]  /*1560*/  F2FP.BF16.PACK_AB R31, R64, R81 ;  /* 0x00000051401f723e */ /* 0x000fe400000010ff */
[----:B------:R-:W-:Y:S01]  /*1570*/  F2FP.BF16.PACK_AB R30, R79, R78 ;  /* 0x0000004e4f1e723e */ /* 0x000fe200000010ff */
[----:B------:R-:W-:Y:S01]  /*1580*/  IMAD.WIDE.U32 R34, R83, R34, c[0x0][0x188] ;  /* 0x0000620053227625 */ /* 0x000fe200078e0022 */
[----:B------:R-:W-:Y:S02]  /*1590*/  F2FP.BF16.PACK_AB R29, R77, R76 ;  /* 0x0000004c4d1d723e */ /* 0x000fe400000010ff */
[----:B------:R-:W-:-:S05]  /*15a0*/  F2FP.BF16.PACK_AB R28, R75, R74 ;  /* 0x0000004a4b1c723e */ /* 0x000fca00000010ff */
[----:B------:R0:W-:Y:S02]  /*15b0*/  STG.E.128 [R34.64], R28 ;  /* 0x0000001c22007986 */ /* 0x0001e4000c101d04 */
.L_x_303:
[----:B------:R-:W-:Y:S05]  /*15c0*/  BSYNC B0 ;  /* 0x0000000000007941 */ /* 0x000fea0003800000 */
.L_x_302:
[----:B0-----:R-:W-:Y:S01]  /*15d0*/  FADD.FTZ R28, RZ, R66 ;  /* 0x00000042ff1c7221 */ /* 0x001fe20000010000 */
[----:B------:R-:W-:Y:S02]  /*15e0*/  ISETP.GT.U32.AND P0, PT, R18, 0x3f, PT ;  /* 0x0000003f1200780c */ /* 0x000fe40003f04070 */
[----:B------:R-:W-:Y:S01]  /*15f0*/  LOP3.LUT P3, RZ, R82, 0x1f, RZ, 0xc0, !PT ;  /* 0x0000001f52ff7812 */ /* 0x000fe2000786c0ff */
        /* <DEDUP_REMOVED lines=18> */
.L_x_336:
        /* <DEDUP_REMOVED lines=53> */
.L_x_337:
        /* <DEDUP_REMOVED lines=10> */
[C-C-:B------:R-:W-:Y:S02]  /*1b10*/  @!P3 LEA.HI.X R31, R19.reuse, c[0x0][0x1a4], R84.reuse, 0x2, P4 ;  /* 0x00006900131fba11 */ /* 0x140fe400020f1454 */
[----:B------:R-:W-:Y:S01]  /*1b20*/  @!P3 LEA.HI.X R29, R19, c[0x0][0x1ac], R84, 0x2, P5 ;  /* 0x00006b00131dba11 */ /* 0x000fe200028f1454 */
[----:B------:R-:W1:Y:S02]  /*1b30*/  MUFU.RSQ R83, R83 ;  /* 0x0000005300537308 */ /* 0x000e640000001400 */
[----:B------:R2:W-:Y:S04]  /*1b40*/  @!P3 STG.E [R30.64], R35 ;  /* 0x000000231e00b986 */ /* 0x0005e8000c101904 */
[----:B-1----:R2:W-:Y:S01]  /*1b50*/  @!P3 STG.E [R28.64], R83 ;  /* 0x000000531c00b986 */ /* 0x0025e2000c101904 */
[----:B-----5:R-:W-:-:S13]  /*1b60*/  ISETP.GE.AND P3, PT, R80, 0x1, PT ;  /* 0x000000015000780c */ /* 0x020fda0003f66270 */
[----:B------:R-:W-:Y:S05]  /*1b70*/  @!P3 BRA `(.L_x_331) ;  /* 0x000004a00000b947 */ /* 0x000fea0003800000 */
[----:B--2---:R-:W-:Y:S01]  /*1b80*/  IADD3 R80, R80, -0x1, RZ ;  /* 0xffffffff50507810 */ /* 0x004fe20007ffe0ff */
[----:B------:R-:W-:Y:S01]  /*1b90*/  BSSY B1, `(.L_x_332) ;  /* 0x0000028000017945 */ /* 0x000fe20003800000 */
[----:B------:R-:W-:Y:S02]  /*1ba0*/  LOP3.LUT R28, R82, 0x1f, RZ, 0xc0, !PT ;  /* 0x0000001f521c7812 */ /* 0x000fe400078ec0ff */
[----:B------:R-:W-:Y:S01]  /*1bb0*/  FSEL R82, R35, RZ, !P0 ;  /* 0x000000ff23527208 */ /* 0x000fe20004000000 */
[----:B------:R-:W-:-:S05]  /*1bc0*/  IMAD R80, R80, c[0x0][0x168], RZ ;  /* 0x00005a0050507a24 */ /* 0x000fca00078e02ff */
[----:B------:R-:W-:-:S04]  /*1bd0*/  SHF.R.S32.HI R29, RZ, 0x1f, R80 ;  /* 0x0000001fff1d7819 */ /* 0x000fc80000011450 */
[----:B------:R-:W-:-:S04]  /*1be0*/  LEA.HI R29, R29, R80, RZ, 0x3 ;  /* 0x000000501d1d7211 */ /* 0x000fc800078f18ff */
[----:B------:R-:W-:Y:S01]  /*1bf0*/  LEA.HI.SX32 R80, R29, R28, 0x1d ;  /* 0x0000001c1d507211 */ /* 0x000fe200078feaff */
[----:B------:R-:W-:Y:S05]  /*1c00*/  @!P1 BRA `(.L_x_333) ;  /* 0x0000020000009947 */ /* 0x000fea0003800000 */
[--C-:B------:R-:W-:Y:S01]  /*1c10*/  FADD.FTZ R28, R66, -R82.reuse ;  /* 0x80000052421c7221 */ /* 0x100fe20000010000 */
[----:B------:R-:W-:Y:S01]  /*1c20*/  HFMA2.MMA R85, -RZ, RZ, 0, 9.5367431640625e-07 ;  /* 0x00000010ff557435 */ /* 0x000fe200000001ff */
[--C-:B------:R-:W-:Y:S02]  /*1c30*/  FADD.FTZ R30, R67, -R82.reuse ;  /* 0x80000052431e7221 */ /* 0x100fe40000010000 */
[--C-:B0-----:R-:W-:Y:S02]  /*1c40*/  FADD.FTZ R34, R68, -R82.reuse ;  /* 0x8000005244227221 */ /* 0x101fe40000010000 */
[----:B------:R-:W-:Y:S02]  /*1c50*/  FADD.FTZ R84, R69, -R82 ;  /* 0x8000005245547221 */ /* 0x000fe40000010000 */
[C---:B------:R-:W-:Y:S02]  /*1c60*/  FMUL.FTZ R28, R83.reuse, R28 ;  /* 0x0000001c531c7220 */ /* 0x040fe40000410000 */
[----:B------:R-:W-:-:S02]  /*1c70*/  FMUL.FTZ R30, R83, R30 ;  /* 0x0000001e531e7220 */ /* 0x000fc40000410000 */
[C---:B------:R-:W-:Y:S02]  /*1c80*/  FMUL.FTZ R34, R83.reuse, R34 ;  /* 0x0000002253227220 */ /* 0x040fe40000410000 */
[----:B------:R-:W-:Y:S02]  /*1c90*/  FMUL.FTZ R84, R83, R84 ;  /* 0x0000005453547220 */ /* 0x000fe40000410000 */
[----:B------:R-:W-:Y:S02]  /*1ca0*/  FFMA.FTZ R28, R0, R28, R43 ;  /* 0x0000001c001c7223 */ /* 0x000fe4000001002b */
[----:B------:R-:W-:Y:S02]  /*1cb0*/  FFMA.FTZ R29, R37, R30, R44 ;  /* 0x0000001e251d7223 */ /* 0x000fe4000001002c */
[----:B------:R-:W-:Y:S02]  /*1cc0*/  FFMA.FTZ R34, R36, R34, R45 ;  /* 0x0000002224227223 */ /* 0x000fe4000001002d */
[----:B------:R-:W-:Y:S01]  /*1cd0*/  FFMA.FTZ R31, R39, R84, R46 ;  /* 0x00000054271f7223 */ /* 0x000fe2000001002e */
[----:B------:R-:W-:Y:S01]  /*1ce0*/  F2FP.BF16.PACK_AB R28, R29, R28 ;  /* 0x0000001c1d1c723e */ /* 0x000fe200000010ff */
[----:B------:R-:W-:-:S02]  /*1cf0*/  FADD.FTZ R30, R70, -R82 ;  /* 0x80000052461e7221 */ /* 0x000fc40000010000 */
[--C-:B------:R-:W-:Y:S01]  /*1d00*/  FADD.FTZ R84, R72, -R82.reuse ;  /* 0x8000005248547221 */ /* 0x100fe20000010000 */
[----:B------:R-:W-:Y:S01]  /*1d10*/  F2FP.BF16.PACK_AB R29, R31, R34 ;  /* 0x000000221f1d723e */ /* 0x000fe200000010ff */
[--C-:B------:R-:W-:Y:S02]  /*1d20*/  FADD.FTZ R34, R71, -R82.reuse ;  /* 0x8000005247227221 */ /* 0x100fe40000010000 */
[----:B------:R-:W-:Y:S02]  /*1d30*/  FADD.FTZ R86, R73, -R82 ;  /* 0x8000005249567221 */ /* 0x000fe40000010000 */
        /* <DEDUP_REMOVED lines=8> */
[----:B------:R-:W-:-:S04]  /*1dc0*/  F2FP.BF16.PACK_AB R30, R31, R30 ;  /* 0x0000001e1f1e723e */ /* 0x000fc800000010ff */
[----:B------:R-:W-:Y:S01]  /*1dd0*/  F2FP.BF16.PACK_AB R31, R35, R84 ;  /* 0x00000054231f723e */ /* 0x000fe200000010ff */
[C---:B------:R-:W-:Y:S01]  /*1de0*/  IMAD.WIDE.U32 R34, R80.reuse, R85, c[0x0][0x208] ;  /* 0x0000820050227625 */ /* 0x040fe200078e0055 */
[----:B------:R-:W-:-:S04]  /*1df0*/  IADD3 R80, R80, 0x20, RZ ;  /* 0x0000002050507810 */ /* 0x000fc80007ffe0ff */
[----:B------:R0:W-:Y:S03]  /*1e00*/  STG.E.128 [R34.64], R28 ;  /* 0x0000001c22007986 */ /* 0x0001e6000c101d04 */
.L_x_333:
[----:B------:R-:W-:Y:S05]  /*1e10*/  BSYNC B1 ;  /* 0x0000000000017941 */ /* 0x000fea0003800000 */
.L_x_332:
[----:B------:R-:W-:Y:S05]  /*1e20*/  @!P2 BRA `(.L_x_331) ;  /* 0x000001f00000a947 */ /* 0x000fea0003800000 */
[--C-:B0-----:R-:W-:Y:S01]  /*1e30*/  FADD.FTZ R28, R74, -R82.reuse ;  /* 0x800000524a1c7221 */ /* 0x101fe20000010000 */
        /* <DEDUP_REMOVED lines=19> */
[----:B------:R-:W-:Y:S02]  /*1f70*/  FFMA.FTZ R31, R54, R88, R63 ;  /* 0x00000058361f7223 */ /* 0x000fe4000001003f */
[----:B------:R-:W-:Y:S01]  /*1f80*/  FFMA.FTZ R90, R56, R90, R65 ;  /* 0x0000005a385a7223 */ /* 0x000fe20000010041 */
[----:B------:R-:W-:Y:S01]  /*1f90*/  F2FP.BF16.PACK_AB R28, R35, R34 ;  /* 0x00000022231c723e */ /* 0x000fe200000010ff */
[----:B------:R-:W-:Y:S02]  /*1fa0*/  FFMA.FTZ R30, R33, R86, R58 ;  /* 0x00000056211e7223 */ /* 0x000fe4000001003a */
[----:B------:R-:W-:Y:S01]  /*1fb0*/  FFMA.FTZ R83, R55, R82, R62 ;  /* 0x0000005237537223 */ /* 0x000fe2000001003e */
[----:B------:R-:W-:Y:S01]  /*1fc0*/  F2FP.BF16.PACK_AB R31, R90, R31 ;  /* 0x0000001f5a1f723e */ /* 0x000fe200000010ff */
[----:B------:R-:W-:-:S02]  /*1fd0*/  FFMA.FTZ R84, R53, R84, R60 ;  /* 0x0000005435547223 */ /* 0x000fc4000001003c */
[----:B------:R-:W-:Y:S01]  /*1fe0*/  IMAD.WIDE.U32 R34, R80, R85, c[0x0][0x208] ;  /* 0x0000820050227625 */ /* 0x000fe200078e0055 */
[----:B------:R-:W-:Y:S02]  /*1ff0*/  F2FP.BF16.PACK_AB R30, R83, R30 ;  /* 0x0000001e531e723e */ /* 0x000fe400000010ff */
[----:B------:R-:W-:-:S05]  /*2000*/  F2FP.BF16.PACK_AB R29, R84, R29 ;  /* 0x0000001d541d723e */ /* 0x000fca00000010ff */
[----:B------:R0:W-:Y:S02]  /*2010*/  STG.E.128 [R34.64], R28 ;  /* 0x0000001c22007986 */ /* 0x0001e4000c101d04 */
.L_x_331:
[----:B--2---:R-:W-:Y:S05]  /*2020*/  BSYNC B0 ;  /* 0x0000000000007941 */ /* 0x004fea0003800000 */
.L_x_330:
[----:B0-----:R-:W-:-:S05]  /*2030*/  IMAD.MOV.U32 R28, RZ, RZ, c[0x0][0x160] ;  /* 0x00005800ff1c7624 */ /* 0x001fca00078e00ff */
[----:B------:R-:W-:-:S04]  /*2040*/  LEA R19, R28, R19, 0x2 ;  /* 0x000000131c137211 */ /* 0x000fc800078e10ff */
[----:B------:R-:W-:-:S13]  /*2050*/  ISETP.GE.AND P0, PT, R19, c[0x0][0x164], PT ;  /* 0x0000590013007a0c */ /* 0x000fda0003f06270 */
[----:B------:R-:W-:Y:S01]  /*2060*/  @P0 CALL.REL.NOINC `(.L_x_334) ;  /* 0x0000001000000944 */ /* 0x000fe20003c00000 */
[----:B------:R-:W-:Y:S05]  /*2070*/  BRA `(.L_x_335) ;  /* 0xffffe5a000007947 */ /* 0x000fea000383ffff */
.L_x_334:
[----:B------:R-:W-:Y:S05]  /*2080*/  EXIT ;  /* 0x000000000000794d */ /* 0x000fea0003800000 */
.L_x_328:
[----:B------:R-:W-:Y:S01]  /*2090*/  HFMA2.MMA R83, -RZ, RZ, 0, 5.9604644775390625e-08 ;  /* 0x00000001ff537435 */ /* 0x000fe200000001ff */
[----:B------:R-:W-:Y:S01]  /*20a0*/  MOV R30, R31 ;  /* 0x0000001f001e7202 */ /* 0x000fe20000000f00 */
[----:B------:R-:W-:Y:S01]  /*20b0*/  IMAD.MOV.U32 R85, RZ, RZ, 0x1f ;  /* 0x0000001fff557424 */ /* 0x000fe200078e00ff */
[----:B------:R-:W-:Y:S02]  /*20c0*/  MOV R86, 0xffffffff ;  /* 0xffffffff00567802 */ /* 0x000fe40000000f00 */
[----:B------:R-:W-:Y:S02]  /*20d0*/  MOV R28, 0x20f0 ;  /* 0x000020f0001c7802 */ /* 0x000fe40000000f00 */
[----:B-----5:R-:W-:Y:S05]  /*20e0*/  CALL.REL.NOINC `($__internal_6_$__cuda_sm70_shflsync_bfly_p) ;  /* 0x000005b000007944 */ /* 0x020fea0003c00000 */
[----:B01----:R-:W-:Y:S05]  /*20f0*/  BRA `(.L_x_336) ;  /* 0xfffff62000007947 */ /* 0x003fea000383ffff */
.L_x_329:
[----:B------:R-:W-:Y:S01]  /*2100*/  HFMA2.MMA R83, -RZ, RZ, 0, 1.1920928955078125e-07 ;  /* 0x00000002ff537435 */ /* 0x000fe200000001ff */
[----:B------:R-:W-:Y:S01]  /*2110*/  MOV R30, R87 ;  /* 0x00000057001e7202 */ /* 0x000fe20000000f00 */
[----:B------:R-:W-:Y:S01]  /*2120*/  IMAD.MOV.U32 R85, RZ, RZ, 0x1f ;  /* 0x0000001fff557424 */ /* 0x000fe200078e00ff */
[----:B------:R-:W-:Y:S02]  /*2130*/  MOV R86, 0xffffffff ;  /* 0xffffffff00567802 */ /* 0x000fe40000000f00 */
[----:B------:R-:W-:-:S02]  /*2140*/  MOV R28, 0x2160 ;  /* 0x00002160001c7802 */ /* 0x000fc40000000f00 */
[----:B0----5:R-:W-:Y:S05]  /*2150*/  CALL.REL.NOINC `($__internal_6_$__cuda_sm70_shflsync_bfly_p) ;  /* 0x0000054000007944 */ /* 0x021fea0003c00000 */
[----:B01----:R-:W-:Y:S01]  /*2160*/  FADD.FTZ R30, R87, R83 ;  /* 0x00000053571e7221 */ /* 0x003fe20000010000 */
[----:B------:R-:W-:Y:S01]  /*2170*/  HFMA2.MMA R83, -RZ, RZ, 0, 2.384185791015625e-07 ;  /* 0x00000004ff537435 */ /* 0x000fe200000001ff */
[----:B------:R-:W-:Y:S01]  /*2180*/  MOV R85, 0x1f ;  /* 0x0000001f00557802 */ /* 0x000fe20000000f00 */
[----:B------:R-:W-:Y:S01]  /*2190*/  IMAD.MOV.U32 R86, RZ, RZ, -0x1 ;  /* 0xffffffffff567424 */ /* 0x000fe200078e00ff */
[----:B------:R-:W-:-:S03]  /*21a0*/  MOV R28, 0x21c0 ;  /* 0x000021c0001c7802 */ /* 0x000fc60000000f00 */
[----:B------:R-:W-:Y:S05]  /*21b0*/  CALL.REL.NOINC `($__internal_6_$__cuda_sm70_shflsync_bfly_p) ;  /* 0x000004e000007944 */ /* 0x000fea0003c00000 */
[----:B01----:R-:W-:Y:S01]  /*21c0*/  FADD.FTZ R30, R30, R83 ;  /* 0x000000531e1e7221 */ /* 0x003fe20000010000 */
[----:B------:R-:W-:Y:S01]  /*21d0*/  HFMA2.MMA R83, -RZ, RZ, 0, 4.76837158203125e-07 ;  /* 0x00000008ff537435 */ /* 0x000fe200000001ff */
[----:B------:R-:W-:-:S02]  /*21e0*/  MOV R85, 0x1f ;  /* 0x0000001f00557802 */ /* 0x000fc40000000f00 */
[----:B------:R-:W-:Y:S02]  /*21f0*/  MOV R86, 0xffffffff ;  /* 0xffffffff00567802 */ /* 0x000fe40000000f00 */
[----:B------:R-:W-:Y:S02]  /*2200*/  MOV R28, 0x2220 ;  /* 0x00002220001c7802 */ /* 0x000fe40000000f00 */
[----:B------:R-:W-:Y:S05]  /*2210*/  CALL.REL.NOINC `($__internal_6_$__cuda_sm70_shflsync_bfly_p) ;  /* 0x0000048000007944 */ /* 0x000fea0003c00000 */
[----:B0-----:R-:W-:Y:S01]  /*2220*/  HFMA2.MMA R85, -RZ, RZ, 0, 1.847743988037109375e-06 ;  /* 0x0000001fff557435 */ /* 0x001fe200000001ff */
[----:B-1----:R-:W-:Y:S01]  /*2230*/  FADD.FTZ R30, R30, R83 ;  /* 0x000000531e1e7221 */ /* 0x002fe20000010000 */
[----:B------:R-:W-:Y:S01]  /*2240*/  MOV R86, 0xffffffff ;  /* 0xffffffff00567802 */ /* 0x000fe20000000f00 */
[----:B------:R-:W-:Y:S01]  /*2250*/  IMAD.MOV.U32 R83, RZ, RZ, 0x10 ;  /* 0x00000010ff537424 */ /* 0x000fe200078e00ff */
[----:B------:R-:W-:Y:S02]  /*2260*/  MOV R28, 0x2280 ;  /* 0x00002280001c7802 */ /* 0x000fe40000000f00 */
[----:B------:R-:W-:Y:S05]  /*2270*/  CALL.REL.NOINC `($__internal_6_$__cuda_sm70_shflsync_bfly_p) ;  /* 0x0000042000007944 */ /* 0x000fea0003c00000 */
[----:B-1----:R-:W-:Y:S01]  /*2280*/  FADD.FTZ R35, R30, R83 ;  /* 0x000000531e237221 */ /* 0x002fe20000010000 */
[----:B------:R-:W-:Y:S01]  /*2290*/  HFMA2.MMA R83, -RZ, RZ, 0, 5.9604644775390625e-08 ;  /* 0x00000001ff537435 */ /* 0x000fe200000001ff */
[----:B0-----:R-:W-:Y:S01]  /*22a0*/  IMAD.MOV.U32 R85, RZ, RZ, 0x1f ;  /* 0x0000001fff557424 */ /* 0x001fe200078e00ff */
[----:B------:R-:W-:Y:S01]  /*22b0*/  MOV R86, 0xffffffff ;  /* 0xffffffff00567802 */ /* 0x000fe20000000f00 */
        /* <DEDUP_REMOVED lines=33> */
[----:B------:R-:W-:Y:S01]  /*24d0*/  @P0 FFMA.FTZ R30, R28, R28, R29 ;  /* 0x0000001c1c1e0223 */ /* 0x000fe2000001001d */
[----:B------:R-:W-:Y:S02]  /*24e0*/  MOV R28, 0x2500 ;  /* 0x00002500001c7802 */ /* 0x000fe40000000f00 */
[----:B------:R-:W-:Y:S05]  /*24f0*/  CALL.REL.NOINC `($__internal_6_$__cuda_sm70_shflsync_bfly_p) ;  /* 0x000001a000007944 */ /* 0x000fea0003c00000 */
[----:B01----:R-:W-:Y:S01]  /*2500*/  FADD.FTZ R30, R30, R83 ;  /* 0x000000531e1e7221 */ /* 0x003fe20000010000 */
[----:B------:R-:W-:Y:S01]  /*2510*/  HFMA2.MMA R83, -RZ, RZ, 0, 1.1920928955078125e-07 ;  /* 0x00000002ff537435 */ /* 0x000fe200000001ff */
[----:B------:R-:W-:Y:S01]  /*2520*/  MOV R85, 0x1f ;  /* 0x0000001f00557802 */ /* 0x000fe20000000f00 */
[----:B------:R-:W-:Y:S01]  /*2530*/  IMAD.MOV.U32 R86, RZ, RZ, -0x1 ;  /* 0xffffffffff567424 */ /* 0x000fe200078e00ff */
[----:B------:R-:W-:-:S03]  /*2540*/  MOV R28, 0x2560 ;  /* 0x00002560001c7802 */ /* 0x000fc60000000f00 */
[----:B------:R-:W-:Y:S05]  /*2550*/  CALL.REL.NOINC `($__internal_6_$__cuda_sm70_shflsync_bfly_p) ;  /* 0x0000014000007944 */ /* 0x000fea0003c00000 */
[----:B01----:R-:W-:Y:S01]  /*2560*/  FADD.FTZ R30, R30, R83 ;  /* 0x000000531e1e7221 */ /* 0x003fe20000010000 */
[----:B------:R-:W-:Y:S01]  /*2570*/  HFMA2.MMA R83, -RZ, RZ, 0, 2.384185791015625e-07 ;  /* 0x00000004ff537435 */ /* 0x000fe200000001ff */
[----:B------:R-:W-:Y:S02]  /*2580*/  MOV R85, 0x1f ;  /* 0x0000001f00557802 */ /* 0x000fe40000000f00 */
[----:B------:R-:W-:Y:S02]  /*2590*/  MOV R86, 0xffffffff ;  /* 0xffffffff00567802 */ /* 0x000fe40000000f00 */
[----:B------:R-:W-:-:S02]  /*25a0*/  MOV R28, 0x25c0 ;  /* 0x000025c0001c7802 */ /* 0x000fc40000000f00 */
[----:B------:R-:W-:Y:S05]  /*25b0*/  CALL.REL.NOINC `($__internal_6_$__cuda_sm70_shflsync_bfly_p) ;  /* 0x000000e000007944 */ /* 0x000fea0003c00000 */
[----:B0-----:R-:W-:Y:S01]  /*25c0*/  HFMA2.MMA R85, -RZ, RZ, 0, 1.847743988037109375e-06 ;  /* 0x0000001fff557435 */ /* 0x001fe200000001ff */
[----:B-1----:R-:W-:Y:S01]  /*25d0*/  FADD.FTZ R30, R30, R83 ;  /* 0x000000531e1e7221 */ /* 0x002fe20000010000 */
[----:B------:R-:W-:Y:S01]  /*25e0*/  MOV R86, 0xffffffff ;  /* 0xffffffff00567802 */ /* 0x000fe20000000f00 */
[----:B------:R-:W-:Y:S01]  /*25f0*/  IMAD.MOV.U32 R83, RZ, RZ, 0x8 ;  /* 0x00000008ff537424 */ /* 0x000fe200078e00ff */
[----:B------:R-:W-:-:S02]  /*2600*/  MOV R28, 0x2620 ;  /* 0x00002620001c7802 */ /* 0x000fc40000000f00 */
[----:B------:R-:W-:Y:S05]  /*2610*/  CALL.REL.NOINC `($__internal_6_$__cuda_sm70_shflsync_bfly_p) ;  /* 0x0000008000007944 */ /* 0x000fea0003c00000 */
[----:B-1----:R-:W-:Y:S01]  /*2620*/  FADD.FTZ R34, R30, R83 ;  /* 0x000000531e227221 */ /* 0x002fe20000010000 */
[----:B------:R-:W-:Y:S01]  /*2630*/  HFMA2.MMA R83, -RZ, RZ, 0, 9.5367431640625e-07 ;  /* 0x00000010ff537435 */ /* 0x000fe200000001ff */
[----:B0-----:R-:W-:Y:S01]  /*2640*/  IMAD.MOV.U32 R85, RZ, RZ, 0x1f ;  /* 0x0000001fff557424 */ /* 0x001fe200078e00ff */
[----:B------:R-:W-:-:S02]  /*2650*/  MOV R86, 0xffffffff ;  /* 0xffffffff00567802 */ /* 0x000fc40000000f00 */
[----:B------:R-:W-:Y:S02]  /*2660*/  MOV R30, R34 ;  /* 0x00000022001e7202 */ /* 0x000fe40000000f00 */
[----:B------:R-:W-:Y:S02]  /*2670*/  MOV R28, 0x2690 ;  /* 0x00002690001c7802 */ /* 0x000fe40000000f00 */
[----:B------:R-:W-:Y:S05]  /*2680*/  CALL.REL.NOINC `($__internal_6_$__cuda_sm70_shflsync_bfly_p) ;  /* 0x0000001000007944 */ /* 0x000fea0003c00000 */
[----:B01----:R-:W-:Y:S05]  /*2690*/  BRA `(.L_x_337) ;  /* 0xfffff3d000007947 */ /* 0x003fea000383ffff */
        .weak           $__internal_6_$__cuda_sm70_shflsync_bfly_p
        .type           $__internal_6_$__cuda_sm70_shflsync_bfly_p,@function
        .size           $__internal_6_$__cuda_sm70_shflsync_bfly_p,(.L_x_15198 - $__internal_6_$__cuda_sm70_shflsync_bfly_p)
$__internal_6_$__cuda_sm70_shflsync_bfly_p:
[----:B------:R-:W-:Y:S01]  /*26a0*/  HFMA2.MMA R29, -RZ, RZ, 0, 0 ;  /* 0x00000000ff1d7435 */ /* 0x000fe200000001ff */
[----:B------:R-:W-:Y:S04]  /*26b0*/  WARPSYNC R86 ;  /* 0x0000005600007348 */ /* 0x000fe80003800000 */
[----:B------:R0:W1:Y:S01]  /*26c0*/  SHFL.BFLY PT, R83, R30, R83, R85 ;  /* 0x0c0000531e537389 */ /* 0x00006200000e0055 */
[----:B------:R-:W-:Y:S05]  /*26d0*/  RET.REL.NODEC R28 `(_ZN10layer_norm13ln_fwd_kernelINS_13Kernel_traitsI13__nv_bfloat16S2_S2_S2_fjLj512ELj1ELj4ELj1ELj16ENS_18Kernel_traits_baseILj512ES2_S2_S2_S2_fjLj128EEEEELb0ELb1ELb1ELb0EEEvNS_9FwdParamsE) ;  /* 0xffffd9201c007950 */ /* 0x000fea0003c3ffff */
.L_x_338:
        /* <DEDUP_REMOVED lines=10> */
.L_x_15198:


//--------------------- .text._ZN10layer_norm13ln_fwd_kernelINS_13Kernel_traitsI13__nv_bfloat16S2_S2_S2_fjLj512ELj1ELj4ELj1ELj16ENS_18Kernel_traits_baseILj512ES2_S2_S2_S2_fjLj128EEEEELb0ELb1ELb1ELb1EEEvNS_9FwdParamsE --------------------------
	.section	.text._ZN10layer_norm13ln_fwd_kernelINS_13Kernel_traitsI13__nv_bfloat16S2_S2_S2_fjLj512ELj1ELj4ELj1ELj16ENS_18Kernel_traits_baseILj512ES2_S2_S2_S2_fjLj128EEEEELb0ELb1ELb1ELb1EEEvNS_9FwdParamsE,"ax",@progbits
	.sectioninfo	@"SHI_REGISTERS=80"
	.align	128
        .global         _ZN10layer_norm13ln_fwd_kernelINS_13Kernel_traitsI13__nv_bfloat16S2_S2_S2_fjLj512ELj1ELj4ELj1ELj16ENS_18Kernel_traits_baseILj512ES2_S2_S2_S2_fjLj128EEEEELb0ELb1ELb1ELb1EEEvNS_9FwdParamsE
        .type           _ZN10layer_norm13ln_fwd_kernelINS_13Kernel_traitsI13__nv_bfloat16S2_S2_S2_fjLj512ELj1ELj4ELj1ELj16ENS_18Kernel_traits_baseILj512ES2_S2_S2_S2_fjLj128EEEEELb0ELb1ELb1ELb1EEEvNS_9FwdParamsE,@function
        .size           _ZN10layer_norm13ln_fwd_kernelINS_13Kernel_traitsI13__nv_bfloat16S2_S2_S2_fjLj512ELj1ELj4ELj1ELj16ENS_18Kernel_traits_baseILj512ES2_S2_S2_S2_fjLj128EEEEELb0ELb1ELb1ELb1EEEvNS_9FwdParamsE,(.L_x_15199 - _ZN10layer_norm13ln_fwd_kernelINS_13Kernel_traitsI13__nv_bfloat16S2_S2_S2_fjLj512ELj1ELj4ELj1ELj16ENS_18Kernel_traits_baseILj512ES2_S2_S2_S2_fjLj128EEEEELb0ELb1ELb1ELb1EEEvNS_9FwdParamsE)
        .other          _ZN10layer_norm13ln_fwd_kernelINS_13Kernel_traitsI13__nv_bfloat16S2_S2_S2_fjLj512ELj1ELj4ELj1ELj16ENS_18Kernel_traits_baseILj512ES2_S2_S2_S2_fjLj128EEEEELb0ELb1ELb1ELb1EEEvNS_9FwdParamsE,@"STO_CUDA_ENTRY STV_DEFAULT"
_ZN10layer_norm13ln_fwd_kernelINS_13Kernel_traitsI13__nv_bfloat16S2_S2_S2_fjLj512ELj1ELj4ELj1ELj16ENS_18Kernel_traits_baseILj512ES2_S2_S2_S2_fjLj128EEEEELb0ELb1ELb1ELb1EEEvNS_9FwdParamsE:
.text._ZN10layer_norm13ln_fwd_kernelINS_13Kernel_traitsI13__nv_bfloat16S2_S2_S2_fjLj512ELj1ELj4ELj1ELj16ENS_18Kernel_traits_baseILj512ES2_S2_S2_S2_fjLj128EEEEELb0ELb1ELb1ELb1EEEvNS_9FwdParamsE:
        /* <DEDUP_REMOVED lines=17> */
[----:B------:R-:W-:-:S02]  /*0110*/  IADD3.X R7, RZ, c[0x0][0x1cc], RZ, P2, !PT ;  /* 0x00007300ff077a10 */ /* 0x000fc400017fe4ff */
[----:B------:R-:W-:-:S04]  /*0120*/  IADD3 R2, P2, R0, c[0x0][0x1b0], RZ ;  /* 0x00006c0000027a10 */ /* 0x000fc80007f5e0ff */
[----:B------:R-:W-:-:S05]  /*0130*/  IADD3.X R3, RZ, c[0x0][0x1b4], RZ, P2, !PT ;  /* 0x00006d00ff037a10 */ /* 0x000fca00017fe4ff */
[----:B------:R-:W-:Y:S05]  /*0140*/  @P1 EXIT ;  /* 0x000000000000194d */ /* 0x000fea0003800000 */
[----:B0-----:R0:W2:Y:S04]  /*0150*/  LDG.E.128 R28, [R2.64] ;  /* 0x00000004021c7981 */ /* 0x0010a8000c1e1d00 */
[----:B------:R1:W3:Y:S04]  /*0160*/  LDG.E.128 R20, [R6.64] ;  /* 0x0000000406147981 */ /* 0x0002e8000c1e1d00 */
[----:B------:R0:W4:Y:S04]  /*0170*/  LDG.E.128 R32, [R2.64+0x200] ;  /* 0x0002000402207981 */ /* 0x000128000c1e1d00 */
[----:B------:R1:W4:Y:S01]  /*0180*/  LDG.E.128 R24, [R6.64+0x200] ;  /* 0x0002000406187981 */ /* 0x000322000c1e1d00 */
[----:B-----5:R-:W-:Y:S01]  /*0190*/  @!P0 CS2R R16, SRZ ;  /* 0x0000000000108805 */ /* 0x020fe2000001ff00 */
[----:B------:R-:W-:Y:S01]  /*01a0*/  @!P0 CS2R R18, SRZ ;  /* 0x0000000000128805 */ /* 0x000fe2000001ff00 */
[----:B------:R-:W-:Y:S01]  /*01b0*/  @!P0 CS2R R12, SRZ ;  /* 0x00000000000c8805 */ /* 0x000fe2000001ff00 */
[----:B------:R-:W-:-:S03]  /*01c0*/  @!P0 CS2R R14, SRZ ;  /* 0x00000000000e8805 */ /* 0x000fc6000001ff00 */
[--C-:B------:R-:W-:Y:S02]  /*01d0*/  PRMT R9, RZ, 0x5410, R16.reuse ;  /* 0x00005410ff097816 */ /* 0x100fe40000000010 */
[----:B------:R-:W-:Y:S02]  /*01e0*/  PRMT R8, RZ, 0x7610, R16 ;  /* 0x00007610ff087816 */ /* 0x000fe40000000010 */
[--C-:B-1----:R-:W-:Y:S02]  /*01f0*/  PRMT R7, RZ, 0x5410, R17.reuse ;  /* 0x00005410ff077816 */ /* 0x102fe40000000011 */
[----:B------:R-:W-:Y:S02]  /*0200*/  PRMT R6, RZ, 0x7610, R17 ;  /* 0x00007610ff067816 */ /* 0x000fe40000000011 */
[--C-:B------:R-:W-:Y:S02]  /*0210*/  PRMT R5, RZ, 0x5410, R18.reuse ;  /* 0x00005410ff057816 */ /* 0x100fe40000000012 */
[----:B------:R-:W-:-:S02]  /*0220*/  PRMT R4, RZ, 0x7610, R18 ;  /* 0x00007610ff047816 */ /* 0x000fc40000000012 */
[--C-:B0-----:R-:W-:Y:S02]  /*0230*/  PRMT R3, RZ, 0x5410, R19.reuse ;  /* 0x00005410ff037816 */ /* 0x101fe40000000013 */
        /* <DEDUP_REMOVED lines=8> */
[----:B------:R-:W-:Y:S01]  /*02c0*/  PRMT R51, RZ, 0x7610, R15 ;  /* 0x00007610ff337816 */ /* 0x000fe2000000000f */
[----:B------:R-:W-:Y:S01]  /*02d0*/  ULDC.U8 UR6, c[0x0][0x1f0] ;  /* 0x00007c0000067ab9 */ /* 0x000fe20000000000 */
[--C-:B--2---:R-:W-:Y:S02]  /*02e0*/  PRMT R56, RZ, 0x5410, R30.reuse ;  /* 0x00005410ff387816 */ /* 0x104fe4000000001e */
[----:B------:R-:W-:-:S02]  /*02f0*/  PRMT R57, RZ, 0x7610, R30 ;  /* 0x00007610ff397816 */ /* 0x000fc4000000001e */
[--C-:B---3--:R-:W-:Y:S02]  /*0300*/  PRMT R50, RZ, 0x5410, R23.reuse ;  /* 0x00005410ff327816 */ /* 0x108fe40000000017 */
[----:B------:R-:W-:Y:S02]  /*0310*/  PRMT R52, RZ, 0x7610, R23 ;  /* 0x00007610ff347816 */ /* 0x000fe40000000017 */
[--C-:B------:R-:W-:Y:S02]  /*0320*/  PRMT R54, RZ, 0x5410, R28.reuse ;  /* 0x00005410ff367816 */ /* 0x100fe4000000001c */
[----:B------:R-:W-:Y:S02]  /*0330*/  PRMT R53, RZ, 0x7610, R28 ;  /* 0x00007610ff357816 */ /* 0x000fe4000000001c */
[--C-:B----4-:R-:W-:Y:S02]  /*0340*/  PRMT R59, RZ, 0x5410, R33.reuse ;  /* 0x00005410ff3b7816 */ /* 0x110fe40000000021 */
        /* <DEDUP_REMOVED lines=8> */
[----:B------:R-:W-:Y:S02]  /*03d0*/  PRMT R32, RZ, 0x7610, R32 ;  /* 0x00007610ff207816 */ /* 0x000fe40000000020 */
[----:B------:R-:W-:Y:S02]  /*03e0*/  PRMT R34, RZ, 0x7610, R26 ;  /* 0x00007610ff227816 */ /* 0x000fe4000000001a */
.L_x_392:
[----:B------:R-:W-:-:S10]  /*03f0*/  HFMA2.MMA R43, -RZ, RZ, 0, 2.384185791015625e-07 ;  /* 0x00000004ff2b7435 */ /* 0x000fd400000001ff */
[----:B------:R-:W-:-:S05]  /*0400*/  IMAD.WIDE R36, R10, R43, c[0x0][0x1d0] ;  /* 0x000074000a247625 */ /* 0x000fca00078e022b */
[----:B------:R0:W2:Y:S01]  /*0410*/  LDG.E R60, [R36.64] ;  /* 0x00000004243c7981 */ /* 0x0000a2000c1e1900 */
[----:B------:R-:W-:Y:S01]  /*0420*/  ISETP.NE.U32.AND P0, PT, RZ, c[0x0][0x180], PT ;  /* 0x00006000ff007a0c */ /* 0x000fe20003f05070 */
[C---:B------:R-:W-:Y:S01]  /*0430*/  IMAD R38, R10.reuse, c[0x0][0x168], RZ ;  /* 0x00005a000a267a24 */ /* 0x040fe200078e02ff */
[----:B------:R-:W-:Y:S01]  /*0440*/  MOV R68, RZ ;  /* 0x000000ff00447202 */ /* 0x000fe20000000f00 */
[----:B------:R-:W-:Y:S01]  /*0450*/  IMAD.WIDE R42, R10, R43, c[0x0][0x1d8] ;  /* 0x000076000a2a7625 */ /* 0x000fe200078e022b */
[----:B------:R-:W-:-:S13]  /*0460*/  ISETP.NE.AND.EX P0, PT, RZ, c[0x0][0x184], PT, P0 ;  /* 0x00006100ff007a0c */ /* 0x000fda0003f05300 */
[----:B0-----:R-:W-:Y:S02]  /*0470*/  @P0 MOV R36, 0x10 ;  /* 0x0000001000240802 */ /* 0x001fe40000000f00 */
[----:B--2---:R-:W-:-:S13]  /*0480*/  ISETP.GE.AND P1, PT, R60, 0x1, PT ;  /* 0x000000013c00780c */ /* 0x004fda0003f26270 */
[----:B------:R-:W-:-:S05]  /*0490*/  @P1 IADD3 R39, R60, -0x1, RZ ;  /* 0xffffffff3c271810 */ /* 0x000fca0007ffe0ff */
[----:B------:R-:W-:Y:S01]  /*04a0*/  @P1 IMAD R40, R39, c[0x0][0x168], RZ ;  /* 0x00005a0027281a24 */ /* 0x000fe200078e02ff */
[----:B------:R-:W-:-:S04]  /*04b0*/  SHF.R.S32.HI R39, RZ, 0x1f, R38 ;  /* 0x0000001fff277819 */ /* 0x000fc80000011426 */
[----:B------:R-:W-:Y:S02]  /*04c0*/  @P1 SHF.R.S32.HI R41, RZ, 0x1f, R40 ;  /* 0x0000001fff291819 */ /* 0x000fe40000011428 */
[----:B------:R-:W-:Y:S01]  /*04d0*/  LEA.HI R38, R39, R38, RZ, 0x3 ;  /* 0x0000002627267211 */ /* 0x000fe200078f18ff */
[----:B------:R-:W-:Y:S01]  /*04e0*/  @P1 IMAD.MOV.U32 R39, RZ, RZ, 0x10 ;  /* 0x00000010ff271424 */ /* 0x000fe200078e00ff */
[----:B------:R-:W-:Y:S02]  /*04f0*/  @P1 LEA.HI R40, R41, R40, RZ, 0x3 ;  /* 0x0000002829281211 */ /* 0x000fe400078f18ff */
[-C--:B------:R-:W-:Y:S02]  /*0500*/  LEA.HI.SX32 R69, R38, R11.reuse, 0x1d ;  /* 0x0000000b26457211 */ /* 0x080fe400078feaff */
[----:B------:R-:W-:Y:S02]  /*0510*/  @P1 LEA.HI.SX32 R68, R40, R11, 0x1d ;  /* 0x0000000b28441211 */ /* 0x000fe400078feaff */
[----:B------:R0:W5:Y:S01]  /*0520*/  LDG.E R40, [R42.64] ;  /* 0x000000042a287981 */ /* 0x000162000c1e1900 */
        /* <DEDUP_REMOVED lines=8> */
[----:B0-----:R-:W-:Y:S01]  /*05b0*/  MOV R42, RZ ;  /* 0x000000ff002a7202 */ /* 0x001fe20000000f00 */
[----:B------:R-:W-:Y:S05]  /*05c0*/  @!P0 BRA `(.L_x_341) ;  /* 0x0000008000008947 */ /* 0x000fea0003800000 */
[----:B-----5:R-:W-:Y:S01]  /*05d0*/  PRMT R42, RZ, 0x5410, R12 ;  /* 0x00005410ff2a7816 */ /* 0x020fe2000000000c */
[----:B------:R-:W-:Y:S05]  /*05e0*/  BRA `(.L_x_341) ;  /* 0x0000006000007947 */ /* 0x000fea0003800000 */
.L_x_340:
[----:B0----5:R-:W-:Y:S02]  /*05f0*/  PRMT R36, RZ, 0x5410, R16 ;  /* 0x00005410ff247816 */ /* 0x021fe40000000010 */
[----:B------:R-:W-:-:S03]  /*0600*/  PRMT R37, RZ, 0x5410, R20 ;  /* 0x00005410ff257816 */ /* 0x000fc60000000014 */
[----:B------:R-:W-:-:S04]  /*0610*/  FMUL.FTZ R36, R36, c[0x0][0x1ec] ;  /* 0x00007b0024247a20 */ /* 0x000fc80000410000 */
[----:B------:R-:W-:Y:S01]  /*0620*/  FMUL.FTZ R42, R36, R37 ;  /* 0x00000025242a7220 */ /* 0x000fe20000410000 */
[----:B------:R-:W-:-:S05]  /*0630*/  @P0 PRMT R37, RZ, 0x5410, R12 ;  /* 0x00005410ff250816 */ /* 0x000fca000000000c */
[----:B------:R-:W-:Y:S02]  /*0640*/  @P0 FADD.FTZ R42, R42, R37 ;  /* 0x000000252a2a0221 */ /* 0x000fe40000010000 */
.L_x_341:
[----:B------:R-:W-:Y:S05]  /*0650*/  BSYNC B0 ;  /* 0x0000000000007941 */ /* 0x000fea0003800000 */
.L_x_339:
[----:B------:R-:W-:Y:S01]  /*0660*/  BSSY B0, `(.L_x_342) ;  /* 0x000000c000007945 */ /* 0x000fe20003800000 */
[----:B------:R-:W-:Y:S05]  /*0670*/  @P2 BRA `(.L_x_343) ;  /* 0x0000004000002947 */ /* 0x000fea0003800000 */
[----:B------:R-:W-:Y:S01]  /*0680*/  HFMA2.MMA R43, -RZ, RZ, 0, 0 ;  /* 0x00000000ff2b7435 */ /* 0x000fe200000001ff */
[----:B------:R-:W-:Y:S05]  /*0690*/  @!P0 BRA `(.L_x_344) ;  /* 0x0000008000008947 */ /* 0x000fea0003800000 */
[----:B-----5:R-:W-:Y:S01]  /*06a0*/  PRMT R43, RZ, 0x7610, R12 ;  /* 0x00007610ff2b7816 */ /* 0x020fe2000000000c */
[----:B------:R-:W-:Y:S05]  /*06b0*/  BRA `(.L_x_344) ;  /* 0x0000006000007947 */ /* 0x000fea0003800000 */
.L_x_343:
[----:B-----5:R-:W-:Y:S02]  /*06c0*/  PRMT R36, RZ, 0x7610, R16 ;  /* 0x00007610ff247816 */ /* 0x020fe40000000010 */
[----:B------:R-:W-:-:S03]  /*06d0*/  PRMT R43, RZ, 0x7610, R20 ;  /* 0x00007610ff2b7816 */ /* 0x000fc60000000014 */
[----:B------:R-:W-:-:S04]  /*06e0*/  FMUL.FTZ R36, R36, c[0x0][0x1ec] ;  /* 0x00007b0024247a20 */ /* 0x000fc80000410000 */
[----:B------:R-:W-:Y:S01]  /*06f0*/  FMUL.FTZ R43, R36, R43 ;  /* 0x0000002b242b7220 */ /* 0x000fe20000410000 */
[----:B------:R-:W-:-:S05]  /*0700*/  @P0 PRMT R36, RZ, 0x7610, R12 ;  /* 0x00007610ff240816 */ /* 0x000fca000000000c */
[----:B------:R-:W-:Y:S02]  /*0710*/  @P0 FADD.FTZ R43, R43, R36 ;  /* 0x000000242b2b0221 */ /* 0x000fe40000010000 */
.L_x_344:
[----:B------:R-:W-:Y:S05]  /*0720*/  BSYNC B0 ;  /* 0x0000000000007941 */ /* 0x000fea0003800000 */
.L_x_342:
[----:B------:R-:W-:Y:S01]  /*0730*/  BSSY B0, `(.L_x_345) ;  /* 0x000000c000007945 */ /* 0x000fe20003800000 */
[----:B------:R-:W-:Y:S05]  /*0740*/  @P2 BRA `(.L_x_346) ;  /* 0x0000004000002947 */ /* 0x000fea0003800000 */
[----:B------:R-:W-:Y:S01]  /*0750*/  MOV R60, RZ ;  /* 0x000000ff003c7202 */ /* 0x000fe20000000f00 */
[----:B------:R-:W-:Y:S05]  /*0760*/  @!P0 BRA `(.L_x_347) ;  /* 0x0000008000008947 */ /* 0x000fea0003800000 */
[----:B-----5:R-:W-:Y:S01]  /*0770*/  PRMT R60, RZ, 0x5410, R13 ;  /* 0x00005410ff3c7816 */ /* 0x020fe2000000000d */
[----:B------:R-:W-:Y:S05]  /*0780*/  BRA `(.L_x_347) ;  /* 0x0000006000007947 */ /* 0x000fea0003800000 */
.L_x_346:
[----:B-----5:R-:W-:Y:S02]  /*0790*/  PRMT R36, RZ, 0x5410, R17 ;  /* 0x00005410ff247816 */ /* 0x020fe40000000011 */
[----:B------:R-:W-:-:S03]  /*07a0*/  PRMT R37, RZ, 0x5410, R21 ;  /* 0x00005410ff257816 */ /* 0x000fc60000000015 */
[----:B------:R-:W-:-:S04]  /*07b0*/  FMUL.FTZ R36, R36, c[0x0][0x1ec] ;  /* 0x00007b0024247a20 */ /* 0x000fc80000410000 */
[----:B------:R-:W-:Y:S01]  /*07c0*/  FMUL.FTZ R60, R36, R37 ;  /* 0x00000025243c7220 */ /* 0x000fe20000410000 */
[----:B------:R-:W-:-:S05]  /*07d0*/  @P0 PRMT R37, RZ, 0x5410, R13 ;  /* 0x00005410ff250816 */ /* 0x000fca000000000d */
[----:B------:R-:W-:Y:S02]  /*07e0*/  @P0 FADD.FTZ R60, R60, R37 ;  /* 0x000000253c3c0221 */ /* 0x000fe40000010000 */
.L_x_347:
[----:B------:R-:W-:Y:S05]  /*07f0*/  BSYNC B0 ;  /* 0x0000000000007941 */ /* 0x000fea0003800000 */
.L_x_345:
[----:B------:R-:W-:Y:S01]  /*0800*/  BSSY B0, `(.L_x_348) ;  /* 0x000000c000007945 */ /* 0x000fe20003800000 */
[----:B------:R-:W-:Y:S05]  /*0810*/  @P2 BRA `(.L_x_349) ;  /* 0x0000004000002947 */ /* 0x000fea0003800000 */
[----:B------:R-:W-:Y:S01]  /*0820*/  HFMA2.MMA R61, -RZ, RZ, 0, 0 ;  /* 0x00000000ff3d7435 */ /* 0x000fe200000001ff */
[----:B------:R-:W-:Y:S05]  /*0830*/  @!P0 BRA `(.L_x_350) ;  /* 0x0000008000008947 */ /* 0x000fea0003800000 */
[----:B-----5:R-:W-:Y:S01]  /*0840*/  PRMT R61, RZ, 0x7610, R13 ;  /* 0x00007610ff3d7816 */ /* 0x020fe2000000000d */
[----:B------:R-:W-:Y:S05]  /*0850*/  BRA `(.L_x_350) ;  /* 0x0000006000007947 */ /* 0x000fea0003800000 */
.L_x_349:
[----:B-----5:R-:W-:Y:S02]  /*0860*/  PRMT R36, RZ, 0x7610, R17 ;  /* 0x00007610ff247816 */ /* 0x020fe40000000011 */
[----:B------:R-:W-:-:S03]  /*0870*/  PRMT R61, RZ, 0x7610, R21 ;  /* 0x00007610ff3d7816 */ /* 0x000fc60000000015 */
[----:B------:R-:W-:-:S04]  /*0880*/  FMUL.FTZ R36, R36, c[0x0][0x1ec] ;  /* 0x00007b0024247a20 */ /* 0x000fc80000410000 */
[----:B------:R-:W-:Y:S01]  /*0890*/  FMUL.FTZ R61, R36, R61 ;  /* 0x0000003d243d7220 */ /* 0x000fe20000410000 */
[----:B------:R-:W-:-:S05]  /*08a0*/  @P0 PRMT R36, RZ, 0x7610, R13 ;  /* 0x00007610ff240816 */ /* 0x000fca000000000d */
[----:B------:R-:W-:Y:S02]  /*08b0*/  @P0 FADD.FTZ R61, R61, R36 ;  /* 0x000000243d3d0221 */ /* 0x000fe40000010000 */
.L_x_350:
[----:B------:R-:W-:Y:S05]  /*08c0*/  BSYNC B0 ;  /* 0x0000000000007941 */ /* 0x000fea0003800000 */
.L_x_348:
[----:B------:R-:W-:Y:S01]  /*08d0*/  BSSY B0, `(.L_x_351) ;  /* 0x000000c000007945 */ /* 0x000fe20003800000 */
[----:B------:R-:W-:Y:S05]  /*08e0*/  @P2 BRA `(.L_x_352) ;  /* 0x0000004000002947 */ /* 0x000fea0003800000 */
[----:B------:R-:W-:Y:S01]  /*08f0*/  MOV R62, RZ ;  /* 0x000000ff003e7202 */ /* 0x000fe20000000f00 */
[----:B------:R-:W-:Y:S05]  /*0900*/  @!P0 BRA `(.L_x_353) ;  /* 0x0000008000008947 */ /* 0x000fea0003800000 */
[----:B-----5:R-:W-:Y:S01]  /*0910*/  PRMT R62, RZ, 0x5410, R14 ;  /* 0x00005410ff3e7816 */ /* 0x020fe2000000000e */
[----:B------:R-:W-:Y:S05]  /*0920*/  BRA `(.L_x_353) ;  /* 0x0000006000007947 */ /* 0x000fea0003800000 */
.L_x_352:
[----:B-----5:R-:W-:Y:S02]  /*0930*/  PRMT R36, RZ, 0x5410, R18 ;  /* 0x00005410ff247816 */ /* 0x020fe40000000012 */
[----:B------:R-:W-:-:S03]  /*0940*/  PRMT R37, RZ, 0x5410, R22 ;  /* 0x00005410ff257816 */ /* 0x000fc60000000016 */
[----:B------:R-:W-:-:S04]  /*0950*/  FMUL.FTZ R36, R36, c[0x0][0x1ec] ;  /* 0x00007b0024247a20 */ /* 0x000fc80000410000 */
[----:B------:R-:W-:Y:S01]  /*0960*/  FMUL.FTZ R62, R36, R37 ;  /* 0x00000025243e7220 */ /* 0x000fe20000410000 */
[----:B------:R-:W-:-:S05]  /*0970*/  @P0 PRMT R37, RZ, 0x5410, R14 ;  /* 0x00005410ff250816 */ /* 0x000fca000000000e */
[----:B------:R-:W-:Y:S02]  /*0980*/  @P0 FADD.FTZ R62, R62, R37 ;  /* 0x000000253e3e0221 */ /* 0x000fe40000010000 */
.L_x_353:
[----:B------:R-:W-:Y:S05]  /*0990*/  BSYNC B0 ;  /* 0x0000000000007941 */ /* 0x000fea0003800000 */
.L_x_351:
[----:B------:R-:W-:Y:S01]  /*09a0*/  BSSY B0, `(.L_x_354) ;  /* 0x000000c000007945 */ /* 0x000fe20003800000 */
[----:B------:R-:W-:Y:S05]  /*09b0*/  @P2 BRA `(.L_x_355) ;  /* 0x0000004000002947 */ /* 0x000fea0003800000 */
[----:B------:R-:W-:Y:S01]  /*09c0*/  HFMA2.MMA R63, -RZ, RZ, 0, 0 ;  /* 0x00000000ff3f7435 */ /* 0x000fe200000001ff */
[----:B------:R-:W-:Y:S05]  /*09d0*/  @!P0 BRA `(.L_x_356) ;  /* 0x0000008000008947 */ /* 0x000fea0003800000 */
[----:B-----5:R-:W-:Y:S01]  /*09e0*/  PRMT R63, RZ, 0x7610, R14 ;  /* 0x00007610ff3f7816 */ /* 0x020fe2000000000e */
[----:B------:R-:W-:Y:S05]  /*09f0*/  BRA `(.L_x_356) ;  /* 0x0000006000007947 */ /* 0x000fea0003800000 */
.L_x_355:
[----:B-----5:R-:W-:Y:S02]  /*0a00*/  PRMT R36, RZ, 0x7610, R18 ;  /* 0x00007610ff247816 */ /* 0x020fe40000000012 */
[----:B------:R-:W-:-:S03]  /*0a10*/  PRMT R63, RZ, 0x7610, R22 ;  /* 0x00007610ff3f7816 */ /* 0x000fc60000000016 */
[----:B------:R-:W-:-:S04]  /*0a20*/  FMUL.FTZ R36, R36, c[0x0][0x1ec] ;  /* 0x00007b0024247a20 */ /* 0x000fc80000410000 */
[----:B------:R-:W-:Y:S01]  /*0a30*/  FMUL.FTZ R63, R36, R63 ;  /* 0x0000003f243f7220 */ /* 0x000fe20000410000 */
[----:B------:R-:W-:-:S05]  /*0a40*/  @P0 PRMT R36, RZ, 0x7610, R14 ;  /* 0x00007610ff240816 */ /* 0x000fca000000000e */
[----:B------:R-:W-:Y:S02]  /*0a50*/  @P0 FADD.FTZ R63, R63, R36 ;  /* 0x000000243f3f0221 */ /* 0x000fe40000010000 */
.L_x_356:
[----:B------:R-:W-:Y:S05]  /*0a60*/  BSYNC B0 ;  /* 0x0000000000007941 */ /* 0x000fea0003800000 */
.L_x_354:
[----:B------:R-:W-:Y:S01]  /*0a70*/  BSSY B0, `(.L_x_357) ;  /* 0x000000b000007945 */ /* 0x000fe20003800000 */
[----:B------:R-:W-:Y:S05]  /*0a80*/  @P2 BRA `(.L_x_358) ;  /* 0x0000004000002947 */ /* 0x000fea0003800000 */
[----:B------:R-:W-:Y:S01]  /*0a90*/  MOV R64, RZ ;  /* 0x000000ff00407202 */ /* 0x000fe20000000f00 */
[----:B------:R-:W-:Y:S05]  /*0aa0*/  @!P0 BRA `(.L_x_359) ;  /* 0x0000007000008947 */ /* 0x000fea0003800000 */
[----:B-----5:R-:W-:Y:S01]  /*0ab0*/  PRMT R64, RZ, 0x5410, R15 ;  /* 0x00005410ff407816 */ /* 0x020fe2000000000f */
[----:B------:R-:W-:Y:S05]  /*0ac0*/  BRA `(.L_x_359) ;  /* 0x0000005000007947 */ /* 0x000fea0003800000 */
.L_x_358:
[----:B-----5:R-:W-:-:S05]  /*0ad0*/  PRMT R36, RZ, 0x5410, R19 ;  /* 0x00005410ff247816 */ /* 0x020fca0000000013 */
[----:B------:R-:W-:-:S04]  /*0ae0*/  FMUL.FTZ R37, R36, c[0x0][0x1ec] ;  /* 0x00007b0024257a20 */ /* 0x000fc80000410000 */
[----:B------:R-:W-:Y:S01]  /*0af0*/  FMUL.FTZ R64, R50, R37 ;  /* 0x0000002532407220 */ /* 0x000fe20000410000 */
[----:B------:R-:W-:-:S05]  /*0b00*/  @P0 PRMT R37, RZ, 0x5410, R15 ;  /* 0x00005410ff250816 */ /* 0x000fca000000000f */
[----:B------:R-:W-:Y:S02]  /*0b10*/  @P0 FADD.FTZ R64, R64, R37 ;  /* 0x0000002540400221 */ /* 0x000fe40000010000 */
.L_x_359:
[----:B------:R-:W-:Y:S05]  /*0b20*/  BSYNC B0 ;  /* 0x0000000000007941 */ /* 0x000fea0003800000 */
.L_x_357:
[----:B------:R-:W-:Y:S01]  /*0b30*/  BSSY B0, `(.L_x_360) ;  /* 0x000000b000007945 */ /* 0x000fe20003800000 */
[----:B------:R-:W-:Y:S05]  /*0b40*/  @P2 BRA `(.L_x_361) ;  /* 0x0000004000002947 */ /* 0x000fea0003800000 */
[----:B------:R-:W-:Y:S01]  /*0b50*/  HFMA2.MMA R65, -RZ, RZ, 0, 0 ;  /* 0x00000000ff417435 */ /* 0x000fe200000001ff */
[----:B------:R-:W-:Y:S05]  /*0b60*/  @!P0 BRA `(.L_x_362) ;  /* 0x0000007000008947 */ /* 0x000fea0003800000 */
[----:B-----5:R-:W-:Y:S01]  /*0b70*/  PRMT R65, RZ, 0x7610, R15 ;  /* 0x00007610ff417816 */ /* 0x020fe2000000000f */
[----:B------:R-:W-:Y:S05]  /*0b80*/  BRA `(.L_x_362) ;  /* 0x0000005000007947 */ /* 0x000fea0003800000 */
.L_x_361:
[----:B-----5:R-:W-:-:S05]  /*0b90*/  PRMT R36, RZ, 0x7610, R19 ;  /* 0x00007610ff247816 */ /* 0x020fca0000000013 */
[----:B------:R-:W-:Y:S01]  /*0ba0*/  FMUL.FTZ R65, R36, c[0x0][0x1ec] ;  /* 0x00007b0024417a20 */ /* 0x000fe20000410000 */
[----:B------:R-:W-:-:S03]  /*0bb0*/  @P0 PRMT R36, RZ, 0x7610, R15 ;  /* 0x00007610ff240816 */ /* 0x000fc6000000000f */
[----:B------:R-:W-:-:S04]  /*0bc0*/  FMUL.FTZ R65, R52, R65 ;  /* 0x0000004134417220 */ /* 0x000fc80000410000 */
[----:B------:R-:W-:Y:S02]  /*0bd0*/  @P0 FADD.FTZ R65, R65, R36 ;  /* 0x0000002441410221 */ /* 0x000fe40000010000 */
.L_x_362:
[----:B------:R-:W-:Y:S05]  /*0be0*/  BSYNC B0 ;  /* 0x0000000000007941 */ /* 0x000fea0003800000 */
.L_x_360:
[----:B------:R-:W-:Y:S01]  /*0bf0*/  IMAD.MOV.U32 R74, RZ, RZ, 0x10 ;  /* 0x00000010ff4a7424 */ /* 0x000fe200078e00ff */
[----:B------:R-:W-:Y:S02]  /*0c00*/  @P1 IADD3 R71, R68, 0x20, RZ ;  /* 0x0000002044471810 */ /* 0x000fe40007ffe0ff */
[C---:B------:R-:W-:Y:S01]  /*0c10*/  IADD3 R75, R69.reuse, 0x20, RZ ;  /* 0x00000020454b7810 */ /* 0x040fe20007ffe0ff */
[----:B------:R-:W-:Y:S01]  /*0c20*/  IMAD.WIDE.U32 R66, R69, R74, c[0x0][0x188] ;  /* 0x0000620045427625 */ /* 0x000fe200078e004a */
[----:B------:R-:W-:Y:S02]  /*0c30*/  F2FP.BF16.PACK_AB R39, R65, R64 ;  /* 0x000000404127723e */ /* 0x000fe400000010ff */
[----:B------:R-:W-:Y:S01]  /*0c40*/  F2FP.BF16.PACK_AB R38, R63, R62 ;  /* 0x0000003e3f26723e */ /* 0x000fe200000010ff */
[----:B------:R-:W-:Y:S01]  /*0c50*/  @P1 IMAD.WIDE.U32 R70, R71, R74, c[0x0][0x170] ;  /* 0x00005c0047461625 */ /* 0x000fe200078e004a */
[----:B------:R-:W-:Y:S02]  /*0c60*/  F2FP.BF16.PACK_AB R37, R61, R60 ;  /* 0x0000003c3d25723e */ /* 0x000fe400000010ff */
[----:B------:R-:W-:Y:S01]  /*0c70*/  F2FP.BF16.PACK_AB R36, R43, R42 ;  /* 0x0000002a2b24723e */ /* 0x000fe200000010ff */
[----:B------:R-:W-:-:S04]  /*0c80*/  @P0 IMAD.WIDE.U32 R68, R75, R74, c[0x0][0x180] ;  /* 0x000060004b440625 */ /* 0x000fc800078e004a */
[----:B------:R0:W-:Y:S04]  /*0c90*/  STG.E.128 [R66.64], R36 ;  /* 0x0000002442007986 */ /* 0x0001e8000c101d04 */
        /* <DEDUP_REMOVED lines=8> */
.L_x_364:
[----:B0----5:R-:W-:Y:S02]  /*0d20*/  PRMT R36, RZ, 0x5410, R16 ;  /* 0x00005410ff247816 */ /* 0x021fe40000000010 */
[----:B------:R-:W-:-:S03]  /*0d30*/  PRMT R73, RZ, 0x5410, R24 ;  /* 0x00005410ff497816 */ /* 0x000fc60000000018 */
[----:B------:R-:W-:-:S04]  /*0d40*/  FMUL.FTZ R36, R36, c[0x0][0x1ec] ;  /* 0x00007b0024247a20 */ /* 0x000fc80000410000 */
[----:B------:R-:W-:Y:S01]  /*0d50*/  FMUL.FTZ R73, R36, R73 ;  /* 0x0000004924497220 */ /* 0x000fe20000410000 */
[----:B------:R-:W-:-:S05]  /*0d60*/  @P0 PRMT R36, RZ, 0x5410, R12 ;  /* 0x00005410ff240816 */ /* 0x000fca000000000c */
[----:B------:R-:W-:Y:S02]  /*0d70*/  @P0 FADD.FTZ R73, R36, R73 ;  /* 0x0000004924490221 */ /* 0x000fe40000010000 */
.L_x_365:
[----:B------:R-:W-:Y:S05]  /*0d80*/  BSYNC B0 ;  /* 0x0000000000007941 */ /* 0x000fea0003800000 */
.L_x_363:
[----:B------:R-:W-:Y:S01]  /*0d90*/  BSSY B0, `(.L_x_366) ;  /* 0x000000c000007945 */ /* 0x000fe20003800000 */
[----:B------:R-:W-:Y:S05]  /*0da0*/  @P2 BRA `(.L_x_367) ;  /* 0x0000004000002947 */ /* 0x000fea0003800000 */
[----:B------:R-:W-:Y:S01]  /*0db0*/  HFMA2.MMA R72, -RZ, RZ, 0, 0 ;  /* 0x00000000ff487435 */ /* 0x000fe200000001ff */
[----:B------:R-:W-:Y:S05]  /*0dc0*/  @!P0 BRA `(.L_x_368) ;  /* 0x0000008000008947 */ /* 0x000fea0003800000 */
[----:B-----5:R-:W-:Y:S01]  /*0dd0*/  PRMT R72, RZ, 0x7610, R12 ;  /* 0x00007610ff487816 */ /* 0x020fe2000000000c */
[----:B------:R-:W-:Y:S05]  /*0de0*/  BRA `(.L_x_368) ;  /* 0x0000006000007947 */ /* 0x000fea0003800000 */
.L_x_367:
[----:B0----5:R-:W-:Y:S02]  /*0df0*/  PRMT R36, RZ, 0x7610, R16 ;  /* 0x00007610ff247816 */ /* 0x021fe40000000010 */
[----:B------:R-:W-:-:S03]  /*0e00*/  PRMT R72, RZ, 0x7610, R24 ;  /* 0x00007610ff487816 */ /* 0x000fc60000000018 */
[----:B------:R-:W-:-:S04]  /*0e10*/  FMUL.FTZ R37, R36, c[0x0][0x1ec] ;  /* 0x00007b0024257a20 */ /* 0x000fc80000410000 */
[----:B------:R-:W-:Y:S01]  /*0e20*/  FMUL.FTZ R72, R37, R72 ;  /* 0x0000004825487220 */ /* 0x000fe20000410000 */
[----:B------:R-:W-:-:S05]  /*0e30*/  @P0 PRMT R37, RZ, 0x7610, R12 ;  /* 0x00007610ff250816 */ /* 0x000fca000000000c */
[----:B------:R-:W-:Y:S02]  /*0e40*/  @P0 FADD.FTZ R72, R37, R72 ;  /* 0x0000004825480221 */ /* 0x000fe40000010000 */
.L_x_368:
[----:B------:R-:W-:Y:S05]  /*0e50*/  BSYNC B0 ;  /* 0x0000000000007941 */ /* 0x000fea0003800000 */
.L_x_366:
[----:B------:R-:W-:Y:S01]  /*0e60*/  BSSY B0, `(.L_x_369) ;  /* 0x000000c000007945 */ /* 0x000fe20003800000 */
[----:B------:R-:W-:Y:S05]  /*0e70*/  @P2 BRA `(.L_x_370) ;  /* 0x0000004000002947 */ /* 0x000fea0003800000 */
[----:B0-----:R-:W-:Y:S01]  /*0e80*/  MOV R71, RZ ;  /* 0x000000ff00477202 */ /* 0x001fe20000000f00 */
[----:B------:R-:W-:Y:S05]  /*0e90*/  @!P0 BRA `(.L_x_371) ;  /* 0x0000008000008947 */ /* 0x000fea0003800000 */
[----:B-----5:R-:W-:Y:S01]  /*0ea0*/  PRMT R71, RZ, 0x5410, R13 ;  /* 0x00005410ff477816 */ /* 0x020fe2000000000d */
[----:B------:R-:W-:Y:S05]  /*0eb0*/  BRA `(.L_x_371) ;  /* 0x0000006000007947 */ /* 0x000fea0003800000 */
.L_x_370:
[----:B0----5:R-:W-:Y:S02]  /*0ec0*/  PRMT R36, RZ, 0x5410, R17 ;  /* 0x00005410ff247816 */ /* 0x021fe40000000011 */
[----:B------:R-:W-:-:S03]  /*0ed0*/  PRMT R71, RZ, 0x5410, R25 ;  /* 0x00005410ff477816 */ /* 0x000fc60000000019 */
[----:B------:R-:W-:-:S04]  /*0ee0*/  FMUL.FTZ R36, R36, c[0x0][0x1ec] ;  /* 0x00007b0024247a20 */ /* 0x000fc80000410000 */
[----:B------:R-:W-:Y:S01]  /*0ef0*/  FMUL.FTZ R71, R36, R71 ;  /* 0x0000004724477220 */ /* 0x000fe20000410000 */
[----:B------:R-:W-:-:S05]  /*0f00*/  @P0 PRMT R36, RZ, 0x5410, R13 ;  /* 0x00005410ff240816 */ /* 0x000fca000000000d */
[----:B------:R-:W-:Y:S02]  /*0f10*/  @P0 FADD.FTZ R71, R36, R71 ;  /* 0x0000004724470221 */ /* 0x000fe40000010000 */
.L_x_371:
[----:B------:R-:W-:Y:S05]  /*0f20*/  BSYNC B0 ;  /* 0x0000000000007941 */ /* 0x000fea0003800000 */
.L_x_369:
[----:B------:R-:W-:Y:S01]  /*0f30*/  BSSY B0, `(.L_x_372) ;  /* 0x000000c000007945 */ /* 0x000fe20003800000 */
[----:B------:R-:W-:Y:S05]  /*0f40*/  @P2 BRA `(.L_x_373) ;  /* 0x0000004000002947 */ /* 0x000fea0003800000 */
[----:B------:R-:W-:Y:S01]  /*0f50*/  HFMA2.MMA R70, -RZ, RZ, 0, 0 ;  /* 0x00000000ff467435 */ /* 0x000fe200000001ff */
[----:B------:R-:W-:Y:S05]  /*0f60*/  @!P0 BRA `(.L_x_374) ;  /* 0x0000008000008947 */ /* 0x000fea0003800000 */
[----:B-----5:R-:W-:Y:S01]  /*0f70*/  PRMT R70, RZ, 0x7610, R13 ;  /* 0x00007610ff467816 */ /* 0x020fe2000000000d */
[----:B------:R-:W-:Y:S05]  /*0f80*/  BRA `(.L_x_374) ;  /* 0x0000006000007947 */ /* 0x000fea0003800000 */
.L_x_373:
[----:B-----5:R-:W-:Y:S02]  /*0f90*/  PRMT R36, RZ, 0x7610, R17 ;  /* 0x00007610ff247816 */ /* 0x020fe40000000011 */
[----:B------:R-:W-:-:S03]  /*0fa0*/  PRMT R70, RZ, 0x7610, R25 ;  /* 0x00007610ff467816 */ /* 0x000fc60000000019 */
[----:B------:R-:W-:-:S04]  /*0fb0*/  FMUL.FTZ R37, R36, c[0x0][0x1ec] ;  /* 0x00007b0024257a20 */ /* 0x000fc80000410000 */
[----:B------:R-:W-:Y:S01]  /*0fc0*/  FMUL.FTZ R70, R37, R70 ;  /* 0x0000004625467220 */ /* 0x000fe20000410000 */
[----:B------:R-:W-:-:S05]  /*0fd0*/  @P0 PRMT R37, RZ, 0x7610, R13 ;  /* 0x00007610ff250816 */ /* 0x000fca000000000d */
[----:B------:R-:W-:Y:S02]  /*0fe0*/  @P0 FADD.FTZ R70, R37, R70 ;  /* 0x0000004625460221 */ /* 0x000fe40000010000 */
.L_x_374:
[----:B------:R-:W-:Y:S05]  /*0ff0*/  BSYNC B0 ;  /* 0x0000000000007941 */ /* 0x000fea0003800000 */
.L_x_372:
[----:B------:R-:W-:Y:S01]  /*1000*/  BSSY B0, `(.L_x_375) ;  /* 0x000000c000007945 */ /* 0x000fe20003800000 */
[----:B------:R-:W-:Y:S05]  /*1010*/  @P2 BRA `(.L_x_376) ;  /* 0x0000004000002947 */ /* 0x000fea0003800000 */
[----:B------:R-:W-:Y:S01]  /*1020*/  MOV R69, RZ ;  /* 0x000000ff00457202 */ /* 0x000fe20000000f00 */
[----:B------:R-:W-:Y:S05]  /*1030*/  @!P0 BRA `(.L_x_377) ;  /* 0x0000008000008947 */ /* 0x000fea0003800000 */
[----:B-----5:R-:W-:Y:S01]  /*1040*/  PRMT R69, RZ, 0x5410, R14 ;  /* 0x00005410ff457816 */ /* 0x020fe2000000000e */
[----:B------:R-:W-:Y:S05]  /*1050*/  BRA `(.L_x_377) ;  /* 0x0000006000007947 */ /* 0x000fea0003800000 */
.L_x_376:
[----:B-----5:R-:W-:Y:S02]  /*1060*/  PRMT R36, RZ, 0x5410, R18 ;  /* 0x00005410ff247816 */ /* 0x020fe40000000012 */
[----:B------:R-:W-:-:S03]  /*1070*/  PRMT R69, RZ, 0x5410, R26 ;  /* 0x00005410ff457816 */ /* 0x000fc6000000001a */
[----:B------:R-:W-:-:S04]  /*1080*/  FMUL.FTZ R36, R36, c[0x0][0x1ec] ;  /* 0x00007b0024247a20 */ /* 0x000fc80000410000 */
[----:B------:R-:W-:Y:S01]  /*1090*/  FMUL.FTZ R69, R36, R69 ;  /* 0x0000004524457220 */ /* 0x000fe20000410000 */
[----:B------:R-:W-:-:S05]  /*10a0*/  @P0 PRMT R36, RZ, 0x5410, R14 ;  /* 0x00005410ff240816 */ /* 0x000fca000000000e */
[----:B------:R-:W-:Y:S02]  /*10b0*/  @P0 FADD.FTZ R69, R36, R69 ;  /* 0x0000004524450221 */ /* 0x000fe40000010000 */
.L_x_377:
[----:B------:R-:W-:Y:S05]  /*10c0*/  BSYNC B0 ;  /* 0x0000000000007941 */ /* 0x000fea0003800000 */
.L_x_375:
[----:B------:R-:W-:Y:S01]  /*10d0*/  BSSY B0, `(.L_x_378) ;  /* 0x000000b000007945 */ /* 0x000fe20003800000 */
[----:B------:R-:W-:Y:S05]  /*10e0*/  @P2 BRA `(.L_x_379) ;  /* 0x0000004000002947 */ /* 0x000fea0003800000 */
[----:B------:R-:W-:Y:S01]  /*10f0*/  HFMA2.MMA R68, -RZ, RZ, 0, 0 ;  /* 0x00000000ff447435 */ /* 0x000fe200000001ff */
[----:B------:R-:W-:Y:S05]  /*1100*/  @!P0 BRA `(.L_x_380) ;  /* 0x0000007000008947 */ /* 0x000fea0003800000 */
[----:B-----5:R-:W-:Y:S01]  /*1110*/  PRMT R68, RZ, 0x7610, R14 ;  /* 0x00007610ff447816 */ /* 0x020fe2000000000e */
[----:B------:R-:W-:Y:S05]  /*1120*/  BRA `(.L_x_380) ;  /* 0x0000005000007947 */ /* 0x000fea0003800000 */
.L_x_379:
[----:B-----5:R-:W-:-:S05]  /*1130*/  PRMT R36, RZ, 0x7610, R18 ;  /* 0x00007610ff247816 */ /* 0x020fca0000000012 */
[----:B------:R-:W-:-:S04]  /*1140*/  FMUL.FTZ R37, R36, c[0x0][0x1ec] ;  /* 0x00007b0024257a20 */ /* 0x000fc80000410000 */
[----:B------:R-:W-:Y:S01]  /*1150*/  FMUL.FTZ R68, R34, R37 ;  /* 0x0000002522447220 */ /* 0x000fe20000410000 */
[----:B------:R-:W-:-:S05]  /*1160*/  @P0 PRMT R37, RZ, 0x7610, R14 ;  /* 0x00007610ff250816 */ /* 0x000fca000000000e */
[----:B------:R-:W-:Y:S02]  /*1170*/  @P0 FADD.FTZ R68, R37, R68 ;  /* 0x0000004425440221 */ /* 0x000fe40000010000 */
.L_x_380:
[----:B------:R-:W-:Y:S05]  /*1180*/  BSYNC B0 ;  /* 0x0000000000007941 */ /* 0x000fea0003800000 */
.L_x_378:
[----:B------:R-:W-:Y:S01]  /*1190*/  BSSY B0, `(.L_x_381) ;  /* 0x000000b000007945 */ /* 0x000fe20003800000 */
[----:B------:R-:W-:Y:S05]  /*11a0*/  @P2 BRA `(.L_x_382) ;  /* 0x0000004000002947 */ /* 0x000fea0003800000 */
[----:B------:R-:W-:Y:S01]  /*11b0*/  MOV R67, RZ ;  /* 0x000000ff00437202 */ /* 0x000fe20000000f00 */
[----:B------:R-:W-:Y:S05]  /*11c0*/  @!P0 BRA `(.L_x_383) ;  /* 0x0000007000008947 */ /* 0x000fea0003800000 */
[----:B-----5:R-:W-:Y:S01]  /*11d0*/  PRMT R67, RZ, 0x5410, R15 ;  /* 0x00005410ff437816 */ /* 0x020fe2000000000f */
[----:B------:R-:W-:Y:S05]  /*11e0*/  BRA `(.L_x_383) ;  /* 0x0000005000007947 */ /* 0x000fea0003800000 */
.L_x_382:
[----:B-----5:R-:W-:-:S05]  /*11f0*/  PRMT R36, RZ, 0x5410, R19 ;  /* 0x00005410ff247816 */ /* 0x020fca0000000013 */
[----:B------:R-:W-:-:S04]  /*1200*/  FMUL.FTZ R36, R36, c[0x0][0x1ec] ;  /* 0x00007b0024247a20 */ /* 0x000fc80000410000 */
[----:B------:R-:W-:Y:S01]  /*1210*/  FMUL.FTZ R67, R23, R36 ;  /* 0x0000002417437220 */ /* 0x000fe20000410000 */
[----:B------:R-:W-:-:S05]  /*1220*/  @P0 PRMT R36, RZ, 0x5410, R15 ;  /* 0x00005410ff240816 */ /* 0x000fca000000000f */
[----:B------:R-:W-:Y:S02]  /*1230*/  @P0 FADD.FTZ R67, R36, R67 ;  /* 0x0000004324430221 */ /* 0x000fe40000010000 */
.L_x_383:
[----:B------:R-:W-:Y:S05]  /*1240*/  BSYNC B0 ;  /* 0x0000000000007941 */ /* 0x000fea0003800000 */
.L_x_381:
[----:B------:R-:W-:Y:S01]  /*1250*/  BSSY B0, `(.L_x_384) ;  /* 0x000000b000007945 */ /* 0x000fe20003800000 */
[----:B------:R-:W-:Y:S05]  /*1260*/  @P2 BRA `(.L_x_385) ;  /* 0x0000004000002947 */ /* 0x000fea0003800000 */
[----:B------:R-:W-:Y:S01]  /*1270*/  HFMA2.MMA R66, -RZ, RZ, 0, 0 ;  /* 0x00000000ff427435 */ /* 0x000fe200000001ff */
[----:B------:R-:W-:Y:S05]  /*1280*/  @!P0 BRA `(.L_x_386) ;  /* 0x0000007000008947 */ /* 0x000fea0003800000 */
[----:B-----5:R-:W-:Y:S01]  /*1290*/  PRMT R66, RZ, 0x7610, R15 ;  /* 0x00007610ff427816 */ /* 0x020fe2000000000f */
[----:B------:R-:W-:Y:S05]  /*12a0*/  BRA `(.L_x_386) ;  /* 0x0000005000007947 */ /* 0x000fea0003800000 */
.L_x_385:
[----:B-----5:R-:W-:Y:S02]  /*12b0*/  PRMT R36, RZ, 0x7610, R19 ;  /* 0x00007610ff247816 */ /* 0x020fe40000000013 */
[----:B------:R-:W-:-:S03]  /*12c0*/  @P0 PRMT R37, RZ, 0x7610, R15 ;  /* 0x00007610ff250816 */ /* 0x000fc6000000000f */
[----:B------:R-:W-:-:S04]  /*12d0*/  FMUL.FTZ R36, R36, c[0x0][0x1ec] ;  /* 0x00007b0024247a20 */ /* 0x000fc80000410000 */
[----:B------:R-:W-:-:S04]  /*12e0*/  FMUL.FTZ R66, R27, R36 ;  /* 0x000000241b427220 */ /* 0x000fc80000410000 */
[----:B------:R-:W-:Y:S02]  /*12f0*/  @P0 FADD.FTZ R66, R37, R66 ;  /* 0x0000004225420221 */ /* 0x000fe40000010000 */
.L_x_386:
[----:B------:R-:W-:Y:S05]  /*1300*/  BSYNC B0 ;  /* 0x0000000000007941 */ /* 0x000fea0003800000 */
.L_x_384:
        /* <DEDUP_REMOVED lines=25> */
.L_x_393:
[----:B-1----:R-:W-:Y:S01]  /*14a0*/  FADD.FTZ R75, R37, R74 ;  /* 0x0000004a254b7221 */ /* 0x002fe20000010000 */
[----:B------:R-:W-:Y:S05]  /*14b0*/  BRA.DIV ~URZ, `(.L_x_388) ;  /* 0x000009927f007947 */ /* 0x000fea000b800000 */
[----:B------:R-:W1:Y:S02]  /*14c0*/  SHFL.BFLY PT, R36, R75, 0x2, 0x1f ;  /* 0x0c401f004b247f89 */ /* 0x000e6400000e0000 */
[----:B-1----:R-:W-:-:S05]  /*14d0*/  FADD.FTZ R36, R75, R36 ;  /* 0x000000244b247221 */ /* 0x002fca0000010000 */
[----:B0-----:R-:W0:Y:S02]  /*14e0*/  SHFL.BFLY PT, R37, R36, 0x4, 0x1f ;  /* 0x0c801f0024257f89 */ /* 0x001e2400000e0000 */
        /* <DEDUP_REMOVED lines=47> */
.L_x_394:
[----:B-1----:R-:W-:Y:S01]  /*17e0*/  FADD.FTZ R39, R74, R75 ;  /* 0x0000004b4a277221 */ /* 0x002fe20000010000 */
[C---:B------:R-:W-:Y:S01]  /*17f0*/  @!P1 LEA R74, P0, R10.reuse, c[0x0][0x1a0], 0x2 ;  /* 0x000068000a4a9a11 */ /* 0x040fe200078010ff */
[----:B------:R-:W-:Y:S01]  /*1800*/  IMAD.MOV.U32 R36, RZ, RZ, c[0x0][0x1e0] ;  /* 0x00007800ff247624 */ /* 0x000fe200078e00ff */
[----:B------:R-:W-:Y:S01]  /*1810*/  BSSY B0, `(.L_x_389) ;  /* 0x0000056000007945 */ /* 0x000fe20003800000 */
[----:B------:R-:W-:Y:S01]  /*1820*/  FMUL.FTZ R38, R37, R37 ;  /* 0x0000002525267220 */ /* 0x000fe20000410000 */
[----:B0-----:R-:W-:Y:S01]  /*1830*/  @!P1 LEA.HI.X R75, R10, c[0x0][0x1a4], R41, 0x2, P0 ;  /* 0x000069000a4b9a11 */ /* 0x001fe200000f1429 */
[----:B------:R-:W-:Y:S01]  /*1840*/  FFMA.FTZ R36, R39, R36, c[0x0][0x228] ;  /* 0x00008a0027247623 */ /* 0x000fe20000010024 */
[----:B------:R-:W-:-:S03]  /*1850*/  ISETP.NE.AND P0, PT, RZ, UR6, PT ;  /* 0x00000006ff007c0c */ /* 0x000fc6000bf05270 */
[----:B------:R0:W-:Y:S01]  /*1860*/  @!P1 STG.E [R74.64], R37 ;  /* 0x000000254a009986 */ /* 0x0001e2000c101904 */
[----:B------:R-:W-:Y:S02]  /*1870*/  FSEL R39, R38, RZ, P0 ;  /* 0x000000ff26277208 */ /* 0x000fe40000000000 */
[----:B------:R-:W-:-:S03]  /*1880*/  @!P1 LEA R38, P2, R10, c[0x0][0x1a8], 0x2 ;  /* 0x00006a000a269a11 */ /* 0x000fc600078410ff */
[----:B------:R-:W-:Y:S01]  /*1890*/  FADD.FTZ R36, R36, R39 ;  /* 0x0000002724247221 */ /* 0x000fe20000010000 */
[----:B------:R-:W-:-:S03]  /*18a0*/  @!P1 LEA.HI.X R39, R10, c[0x0][0x1ac], R41, 0x2, P2 ;  /* 0x00006b000a279a11 */ /* 0x000fc600010f1429 */
[----:B------:R-:W1:Y:S02]  /*18b0*/  MUFU.RSQ R77, R36 ;  /* 0x00000024004d7308 */ /* 0x000e640000001400 */
[----:B-1----:R0:W-:Y:S01]  /*18c0*/  @!P1 STG.E [R38.64], R77 ;  /* 0x0000004d26009986 */ /* 0x0021e2000c101904 */
[----:B------:R-:W-:-:S13]  /*18d0*/  ISETP.GE.AND P1, PT, R40, 0x1, PT ;  /* 0x000000012800780c */ /* 0x000fda0003f26270 */
[----:B------:R-:W-:Y:S05]  /*18e0*/  @!P1 BRA `(.L_x_390) ;  /* 0x0000048000009947 */ /* 0x000fea0003800000 */
[----:B0-----:R-:W-:Y:S02]  /*18f0*/  FSEL R37, R37, RZ, !P0 ;  /* 0x000000ff25257208 */ /* 0x001fe40004000000 */
[----:B------:R-:W-:Y:S02]  /*1900*/  IADD3 R40, R40, -0x1, RZ ;  /* 0xffffffff28287810 */ /* 0x000fe40007ffe0ff */
[----:B------:R-:W-:Y:S01]  /*1910*/  PRMT R39, RZ, 0x5410, R31 ;  /* 0x00005410ff277816 */ /* 0x000fe2000000001f */
[C---:B------:R-:W-:Y:S02]  /*1920*/  FADD.FTZ R64, -R37.reuse, R64 ;  /* 0x0000004025407221 */ /* 0x040fe40000010100 */
[----:B------:R-:W-:Y:S01]  /*1930*/  FADD.FTZ R76, -R37, R65 ;  /* 0x00000041254c7221 */ /* 0x000fe20000010100 */
[----:B------:R-:W-:Y:S01]  /*1940*/  MOV R65, 0x10 ;  /* 0x0000001000417802 */ /* 0x000fe20000000f00 */
[----:B------:R-:W-:Y:S02]  /*1950*/  FMUL.FTZ R64, R77, R64 ;  /* 0x000000404d407220 */ /* 0x000fe40000410000 */
[----:B------:R-:W-:-:S02]  /*1960*/  IMAD R40, R40, c[0x0][0x168], RZ ;  /* 0x00005a0028287a24 */ /* 0x000fc400078e02ff */
[C---:B------:R-:W-:Y:S02]  /*1970*/  FADD.FTZ R36, -R37.reuse, R43 ;  /* 0x0000002b25247221 */ /* 0x040fe40000010100 */
[----:B------:R-:W-:Y:S01]  /*1980*/  FFMA.FTZ R39, R64, R39, R3 ;  /* 0x0000002740277223 */ /* 0x000fe20000010003 */
[----:B------:R-:W-:Y:S01]  /*1990*/  PRMT R64, RZ, 0x7610, R31 ;  /* 0x00007610ff407816 */ /* 0x000fe2000000001f */
[C---:B------:R-:W-:Y:S01]  /*19a0*/  FADD.FTZ R42, -R37.reuse, R42 ;  /* 0x0000002a252a7221 */ /* 0x040fe20000010100 */
[----:B------:R-:W-:Y:S01]  /*19b0*/  SHF.R.S32.HI R41, RZ, 0x1f, R40 ;  /* 0x0000001fff297819 */ /* 0x000fe20000011428 */
[C---:B------:R-:W-:Y:S02]  /*19c0*/  FADD.FTZ R60, -R37.reuse, R60 ;  /* 0x0000003c253c7221 */ /* 0x040fe40000010100 */
[----:B------:R-:W-:Y:S01]  /*19d0*/  FADD.FTZ R38, -R37, R61 ;  /* 0x0000003d25267221 */ /* 0x000fe20000010100 */
[----:B------:R-:W-:Y:S01]  /*19e0*/  LEA.HI R40, R41, R40, RZ, 0x3 ;  /* 0x0000002829287211 */ /* 0x000fe200078f18ff */
        /* <DEDUP_REMOVED lines=9> */
[----:B------:R-:W-:Y:S02]  /*1a80*/  FADD.FTZ R66, -R37, R66 ;  /* 0x0000004225427221 */ /* 0x000fe40000010100 */
[C---:B------:R-:W-:Y:S02]  /*1a90*/  FMUL.FTZ R37, R77.reuse, R76 ;  /* 0x0000004c4d257220 */ /* 0x040fe40000410000 */
[C---:B------:R-:W-:Y:S02]  /*1aa0*/  FMUL.FTZ R36, R77.reuse, R36 ;  /* 0x000000244d247220 */ /* 0x040fe40000410000 */
[----:B------:R-:W-:-:S02]  /*1ab0*/  FMUL.FTZ R38, R77, R38 ;  /* 0x000000264d267220 */ /* 0x000fc40000410000 */
[----:B------:R-:W-:Y:S01]  /*1ac0*/  FFMA.FTZ R64, R37, R64, R2 ;  /* 0x0000004025407223 */ /* 0x000fe20000010002 */
[----:B------:R-:W-:Y:S01]  /*1ad0*/  PRMT R37, RZ, 0x5410, R35 ;  /* 0x00005410ff257816 */ /* 0x000fe20000000023 */
[C---:B------:R-:W-:Y:S02]  /*1ae0*/  FMUL.FTZ R62, R77.reuse, R62 ;  /* 0x0000003e4d3e7220 */ /* 0x040fe40000410000 */
[C---:B------:R-:W-:Y:S01]  /*1af0*/  FMUL.FTZ R74, R77.reuse, R74 ;  /* 0x0000004a4d4a7220 */ /* 0x040fe20000410000 */
[----:B------:R-:W-:Y:S01]  /*1b00*/  F2FP.BF16.PACK_AB R39, R64, R39 ;  /* 0x000000274027723e */ /* 0x000fe200000010ff */
[----:B------:R-:W-:Y:S02]  /*1b10*/  FMUL.FTZ R43, R77, R67 ;  /* 0x000000434d2b7220 */ /* 0x000fe40000410000 */
[----:B------:R-:W-:Y:S02]  /*1b20*/  FFMA.FTZ R41, R53, R36, R8 ;  /* 0x0000002435297223 */ /* 0x000fe40000010008 */
[----:B------:R-:W-:-:S02]  /*1b30*/  FMUL.FTZ R60, R77, R60 ;  /* 0x0000003c4d3c7220 */ /* 0x000fc40000410000 */
[----:B------:R-:W-:Y:S01]  /*1b40*/  FFMA.FTZ R36, R29, R38, R6 ;  /* 0x000000261d247223 */ /* 0x000fe20000010006 */
[----:B------:R-:W-:Y:S01]  /*1b50*/  PRMT R38, RZ, 0x7610, R35 ;  /* 0x00007610ff267816 */ /* 0x000fe20000000023 */
[C---:B------:R-:W-:Y:S02]  /*1b60*/  FMUL.FTZ R42, R77.reuse, R42 ;  /* 0x0000002a4d2a7220 */ /* 0x040fe40000410000 */
[----:B------:R-:W-:Y:S02]  /*1b70*/  FMUL.FTZ R66, R77, R66 ;  /* 0x000000424d427220 */ /* 0x000fe40000410000 */
[----:B------:R-:W-:Y:S02]  /*1b80*/  FFMA.FTZ R62, R56, R62, R5 ;  /* 0x0000003e383e7223 */ /* 0x000fe40000010005 */
[----:B------:R-:W-:Y:S02]  /*1b90*/  FFMA.FTZ R61, R57, R74, R4 ;  /* 0x0000004a393d7223 */ /* 0x000fe40000010004 */
[----:B------:R-:W-:-:S02]  /*1ba0*/  FFMA.FTZ R43, R43, R37, R48 ;  /* 0x000000252b2b7223 */ /* 0x000fc40000010030 */
[----:B------:R-:W-:Y:S02]  /*1bb0*/  FFMA.FTZ R37, R28, R60, R7 ;  /* 0x0000003c1c257223 */ /* 0x000fe40000010007 */
[----:B------:R-:W-:Y:S02]  /*1bc0*/  FFMA.FTZ R42, R54, R42, R9 ;  /* 0x0000002a362a7223 */ /* 0x000fe40000010009 */
[----:B------:R-:W-:Y:S01]  /*1bd0*/  FFMA.FTZ R66, R66, R38, R51 ;  /* 0x0000002642427223 */ /* 0x000fe20000010033 */
[----:B------:R-:W-:Y:S01]  /*1be0*/  F2FP.BF16.PACK_AB R38, R61, R62 ;  /* 0x0000003e3d26723e */ /* 0x000fe200000010ff */
[C---:B------:R-:W-:Y:S01]  /*1bf0*/  FMUL.FTZ R69, R77.reuse, R69 ;  /* 0x000000454d457220 */ /* 0x040fe20000410000 */
[----:B------:R-:W-:Y:S01]  /*1c00*/  LEA.HI.SX32 R62, R40, R11, 0x1d ;  /* 0x0000000b283e7211 */ /* 0x000fe200078feaff */
[C---:B------:R-:W-:Y:S01]  /*1c10*/  FMUL.FTZ R68, R77.reuse, R68 ;  /* 0x000000444d447220 */ /* 0x040fe20000410000 */
[----:B------:R-:W-:Y:S01]  /*1c20*/  F2FP.BF16.PACK_AB R37, R36, R37 ;  /* 0x000000252425723e */ /* 0x000fe200000010ff */
[----:B------:R-:W-:Y:S01]  /*1c30*/  FMUL.FTZ R73, R77, R73 ;  /* 0x000000494d497220 */ /* 0x000fe20000410000 */
[----:B------:R-:W-:Y:S01]  /*1c40*/  F2FP.BF16.PACK_AB R36, R41, R42 ;  /* 0x0000002a2924723e */ /* 0x000fe200000010ff */
[C---:B------:R-:W-:Y:S01]  /*1c50*/  FMUL.FTZ R72, R77.reuse, R72 ;  /* 0x000000484d487220 */ /* 0x040fe20000410000 */
[----:B------:R-:W-:Y:S01]  /*1c60*/  IADD3 R60, R62, 0x20, RZ ;  /* 0x000000203e3c7810 */ /* 0x000fe20007ffe0ff */
[C---:B------:R-:W-:Y:S01]  /*1c70*/  FMUL.FTZ R71, R77.reuse, R71 ;  /* 0x000000474d477220 */ /* 0x040fe20000410000 */
[----:B------:R-:W-:Y:S01]  /*1c80*/  F2FP.BF16.PACK_AB R43, R66, R43 ;  /* 0x0000002b422b723e */ /* 0x000fe200000010ff */
[----:B------:R-:W-:-:S02]  /*1c90*/  FMUL.FTZ R70, R77, R70 ;  /* 0x000000464d467220 */ /* 0x000fc40000410000 */
[----:B------:R-:W-:Y:S02]  /*1ca0*/  FFMA.FTZ R42, R33, R69, R46 ;  /* 0x00000045212a7223 */ /* 0x000fe4000001002e */
[----:B------:R-:W-:Y:S02]  /*1cb0*/  FFMA.FTZ R61, R58, R68, R49 ;  /* 0x000000443a3d7223 */ /* 0x000fe40000010031 */
[----:B------:R-:W-:Y:S02]  /*1cc0*/  FFMA.FTZ R73, R55, R73, R0 ;  /* 0x0000004937497223 */ /* 0x000fe40000010000 */
[----:B------:R-:W-:Y:S01]  /*1cd0*/  FFMA.FTZ R41, R59, R71, R44 ;  /* 0x000000473b297223 */ /* 0x000fe2000001002c */
[----:B------:R-:W-:Y:S01]  /*1ce0*/  F2FP.BF16.PACK_AB R42, R61, R42 ;  /* 0x0000002a3d2a723e */ /* 0x000fe200000010ff */
[----:B------:R-:W-:Y:S02]  /*1cf0*/  FFMA.FTZ R70, R30, R70, R47 ;  /* 0x000000461e467223 */ /* 0x000fe4000001002f */
[----:B------:R-:W-:-:S02]  /*1d00*/  FFMA.FTZ R40, R32, R72, R45 ;  /* 0x0000004820287223 */ /* 0x000fc4000001002d */
[----:B------:R-:W-:Y:S01]  /*1d10*/  IMAD.WIDE.U32 R62, R62, R65, c[0x0][0x208] ;  /* 0x000082003e3e7625 */ /* 0x000fe200078e0041 */
[----:B------:R-:W-:Y:S02]  /*1d20*/  F2FP.BF16.PACK_AB R41, R70, R41 ;  /* 0x000000294629723e */ /* 0x000fe400000010ff */
[----:B------:R-:W-:Y:S01]  /*1d30*/  F2FP.BF16.PACK_AB R40, R40, R73 ;  /* 0x000000492828723e */ /* 0x000fe200000010ff */
[----:B------:R-:W-:Y:S01]  /*1d40*/  IMAD.WIDE.U32 R60, R60, R65, c[0x0][0x208] ;  /* 0x000082003c3c7625 */ /* 0x000fe200078e0041 */
[----:B------:R0:W-:Y:S04]  /*1d50*/  STG.E.128 [R62.64], R36 ;  /* 0x000000243e007986 */ /* 0x0001e8000c101d04 */
[----:B------:R0:W-:Y:S02]  /*1d60*/  STG.E.128 [R60.64], R40 ;  /* 0x000000283c007986 */ /* 0x0001e4000c101d04 */
.L_x_390:
[----:B0-----:R-:W-:Y:S05]  /*1d70*/  BSYNC B0 ;  /* 0x0000000000007941 */ /* 0x001fea0003800000 */
.L_x_389:
[----:B------:R-:W-:-:S04]  /*1d80*/  MOV R37, c[0x0][0x160] ;  /* 0x0000580000257a02 */ /* 0x000fc80000000f00 */
[----:B------:R-:W-:-:S04]  /*1d90*/  LEA R10, R37, R10, 0x2 ;  /* 0x0000000a250a7211 */ /* 0x000fc800078e10ff */
[----:B------:R-:W-:-:S13]  /*1da0*/  ISETP.GE.AND P0, PT, R10, c[0x0][0x164], PT ;  /* 0x000059000a007a0c */ /* 0x000fda0003f06270 */
[----:B-----5:R-:W-:Y:S01]  /*1db0*/  @P0 CALL.REL.NOINC `(.L_x_391) ;  /* 0x0000001000000944 */ /* 0x020fe20003c00000 */
[----:B------:R-:W-:Y:S05]  /*1dc0*/  BRA `(.L_x_392) ;  /* 0xffffe62000007947 */ /* 0x000fea000383ffff */
.L_x_391:
[----:B------:R-:W-:Y:S05]  /*1dd0*/  EXIT ;  /* 0x000000000000794d */ /* 0x000fea0003800000 */
.L_x_387:
[----:B------:R-:W-:Y:S01]  /*1de0*/  HFMA2.MMA R74, -RZ, RZ, 0, 5.9604644775390625e-08 ;  /* 0x00000001ff4a7435 */ /* 0x000fe200000001ff */
[----:B------:R-:W-:Y:S02]  /*1df0*/  MOV R75, R37 ;  /* 0x00000025004b7202 */ /* 0x000fe40000000f00 */
[----:B------:R-:W-:Y:S02]  /*1e00*/  MOV R39, 0x1f ;  /* 0x0000001f00277802 */ /* 0x000fe40000000f00 */
[----:B------:R-:W-:Y:S02]  /*1e10*/  MOV R38, 0xffffffff ;  /* 0xffffffff00267802 */ /* 0x000fe40000000f00 */
[----:B------:R-:W-:Y:S02]  /*1e20*/  MOV R36, 0x1e40 ;  /* 0x00001e4000247802 */ /* 0x000fe40000000f00 */
[----:B-----5:R-:W-:Y:S05]  /*1e30*/  CALL.REL.NOINC `($__internal_7_$__cuda_sm70_shflsync_bfly_p) ;  /* 0x0000058000007944 */ /* 0x020fea0003c00000 */
[----:B01----:R-:W-:Y:S05]  /*1e40*/  BRA `(.L_x_393) ;  /* 0xfffff65000007947 */ /* 0x003fea000383ffff */
.L_x_388:
[----:B------:R-:W-:Y:S01]  /*1e50*/  HFMA2.MMA R74, -RZ, RZ, 0, 1.1920928955078125e-07 ;  /* 0x00000002ff4a7435 */ /* 0x000fe200000001ff */
[----:B------:R-:W-:Y:S01]  /*1e60*/  IMAD.MOV.U32 R39, RZ, RZ, 0x1f ;  /* 0x0000001fff277424 */ /* 0x000fe200078e00ff */
[----:B------:R-:W-:Y:S02]  /*1e70*/  MOV R38, 0xffffffff ;  /* 0xffffffff00267802 */ /* 0x000fe40000000f00 */
[----:B------:R-:W-:-:S02]  /*1e80*/  MOV R36, 0x1ea0 ;  /* 0x00001ea000247802 */ /* 0x000fc40000000f00 */
[----:B0----5:R-:W-:Y:S05]  /*1e90*/  CALL.REL.NOINC `($__internal_7_$__cuda_sm70_shflsync_bfly_p) ;  /* 0x0000052000007944 */ /* 0x021fea0003c00000 */
[----:B01----:R-:W-:Y:S01]  /*1ea0*/  FADD.FTZ R75, R75, R74 ;  /* 0x0000004a4b4b7221 */ /* 0x003fe20000010000 */
[----:B------:R-:W-:Y:S01]  /*1eb0*/  HFMA2.MMA R74, -RZ, RZ, 0, 2.384185791015625e-07 ;  /* 0x00000004ff4a7435 */ /* 0x000fe200000001ff */
[----:B------:R-:W-:-:S02]  /*1ec0*/  MOV R39, 0x1f ;  /* 0x0000001f00277802 */ /* 0x000fc40000000f00 */
[----:B------:R-:W-:Y:S02]  /*1ed0*/  MOV R38, 0xffffffff ;  /* 0xffffffff00267802 */ /* 0x000fe40000000f00 */
[----:B------:R-:W-:Y:S02]  /*1ee0*/  MOV R36, 0x1f00 ;  /* 0x00001f0000247802 */ /* 0x000fe40000000f00 */
[----:B------:R-:W-:Y:S05]  /*1ef0*/  CALL.REL.NOINC `($__internal_7_$__cuda_sm70_shflsync_bfly_p) ;  /* 0x000004c000007944 */ /* 0x000fea0003c00000 */
[----:B01----:R-:W-:Y:S01]  /*1f00*/  FADD.FTZ R75, R75, R74 ;  /* 0x0000004a4b4b7221 */ /* 0x003fe20000010000 */
[----:B------:R-:W-:Y:S01]  /*1f10*/  HFMA2.MMA R74, -RZ, RZ, 0, 4.76837158203125e-07 ;  /* 0x00000008ff4a7435 */ /* 0x000fe200000001ff */
[----:B------:R-:W-:Y:S02]  /*1f20*/  MOV R39, 0x1f ;  /* 0x0000001f00277802 */ /* 0x000fe40000000f00 */
[----:B------:R-:W-:Y:S02]  /*1f30*/  MOV R38, 0xffffffff ;  /* 0xffffffff00267802 */ /* 0x000fe40000000f00 */
[----:B------:R-:W-:Y:S02]  /*1f40*/  MOV R36, 0x1f60 ;  /* 0x00001f6000247802 */ /* 0x000fe40000000f00 */
[----:B------:R-:W-:Y:S05]  /*1f50*/  CALL.REL.NOINC `($__internal_7_$__cuda_sm70_shflsync_bfly_p) ;  /* 0x0000046000007944 */ /* 0x000fea0003c00000 */
[----:B01----:R-:W-:Y:S01]  /*1f60*/  FADD.FTZ R75, R75, R74 ;  /* 0x0000004a4b4b7221 */ /* 0x003fe20000010000 */
[----:B------:R-:W-:Y:S01]  /*1f70*/  HFMA2.MMA R74, -RZ, RZ, 0, 9.5367431640625e-07 ;  /* 0x00000010ff4a7435 */ /* 0x000fe200000001ff */
[----:B------:R-:W-:Y:S01]  /*1f80*/  IMAD.MOV.U32 R39, RZ, RZ, 0x1f ;  /* 0x0000001fff277424 */ /* 0x000fe200078e00ff */
[----:B------:R-:W-:-:S02]  /*1f90*/  MOV R38, 0xffffffff ;  /* 0xffffffff00267802 */ /* 0x000fc40000000f00 */
[----:B------:R-:W-:Y:S02]  /*1fa0*/  MOV R36, 0x1fc0 ;  /* 0x00001fc000247802 */ /* 0x000fe40000000f00 */
[----:B------:R-:W-:Y:S05]  /*1fb0*/  CALL.REL.NOINC `($__internal_7_$__cuda_sm70_shflsync_bfly_p) ;  /* 0x0000040000007944 */ /* 0x000fea0003c00000 */
        /* <DEDUP_REMOVED lines=35> */
[----:B------:R-:W-:-:S03]  /*21f0*/  MOV R39, 0x1f ;  /* 0x0000001f00277802 */ /* 0x000fc60000000f00 */
[----:B------:R-:W-:Y:S01]  /*2200*/  FFMA.FTZ R75, R75, R75, R36 ;  /* 0x0000004b4b4b7223 */ /* 0x000fe20000010024 */
[----:B------:R-:W-:Y:S02]  /*2210*/  MOV R36, 0x2230 ;  /* 0x0000223000247802 */ /* 0x000fe40000000f00 */
[----:B------:R-:W-:Y:S05]  /*2220*/  CALL.REL.NOINC `($__internal_7_$__cuda_sm70_shflsync_bfly_p) ;  /* 0x0000019000007944 */ /* 0x000fea0003c00000 */
[----:B01----:R-:W-:Y:S01]  /*2230*/  FADD.FTZ R75, R75, R74 ;  /* 0x0000004a4b4b7221 */ /* 0x003fe20000010000 */
[----:B------:R-:W-:Y:S01]  /*2240*/  HFMA2.MMA R74, -RZ, RZ, 0, 1.1920928955078125e-07 ;  /* 0x00000002ff4a7435 */ /* 0x000fe200000001ff */
[----:B------:R-:W-:Y:S02]  /*2250*/  MOV R39, 0x1f ;  /* 0x0000001f00277802 */ /* 0x000fe40000000f00 */
[----:B------:R-:W-:Y:S02]  /*2260*/  MOV R38, 0xffffffff ;  /* 0xffffffff00267802 */ /* 0x000fe40000000f00 */
[----:B------:R-:W-:Y:S02]  /*2270*/  MOV R36, 0x2290 ;  /* 0x0000229000247802 */ /* 0x000fe40000000f00 */
[----:B------:R-:W-:Y:S05]  /*2280*/  CALL.REL.NOINC `($__internal_7_$__cuda_sm70_shflsync_bfly_p) ;  /* 0x0000013000007944 */ /* 0x000fea0003c00000 */
[----:B01----:R-:W-:Y:S01]  /*2290*/  FADD.FTZ R75, R75, R74 ;  /* 0x0000004a4b4b7221 */ /* 0x003fe20000010000 */
[----:B------:R-:W-:Y:S01]  /*22a0*/  HFMA2.MMA R74, -RZ, RZ, 0, 2.384185791015625e-07 ;  /* 0x00000004ff4a7435 */ /* 0x000fe200000001ff */
[----:B------:R-:W-:Y:S01]  /*22b0*/  IMAD.MOV.U32 R39, RZ, RZ, 0x1f ;  /* 0x0000001fff277424 */ /* 0x000fe200078e00ff */
[----:B------:R-:W-:-:S02]  /*22c0*/  MOV R38, 0xffffffff ;  /* 0xffffffff00267802 */ /* 0x000fc40000000f00 */
        /* <DEDUP_REMOVED lines=10> */
[----:B------:R-:W-:Y:S02]  /*2370*/  MOV R39, 0x1f ;  /* 0x0000001f00277802 */ /* 0x000fe40000000f00 */
[----:B------:R-:W-:-:S02]  /*2380*/  MOV R38, 0xffffffff ;  /* 0xffffffff00267802 */ /* 0x000fc40000000f00 */
[----:B------:R-:W-:Y:S02]  /*2390*/  MOV R36, 0x23b0 ;  /* 0x000023b000247802 */ /* 0x000fe40000000f00 */
[----:B------:R-:W-:Y:S05]  /*23a0*/  CALL.REL.NOINC `($__internal_7_$__cuda_sm70_shflsync_bfly_p) ;  /* 0x0000001000007944 */ /* 0x000fea0003c00000 */
[----:B01----:R-:W-:Y:S05]  /*23b0*/  BRA `(.L_x_394) ;  /* 0xfffff42000007947 */ /* 0x003fea000383ffff */
        .weak           $__internal_7_$__cuda_sm70_shflsync_bfly_p
        .type           $__internal_7_$__cuda_sm70_shflsync_bfly_p,@function
        .size           $__internal_7_$__cuda_sm70_shflsync_bfly_p,(.L_x_15199 - $__internal_7_$__cuda_sm70_shflsync_bfly_p)
$__internal_7_$__cuda_sm70_shflsync_bfly_p:
[----:B------:R-:W-:Y:S01]  /*23c0*/  HFMA2.MMA R77, -RZ, RZ, 0, 0 ;  /* 0x00000000ff4d7435 */ /* 0x000fe200000001ff */
[----:B------:R-:W-:Y:S01]  /*23d0*/  MOV R76, R36 ;  /* 0x00000024004c7202 */ /* 0x000fe20000000f00 */
[----:B------:R-:W-:Y:S04]  /*23e0*/  WARPSYNC R38 ;  /* 0x0000002600007348 */ /* 0x000fe80003800000 */
[----:B------:R0:W1:Y:S01]  /*23f0*/  SHFL.BFLY PT, R74, R75, R74, R39 ;  /* 0x0c00004a4b4a7389 */ /* 0x00006200000e0027 */
[----:B------:R-:W-:Y:S05]  /*2400*/  RET.REL.NODEC R76 `(_ZN10layer_norm13ln_fwd_kernelINS_13Kernel_traitsI13__nv_bfloat16S2_S2_S2_fjLj512ELj1ELj4ELj1ELj16ENS_18Kernel_traits_baseILj512ES2_S2_S2_S2_fjLj128EEEEELb0ELb1ELb1ELb1EEEvNS_9FwdParamsE) ;  /* 0xffffdbf04c007950 */ /* 0x000fea0003c3ffff */
.L_x_395:
        /* <DEDUP_REMOVED lines=15> */
.L_x_15199:


//--------------------- .text._ZN10layer_norm13ln_fwd_kernelINS_13Kernel_traitsI13__nv_bfloat16S2_S2_S2_fjLj512ELj1ELj4ELj1ELj16ENS_18Kernel_traits_baseILj512ES2_S2_S2_S2_fjLj128EEEEELb1ELb0ELb0ELb0EEEvNS_9FwdParamsE --------------------------
	.section	.text._ZN10layer_norm13ln_fwd_kernelINS_13Kernel_traitsI13__nv_bfloat16S2_S2_S2_fjLj512ELj1ELj4ELj1ELj16ENS_18Kernel_traits_baseILj512ES2_S2_S2_S2_fjLj128EEEEELb1ELb0ELb0ELb0EEEvNS_9FwdParamsE,"ax",@progbits
	.sectioninfo	@"SHI_REGISTERS=85"
	.align	128
        .global         _ZN10layer_norm13ln_fwd_kernelINS_13Kernel_traitsI13__nv_bfloat16S2_S2_S2_fjLj512ELj1ELj4ELj1ELj16ENS_18Kernel_traits_baseILj512ES2_S2_S2_S2_fjLj128EEEEELb1ELb0ELb0ELb0EEEvNS_9FwdParamsE
        .type           _ZN10layer_norm13ln_fwd_kernelINS_13Kernel_traitsI13__nv_bfloat16S2_S2_S2_fjLj512ELj1ELj4ELj1ELj16ENS_18Kernel_traits_baseILj512ES2_S2_S2_S2_fjLj128EEEEELb1ELb0ELb0ELb0EEEvNS_9FwdParamsE,@function
        .size           _ZN10layer_norm13ln_fwd_kernelINS_13Kernel_traitsI13__nv_bfloat16S2_S2_S2_fjLj512ELj1ELj4ELj1ELj16ENS_18Kernel_traits_baseILj512ES2_S2_S2_S2_fjLj128EEEEELb1ELb0ELb0ELb0EEEvNS_9FwdParamsE,(.L_x_15200 - _ZN10layer_norm13ln_fwd_kernelINS_13Kernel_traitsI13__nv_bfloat16S2_S2_S2_fjLj512ELj1ELj4ELj1ELj16ENS_18Kernel_traits_baseILj512ES2_S2_S2_S2_fjLj128EEEEELb1ELb0ELb0ELb0EEEvNS_9FwdParamsE)
        .other          _ZN10layer_norm13ln_fwd_kernelINS_13Kernel_traitsI13__nv_bfloat16S2_S2_S2_fjLj512ELj1ELj4ELj1ELj16ENS_18Kernel_traits_baseILj512ES2_S2_S2_S2_fjLj128EEEEELb1ELb0ELb0ELb0EEEvNS_9FwdParamsE,@"STO_CUDA_ENTRY STV_DEFAULT"
_ZN10layer_norm13ln_fwd_kernelINS_13Kernel_traitsI13__nv_bfloat16S2_S2_S2_fjLj512ELj1ELj4ELj1ELj16ENS_18Kernel_traits_baseILj512ES2_S2_S2_S2_fjLj128EEEEELb1ELb0ELb0ELb0EEEvNS_9FwdParamsE:
.text._ZN10layer_norm13ln_fwd_kernelINS_13Kernel_traitsI13__nv_bfloat16S2_S2_S2_fjLj512ELj1ELj4ELj1ELj16ENS_18Kernel_traits_baseILj512ES2_S2_S2_S2_fjLj128EEEEELb1ELb0ELb0ELb0EEEvNS_9FwdParamsE:
[----:B------:R-:W-:Y:S02]  /*0000*/  IMAD.MOV.U32 R1, RZ, RZ, c[0x0][0x28] ;  /* 0x00000a00ff017624 */ /* 0x000fe400078e00ff */
[----:B------:R-:W-:Y:S02]  /*0010*/  ULDC.U8 UR4, c[0x0][0x244] ;  /* 0x0000910000047ab9 */ /* 0x000fe40000000000 */
[----:B------:R-:W-:Y:S01]  /*0020*/  ISETP.NE.AND P1, PT, RZ, UR4, PT ;  /* 0x00000004ff007c0c */ /* 0x000fe2000bf25270 */
[----:B------:R-:W-:Y:S02]  /*0030*/  ULDC.64 UR4, c[0x0][0x230] ;  /* 0x00008c0000047ab9 */ /* 0x000fe40000000a00 */
[----:B------:R-:W-:Y:S01]  /*0040*/  IMAD.U32 R2, RZ, RZ, UR4 ;  /* 0x00000004ff027e24 */ /* 0x000fe2000f8e00ff */
[----:B------:R-:W-:Y:S01]  /*0050*/  ULDC.64 UR6, c[0x0][0x118] ;  /* 0x0000460000067ab9 */ /* 0x000fe20000000a00 */
[----:B------:R-:W-:-:S08]  /*0060*/  IMAD.U32 R3, RZ, RZ, UR5 ;  /* 0x00000005ff037e24 */ /* 0x000fd0000f8e00ff */
[----:B------:R-:W2:Y:S01]  /*0070*/  @P1 LDG.E.64 R2, [R2.64] ;  /* 0x0000000602021981 */ /* 0x000ea2000c1e1b00 */
[----:B------:R-:W-:Y:S02]  /*0080*/  IMAD.MOV.U32 R44, RZ, RZ, c[0x0][0x238] ;  /* 0x00008e00ff2c7624 */ /* 0x000fe400078e00ff */
[----:B------:R-:W-:-:S05]  /*0090*/  IMAD.MOV.U32 R45, RZ, RZ, c[0x0][0x23c] ;  /* 0x00008f00ff2d7624 */ /* 0x000fca00078e00ff */
[----:B------:R-:W3:Y:S01]  /*00a0*/  @P1 LDG.E.64 R4, [R44.64] ;  /* 0x000000062c041981 */ /* 0x000ee2000c1e1b00 */
[----:B------:R-:W-:Y:S01]  /*00b0*/  MOV R0, c[0x0][0x168] ;  /* 0x00005a0000007a02 */ /* 0x000fe20000000f00 */
[----:B------:R-:W-:Y:S02]  /*00c0*/  BSSY B0, `(.L_x_396) ;  /* 0x000002d000007945 */ /* 0x000fe40003800000 */
[----:B------:R-:W0:Y:S01]  /*00d0*/  S2R R13, SR_TID.X ;  /* 0x00000000000d7919 */ /* 0x000e220000002100 */
[----:B------:R-:W-:-:S03]  /*00e0*/  SHF.R.S32.HI R0, RZ, 0x1f, R0 ;  /* 0x0000001fff007819 */ /* 0x000fc60000011400 */
[----:B------:R-:W1:Y:S01]  /*00f0*/  S2R R6, SR_CTAID.X ;  /* 0x0000000000067919 */ /* 0x000e620000002500 */
[----:B------:R-:W-:Y:S02]  /*0100*/  LEA.HI R0, R0, c[0x0][0x168], RZ, 0x3 ;  /* 0x00005a0000007a11 */ /* 0x000fe400078f18ff */
[----:B0-----:R-:W-:Y:S02]  /*0110*/  LOP3.LUT R16, R13, 0x1f, RZ, 0xc0, !PT ;  /* 0x0000001f0d107812 */ /* 0x001fe400078ec0ff */
[--C-:B------:R-:W-:Y:S01]  /*0120*/  SHF.R.U32.HI R12, RZ, 0x5, R13.reuse ;  /* 0x00000005ff0c7819 */ /* 0x100fe2000001160d */
[----:B-1----:R-:W-:-:S04]  /*0130*/  IMAD R13, R6, c[0x0][0x0], R13 ;  /* 0x00000000060d7a24 */ /* 0x002fc800078e020d */
[----:B------:R-:W-:Y:S01]  /*0140*/  IMAD R12, R6, 0x4, R12 ;  /* 0x00000004060c7824 */ /* 0x000fe200078e020c */
[----:B--2---:R-:W0:Y:S08]  /*0150*/  @P1 R2UR UR4, R2 ;  /* 0x00000000020413c2 */ /* 0x004e3000000e0000 */
[----:B------:R1:W2:Y:S01]  /*0160*/  @P1 R2UR UR5, R3 ;  /* 0x00000000030513c2 */ /* 0x0002a200000e0000 */
[----:B---3--:R-:W-:-:S02]  /*0170*/  @P1 IADD3 R44, P2, R4, c[0x0][0x240], RZ ;  /* 0x00009000042c1a10 */ /* 0x008fc40007f5e0ff */
[----:B-1----:R-:W-:-:S04]  /*0180*/  LOP3.LUT R3, R16, 0x1f, RZ, 0x3c, !PT ;  /* 0x0000001f10037812 */ /* 0x002fc800078e3cff */
[----:B------:R-:W-:-:S04]  /*0190*/  LEA.HI.SX32 R14, R0, R3, 0x1d ;  /* 0x00000003000e7211 */ /* 0x000fc800078feaff */
[C---:B------:R-:W-:Y:S01]  /*01a0*/  LOP3.LUT P0, RZ, R14.reuse, 0xffffffe0, RZ, 0xc0, !PT ;  /* 0xffffffe00eff7812 */ /* 0x040fe2000780c0ff */
[----:B0-----:R-:W-:Y:S01]  /*01b0*/  UIADD3 UR9, UR4, -0x61c88647, URZ ;  /* 0x9e3779b904097890 */ /* 0x001fe2000fffe03f */
[----:B------:R-:W-:Y:S01]  /*01c0*/  ISETP.GE.U32.AND P4, PT, R14, 0x40, PT ;  /* 0x000000400e00780c */ /* 0x000fe20003f86070 */
[----:B------:R-:W-:Y:S01]  /*01d0*/  UIADD3 UR11, UR4, 0x3c6ef372, URZ ;  /* 0x3c6ef372040b7890 */ /* 0x000fe2000fffe03f */
[----:B------:R-:W-:Y:S01]  /*01e0*/  P2R R15, PR, RZ, 0x1 ;  /* 0x00000001ff0f7803 */ /* 0x000fe20000000000 */
[----:B------:R-:W-:Y:S01]  /*01f0*/  UIADD3 UR13, UR4, -0x255992d5, URZ ;  /* 0xdaa66d2b040d7890 */ /* 0x000fe2000fffe03f */
[----:B------:R-:W-:Y:S01]  /*0200*/  P2R R28, PR, RZ, 0x10 ;  /* 0x00000010ff1c7803 */ /* 0x000fe20000000000 */
[----:B------:R-:W-:Y:S02]  /*0210*/  UIADD3 UR15, UR4, 0x78dde6e4, URZ ;  /* 0x78dde6e4040f7890 */ /* 0x000fe4000fffe03f */
[----:B--2---:R-:W-:Y:S02]  /*0220*/  UIADD3 UR10, UR5, -0x4498517b, URZ ;  /* 0xbb67ae85050a7890 */ /* 0x004fe4000fffe03f */
[----:B------:R-:W-:-:S02]  /*0230*/  UIADD3 UR12, UR5, 0x76cf5d0a, URZ ;  /* 0x76cf5d0a050c7890 */ /* 0x000fc4000fffe03f */
[----:B------:R-:W-:Y:S02]  /*0240*/  UIADD3 UR14, UR5, 0x32370b8f, URZ ;  /* 0x32370b8f050e7890 */ /* 0x000fe4000fffe03f */
[----:B------:R-:W-:Y:S02]  /*0250*/  UIADD3 UR16, UR5, -0x126145ec, URZ ;  /* 0xed9eba1405107890 */ /* 0x000fe4000fffe03f */
[----:B------:R-:W-:Y:S02]  /*0260*/  UIADD3 UR17, UR4, 0x1715609d, URZ ;  /* 0x1715609d04117890 */ /* 0x000fe4000fffe03f */
[----:B------:R-:W-:Y:S02]  /*0270*/  UIADD3 UR18, UR5, -0x56f99767, URZ ;  /* 0xa906689905127890 */ /* 0x000fe4000fffe03f */
[----:B------:R-:W-:Y:S02]  /*0280*/  UIADD3 UR19, UR4, -0x4ab325aa, URZ ;  /* 0xb54cda5604137890 */ /* 0x000fe4000fffe03f */
[----:B------:R-:W-:-:S02]  /*0290*/  UIADD3 UR20, UR5, 0x646e171e, URZ ;  /* 0x646e171e05147890 */ /* 0x000fc4000fffe03f */
[----:B------:R-:W-:Y:S02]  /*02a0*/  UIADD3 UR21, UR4, 0x5384540f, URZ ;  /* 0x5384540f04157890 */ /* 0x000fe4000fffe03f */
[----:B------:R-:W-:Y:S02]  /*02b0*/  UIADD3 UR23, UR4, -0xe443238, URZ ;  /* 0xf1bbcdc804177890 */ /* 0x000fe4000fffe03f */
[----:B------:R-:W-:Y:S01]  /*02c0*/  UIADD3 UR25, UR4, -0x700cb87f, URZ ;  /* 0x8ff3478104197890 */ /* 0x000fe2000fffe03f */
[----:B------:R-:W-:Y:S06]  /*02d0*/  @!P0 BRA `(.L_x_397) ;  /* 0x000000b000008947 */ /* 0x000fec0003800000 */
        /* <DEDUP_REMOVED lines=11> */
.L_x_397:
[----:B0-----:R-:W-:Y:S05]  /*0390*/  BSYNC B0 ;  /* 0x0000000000007941 */ /* 0x001fea0003800000 */
.L_x_396:
        /* <DEDUP_REMOVED lines=12> */
.L_x_399:
[----:B0-----:R-:W-:Y:S05]  /*0460*/  BSYNC B0 ;  /* 0x0000000000007941 */ /* 0x001fea0003800000 */
.L_x_398:
[----:B------:R-:W-:Y:S01]  /*0470*/  ISETP.GE.AND P0, PT, R12, c[0x0][0x164], PT ;  /* 0x000059000c007a0c */ /* 0x000fe20003f06270 */
[----:B------:R-:W-:Y:S01]  /*0480*/  @P1 IMAD.X R45, RZ, RZ, R5, P2 ;  /* 0x000000ffff2d1224 */ /* 0x000fe200010e0605 */
[----:B------:R-:W-:Y:S02]  /*0490*/  UIADD3 UR26, UR5, -0x695add53, URZ ;  /* 0x96a522ad051a7890 */ /* 0x000fe4000fffe03f */
[----:B------:R-:W-:-:S02]  /*04a0*/  UIADD3 UR24, UR5, -0x24c28bd8, URZ ;  /* 0xdb3d742805187890 */ /* 0x000fc4000fffe03f */
[----:B------:R-:W-:Y:S01]  /*04b0*/  UIADD3 UR22, UR5, 0x1fd5c5a3, URZ ;  /* 0x1fd5c5a305167890 */ /* 0x000fe2000fffe03f */
[----:B------:R-:W-:-:S06]  /*04c0*/  SHF.R.U64 R11, R44, 0x2, R45 ;  /* 0x000000022c0b7819 */ /* 0x000fcc000000122d */
[----:B------:R-:W-:Y:S05]  /*04d0*/  @P0 EXIT ;  /* 0x000000000000094d */ /* 0x000fea0003800000 */
[----:B------:R-:W-:Y:S01]  /*04e0*/  IMAD.HI.U32 R0, R11, -0x2daee0ad, RZ ;  /* 0xd2511f530b007827 */ /* 0x000fe200078e00ff */
[----:B------:R-:W-:Y:S01]  /*04f0*/  SHF.R.U32.HI R10, RZ, 0x2, R45 ;  /* 0x00000002ff0a7819 */ /* 0x000fe2000001162d */
[----:B------:R-:W-:Y:S01]  /*0500*/  BSSY B0, `(.L_x_400) ;  /* 0x00006ab000007945 */ /* 0x000fe20003800000 */
[--C-:B-----5:R-:W-:Y:S01]  /*0510*/  PRMT R9, RZ, 0x5410, R32.reuse ;  /* 0x00005410ff097816 */ /* 0x120fe20000000020 */
[C---:B------:R-:W-:Y:S01]  /*0520*/  IMAD.HI.U32 R3, R13.reuse, -0x326172a9, RZ ;  /* 0xcd9e8d570d037827 */ /* 0x040fe200078e00ff */
[----:B------:R-:W-:Y:S01]  /*0530*/  LOP3.LUT R0, R0, UR5, RZ, 0x3c, !PT ;  /* 0x0000000500007c12 */ /* 0x000fe2000f8e3cff */
[----:B------:R-:W-:Y:S01]  /*0540*/  ULDC.U8 UR8, c[0x0][0x1f0] ;  /* 0x00007c0000087ab9 */ /* 0x000fe20000000000 */
[----:B------:R-:W-:Y:S01]  /*0550*/  PRMT R8, RZ, 0x7610, R32 ;  /* 0x00007610ff087816 */ /* 0x000fe20000000020 */
[----:B------:R-:W-:Y:S01]  /*0560*/  IMAD R2, R13, -0x326172a9, RZ ;  /* 0xcd9e8d570d027824 */ /* 0x000fe200078e02ff */
[----:B------:R-:W-:Y:S01]  /*0570*/  LOP3.LUT R3, R3, UR4, R10, 0x96, !PT ;  /* 0x0000000403037c12 */ /* 0x000fe2000f8e960a */
[----:B------:R-:W-:Y:S01]  /*0580*/  IMAD.HI.U32 R5, R0, -0x326172a9, RZ ;  /* 0xcd9e8d5700057827 */ /* 0x000fe200078e00ff */
[----:B------:R-:W-:-:S02]  /*0590*/  PRMT R32, RZ, 0x7610, R27 ;  /* 0x00007610ff207816 */ /* 0x000fc4000000001b */
[----:B------:R-:W-:Y:S01]  /*05a0*/  LOP3.LUT R47, R44, 0x3, RZ, 0xc0, !PT ;  /* 0x000000032c2f7812 */ /* 0x000fe200078ec0ff */
[----:B------:R-:W-:Y:S01]  /*05b0*/  IMAD R4, R11, -0x2daee0ad, RZ ;  /* 0xd2511f530b047824 */ /* 0x000fe200078e02ff */
[----:B------:R-:W-:Y:S01]  /*05c0*/  LOP3.LUT R2, R5, UR9, R2, 0x96, !PT ;  /* 0x0000000905027c12 */ /* 0x000fe2000f8e9602 */
[C---:B------:R-:W-:Y:S01]  /*05d0*/  IMAD.HI.U32 R7, R3.reuse, -0x2daee0ad, RZ ;  /* 0xd2511f5303077827 */ /* 0x040fe200078e00ff */
[----:B------:R-:W-:Y:S02]  /*05e0*/  PRMT R48, RZ, 0x7610, R20 ;  /* 0x00007610ff307816 */ /* 0x000fe40000000014 */
[--C-:B------:R-:W-:Y:S01]  /*05f0*/  PRMT R44, RZ, 0x5410, R21.reuse ;  /* 0x00005410ff2c7816 */ /* 0x100fe20000000015 */
[----:B------:R-:W-:Y:S01]  /*0600*/  IMAD R3, R3, -0x2daee0ad, RZ ;  /* 0xd2511f5303037824 */ /* 0x000fe200078e02ff */
[----:B------:R-:W-:Y:S01]  /*0610*/  LOP3.LUT R4, R7, UR10, R4, 0x96, !PT ;  /* 0x0000000a07047c12 */ /* 0x000fe2000f8e9604 */
[----:B------:R-:W-:Y:S01]  /*0620*/  IMAD.HI.U32 R6, R2, -0x2daee0ad, RZ ;  /* 0xd2511f5302067827 */ /* 0x000fe200078e00ff */
[----:B------:R-:W-:-:S02]  /*0630*/  PRMT R50, RZ, 0x7610, R21 ;  /* 0x00007610ff327816 */ /* 0x000fc40000000015 */
[--C-:B------:R-:W-:Y:S01]  /*0640*/  PRMT R49, RZ, 0x5410, R22.reuse ;  /* 0x00005410ff317816 */ /* 0x100fe20000000016 */
        /* <DEDUP_REMOVED lines=8> */
[----:B------:R-:W-:-:S03]  /*06d0*/  PRMT R55, RZ, 0x7610, R23 ;  /* 0x00007610ff377816 */ /* 0x000fc60000000017 */
[----:B------:R-:W-:Y:S01]  /*06e0*/  IMAD R2, R2, -0x2daee0ad, RZ ;  /* 0xd2511f5302027824 */ /* 0x000fe200078e02ff */
[----:B------:R-:W-:Y:S01]  /*06f0*/  LOP3.LUT R4, R5, UR13, R4, 0x96, !PT ;  /* 0x0000000d05047c12 */ /* 0x000fe2000f8e9604 */
[----:B------:R-:W-:-:S04]  /*0700*/  IMAD.HI.U32 R7, R0, -0x2daee0ad, RZ ;  /* 0xd2511f5300077827 */ /* 0x000fc800078e00ff */
        /* <DEDUP_REMOVED lines=14> */
[----:B------:R-:W-:Y:S01]  /*07f0*/  IMAD.HI.U32 R6, R2, -0x2daee0ad, RZ ;  /* 0xd2511f5302067827 */ /* 0x000fe200078e00ff */
[----:B------:R-:W-:-:S03]  /*0800*/  PRMT R7, RZ, 0x5410, R33 ;  /* 0x00005410ff077816 */ /* 0x000fc60000000021 */
[----:B------:R-:W-:Y:S01]  /*0810*/  IMAD R0, R0, -0x326172a9, RZ ;  /* 0xcd9e8d5700007824 */ /* 0x000fe200078e02ff */
[----:B------:R-:W-:Y:S01]  /*0820*/  LOP3.LUT R37, R6, UR20, R3, 0x96, !PT ;  /* 0x0000001406257c12 */ /* 0x000fe2000f8e9603 */
[C---:B------:R-:W-:Y:S01]  /*0830*/  IMAD.HI.U32 R5, R4.reuse, -0x326172a9, RZ ;  /* 0xcd9e8d5704057827 */ /* 0x040fe200078e00ff */
[----:B------:R-:W-:Y:S02]  /*0840*/  PRMT R3, RZ, 0x5410, R35 ;  /* 0x00005410ff037816 */ /* 0x000fe40000000023 */
[----:B------:R-:W-:Y:S01]  /*0850*/  PRMT R6, RZ, 0x7610, R33 ;  /* 0x00007610ff067816 */ /* 0x000fe20000000021 */
[----:B------:R-:W-:Y:S01]  /*0860*/  IMAD.HI.U32 R29, R37, -0x326172a9, RZ ;  /* 0xcd9e8d57251d7827 */ /* 0x000fe200078e00ff */
[----:B------:R-:W-:Y:S02]  /*0870*/  LOP3.LUT R36, R5, UR19, R0, 0x96, !PT ;  /* 0x0000001305247c12 */ /* 0x000fe4000f8e9600 */
[--C-:B------:R-:W-:Y:S01]  /*0880*/  PRMT R5, RZ, 0x5410, R34.reuse ;  /* 0x00005410ff057816 */ /* 0x100fe20000000022 */
[----:B------:R-:W-:Y:S01]  /*0890*/  IMAD R0, R4, -0x326172a9, RZ ;  /* 0xcd9e8d5704007824 */ /* 0x000fe200078e02ff */
[----:B------:R-:W-:Y:S01]  /*08a0*/  PRMT R4, RZ, 0x7610, R34 ;  /* 0x00007610ff047816 */ /* 0x000fe20000000022 */
[----:B------:R-:W-:Y:S01]  /*08b0*/  IMAD R30, R2, -0x2daee0ad, RZ ;  /* 0xd2511f53021e7824 */ /* 0x000fe200078e02ff */
[----:B------:R-:W-:Y:S01]  /*08c0*/  PRMT R2, RZ, 0x7610, R35 ;  /* 0x00007610ff027816 */ /* 0x000fe20000000023 */
[----:B------:R-:W-:Y:S01]  /*08d0*/  IMAD.HI.U32 R31, R36, -0x2daee0ad, RZ ;  /* 0xd2511f53241f7827 */ /* 0x000fe200078e00ff */
[----:B------:R-:W-:-:S02]  /*08e0*/  LOP3.LUT R42, R29, UR21, R0, 0x96, !PT ;  /* 0x000000151d2a7c12 */ /* 0x000fc4000f8e9600 */
[--C-:B------:R-:W-:Y:S01]  /*08f0*/  PRMT R33, RZ, 0x5410, R17.reuse ;  /* 0x00005410ff217816 */ /* 0x100fe20000000011 */
[----:B------:R-:W-:Y:S01]  /*0900*/  IMAD R35, R36, -0x2daee0ad, RZ ;  /* 0xd2511f5324237824 */ /* 0x000fe200078e02ff */
[----:B------:R-:W-:Y:S01]  /*0910*/  LOP3.LUT R38, R31, UR22, R30, 0x96, !PT ;  /* 0x000000161f267c12 */ /* 0x000fe2000f8e961e */
[----:B------:R-:W-:Y:S01]  /*0920*/  IMAD.WIDE.U32 R42, R42, -0x2daee0ad, RZ ;  /* 0xd2511f532a2a7825 */ /* 0x000fe200078e00ff */
[----:B------:R-:W-:Y:S02]  /*0930*/  PRMT R36, RZ, 0x7610, R17 ;  /* 0x00007610ff247816 */ /* 0x000fe40000000011 */
[--C-:B------:R-:W-:Y:S01]  /*0940*/  PRMT R0, RZ, 0x5410, R24.reuse ;  /* 0x00005410ff007816 */ /* 0x100fe20000000018 */
[----:B------:R-:W-:Y:S01]  /*0950*/  IMAD R37, R37, -0x326172a9, RZ ;  /* 0xcd9e8d5725257824 */ /* 0x000fe200078e02ff */
[----:B------:R-:W-:Y:S01]  /*0960*/  LOP3.LUT R40, R43, UR24, R35, 0x96, !PT ;  /* 0x000000182b287c12 */ /* 0x000fe2000f8e9623 */
[----:B------:R-:W-:Y:S01]  /*0970*/  IMAD.HI.U32 R34, R38, -0x326172a9, RZ ;  /* 0xcd9e8d5726227827 */ /* 0x000fe200078e00ff */
[----:B------:R-:W-:-:S02]  /*0980*/  PRMT R29, RZ, 0x7610, R24 ;  /* 0x00007610ff1d7816 */ /* 0x000fc40000000018 */
[----:B------:R-:W-:Y:S01]  /*0990*/  PRMT R24, RZ, 0x5410, R25 ;  /* 0x00005410ff187816 */ /* 0x000fe20000000019 */
[----:B------:R-:W-:Y:S01]  /*09a0*/  IMAD R39, R38, -0x326172a9, RZ ;  /* 0xcd9e8d5726277824 */ /* 0x000fe200078e02ff */
[----:B------:R-:W-:Y:S01]  /*09b0*/  LOP3.LUT R45, R34, UR23, R37, 0x96, !PT ;  /* 0x00000017222d7c12 */ /* 0x000fe2000f8e9625 */
[----:B------:R-:W-:Y:S01]  /*09c0*/  IMAD.WIDE.U32 R40, R40, -0x326172a9, RZ ;  /* 0xcd9e8d5728287825 */ /* 0x000fe200078e00ff */
[----:B------:R-:W-:Y:S02]  /*09d0*/  PRMT R30, RZ, 0x7610, R25 ;  /* 0x00007610ff1e7816 */ /* 0x000fe40000000019 */
[--C-:B------:R-:W-:Y:S01]  /*09e0*/  PRMT R25, RZ, 0x5410, R26.reuse ;  /* 0x00005410ff197816 */ /* 0x100fe2000000001a */
[----:B------:R-:W-:Y:S01]  /*09f0*/  IMAD.HI.U32 R17, R45, -0x2daee0ad, RZ ;  /* 0xd2511f532d117827 */ /* 0x000fe200078e00ff */
[----:B------:R-:W-:Y:S02]  /*0a00*/  PRMT R31, RZ, 0x7610, R26 ;  /* 0x00007610ff1f7816 */ /* 0x000fe4000000001a */
[----:B------:R-:W-:Y:S01]  /*0a10*/  PRMT R26, RZ, 0x5410, R27 ;  /* 0x00005410ff1a7816 */ /* 0x000fe2000000001b */
[----:B------:R-:W-:Y:S01]  /*0a20*/  IMAD.MOV.U32 R46, RZ, RZ, RZ ;  /* 0x000000ffff2e7224 */ /* 0x000fe200078e00ff */
[----:B------:R-:W-:Y:S01]  /*0a30*/  LOP3.LUT R41, R41, UR25, R39, 0x96, !PT ;  /* 0x0000001929297c12 */ /* 0x000fe2000f8e9627 */
[----:B------:R-:W-:Y:S01]  /*0a40*/  IMAD R45, R45, -0x2daee0ad, RZ ;  /* 0xd2511f532d2d7824 */ /* 0x000fe200078e02ff */
[----:B------:R-:W-:-:S02]  /*0a50*/  PRMT R27, RZ, 0x5410, R16 ;  /* 0x00005410ff1b7816 */ /* 0x000fc40000000010 */
[----:B------:R-:W-:Y:S02]  /*0a60*/  PRMT R34, RZ, 0x7610, R16 ;  /* 0x00007610ff227816 */ /* 0x000fe40000000010 */
[--C-:B------:R-:W-:Y:S02]  /*0a70*/  PRMT R35, RZ, 0x5410, R18.reuse ;  /* 0x00005410ff237816 */ /* 0x100fe40000000012 */
[----:B------:R-:W-:Y:S02]  /*0a80*/  PRMT R38, RZ, 0x7610, R18 ;  /* 0x00007610ff267816 */ /* 0x000fe40000000012 */
[--C-:B------:R-:W-:Y:S02]  /*0a90*/  PRMT R37, RZ, 0x5410, R19.reuse ;  /* 0x00005410ff257816 */ /* 0x100fe40000000013 */
[----:B------:R-:W-:Y:S02]  /*0aa0*/  PRMT R43, RZ, 0x7610, R19 ;  /* 0x00007610ff2b7816 */ /* 0x000fe40000000013 */
[----:B------:R-:W-:-:S02]  /*0ab0*/  LOP3.LUT R42, R17, UR26, R42, 0x96, !PT ;  /* 0x0000001a112a7c12 */ /* 0x000fc4000f8e962a */
[----:B------:R-:W-:Y:S02]  /*0ac0*/  PRMT R39, RZ, 0x5410, R20 ;  /* 0x00005410ff277816 */ /* 0x000fe40000000014 */
.L_x_524:
[----:B------:R-:W-:Y:S02]  /*0ad0*/  ISETP.NE.U32.AND P0, PT, RZ, c[0x0][0x1c0], PT ;  /* 0x00007000ff007a0c */ /* 0x000fe40003f05070 */
[----:B------:R-:W-:Y:S02]  /*0ae0*/  ISETP.NE.AND P1, PT, R15, RZ, PT ;  /* 0x000000ff0f00720c */ /* 0x000fe40003f25270 */
[----:B------:R-:W-:-:S13]  /*0af0*/  ISETP.NE.AND.EX P0, PT, RZ, c[0x0][0x1c4], PT, P0 ;  /* 0x00007100ff007a0c */ /* 0x000fda0003f05300 */
[----:B------:R-:W-:-:S05]  /*0b00*/  @P0 MOV R21, 0x2 ;  /* 0x0000000200150802 */ /* 0x000fca0000000f00 */
[----:B------:R-:W-:-:S06]  /*0b10*/  @P0 IMAD.WIDE R20, R12, R21, c[0x0][0x1c0] ;  /* 0x000070000c140625 */ /* 0x000fcc00078e0215 */
[----:B------:R-:W2:Y:S01]  /*0b20*/  @P0 LDG.E.U16 R20, [R20.64] ;  /* 0x0000000614140981 */ /* 0x000ea2000c1e1500 */
[----:B------:R-:W-:Y:S01]  /*0b30*/  IMAD R22, R12, c[0x0][0x168], RZ ;  /* 0x00005a000c167a24 */ /* 0x000fe200078e02ff */
[----:B------:R-:W-:Y:S01]  /*0b40*/  BSSY B1, `(.L_x_401) ;  /* 0x00002d2000017945 */ /* 0x000fe20003800000 */
[----:B------:R-:W-:Y:S01]  /*0b50*/  IMAD.MOV.U32 R72, RZ, RZ, 0x3f800000 ;  /* 0x3f800000ff487424 */ /* 0x000fe200078e00ff */
[----:B------:R-:W0:Y:S02]  /*0b60*/  S2R R71, SR_TID.X ;  /* 0x0000000000477919 */ /* 0x000e240000002100 */
[----:B------:R-:W-:-:S04]  /*0b70*/  SHF.R.S32.HI R23, RZ, 0x1f, R22 ;  /* 0x0000001fff177819 */ /* 0x000fc80000011416 */
[----:B------:R-:W-:Y:S02]  /*0b80*/  LEA.HI R22, R23, R22, RZ, 0x3 ;  /* 0x0000001617167211 */ /* 0x000fe400078f18ff */
[----:B0-----:R-:W-:-:S04]  /*0b90*/  LOP3.LUT R71, R71, 0x1f, RZ, 0xc0, !PT ;  /* 0x0000001f47477812 */ /* 0x001fc800078ec0ff */
[----:B------:R-:W-:-:S05]  /*0ba0*/  LEA.HI.SX32 R54, R22, R71, 0x1d ;  /* 0x0000004716367211 */ /* 0x000fca00078feaff */
[----:B------:R-:W-:Y:S01]  /*0bb0*/  IMAD.MOV.U32 R73, RZ, RZ, R54 ;  /* 0x000000ffff497224 */ /* 0x000fe200078e0036 */
[----:B--2---:R-:W-:Y:S01]  /*0bc0*/  @P0 PRMT R72, RZ, 0x5410, R20 ;  /* 0x00005410ff480816 */ /* 0x004fe20000000014 */
[----:B------:R-:W-:Y:S05]  /*0bd0*/  @!P1 BRA `(.L_x_402) ;  /* 0x00002c8000009947 */ /* 0x000fea0003800000 */
[----:B------:R-:W-:Y:S01]  /*0be0*/  ISETP.NE.U32.AND P0, PT, RZ, c[0x0][0x180], PT ;  /* 0x00006000ff007a0c */ /* 0x000fe20003f05070 */
[----:B------:R-:W-:-:S03]  /*0bf0*/  IMAD.MOV.U32 R74, RZ, RZ, 0x10 ;  /* 0x00000010ff4a7424 */ /* 0x000fc600078e00ff */
[----:B------:R-:W-:Y:S01]  /*0c00*/  ISETP.NE.AND.EX P0, PT, RZ, c[0x0][0x184], PT, P0 ;  /* 0x00006100ff007a0c */ /* 0x000fe20003f05300 */
[----:B------:R-:W-:-:S06]  /*0c10*/  IMAD.WIDE.U32 R20, R54, R74, c[0x0][0x170] ;  /* 0x00005c0036147625 */ /* 0x000fcc00078e004a */
[----:B------:R-:W5:Y:S06]  /*0c20*/  LDG.E.128 R20, [R20.64] ;  /* 0x0000000614147981 */ /* 0x000f6c000c1e1d00 */
[----:B------:R-:W-:-:S05]  /*0c30*/  @P0 IMAD.WIDE.U32 R76, R54, R74, c[0x0][0x180] ;  /* 0x00006000364c0625 */ /* 0x000fca00078e004a */
[----:B------:R0:W5:Y:S01]  /*0c40*/  @P0 LDG.E.128 R16, [R76.64] ;  /* 0x000000064c100981 */ /* 0x000162000c1e1d00 */
[C---:B------:R-:W-:Y:S01]  /*0c50*/  ISETP.NE.AND P1, PT, R47.reuse, 0x1, PT ;  /* 0x000000012f00780c */ /* 0x040fe20003f25270 */
[----:B------:R-:W-:Y:S01]  /*0c60*/  BSSY B2, `(.L_x_403) ;  /* 0x000000c000027945 */ /* 0x000fe20003800000 */
[----:B------:R-:W-:-:S11]  /*0c70*/  IADD3 R57, R47, 0x1, RZ ;  /* 0x000000012f397810 */ /* 0x000fd60007ffe0ff */
[----:B------:R-:W-:Y:S05]  /*0c80*/  @!P1 BRA `(.L_x_404) ;  /* 0x0000008000009947 */ /* 0x000fea0003800000 */
[----:B0-----:R-:W-:Y:S01]  /*0c90*/  ISETP.NE.AND P1, PT, R47, 0x2, PT ;  /* 0x000000022f00780c */ /* 0x001fe20003f25270 */
[----:B------:R-:W-:-:S12]  /*0ca0*/  IMAD.MOV.U32 R53, RZ, RZ, R42 ;  /* 0x000000ffff357224 */ /* 0x000fd800078e002a */
[----:B------:R-:W-:Y:S05]  /*0cb0*/  @!P1 BRA `(.L_x_405) ;  /* 0x0000006000009947 */ /* 0x000fea0003800000 */
[----:B------:R-:W-:Y:S01]  /*0cc0*/  ISETP.NE.AND P1, PT, R47, 0x3, PT ;  /* 0x000000032f00780c */ /* 0x000fe20003f25270 */
[----:B------:R-:W-:-:S12]  /*0cd0*/  IMAD.MOV.U32 R53, RZ, RZ, R41 ;  /* 0x000000ffff357224 */ /* 0x000fd800078e0029 */
[----:B------:R-:W-:Y:S05]  /*0ce0*/  @P1 BRA `(.L_x_405) ;  /* 0x0000003000001947 */ /* 0x000fea0003800000 */
[----:B------:R-:W-:Y:S01]  /*0cf0*/  MOV R53, R45 ;  /* 0x0000002d00357202 */ /* 0x000fe20000000f00 */
[----:B------:R-:W-:Y:S05]  /*0d00*/  BRA `(.L_x_405) ;  /* 0x0000001000007947 */ /* 0x000fea0003800000 */
.L_x_404:
[----:B0-----:R-:W-:Y:S02]  /*0d10*/  IMAD.MOV.U32 R53, RZ, RZ, R40 ;  /* 0x000000ffff357224 */ /* 0x001fe400078e0028 */
.L_x_405:
[----:B------:R-:W-:Y:S05]  /*0d20*/  BSYNC B2 ;  /* 0x0000000000027941 */ /* 0x000fea0003800000 */
.L_x_403:
[----:B------:R-:W-:Y:S01]  /*0d30*/  ISETP.NE.AND P1, PT, R57, 0x4, PT ;  /* 0x000000043900780c */ /* 0x000fe20003f25270 */
[----:B------:R-:W-:-:S12]  /*0d40*/  BSSY B2, `(.L_x_406) ;  /* 0x000003b000027945 */ /* 0x000fd80003800000 */
[----:B------:R-:W-:Y:S05]  /*0d50*/  @P1 BRA `(.L_x_407) ;  /* 0x0000039000001947 */ /* 0x000fea0003800000 */
[----:B------:R-:W-:Y:S01]  /*0d60*/  IADD3 R11, R11, 0x1, RZ ;  /* 0x000000010b0b7810 */ /* 0x000fe20007ffe0ff */
[----:B------:R-:W-:Y:S03]  /*0d70*/  BSSY B3, `(.L_x_408) ;  /* 0x000000c000037945 */ /* 0x000fe60003800000 */
[C---:B------:R-:W-:Y:S01]  /*0d80*/  ISETP.NE.AND P1, PT, R11.reuse, RZ, PT ;  /* 0x000000ff0b00720c */ /* 0x040fe20003f25270 */
[----:B------:R-:W-:-:S12]  /*0d90*/  IMAD.HI.U32 R45, R11, -0x2daee0ad, RZ ;  /* 0xd2511f530b2d7827 */ /* 0x000fd800078e00ff */
[----:B------:R-:W-:Y:S05]  /*0da0*/  @P1 BRA `(.L_x_409) ;  /* 0x0000008000001947 */ /* 0x000fea0003800000 */
[----:B------:R-:W-:-:S04]  /*0db0*/  IADD3 R10, R10, 0x1, RZ ;  /* 0x000000010a0a7810 */ /* 0x000fc80007ffe0ff */
[----:B------:R-:W-:-:S13]  /*0dc0*/  ISETP.NE.AND P1, PT, R10, RZ, PT ;  /* 0x000000ff0a00720c */ /* 0x000fda0003f25270 */
[----:B------:R-:W-:Y:S01]  /*0dd0*/  @!P1 IADD3 R13, R13, 0x1, RZ ;  /* 0x000000010d0d9810 */ /* 0x000fe20007ffe0ff */
[----:B------:R-:W-:Y:S01]  /*0de0*/  @!P1 IMAD.MOV.U32 R10, RZ, RZ, RZ ;  /* 0x000000ffff0a9224 */ /* 0x000fe200078e00ff */
[----:B------:R-:W-:Y:S02]  /*0df0*/  @!P1 IADD3 R40, R46, 0x1, RZ ;  /* 0x000000012e289810 */ /* 0x000fe40007ffe0ff */
[----:B------:R-:W-:-:S13]  /*0e00*/  ISETP.NE.AND P2, PT, R13, RZ, !P1 ;  /* 0x000000ff0d00720c */ /* 0x000fda0004f45270 */
[----:B------:R-:W-:-:S04]  /*0e10*/  @P2 IMAD.MOV R40, RZ, RZ, R46 ;  /* 0x000000ffff282224 */ /* 0x000fc800078e022e */
[----:B------:R-:W-:Y:S02]  /*0e20*/  @!P1 IMAD.MOV.U32 R46, RZ, RZ, R40 ;  /* 0x000000ffff2e9224 */ /* 0x000fe400078e0028 */
.L_x_409:
[----:B------:R-:W-:Y:S05]  /*0e30*/  BSYNC B3 ;  /* 0x0000000000037941 */ /* 0x000fea0003800000 */
.L_x_408:
[----:B------:R-:W-:Y:S01]  /*0e40*/  IMAD.HI.U32 R41, R13, -0x326172a9, RZ ;  /* 0xcd9e8d570d297827 */ /* 0x000fe200078e00ff */
[----:B------:R-:W-:Y:S01]  /*0e50*/  LOP3.LUT R40, R45, UR5, R46, 0x96, !PT ;  /* 0x000000052d287c12 */ /* 0x000fe2000f8e962e */
[----:B------:R-:W-:Y:S02]  /*0e60*/  HFMA2.MMA R57, -RZ, RZ, 0, 0 ;  /* 0x00000000ff397435 */ /* 0x000fe400000001ff */
[----:B------:R-:W-:Y:S01]  /*0e70*/  IMAD R45, R13, -0x326172a9, RZ ;  /* 0xcd9e8d570d2d7824 */ /* 0x000fe200078e02ff */
[----:B------:R-:W-:Y:S01]  /*0e80*/  LOP3.LUT R76, R41, UR4, R10, 0x96, !PT ;  /* 0x00000004294c7c12 */ /* 0x000fe2000f8e960a */
[----:B------:R-:W-:-:S04]  /*0e90*/  IMAD.WIDE.U32 R40, R40, -0x326172a9, RZ ;  /* 0xcd9e8d5728287825 */ /* 0x000fc800078e00ff */
[----:B------:R-:W-:Y:S01]  /*0ea0*/  IMAD R47, R11, -0x2daee0ad, RZ ;  /* 0xd2511f530b2f7824 */ /* 0x000fe200078e02ff */
[----:B------:R-:W-:Y:S01]  /*0eb0*/  LOP3.LUT R80, R41, UR9, R45, 0x96, !PT ;  /* 0x0000000929507c12 */ /* 0x000fe2000f8e962d */
[----:B------:R-:W-:-:S04]  /*0ec0*/  IMAD.WIDE.U32 R76, R76, -0x2daee0ad, RZ ;  /* 0xd2511f534c4c7825 */ /* 0x000fc800078e00ff */
[----:B------:R-:W-:Y:S01]  /*0ed0*/  IMAD.WIDE.U32 R80, R80, -0x2daee0ad, RZ ;  /* 0xd2511f5350507825 */ /* 0x000fe200078e00ff */
[----:B------:R-:W-:-:S04]  /*0ee0*/  LOP3.LUT R78, R77, UR10, R47, 0x96, !PT ;  /* 0x0000000a4d4e7c12 */ /* 0x000fc8000f8e962f */
[----:B------:R-:W-:Y:S01]  /*0ef0*/  LOP3.LUT R41, R81, UR12, R76, 0x96, !PT ;  /* 0x0000000c51297c12 */ /* 0x000fe2000f8e964c */
[----:B------:R-:W-:-:S05]  /*0f00*/  IMAD.WIDE.U32 R78, R78, -0x326172a9, RZ ;  /* 0xcd9e8d574e4e7825 */ /* 0x000fca00078e00ff */
[----:B------:R-:W-:Y:S01]  /*0f10*/  LOP3.LUT R76, R79, UR11, R40, 0x96, !PT ;  /* 0x0000000b4f4c7c12 */ /* 0x000fe2000f8e9628 */
[----:B------:R-:W-:-:S04]  /*0f20*/  IMAD.WIDE.U32 R40, R41, -0x326172a9, RZ ;  /* 0xcd9e8d5729287825 */ /* 0x000fc800078e00ff */
[----:B------:R-:W-:Y:S01]  /*0f30*/  IMAD.WIDE.U32 R76, R76, -0x2daee0ad, RZ ;  /* 0xd2511f534c4c7825 */ /* 0x000fe200078e00ff */
[----:B------:R-:W-:-:S04]  /*0f40*/  LOP3.LUT R81, R41, UR13, R78, 0x96, !PT ;  /* 0x0000000d29517c12 */ /* 0x000fc8000f8e964e */
        /* <DEDUP_REMOVED lines=23> */
[----:B------:R-:W-:-:S03]  /*10c0*/  LOP3.LUT R41, R41, UR25, R80, 0x96, !PT ;  /* 0x0000001929297c12 */ /* 0x000fc6000f8e9650 */
[----:B------:R-:W-:Y:S01]  /*10d0*/  IMAD.MOV.U32 R45, RZ, RZ, R76 ;  /* 0x000000ffff2d7224 */ /* 0x000fe200078e004c */
[----:B------:R-:W-:Y:S02]  /*10e0*/  LOP3.LUT R42, R77, UR26, R78, 0x96, !PT ;  /* 0x0000001a4d2a7c12 */ /* 0x000fe4000f8e964e */
.L_x_407:
[----:B------:R-:W-:Y:S05]  /*10f0*/  BSYNC B2 ;  /* 0x0000000000027941 */ /* 0x000fea0003800000 */
.L_x_406:
[----:B------:R-:W0:Y:S01]  /*1100*/  I2F.U32 R58, R53 ;  /* 0x00000035003a7306 */ /* 0x000e220000201000 */
[----:B-----5:R-:W-:Y:S01]  /*1110*/  PRMT R47, RZ, 0x5410, R20 ;  /* 0x00005410ff2f7816 */ /* 0x020fe20000000014 */
[----:B------:R-:W-:Y:S01]  /*1120*/  IMAD.MOV.U32 R69, RZ, RZ, 0x2f800000 ;  /* 0x2f800000ff457424 */ /* 0x000fe200078e00ff */
[C---:B------:R-:W-:Y:S01]  /*1130*/  ISETP.NE.AND P1, PT, R57.reuse, 0x1, PT ;  /* 0x000000013900780c */ /* 0x040fe20003f25270 */
[----:B------:R-:W-:Y:S01]  /*1140*/  BSSY B2, `(.L_x_410) ;  /* 0x0000014000027945 */ /* 0x000fe20003800000 */
[----:B------:R-:W-:Y:S01]  /*1150*/  IADD3 R61, R57, 0x1, RZ ;  /* 0x00000001393d7810 */ /* 0x000fe20007ffe0ff */
[----:B------:R-:W-:-:S04]  /*1160*/  FMUL.FTZ R47, R47, R72 ;  /* 0x000000482f2f7220 */ /* 0x000fc80000410000 */
[----:B------:R-:W-:Y:S02]  /*1170*/  FMUL.FTZ R47, R47, c[0x0][0x1e8] ;  /* 0x00007a002f2f7a20 */ /* 0x000fe40000410000 */
[----:B0-----:R-:W-:-:S05]  /*1180*/  FFMA.FTZ R58, R58, R69, 1.1641532182693481445e-10 ;  /* 0x2f0000003a3a7423 */ /* 0x001fca0000010045 */
[----:B------:R-:W-:Y:S02]  /*1190*/  FSETP.GTU.FTZ.AND P2, PT, R58, c[0x0][0x1e4], PT ;  /* 0x000079003a007a0b */ /* 0x000fe40003f5c000 */
[----:B------:R-:W-:Y:S02]  /*11a0*/  @P0 PRMT R58, RZ, 0x5410, R16 ;  /* 0x00005410ff3a0816 */ /* 0x000fe40000000010 */
[----:B------:R-:W-:Y:S02]  /*11b0*/  FSEL R53, R47, RZ, !P2 ;  /* 0x000000ff2f357208 */ /* 0x000fe40005000000 */
[----:B------:R-:W-:-:S03]  /*11c0*/  P2R R73, PR, RZ, 0x4 ;  /* 0x00000004ff497803 */ /* 0x000fc60000000000 */
[----:B------:R-:W-:Y:S01]  /*11d0*/  @P0 FADD.FTZ R53, R58, R53 ;  /* 0x000000353a350221 */ /* 0x000fe20000010000 */
[----:B------:R-:W-:Y:S05]  /*11e0*/  @!P1 BRA `(.L_x_411) ;  /* 0x0000008000009947 */ /* 0x000fea0003800000 */
[----:B------:R-:W-:Y:S01]  /*11f0*/  ISETP.NE.AND P1, PT, R57, 0x2, PT ;  /* 0x000000023900780c */ /* 0x000fe20003f25270 */
[----:B------:R-:W-:-:S12]  /*1200*/  IMAD.MOV.U32 R47, RZ, RZ, R42 ;  /* 0x000000ffff2f7224 */ /* 0x000fd800078e002a */
[----:B------:R-:W-:Y:S05]  /*1210*/  @!P1 BRA `(.L_x_412) ;  /* 0x0000006000009947 */ /* 0x000fea0003800000 */
[----:B------:R-:W-:Y:S01]  /*1220*/  ISETP.NE.AND P1, PT, R57, 0x3, PT ;  /* 0x000000033900780c */ /* 0x000fe20003f25270 */
[----:B------:R-:W-:-:S12]  /*1230*/  IMAD.MOV.U32 R47, RZ, RZ, R41 ;  /* 0x000000ffff2f7224 */ /* 0x000fd800078e0029 */
[----:B------:R-:W-:Y:S05]  /*1240*/  @P1 BRA `(.L_x_412) ;  /* 0x0000003000001947 */ /* 0x000fea0003800000 */
[----:B------:R-:W-:Y:S01]  /*1250*/  IMAD.MOV.U32 R47, RZ, RZ, R45 ;  /* 0x000000ffff2f7224 */ /* 0x000fe200078e002d */
[----:B------:R-:W-:Y:S05]  /*1260*/  BRA `(.L_x_412) ;  /* 0x0000001000007947 */ /* 0x000fea0003800000 */
.L_x_411:
[----:B------:R-:W-:Y:S02]  /*1270*/  MOV R47, R40 ;  /* 0x00000028002f7202 */ /* 0x000fe40000000f00 */
.L_x_412:
[----:B------:R-:W-:Y:S05]  /*1280*/  BSYNC B2 ;  /* 0x0000000000027941 */ /* 0x000fea0003800000 */
.L_x_410:
        /* <DEDUP_REMOVED lines=16> */
.L_x_416:
[----:B------:R-:W-:Y:S05]  /*1390*/  BSYNC B3 ;  /* 0x0000000000037941 */ /* 0x000fea0003800000 */
.L_x_415:
        /* <DEDUP_REMOVED lines=43> */
.L_x_414:
[----:B------:R-:W-:Y:S05]  /*1650*/  BSYNC B2 ;  /* 0x0000000000027941 */ /* 0x000fea0003800000 */
.L_x_413:
[----:B------:R0:W1:Y:S01]  /*1660*/  I2F.U32 R58, R47 ;  /* 0x0000002f003a7306 */ /* 0x0000620000201000 */
[C---:B------:R-:W-:Y:S01]  /*1670*/  ISETP.NE.AND P1, PT, R61.reuse, 0x1, PT ;  /* 0x000000013d00780c */ /* 0x040fe20003f25270 */
[----:B------:R-:W-:Y:S01]  /*1680*/  BSSY B2, `(.L_x_417) ;  /* 0x0000015000027945 */ /* 0x000fe20003800000 */
[----:B------:R-:W-:Y:S02]  /*1690*/  IADD3 R62, R61, 0x1, RZ ;  /* 0x000000013d3e7810 */ /* 0x000fe40007ffe0ff */
[----:B0-----:R-:W-:-:S05]  /*16a0*/  PRMT R47, RZ, 0x7610, R20 ;  /* 0x00007610ff2f7816 */ /* 0x001fca0000000014 */
[----:B------:R-:W-:Y:S01]  /*16b0*/  FMUL.FTZ R20, R47, R72 ;  /* 0x000000482f147220 */ /* 0x000fe20000410000 */
[----:B------:R-:W-:Y:S01]  /*16c0*/  @P0 PRMT R47, RZ, 0x7610, R16 ;  /* 0x00007610ff2f0816 */ /* 0x000fe20000000010 */
[----:B-1----:R-:W-:Y:S02]  /*16d0*/  FFMA.FTZ R58, R58, R69, 1.1641532182693481445e-10 ;  /* 0x2f0000003a3a7423 */ /* 0x002fe40000010045 */
[----:B------:R-:W-:-:S03]  /*16e0*/  FMUL.FTZ R20, R20, c[0x0][0x1e8] ;  /* 0x00007a0014147a20 */ /* 0x000fc60000410000 */
[----:B------:R-:W-:-:S04]  /*16f0*/  FSETP.GTU.FTZ.AND P2, PT, R58, c[0x0][0x1e4], PT ;  /* 0x000079003a007a0b */ /* 0x000fc80003f5c000 */
        /* <DEDUP_REMOVED lines=12> */
.L_x_418:
[----:B------:R-:W-:Y:S02]  /*17c0*/  IMAD.MOV.U32 R20, RZ, RZ, R40 ;  /* 0x000000ffff147224 */ /* 0x000fe400078e0028 */
.L_x_419:
[----:B------:R-:W-:Y:S05]  /*17d0*/  BSYNC B2 ;  /* 0x0000000000027941 */ /* 0x000fea0003800000 */
.L_x_417:
        /* <DEDUP_REMOVED lines=14> */
[----:B------:R-:W-:-:S05]  /*18c0*/  @P2 IADD3 R40, R46, RZ, RZ ;  /* 0x000000ff2e282210 */ /* 0x000fca0007ffe0ff */
[----:B------:R-:W-:Y:S02]  /*18d0*/  @!P1 IMAD.MOV.U32 R46, RZ, RZ, R40 ;  /* 0x000000ffff2e9224 */ /* 0x000fe400078e0028 */
.L_x_423:
[----:B------:R-:W-:Y:S05]  /*18e0*/  BSYNC B3 ;  /* 0x0000000000037941 */ /* 0x000fea0003800000 */
.L_x_422:
[----:B------:R-:W-:Y:S01]  /*18f0*/  IMAD.HI.U32 R41, R13, -0x326172a9, RZ ;  /* 0xcd9e8d570d297827 */ /* 0x000fe200078e00ff */
[----:B------:R-:W-:-:S03]  /*1900*/  LOP3.LUT R40, R45, UR5, R46, 0x96, !PT ;  /* 0x000000052d287c12 */ /* 0x000fc6000f8e962e */
[----:B------:R-:W-:Y:S01]  /*1910*/  IMAD R45, R13, -0x326172a9, RZ ;  /* 0xcd9e8d570d2d7824 */ /* 0x000fe200078e02ff */
[----:B------:R-:W-:Y:S01]  /*1920*/  LOP3.LUT R76, R41, UR4, R10, 0x96, !PT ;  /* 0x00000004294c7c12 */ /* 0x000fe2000f8e960a */
[----:B------:R-:W-:-:S04]  /*1930*/  IMAD.WIDE.U32 R40, R40, -0x326172a9, RZ ;  /* 0xcd9e8d5728287825 */ /* 0x000fc800078e00ff */
[----:B------:R-:W-:Y:S01]  /*1940*/  IMAD R47, R11, -0x2daee0ad, RZ ;  /* 0xd2511f530b2f7824 */ /* 0x000fe200078e02ff */
[----:B------:R-:W-:Y:S01]  /*1950*/  LOP3.LUT R45, R41, UR9, R45, 0x96, !PT ;  /* 0x00000009292d7c12 */ /* 0x000fe2000f8e962d */
[----:B------:R-:W-:-:S04]  /*1960*/  IMAD.WIDE.U32 R76, R76, -0x2daee0ad, RZ ;  /* 0xd2511f534c4c7825 */ /* 0x000fc800078e00ff */
[----:B------:R-:W-:Y:S01]  /*1970*/  IMAD.WIDE.U32 R80, R45, -0x2daee0ad, RZ ;  /* 0xd2511f532d507825 */ /* 0x000fe200078e00ff */
[----:B------:R-:W-:-:S03]  /*1980*/  LOP3.LUT R47, R77, UR10, R47, 0x96, !PT ;  /* 0x0000000a4d2f7c12 */ /* 0x000fc6000f8e962f */
[----:B------:R-:W-:Y:S01]  /*1990*/  IMAD.MOV.U32 R62, RZ, RZ, RZ ;  /* 0x000000ffff3e7224 */ /* 0x000fe200078e00ff */
        /* <DEDUP_REMOVED lines=32> */
.L_x_421:
[----:B------:R-:W-:Y:S05]  /*1ba0*/  BSYNC B2 ;  /* 0x0000000000027941 */ /* 0x000fea0003800000 */
.L_x_420:
[----:B------:R-:W0:Y:S01]  /*1bb0*/  I2F.U32 R20, R20 ;  /* 0x0000001400147306 */ /* 0x000e220000201000 */
[----:B------:R-:W-:Y:S01]  /*1bc0*/  PRMT R57, RZ, 0x5410, R21 ;  /* 0x00005410ff397816 */ /* 0x000fe20000000015 */
[----:B------:R-:W-:Y:S01]  /*1bd0*/  BSSY B2, `(.L_x_424) ;  /* 0x0000014000027945 */ /* 0x000fe20003800000 */
[C---:B------:R-:W-:Y:S02]  /*1be0*/  ISETP.NE.AND P2, PT, R62.reuse, 0x1, PT ;  /* 0x000000013e00780c */ /* 0x040fe40003f45270 */
[----:B------:R-:W-:Y:S01]  /*1bf0*/  IADD3 R65, R62, 0x1, RZ ;  /* 0x000000013e417810 */ /* 0x000fe20007ffe0ff */
[----:B------:R-:W-:-:S04]  /*1c00*/  FMUL.FTZ R57, R57, R72 ;  /* 0x0000004839397220 */ /* 0x000fc80000410000 */
[----:B------:R-:W-:Y:S02]  /*1c10*/  FMUL.FTZ R57, R57, c[0x0][0x1e8] ;  /* 0x00007a0039397a20 */ /* 0x000fe40000410000 */
[----:B0-----:R-:W-:Y:S01]  /*1c20*/  FFMA.FTZ R47, R20, R69, 1.1641532182693481445e-10 ;  /* 0x2f000000142f7423 */ /* 0x001fe20000010045 */
[----:B------:R-:W-:-:S04]  /*1c30*/  @P0 PRMT R20, RZ, 0x5410, R17 ;  /* 0x00005410ff140816 */ /* 0x000fc80000000011 */
[----:B------:R-:W-:-:S04]  /*1c40*/  FSETP.GTU.FTZ.AND P1, PT, R47, c[0x0][0x1e4], PT ;  /* 0x000079002f007a0b */ /* 0x000fc80003f3c000 */
[----:B------:R-:W-:-:S05]  /*1c50*/  FSEL R57, R57, RZ, !P1 ;  /* 0x000000ff39397208 */ /* 0x000fca0004800000 */
[----:B------:R-:W-:Y:S01]  /*1c60*/  @P0 FADD.FTZ R57, R20, R57 ;  /* 0x0000003914390221 */ /* 0x000fe20000010000 */
[----:B------:R-:W-:Y:S05]  /*1c70*/  @!P2 BRA `(.L_x_425) ;  /* 0x000000800000a947 */ /* 0x000fea0003800000 */
[----:B------:R-:W-:Y:S02]  /*1c80*/  ISETP.NE.AND P2, PT, R62, 0x2, PT ;  /* 0x000000023e00780c */ /* 0x000fe40003f45270 */
[----:B------:R-:W-:-:S11]  /*1c90*/  MOV R20, R42 ;  /* 0x0000002a00147202 */ /* 0x000fd60000000f00 */
[----:B------:R-:W-:Y:S05]  /*1ca0*/  @!P2 BRA `(.L_x_426) ;  /* 0x000000600000a947 */ /* 0x000fea0003800000 */
[----:B------:R-:W-:Y:S01]  /*1cb0*/  ISETP.NE.AND P2, PT, R62, 0x3, PT ;  /* 0x000000033e00780c */ /* 0x000fe20003f45270 */
[----:B------:R-:W-:-:S12]  /*1cc0*/  IMAD.MOV.U32 R20, RZ, RZ, R41 ;  /* 0x000000ffff147224 */ /* 0x000fd800078e0029 */
[----:B------:R-:W-:Y:S05]  /*1cd0*/  @P2 BRA `(.L_x_426) ;  /* 0x0000003000002947 */ /* 0x000fea0003800000 */
[----:B------:R-:W-:Y:S01]  /*1ce0*/  IMAD.MOV.U32 R20, RZ, RZ, R45 ;  /* 0x000000ffff147224 */ /* 0x000fe200078e002d */
[----:B------:R-:W-:Y:S05]  /*1cf0*/  BRA `(.L_x_426) ;  /* 0x0000001000007947 */ /* 0x000fea0003800000 */
.L_x_425:
[----:B------:R-:W-:Y:S02]  /*1d00*/  IMAD.MOV.U32 R20, RZ, RZ, R40 ;  /* 0x000000ffff147224 */ /* 0x000fe400078e0028 */
.L_x_426:
[----:B------:R-:W-:Y:S05]  /*1d10*/  BSYNC B2 ;  /* 0x0000000000027941 */ /* 0x000fea0003800000 */
.L_x_424:
        /* <DEDUP_REMOVED lines=14> */
[----:B------:R-:W-:-:S05]  /*1e00*/  @P3 IMAD.MOV R40, RZ, RZ, R46 ;  /* 0x000000ffff283224 */ /* 0x000fca00078e022e */
[----:B------:R-:W-:Y:S02]  /*1e10*/  @!P2 MOV R46, R40 ;  /* 0x00000028002ea202 */ /* 0x000fe40000000f00 */
.L_x_430:
[----:B------:R-:W-:Y:S05]  /*1e20*/  BSYNC B3 ;  /* 0x0000000000037941 */ /* 0x000fea0003800000 */
.L_x_429:
        /* <DEDUP_REMOVED lines=43> */
.L_x_428:
[----:B------:R-:W-:Y:S05]  /*20e0*/  BSYNC B2 ;  /* 0x0000000000027941 */ /* 0x000fea0003800000 */
.L_x_427:
[----:B------:R-:W0:Y:S01]  /*20f0*/  I2F.U32 R20, R20 ;  /* 0x0000001400147306 */ /* 0x000e220000201000 */
[----:B------:R-:W-:Y:S01]  /*2100*/  PRMT R47, RZ, 0x7610, R21 ;  /* 0x00007610ff2f7816 */ /* 0x000fe20000000015 */
[----:B------:R-:W-:Y:S01]  /*2110*/  BSSY B2, `(.L_x_431) ;  /* 0x0000014000027945 */ /* 0x000fe20003800000 */
[----:B------:R-:W-:-:S03]  /*2120*/  ISETP.NE.AND P3, PT, R65, 0x1, PT ;  /* 0x000000014100780c */ /* 0x000fc60003f65270 */
[----:B------:R-:W-:-:S04]  /*2130*/  FMUL.FTZ R47, R47, R72 ;  /* 0x000000482f2f7220 */ /* 0x000fc80000410000 */
[----:B------:R-:W-:Y:S02]  /*2140*/  FMUL.FTZ R47, R47, c[0x0][0x1e8] ;  /* 0x00007a002f2f7a20 */ /* 0x000fe40000410000 */
[----:B0-----:R-:W-:Y:S01]  /*2150*/  FFMA.FTZ R21, R20, R69, 1.1641532182693481445e-10 ;  /* 0x2f00000014157423 */ /* 0x001fe20000010045 */
[----:B------:R-:W-:-:S04]  /*2160*/  @P0 PRMT R20, RZ, 0x7610, R17 ;  /* 0x00007610ff140816 */ /* 0x000fc80000000011 */
[----:B------:R-:W-:Y:S02]  /*2170*/  FSETP.GTU.FTZ.AND P2, PT, R21, c[0x0][0x1e4], PT ;  /* 0x0000790015007a0b */ /* 0x000fe40003f5c000 */
[----:B------:R-:W-:Y:S02]  /*2180*/  IADD3 R21, R65, 0x1, RZ ;  /* 0x0000000141157810 */ /* 0x000fe40007ffe0ff */
[----:B------:R-:W-:-:S05]  /*2190*/  FSEL R61, R47, RZ, !P2 ;  /* 0x000000ff2f3d7208 */ /* 0x000fca0005000000 */
[----:B------:R-:W-:Y:S01]  /*21a0*/  @P0 FADD.FTZ R61, R20, R61 ;  /* 0x0000003d143d0221 */ /* 0x000fe20000010000 */
[----:B------:R-:W-:Y:S05]  /*21b0*/  @!P3 BRA `(.L_x_432) ;  /* 0x000000800000b947 */ /* 0x000fea0003800000 */
[----:B------:R-:W-:Y:S01]  /*21c0*/  ISETP.NE.AND P3, PT, R65, 0x2, PT ;  /* 0x000000024100780c */ /* 0x000fe20003f65270 */
[----:B------:R-:W-:-:S12]  /*21d0*/  IMAD.MOV.U32 R47, RZ, RZ, R42 ;  /* 0x000000ffff2f7224 */ /* 0x000fd800078e002a */
[----:B------:R-:W-:Y:S05]  /*21e0*/  @!P3 BRA `(.L_x_433) ;  /* 0x000000600000b947 */ /* 0x000fea0003800000 */
[----:B------:R-:W-:Y:S02]  /*21f0*/  ISETP.NE.AND P3, PT, R65, 0x3, PT ;  /* 0x000000034100780c */ /* 0x000fe40003f65270 */
[----:B------:R-:W-:-:S11]  /*2200*/  MOV R47, R41 ;  /* 0x00000029002f7202 */ /* 0x000fd60000000f00 */
[----:B------:R-:W-:Y:S05]  /*2210*/  @P3 BRA `(.L_x_433) ;  /* 0x0000003000003947 */ /* 0x000fea0003800000 */
[----:B------:R-:W-:Y:S01]  /*2220*/  IMAD.MOV.U32 R47, RZ, RZ, R45 ;  /* 0x000000ffff2f7224 */ /* 0x000fe200078e002d */
[----:B------:R-:W-:Y:S05]  /*2230*/  BRA `(.L_x_433) ;  /* 0x0000001000007947 */ /* 0x000fea0003800000 */
.L_x_432:
[----:B------:R-:W-:Y:S02]  /*2240*/  IMAD.MOV.U32 R47, RZ, RZ, R40 ;  /* 0x000000ffff2f7224 */ /* 0x000fe400078e0028 */
.L_x_433:
[----:B------:R-:W-:Y:S05]  /*2250*/  BSYNC B2 ;  /* 0x0000000000027941 */ /* 0x000fea0003800000 */
.L_x_431:
        /* <DEDUP_REMOVED lines=16> */
.L_x_437:
[----:B------:R-:W-:Y:S05]  /*2360*/  BSYNC B3 ;  /* 0x0000000000037941 */ /* 0x000fea0003800000 */
.L_x_436:
        /* <DEDUP_REMOVED lines=41> */
[----:B------:R-:W-:Y:S01]  /*2600*/  LOP3.LUT R42, R21, UR26, R76, 0x96, !PT ;  /* 0x0000001a152a7c12 */ /* 0x000fe2000f8e964c */
[----:B------:R-:W-:Y:S02]  /*2610*/  IMAD.MOV.U32 R21, RZ, RZ, RZ ;  /* 0x000000ffff157224 */ /* 0x000fe400078e00ff */
.L_x_435:
[----:B------:R-:W-:Y:S05]  /*2620*/  BSYNC B2 ;  /* 0x0000000000027941 */ /* 0x000fea0003800000 */
.L_x_434:
[----:B------:R0:W1:Y:S01]  /*2630*/  I2F.U32 R20, R47 ;  /* 0x0000002f00147306 */ /* 0x0000620000201000 */
[----:B------:R-:W-:Y:S01]  /*2640*/  ISETP.NE.AND P4, PT, R21, 0x1, PT ;  /* 0x000000011500780c */ /* 0x000fe20003f85270 */
[----:B------:R-:W-:Y:S01]  /*2650*/  BSSY B2, `(.L_x_438) ;  /* 0x0000014000027945 */ /* 0x000fe20003800000 */
[----:B0-----:R-:W-:-:S05]  /*2660*/  PRMT R47, RZ, 0x5410, R22 ;  /* 0x00005410ff2f7816 */ /* 0x001fca0000000016 */
[----:B------:R-:W-:Y:S01]  /*2670*/  FMUL.FTZ R62, R47, R72 ;  /* 0x000000482f3e7220 */ /* 0x000fe20000410000 */
[----:B------:R-:W-:Y:S01]  /*2680*/  @P0 PRMT R47, RZ, 0x5410, R18 ;  /* 0x00005410ff2f0816 */ /* 0x000fe20000000012 */
[----:B-1----:R-:W-:Y:S02]  /*2690*/  FFMA.FTZ R20, R20, R69, 1.1641532182693481445e-10 ;  /* 0x2f00000014147423 */ /* 0x002fe40000010045 */
[----:B------:R-:W-:-:S03]  /*26a0*/  FMUL.FTZ R62, R62, c[0x0][0x1e8] ;  /* 0x00007a003e3e7a20 */ /* 0x000fc60000410000 */
        /* <DEDUP_REMOVED lines=11> */
[----:B------:R-:W-:Y:S01]  /*2760*/  MOV R47, R45 ;  /* 0x0000002d002f7202 */ /* 0x000fe20000000f00 */
[----:B------:R-:W-:Y:S05]  /*2770*/  BRA `(.L_x_440) ;  /* 0x0000001000007947 */ /* 0x000fea0003800000 */
.L_x_439:
[----:B------:R-:W-:Y:S02]  /*2780*/  IMAD.MOV.U32 R47, RZ, RZ, R40 ;  /* 0x000000ffff2f7224 */ /* 0x000fe400078e0028 */
.L_x_440:
[----:B------:R-:W-:Y:S05]  /*2790*/  BSYNC B2 ;  /* 0x0000000000027941 */ /* 0x000fea0003800000 */
.L_x_438:
        /* <DEDUP_REMOVED lines=16> */
.L_x_444:
[----:B------:R-:W-:Y:S05]  /*28a0*/  BSYNC B3 ;  /* 0x0000000000037941 */ /* 0x000fea0003800000 */
.L_x_443:
[----:B------:R-:W-:Y:S01]  /*28b0*/  LOP3.LUT R41, R41, UR5, R46, 0x96, !PT ;  /* 0x0000000529297c12 */ /* 0x000fe2000f8e962e */
[----:B------:R-:W-:-:S04]  /*28c0*/  IMAD.HI.U32 R21, R13, -0x326172a9, RZ ;  /* 0xcd9e8d570d157827 */ /* 0x000fc800078e00ff */
        /* <DEDUP_REMOVED lines=38> */
[----:B------:R-:W-:Y:S01]  /*2b30*/  MOV R45, R20 ;  /* 0x00000014002d7202 */ /* 0x000fe20000000f00 */
[----:B------:R-:W-:Y:S01]  /*2b40*/  IMAD.MOV.U32 R20, RZ, RZ, RZ ;  /* 0x000000ffff147224 */ /* 0x000fe200078e00ff */
[----:B------:R-:W-:Y:S02]  /*2b50*/  LOP3.LUT R42, R21, UR26, R76, 0x96, !PT ;  /* 0x0000001a152a7c12 */ /* 0x000fe4000f8e964c */
.L_x_442:
[----:B------:R-:W-:Y:S05]  /*2b60*/  BSYNC B2 ;  /* 0x0000000000027941 */ /* 0x000fea0003800000 */
.L_x_441:
[----:B------:R-:W0:Y:S01]  /*2b70*/  I2F.U32 R66, R47 ;  /* 0x0000002f00427306 */ /* 0x000e220000201000 */
[----:B------:R-:W-:Y:S01]  /*2b80*/  PRMT R21, RZ, 0x7610, R22 ;  /* 0x00007610ff157816 */ /* 0x000fe20000000016 */
[----:B------:R-:W-:Y:S01]  /*2b90*/  BSSY B2, `(.L_x_445) ;  /* 0x0000014000027945 */ /* 0x000fe20003800000 */
[----:B------:R-:W-:Y:S02]  /*2ba0*/  ISETP.NE.AND P5, PT, R20, 0x1, PT ;  /* 0x000000011400780c */ /* 0x000fe40003fa5270 */
[----:B------:R-:W-:Y:S01]  /*2bb0*/  @P0 PRMT R22, RZ, 0x7610, R18 ;  /* 0x00007610ff160816 */ /* 0x000fe20000000012 */
[----:B------:R-:W-:-:S04]  /*2bc0*/  FMUL.FTZ R21, R21, R72 ;  /* 0x0000004815157220 */ /* 0x000fc80000410000 */
[----:B------:R-:W-:Y:S02]  /*2bd0*/  FMUL.FTZ R21, R21, c[0x0][0x1e8] ;  /* 0x00007a0015157a20 */ /* 0x000fe40000410000 */
[----:B0-----:R-:W-:-:S05]  /*2be0*/  FFMA.FTZ R66, R66, R69, 1.1641532182693481445e-10 ;  /* 0x2f00000042427423 */ /* 0x001fca0000010045 */
[----:B------:R-:W-:-:S04]  /*2bf0*/  FSETP.GTU.FTZ.AND P4, PT, R66, c[0x0][0x1e4], PT ;  /* 0x0000790042007a0b */ /* 0x000fc80003f9c000 */
[----:B------:R-:W-:Y:S02]  /*2c00*/  FSEL R65, R21, RZ, !P4 ;  /* 0x000000ff15417208 */ /* 0x000fe40006000000 */
[----:B------:R-:W-:-:S03]  /*2c10*/  IADD3 R21, R20, 0x1, RZ ;  /* 0x0000000114157810 */ /* 0x000fc60007ffe0ff */
        /* <DEDUP_REMOVED lines=10> */
.L_x_446:
[----:B------:R-:W-:Y:S02]  /*2cc0*/  MOV R22, R40 ;  /* 0x0000002800167202 */ /* 0x000fe40000000f00 */
.L_x_447:
[----:B------:R-:W-:Y:S05]  /*2cd0*/  BSYNC B2 ;  /* 0x0000000000027941 */ /* 0x000fea0003800000 */
.L_x_445:
        /* <DEDUP_REMOVED lines=16> */
.L_x_451:
[----:B------:R-:W-:Y:S05]  /*2de0*/  BSYNC B3 ;  /* 0x0000000000037941 */ /* 0x000fea0003800000 */
.L_x_450:
        /* <DEDUP_REMOVED lines=39> */
[----:B------:R-:W-:-:S04]  /*3060*/  IMAD.WIDE.U32 R20, R21, -0x2daee0ad, RZ ;  /* 0xd2511f5315147825 */ /* 0x000fc800078e00ff */
[----:B------:R-:W-:Y:S01]  /*3070*/  IMAD.MOV.U32 R45, RZ, RZ, R20 ;  /* 0x000000ffff2d7224 */ /* 0x000fe200078e0014 */
[----:B------:R-:W-:Y:S01]  /*3080*/  LOP3.LUT R42, R21, UR26, R76, 0x96, !PT ;  /* 0x0000001a152a7c12 */ /* 0x000fe2000f8e964c */
[----:B------:R-:W-:-:S06]  /*3090*/  HFMA2.MMA R21, -RZ, RZ, 0, 0 ;  /* 0x00000000ff157435 */ /* 0x000fcc00000001ff */
.L_x_449:
[----:B------:R-:W-:Y:S05]  /*30a0*/  BSYNC B2 ;  /* 0x0000000000027941 */ /* 0x000fea0003800000 */
.L_x_448:
[----:B------:R-:W0:Y:S01]  /*30b0*/  I2F.U32 R20, R22 ;  /* 0x0000001600147306 */ /* 0x000e220000201000 */
[----:B------:R-:W-:Y:S01]  /*30c0*/  PRMT R47, RZ, 0x5410, R23 ;  /* 0x00005410ff2f7816 */ /* 0x000fe20000000017 */
[----:B------:R-:W-:Y:S01]  /*30d0*/  BSSY B2, `(.L_x_452) ;  /* 0x0000014000027945 */ /* 0x000fe20003800000 */
[----:B------:R-:W-:-:S03]  /*30e0*/  ISETP.NE.AND P6, PT, R21, 0x1, PT ;  /* 0x000000011500780c */ /* 0x000fc60003fc5270 */
[----:B------:R-:W-:-:S04]  /*30f0*/  FMUL.FTZ R47, R47, R72 ;  /* 0x000000482f2f7220 */ /* 0x000fc80000410000 */
[----:B------:R-:W-:Y:S02]  /*3100*/  FMUL.FTZ R47, R47, c[0x0][0x1e8] ;  /* 0x00007a002f2f7a20 */ /* 0x000fe40000410000 */
[----:B0-----:R-:W-:-:S05]  /*3110*/  FFMA.FTZ R20, R20, R69, 1.1641532182693481445e-10 ;  /* 0x2f00000014147423 */ /* 0x001fca0000010045 */
[----:B------:R-:W-:-:S04]  /*3120*/  FSETP.GTU.FTZ.AND P5, PT, R20, c[0x0][0x1e4], PT ;  /* 0x0000790014007a0b */ /* 0x000fc80003fbc000 */
[----:B------:R-:W-:Y:S02]  /*3130*/  FSEL R66, R47, RZ, !P5 ;  /* 0x000000ff2f427208 */ /* 0x000fe40006800000 */
[----:B------:R-:W-:-:S05]  /*3140*/  @P0 PRMT R47, RZ, 0x5410, R19 ;  /* 0x00005410ff2f0816 */ /* 0x000fca0000000013 */
[----:B------:R-:W-:Y:S01]  /*3150*/  @P0 FADD.FTZ R66, R47, R66 ;  /* 0x000000422f420221 */ /* 0x000fe20000010000 */
[----:B------:R-:W-:Y:S01]  /*3160*/  IADD3 R47, R21, 0x1, RZ ;  /* 0x00000001152f7810 */ /* 0x000fe20007ffe0ff */
        /* <DEDUP_REMOVED lines=9> */
.L_x_453:
[----:B------:R-:W-:Y:S02]  /*3200*/  IMAD.MOV.U32 R22, RZ, RZ, R40 ;  /* 0x000000ffff167224 */ /* 0x000fe400078e0028 */
.L_x_454:
[----:B------:R-:W-:Y:S05]  /*3210*/  BSYNC B2 ;  /* 0x0000000000027941 */ /* 0x000fea0003800000 */
.L_x_452:
        /* <DEDUP_REMOVED lines=8> */
[----:B------:R-:W-:Y:S02]  /*32a0*/  IADD3 R10, R10, 0x1, RZ ;  /* 0x000000010a0a7810 */ /* 0x000fe40007ffe0ff */
[----:B------:R-:W-:Y:S02]  /*32b0*/  P2R R20, PR, RZ, 0x1 ;  /* 0x00000001ff147803 */ /* 0x000fe40000000000 */
[----:B------:R-:W-:-:S13]  /*32c0*/  ISETP.NE.AND P6, PT, R10, RZ, PT ;  /* 0x000000ff0a00720c */ /* 0x000fda0003fc5270 */
[----:B------:R-:W-:Y:S01]  /*32d0*/  @!P6 IADD3 R13, R13, 0x1, RZ ;  /* 0x000000010d0de810 */ /* 0x000fe20007ffe0ff */
[----:B------:R-:W-:Y:S01]  /*32e0*/  @!P6 IMAD.MOV.U32 R10, RZ, RZ, RZ ;  /* 0x000000ffff0ae224 */ /* 0x000fe200078e00ff */
[----:B------:R-:W-:Y:S02]  /*32f0*/  @!P6 IADD3 R40, R46, 0x1, RZ ;  /* 0x000000012e28e810 */ /* 0x000fe40007ffe0ff */
[----:B------:R-:W-:-:S13]  /*3300*/  ISETP.NE.AND P0, PT, R13, RZ, !P6 ;  /* 0x000000ff0d00720c */ /* 0x000fda0007705270 */
[----:B------:R-:W-:Y:S02]  /*3310*/  @P0 IADD3 R40, R46, RZ, RZ ;  /* 0x000000ff2e280210 */ /* 0x000fe40007ffe0ff */
[----:B------:R-:W-:-:S03]  /*3320*/  ISETP.NE.AND P0, PT, R20, RZ, PT ;  /* 0x000000ff1400720c */ /* 0x000fc60003f05270 */
[----:B------:R-:W-:-:S05]  /*3330*/  @!P6 IMAD.MOV.U32 R46, RZ, RZ, R40 ;  /* 0x000000ffff2ee224 */ /* 0x000fca00078e0028 */
.L_x_458:
[----:B------:R-:W-:Y:S05]  /*3340*/  BSYNC B3 ;  /* 0x0000000000037941 */ /* 0x000fea0003800000 */
.L_x_457:
[----:B------:R-:W-:Y:S01]  /*3350*/  LOP3.LUT R40, R21, UR5, R46, 0x96, !PT ;  /* 0x0000000515287c12 */ /* 0x000fe2000f8e962e */
[----:B------:R-:W-:-:S04]  /*3360*/  IMAD.HI.U32 R21, R13, -0x326172a9, RZ ;  /* 0xcd9e8d570d157827 */ /* 0x000fc800078e00ff */
[----:B------:R-:W-:Y:S01]  /*3370*/  IMAD R45, R13, -0x326172a9, RZ ;  /* 0xcd9e8d570d2d7824 */ /* 0x000fe200078e02ff */
[----:B------:R-:W-:Y:S01]  /*3380*/  LOP3.LUT R21, R21, UR4, R10, 0x96, !PT ;  /* 0x0000000415157c12 */ /* 0x000fe2000f8e960a */
[----:B------:R-:W-:-:S04]  /*3390*/  IMAD.WIDE.U32 R40, R40, -0x326172a9, RZ ;  /* 0xcd9e8d5728287825 */ /* 0x000fc800078e00ff */
[----:B------:R-:W-:Y:S01]  /*33a0*/  IMAD.WIDE.U32 R20, R21, -0x2daee0ad, RZ ;  /* 0xd2511f5315147825 */ /* 0x000fe200078e00ff */
[----:B------:R-:W-:-:S03]  /*33b0*/  LOP3.LUT R45, R41, UR9, R45, 0x96, !PT ;  /* 0x00000009292d7c12 */ /* 0x000fc6000f8e962d */
[----:B------:R-:W-:Y:S02]  /*33c0*/  IMAD R41, R11, -0x2daee0ad, RZ ;  /* 0xd2511f530b297824 */ /* 0x000fe400078e02ff */
[----:B------:R-:W-:-:S03]  /*33d0*/  IMAD.WIDE.U32 R76, R45, -0x2daee0ad, RZ ;  /* 0xd2511f532d4c7825 */ /* 0x000fc600078e00ff */
[----:B------:R-:W-:Y:S01]  /*33e0*/  LOP3.LUT R21, R21, UR10, R41, 0x96, !PT ;  /* 0x0000000a15157c12 */ /* 0x000fe2000f8e9629 */
[----:B------:R-:W-:Y:S01]  /*33f0*/  IMAD.MOV.U32 R47, RZ, RZ, RZ ;  /* 0x000000ffff2f7224 */ /* 0x000fe200078e00ff */
[----:B------:R-:W-:-:S03]  /*3400*/  LOP3.LUT R41, R77, UR12, R20, 0x96, !PT ;  /* 0x0000000c4d297c12 */ /* 0x000fc6000f8e9614 */
        /* <DEDUP_REMOVED lines=30> */
[----:B------:R-:W-:Y:S02]  /*35f0*/  LOP3.LUT R42, R21, UR26, R76, 0x96, !PT ;  /* 0x0000001a152a7c12 */ /* 0x000fe4000f8e964c */
.L_x_456:
[----:B------:R-:W-:Y:S05]  /*3600*/  BSYNC B2 ;  /* 0x0000000000027941 */ /* 0x000fea0003800000 */
.L_x_455:
[----:B------:R0:W1:Y:S01]  /*3610*/  I2F.U32 R20, R22 ;  /* 0x0000001600147306 */ /* 0x0000620000201000 */
[----:B------:R-:W-:Y:S02]  /*3620*/  PRMT R23, RZ, 0x7610, R23 ;  /* 0x00007610ff177816 */ /* 0x000fe40000000017 */
[----:B------:R-:W-:Y:S02]  /*3630*/  F2FP.BF16.PACK_AB R21, R61, R57 ;  /* 0x000000393d15723e */ /* 0x000fe400000010ff */
[----:B------:R-:W-:Y:S01]  /*3640*/  SEL R76, RZ, 0x1, P2 ;  /* 0x00000001ff4c7807 */ /* 0x000fe20001000000 */
[----:B------:R-:W-:Y:S01]  /*3650*/  FMUL.FTZ R23, R23, R72 ;  /* 0x0000004817177220 */ /* 0x000fe20000410000 */
[----:B------:R-:W-:Y:S02]  /*3660*/  SEL R78, RZ, 0x100, P4 ;  /* 0x00000100ff4e7807 */ /* 0x000fe40002000000 */
[----:B0-----:R-:W-:Y:S01]  /*3670*/  F2FP.BF16.PACK_AB R22, R65, R62 ;  /* 0x0000003e4116723e */ /* 0x001fe200000010ff */
[----:B------:R-:W-:-:S02]  /*3680*/  FMUL.FTZ R23, R23, c[0x0][0x1e8] ;  /* 0x00007a0017177a20 */ /* 0x000fc40000410000 */
[----:B-1----:R-:W-:-:S05]  /*3690*/  FFMA.FTZ R20, R20, R69, 1.1641532182693481445e-10 ;  /* 0x2f00000014147423 */ /* 0x002fca0000010045 */
[----:B------:R-:W-:Y:S02]  /*36a0*/  FSETP.GTU.FTZ.AND P6, PT, R20, c[0x0][0x1e4], PT ;  /* 0x0000790014007a0b */ /* 0x000fe40003fdc000 */
[----:B------:R-:W-:Y:S02]  /*36b0*/  @P0 PRMT R20, RZ, 0x7610, R19 ;  /* 0x00007610ff140816 */ /* 0x000fe40000000013 */
[----:B------:R-:W-:Y:S02]  /*36c0*/  FSEL R69, R23, RZ, !P6 ;  /* 0x000000ff17457208 */ /* 0x000fe40007000000 */
[----:B------:R-:W-:-:S03]  /*36d0*/  SEL R77, RZ, 0x1000000, P6 ;  /* 0x01000000ff4d7807 */ /* 0x000fc60003000000 */
[----:B------:R-:W-:Y:S01]  /*36e0*/  @P0 FADD.FTZ R69, R20, R69 ;  /* 0x0000004514450221 */ /* 0x000fe20000010000 */
[----:B------:R-:W-:Y:S02]  /*36f0*/  ISETP.NE.AND P0, PT, R73, RZ, PT ;  /* 0x000000ff4900720c */ /* 0x000fe40003f05270 */
[----:B------:R-:W-:Y:S02]  /*3700*/  SEL R73, RZ, 0x10000, P5 ;  /* 0x00010000ff497807 */ /* 0x000fe40002800000 */
[----:B------:R-:W-:Y:S01]  /*3710*/  ISETP.NE.AND P5, PT, R75, RZ, PT ;  /* 0x000000ff4b00720c */ /* 0x000fe20003fa5270 */
[----:B------:R-:W-:Y:S01]  /*3720*/  IMAD.WIDE.U32 R74, R54, R74, c[0x0][0x188] ;  /* 0x00006200364a7625 */ /* 0x000fe200078e004a */
[----:B------:R-:W-:Y:S02]  /*3730*/  F2FP.BF16.PACK_AB R20, R58, R53 ;  /* 0x000000353a14723e */ /* 0x000fe400000010ff */
[----:B------:R-:W-:Y:S02]  /*3740*/  F2FP.BF16.PACK_AB R23, R69, R66 ;  /* 0x000000424517723e */ /* 0x000fe400000010ff */
[----:B------:R-:W-:-:S02]  /*3750*/  LOP3.LUT R77, R78, R77, R73, 0xfe, !PT ;  /* 0x0000004d4e4d7212 */ /* 0x000fc400078efe49 */
[----:B------:R-:W-:Y:S01]  /*3760*/  SEL R73, RZ, 0x1, P3 ;  /* 0x00000001ff497807 */ /* 0x000fe20001800000 */
[----:B------:R0:W-:Y:S02]  /*3770*/  STG.E.128 [R74.64], R20 ;  /* 0x000000144a007986 */ /* 0x0001e4000c101d06 */
[----:B0-----:R-:W-:Y:S01]  /*3780*/  IMAD.WIDE.U32 R74, R76, 0x1000000, RZ ;  /* 0x010000004c4a7825 */ /* 0x001fe200078e00ff */
[----:B------:R-:W-:-:S04]  /*3790*/  SEL R76, RZ, 0x1, P1 ;  /* 0x00000001ff4c7807 */ /* 0x000fc80000800000 */
[----:B------:R-:W-:Y:S01]  /*37a0*/  LOP3.LUT R73, R75, R77, R73, 0xfe, !PT ;  /* 0x0000004d4b497212 */ /* 0x000fe200078efe49 */
[----:B------:R-:W-:Y:S01]  /*37b0*/  IMAD.WIDE.U32 R22, R76, 0x10000, RZ ;  /* 0x000100004c167825 */ /* 0x000fe200078e00ff */
[----:B------:R-:W-:-:S05]  /*37c0*/  SEL R77, RZ, 0x1, P5 ;  /* 0x00000001ff4d7807 */ /* 0x000fca0002800000 */
[----:B------:R-:W-:-:S05]  /*37d0*/  IMAD.WIDE.U32 R20, R77, 0x100, RZ ;  /* 0x000001004d147825 */ /* 0x000fca00078e00ff */
[----:B------:R-:W-:Y:S02]  /*37e0*/  LOP3.LUT R21, R21, R73, R23, 0xfe, !PT ;  /* 0x0000004915157212 */ /* 0x000fe400078efe17 */
[----:B------:R-:W-:Y:S02]  /*37f0*/  LOP3.LUT R74, R20, R74, R22, 0xfe, !PT ;  /* 0x0000004a144a7212 */ /* 0x000fe400078efe16 */
[----:B------:R-:W-:Y:S02]  /*3800*/  SEL R23, RZ, 0x1, P0 ;  /* 0x00000001ff177807 */ /* 0x000fe40000000000 */
[----:B------:R-:W-:Y:S02]  /*3810*/  MOV R73, 0x8 ;  /* 0x0000000800497802 */ /* 0x000fe40000000f00 */
[----:B------:R-:W-:-:S03]  /*3820*/  LOP3.LUT R20, R74, R23, RZ, 0xfc, !PT ;  /* 0x000000174a147212 */ /* 0x000fc600078efcff */
[C---:B------:R-:W-:Y:S01]  /*3830*/  IMAD.WIDE.U32 R22, R54.reuse, R73, c[0x0][0x190] ;  /* 0x0000640036167625 */ /* 0x040fe200078e0049 */
[----:B------:R-:W-:-:S04]  /*3840*/  IADD3 R73, R54, 0x20, RZ ;  /* 0x0000002036497810 */ /* 0x000fc80007ffe0ff */
[----:B------:R0:W-:Y:S03]  /*3850*/  STG.E.64 [R22.64], R20 ;  /* 0x0000001416007986 */ /* 0x0001e6000c101b06 */
.L_x_402:
[----:B------:R-:W-:Y:S05]  /*3860*/  BSYNC B1 ;  /* 0x0000000000017941 */ /* 0x000fea0003800000 */
.L_x_401:
[----:B------:R-:W-:Y:S01]  /*3870*/  ISETP.NE.AND P0, PT, R28, RZ, PT ;  /* 0x000000ff1c00720c */ /* 0x000fe20003f05270 */
[----:B------:R-:W-:-:S12]  /*3880*/  BSSY B1, `(.L_x_459) ;  /* 0x00002cb000017945 */ /* 0x000fd80003800000 */
[----:B------:R-:W-:Y:S05]  /*3890*/  @!P0 BRA `(.L_x_460) ;  /* 0x00002c9000008947 */ /* 0x000fea0003800000 */
[----:B------:R-:W-:Y:S01]  /*38a0*/  ISETP.NE.U32.AND P0, PT, RZ, c[0x0][0x180], PT ;  /* 0x00006000ff007a0c */ /* 0x000fe20003f05070 */
[----:B0-----:R-:W-:-:S03]  /*38b0*/  IMAD.MOV.U32 R20, RZ, RZ, 0x10 ;  /* 0x00000010ff147424 */ /* 0x001fc600078e00ff */
[----:B------:R-:W-:Y:S01]  /*38c0*/  ISETP.NE.AND.EX P0, PT, RZ, c[0x0][0x184], PT, P0 ;  /* 0x00006100ff007a0c */ /* 0x000fe20003f05300 */
[----:B------:R-:W-:-:S06]  /*38d0*/  IMAD.WIDE.U32 R20, R73, R20, c[0x0][0x170] ;  /* 0x00005c0049147625 */ /* 0x000fcc00078e0014 */
[----:B------:R-:W5:Y:S06]  /*38e0*/  LDG.E.128 R20, [R20.64] ;  /* 0x0000000614147981 */ /* 0x000f6c000c1e1d00 */
[----:B------:R-:W-:-:S04]  /*38f0*/  @P0 LEA R74, P1, R73, c[0x0][0x180], 0x4 ;  /* 0x00006000494a0a11 */ /* 0x000fc800078220ff */
[----:B------:R-:W-:-:S05]  /*3900*/  @P0 LEA.HI.X R75, R73, c[0x0][0x184], RZ, 0x4, P1 ;  /* 0x00006100494b0a11 */ /* 0x000fca00008f24ff */
        /* <DEDUP_REMOVED lines=11> */
[----:B------:R-:W-:Y:S01]  /*39c0*/  IMAD.MOV.U32 R56, RZ, RZ, R45 ;  /* 0x000000ffff387224 */ /* 0x000fe200078e002d */
[----:B------:R-:W-:Y:S05]  /*39d0*/  BRA `(.L_x_463) ;  /* 0x0000001000007947 */ /* 0x000fea0003800000 */
.L_x_462:
[----:B0-----:R-:W-:Y:S02]  /*39e0*/  MOV R56, R40 ;  /* 0x0000002800387202 */ /* 0x001fe40000000f00 */
.L_x_463:
[----:B------:R-:W-:Y:S05]  /*39f0*/  BSYNC B2 ;  /* 0x0000000000027941 */ /* 0x000fea0003800000 */
.L_x_461:
        /* <DEDUP_REMOVED lines=16> */
.L_x_467:
[----:B------:R-:W-:Y:S05]  /*3b00*/  BSYNC B3 ;  /* 0x0000000000037941 */ /* 0x000fea0003800000 */
.L_x_466:
        /* <DEDUP_REMOVED lines=43> */
.L_x_465:
[----:B------:R-:W-:Y:S05]  /*3dc0*/  BSYNC B2 ;  /* 0x0000000000027941 */ /* 0x000fea0003800000 */
.L_x_464:
        /* <DEDUP_REMOVED lines=23> */
.L_x_469:
[----:B------:R-:W-:Y:S02]  /*3f40*/  MOV R47, R40 ;  /* 0x00000028002f7202 */ /* 0x000fe40000000f00 */
.L_x_470:
[----:B------:R-:W-:Y:S05]  /*3f50*/  BSYNC B2 ;  /* 0x0000000000027941 */ /* 0x000fea0003800000 */
.L_x_468:
        /* <DEDUP_REMOVED lines=16> */
.L_x_474:
[----:B------:R-:W-:Y:S05]  /*4060*/  BSYNC B3 ;  /* 0x0000000000037941 */ /* 0x000fea0003800000 */
.L_x_473:
        /* <DEDUP_REMOVED lines=43> */
.L_x_472:
[----:B------:R-:W-:Y:S05]  /*4320*/  BSYNC B2 ;  /* 0x0000000000027941 */ /* 0x000fea0003800000 */
.L_x_471:
[----:B------:R-:W0:Y:S01]  /*4330*/  I2F.U32 R47, R47 ;  /* 0x0000002f002f7306 */ /* 0x000e220000201000 */
[----:B------:R-:W-:Y:S01]  /*4340*/  PRMT R59, RZ, 0x7610, R20 ;  /* 0x00007610ff3b7816 */ /* 0x000fe20000000014 */
[----:B------:R-:W-:Y:S01]  /*4350*/  BSSY B2, `(.L_x_475) ;  /* 0x0000015000027945 */ /* 0x000fe20003800000 */
[C---:B------:R-:W-:Y:S02]  /*4360*/  ISETP.NE.AND P1, PT, R60.reuse, 0x1, PT ;  /* 0x000000013c00780c */ /* 0x040fe40003f25270 */
[----:B------:R-:W-:Y:S01]  /*4370*/  @P0 PRMT R64, RZ, 0x7610, R16 ;  /* 0x00007610ff400816 */ /* 0x000fe20000000010 */
[----:B------:R-:W-:Y:S01]  /*4380*/  FMUL.FTZ R59, R59, R72 ;  /* 0x000000483b3b7220 */ /* 0x000fe20000410000 */
[----:B------:R-:W-:-:S03]  /*4390*/  IADD3 R63, R60, 0x1, RZ ;  /* 0x000000013c3f7810 */ /* 0x000fc60007ffe0ff */
[----:B------:R-:W-:Y:S02]  /*43a0*/  FMUL.FTZ R59, R59, c[0x0][0x1e8] ;  /* 0x00007a003b3b7a20 */ /* 0x000fe40000410000 */
[----:B0-----:R-:W-:-:S05]  /*43b0*/  FFMA.FTZ R20, R47, R70, 1.1641532182693481445e-10 ;  /* 0x2f0000002f147423 */ /* 0x001fca0000010046 */
        /* <DEDUP_REMOVED lines=13> */
.L_x_476:
[----:B------:R-:W-:Y:S02]  /*4490*/  IMAD.MOV.U32 R47, RZ, RZ, R40 ;  /* 0x000000ffff2f7224 */ /* 0x000fe400078e0028 */
.L_x_477:
[----:B------:R-:W-:Y:S05]  /*44a0*/  BSYNC B2 ;  /* 0x0000000000027941 */ /* 0x000fea0003800000 */
.L_x_475:
        /* <DEDUP_REMOVED lines=16> */
.L_x_481:
[----:B------:R-:W-:Y:S05]  /*45b0*/  BSYNC B3 ;  /* 0x0000000000037941 */ /* 0x000fea0003800000 */
.L_x_480:
        /* <DEDUP_REMOVED lines=11> */
[----:B------:R-:W-:-:S04]  /*4670*/  IMAD.WIDE.U32 R78, R63, -0x326172a9, RZ ;  /* 0xcd9e8d573f4e7825 */ /* 0x000fc800078e00ff */
[----:B------:R-:W-:Y:S01]  /*4680*/  IMAD.MOV.U32 R63, RZ, RZ, RZ ;  /* 0x000000ffff3f7224 */ /* 0x000fe200078e00ff */
        /* <DEDUP_REMOVED lines=30> */
.L_x_479:
[----:B------:R-:W-:Y:S05]  /*4870*/  BSYNC B2 ;  /* 0x0000000000027941 */ /* 0x000fea0003800000 */
.L_x_478:
        /* <DEDUP_REMOVED lines=21> */
.L_x_483:
[----:B------:R-:W-:Y:S02]  /*49d0*/  IMAD.MOV.U32 R47, RZ, RZ, R40 ;  /* 0x000000ffff2f7224 */ /* 0x000fe400078e0028 */
.L_x_484:
[----:B------:R-:W-:Y:S05]  /*49e0*/  BSYNC B2 ;  /* 0x0000000000027941 */ /* 0x000fea0003800000 */
.L_x_482:
        /* <DEDUP_REMOVED lines=16> */
.L_x_488:
[----:B------:R-:W-:Y:S05]  /*4af0*/  BSYNC B3 ;  /* 0x0000000000037941 */ /* 0x000fea0003800000 */
.L_x_487:
        /* <DEDUP_REMOVED lines=43> */
.L_x_486:
[----:B------:R-:W-:Y:S05]  /*4db0*/  BSYNC B2 ;  /* 0x0000000000027941 */ /* 0x000fea0003800000 */
.L_x_485:
        /* <DEDUP_REMOVED lines=21> */
.L_x_490:
[----:B------:R-:W-:Y:S02]  /*4f10*/  IMAD.MOV.U32 R21, RZ, RZ, R40 ;  /* 0x000000ffff157224 */ /* 0x000fe400078e0028 */
.L_x_491:
[----:B------:R-:W-:Y:S05]  /*4f20*/  BSYNC B2 ;  /* 0x0000000000027941 */ /* 0x000fea0003800000 */
.L_x_489:
        /* <DEDUP_REMOVED lines=16> */
.L_x_495:
[----:B------:R-:W-:Y:S05]  /*5030*/  BSYNC B3 ;  /* 0x0000000000037941 */ /* 0x000fea0003800000 */
.L_x_494:
        /* <DEDUP_REMOVED lines=43> */
.L_x_493:
[----:B------:R-:W-:Y:S05]  /*52f0*/  BSYNC B2 ;  /* 0x0000000000027941 */ /* 0x000fea0003800000 */
.L_x_492:
        /* <DEDUP_REMOVED lines=21> */
.L_x_497:
[----:B------:R-:W-:Y:S02]  /*5450*/  IMAD.MOV.U32 R21, RZ, RZ, R40 ;  /* 0x000000ffff157224 */ /* 0x000fe400078e0028 */
.L_x_498:
[----:B------:R-:W-:Y:S05]  /*5460*/  BSYNC B2 ;  /* 0x0000000000027941 */ /* 0x000fea0003800000 */
.L_x_496:
        /* <DEDUP_REMOVED lines=16> */
.L_x_502:
[----:B------:R-:W-:Y:S05]  /*5570*/  BSYNC B3 ;  /* 0x0000000000037941 */ /* 0x000fea0003800000 */
.L_x_501:
        /* <DEDUP_REMOVED lines=41> */
[----:B------:R-:W-:Y:S02]  /*5810*/  LOP3.LUT R42, R75, UR26, R78, 0x96, !PT ;  /* 0x0000001a4b2a7c12 */ /* 0x000fe4000f8e964e */
[----:B------:R-:W-:Y:S02]  /*5820*/  MOV R45, R74 ;  /* 0x0000004a002d7202 */ /* 0x000fe40000000f00 */
.L_x_500:
[----:B------:R-:W-:Y:S05]  /*5830*/  BSYNC B2 ;  /* 0x0000000000027941 */ /* 0x000fea0003800000 */
.L_x_499:
[----:B------:R-:W0:Y:S01]  /*5840*/  I2F.U32 R21, R21 ;  /* 0x0000001500157306 */ /* 0x000e220000201000 */
[----:B------:R-:W-:Y:S01]  /*5850*/  PRMT R67, RZ, 0x7610, R22 ;  /* 0x00007610ff437816 */ /* 0x000fe20000000016 */
[----:B------:R-:W-:Y:S01]  /*5860*/  BSSY B2, `(.L_x_503) ;  /* 0x0000014000027945 */ /* 0x000fe20003800000 */
[----:B------:R-:W-:-:S03]  /*5870*/  ISETP.NE.AND P5, PT, R47, 0x1, PT ;  /* 0x000000012f00780c */ /* 0x000fc60003fa5270 */
[----:B------:R-:W-:-:S04]  /*5880*/  FMUL.FTZ R67, R67, R72 ;  /* 0x0000004843437220 */ /* 0x000fc80000410000 */
[----:B------:R-:W-:Y:S02]  /*5890*/  FMUL.FTZ R67, R67, c[0x0][0x1e8] ;  /* 0x00007a0043437a20 */ /* 0x000fe40000410000 */
[----:B0-----:R-:W-:-:S05]  /*58a0*/  FFMA.FTZ R22, R21, R70, 1.1641532182693481445e-10 ;  /* 0x2f00000015167423 */ /* 0x001fca0000010046 */
[----:B------:R-:W-:Y:S02]  /*58b0*/  FSETP.GTU.FTZ.AND P4, PT, R22, c[0x0][0x1e4], PT ;  /* 0x0000790016007a0b */ /* 0x000fe40003f9c000 */
[----:B------:R-:W-:Y:S02]  /*58c0*/  @P0 PRMT R22, RZ, 0x7610, R18 ;  /* 0x00007610ff160816 */ /* 0x000fe40000000012 */
[----:B------:R-:W-:-:S05]  /*58d0*/  FSEL R67, R67, RZ, !P4 ;  /* 0x000000ff43437208 */ /* 0x000fca0006000000 */
        /* <DEDUP_REMOVED lines=11> */
.L_x_504:
[----:B------:R-:W-:Y:S02]  /*5990*/  MOV R21, R40 ;  /* 0x0000002800157202 */ /* 0x000fe40000000f00 */
.L_x_505:
[----:B------:R-:W-:Y:S05]  /*59a0*/  BSYNC B2 ;  /* 0x0000000000027941 */ /* 0x000fea0003800000 */
.L_x_503:
        /* <DEDUP_REMOVED lines=16> */
.L_x_509:
[----:B------:R-:W-:Y:S05]  /*5ab0*/  BSYNC B3 ;  /* 0x0000000000037941 */ /* 0x000fea0003800000 */
.L_x_508:
        /* <DEDUP_REMOVED lines=43> */
.L_x_507:
[----:B------:R-:W-:Y:S05]  /*5d70*/  BSYNC B2 ;  /* 0x0000000000027941 */ /* 0x000fea0003800000 */
.L_x_506:
[----:B------:R-:W0:Y:S01]  /*5d80*/  I2F.U32 R21, R21 ;  /* 0x0000001500157306 */ /* 0x000e220000201000 */
[----:B------:R-:W-:Y:S01]  /*5d90*/  ISETP.NE.AND P6, PT, R22, 0x1, PT ;  /* 0x000000011600780c */ /* 0x000fe20003fc5270 */
[----:B------:R-:W-:Y:S01]  /*5da0*/  BSSY B2, `(.L_x_510) ;  /* 0x0000014000027945 */ /* 0x000fe20003800000 */
[----:B0-----:R-:W-:Y:S01]  /*5db0*/  FFMA.FTZ R47, R21, R70, 1.1641532182693481445e-10 ;  /* 0x2f000000152f7423 */ /* 0x001fe20000010046 */
[----:B------:R-:W-:-:S04]  /*5dc0*/  PRMT R21, RZ, 0x5410, R23 ;  /* 0x00005410ff157816 */ /* 0x000fc80000000017 */
[----:B------:R-:W-:Y:S01]  /*5dd0*/  FSETP.GTU.FTZ.AND P5, PT, R47, c[0x0][0x1e4], PT ;  /* 0x000079002f007a0b */ /* 0x000fe20003fbc000 */
[----:B------:R-:W-:Y:S01]  /*5de0*/  FMUL.FTZ R68, R21, R72 ;  /* 0x0000004815447220 */ /* 0x000fe20000410000 */
[----:B------:R-:W-:Y:S02]  /*5df0*/  @P0 PRMT R21, RZ, 0x5410, R19 ;  /* 0x00005410ff150816 */ /* 0x000fe40000000013 */
[----:B------:R-:W-:Y:S01]  /*5e00*/  IADD3 R47, R22, 0x1, RZ ;  /* 0x00000001162f7810 */ /* 0x000fe20007ffe0ff */
[----:B------:R-:W-:-:S05]  /*5e10*/  FMUL.FTZ R68, R68, c[0x0][0x1e8] ;  /* 0x00007a0044447a20 */ /* 0x000fca0000410000 */
        /* <DEDUP_REMOVED lines=11> */
.L_x_511:
[----:B------:R-:W-:Y:S02]  /*5ed0*/  IMAD.MOV.U32 R21, RZ, RZ, R40 ;  /* 0x000000ffff157224 */ /* 0x000fe400078e0028 */
.L_x_512:
[----:B------:R-:W-:Y:S05]  /*5ee0*/  BSYNC B2 ;  /* 0x0000000000027941 */ /* 0x000fea0003800000 */
.L_x_510:
        /* <DEDUP_REMOVED lines=18> */
.L_x_516:
[----:B------:R-:W-:Y:S05]  /*6010*/  BSYNC B3 ;  /* 0x0000000000037941 */ /* 0x000fea0003800000 */
.L_x_515:
        /* <DEDUP_REMOVED lines=43> */
.L_x_514:
[----:B------:R-:W-:Y:S05]  /*62d0*/  BSYNC B2 ;  /* 0x0000000000027941 */ /* 0x000fea0003800000 */
.L_x_513:
[----:B------:R-:W0:Y:S01]  /*62e0*/  I2F.U32 R21, R21 ;  /* 0x0000001500157306 */ /* 0x000e220000201000 */
[----:B------:R-:W-:Y:S02]  /*62f0*/  PRMT R23, RZ, 0x7610, R23 ;  /* 0x00007610ff177816 */ /* 0x000fe40000000017 */
[----:B------:R-:W-:Y:S02]  /*6300*/  ISETP.NE.AND P6, PT, R76, RZ, PT ;  /* 0x000000ff4c00720c */ /* 0x000fe40003fc5270 */
[----:B------:R-:W-:Y:S01]  /*6310*/  SEL R76, RZ, 0x10000, P5 ;  /* 0x00010000ff4c7807 */ /* 0x000fe20002800000 */
[----:B------:R-:W-:Y:S01]  /*6320*/  FMUL.FTZ R23, R23, R72 ;  /* 0x0000004817177220 */ /* 0x000fe20000410000 */
[----:B------:R-:W-:Y:S02]  /*6330*/  F2FP.BF16.PACK_AB R22, R67, R64 ;  /* 0x000000404316723e */ /* 0x000fe400000010ff */
[----:B------:R-:W-:Y:S01]  /*6340*/  SEL R72, RZ, 0x1, P2 ;  /* 0x00000001ff487807 */ /* 0x000fe20001000000 */
[----:B------:R-:W-:Y:S01]  /*6350*/  FMUL.FTZ R23, R23, c[0x0][0x1e8] ;  /* 0x00007a0017177a20 */ /* 0x000fe20000410000 */
[----:B------:R-:W-:Y:S01]  /*6360*/  SEL R77, RZ, 0x100, P4 ;  /* 0x00000100ff4d7807 */ /* 0x000fe20002000000 */
[----:B0-----:R-:W-:Y:S01]  /*6370*/  FFMA.FTZ R70, R21, R70, 1.1641532182693481445e-10 ;  /* 0x2f00000015467423 */ /* 0x001fe20000010046 */
[----:B------:R-:W-:-:S04]  /*6380*/  @P0 PRMT R21, RZ, 0x7610, R19 ;  /* 0x00007610ff150816 */ /* 0x000fc80000000013 */
[----:B------:R-:W-:-:S04]  /*6390*/  FSETP.GTU.FTZ.AND P5, PT, R70, c[0x0][0x1e4], PT ;  /* 0x0000790046007a0b */ /* 0x000fc80003fbc000 */
[----:B------:R-:W-:Y:S02]  /*63a0*/  FSEL R70, R23, RZ, !P5 ;  /* 0x000000ff17467208 */ /* 0x000fe40006800000 */
[----:B------:R-:W-:-:S03]  /*63b0*/  SEL R78, RZ, 0x1000000, P5 ;  /* 0x01000000ff4e7807 */ /* 0x000fc60002800000 */
[----:B------:R-:W-:Y:S01]  /*63c0*/  @P0 FADD.FTZ R70, R21, R70 ;  /* 0x0000004615460221 */ /* 0x000fe20000010000 */
[----:B------:R-:W-:Y:S02]  /*63d0*/  LEA R74, P0, R73, c[0x0][0x188], 0x4 ;  /* 0x00006200494a7a11 */ /* 0x000fe400078020ff */
[----:B------:R-:W-:Y:S02]  /*63e0*/  F2FP.BF16.PACK_AB R21, R63, R60 ;  /* 0x0000003c3f15723e */ /* 0x000fe400000010ff */
[----:B------:R-:W-:Y:S02]  /*63f0*/  LEA.HI.X R75, R73, c[0x0][0x18c], RZ, 0x4, P0 ;  /* 0x00006300494b7a11 */ /* 0x000fe400000f24ff */
[----:B------:R-:W-:Y:S02]  /*6400*/  ISETP.NE.AND P0, PT, R20, RZ, PT ;  /* 0x000000ff1400720c */ /* 0x000fe40003f05270 */
[----:B------:R-:W-:Y:S02]  /*6410*/  F2FP.BF16.PACK_AB R20, R59, R56 ;  /* 0x000000383b14723e */ /* 0x000fe400000010ff */
[----:B------:R-:W-:-:S02]  /*6420*/  F2FP.BF16.PACK_AB R23, R70, R68 ;  /* 0x000000444617723e */ /* 0x000fc400000010ff */
[----:B------:R-:W-:Y:S02]  /*6430*/  LOP3.LUT R76, R77, R78, R76, 0xfe, !PT ;  /* 0x0000004e4d4c7212 */ /* 0x000fe400078efe4c */
        /* <DEDUP_REMOVED lines=11> */
[C---:B------:R-:W-:Y:S02]  /*64f0*/  LEA R20, P0, R73.reuse, c[0x0][0x190], 0x3 ;  /* 0x0000640049147a11 */ /* 0x040fe400078018ff */
[----:B------:R-:W-:Y:S02]  /*6500*/  LOP3.LUT R22, R74, R21, RZ, 0xfc, !PT ;  /* 0x000000154a167212 */ /* 0x000fe400078efcff */
[----:B------:R-:W-:-:S05]  /*6510*/  LEA.HI.X R21, R73, c[0x0][0x194], RZ, 0x3, P0 ;  /* 0x0000650049157a11 */ /* 0x000fca00000f1cff */
[----:B------:R0:W-:Y:S04]  /*6520*/  STG.E.64 [R20.64], R22 ;  /* 0x0000001614007986 */ /* 0x0001e8000c101b06 */
.L_x_460:
[----:B------:R-:W-:Y:S05]  /*6530*/  BSYNC B1 ;  /* 0x0000000000017941 */ /* 0x000fea0003800000 */
.L_x_459:
[----:B0-----:R-:W-:Y:S01]  /*6540*/  FADD.FTZ R21, RZ, R53 ;  /* 0x00000035ff157221 */ /* 0x001fe20000010000 */
[----:B------:R-:W-:Y:S02]  /*6550*/  ISETP.NE.AND P0, PT, R15, RZ, PT ;  /* 0x000000ff0f00720c */ /* 0x000fe40003f05270 */
        /* <DEDUP_REMOVED lines=8> */
[----:B------:R-:W-:Y:S02]  /*65e0*/  FSEL R23, R20, RZ, P0 ;  /* 0x000000ff14177208 */ /* 0x000fe40000000000 */
[----:B------:R-:W-:-:S03]  /*65f0*/  ISETP.GT.U32.AND P0, PT, R14, 0x3f, PT ;  /* 0x0000003f0e00780c */ /* 0x000fc60003f04070 */
        /* <DEDUP_REMOVED lines=10> */
.L_x_525:
[----:B-1----:R-:W-:Y:S01]  /*66a0*/  FADD.FTZ R75, R23, R71 ;  /* 0x00000047174b7221 */ /* 0x002fe20000010000 */
[----:B------:R-:W-:Y:S05]  /*66b0*/  BRA.DIV ~URZ, `(.L_x_518) ;  /* 0x000009827f007947 */ /* 0x000fea000b800000 */
[----:B------:R-:W1:Y:S01]  /*66c0*/  SHFL.BFLY PT, R20, R75, 0x2, 0x1f ;  /* 0x0c401f004b147f89 */ /* 0x000e6200000e0000 */
[----:B------:R-:W-:Y:S01]  /*66d0*/  ISETP.NE.AND P2, PT, R15, RZ, PT ;  /* 0x000000ff0f00720c */ /* 0x000fe20003f45270 */
        /* <DEDUP_REMOVED lines=50> */
.L_x_526:
[----:B-1----:R-:W-:Y:S01]  /*6a00*/  FADD.FTZ R71, R71, R22 ;  /* 0x0000001647477221 */ /* 0x002fe20000010000 */
[----:B------:R-:W-:Y:S01]  /*6a10*/  ISETP.NE.AND P0, PT, RZ, UR8, PT ;  /* 0x00000008ff007c0c */ /* 0x000fe2000bf05270 */
[----:B------:R-:W-:Y:S01]  /*6a20*/  FMUL.FTZ R20, R73, R73 ;  /* 0x0000004949147220 */ /* 0x000fe20000410000 */
[----:B0-----:R-:W-:Y:S01]  /*6a30*/  MOV R22, c[0x0][0x1e0] ;  /* 0x0000780000167a02 */ /* 0x001fe20000000f00 */
[----:B------:R-:W-:Y:S01]  /*6a40*/  @!P1 IMAD.MOV.U32 R23, RZ, RZ, 0x4 ;  /* 0x00000004ff179424 */ /* 0x000fe200078e00ff */
[----:B------:R-:W-:Y:S01]  /*6a50*/  ISETP.NE.AND P2, PT, R15, RZ, PT ;  /* 0x000000ff0f00720c */ /* 0x000fe20003f45270 */
[----:B------:R-:W-:Y:S01]  /*6a60*/  BSSY B1, `(.L_x_519) ;  /* 0x000002c000017945 */ /* 0x000fe20003800000 */
[----:B------:R-:W-:Y:S01]  /*6a70*/  FSEL R21, R20, RZ, P0 ;  /* 0x000000ff14157208 */ /* 0x000fe20000000000 */
[----:B------:R-:W-:Y:S01]  /*6a80*/  FFMA.FTZ R20, R71, R22, c[0x0][0x228] ;  /* 0x00008a0047147623 */ /* 0x000fe20000010016 */
[----:B------:R-:W-:Y:S01]  /*6a90*/  FSEL R74, R73, RZ, !P0 ;  /* 0x000000ff494a7208 */ /* 0x000fe20004000000 */
[----:B------:R-:W-:-:S04]  /*6aa0*/  @!P1 IMAD.WIDE R22, R12, R23, c[0x0][0x1a0] ;  /* 0x000068000c169625 */ /* 0x000fc800078e0217 */
[----:B------:R-:W-:Y:S01]  /*6ab0*/  FADD.FTZ R71, R20, R21 ;  /* 0x0000001514477221 */ /* 0x000fe20000010000 */
[----:B------:R0:W-:Y:S01]  /*6ac0*/  @!P1 STG.E [R22.64], R73 ;  /* 0x0000004916009986 */ /* 0x0001e2000c101906 */
[----:B------:R-:W-:-:S04]  /*6ad0*/  @!P1 IMAD.MOV.U32 R21, RZ, RZ, 0x4 ;  /* 0x00000004ff159424 */ /* 0x000fc800078e00ff */
[----:B------:R-:W1:Y:S01]  /*6ae0*/  MUFU.RSQ R71, R71 ;  /* 0x0000004700477308 */ /* 0x000e620000001400 */
[----:B------:R-:W-:-:S05]  /*6af0*/  @!P1 IMAD.WIDE R20, R12, R21, c[0x0][0x1a8] ;  /* 0x00006a000c149625 */ /* 0x000fca00078e0215 */
[----:B-1----:R0:W-:Y:S01]  /*6b00*/  @!P1 STG.E [R20.64], R71 ;  /* 0x0000004714009986 */ /* 0x0021e2000c101906 */
[----:B------:R-:W-:Y:S05]  /*6b10*/  @!P2 BRA `(.L_x_520) ;  /* 0x000002000000a947 */ /* 0x000fea0003800000 */
[--C-:B0-----:R-:W-:Y:S02]  /*6b20*/  FADD.FTZ R22, R58, -R74.reuse ;  /* 0x8000004a3a167221 */ /* 0x101fe40000010000 */
[--C-:B------:R-:W-:Y:S02]  /*6b30*/  FADD.FTZ R20, R53, -R74.reuse ;  /* 0x8000004a35147221 */ /* 0x100fe40000010000 */
[C---:B------:R-:W-:Y:S02]  /*6b40*/  FMUL.FTZ R22, R71.reuse, R22 ;  /* 0x0000001647167220 */ /* 0x040fe40000410000 */
[----:B------:R-:W-:Y:S02]  /*6b50*/  FMUL.FTZ R20, R71, R20 ;  /* 0x0000001447147220 */ /* 0x000fe40000410000 */
[----:B------:R-:W-:Y:S02]  /*6b60*/  FFMA.FTZ R21, R8, R22, R29 ;  /* 0x0000001608157223 */ /* 0x000fe4000001001d */
[----:B------:R-:W-:-:S02]  /*6b70*/  FADD.FTZ R22, R61, -R74 ;  /* 0x8000004a3d167221 */ /* 0x000fc40000010000 */
[----:B------:R-:W-:Y:S02]  /*6b80*/  FADD.FTZ R72, R57, -R74 ;  /* 0x8000004a39487221 */ /* 0x000fe40000010000 */
[----:B------:R-:W-:Y:S02]  /*6b90*/  FFMA.FTZ R20, R9, R20, R0 ;  /* 0x0000001409147223 */ /* 0x000fe40000010000 */
[--C-:B------:R-:W-:Y:S02]  /*6ba0*/  FADD.FTZ R76, R62, -R74.reuse ;  /* 0x8000004a3e4c7221 */ /* 0x100fe40000010000 */
[----:B------:R-:W-:Y:S01]  /*6bb0*/  FMUL.FTZ R73, R71, R22 ;  /* 0x0000001647497220 */ /* 0x000fe20000410000 */
[----:B------:R-:W-:Y:S01]  /*6bc0*/  F2FP.BF16.PACK_AB R20, R21, R20 ;  /* 0x000000141514723e */ /* 0x000fe200000010ff */
[----:B------:R-:W-:Y:S02]  /*6bd0*/  FMUL.FTZ R72, R71, R72 ;  /* 0x0000004847487220 */ /* 0x000fe40000410000 */
[----:B------:R-:W-:-:S02]  /*6be0*/  FADD.FTZ R22, R65, -R74 ;  /* 0x8000004a41167221 */ /* 0x000fc40000010000 */
[--C-:B------:R-:W-:Y:S02]  /*6bf0*/  FADD.FTZ R78, R66, -R74.reuse ;  /* 0x8000004a424e7221 */ /* 0x100fe40000010000 */
[----:B------:R-:W-:Y:S02]  /*6c00*/  FADD.FTZ R80, R69, -R74 ;  /* 0x8000004a45507221 */ /* 0x000fe40000010000 */
[C---:B------:R-:W-:Y:S02]  /*6c10*/  FMUL.FTZ R76, R71.reuse, R76 ;  /* 0x0000004c474c7220 */ /* 0x040fe40000410000 */
[----:B------:R-:W-:Y:S02]  /*6c20*/  FMUL.FTZ R21, R71, R22 ;  /* 0x0000001647157220 */ /* 0x000fe40000410000 */
[----:B------:R-:W-:Y:S02]  /*6c30*/  FFMA.FTZ R72, R7, R72, R24 ;  /* 0x0000004807487223 */ /* 0x000fe40000010018 */
[----:B------:R-:W-:-:S02]  /*6c40*/  FFMA.FTZ R73, R6, R73, R30 ;  /* 0x0000004906497223 */ /* 0x000fc4000001001e */
[C---:B------:R-:W-:Y:S02]  /*6c50*/  FMUL.FTZ R22, R71.reuse, R78 ;  /* 0x0000004e47167220 */ /* 0x040fe40000410000 */
[----:B------:R-:W-:Y:S02]  /*6c60*/  FMUL.FTZ R23, R71, R80 ;  /* 0x0000005047177220 */ /* 0x000fe40000410000 */
[----:B------:R-:W-:Y:S02]  /*6c70*/  FFMA.FTZ R75, R5, R76, R25 ;  /* 0x0000004c054b7223 */ /* 0x000fe40000010019 */
[----:B------:R-:W-:Y:S01]  /*6c80*/  FFMA.FTZ R76, R4, R21, R31 ;  /* 0x00000015044c7223 */ /* 0x000fe2000001001f */
[----:B------:R-:W-:Y:S01]  /*6c90*/  F2FP.BF16.PACK_AB R21, R73, R72 ;  /* 0x000000484915723e */ /* 0x000fe200000010ff */
[----:B------:R-:W-:Y:S02]  /*6ca0*/  FFMA.FTZ R77, R3, R22, R26 ;  /* 0x00000016034d7223 */ /* 0x000fe4000001001a */
[----:B------:R-:W-:Y:S01]  /*6cb0*/  FFMA.FTZ R78, R2, R23, R32 ;  /* 0x00000017024e7223 */ /* 0x000fe20000010020 */
[----:B------:R-:W-:Y:S01]  /*6cc0*/  F2FP.BF16.PACK_AB R22, R76, R75 ;  /* 0x0000004b4c16723e */ /* 0x000fe200000010ff */
[----:B------:R-:W-:-:S03]  /*6cd0*/  IMAD.MOV.U32 R73, RZ, RZ, 0x10 ;  /* 0x00000010ff497424 */ /* 0x000fc600078e00ff */
[----:B------:R-:W-:Y:S01]  /*6ce0*/  F2FP.BF16.PACK_AB R23, R78, R77 ;  /* 0x0000004d4e17723e */ /* 0x000fe200000010ff */
[C---:B------:R-:W-:Y:S01]  /*6cf0*/  IMAD.WIDE.U32 R72, R54.reuse, R73, c[0x0][0x208] ;  /* 0x0000820036487625 */ /* 0x040fe200078e0049 */
[----:B------:R-:W-:-:S04]  /*6d00*/  IADD3 R54, R54, 0x20, RZ ;  /* 0x0000002036367810 */ /* 0x000fc80007ffe0ff */
[----:B------:R0:W-:Y:S03]  /*6d10*/  STG.E.128 [R72.64], R20 ;  /* 0x0000001448007986 */ /* 0x0001e6000c101d06 */
.L_x_520:
[----:B------:R-:W-:Y:S05]  /*6d20*/  BSYNC B1 ;  /* 0x0000000000017941 */ /* 0x000fea0003800000 */
.L_x_519:
[----:B------:R-:W-:Y:S01]  /*6d30*/  ISETP.NE.AND P0, PT, R28, RZ, PT ;  /* 0x000000ff1c00720c */ /* 0x000fe20003f05270 */
[----:B------:R-:W-:-:S12]  /*6d40*/  BSSY B1, `(.L_x_521) ;  /* 0x0000021000017945 */ /* 0x000fd80003800000 */
        /* <DEDUP_REMOVED lines=30> */
[----:B------:R-:W-:-:S05]  /*6f30*/  IMAD.WIDE.U32 R72, R54, R71, c[0x0][0x208] ;  /* 0x0000820036487625 */ /* 0x000fca00078e0047 */
[----:B------:R0:W-:Y:S02]  /*6f40*/  STG.E.128 [R72.64], R20 ;  /* 0x0000001448007986 */ /* 0x0001e4000c101d06 */
.L_x_522:
[----:B------:R-:W-:Y:S05]  /*6f50*/  BSYNC B1 ;  /* 0x0000000000017941 */ /* 0x000fea0003800000 */
.L_x_521:
[----:B0-----:R-:W-:-:S10]  /*6f60*/  HFMA2.MMA R21, -RZ, RZ, 0, 2.384185791015625e-07 ;  /* 0x00000004ff157435 */ /* 0x001fd400000001ff */
[----:B------:R-:W-:-:S05]  /*6f70*/  IMAD R12, R21, c[0x0][0x160], R12 ;  /* 0x00005800150c7a24 */ /* 0x000fca00078e020c */
[----:B------:R-:W-:-:S13]  /*6f80*/  ISETP.GE.AND P0, PT, R12, c[0x0][0x164], PT ;  /* 0x000059000c007a0c */ /* 0x000fda0003f06270 */
[----:B------:R-:W-:Y:S01]  /*6f90*/  @P0 CALL.REL.NOINC `(.L_x_523) ;  /* 0x0000001000000944 */ /* 0x000fe20003c00000 */
[----:B------:R-:W-:Y:S05]  /*6fa0*/  BRA `(.L_x_524) ;  /* 0xffff9b2000007947 */ /* 0x000fea000383ffff */
.L_x_523:
[----:B------:R-:W-:Y:S05]  /*6fb0*/  BSYNC B0 ;  /* 0x0000000000007941 */ /* 0x000fea0003800000 */
.L_x_400:
[----:B------:R-:W-:Y:S05]  /*6fc0*/  EXIT ;  /* 0x000000000000794d */ /* 0x000fea0003800000 */
.L_x_517:
[----:B------:R-:W-:Y:S01]  /*6fd0*/  IMAD.MOV.U32 R22, RZ, RZ, R23 ;  /* 0x000000ffff167224 */ /* 0x000fe200078e0017 */
[----:B------:R-:W-:Y:S01]  /*6fe0*/  MOV R20, 0x7030 ;  /* 0x0000703000147802 */ /* 0x000fe20000000f00 */
[----:B------:R-:W-:Y:S02]  /*6ff0*/  IMAD.MOV.U32 R74, RZ, RZ, 0x1 ;  /* 0x00000001ff4a7424 */ /* 0x000fe400078e00ff */
[----:B------:R-:W-:Y:S02]  /*7000*/  IMAD.MOV.U32 R72, RZ, RZ, 0x1f ;  /* 0x0000001fff487424 */ /* 0x000fe400078e00ff */
[----:B------:R-:W-:Y:S02]  /*7010*/  IMAD.MOV.U32 R71, RZ, RZ, -0x1 ;  /* 0xffffffffff477424 */ /* 0x000fe400078e00ff */
[----:B------:R-:W-:Y:S05]  /*7020*/  CALL.REL.NOINC `($__internal_8_$__cuda_sm70_shflsync_bfly_p) ;  /* 0x000005b000007944 */ /* 0x000fea0003c00000 */
[----:B01----:R-:W-:Y:S05]  /*7030*/  BRA `(.L_x_525) ;  /* 0xfffff66000007947 */ /* 0x003fea000383ffff */
.L_x_518:
[----:B------:R-:W-:Y:S01]  /*7040*/  MOV R22, R75 ;  /* 0x0000004b00167202 */ /* 0x000fe20000000f00 */
[----:B------:R-:W-:Y:S01]  /*7050*/  IMAD.MOV.U32 R74, RZ, RZ, 0x2 ;  /* 0x00000002ff4a7424 */ /* 0x000fe200078e00ff */
[----:B------:R-:W-:Y:S01]  /*7060*/  MOV R20, 0x70a0 ;  /* 0x000070a000147802 */ /* 0x000fe20000000f00 */
[----:B------:R-:W-:Y:S02]  /*7070*/  IMAD.MOV.U32 R72, RZ, RZ, 0x1f ;  /* 0x0000001fff487424 */ /* 0x000fe400078e00ff */
[----:B------:R-:W-:-:S02]  /*7080*/  IMAD.MOV.U32 R71, RZ, RZ, -0x1 ;  /* 0xffffffffff477424 */ /* 0x000fc400078e00ff */
[----:B0-----:R-:W-:Y:S05]  /*7090*/  CALL.REL.NOINC `($__internal_8_$__cuda_sm70_shflsync_bfly_p) ;  /* 0x0000054000007944 */ /* 0x001fea0003c00000 */
[----:B0-----:R-:W-:Y:S01]  /*70a0*/  HFMA2.MMA R72, -RZ, RZ, 0, 1.847743988037109375e-06 ;  /* 0x0000001fff487435 */ /* 0x001fe200000001ff */
[----:B-1----:R-:W-:Y:S01]  /*70b0*/  FADD.FTZ R22, R75, R71 ;  /* 0x000000474b167221 */ /* 0x002fe20000010000 */
[----:B------:R-:W-:Y:S01]  /*70c0*/  MOV R20, 0x7100 ;  /* 0x0000710000147802 */ /* 0x000fe20000000f00 */
[----:B------:R-:W-:-:S02]  /*70d0*/  IMAD.MOV.U32 R74, RZ, RZ, 0x4 ;  /* 0x00000004ff4a7424 */ /* 0x000fc400078e00ff */
[----:B------:R-:W-:Y:S02]  /*70e0*/  IMAD.MOV.U32 R71, RZ, RZ, -0x1 ;  /* 0xffffffffff477424 */ /* 0x000fe400078e00ff */
[----:B------:R-:W-:Y:S05]  /*70f0*/  CALL.REL.NOINC `($__internal_8_$__cuda_sm70_shflsync_bfly_p) ;  /* 0x000004e000007944 */ /* 0x000fea0003c00000 */
[----:B01----:R-:W-:Y:S01]  /*7100*/  FADD.FTZ R22, R22, R71 ;  /* 0x0000004716167221 */ /* 0x003fe20000010000 */
[----:B------:R-:W-:Y:S01]  /*7110*/  MOV R20, 0x7160 ;  /* 0x0000716000147802 */ /* 0x000fe20000000f00 */
[----:B------:R-:W-:Y:S02]  /*7120*/  IMAD.MOV.U32 R74, RZ, RZ, 0x8 ;  /* 0x00000008ff4a7424 */ /* 0x000fe400078e00ff */
[----:B------:R-:W-:Y:S02]  /*7130*/  IMAD.MOV.U32 R72, RZ, RZ, 0x1f ;  /* 0x0000001fff487424 */ /* 0x000fe400078e00ff */
[----:B------:R-:W-:Y:S02]  /*7140*/  IMAD.MOV.U32 R71, RZ, RZ, -0x1 ;  /* 0xffffffffff477424 */ /* 0x000fe400078e00ff */
[----:B------:R-:W-:Y:S05]  /*7150*/  CALL.REL.NOINC `($__internal_8_$__cuda_sm70_shflsync_bfly_p) ;  /* 0x0000048000007944 */ /* 0x000fea0003c00000 */
[----:B01----:R-:W-:Y:S01]  /*7160*/  FADD.FTZ R22, R22, R71 ;  /* 0x0000004716167221 */ /* 0x003fe20000010000 */
[----:B------:R-:W-:Y:S01]  /*7170*/  MOV R74, 0x10 ;  /* 0x00000010004a7802 */ /* 0x000fe20000000f00 */
[----:B------:R-:W-:Y:S01]  /*7180*/  IMAD.MOV.U32 R72, RZ, RZ, 0x1f ;  /* 0x0000001fff487424 */ /* 0x000fe200078e00ff */
[----:B------:R-:W-:Y:S01]  /*7190*/  MOV R20, 0x71c0 ;  /* 0x000071c000147802 */ /* 0x000fe20000000f00 */
[----:B------:R-:W-:-:S02]  /*71a0*/  IMAD.MOV.U32 R71, RZ, RZ, -0x1 ;  /* 0xffffffffff477424 */ /* 0x000fc400078e00ff */
[----:B------:R-:W-:Y:S05]  /*71b0*/  CALL.REL.NOINC `($__internal_8_$__cuda_sm70_shflsync_bfly_p) ;  /* 0x0000042000007944 */ /* 0x000fea0003c00000 */
[----:B-1----:R-:W-:Y:S01]  /*71c0*/  FADD.FTZ R71, R22, R71 ;  /* 0x0000004716477221 */ /* 0x002fe20000010000 */
[----:B------:R-:W-:Y:S01]  /*71d0*/  ISETP.NE.AND P2, PT, R15, RZ, PT ;  /* 0x000000ff0f00720c */ /* 0x000fe20003f45270 */
[----:B0-----:R-:W-:-:S02]  /*71e0*/  IMAD.MOV.U32 R74, RZ, RZ, 0x1 ;  /* 0x00000001ff4a7424 */ /* 0x001fc400078e00ff */
[----:B------:R-:W-:Y:S01]  /*71f0*/  FMUL.FTZ R73, R71, c[0x0][0x1e0] ;  /* 0x0000780047497a20 */ /* 0x000fe20000410000 */
[----:B------:R-:W-:Y:S01]  /*7200*/  MOV R71, 0xffffffff ;  /* 0xffffffff00477802 */ /* 0x000fe20000000f00 */
[----:B------:R-:W-:Y:S02]  /*7210*/  IMAD.MOV.U32 R72, RZ, RZ, 0x1f ;  /* 0x0000001fff487424 */ /* 0x000fe400078e00ff */
[--C-:B------:R-:W-:Y:S02]  /*7220*/  FADD.FTZ R20, R53, -R73.reuse ;  /* 0x8000004935147221 */ /* 0x100fe40000010000 */
[--C-:B------:R-:W-:Y:S02]  /*7230*/  FADD.FTZ R21, R58, -R73.reuse ;  /* 0x800000493a157221 */ /* 0x100fe40000010000 */
[----:B------:R-:W-:Y:S02]  /*7240*/  FFMA.FTZ R20, R20, R20, RZ ;  /* 0x0000001414147223 */ /* 0x000fe400000100ff */
        /* <DEDUP_REMOVED lines=31> */
[----:B------:R-:W-:Y:S05]  /*7440*/  CALL.REL.NOINC `($__internal_8_$__cuda_sm70_shflsync_bfly_p) ;  /* 0x0000019000007944 */ /* 0x000fea0003c00000 */
[----:B01----:R-:W-:Y:S01]  /*7450*/  FADD.FTZ R22, R22, R71 ;  /* 0x0000004716167221 */ /* 0x003fe20000010000 */
[----:B------:R-:W-:Y:S01]  /*7460*/  MOV R20, 0x74b0 ;  /* 0x000074b000147802 */ /* 0x000fe20000000f00 */
[----:B------:R-:W-:Y:S02]  /*7470*/  IMAD.MOV.U32 R74, RZ, RZ, 0x2 ;  /* 0x00000002ff4a7424 */ /* 0x000fe400078e00ff */
[----:B------:R-:W-:Y:S02]  /*7480*/  IMAD.MOV.U32 R72, RZ, RZ, 0x1f ;  /* 0x0000001fff487424 */ /* 0x000fe400078e00ff */
[----:B------:R-:W-:Y:S02]  /*7490*/  IMAD.MOV.U32 R71, RZ, RZ, -0x1 ;  /* 0xffffffffff477424 */ /* 0x000fe400078e00ff */
[----:B------:R-:W-:Y:S05]  /*74a0*/  CALL.REL.NOINC `($__internal_8_$__cuda_sm70_shflsync_bfly_p) ;  /* 0x0000013000007944 */ /* 0x000fea0003c00000 */
        /* <DEDUP_REMOVED lines=18> */
[----:B01----:R-:W-:Y:S05]  /*75d0*/  BRA `(.L_x_526) ;  /* 0xfffff42000007947 */ /* 0x003fea000383ffff */
        .weak           $__internal_8_$__cuda_sm70_shflsync_bfly_p
        .type           $__internal_8_$__cuda_sm70_shflsync_bfly_p,@function
        .size           $__internal_8_$__cuda_sm70_shflsync_bfly_p,(.L_x_15200 - $__internal_8_$__cuda_sm70_shflsync_bfly_p)
$__internal_8_$__cuda_sm70_shflsync_bfly_p:
[----:B------:R-:W-:Y:S01]  /*75e0*/  IMAD.MOV.U32 R21, RZ, RZ, 0x0 ;  /* 0x00000000ff157424 */ /* 0x000fe200078e00ff */
[----:B------:R-:W-:Y:S04]  /*75f0*/  WARPSYNC R71 ;  /* 0x0000004700007348 */ /* 0x000fe80003800000 */
[----:B------:R0:W1:Y:S01]  /*7600*/  SHFL.BFLY PT, R71, R22, R74, R72 ;  /* 0x0c00004a16477389 */ /* 0x00006200000e0048 */
[----:B------:R-:W-:Y:S05]  /*7610*/  RET.REL.NODEC R20 `(_ZN10layer_norm13ln_fwd_kernelINS_13Kernel_traitsI13__nv_bfloat16S2_S2_S2_fjLj512ELj1ELj4ELj1ELj16ENS_18Kernel_traits_baseILj512ES2_S2_S2_S2_fjLj128EEEEELb1ELb0ELb0ELb0EEEvNS_9FwdParamsE) ;  /* 0xffff89e014007950 */ /* 0x000fea0003c3ffff */
.L_x_527:
        /* <DEDUP_REMOVED lines=14> */
.L_x_15200:


//--------------------- .text._ZN10layer_norm13ln_fwd_kernelINS_13Kernel_traitsI13__nv_bfloat16S2_S2_S2_fjLj512ELj1ELj4ELj1ELj16ENS_18Kernel_traits_baseILj512ES2_S2_S2_S2_fjLj128EEEEELb1ELb0ELb0ELb1EEEvNS_9FwdParamsE --------------------------
	.section	.text._ZN10layer_norm13ln_fwd_kernelINS_13Kernel_traitsI13__nv_bfloat16S2_S2_S2_fjLj512ELj1ELj4ELj1ELj16ENS_18Kernel_traits_baseILj512ES2_S2_S2_S2_fjLj128EEEEELb1ELb0ELb0ELb1EEEvNS_9FwdParamsE,"ax",@progbits
	.sectioninfo	@"SHI_REGISTERS=80"
	.align	128
        .global         _ZN10layer_norm13ln_fwd_kernelINS_13Kernel_traitsI13__nv_bfloat16S2_S2_S2_fjLj512ELj1ELj4ELj1ELj16ENS_18Kernel_traits_baseILj512ES2_S2_S2_S2_fjLj128EEEEELb1ELb0ELb0ELb1EEEvNS_9FwdParamsE
        .type           _ZN10layer_norm13ln_fwd_kernelINS_13Kernel_traitsI13__nv_bfloat16S2_S2_S2_fjLj512ELj1ELj4ELj1ELj16ENS_18Kernel_traits_baseILj512ES2_S2_S2_S2_fjLj128EEEEELb1ELb0ELb0ELb1EEEvNS_9FwdParamsE,@function
        .size           _ZN10layer_norm13ln_fwd_kernelINS_13Kernel_traitsI13__nv_bfloat16S2_S2_S2_fjLj512ELj1ELj4ELj1ELj16ENS_18Kernel_traits_baseILj512ES2_S2_S2_S2_fjLj128EEEEELb1ELb0ELb0ELb1EEEvNS_9FwdParamsE,(.L_x_15201 - _ZN10layer_norm13ln_fwd_kernelINS_13Kernel_traitsI13__nv_bfloat16S2_S2_S2_fjLj512ELj1ELj4ELj1ELj16ENS_18Kernel_traits_baseILj512ES2_S2_S2_S2_fjLj128EEEEELb1ELb0ELb0ELb1EEEvNS_9FwdParamsE)
        .other          _ZN10layer_norm13ln_fwd_kernelINS_13Kernel_traitsI13__nv_bfloat16S2_S2_S2_fjLj512ELj1ELj4ELj1ELj16ENS_18Kernel_traits_baseILj512ES2_S2_S2_S2_fjLj128EEEEELb1ELb0ELb0ELb1EEEvNS_9FwdParamsE,@"STO_CUDA_ENTRY STV_DEFAULT"
_ZN10layer_norm13ln_fwd_kernelINS_13Kernel_traitsI13__nv_bfloat16S2_S2_S2_fjLj512ELj1ELj4ELj1ELj16ENS_18Kernel_traits_baseILj512ES2_S2_S2_S2_fjLj128EEEEELb1ELb0ELb0ELb1EEEvNS_9FwdParamsE:
.text._ZN10layer_norm13ln_fwd_kernelINS_13Kernel_traitsI13__nv_bfloat16S2_S2_S2_fjLj512ELj1ELj4ELj1ELj16ENS_18Kernel_traits_baseILj512ES2_S2_S2_S2_fjLj128EEEEELb1ELb0ELb0ELb1EEEvNS_9FwdParamsE:
[----:B------:R-:W-:Y:S02]  /*0000*/  IMAD.MOV.U32 R1, RZ, RZ, c[0x0][0x28] ;  /* 0x00000a00ff017624 */ /* 0x000fe400078e00ff */
[----:B------:R-:W0:Y:S01]  /*0010*/  S2R R22, SR_TID.X ;  /* 0x0000000000167919 */ /* 0x000e220000002100 */
[----:B------:R-:W-:Y:S02]  /*0020*/  ULDC.U8 UR4, c[0x0][0x244] ;  /* 0x0000910000047ab9 */ /* 0x000fe40000000000 */
[----:B------:R-:W-:Y:S01]  /*0030*/  ISETP.NE.AND P1, PT, RZ, UR4, PT ;  /* 0x00000004ff007c0c */ /* 0x000fe2000bf25270 */
[----:B------:R-:W-:Y:S01]  /*0040*/  ULDC.64 UR4, c[0x0][0x230] ;  /* 0x00008c0000047ab9 */ /* 0x000fe20000000a00 */
[----:B------:R-:W-:Y:S01]  /*0050*/  ISETP.NE.U32.AND P0, PT, RZ, c[0x0][0x218], PT ;  /* 0x00008600ff007a0c */ /* 0x000fe20003f05070 */
[----:B------:R-:W-:Y:S01]  /*0060*/  IMAD.U32 R2, RZ, RZ, UR4 ;  /* 0x00000004ff027e24 */ /* 0x000fe2000f8e00ff */
[----:B------:R-:W-:Y:S01]  /*0070*/  ULDC.64 UR6, c[0x0][0x118] ;  /* 0x0000460000067ab9 */ /* 0x000fe20000000a00 */
[----:B------:R-:W-:Y:S01]  /*0080*/  IMAD.U32 R3, RZ, RZ, UR5 ;  /* 0x00000005ff037e24 */ /* 0x000fe2000f8e00ff */
[----:B------:R-:W-:Y:S01]  /*0090*/  ISETP.NE.AND.EX P0, PT, RZ, c[0x0][0x21c], PT, P0 ;  /* 0x00008700ff007a0c */ /* 0x000fe20003f05300 */
[----:B------:R-:W-:Y:S01]  /*00a0*/  IMAD.MOV.U32 R20, RZ, RZ, 0x10 ;  /* 0x00000010ff147424 */ /* 0x000fe200078e00ff */
[----:B------:R-:W-:Y:S01]  /*00b0*/  MOV R7, c[0x0][0x23c] ;  /* 0x00008f0000077a02 */ /* 0x000fe20000000f00 */
[----:B------:R-:W-:-:S04]  /*00c0*/  IMAD.MOV.U32 R6, RZ, RZ, c[0x0][0x238] ;  /* 0x00008e00ff067624 */ /* 0x000fc800078e00ff */
[----:B------:R-:W2:Y:S04]  /*00d0*/  @P1 LDG.E.64 R2, [R2.64] ;  /* 0x0000000602021981 */ /* 0x000ea8000c1e1b00 */
[----:B------:R1:W5:Y:S01]  /*00e0*/  @P1 LDG.E.64 R4, [R6.64] ;  /* 0x0000000606041981 */ /* 0x000362000c1e1b00 */
[----:B0-----:R-:W-:-:S03]  /*00f0*/  LOP3.LUT R14, R22, 0x1f, RZ, 0xc0, !PT ;  /* 0x0000001f160e7812 */ /* 0x001fc600078ec0ff */
[----:B------:R-:W0:Y:S02]  /*0100*/  S2R R23, SR_CTAID.X ;  /* 0x0000000000177919 */ /* 0x000e240000002500 */
[----:B------:R-:W-:-:S05]  /*0110*/  IMAD.WIDE.U32 R12, R14, R20, c[0x0][0x218] ;  /* 0x000086000e0c7625 */ /* 0x000fca00078e0014 */
[----:B------:R1:W5:Y:S01]  /*0120*/  @P0 LDG.E.128 R16, [R12.64] ;  /* 0x000000060c100981 */ /* 0x000362000c1e1d00 */
[----:B------:R-:W-:-:S03]  /*0130*/  SHF.R.U32.HI R0, RZ, 0x5, R22 ;  /* 0x00000005ff007819 */ /* 0x000fc60000011616 */
[----:B------:R1:W5:Y:S02]  /*0140*/  @P0 LDG.E.128 R8, [R12.64+0x200] ;  /* 0x000200060c080981 */ /* 0x000364000c1e1d00 */
[----:B0-----:R-:W-:-:S05]  /*0150*/  IMAD R0, R23, 0x4, R0 ;  /* 0x0000000417007824 */ /* 0x001fca00078e0200 */
[----:B------:R-:W-:Y:S01]  /*0160*/  ISETP.GE.AND P2, PT, R0, c[0x0][0x164], PT ;  /* 0x0000590000007a0c */ /* 0x000fe20003f46270 */
[----:B--2---:R1:W0:Y:S08]  /*0170*/  @P1 R2UR UR4, R2 ;  /* 0x00000000020413c2 */ /* 0x00423000000e0000 */
[----:B------:R1:W2:Y:S04]  /*0180*/  @P1 R2UR UR5, R3 ;  /* 0x00000000030513c2 */ /* 0x0002a800000e0000 */
[----:B012---:R-:W-:Y:S05]  /*0190*/  @P2 EXIT ;  /* 0x000000000000294d */ /* 0x007fea0003800000 */
[----:B------:R-:W-:-:S05]  /*01a0*/  IMAD.WIDE.U32 R20, R14, R20, c[0x0][0x1b0] ;  /* 0x00006c000e147625 */ /* 0x000fca00078e0014 */
[----:B------:R0:W2:Y:S04]  /*01b0*/  LDG.E.128 R60, [R20.64] ;  /* 0x00000006143c7981 */ /* 0x0000a8000c1e1d00 */
[----:B------:R0:W3:Y:S01]  /*01c0*/  LDG.E.128 R12, [R20.64+0x200] ;  /* 0x00020006140c7981 */ /* 0x0000e2000c1e1d00 */
[----:B-----5:R-:W-:Y:S01]  /*01d0*/  @P1 IADD3 R6, P2, R4, c[0x0][0x240], RZ ;  /* 0x0000900004061a10 */ /* 0x020fe20007f5e0ff */
[----:B------:R-:W-:Y:S01]  /*01e0*/  IMAD R2, R23, c[0x0][0x0], R22 ;  /* 0x0000000017027a24 */ /* 0x000fe200078e0216 */
[----:B------:R-:W-:Y:S01]  /*01f0*/  UIADD3 UR10, UR5, -0x4498517b, URZ ;  /* 0xbb67ae85050a7890 */ /* 0x000fe2000fffe03f */
[----:B------:R-:W-:Y:S01]  /*0200*/  @!P0 CS2R R16, SRZ ;  /* 0x0000000000108805 */ /* 0x000fe2000001ff00 */
[----:B------:R-:W-:Y:S01]  /*0210*/  UIADD3 UR9, UR4, -0x61c88647, URZ ;  /* 0x9e3779b904097890 */ /* 0x000fe2000fffe03f */
[----:B------:R-:W-:Y:S01]  /*0220*/  @P1 IMAD.X R7, RZ, RZ, R5, P2 ;  /* 0x000000ffff071224 */ /* 0x000fe200010e0605 */
[----:B------:R-:W-:Y:S01]  /*0230*/  UIADD3 UR11, UR4, 0x3c6ef372, URZ ;  /* 0x3c6ef372040b7890 */ /* 0x000fe2000fffe03f */
[----:B------:R-:W-:Y:S01]  /*0240*/  IMAD.HI.U32 R22, R2, -0x326172a9, RZ ;  /* 0xcd9e8d5702167827 */ /* 0x000fe200078e00ff */
[----:B------:R-:W-:Y:S01]  /*0250*/  UIADD3 UR12, UR5, 0x76cf5d0a, URZ ;  /* 0x76cf5d0a050c7890 */ /* 0x000fe2000fffe03f */
[--C-:B------:R-:W-:Y:S01]  /*0260*/  PRMT R77, RZ, 0x5410, R16.reuse ;  /* 0x00005410ff4d7816 */ /* 0x100fe20000000010 */
[----:B------:R-:W-:Y:S01]  /*0270*/  UIADD3 UR14, UR5, 0x32370b8f, URZ ;  /* 0x32370b8f050e7890 */ /* 0x000fe2000fffe03f */
[--C-:B------:R-:W-:Y:S01]  /*0280*/  SHF.R.U32.HI R3, RZ, 0x2, R7.reuse ;  /* 0x00000002ff037819 */ /* 0x100fe20000011607 */
[----:B------:R-:W-:Y:S01]  /*0290*/  UIADD3 UR13, UR4, -0x255992d5, URZ ;  /* 0xdaa66d2b040d7890 */ /* 0x000fe2000fffe03f */
[----:B------:R-:W-:Y:S01]  /*02a0*/  SHF.R.U64 R4, R6, 0x2, R7 ;  /* 0x0000000206047819 */ /* 0x000fe20000001207 */
[----:B------:R-:W-:Y:S01]  /*02b0*/  UIADD3 UR15, UR4, 0x78dde6e4, URZ ;  /* 0x78dde6e4040f7890 */ /* 0x000fe2000fffe03f */
[----:B------:R-:W-:Y:S01]  /*02c0*/  LOP3.LUT R22, R22, UR4, R3, 0x96, !PT ;  /* 0x0000000416167c12 */ /* 0x000fe2000f8e9603 */
[----:B------:R-:W-:Y:S01]  /*02d0*/  UIADD3 UR16, UR5, -0x126145ec, URZ ;  /* 0xed9eba1405107890 */ /* 0x000fe2000fffe03f */
[----:B------:R-:W-:Y:S01]  /*02e0*/  PRMT R76, RZ, 0x7610, R16 ;  /* 0x00007610ff4c7816 */ /* 0x000fe20000000010 */
[C---:B------:R-:W-:Y:S01]  /*02f0*/  IMAD.HI.U32 R5, R4.reuse, -0x2daee0ad, RZ ;  /* 0xd2511f5304057827 */ /* 0x040fe200078e00ff */
[----:B------:R-:W-:Y:S01]  /*0300*/  UIADD3 UR18, UR5, -0x56f99767, URZ ;  /* 0xa906689905127890 */ /* 0x000fe2000fffe03f */
[--C-:B------:R-:W-:Y:S01]  /*0310*/  PRMT R75, RZ, 0x5410, R17.reuse ;  /* 0x00005410ff4b7816 */ /* 0x100fe20000000011 */
[----:B------:R-:W-:Y:S01]  /*0320*/  UIADD3 UR17, UR4, 0x1715609d, URZ ;  /* 0x1715609d04117890 */ /* 0x000fe2000fffe03f */
[----:B------:R-:W-:Y:S01]  /*0330*/  IMAD R7, R4, -0x2daee0ad, RZ ;  /* 0xd2511f5304077824 */ /* 0x000fe200078e02ff */
[----:B------:R-:W-:Y:S01]  /*0340*/  LOP3.LUT R5, R5, UR5, RZ, 0x3c, !PT ;  /* 0x0000000505057c12 */ /* 0x000fe2000f8e3cff */
[C---:B0-----:R-:W-:Y:S01]  /*0350*/  IMAD.HI.U32 R20, R22.reuse, -0x2daee0ad, RZ ;  /* 0xd2511f5316147827 */ /* 0x041fe200078e00ff */
[----:B------:R-:W-:Y:S01]  /*0360*/  UIADD3 UR19, UR4, -0x4ab325aa, URZ ;  /* 0xb54cda5604137890 */ /* 0x000fe2000fffe03f */
[----:B------:R-:W-:Y:S01]  /*0370*/  PRMT R74, RZ, 0x7610, R17 ;  /* 0x00007610ff4a7816 */ /* 0x000fe20000000011 */
[----:B------:R-:W-:Y:S01]  /*0380*/  UIADD3 UR20, UR5, 0x646e171e, URZ ;  /* 0x646e171e05147890 */ /* 0x000fe2000fffe03f */
[----:B------:R-:W-:Y:S01]  /*0390*/  IMAD R22, R22, -0x2daee0ad, RZ ;  /* 0xd2511f5316167824 */ /* 0x000fe200078e02ff */
[----:B------:R-:W-:Y:S01]  /*03a0*/  LOP3.LUT R21, R20, UR10, R7, 0x96, !PT ;  /* 0x0000000a14157c12 */ /* 0x000fe2000f8e9607 */
[----:B------:R-:W-:Y:S01]  /*03b0*/  IMAD R7, R2, -0x326172a9, RZ ;  /* 0xcd9e8d5702077824 */ /* 0x000fe200078e02ff */
[----:B------:R-:W-:Y:S01]  /*03c0*/  UIADD3 UR22, UR5, 0x1fd5c5a3, URZ ;  /* 0x1fd5c5a305167890 */ /* 0x000fe2000fffe03f */
[C---:B------:R-:W-:Y:S01]  /*03d0*/  IMAD.HI.U32 R20, R5.reuse, -0x326172a9, RZ ;  /* 0xcd9e8d5705147827 */ /* 0x040fe200078e00ff */
[----:B------:R-:W-:Y:S01]  /*03e0*/  UIADD3 UR21, UR4, 0x5384540f, URZ ;  /* 0x5384540f04157890 */ /* 0x000fe2000fffe03f */
[----:B------:R-:W-:Y:S01]  /*03f0*/  @!P0 CS2R R8, SRZ ;  /* 0x0000000000088805 */ /* 0x000fe2000001ff00 */
[----:B------:R-:W-:Y:S01]  /*0400*/  UIADD3 UR23, UR4, -0xe443238, URZ ;  /* 0xf1bbcdc804177890 */ /* 0x000fe2000fffe03f */
[----:B------:R-:W-:Y:S01]  /*0410*/  IMAD R5, R5, -0x326172a9, RZ ;  /* 0xcd9e8d5705057824 */ /* 0x000fe200078e02ff */
[----:B------:R-:W-:Y:S01]  /*0420*/  LOP3.LUT R7, R20, UR9, R7, 0x96, !PT ;  /* 0x0000000914077c12 */ /* 0x000fe2000f8e9607 */
[----:B------:R-:W-:Y:S01]  /*0430*/  IMAD.HI.U32 R24, R21, -0x326172a9, RZ ;  /* 0xcd9e8d5715187827 */ /* 0x000fe200078e00ff */
[----:B------:R-:W-:Y:S01]  /*0440*/  UIADD3 UR24, UR5, -0x24c28bd8, URZ ;  /* 0xdb3d742805187890 */ /* 0x000fe2000fffe03f */
[----:B------:R-:W-:Y:S01]  /*0450*/  @!P0 CS2R R10, SRZ ;  /* 0x00000000000a8805 */ /* 0x000fe2000001ff00 */
[----:B------:R-:W-:Y:S01]  /*0460*/  UIADD3 UR25, UR4, -0x700cb87f, URZ ;  /* 0x8ff3478104197890 */ /* 0x000fe2000fffe03f */
[C---:B------:R-:W-:Y:S01]  /*0470*/  IMAD.HI.U32 R23, R7.reuse, -0x2daee0ad, RZ ;  /* 0xd2511f5307177827 */ /* 0x040fe200078e00ff */
[----:B------:R-:W-:Y:S01]  /*0480*/  LOP3.LUT R5, R24, UR11, R5, 0x96, !PT ;  /* 0x0000000b18057c12 */ /* 0x000fe2000f8e9605 */
[----:B------:R-:W-:Y:S01]  /*0490*/  UIADD3 UR26, UR5, -0x695add53, URZ ;  /* 0x96a522ad051a7890 */ /* 0x000fe2000fffe03f */
[----:B------:R-:W-:Y:S01]  /*04a0*/  @!P0 CS2R R18, SRZ ;  /* 0x0000000000128805 */ /* 0x000fe2000001ff00 */
[----:B------:R-:W-:Y:S01]  /*04b0*/  IMAD R7, R7, -0x2daee0ad, RZ ;  /* 0xd2511f5307077824 */ /* 0x000fe200078e02ff */
[----:B------:R-:W-:Y:S01]  /*04c0*/  LOP3.LUT R22, R23, UR12, R22, 0x96, !PT ;  /* 0x0000000c17167c12 */ /* 0x000fe2000f8e9616 */
[----:B------:R-:W-:Y:S01]  /*04d0*/  IMAD.HI.U32 R20, R5, -0x2daee0ad, RZ ;  /* 0xd2511f5305147827 */ /* 0x000fe200078e00ff */
[----:B------:R-:W-:Y:S01]  /*04e0*/  BSSY B0, `(.L_x_528) ;  /* 0x0000683000007945 */ /* 0x000fe20003800000 */
[--C-:B------:R-:W-:Y:S01]  /*04f0*/  PRMT R68, RZ, 0x5410, R8.reuse ;  /* 0x00005410ff447816 */ /* 0x100fe20000000008 */
[----:B------:R-:W-:Y:S01]  /*0500*/  ULDC.U8 UR8, c[0x0][0x1f0] ;  /* 0x00007c0000087ab9 */ /* 0x000fe20000000000 */
[----:B------:R-:W-:Y:S01]  /*0510*/  IMAD R21, R21, -0x326172a9, RZ ;  /* 0xcd9e8d5715157824 */ /* 0x000fe200078e02ff */
[----:B------:R-:W-:Y:S01]  /*0520*/  LOP3.LUT R7, R20, UR14, R7, 0x96, !PT ;  /* 0x0000000e14077c12 */ /* 0x000fe2000f8e9607 */
[----:B------:R-:W-:Y:S01]  /*0530*/  IMAD.HI.U32 R20, R22, -0x326172a9, RZ ;  /* 0xcd9e8d5716147827 */ /* 0x000fe200078e00ff */
[----:B------:R-:W-:-:S02]  /*0540*/  PRMT R67, RZ, 0x7610, R8 ;  /* 0x00007610ff437816 */ /* 0x000fc40000000008 */
[----:B------:R-:W-:Y:S01]  /*0550*/  PRMT R66, RZ, 0x5410, R9 ;  /* 0x00005410ff427816 */ /* 0x000fe20000000009 */
[----:B------:R-:W-:Y:S01]  /*0560*/  IMAD R22, R22, -0x326172a9, RZ ;  /* 0xcd9e8d5716167824 */ /* 0x000fe200078e02ff */
[----:B------:R-:W-:Y:S01]  /*0570*/  LOP3.LUT R20, R20, UR13, R21, 0x96, !PT ;  /* 0x0000000d14147c12 */ /* 0x000fe2000f8e9615 */
[----:B------:R-:W-:Y:S01]  /*0580*/  IMAD.HI.U32 R23, R7, -0x326172a9, RZ ;  /* 0xcd9e8d5707177827 */ /* 0x000fe200078e00ff */
[----:B------:R-:W-:Y:S02]  /*0590*/  PRMT R65, RZ, 0x7610, R9 ;  /* 0x00007610ff417816 */ /* 0x000fe40000000009 */
[----:B------:R-:W-:Y:S01]  /*05a0*/  PRMT R64, RZ, 0x5410, R10 ;  /* 0x00005410ff407816 */ /* 0x000fe2000000000a */
        /* <DEDUP_REMOVED lines=8> */
[----:B------:R-:W-:Y:S02]  /*0630*/  LOP3.LUT R49, R6, 0x3, RZ, 0xc0, !PT ;  /* 0x0000000306317812 */ /* 0x000fe400078ec0ff */
        /* <DEDUP_REMOVED lines=24> */
[----:B------:R-:W-:-:S04]  /*07c0*/  IMAD.WIDE.U32 R44, R16, -0x2daee0ad, RZ ;  /* 0xd2511f53102c7825 */ /* 0x000fc800078e00ff */
[----:B------:R-:W-:Y:S01]  /*07d0*/  IMAD.MOV.U32 R6, RZ, RZ, RZ ;  /* 0x000000ffff067224 */ /* 0x000fe200078e00ff */
[----:B------:R-:W-:Y:S01]  /*07e0*/  LOP3.LUT R5, R45, UR24, R5, 0x96, !PT ;  /* 0x000000182d057c12 */ /* 0x000fe2000f8e9605 */
[----:B------:R-:W-:Y:S02]  /*07f0*/  IMAD R45, R7, -0x326172a9, RZ ;  /* 0xcd9e8d57072d7824 */ /* 0x000fe400078e02ff */
[----:B------:R-:W-:-:S04]  /*0800*/  IMAD.HI.U32 R7, R17, -0x2daee0ad, RZ ;  /* 0xd2511f5311077827 */ /* 0x000fc800078e00ff */
[----:B------:R-:W-:Y:S01]  /*0810*/  IMAD.WIDE.U32 R46, R5, -0x326172a9, RZ ;  /* 0xcd9e8d57052e7825 */ /* 0x000fe200078e00ff */
[----:B------:R-:W-:Y:S02]  /*0820*/  PRMT R5, RZ, 0x7610, R11 ;  /* 0x00007610ff057816 */ /* 0x000fe4000000000b */
[----:B------:R-:W-:Y:S02]  /*0830*/  LOP3.LUT R44, R7, UR26, R44, 0x96, !PT ;  /* 0x0000001a072c7c12 */ /* 0x000fe4000f8e962c */
[----:B------:R-:W-:Y:S01]  /*0840*/  LOP3.LUT R45, R47, UR25, R45, 0x96, !PT ;  /* 0x000000192f2d7c12 */ /* 0x000fe2000f8e962d */
[----:B------:R-:W-:Y:S01]  /*0850*/  IMAD R47, R17, -0x2daee0ad, RZ ;  /* 0xd2511f53112f7824 */ /* 0x000fe200078e02ff */
[--C-:B--2---:R-:W-:Y:S02]  /*0860*/  PRMT R73, RZ, 0x5410, R60.reuse ;  /* 0x00005410ff497816 */ /* 0x104fe4000000003c */
        /* <DEDUP_REMOVED lines=15> */
.L_x_644:
[----:B------:R-:W0:Y:S01]  /*0960*/  S2R R15, SR_TID.X ;  /* 0x00000000000f7919 */ /* 0x000e220000002100 */
[----:B------:R-:W-:Y:S01]  /*0970*/  ISETP.NE.U32.AND P1, PT, RZ, c[0x0][0x1c0], PT ;  /* 0x00007000ff007a0c */ /* 0x000fe20003f25070 */
[----:B------:R-:W-:Y:S01]  /*0980*/  IMAD R13, R0, c[0x0][0x168], RZ ;  /* 0x00005a00000d7a24 */ /* 0x000fe200078e02ff */
[----:B------:R-:W-:Y:S01]  /*0990*/  ISETP.NE.U32.AND P0, PT, RZ, c[0x0][0x180], PT ;  /* 0x00006000ff007a0c */ /* 0x000fe20003f05070 */
[----:B------:R-:W-:Y:S01]  /*09a0*/  IMAD.MOV.U32 R37, RZ, RZ, 0x10 ;  /* 0x00000010ff257424 */ /* 0x000fe200078e00ff */
[----:B------:R-:W-:Y:S02]  /*09b0*/  ISETP.NE.AND.EX P1, PT, RZ, c[0x0][0x1c4], PT, P1 ;  /* 0x00007100ff007a0c */ /* 0x000fe40003f25310 */
[----:B------:R-:W-:Y:S02]  /*09c0*/  ISETP.NE.AND.EX P0, PT, RZ, c[0x0][0x184], PT, P0 ;  /* 0x00006100ff007a0c */ /* 0x000fe40003f05300 */
[----:B------:R-:W-:-:S04]  /*09d0*/  SHF.R.S32.HI R14, RZ, 0x1f, R13 ;  /* 0x0000001fff0e7819 */ /* 0x000fc8000001140d */
[----:B------:R-:W-:-:S05]  /*09e0*/  LEA.HI R14, R14, R13, RZ, 0x3 ;  /* 0x0000000d0e0e7211 */ /* 0x000fca00078f18ff */
[----:B------:R-:W-:-:S05]  /*09f0*/  @P1 MOV R17, 0x2 ;  /* 0x0000000200111802 */ /* 0x000fca0000000f00 */
[----:B------:R-:W-:Y:S01]  /*0a00*/  @P1 IMAD.WIDE R16, R0, R17, c[0x0][0x1c0] ;  /* 0x0000700000101625 */ /* 0x000fe200078e0211 */
[----:B0-----:R-:W-:-:S04]  /*0a10*/  LOP3.LUT R15, R15, 0x1f, RZ, 0xc0, !PT ;  /* 0x0000001f0f0f7812 */ /* 0x001fc800078ec0ff */
[----:B------:R-:W-:Y:S01]  /*0a20*/  LEA.HI.SX32 R36, R14, R15, 0x1d ;  /* 0x0000000f0e247211 */ /* 0x000fe200078feaff */
[----:B------:R0:W2:Y:S03]  /*0a30*/  @P1 LDG.E.U16 R13, [R16.64] ;  /* 0x00000006100d1981 */ /* 0x0000a6000c1e1500 */
[C---:B------:R-:W-:Y:S01]  /*0a40*/  @P0 LEA R14, P2, R36.reuse, c[0x0][0x180], 0x4 ;  /* 0x00006000240e0a11 */ /* 0x040fe200078420ff */
[----:B------:R-:W-:-:S03]  /*0a50*/  IMAD.WIDE.U32 R18, R36, R37, c[0x0][0x170] ;  /* 0x00005c0024127625 */ /* 0x000fc600078e0025 */
[----:B------:R-:W-:-:S03]  /*0a60*/  @P0 LEA.HI.X R15, R36, c[0x0][0x184], RZ, 0x4, P2 ;  /* 0x00006100240f0a11 */ /* 0x000fc600010f24ff */
[----:B0-----:R-:W5:Y:S04]  /*0a70*/  LDG.E.128 R16, [R18.64] ;  /* 0x0000000612107981 */ /* 0x001f68000c1e1d00 */
[----:B------:R0:W5:Y:S01]  /*0a80*/  @P0 LDG.E.128 R20, [R14.64] ;  /* 0x000000060e140981 */ /* 0x000162000c1e1d00 */
[C---:B------:R-:W-:Y:S01]  /*0a90*/  ISETP.NE.AND P2, PT, R49.reuse, 0x1, PT ;  /* 0x000000013100780c */ /* 0x040fe20003f45270 */
[----:B------:R-:W-:Y:S01]  /*0aa0*/  BSSY B1, `(.L_x_529) ;  /* 0x000000e000017945 */ /* 0x000fe20003800000 */
[----:B------:R-:W-:Y:S01]  /*0ab0*/  IMAD.MOV.U32 R31, RZ, RZ, 0x3f800000 ;  /* 0x3f800000ff1f7424 */ /* 0x000fe200078e00ff */
[----:B------:R-:W-:Y:S02]  /*0ac0*/  IADD3 R24, R49, 0x1, RZ ;  /* 0x0000000131187810 */ /* 0x000fe40007ffe0ff */
[----:B--2---:R-:W-:-:S08]  /*0ad0*/  @P1 PRMT R31, RZ, 0x5410, R13 ;  /* 0x00005410ff1f1816 */ /* 0x004fd0000000000d */
        /* <DEDUP_REMOVED lines=9> */
.L_x_530:
[----:B0-----:R-:W-:Y:S02]  /*0b70*/  IMAD.MOV.U32 R13, RZ, RZ, R46 ;  /* 0x000000ffff0d7224 */ /* 0x001fe400078e002e */
.L_x_531:
[----:B------:R-:W-:Y:S05]  /*0b80*/  BSYNC B1 ;  /* 0x0000000000017941 */ /* 0x000fea0003800000 */
.L_x_529:
        /* <DEDUP_REMOVED lines=16> */
.L_x_535:
[----:B------:R-:W-:Y:S05]  /*0c90*/  BSYNC B2 ;  /* 0x0000000000027941 */ /* 0x000fea0003800000 */
.L_x_534:
        /* <DEDUP_REMOVED lines=40> */
[----:B------:R-:W-:Y:S01]  /*0f20*/  IMAD.MOV.U32 R24, RZ, RZ, RZ ;  /* 0x000000ffff187224 */ /* 0x000fe200078e00ff */
[----:B------:R-:W-:Y:S02]  /*0f30*/  LOP3.LUT R44, R15, UR26, R44, 0x96, !PT ;  /* 0x0000001a0f2c7c12 */ /* 0x000fe4000f8e962c */
[----:B------:R-:W-:Y:S02]  /*0f40*/  MOV R47, R14 ;  /* 0x0000000e002f7202 */ /* 0x000fe40000000f00 */
.L_x_533:
[----:B------:R-:W-:Y:S05]  /*0f50*/  BSYNC B1 ;  /* 0x0000000000017941 */ /* 0x000fea0003800000 */
.L_x_532:
        /* <DEDUP_REMOVED lines=23> */
.L_x_537:
[----:B------:R-:W-:Y:S02]  /*10d0*/  IMAD.MOV.U32 R14, RZ, RZ, R46 ;  /* 0x000000ffff0e7224 */ /* 0x000fe400078e002e */
.L_x_538:
[----:B------:R-:W-:Y:S05]  /*10e0*/  BSYNC B1 ;  /* 0x0000000000017941 */ /* 0x000fea0003800000 */
.L_x_536:
        /* <DEDUP_REMOVED lines=16> */
.L_x_542:
[----:B------:R-:W-:Y:S05]  /*11f0*/  BSYNC B2 ;  /* 0x0000000000027941 */ /* 0x000fea0003800000 */
.L_x_541:
        /* <DEDUP_REMOVED lines=41> */
[----:B------:R-:W-:Y:S01]  /*1490*/  IMAD.MOV.U32 R25, RZ, RZ, RZ ;  /* 0x000000ffff197224 */ /* 0x000fe200078e00ff */
[----:B------:R-:W-:Y:S02]  /*14a0*/  MOV R47, R24 ;  /* 0x00000018002f7202 */ /* 0x000fe40000000f00 */
.L_x_540:
[----:B------:R-:W-:Y:S05]  /*14b0*/  BSYNC B1 ;  /* 0x0000000000017941 */ /* 0x000fea0003800000 */
.L_x_539:
[----:B------:R-:W0:Y:S01]  /*14c0*/  I2F.U32 R14, R14 ;  /* 0x0000000e000e7306 */ /* 0x000e220000201000 */
[----:B------:R-:W-:Y:S01]  /*14d0*/  PRMT R16, RZ, 0x7610, R16 ;  /* 0x00007610ff107816 */ /* 0x000fe20000000010 */
[----:B------:R-:W-:Y:S01]  /*14e0*/  BSSY B1, `(.L_x_543) ;  /* 0x0000015000017945 */ /* 0x000fe20003800000 */
[C---:B------:R-:W-:Y:S02]  /*14f0*/  ISETP.NE.AND P1, PT, R25.reuse, 0x1, PT ;  /* 0x000000011900780c */ /* 0x040fe40003f25270 */
        /* <DEDUP_REMOVED lines=18> */
.L_x_544:
[----:B------:R-:W-:Y:S02]  /*1620*/  MOV R15, R46 ;  /* 0x0000002e000f7202 */ /* 0x000fe40000000f00 */
.L_x_545:
[----:B------:R-:W-:Y:S05]  /*1630*/  BSYNC B1 ;  /* 0x0000000000017941 */ /* 0x000fea0003800000 */
.L_x_543:
        /* <DEDUP_REMOVED lines=16> */
.L_x_549:
[----:B------:R-:W-:Y:S05]  /*1740*/  BSYNC B2 ;  /* 0x0000000000027941 */ /* 0x000fea0003800000 */
.L_x_548:
        /* <DEDUP_REMOVED lines=9> */
[----:B------:R-:W-:Y:S01]  /*17e0*/  LOP3.LUT R25, R35, UR10, R25, 0x96, !PT ;  /* 0x0000000a23197c12 */ /* 0x000fe2000f8e9619 */
[----:B------:R-:W-:-:S03]  /*17f0*/  HFMA2.MMA R27, -RZ, RZ, 0, 0 ;  /* 0x00000000ff1b7435 */ /* 0x000fc600000001ff */
        /* <DEDUP_REMOVED lines=32> */
.L_x_547:
[----:B------:R-:W-:Y:S05]  /*1a00*/  BSYNC B1 ;  /* 0x0000000000017941 */ /* 0x000fea0003800000 */
.L_x_546:
        /* <DEDUP_REMOVED lines=21> */
.L_x_551:
[----:B------:R-:W-:Y:S02]  /*1b60*/  IMAD.MOV.U32 R16, RZ, RZ, R46 ;  /* 0x000000ffff107224 */ /* 0x000fe400078e002e */
.L_x_552:
[----:B------:R-:W-:Y:S05]  /*1b70*/  BSYNC B1 ;  /* 0x0000000000017941 */ /* 0x000fea0003800000 */
.L_x_550:
        /* <DEDUP_REMOVED lines=16> */
.L_x_556:
[----:B------:R-:W-:Y:S05]  /*1c80*/  BSYNC B2 ;  /* 0x0000000000027941 */ /* 0x000fea0003800000 */
.L_x_555:
        /* <DEDUP_REMOVED lines=43> */
.L_x_554:
[----:B------:R-:W-:Y:S05]  /*1f40*/  BSYNC B1 ;  /* 0x0000000000017941 */ /* 0x000fea0003800000 */
.L_x_553:
        /* <DEDUP_REMOVED lines=21> */
.L_x_558:
[----:B------:R-:W-:Y:S02]  /*20a0*/  IMAD.MOV.U32 R17, RZ, RZ, R46 ;  /* 0x000000ffff117224 */ /* 0x000fe400078e002e */
.L_x_559:
[----:B------:R-:W-:Y:S05]  /*20b0*/  BSYNC B1 ;  /* 0x0000000000017941 */ /* 0x000fea0003800000 */
.L_x_557:
        /* <DEDUP_REMOVED lines=10> */
[----:B------:R-:W-:Y:S02]  /*2160*/  @!P3 IADD3 R2, R2, 0x1, RZ ;  /* 0x000000010202b810 */ /* 0x000fe40007ffe0ff */
[----:B------:R-:W-:Y:S02]  /*2170*/  @!P3 IADD3 R27, R6, 0x1, RZ ;  /* 0x00000001061bb810 */ /* 0x000fe40007ffe0ff */
[----:B------:R-:W-:Y:S02]  /*2180*/  ISETP.NE.AND P4, PT, R2, RZ, !P3 ;  /* 0x000000ff0200720c */ /* 0x000fe40005f85270 */
[----:B------:R-:W-:-:S11]  /*2190*/  @!P3 MOV R3, RZ ;  /* 0x000000ff0003b202 */ /* 0x000fd60000000f00 */
[----:B------:R-:W-:-:S04]  /*21a0*/  @P4 IMAD.MOV R27, RZ, RZ, R6 ;  /* 0x000000ffff1b4224 */ /* 0x000fc800078e0206 */
[----:B------:R-:W-:Y:S02]  /*21b0*/  @!P3 IMAD.MOV.U32 R6, RZ, RZ, R27 ;  /* 0x000000ffff06b224 */ /* 0x000fe400078e001b */
.L_x_563:
[----:B------:R-:W-:Y:S05]  /*21c0*/  BSYNC B2 ;  /* 0x0000000000027941 */ /* 0x000fea0003800000 */
.L_x_562:
        /* <DEDUP_REMOVED lines=43> */
.L_x_561:
[----:B------:R-:W-:Y:S05]  /*2480*/  BSYNC B1 ;  /* 0x0000000000017941 */ /* 0x000fea0003800000 */
.L_x_560:
        /* <DEDUP_REMOVED lines=21> */
.L_x_565:
[----:B------:R-:W-:Y:S02]  /*25e0*/  IMAD.MOV.U32 R25, RZ, RZ, R46 ;  /* 0x000000ffff197224 */ /* 0x000fe400078e002e */
.L_x_566:
[----:B------:R-:W-:Y:S05]  /*25f0*/  BSYNC B1 ;  /* 0x0000000000017941 */ /* 0x000fea0003800000 */
.L_x_564:
        /* <DEDUP_REMOVED lines=16> */
.L_x_570:
[----:B------:R-:W-:Y:S05]  /*2700*/  BSYNC B2 ;  /* 0x0000000000027941 */ /* 0x000fea0003800000 */
.L_x_569:
        /* <DEDUP_REMOVED lines=43> */
.L_x_568:
[----:B------:R-:W-:Y:S05]  /*29c0*/  BSYNC B1 ;  /* 0x0000000000017941 */ /* 0x000fea0003800000 */
.L_x_567:
[----:B------:R0:W1:Y:S01]  /*29d0*/  I2F.U32 R28, R25 ;  /* 0x00000019001c7306 */ /* 0x0000620000201000 */
[----:B------:R-:W-:Y:S01]  /*29e0*/  PRMT R18, RZ, 0x7610, R18 ;  /* 0x00007610ff127816 */ /* 0x000fe20000000012 */
[----:B------:R-:W-:Y:S01]  /*29f0*/  BSSY B1, `(.L_x_571) ;  /* 0x0000014000017945 */ /* 0x000fe20003800000 */
[C---:B------:R-:W-:Y:S02]  /*2a00*/  ISETP.NE.AND P5, PT, R29.reuse, 0x1, PT ;  /* 0x000000011d00780c */ /* 0x040fe40003fa5270 */
[----:B------:R-:W-:Y:S01]  /*2a10*/  IADD3 R27, R29, 0x1, RZ ;  /* 0x000000011d1b7810 */ /* 0x000fe20007ffe0ff */
[----:B------:R-:W-:Y:S01]  /*2a20*/  FMUL.FTZ R18, R18, R31 ;  /* 0x0000001f12127220 */ /* 0x000fe20000410000 */
[----:B0-----:R-:W-:-:S03]  /*2a30*/  @P0 PRMT R25, RZ, 0x7610, R22 ;  /* 0x00007610ff190816 */ /* 0x001fc60000000016 */
[----:B------:R-:W-:Y:S02]  /*2a40*/  FMUL.FTZ R18, R18, c[0x0][0x1e8] ;  /* 0x00007a0012127a20 */ /* 0x000fe40000410000 */
[----:B-1----:R-:W-:-:S05]  /*2a50*/  FFMA.FTZ R28, R28, R55, 1.1641532182693481445e-10 ;  /* 0x2f0000001c1c7423 */ /* 0x002fca0000010037 */
[----:B------:R-:W-:-:S04]  /*2a60*/  FSETP.GTU.FTZ.AND P4, PT, R28, c[0x0][0x1e4], PT ;  /* 0x000079001c007a0b */ /* 0x000fc80003f9c000 */
        /* <DEDUP_REMOVED lines=11> */
.L_x_572:
[----:B------:R-:W-:Y:S02]  /*2b20*/  IMAD.MOV.U32 R25, RZ, RZ, R46 ;  /* 0x000000ffff197224 */ /* 0x000fe400078e002e */
.L_x_573:
[----:B------:R-:W-:Y:S05]  /*2b30*/  BSYNC B1 ;  /* 0x0000000000017941 */ /* 0x000fea0003800000 */
.L_x_571:
        /* <DEDUP_REMOVED lines=16> */
.L_x_577:
[----:B------:R-:W-:Y:S05]  /*2c40*/  BSYNC B2 ;  /* 0x0000000000027941 */ /* 0x000fea0003800000 */
.L_x_576:
        /* <DEDUP_REMOVED lines=41> */
[----:B------:R-:W-:Y:S02]  /*2ee0*/  LOP3.LUT R44, R29, UR26, R44, 0x96, !PT ;  /* 0x0000001a1d2c7c12 */ /* 0x000fe4000f8e962c */
[----:B------:R-:W-:Y:S02]  /*2ef0*/  MOV R47, R28 ;  /* 0x0000001c002f7202 */ /* 0x000fe40000000f00 */
.L_x_575:
[----:B------:R-:W-:Y:S05]  /*2f00*/  BSYNC B1 ;  /* 0x0000000000017941 */ /* 0x000fea0003800000 */
.L_x_574:
        /* <DEDUP_REMOVED lines=21> */
.L_x_579:
[----:B------:R-:W-:Y:S02]  /*3060*/  MOV R25, R46 ;  /* 0x0000002e00197202 */ /* 0x000fe40000000f00 */
.L_x_580:
[----:B------:R-:W-:Y:S05]  /*3070*/  BSYNC B1 ;  /* 0x0000000000017941 */ /* 0x000fea0003800000 */
.L_x_578:
        /* <DEDUP_REMOVED lines=15> */
[----:B------:R-:W-:Y:S01]  /*3170*/  @P0 IMAD.MOV R30, RZ, RZ, R6 ;  /* 0x000000ffff1e0224 */ /* 0x000fe200078e0206 */
[----:B------:R-:W-:-:S03]  /*3180*/  ISETP.NE.AND P0, PT, R29, RZ, PT ;  /* 0x000000ff1d00720c */ /* 0x000fc60003f05270 */
[----:B------:R-:W-:-:S05]  /*3190*/  @!P6 IMAD.MOV.U32 R6, RZ, RZ, R30 ;  /* 0x000000ffff06e224 */ /* 0x000fca00078e001e */
.L_x_584:
[----:B------:R-:W-:Y:S05]  /*31a0*/  BSYNC B2 ;  /* 0x0000000000027941 */ /* 0x000fea0003800000 */
.L_x_583:
        /* <DEDUP_REMOVED lines=35> */
[----:B------:R-:W-:Y:S01]  /*33e0*/  LOP3.LUT R46, R45, UR24, R38, 0x96, !PT ;  /* 0x000000182d2e7c12 */ /* 0x000fe2000f8e9626 */
[----:B------:R-:W-:-:S03]  /*33f0*/  HFMA2.MMA R38, -RZ, RZ, 0, 0 ;  /* 0x00000000ff267435 */ /* 0x000fc600000001ff */
[----:B------:R-:W-:Y:S01]  /*3400*/  LOP3.LUT R32, R35, UR23, R32, 0x96, !PT ;  /* 0x0000001723207c12 */ /* 0x000fe2000f8e9620 */
[----:B------:R-:W-:-:S04]  /*3410*/  IMAD.WIDE.U32 R46, R46, -0x326172a9, RZ ;  /* 0xcd9e8d572e2e7825 */ /* 0x000fc800078e00ff */
[----:B------:R-:W-:Y:S01]  /*3420*/  IMAD.WIDE.U32 R32, R32, -0x2daee0ad, RZ ;  /* 0xd2511f5320207825 */ /* 0x000fe200078e00ff */
[----:B------:R-:W-:-:S03]  /*3430*/  LOP3.LUT R45, R47, UR25, R34, 0x96, !PT ;  /* 0x000000192f2d7c12 */ /* 0x000fc6000f8e9622 */
[----:B------:R-:W-:Y:S01]  /*3440*/  IMAD.MOV.U32 R47, RZ, RZ, R32 ;  /* 0x000000ffff2f7224 */ /* 0x000fe200078e0020 */
[----:B------:R-:W-:Y:S02]  /*3450*/  LOP3.LUT R44, R33, UR26, R44, 0x96, !PT ;  /* 0x0000001a212c7c12 */ /* 0x000fe4000f8e962c */
.L_x_582:
[----:B------:R-:W-:Y:S05]  /*3460*/  BSYNC B1 ;  /* 0x0000000000017941 */ /* 0x000fea0003800000 */
.L_x_581:
[----:B------:R-:W-:Y:S01]  /*3470*/  IMAD.SHL.U32 R29, R36, 0x10, RZ ;  /* 0x00000010241d7824 */ /* 0x000fe200078e00ff */
[----:B------:R-:W-:Y:S02]  /*3480*/  SEL R34, RZ, 0x10000, P5 ;  /* 0x00010000ff227807 */ /* 0x000fe40002800000 */
[----:B------:R-:W-:Y:S02]  /*3490*/  SHF.R.U32.HI R30, RZ, 0x1c, R36 ;  /* 0x0000001cff1e7819 */ /* 0x000fe40000011624 */
[----:B------:R-:W-:Y:S02]  /*34a0*/  IADD3 R32, P5, R29, c[0x0][0x188], RZ ;  /* 0x000062001d207a10 */ /* 0x000fe40007fbe0ff */
[----:B------:R-:W-:Y:S02]  /*34b0*/  ISETP.NE.AND P6, PT, R26, RZ, PT ;  /* 0x000000ff1a00720c */ /* 0x000fe40003fc5270 */
[----:B------:R-:W-:-:S02]  /*34c0*/  IADD3.X R33, R30, c[0x0][0x18c], RZ, P5, !PT ;  /* 0x000063001e217a10 */ /* 0x000fc40002ffe4ff */
[----:B------:R-:W-:Y:S02]  /*34d0*/  ISETP.NE.AND P5, PT, R24, RZ, PT ;  /* 0x000000ff1800720c */ /* 0x000fe40003fa5270 */
[----:B------:R0:W1:Y:S01]  /*34e0*/  I2F.U32 R24, R25 ;  /* 0x0000001900187306 */ /* 0x0000620000201000 */
[----:B------:R-:W-:Y:S02]  /*34f0*/  PRMT R26, RZ, 0x7610, R19 ;  /* 0x00007610ff1a7816 */ /* 0x000fe40000000013 */
[----:B------:R-:W-:Y:S02]  /*3500*/  SEL R41, RZ, 0x100, P4 ;  /* 0x00000100ff297807 */ /* 0x000fe40002000000 */
[----:B------:R-:W-:Y:S01]  /*3510*/  SEL R35, RZ, 0x1, P2 ;  /* 0x00000001ff237807 */ /* 0x000fe20001000000 */
[----:B------:R-:W-:Y:S01]  /*3520*/  FMUL.FTZ R26, R26, R31 ;  /* 0x0000001f1a1a7220 */ /* 0x000fe20000410000 */
[----:B------:R-:W-:Y:S02]  /*3530*/  SEL R39, RZ, 0x1, P1 ;  /* 0x00000001ff277807 */ /* 0x000fe40000800000 */
[----:B0-----:R-:W-:Y:S01]  /*3540*/  F2FP.BF16.PACK_AB R25, R16, R15 ;  /* 0x0000000f1019723e */ /* 0x001fe200000010ff */
[----:B------:R-:W-:Y:S01]  /*3550*/  FMUL.FTZ R26, R26, c[0x0][0x1e8] ;  /* 0x00007a001a1a7a20 */ /* 0x000fe20000410000 */
[----:B------:R-:W-:Y:S01]  /*3560*/  SEL R40, RZ, 0x1, P5 ;  /* 0x00000001ff287807 */ /* 0x000fe20002800000 */
[----:B-1----:R-:W-:-:S05]  /*3570*/  FFMA.FTZ R24, R24, R55, 1.1641532182693481445e-10 ;  /* 0x2f00000018187423 */ /* 0x002fca0000010037 */
[----:B------:R-:W-:Y:S02]  /*3580*/  FSETP.GTU.FTZ.AND P4, PT, R24, c[0x0][0x1e4], PT ;  /* 0x0000790018007a0b */ /* 0x000fe40003f9c000 */
[----:B------:R-:W-:Y:S02]  /*3590*/  @P0 PRMT R24, RZ, 0x7610, R23 ;  /* 0x00007610ff180816 */ /* 0x000fe40000000017 */
[----:B------:R-:W-:Y:S02]  /*35a0*/  FSEL R19, R26, RZ, !P4 ;  /* 0x000000ff1a137208 */ /* 0x000fe40006000000 */
[----:B------:R-:W-:Y:S02]  /*35b0*/  F2FP.BF16.PACK_AB R26, R18, R17 ;  /* 0x00000011121a723e */ /* 0x000fe400000010ff */
[----:B------:R-:W-:Y:S01]  /*35c0*/  SEL R42, RZ, 0x1000000, P4 ;  /* 0x01000000ff2a7807 */ /* 0x000fe20002000000 */
[----:B------:R-:W-:Y:S01]  /*35d0*/  @P0 FADD.FTZ R19, R19, R24 ;  /* 0x0000001813130221 */ /* 0x000fe20000010000 */
[----:B------:R-:W-:-:S02]  /*35e0*/  F2FP.BF16.PACK_AB R24, R14, R13 ;  /* 0x0000000d0e18723e */ /* 0x000fc400000010ff */
[----:B------:R-:W-:Y:S02]  /*35f0*/  LOP3.LUT R42, R41, R42, R34, 0xfe, !PT ;  /* 0x0000002a292a7212 */ /* 0x000fe400078efe22 */
[----:B------:R-:W-:Y:S02]  /*3600*/  F2FP.BF16.PACK_AB R27, R19, R28 ;  /* 0x0000001c131b723e */ /* 0x000fe400000010ff */
[----:B------:R-:W-:-:S03]  /*3610*/  SEL R41, RZ, 0x1, P3 ;  /* 0x00000001ff297807 */ /* 0x000fc60001800000 */
[----:B------:R0:W-:Y:S02]  /*3620*/  STG.E.128 [R32.64], R24 ;  /* 0x0000001820007986 */ /* 0x0001e4000c101d06 */
[----:B0-----:R-:W-:Y:S01]  /*3630*/  IMAD.WIDE.U32 R24, R35, 0x1000000, RZ ;  /* 0x0100000023187825 */ /* 0x001fe200078e00ff */
[----:B------:R-:W-:Y:S02]  /*3640*/  IADD3 R32, R36, 0x20, RZ ;  /* 0x0000002024207810 */ /* 0x000fe40007ffe0ff */
[----:B------:R-:W-:Y:S01]  /*3650*/  SEL R33, RZ, 0x1, P6 ;  /* 0x00000001ff217807 */ /* 0x000fe20003000000 */
[----:B------:R-:W-:Y:S01]  /*3660*/  IMAD.WIDE.U32 R26, R39, 0x10000, RZ ;  /* 0x00010000271a7825 */ /* 0x000fe200078e00ff */
[----:B------:R-:W-:-:S03]  /*3670*/  LOP3.LUT R39, R25, R42, R41, 0xfe, !PT ;  /* 0x0000002a19277212 */ /* 0x000fc600078efe29 */
[----:B------:R-:W-:-:S05]  /*3680*/  IMAD.WIDE.U32 R34, R40, 0x100, RZ ;  /* 0x0000010028227825 */ /* 0x000fca00078e00ff */
[----:B------:R-:W-:Y:S02]  /*3690*/  LOP3.LUT R24, R34, R24, R26, 0xfe, !PT ;  /* 0x0000001822187212 */ /* 0x000fe400078efe1a */
[----:B------:R-:W-:Y:S02]  /*36a0*/  LEA R26, P1, R36, c[0x0][0x190], 0x3 ;  /* 0x00006400241a7a11 */ /* 0x000fe400078218ff */
[----:B------:R-:W-:Y:S02]  /*36b0*/  @P0 LEA R34, P2, R32, c[0x0][0x180], 0x4 ;  /* 0x0000600020220a11 */ /* 0x000fe400078420ff */
[----:B------:R-:W-:Y:S02]  /*36c0*/  LOP3.LUT R25, R35, R39, R27, 0xfe, !PT ;  /* 0x0000002723197212 */ /* 0x000fe400078efe1b */
[----:B------:R-:W-:Y:S01]  /*36d0*/  LEA.HI.X R27, R36, c[0x0][0x194], RZ, 0x3, P1 ;  /* 0x00006500241b7a11 */ /* 0x000fe200008f1cff */
[----:B------:R-:W-:Y:S01]  /*36e0*/  IMAD.WIDE.U32 R36, R32, R37, c[0x0][0x170] ;  /* 0x00005c0020247625 */ /* 0x000fe200078e0025 */
[----:B------:R-:W-:-:S02]  /*36f0*/  LOP3.LUT R24, R24, R33, RZ, 0xfc, !PT ;  /* 0x0000002118187212 */ /* 0x000fc400078efcff */
[----:B------:R-:W-:-:S03]  /*3700*/  @P0 LEA.HI.X R35, R32, c[0x0][0x184], RZ, 0x4, P2 ;  /* 0x0000610020230a11 */ /* 0x000fc600010f24ff */
[----:B------:R0:W-:Y:S04]  /*3710*/  STG.E.64 [R26.64], R24 ;  /* 0x000000181a007986 */ /* 0x0001e8000c101b06 */
[----:B------:R1:W5:Y:S04]  /*3720*/  @P0 LDG.E.128 R20, [R34.64] ;  /* 0x0000000622140981 */ /* 0x000368000c1e1d00 */
[----:B0-----:R1:W5:Y:S01]  /*3730*/  LDG.E.128 R24, [R36.64] ;  /* 0x0000000624187981 */ /* 0x001362000c1e1d00 */
[C---:B------:R-:W-:Y:S01]  /*3740*/  ISETP.NE.AND P1, PT, R38.reuse, 0x1, PT ;  /* 0x000000012600780c */ /* 0x040fe20003f25270 */
[----:B------:R-:W-:Y:S01]  /*3750*/  BSSY B1, `(.L_x_585) ;  /* 0x000000c000017945 */ /* 0x000fe20003800000 */
[----:B------:R-:W-:-:S11]  /*3760*/  IADD3 R39, R38, 0x1, RZ ;  /* 0x0000000126277810 */ /* 0x000fd60007ffe0ff */
[----:B------:R-:W-:Y:S05]  /*3770*/  @!P1 BRA `(.L_x_586) ;  /* 0x0000008000009947 */ /* 0x000fea0003800000 */
[----:B-1----:R-:W-:Y:S01]  /*3780*/  ISETP.NE.AND P1, PT, R38, 0x2, PT ;  /* 0x000000022600780c */ /* 0x002fe20003f25270 */
[----:B------:R-:W-:-:S12]  /*3790*/  IMAD.MOV.U32 R33, RZ, RZ, R44 ;  /* 0x000000ffff217224 */ /* 0x000fd800078e002c */
[----:B------:R-:W-:Y:S05]  /*37a0*/  @!P1 BRA `(.L_x_587) ;  /* 0x0000006000009947 */ /* 0x000fea0003800000 */
[----:B------:R-:W-:Y:S01]  /*37b0*/  ISETP.NE.AND P1, PT, R38, 0x3, PT ;  /* 0x000000032600780c */ /* 0x000fe20003f25270 */
[----:B------:R-:W-:-:S12]  /*37c0*/  IMAD.MOV.U32 R33, RZ, RZ, R45 ;  /* 0x000000ffff217224 */ /* 0x000fd800078e002d */
[----:B------:R-:W-:Y:S05]  /*37d0*/  @P1 BRA `(.L_x_587) ;  /* 0x0000003000001947 */ /* 0x000fea0003800000 */
[----:B------:R-:W-:Y:S01]  /*37e0*/  IMAD.MOV.U32 R33, RZ, RZ, R47 ;  /* 0x000000ffff217224 */ /* 0x000fe200078e002f */
[----:B------:R-:W-:Y:S05]  /*37f0*/  BRA `(.L_x_587) ;  /* 0x0000001000007947 */ /* 0x000fea0003800000 */
.L_x_586:
[----:B-1----:R-:W-:Y:S02]  /*3800*/  MOV R33, R46 ;  /* 0x0000002e00217202 */ /* 0x002fe40000000f00 */
.L_x_587:
[----:B------:R-:W-:Y:S05]  /*3810*/  BSYNC B1 ;  /* 0x0000000000017941 */ /* 0x000fea0003800000 */
.L_x_585:
        /* <DEDUP_REMOVED lines=16> */
.L_x_591:
[----:B------:R-:W-:Y:S05]  /*3920*/  BSYNC B2 ;  /* 0x0000000000027941 */ /* 0x000fea0003800000 */
.L_x_590:
        /* <DEDUP_REMOVED lines=33> */
[----:B------:R-:W-:Y:S01]  /*3b40*/  IMAD.WIDE.U32 R44, R44, -0x2daee0ad, RZ ;  /* 0xd2511f532c2c7825 */ /* 0x000fe200078e00ff */
[----:B------:R-:W-:-:S03]  /*3b50*/  HFMA2.MMA R39, -RZ, RZ, 0, 0 ;  /* 0x00000000ff277435 */ /* 0x000fc600000001ff */
        /* <DEDUP_REMOVED lines=8> */
.L_x_589:
[----:B------:R-:W-:Y:S05]  /*3be0*/  BSYNC B1 ;  /* 0x0000000000017941 */ /* 0x000fea0003800000 */
.L_x_588:
[----:B------:R-:W0:Y:S01]  /*3bf0*/  I2F.U32 R34, R33 ;  /* 0x0000002100227306 */ /* 0x000e220000201000 */
[----:B-----5:R-:W-:Y:S01]  /*3c00*/  PRMT R36, RZ, 0x5410, R24 ;  /* 0x00005410ff247816 */ /* 0x020fe20000000018 */
        /* <DEDUP_REMOVED lines=20> */
.L_x_593:
[----:B------:R-:W-:Y:S02]  /*3d50*/  IMAD.MOV.U32 R34, RZ, RZ, R46 ;  /* 0x000000ffff227224 */ /* 0x000fe400078e002e */
.L_x_594:
[----:B------:R-:W-:Y:S05]  /*3d60*/  BSYNC B1 ;  /* 0x0000000000017941 */ /* 0x000fea0003800000 */
.L_x_592:
        /* <DEDUP_REMOVED lines=16> */
.L_x_598:
[----:B------:R-:W-:Y:S05]  /*3e70*/  BSYNC B2 ;  /* 0x0000000000027941 */ /* 0x000fea0003800000 */
.L_x_597:
        /* <DEDUP_REMOVED lines=43> */
.L_x_596:
[----:B------:R-:W-:Y:S05]  /*4130*/  BSYNC B1 ;  /* 0x0000000000017941 */ /* 0x000fea0003800000 */
.L_x_595:
        /* <DEDUP_REMOVED lines=22> */
.L_x_600:
[----:B------:R-:W-:Y:S02]  /*42a0*/  IMAD.MOV.U32 R24, RZ, RZ, R46 ;  /* 0x000000ffff187224 */ /* 0x000fe400078e002e */
.L_x_601:
[----:B------:R-:W-:Y:S05]  /*42b0*/  BSYNC B1 ;  /* 0x0000000000017941 */ /* 0x000fea0003800000 */
.L_x_599:
        /* <DEDUP_REMOVED lines=16> */
.L_x_605:
[----:B------:R-:W-:Y:S05]  /*43c0*/  BSYNC B2 ;  /* 0x0000000000027941 */ /* 0x000fea0003800000 */
.L_x_604:
        /* <DEDUP_REMOVED lines=43> */
.L_x_603:
[----:B------:R-:W-:Y:S05]  /*4680*/  BSYNC B1 ;  /* 0x0000000000017941 */ /* 0x000fea0003800000 */
.L_x_602:
        /* <DEDUP_REMOVED lines=21> */
.L_x_607:
[----:B------:R-:W-:Y:S02]  /*47e0*/  IMAD.MOV.U32 R24, RZ, RZ, R46 ;  /* 0x000000ffff187224 */ /* 0x000fe400078e002e */
.L_x_608:
[----:B------:R-:W-:Y:S05]  /*47f0*/  BSYNC B1 ;  /* 0x0000000000017941 */ /* 0x000fea0003800000 */
.L_x_606:
        /* <DEDUP_REMOVED lines=16> */
.L_x_612:
[----:B------:R-:W-:Y:S05]  /*4900*/  BSYNC B2 ;  /* 0x0000000000027941 */ /* 0x000fea0003800000 */
.L_x_611:
        /* <DEDUP_REMOVED lines=43> */
.L_x_610:
[----:B------:R-:W-:Y:S05]  /*4bc0*/  BSYNC B1 ;  /* 0x0000000000017941 */ /* 0x000fea0003800000 */
.L_x_609:
        /* <DEDUP_REMOVED lines=21> */
.L_x_614:
[----:B------:R-:W-:Y:S02]  /*4d20*/  IMAD.MOV.U32 R24, RZ, RZ, R46 ;  /* 0x000000ffff187224 */ /* 0x000fe400078e002e */
.L_x_615:
[----:B------:R-:W-:Y:S05]  /*4d30*/  BSYNC B1 ;  /* 0x0000000000017941 */ /* 0x000fea0003800000 */
.L_x_613:
        /* <DEDUP_REMOVED lines=16> */
.L_x_619:
[----:B------:R-:W-:Y:S05]  /*4e40*/  BSYNC B2 ;  /* 0x0000000000027941 */ /* 0x000fea0003800000 */
.L_x_618:
        /* <DEDUP_REMOVED lines=43> */
.L_x_617:
[----:B------:R-:W-:Y:S05]  /*5100*/  BSYNC B1 ;  /* 0x0000000000017941 */ /* 0x000fea0003800000 */
.L_x_616:
        /* <DEDUP_REMOVED lines=21> */
.L_x_621:
[----:B------:R-:W-:Y:S02]  /*5260*/  MOV R39, R46 ;  /* 0x0000002e00277202 */ /* 0x000fe40000000f00 */
.L_x_622:
[----:B------:R-:W-:Y:S05]  /*5270*/  BSYNC B1 ;  /* 0x0000000000017941 */ /* 0x000fea0003800000 */
.L_x_620:
        /* <DEDUP_REMOVED lines=16> */
.L_x_626:
[----:B------:R-:W-:Y:S05]  /*5380*/  BSYNC B2 ;  /* 0x0000000000027941 */ /* 0x000fea0003800000 */
.L_x_625:
[----:B------:R-:W-:Y:S01]  /*5390*/  LOP3.LUT R25, R25, UR5, R6, 0x96, !PT ;  /* 0x0000000519197c12 */ /* 0x000fe2000f8e9606 */
[----:B------:R-:W-:Y:S01]  /*53a0*/  IMAD.HI.U32 R24, R2, -0x326172a9, RZ ;  /* 0xcd9e8d5702187827 */ /* 0x000fe200078e00ff */
[----:B------:R-:W-:-:S03]  /*53b0*/  HFMA2.MMA R40, -RZ, RZ, 0, 0 ;  /* 0x00000000ff287435 */ /* 0x000fc600000001ff */
        /* <DEDUP_REMOVED lines=38> */
[----:B------:R-:W-:Y:S01]  /*5620*/  IMAD.MOV.U32 R47, RZ, RZ, R24 ;  /* 0x000000ffff2f7224 */ /* 0x000fe200078e0018 */
[----:B------:R-:W-:Y:S02]  /*5630*/  LOP3.LUT R44, R25, UR26, R44, 0x96, !PT ;  /* 0x0000001a192c7c12 */ /* 0x000fe4000f8e962c */
.L_x_624:
[----:B------:R-:W-:Y:S05]  /*5640*/  BSYNC B1 ;  /* 0x0000000000017941 */ /* 0x000fea0003800000 */
.L_x_623:
        /* <DEDUP_REMOVED lines=21> */
.L_x_628:
[----:B------:R-:W-:Y:S02]  /*57a0*/  IMAD.MOV.U32 R26, RZ, RZ, R46 ;  /* 0x000000ffff1a7224 */ /* 0x000fe400078e002e */
.L_x_629:
[----:B------:R-:W-:Y:S05]  /*57b0*/  BSYNC B1 ;  /* 0x0000000000017941 */ /* 0x000fea0003800000 */
.L_x_627:
        /* <DEDUP_REMOVED lines=16> */
.L_x_633:
[----:B------:R-:W-:Y:S05]  /*58c0*/  BSYNC B2 ;  /* 0x0000000000027941 */ /* 0x000fea0003800000 */
.L_x_632:
        /* <DEDUP_REMOVED lines=40> */
[----:B------:R-:W-:-:S04]  /*5b50*/  IMAD.WIDE.U32 R42, R43, -0x2daee0ad, RZ ;  /* 0xd2511f532b2a7825 */ /* 0x000fc800078e00ff */
[----:B------:R-:W-:Y:S01]  /*5b60*/  IMAD.MOV.U32 R24, RZ, RZ, RZ ;  /* 0x000000ffff187224 */ /* 0x000fe200078e00ff */
[----:B------:R-:W-:Y:S02]  /*5b70*/  LOP3.LUT R44, R43, UR26, R44, 0x96, !PT ;  /* 0x0000001a2b2c7c12 */ /* 0x000fe4000f8e962c */
[----:B------:R-:W-:Y:S02]  /*5b80*/  MOV R47, R42 ;  /* 0x0000002a002f7202 */ /* 0x000fe40000000f00 */
.L_x_631:
[----:B------:R-:W-:Y:S05]  /*5b90*/  BSYNC B1 ;  /* 0x0000000000017941 */ /* 0x000fea0003800000 */
.L_x_630:
[----:B------:R-:W0:Y:S01]  /*5ba0*/  I2F.U32 R26, R26 ;  /* 0x0000001a001a7306 */ /* 0x000e220000201000 */
[C---:B------:R-:W-:Y:S01]  /*5bb0*/  ISETP.NE.AND P6, PT, R24.reuse, 0x1, PT ;  /* 0x000000011800780c */ /* 0x040fe20003fc5270 */
[----:B------:R-:W-:Y:S01]  /*5bc0*/  BSSY B1, `(.L_x_634) ;  /* 0x0000014000017945 */ /* 0x000fe20003800000 */
[----:B------:R-:W-:Y:S01]  /*5bd0*/  IADD3 R49, R24, 0x1, RZ ;  /* 0x0000000118317810 */ /* 0x000fe20007ffe0ff */
[----:B0-----:R-:W-:Y:S01]  /*5be0*/  FFMA.FTZ R25, R26, R55, 1.1641532182693481445e-10 ;  /* 0x2f0000001a197423 */ /* 0x001fe20000010037 */
[----:B------:R-:W-:-:S04]  /*5bf0*/  PRMT R26, RZ, 0x5410, R27 ;  /* 0x00005410ff1a7816 */ /* 0x000fc8000000001b */
[----:B------:R-:W-:Y:S01]  /*5c00*/  FSETP.GTU.FTZ.AND P5, PT, R25, c[0x0][0x1e4], PT ;  /* 0x0000790019007a0b */ /* 0x000fe20003fbc000 */
[----:B------:R-:W-:Y:S01]  /*5c10*/  FMUL.FTZ R40, R26, R31 ;  /* 0x0000001f1a287220 */ /* 0x000fe20000410000 */
[----:B------:R-:W-:-:S03]  /*5c20*/  @P0 PRMT R25, RZ, 0x5410, R23 ;  /* 0x00005410ff190816 */ /* 0x000fc60000000017 */
        /* <DEDUP_REMOVED lines=12> */
.L_x_635:
[----:B------:R-:W-:Y:S02]  /*5cf0*/  IMAD.MOV.U32 R26, RZ, RZ, R46 ;  /* 0x000000ffff1a7224 */ /* 0x000fe400078e002e */
.L_x_636:
[----:B------:R-:W-:Y:S05]  /*5d00*/  BSYNC B1 ;  /* 0x0000000000017941 */ /* 0x000fea0003800000 */
.L_x_634:
        /* <DEDUP_REMOVED lines=16> */
[----:B------:R-:W-:-:S04]  /*5e10*/  ISETP.NE.AND P0, PT, R24, RZ, PT ;  /* 0x000000ff1800720c */ /* 0x000fc80003f05270 */
[----:B------:R-:W-:-:S04]  /*5e20*/  @!P6 MOV R6, R42 ;  /* 0x0000002a0006e202 */ /* 0x000fc80000000f00 */
.L_x_640:
[----:B------:R-:W-:Y:S05]  /*5e30*/  BSYNC B2 ;  /* 0x0000000000027941 */ /* 0x000fea0003800000 */
.L_x_639:
        /* <DEDUP_REMOVED lines=42> */
[----:B------:R-:W-:Y:S01]  /*60e0*/  IMAD.MOV.U32 R47, RZ, RZ, R42 ;  /* 0x000000ffff2f7224 */ /* 0x000fe200078e002a */
[----:B------:R-:W-:Y:S02]  /*60f0*/  LOP3.LUT R44, R43, UR26, R24, 0x96, !PT ;  /* 0x0000001a2b2c7c12 */ /* 0x000fe4000f8e9618 */
.L_x_638:
[----:B------:R-:W-:Y:S05]  /*6100*/  BSYNC B1 ;  /* 0x0000000000017941 */ /* 0x000fea0003800000 */
.L_x_637:
[----:B------:R0:W1:Y:S01]  /*6110*/  I2F.U32 R24, R26 ;  /* 0x0000001a00187306 */ /* 0x0000620000201000 */
[----:B------:R-:W-:Y:S02]  /*6120*/  SEL R62, RZ, 0x100, P4 ;  /* 0x00000100ff3e7807 */ /* 0x000fe40002000000 */
[----:B------:R-:W-:Y:S02]  /*6130*/  F2FP.BF16.PACK_AB R25, R37, R34 ;  /* 0x000000222519723e */ /* 0x000fe400000010ff */
[----:B0-----:R-:W-:-:S05]  /*6140*/  PRMT R26, RZ, 0x7610, R27 ;  /* 0x00007610ff1a7816 */ /* 0x001fca000000001b */
[----:B------:R-:W-:Y:S01]  /*6150*/  FMUL.FTZ R31, R26, R31 ;  /* 0x0000001f1a1f7220 */ /* 0x000fe20000410000 */
[----:B------:R-:W-:Y:S01]  /*6160*/  F2FP.BF16.PACK_AB R26, R39, R38 ;  /* 0x00000026271a723e */ /* 0x000fe200000010ff */
[----:B-1----:R-:W-:Y:S01]  /*6170*/  FFMA.FTZ R24, R24, R55, 1.1641532182693481445e-10 ;  /* 0x2f00000018187423 */ /* 0x002fe20000010037 */
[----:B------:R-:W-:Y:S01]  /*6180*/  SHF.L.U32 R55, R32, 0x4, RZ ;  /* 0x0000000420377819 */ /* 0x000fe200000006ff */
[----:B------:R-:W-:-:S03]  /*6190*/  FMUL.FTZ R31, R31, c[0x0][0x1e8] ;  /* 0x00007a001f1f7a20 */ /* 0x000fc60000410000 */
[----:B------:R-:W-:Y:S02]  /*61a0*/  FSETP.GTU.FTZ.AND P6, PT, R24, c[0x0][0x1e4], PT ;  /* 0x0000790018007a0b */ /* 0x000fe40003fdc000 */
[----:B------:R-:W-:Y:S02]  /*61b0*/  @P0 PRMT R24, RZ, 0x7610, R23 ;  /* 0x00007610ff180816 */ /* 0x000fe40000000017 */
[----:B------:R-:W-:Y:S02]  /*61c0*/  FSEL R61, R31, RZ, !P6 ;  /* 0x000000ff1f3d7208 */ /* 0x000fe40007000000 */
[----:B------:R-:W-:-:S03]  /*61d0*/  SHF.R.U32.HI R31, RZ, 0x1c, R32 ;  /* 0x0000001cff1f7819 */ /* 0x000fc60000011620 */
[----:B------:R-:W-:Y:S01]  /*61e0*/  @P0 FADD.FTZ R61, R24, R61 ;  /* 0x0000003d183d0221 */ /* 0x000fe20000010000 */
[----:B------:R-:W-:Y:S02]  /*61f0*/  IADD3 R42, P0, R55, c[0x0][0x188], RZ ;  /* 0x00006200372a7a10 */ /* 0x000fe40007f1e0ff */
[----:B------:R-:W-:Y:S02]  /*6200*/  F2FP.BF16.PACK_AB R24, R35, R33 ;  /* 0x000000212318723e */ /* 0x000fe400000010ff */
[----:B------:R-:W-:Y:S02]  /*6210*/  IADD3.X R43, R31, c[0x0][0x18c], RZ, P0, !PT ;  /* 0x000063001f2b7a10 */ /* 0x000fe400007fe4ff */
[----:B------:R-:W-:Y:S02]  /*6220*/  ISETP.NE.AND P0, PT, R41, RZ, PT ;  /* 0x000000ff2900720c */ /* 0x000fe40003f05270 */
[----:B------:R-:W-:Y:S02]  /*6230*/  SEL R41, RZ, 0x10000, P5 ;  /* 0x00010000ff297807 */ /* 0x000fe40002800000 */
[----:B------:R-:W-:-:S02]  /*6240*/  ISETP.NE.AND P5, PT, R36, RZ, PT ;  /* 0x000000ff2400720c */ /* 0x000fc40003fa5270 */
[----:B------:R-:W-:Y:S02]  /*6250*/  SEL R36, RZ, 0x1000000, P6 ;  /* 0x01000000ff247807 */ /* 0x000fe40003000000 */
[----:B------:R-:W-:Y:S02]  /*6260*/  F2FP.BF16.PACK_AB R27, R61, R40 ;  /* 0x000000283d1b723e */ /* 0x000fe400000010ff */
[----:B------:R-:W-:Y:S02]  /*6270*/  LOP3.LUT R62, R62, R36, R41, 0xfe, !PT ;  /* 0x000000243e3e7212 */ /* 0x000fe400078efe29 */
[----:B------:R-:W-:Y:S01]  /*6280*/  SEL R36, RZ, 0x1, P2 ;  /* 0x00000001ff247807 */ /* 0x000fe20001000000 */
[----:B------:R0:W-:Y:S01]  /*6290*/  STG.E.128 [R42.64], R24 ;  /* 0x000000182a007986 */ /* 0x0001e2000c101d06 */
[----:B------:R-:W-:-:S03]  /*62a0*/  SEL R41, RZ, 0x1, P3 ;  /* 0x00000001ff297807 */ /* 0x000fc60001800000 */
[----:B0-----:R-:W-:Y:S01]  /*62b0*/  IMAD.WIDE.U32 R24, R36, 0x1000000, RZ ;  /* 0x0100000024187825 */ /* 0x001fe200078e00ff */
[----:B------:R-:W-:-:S04]  /*62c0*/  SEL R36, RZ, 0x1, P1 ;  /* 0x00000001ff247807 */ /* 0x000fc80000800000 */
[----:B------:R-:W-:Y:S01]  /*62d0*/  LOP3.LUT R41, R25, R62, R41, 0xfe, !PT ;  /* 0x0000003e19297212 */ /* 0x000fe200078efe29 */
[----:B------:R-:W-:Y:S01]  /*62e0*/  IMAD.WIDE.U32 R26, R36, 0x10000, RZ ;  /* 0x00010000241a7825 */ /* 0x000fe200078e00ff */
[----:B------:R-:W-:Y:S02]  /*62f0*/  SEL R62, RZ, 0x1, P5 ;  /* 0x00000001ff3e7807 */ /* 0x000fe40002800000 */
[----:B------:R-:W-:-:S03]  /*6300*/  SEL R25, RZ, 0x1, P0 ;  /* 0x00000001ff197807 */ /* 0x000fc60000000000 */
[----:B------:R-:W-:-:S05]  /*6310*/  IMAD.WIDE.U32 R42, R62, 0x100, RZ ;  /* 0x000001003e2a7825 */ /* 0x000fca00078e00ff */
[----:B------:R-:W-:Y:S02]  /*6320*/  LOP3.LUT R24, R42, R24, R26, 0xfe, !PT ;  /* 0x000000182a187212 */ /* 0x000fe400078efe1a */
[----:B------:R-:W-:Y:S01]  /*6330*/  LOP3.LUT R27, R43, R41, R27, 0xfe, !PT ;  /* 0x000000292b1b7212 */ /* 0x000fe200078efe1b */
[----:B------:R-:W-:Y:S01]  /*6340*/  FADD.FTZ R41, RZ, R13 ;  /* 0x0000000dff297221 */ /* 0x000fe20000010000 */
[----:B------:R-:W-:Y:S02]  /*6350*/  LOP3.LUT R26, R24, R25, RZ, 0xfc, !PT ;  /* 0x00000019181a7212 */ /* 0x000fe400078efcff */
[----:B------:R-:W-:-:S04]  /*6360*/  LEA R24, P0, R32, c[0x0][0x190], 0x3 ;  /* 0x0000640020187a11 */ /* 0x000fc800078018ff */
[----:B------:R-:W-:Y:S01]  /*6370*/  LEA.HI.X R25, R32, c[0x0][0x194], RZ, 0x3, P0 ;  /* 0x0000650020197a11 */ /* 0x000fe200000f1cff */
[----:B------:R-:W-:-:S04]  /*6380*/  FADD.FTZ R32, R41, R14 ;  /* 0x0000000e29207221 */ /* 0x000fc80000010000 */
[----:B------:R-:W-:Y:S01]  /*6390*/  FADD.FTZ R41, R32, R15 ;  /* 0x0000000f20297221 */ /* 0x000fe20000010000 */
[----:B------:R0:W-:Y:S03]  /*63a0*/  STG.E.64 [R24.64], R26 ;  /* 0x0000001a18007986 */ /* 0x0001e6000c101b06 */
        /* <DEDUP_REMOVED lines=15> */
.L_x_645:
        /* <DEDUP_REMOVED lines=12> */
[----:B------:R-:W-:Y:S02]  /*6560*/  FADD.FTZ R41, -R26, R14 ;  /* 0x0000000e1a297221 */ /* 0x000fe40000010100 */
[----:B------:R-:W-:Y:S02]  /*6570*/  FFMA.FTZ R36, R36, R36, RZ ;  /* 0x0000002424247223 */ /* 0x000fe400000100ff */
[----:B------:R-:W-:Y:S02]  /*6580*/  FADD.FTZ R25, -R26, R15 ;  /* 0x0000000f1a197221 */ /* 0x000fe40000010100 */
        /* <DEDUP_REMOVED lines=37> */
.L_x_646:
[----:B------:R-:W2:Y:S01]  /*67e0*/  S2R R36, SR_TID.X ;  /* 0x0000000000247919 */ /* 0x000ea20000002100 */
[C---:B------:R-:W-:Y:S01]  /*67f0*/  FMUL.FTZ R25, R26.reuse, R26 ;  /* 0x0000001a1a197220 */ /* 0x040fe20000410000 */
[----:B------:R-:W-:Y:S01]  /*6800*/  ISETP.NE.AND P0, PT, RZ, UR8, PT ;  /* 0x00000008ff007c0c */ /* 0x000fe2000bf05270 */
[----:B-1----:R-:W-:Y:S02]  /*6810*/  FADD.FTZ R27, R27, R32 ;  /* 0x000000201b1b7221 */ /* 0x002fe40000010000 */
[----:B------:R-:W-:Y:S01]  /*6820*/  IMAD.MOV.U32 R24, RZ, RZ, c[0x0][0x1e0] ;  /* 0x00007800ff187624 */ /* 0x000fe200078e00ff */
[----:B------:R-:W-:Y:S01]  /*6830*/  FSEL R25, R25, RZ, P0 ;  /* 0x000000ff19197208 */ /* 0x000fe20000000000 */
[----:B------:R-:W-:Y:S01]  /*6840*/  IMAD.MOV.U32 R41, RZ, RZ, 0x4 ;  /* 0x00000004ff297424 */ /* 0x000fe200078e00ff */
[----:B0-----:R-:W-:Y:S01]  /*6850*/  FSEL R32, R26, RZ, !P0 ;  /* 0x000000ff1a207208 */ /* 0x001fe20004000000 */
[----:B------:R-:W-:-:S04]  /*6860*/  FFMA.FTZ R24, R27, R24, c[0x0][0x228] ;  /* 0x00008a001b187623 */ /* 0x000fc80000010018 */
[C---:B------:R-:W-:Y:S02]  /*6870*/  FADD.FTZ R27, -R32.reuse, R28 ;  /* 0x0000001c201b7221 */ /* 0x040fe40000010100 */
[C---:B------:R-:W-:Y:S02]  /*6880*/  FADD.FTZ R19, -R32.reuse, R19 ;  /* 0x0000001320137221 */ /* 0x040fe40000010100 */
[C---:B------:R-:W-:Y:S02]  /*6890*/  FADD.FTZ R43, -R32.reuse, R14 ;  /* 0x0000000e202b7221 */ /* 0x040fe40000010100 */
[C---:B------:R-:W-:Y:S02]  /*68a0*/  FADD.FTZ R13, -R32.reuse, R13 ;  /* 0x0000000d200d7221 */ /* 0x040fe40000010100 */
[C---:B------:R-:W-:Y:S02]  /*68b0*/  FADD.FTZ R63, -R32.reuse, R15 ;  /* 0x0000000f203f7221 */ /* 0x040fe40000010100 */
[----:B------:R-:W-:Y:S01]  /*68c0*/  FADD.FTZ R16, -R32, R16 ;  /* 0x0000001020107221 */ /* 0x000fe20000010100 */
[----:B--2---:R-:W-:Y:S01]  /*68d0*/  LOP3.LUT R36, R36, 0x1f, RZ, 0xc0, !PT ;  /* 0x0000001f24247812 */ /* 0x004fe200078ec0ff */
[----:B------:R-:W-:-:S02]  /*68e0*/  FADD.FTZ R17, -R32, R17 ;  /* 0x0000001120117221 */ /* 0x000fc40000010100 */
[----:B------:R-:W-:Y:S01]  /*68f0*/  FADD.FTZ R18, -R32, R18 ;  /* 0x0000001220127221 */ /* 0x000fe20000010100 */
[----:B------:R-:W-:Y:S01]  /*6900*/  ISETP.NE.AND P1, PT, R36, RZ, PT ;  /* 0x000000ff2400720c */ /* 0x000fe20003f25270 */
[----:B------:R-:W-:Y:S02]  /*6910*/  FADD.FTZ R36, R24, R25 ;  /* 0x0000001918247221 */ /* 0x000fe40000010000 */
[C---:B------:R-:W-:Y:S02]  /*6920*/  FADD.FTZ R61, -R32.reuse, R61 ;  /* 0x0000003d203d7221 */ /* 0x040fe40000010100 */
[C---:B------:R-:W-:Y:S02]  /*6930*/  FADD.FTZ R33, -R32.reuse, R33 ;  /* 0x0000002120217221 */ /* 0x040fe40000010100 */
[----:B------:R-:W0:Y:S01]  /*6940*/  MUFU.RSQ R36, R36 ;  /* 0x0000002400247308 */ /* 0x000e220000001400 */
[C---:B------:R-:W-:Y:S02]  /*6950*/  FADD.FTZ R35, -R32.reuse, R35 ;  /* 0x0000002320237221 */ /* 0x040fe40000010100 */
[----:B------:R-:W-:-:S02]  /*6960*/  FADD.FTZ R15, -R32, R34 ;  /* 0x00000022200f7221 */ /* 0x000fc40000010100 */
[----:B------:R-:W-:Y:S02]  /*6970*/  FADD.FTZ R37, -R32, R37 ;  /* 0x0000002520257221 */ /* 0x000fe40000010100 */
[----:B------:R-:W-:-:S04]  /*6980*/  @!P1 IMAD.WIDE R24, R0, R41, c[0x0][0x1a0] ;  /* 0x0000680000189625 */ /* 0x000fc800078e0229 */
[----:B------:R-:W-:Y:S01]  /*6990*/  FADD.FTZ R39, -R32, R39 ;  /* 0x0000002720277221 */ /* 0x000fe20000010100 */
[----:B------:R1:W-:Y:S01]  /*69a0*/  @!P1 STG.E [R24.64], R26 ;  /* 0x0000001a18009986 */ /* 0x0003e2000c101906 */
[C---:B0-----:R-:W-:Y:S02]  /*69b0*/  FMUL.FTZ R27, R36.reuse, R27 ;  /* 0x0000001b241b7220 */ /* 0x041fe40000410000 */
[----:B------:R-:W-:Y:S02]  /*69c0*/  FMUL.FTZ R14, R36, R19 ;  /* 0x00000013240e7220 */ /* 0x000fe40000410000 */
[----:B------:R-:W-:Y:S02]  /*69d0*/  FFMA.FTZ R19, R54, R27, R70 ;  /* 0x0000001b36137223 */ /* 0x000fe40000010046 */
[----:B------:R-:W-:Y:S02]  /*69e0*/  FFMA.FTZ R14, R53, R14, R69 ;  /* 0x0000000e350e7223 */ /* 0x000fe40000010045 */
[----:B------:R-:W-:-:S02]  /*69f0*/  FADD.FTZ R27, -R32, R40 ;  /* 0x00000028201b7221 */ /* 0x000fc40000010100 */
[----:B-1----:R-:W-:Y:S01]  /*6a00*/  FADD.FTZ R25, -R32, R38 ;  /* 0x0000002620197221 */ /* 0x002fe20000010100 */
[----:B------:R-:W-:Y:S01]  /*6a10*/  F2FP.BF16.PACK_AB R19, R14, R19 ;  /* 0x000000130e13723e */ /* 0x000fe200000010ff */
[C---:B------:R-:W-:Y:S02]  /*6a20*/  FMUL.FTZ R14, R36.reuse, R13 ;  /* 0x0000000d240e7220 */ /* 0x040fe40000410000 */
        /* <DEDUP_REMOVED lines=14> */
[----:B------:R-:W-:Y:S01]  /*6b10*/  FFMA.FTZ R27, R11, R27, R50 ;  /* 0x0000001b0b1b7223 */ /* 0x000fe20000010032 */
[----:B------:R-:W-:Y:S01]  /*6b20*/  IADD3 R14, P0, R29, c[0x0][0x208], RZ ;  /* 0x000082001d0e7a10 */ /* 0x000fe20007f1e0ff */
[----:B------:R-:W-:Y:S01]  /*6b30*/  FFMA.FTZ R24, R12, R61, R5 ;  /* 0x0000003d0c187223 */ /* 0x000fe20000010005 */
[----:B------:R-:W-:Y:S01]  /*6b40*/  F2FP.BF16.PACK_AB R18, R25, R18 ;  /* 0x000000121912723e */ /* 0x000fe200000010ff */
[C---:B------:R-:W-:Y:S01]  /*6b50*/  FMUL.FTZ R39, R36.reuse, R39 ;  /* 0x0000002724277220 */ /* 0x040fe20000410000 */
[----:B------:R-:W-:Y:S01]  /*6b60*/  IADD3 R28, P2, R55, c[0x0][0x208], RZ ;  /* 0x00008200371c7a10 */ /* 0x000fe20007f5e0ff */
[----:B------:R-:W-:Y:S01]  /*6b70*/  FMUL.FTZ R15, R36, R15 ;  /* 0x0000000f240f7220 */ /* 0x000fe20000410000 */
[----:B------:R-:W-:Y:S01]  /*6b80*/  F2FP.BF16.PACK_AB R27, R24, R27 ;  /* 0x0000001b181b723e */ /* 0x000fe200000010ff */
[C---:B------:R-:W-:Y:S01]  /*6b90*/  FMUL.FTZ R37, R36.reuse, R37 ;  /* 0x0000002524257220 */ /* 0x040fe20000410000 */
[----:B------:R-:W-:Y:S01]  /*6ba0*/  IADD3.X R29, R31, c[0x0][0x20c], RZ, P2, !PT ;  /* 0x000083001f1d7a10 */ /* 0x000fe200017fe4ff */
[----:B------:R-:W-:-:S02]  /*6bb0*/  FMUL.FTZ R33, R36, R33 ;  /* 0x0000002124217220 */ /* 0x000fc40000410000 */
[----:B------:R-:W-:Y:S02]  /*6bc0*/  FMUL.FTZ R35, R36, R35 ;  /* 0x0000002324237220 */ /* 0x000fe40000410000 */
[----:B------:R-:W-:Y:S02]  /*6bd0*/  FFMA.FTZ R13, R60, R13, R76 ;  /* 0x0000000d3c0d7223 */ /* 0x000fe4000001004c */
[----:B------:R-:W-:Y:S02]  /*6be0*/  FFMA.FTZ R26, R9, R32, R64 ;  /* 0x00000020091a7223 */ /* 0x000fe40000010040 */
[----:B------:R-:W-:Y:S01]  /*6bf0*/  FFMA.FTZ R39, R10, R39, R51 ;  /* 0x000000270a277223 */ /* 0x000fe20000010033 */
[----:B------:R-:W-:Y:S01]  /*6c00*/  F2FP.BF16.PACK_AB R16, R13, R16 ;  /* 0x000000100d10723e */ /* 0x000fe200000010ff */
[----:B------:R-:W-:Y:S01]  /*6c10*/  FFMA.FTZ R25, R7, R15, R66 ;  /* 0x0000000f07197223 */ /* 0x000fe20000010042 */
[----:B------:R-:W-:Y:S01]  /*6c20*/  IADD3.X R15, R30, c[0x0][0x20c], RZ, P0, !PT ;  /* 0x000083001e0f7a10 */ /* 0x000fe200007fe4ff */
[----:B------:R-:W-:Y:S01]  /*6c30*/  FFMA.FTZ R34, R8, R37, R65 ;  /* 0x0000002508227223 */ /* 0x000fe20000010041 */
[----:B------:R-:W-:Y:S01]  /*6c40*/  F2FP.BF16.PACK_AB R26, R39, R26 ;  /* 0x0000001a271a723e */ /* 0x000fe200000010ff */
[----:B------:R-:W-:-:S02]  /*6c50*/  FFMA.FTZ R24, R52, R33, R68 ;  /* 0x0000002134187223 */ /* 0x000fc40000010044 */
        /* <DEDUP_REMOVED lines=11> */
.L_x_643:
[----:B------:R-:W-:Y:S05]  /*6d10*/  BSYNC B0 ;  /* 0x0000000000007941 */ /* 0x000fea0003800000 */
.L_x_528:
[----:B------:R-:W-:Y:S05]  /*6d20*/  EXIT ;  /* 0x000000000000794d */ /* 0x000fea0003800000 */
.L_x_641:
[----:B------:R-:W-:Y:S01]  /*6d30*/  HFMA2.MMA R27, -RZ, RZ, 0, 5.9604644775390625e-08 ;  /* 0x00000001ff1b7435 */ /* 0x000fe200000001ff */
[----:B------:R-:W-:Y:S01]  /*6d40*/  IMAD.MOV.U32 R32, RZ, RZ, R26 ;  /* 0x000000ffff207224 */ /* 0x000fe200078e001a */
[----:B------:R-:W-:Y:S01]  /*6d50*/  MOV R24, 0x6d90 ;  /* 0x00006d9000187802 */ /* 0x000fe20000000f00 */
[----:B------:R-:W-:-:S02]  /*6d60*/  IMAD.MOV.U32 R36, RZ, RZ, 0x1f ;  /* 0x0000001fff247424 */ /* 0x000fc400078e00ff */
[----:B------:R-:W-:Y:S02]  /*6d70*/  IMAD.MOV.U32 R41, RZ, RZ, -0x1 ;  /* 0xffffffffff297424 */ /* 0x000fe400078e00ff */
[----:B------:R-:W-:Y:S05]  /*6d80*/  CALL.REL.NOINC `($__internal_9_$__cuda_sm70_shflsync_bfly_p) ;  /* 0x0000058000007944 */ /* 0x000fea0003c00000 */
[----:B01----:R-:W-:Y:S05]  /*6d90*/  BRA `(.L_x_645) ;  /* 0xfffff70000007947 */ /* 0x003fea000383ffff */
.L_x_642:
[----:B------:R-:W-:Y:S01]  /*6da0*/  IMAD.MOV.U32 R27, RZ, RZ, 0x2 ;  /* 0x00000002ff1b7424 */ /* 0x000fe200078e00ff */
[----:B------:R-:W-:Y:S01]  /*6db0*/  MOV R36, 0x1f ;  /* 0x0000001f00247802 */ /* 0x000fe20000000f00 */
[----:B------:R-:W-:Y:S01]  /*6dc0*/  IMAD.MOV.U32 R41, RZ, RZ, -0x1 ;  /* 0xffffffffff297424 */ /* 0x000fe200078e00ff */
[----:B------:R-:W-:Y:S02]  /*6dd0*/  MOV R24, 0x6df0 ;  /* 0x00006df000187802 */ /* 0x000fe40000000f00 */
[----:B0-----:R-:W-:Y:S05]  /*6de0*/  CALL.REL.NOINC `($__internal_9_$__cuda_sm70_shflsync_bfly_p) ;  /* 0x0000052000007944 */ /* 0x001fea0003c00000 */
[----:B01----:R-:W-:Y:S01]  /*6df0*/  FADD.FTZ R32, R32, R27 ;  /* 0x0000001b20207221 */ /* 0x003fe20000010000 */
[----:B------:R-:W-:Y:S01]  /*6e00*/  MOV R41, 0xffffffff ;  /* 0xffffffff00297802 */ /* 0x000fe20000000f00 */
[----:B------:R-:W-:Y:S01]  /*6e10*/  IMAD.MOV.U32 R27, RZ, RZ, 0x4 ;  /* 0x00000004ff1b7424 */ /* 0x000fe200078e00ff */
[----:B------:R-:W-:Y:S01]  /*6e20*/  MOV R24, 0x6e50 ;  /* 0x00006e5000187802 */ /* 0x000fe20000000f00 */
[----:B------:R-:W-:Y:S02]  /*6e30*/  IMAD.MOV.U32 R36, RZ, RZ, 0x1f ;  /* 0x0000001fff247424 */ /* 0x000fe400078e00ff */
[----:B------:R-:W-:Y:S05]  /*6e40*/  CALL.REL.NOINC `($__internal_9_$__cuda_sm70_shflsync_bfly_p) ;  /* 0x000004c000007944 */ /* 0x000fea0003c00000 */
[----:B01----:R-:W-:Y:S01]  /*6e50*/  FADD.FTZ R32, R32, R27 ;  /* 0x0000001b20207221 */ /* 0x003fe20000010000 */
[----:B------:R-:W-:Y:S01]  /*6e60*/  MOV R24, 0x6eb0 ;  /* 0x00006eb000187802 */ /* 0x000fe20000000f00 */
[----:B------:R-:W-:Y:S02]  /*6e70*/  IMAD.MOV.U32 R27, RZ, RZ, 0x8 ;  /* 0x00000008ff1b7424 */ /* 0x000fe400078e00ff */
[----:B------:R-:W-:-:S02]  /*6e80*/  IMAD.MOV.U32 R36, RZ, RZ, 0x1f ;  /* 0x0000001fff247424 */ /* 0x000fc400078e00ff */
[----:B------:R-:W-:Y:S02]  /*6e90*/  IMAD.MOV.U32 R41, RZ, RZ, -0x1 ;  /* 0xffffffffff297424 */ /* 0x000fe400078e00ff */
[----:B------:R-:W-:Y:S05]  /*6ea0*/  CALL.REL.NOINC `($__internal_9_$__cuda_sm70_shflsync_bfly_p) ;  /* 0x0000046000007944 */ /* 0x000fea0003c00000 */
[----:B01----:R-:W-:Y:S01]  /*6eb0*/  FADD.FTZ R32, R32, R27 ;  /* 0x0000001b20207221 */ /* 0x003fe20000010000 */
[----:B------:R-:W-:Y:S01]  /*6ec0*/  HFMA2.MMA R27, -RZ, RZ, 0, 9.5367431640625e-07 ;  /* 0x00000010ff1b7435 */ /* 0x000fe200000001ff */
[----:B------:R-:W-:Y:S01]  /*6ed0*/  IMAD.MOV.U32 R36, RZ, RZ, 0x1f ;  /* 0x0000001fff247424 */ /* 0x000fe200078e00ff */
[----:B------:R-:W-:Y:S01]  /*6ee0*/  MOV R24, 0x6f10 ;  /* 0x00006f1000187802 */ /* 0x000fe20000000f00 */
[----:B------:R-:W-:-:S03]  /*6ef0*/  IMAD.MOV.U32 R41, RZ, RZ, -0x1 ;  /* 0xffffffffff297424 */ /* 0x000fc600078e00ff */
[----:B------:R-:W-:Y:S05]  /*6f00*/  CALL.REL.NOINC `($__internal_9_$__cuda_sm70_shflsync_bfly_p) ;  /* 0x0000040000007944 */ /* 0x000fea0003c00000 */
[----:B-1----:R-:W-:Y:S01]  /*6f10*/  FADD.FTZ R26, R32, R27 ;  /* 0x0000001b201a7221 */ /* 0x002fe20000010000 */
[----:B0-----:R-:W-:Y:S01]  /*6f20*/  MOV R36, 0x1f ;  /* 0x0000001f00247802 */ /* 0x001fe20000000f00 */
[----:B------:R-:W-:Y:S02]  /*6f30*/  IMAD.MOV.U32 R27, RZ, RZ, 0x1 ;  /* 0x00000001ff1b7424 */ /* 0x000fe400078e00ff */
[----:B------:R-:W-:Y:S02]  /*6f40*/  FMUL.FTZ R26, R26, c[0x0][0x1e0] ;  /* 0x000078001a1a7a20 */ /* 0x000fe40000410000 */
[----:B------:R-:W-:-:S02]  /*6f50*/  IMAD.MOV.U32 R41, RZ, RZ, -0x1 ;  /* 0xffffffffff297424 */ /* 0x000fc400078e00ff */
        /* <DEDUP_REMOVED lines=33> */
[----:B------:R-:W-:Y:S05]  /*7170*/  CALL.REL.NOINC `($__internal_9_$__cuda_sm70_shflsync_bfly_p) ;  /* 0x0000019000007944 */ /* 0x000fea0003c00000 */
        /* <DEDUP_REMOVED lines=9> */
[----:B------:R-:W-:Y:S02]  /*7210*/  IMAD.MOV.U32 R36, RZ, RZ, 0x1f ;  /* 0x0000001fff247424 */ /* 0x000fe400078e00ff */
[----:B------:R-:W-:-:S02]  /*7220*/  IMAD.MOV.U32 R41, RZ, RZ, -0x1 ;  /* 0xffffffffff297424 */ /* 0x000fc400078e00ff */
[----:B------:R-:W-:Y:S05]  /*7230*/  CALL.REL.NOINC `($__internal_9_$__cuda_sm70_shflsync_bfly_p) ;  /* 0x000000d000007944 */ /* 0x000fea0003c00000 */
[----:B01----:R-:W-:Y:S01]  /*7240*/  FADD.FTZ R32, R32, R27 ;  /* 0x0000001b20207221 */ /* 0x003fe20000010000 */
[----:B------:R-:W-:Y:S01]  /*7250*/  HFMA2.MMA R27, -RZ, RZ, 0, 4.76837158203125e-07 ;  /* 0x00000008ff1b7435 */ /* 0x000fe200000001ff */
[----:B------:R-:W-:Y:S01]  /*7260*/  IMAD.MOV.U32 R36, RZ, RZ, 0x1f ;  /* 0x0000001fff247424 */ /* 0x000fe200078e00ff */
[----:B------:R-:W-:Y:S01]  /*7270*/  MOV R24, 0x72a0 ;  /* 0x000072a000187802 */ /* 0x000fe20000000f00 */
[----:B------:R-:W-:-:S03]  /*7280*/  IMAD.MOV.U32 R41, RZ, RZ, -0x1 ;  /* 0xffffffffff297424 */ /* 0x000fc600078e00ff */
[----:B------:R-:W-:Y:S05]  /*7290*/  CALL.REL.NOINC `($__internal_9_$__cuda_sm70_shflsync_bfly_p) ;  /* 0x0000007000007944 */ /* 0x000fea0003c00000 */
[----:B01----:R-:W-:Y:S01]  /*72a0*/  FADD.FTZ R32, R32, R27 ;  /* 0x0000001b20207221 */ /* 0x003fe20000010000 */
[----:B------:R-:W-:Y:S01]  /*72b0*/  MOV R36, 0x1f ;  /* 0x0000001f00247802 */ /* 0x000fe20000000f00 */
[----:B------:R-:W-:Y:S01]  /*72c0*/  IMAD.MOV.U32 R27, RZ, RZ, 0x10 ;  /* 0x00000010ff1b7424 */ /* 0x000fe200078e00ff */
[----:B------:R-:W-:Y:S01]  /*72d0*/  MOV R24, 0x7300 ;  /* 0x0000730000187802 */ /* 0x000fe20000000f00 */
[----:B------:R-:W-:-:S02]  /*72e0*/  IMAD.MOV.U32 R41, RZ, RZ, -0x1 ;  /* 0xffffffffff297424 */ /* 0x000fc400078e00ff */
[----:B------:R-:W-:Y:S05]  /*72f0*/  CALL.REL.NOINC `($__internal_9_$__cuda_sm70_shflsync_bfly_p) ;  /* 0x0000001000007944 */ /* 0x000fea0003c00000 */
[----:B01----:R-:W-:Y:S05]  /*7300*/  BRA `(.L_x_646) ;  /* 0xfffff4d000007947 */ /* 0x003fea000383ffff */
        .weak           $__internal_9_$__cuda_sm70_shflsync_bfly_p
        .type           $__internal_9_$__cuda_sm70_shflsync_bfly_p,@function
        .size           $__internal_9_$__cuda_sm70_shflsync_bfly_p,(.L_x_15201 - $__internal_9_$__cuda_sm70_shflsync_bfly_p)
$__internal_9_$__cuda_sm70_shflsync_bfly_p:
[----:B------:R-:W-:Y:S01]  /*7310*/  IMAD.MOV.U32 R25, RZ, RZ, 0x0 ;  /* 0x00000000ff197424 */ /* 0x000fe200078e00ff */
[----:B------:R-:W-:Y:S04]  /*7320*/  WARPSYNC R41 ;  /* 0x0000002900007348 */ /* 0x000fe80003800000 */
[----:B------:R0:W1:Y:S01]  /*7330*/  SHFL.BFLY PT, R27, R32, R27, R36 ;  /* 0x0c00001b201b7389 */ /* 0x00006200000e0024 */
[----:B------:R-:W-:Y:S05]  /*7340*/  RET.REL.NODEC R24 `(_ZN10layer_norm13ln_fwd_kernelINS_13Kernel_traitsI13__nv_bfloat16S2_S2_S2_fjLj512ELj1ELj4ELj1ELj16ENS_18Kernel_traits_baseILj512ES2_S2_S2_S2_fjLj128EEEEELb1ELb0ELb0ELb1EEEvNS_9FwdParamsE) ;  /* 0xffff8cb018007950 */ /* 0x000fea0003c3ffff */
.L_x_647:
        /* <DEDUP_REMOVED lines=11> */
.L_x_15201:


//--------------------- .text._ZN10layer_norm13ln_fwd_kernelINS_13Kernel_traitsI13__nv_bfloat16S2_S2_S2_fjLj512ELj1ELj4ELj1ELj16ENS_18Kernel_traits_baseILj512ES2_S2_S2_S2_fjLj128EEEEELb1ELb0ELb1ELb0EEEvNS_9FwdParamsE --------------------------
	.section	.text._ZN10layer_norm13ln_fwd_kernelINS_13Kernel_traitsI13__nv_bfloat16S2_S2_S2_fjLj512ELj1ELj4ELj1ELj16ENS_18Kernel_traits_baseILj512ES2_S2_S2_S2_fjLj128EEEEELb1ELb0ELb1ELb0EEEvNS_9FwdParamsE,"ax",@progbits
	.sectioninfo	@"SHI_REGISTERS=95"
	.align	128
        .global         _ZN10layer_norm13ln_fwd_kernelINS_13Kernel_traitsI13__nv_bfloat16S2_S2_S2_fjLj512ELj1ELj4ELj1ELj16ENS_18Kernel_traits_baseILj512ES2_S2_S2_S2_fjLj128EEEEELb1ELb0ELb1ELb0EEEvNS_9FwdParamsE
        .type           _ZN10layer_norm13ln_fwd_kernelINS_13Kernel_traitsI13__nv_bfloat16S2_S2_S2_fjLj512ELj1ELj4ELj1ELj16ENS_18Kernel_traits_baseILj512ES2_S2_S2_S2_fjLj128EEEEELb1ELb0ELb1ELb0EEEvNS_9FwdParamsE,@function
        .size           _ZN10layer_norm13ln_fwd_kernelINS_13Kernel_traitsI13__nv_bfloat16S2_S2_S2_fjLj512ELj1ELj4ELj1ELj16ENS_18Kernel_traits_baseILj512ES2_S2_S2_S2_fjLj128EEEEELb1ELb0ELb1ELb0EEEvNS_9FwdParamsE,(.L_x_15202 - _ZN10layer_norm13ln_fwd_kernelINS_13Kernel_traitsI13__nv_bfloat16S2_S2_S2_fjLj512ELj1ELj4ELj1ELj16ENS_18Kernel_traits_baseILj512ES2_S2_S2_S2_fjLj128EEEEELb1ELb0ELb1ELb0EEEvNS_9FwdParamsE)
        .other          _ZN10layer_norm13ln_fwd_kernelINS_13Kernel_traitsI13__nv_bfloat16S2_S2_S2_fjLj512ELj1ELj4ELj1ELj16ENS_18Kernel_traits_baseILj512ES2_S2_S2_S2_fjLj128EEEEELb1ELb0ELb1ELb0EEEvNS_9FwdParamsE,@"STO_CUDA_ENTRY STV_DEFAULT"
_ZN10layer_norm13ln_fwd_kernelINS_13Kernel_traitsI13__nv_bfloat16S2_S2_S2_fjLj512ELj1ELj4ELj1ELj16ENS_18Kernel_traits_baseILj512ES2_S2_S2_S2_fjLj128EEEEELb1ELb0ELb1ELb0EEEvNS_9FwdParamsE:
.text._ZN10layer_norm13ln_fwd_kernelINS_13Kernel_traitsI13__nv_bfloat16S2_S2_S2_fjLj512ELj1ELj4ELj1ELj16ENS_18Kernel_traits_baseILj512ES2_S2_S2_S2_fjLj128EEEEELb1ELb0ELb1ELb0EEEvNS_9FwdParamsE:
        /* <DEDUP_REMOVED lines=8> */
[----:B------:R-:W-:Y:S01]  /*0080*/  MOV R46, c[0x0][0x238] ;  /* 0x00008e00002e7a02 */ /* 0x000fe20000000f00 */
[----:B------:R-:W-:-:S05]  /*0090*/  IMAD.MOV.U32 R47, RZ, RZ, c[0x0][0x23c] ;  /* 0x00008f00ff2f7624 */ /* 0x000fca00078e00ff */
[----:B------:R-:W3:Y:S01]  /*00a0*/  @P3 LDG.E.64 R4, [R46.64] ;  /* 0x000000062e043981 */ /* 0x000ee2000c1e1b00 */
[----:B------:R-:W-:Y:S01]  /*00b0*/  IMAD.MOV.U32 R0, RZ, RZ, c[0x0][0x168] ;  /* 0x00005a00ff007624 */ /* 0x000fe200078e00ff */
[----:B------:R-:W-:Y:S02]  /*00c0*/  BSSY B0, `(.L_x_648) ;  /* 0x000002b000007945 */ /* 0x000fe40003800000 */
[----:B------:R-:W0:Y:S02]  /*00d0*/  S2R R13, SR_TID.X ;  /* 0x00000000000d7919 */ /* 0x000e240000002100 */
[----:B------:R-:W-:Y:S02]  /*00e0*/  SHF.R.S32.HI R0, RZ, 0x1f, R0 ;  /* 0x0000001fff007819 */ /* 0x000fe40000011400 */
[----:B------:R-:W1:Y:S02]  /*00f0*/  S2R R6, SR_CTAID.X ;  /* 0x0000000000067919 */ /* 0x000e640000002500 */
[----:B------:R-:W-:-:S02]  /*0100*/  LEA.HI R0, R0, c[0x0][0x168], RZ, 0x3 ;  /* 0x00005a0000007a11 */ /* 0x000fc400078f18ff */
[----:B0-----:R-:W-:Y:S02]  /*0110*/  LOP3.LUT R24, R13, 0x1f, RZ, 0xc0, !PT ;  /* 0x0000001f0d187812 */ /* 0x001fe400078ec0ff */
[--C-:B------:R-:W-:Y:S01]  /*0120*/  SHF.R.U32.HI R12, RZ, 0x5, R13.reuse ;  /* 0x00000005ff0c7819 */ /* 0x100fe2000001160d */
[----:B-1----:R-:W-:-:S04]  /*0130*/  IMAD R13, R6, c[0x0][0x0], R13 ;  /* 0x00000000060d7a24 */ /* 0x002fc800078e020d */
[----:B------:R-:W-:Y:S01]  /*0140*/  IMAD R12, R6, 0x4, R12 ;  /* 0x00000004060c7824 */ /* 0x000fe200078e020c */
[----:B--2---:R-:W0:Y:S01]  /*0150*/  @P3 R2UR UR4, R2 ;  /* 0x00000000020433c2 */ /* 0x004e2200000e0000 */
[----:B---3--:R-:W-:-:S07]  /*0160*/  @P3 IADD3 R46, P4, R4, c[0x0][0x240], RZ ;  /* 0x00009000042e3a10 */ /* 0x008fce0007f9e0ff */
[----:B------:R1:W2:Y:S02]  /*0170*/  @P3 R2UR UR5, R3 ;  /* 0x00000000030533c2 */ /* 0x0002a400000e0000 */
[----:B-1----:R-:W-:-:S04]  /*0180*/  LOP3.LUT R3, R24, 0x1f, RZ, 0x3c, !PT ;  /* 0x0000001f18037812 */ /* 0x002fc800078e3cff */
[----:B------:R-:W-:-:S04]  /*0190*/  LEA.HI.SX32 R14, R0, R3, 0x1d ;  /* 0x00000003000e7211 */ /* 0x000fc800078feaff */
[C---:B------:R-:W-:Y:S01]  /*01a0*/  LOP3.LUT P1, RZ, R14.reuse, 0xffffffe0, RZ, 0xc0, !PT ;  /* 0xffffffe00eff7812 */ /* 0x040fe2000782c0ff */
[----:B0-----:R-:W-:Y:S01]  /*01b0*/  UIADD3 UR9, UR4, -0x61c88647, URZ ;  /* 0x9e3779b904097890 */ /* 0x001fe2000fffe03f */
[----:B------:R-:W-:Y:S01]  /*01c0*/  ISETP.GE.U32.AND P2, PT, R14, 0x40, PT ;  /* 0x000000400e00780c */ /* 0x000fe20003f46070 */
[----:B------:R-:W-:Y:S02]  /*01d0*/  UIADD3 UR11, UR4, 0x3c6ef372, URZ ;  /* 0x3c6ef372040b7890 */ /* 0x000fe4000fffe03f */
[----:B------:R-:W-:Y:S02]  /*01e0*/  UIADD3 UR13, UR4, -0x255992d5, URZ ;  /* 0xdaa66d2b040d7890 */ /* 0x000fe4000fffe03f */
        /* <DEDUP_REMOVED lines=24> */
.L_x_649:
[----:B0-----:R-:W-:Y:S05]  /*0370*/  BSYNC B0 ;  /* 0x0000000000007941 */ /* 0x001fea0003800000 */
.L_x_648:
        /* <DEDUP_REMOVED lines=12> */
.L_x_651:
[----:B0-----:R-:W-:Y:S05]  /*0440*/  BSYNC B0 ;  /* 0x0000000000007941 */ /* 0x001fea0003800000 */
.L_x_650:
        /* <DEDUP_REMOVED lines=10> */
[----:B-----5:R-:W-:Y:S01]  /*04f0*/  PRMT R9, RZ, 0x5410, R16 ;  /* 0x00005410ff097816 */ /* 0x020fe20000000010 */
[----:B------:R-:W-:Y:S01]  /*0500*/  IMAD.HI.U32 R0, R11, -0x2daee0ad, RZ ;  /* 0xd2511f530b007827 */ /* 0x000fe200078e00ff */
[----:B------:R-:W-:Y:S01]  /*0510*/  LOP3.LUT R3, R3, UR4, R10, 0x96, !PT ;  /* 0x0000000403037c12 */ /* 0x000fe2000f8e960a */
[----:B------:R-:W-:Y:S01]  /*0520*/  ULDC.U8 UR8, c[0x0][0x1f0] ;  /* 0x00007c0000087ab9 */ /* 0x000fe20000000000 */
[----:B------:R-:W-:Y:S01]  /*0530*/  PRMT R8, RZ, 0x7610, R16 ;  /* 0x00007610ff087816 */ /* 0x000fe20000000010 */
[----:B------:R-:W-:Y:S01]  /*0540*/  IMAD R4, R11, -0x2daee0ad, RZ ;  /* 0xd2511f530b047824 */ /* 0x000fe200078e02ff */
[----:B------:R-:W-:Y:S01]  /*0550*/  LOP3.LUT R0, R0, UR5, RZ, 0x3c, !PT ;  /* 0x0000000500007c12 */ /* 0x000fe2000f8e3cff */
[----:B------:R-:W-:Y:S01]  /*0560*/  IMAD.HI.U32 R7, R3, -0x2daee0ad, RZ ;  /* 0xd2511f5303077827 */ /* 0x000fe200078e00ff */
[----:B------:R-:W-:-:S02]  /*0570*/  PRMT R35, RZ, 0x7610, R23 ;  /* 0x00007610ff237816 */ /* 0x000fc40000000017 */
[----:B------:R-:W-:Y:S01]  /*0580*/  LOP3.LUT R49, R46, 0x3, RZ, 0xc0, !PT ;  /* 0x000000032e317812 */ /* 0x000fe200078ec0ff */
[----:B------:R-:W-:Y:S01]  /*0590*/  IMAD R2, R13, -0x326172a9, RZ ;  /* 0xcd9e8d570d027824 */ /* 0x000fe200078e02ff */
[----:B------:R-:W-:Y:S01]  /*05a0*/  LOP3.LUT R4, R7, UR10, R4, 0x96, !PT ;  /* 0x0000000a07047c12 */ /* 0x000fe2000f8e9604 */
[C---:B------:R-:W-:Y:S01]  /*05b0*/  IMAD.HI.U32 R5, R0.reuse, -0x326172a9, RZ ;  /* 0xcd9e8d5700057827 */ /* 0x040fe200078e00ff */
        /* <DEDUP_REMOVED lines=9> */
[C---:B------:R-:W-:Y:S01]  /*0650*/  IMAD.HI.U32 R6, R2.reuse, -0x2daee0ad, RZ ;  /* 0xd2511f5302067827 */ /* 0x040fe200078e00ff */
[--C-:B------:R-:W-:Y:S02]  /*0660*/  PRMT R42, RZ, 0x5410, R28.reuse ;  /* 0x00005410ff2a7816 */ /* 0x100fe4000000001c */
[----:B------:R-:W-:Y:S01]  /*0670*/  PRMT R51, RZ, 0x7610, R28 ;  /* 0x00007610ff337816 */ /* 0x000fe2000000001c */
[----:B------:R-:W-:Y:S01]  /*0680*/  IMAD R2, R2, -0x2daee0ad, RZ ;  /* 0xd2511f5302027824 */ /* 0x000fe200078e02ff */
[----:B------:R-:W-:Y:S01]  /*0690*/  LOP3.LUT R3, R6, UR12, R3, 0x96, !PT ;  /* 0x0000000c06037c12 */ /* 0x000fe2000f8e9603 */
[----:B------:R-:W-:Y:S01]  /*06a0*/  IMAD.HI.U32 R7, R0, -0x2daee0ad, RZ ;  /* 0xd2511f5300077827 */ /* 0x000fe200078e00ff */
[----:B------:R-:W-:-:S02]  /*06b0*/  MOV R48, RZ ;  /* 0x000000ff00307202 */ /* 0x000fc40000000f00 */
        /* <DEDUP_REMOVED lines=30> */
[----:B------:R-:W-:Y:S01]  /*08a0*/  IMAD R16, R2, -0x2daee0ad, RZ ;  /* 0xd2511f5302107824 */ /* 0x000fe200078e02ff */
[----:B------:R-:W-:Y:S01]  /*08b0*/  PRMT R6, RZ, 0x7610, R17 ;  /* 0x00007610ff067816 */ /* 0x000fe20000000011 */
[----:B------:R-:W-:Y:S01]  /*08c0*/  IMAD.HI.U32 R17, R33, -0x2daee0ad, RZ ;  /* 0xd2511f5321117827 */ /* 0x000fe200078e00ff */
[----:B------:R-:W-:Y:S02]  /*08d0*/  PRMT R4, RZ, 0x7610, R18 ;  /* 0x00007610ff047816 */ /* 0x000fe40000000012 */
[--C-:B------:R-:W-:Y:S01]  /*08e0*/  PRMT R3, RZ, 0x5410, R19.reuse ;  /* 0x00005410ff037816 */ /* 0x100fe20000000013 */
[----:B------:R-:W-:Y:S01]  /*08f0*/  IMAD.HI.U32 R15, R32, -0x326172a9, RZ ;  /* 0xcd9e8d57200f7827 */ /* 0x000fe200078e00ff */
[----:B------:R-:W-:Y:S02]  /*0900*/  LOP3.LUT R39, R17, UR22, R16, 0x96, !PT ;  /* 0x0000001611277c12 */ /* 0x000fe4000f8e9610 */
[----:B------:R-:W-:-:S02]  /*0910*/  PRMT R2, RZ, 0x7610, R19 ;  /* 0x00007610ff027816 */ /* 0x000fc40000000013 */
[----:B------:R-:W-:Y:S01]  /*0920*/  LOP3.LUT R34, R15, UR21, R0, 0x96, !PT ;  /* 0x000000150f227c12 */ /* 0x000fe2000f8e9600 */
[C---:B------:R-:W-:Y:S01]  /*0930*/  IMAD.HI.U32 R37, R39.reuse, -0x326172a9, RZ ;  /* 0xcd9e8d5727257827 */ /* 0x040fe200078e00ff */
[--C-:B------:R-:W-:Y:S02]  /*0940*/  PRMT R18, RZ, 0x5410, R22.reuse ;  /* 0x00005410ff127816 */ /* 0x100fe40000000016 */
[----:B------:R-:W-:Y:S01]  /*0950*/  PRMT R19, RZ, 0x7610, R22 ;  /* 0x00007610ff137816 */ /* 0x000fe20000000016 */
[----:B------:R-:W-:Y:S01]  /*0960*/  IMAD R22, R32, -0x326172a9, RZ ;  /* 0xcd9e8d5720167824 */ /* 0x000fe200078e02ff */
[--C-:B------:R-:W-:Y:S01]  /*0970*/  PRMT R0, RZ, 0x5410, R20.reuse ;  /* 0x00005410ff007816 */ /* 0x100fe20000000014 */
[----:B------:R-:W-:Y:S01]  /*0980*/  IMAD R41, R39, -0x326172a9, RZ ;  /* 0xcd9e8d5727297824 */ /* 0x000fe200078e02ff */
[----:B------:R-:W-:Y:S02]  /*0990*/  PRMT R15, RZ, 0x7610, R20 ;  /* 0x00007610ff0f7816 */ /* 0x000fe40000000014 */
[----:B------:R-:W-:-:S02]  /*09a0*/  PRMT R16, RZ, 0x5410, R21 ;  /* 0x00005410ff107816 */ /* 0x000fc40000000015 */
[----:B------:R-:W-:Y:S01]  /*09b0*/  PRMT R17, RZ, 0x7610, R21 ;  /* 0x00007610ff117816 */ /* 0x000fe20000000015 */
[----:B------:R-:W-:Y:S01]  /*09c0*/  IMAD.WIDE.U32 R20, R34, -0x2daee0ad, RZ ;  /* 0xd2511f5322147825 */ /* 0x000fe200078e00ff */
[----:B------:R-:W-:Y:S02]  /*09d0*/  PRMT R32, RZ, 0x5410, R23 ;  /* 0x00005410ff207816 */ /* 0x000fe40000000017 */
[----:B------:R-:W-:Y:S01]  /*09e0*/  LOP3.LUT R47, R37, UR23, R22, 0x96, !PT ;  /* 0x00000017252f7c12 */ /* 0x000fe2000f8e9616 */
[----:B------:R-:W-:Y:S01]  /*09f0*/  IMAD R23, R33, -0x2daee0ad, RZ ;  /* 0xd2511f5321177824 */ /* 0x000fe200078e02ff */
[----:B------:R-:W-:Y:S02]  /*0a00*/  PRMT R33, RZ, 0x5410, R24 ;  /* 0x00005410ff217816 */ /* 0x000fe40000000018 */
[----:B------:R-:W-:Y:S01]  /*0a10*/  PRMT R34, RZ, 0x5410, R25 ;  /* 0x00005410ff227816 */ /* 0x000fe20000000019 */
[----:B------:R-:W-:Y:S01]  /*0a20*/  IMAD.HI.U32 R43, R47, -0x2daee0ad, RZ ;  /* 0xd2511f532f2b7827 */ /* 0x000fe200078e00ff */
[----:B------:R-:W-:-:S02]  /*0a30*/  LOP3.LUT R23, R21, UR24, R23, 0x96, !PT ;  /* 0x0000001815177c12 */ /* 0x000fc4000f8e9617 */
[----:B------:R-:W-:Y:S01]  /*0a40*/  PRMT R37, RZ, 0x5410, R26 ;  /* 0x00005410ff257816 */ /* 0x000fe2000000001a */
[----:B------:R-:W-:Y:S01]  /*0a50*/  IMAD R46, R47, -0x2daee0ad, RZ ;  /* 0xd2511f532f2e7824 */ /* 0x000fe200078e02ff */
[----:B------:R-:W-:Y:S01]  /*0a60*/  PRMT R39, RZ, 0x5410, R27 ;  /* 0x00005410ff277816 */ /* 0x000fe2000000001b */
[----:B------:R-:W-:Y:S01]  /*0a70*/  IMAD.WIDE.U32 R22, R23, -0x326172a9, RZ ;  /* 0xcd9e8d5717167825 */ /* 0x000fe200078e00ff */
[----:B------:R-:W-:Y:S02]  /*0a80*/  LOP3.LUT R43, R43, UR26, R20, 0x96, !PT ;  /* 0x0000001a2b2b7c12 */ /* 0x000fe4000f8e9614 */
[----:B------:R-:W-:Y:S01]  /*0a90*/  PRMT R47, RZ, 0x5410, R29 ;  /* 0x00005410ff2f7816 */ /* 0x000fe2000000001d */
[----:B------:R-:W-:Y:S01]  /*0aa0*/  IMAD.MOV.U32 R44, RZ, RZ, R22 ;  /* 0x000000ffff2c7224 */ /* 0x000fe200078e0016 */
[----:B------:R-:W-:Y:S02]  /*0ab0*/  LOP3.LUT R41, R23, UR25, R41, 0x96, !PT ;  /* 0x0000001917297c12 */ /* 0x000fe4000f8e9629 */
.L_x_826:
[----:B------:R-:W-:-:S04]  /*0ac0*/  IMAD.MOV.U32 R85, RZ, RZ, 0x4 ;  /* 0x00000004ff557424 */ /* 0x000fc800078e00ff */
[----:B------:R-:W-:-:S05]  /*0ad0*/  IMAD.WIDE R28, R12, R85, c[0x0][0x1d0] ;  /* 0x000074000c1c7625 */ /* 0x000fca00078e0255 */
[----:B------:R0:W2:Y:S04]  /*0ae0*/  LDG.E R87, [R28.64] ;  /* 0x000000061c577981 */ /* 0x0000a8000c1e1900 */
[----:B------:R-:W0:Y:S01]  /*0af0*/  S2R R83, SR_TID.X ;  /* 0x0000000000537919 */ /* 0x000e220000002100 */
[C---:B------:R-:W-:Y:S02]  /*0b00*/  IMAD R30, R12.reuse, c[0x0][0x168], RZ ;  /* 0x00005a000c1e7a24 */ /* 0x040fe400078e02ff */
[----:B------:R-:W-:Y:S01]  /*0b10*/  IMAD.WIDE R84, R12, R85, c[0x0][0x1d8] ;  /* 0x000076000c547625 */ /* 0x000fe200078e0255 */
[----:B------:R-:W-:Y:S03]  /*0b20*/  BSSY B1, `(.L_x_653) ;  /* 0x0000338000017945 */ /* 0x000fe60003800000 */
[----:B------:R-:W-:-:S02]  /*0b30*/  IMAD.MOV.U32 R82, RZ, RZ, RZ ;  /* 0x000000ffff527224 */ /* 0x000fc400078e00ff */
[----:B------:R1:W5:Y:S02]  /*0b40*/  LDG.E R84, [R84.64] ;  /* 0x0000000654547981 */ /* 0x000364000c1e1900 */
[----:B-1----:R-:W-:Y:S02]  /*0b50*/  SHF.R.S32.HI R85, RZ, 0x1f, R12 ;  /* 0x0000001fff557819 */ /* 0x002fe4000001140c */
        /* <DEDUP_REMOVED lines=9> */
[----:B------:R-:W-:Y:S01]  /*0bf0*/  @P3 LEA.HI.SX32 R82, R81, R28, 0x1d ;  /* 0x0000001c51523211 */ /* 0x000fe200078feaff */
[----:B------:R-:W-:Y:S05]  /*0c00*/  @!P1 BRA `(.L_x_654) ;  /* 0x0000329000009947 */ /* 0x000fea0003800000 */
[----:B------:R-:W-:Y:S01]  /*0c10*/  ISETP.NE.U32.AND P0, PT, RZ, c[0x0][0x180], PT ;  /* 0x00006000ff007a0c */ /* 0x000fe20003f05070 */
        /* <DEDUP_REMOVED lines=10> */
[----:B0-----:R-:W-:Y:S02]  /*0cc0*/  IMAD.MOV.U32 R56, RZ, RZ, RZ ;  /* 0x000000ffff387224 */ /* 0x001fe400078e00ff */
[----:B------:R-:W-:Y:S01]  /*0cd0*/  IMAD.MOV.U32 R28, RZ, RZ, R49 ;  /* 0x000000ffff1c7224 */ /* 0x000fe200078e0031 */
[----:B------:R-:W-:Y:S05]  /*0ce0*/  @!P0 BRA `(.L_x_657) ;  /* 0x000005a000008947 */ /* 0x000fea0003800000 */
[----:B------:R-:W-:Y:S01]  /*0cf0*/  IMAD.MOV.U32 R28, RZ, RZ, R49 ;  /* 0x000000ffff1c7224 */ /* 0x000fe200078e0031 */
[----:B-----5:R-:W-:Y:S01]  /*0d00*/  PRMT R56, RZ, 0x5410, R24 ;  /* 0x00005410ff387816 */ /* 0x020fe20000000018 */
[----:B------:R-:W-:Y:S05]  /*0d10*/  BRA `(.L_x_657) ;  /* 0x0000057000007947 */ /* 0x000fea0003800000 */
.L_x_656:
[C---:B0-----:R-:W-:Y:S01]  /*0d20*/  ISETP.NE.AND P5, PT, R49.reuse, 0x1, PT ;  /* 0x000000013100780c */ /* 0x041fe20003fa5270 */
[----:B------:R-:W-:Y:S01]  /*0d30*/  BSSY B3, `(.L_x_658) ;  /* 0x000000c000037945 */ /* 0x000fe20003800000 */
[----:B------:R-:W-:-:S11]  /*0d40*/  IADD3 R28, R49, 0x1, RZ ;  /* 0x00000001311c7810 */ /* 0x000fd60007ffe0ff */
        /* <DEDUP_REMOVED lines=9> */
.L_x_659:
[----:B------:R-:W-:Y:S02]  /*0de0*/  IMAD.MOV.U32 R59, RZ, RZ, R44 ;  /* 0x000000ffff3b7224 */ /* 0x000fe400078e002c */
.L_x_660:
[----:B------:R-:W-:Y:S05]  /*0df0*/  BSYNC B3 ;  /* 0x0000000000037941 */ /* 0x000fea0003800000 */
.L_x_658:
        /* <DEDUP_REMOVED lines=16> */
.L_x_664:
[----:B------:R-:W-:Y:S05]  /*0f00*/  BSYNC B4 ;  /* 0x0000000000047941 */ /* 0x000fea0003800000 */
.L_x_663:
        /* <DEDUP_REMOVED lines=41> */
[----:B------:R-:W-:Y:S01]  /*11a0*/  MOV R46, R28 ;  /* 0x0000001c002e7202 */ /* 0x000fe20000000f00 */
[----:B------:R-:W-:Y:S01]  /*11b0*/  IMAD.MOV.U32 R28, RZ, RZ, RZ ;  /* 0x000000ffff1c7224 */ /* 0x000fe200078e00ff */
[----:B------:R-:W-:Y:S02]  /*11c0*/  LOP3.LUT R43, R29, UR26, R30, 0x96, !PT ;  /* 0x0000001a1d2b7c12 */ /* 0x000fe4000f8e961e */
.L_x_662:
[----:B------:R-:W-:Y:S05]  /*11d0*/  BSYNC B3 ;  /* 0x0000000000037941 */ /* 0x000fea0003800000 */
.L_x_661:
[----:B------:R-:W0:Y:S01]  /*11e0*/  I2F.U32 R29, R59 ;  /* 0x0000003b001d7306 */ /* 0x000e220000201000 */
[----:B-----5:R-:W-:Y:S01]  /*11f0*/  PRMT R30, RZ, 0x5410, R20 ;  /* 0x00005410ff1e7816 */ /* 0x020fe20000000014 */
[----:B------:R-:W-:-:S04]  /*1200*/  IMAD.MOV.U32 R56, RZ, RZ, 0x2f800000 ;  /* 0x2f800000ff387424 */ /* 0x000fc800078e00ff */
[----:B------:R-:W-:-:S04]  /*1210*/  FMUL.FTZ R30, R30, c[0x0][0x1ec] ;  /* 0x00007b001e1e7a20 */ /* 0x000fc80000410000 */
[----:B------:R-:W-:Y:S02]  /*1220*/  FMUL.FTZ R30, R30, c[0x0][0x1e8] ;  /* 0x00007a001e1e7a20 */ /* 0x000fe40000410000 */
[----:B0-----:R-:W-:-:S05]  /*1230*/  FFMA.FTZ R29, R29, R56, 1.1641532182693481445e-10 ;  /* 0x2f0000001d1d7423 */ /* 0x001fca0000010038 */
[----:B------:R-:W-:Y:S02]  /*1240*/  FSETP.GTU.FTZ.AND P5, PT, R29, c[0x0][0x1e4], PT ;  /* 0x000079001d007a0b */ /* 0x000fe40003fbc000 */
[----:B------:R-:W-:Y:S02]  /*1250*/  @P0 PRMT R29, RZ, 0x5410, R24 ;  /* 0x00005410ff1d0816 */ /* 0x000fe40000000018 */
[----:B------:R-:W-:Y:S02]  /*1260*/  FSEL R56, R30, RZ, !P5 ;  /* 0x000000ff1e387208 */ /* 0x000fe40006800000 */
[----:B------:R-:W-:-:S03]  /*1270*/  SEL R57, RZ, 0x1, P5 ;  /* 0x00000001ff397807 */ /* 0x000fc60002800000 */
[----:B------:R-:W-:Y:S02]  /*1280*/  @P0 FADD.FTZ R56, R29, R56 ;  /* 0x000000381d380221 */ /* 0x000fe40000010000 */
.L_x_657:
[----:B------:R-:W-:Y:S05]  /*1290*/  BSYNC B2 ;  /* 0x0000000000027941 */ /* 0x000fea0003800000 */
.L_x_655:
[----:B------:R-:W-:Y:S01]  /*12a0*/  BSSY B2, `(.L_x_665) ;  /* 0x000005f000027945 */ /* 0x000fe20003800000 */
[----:B------:R-:W-:Y:S05]  /*12b0*/  @P4 BRA `(.L_x_666) ;  /* 0x0000006000004947 */ /* 0x000fea0003800000 */
[----:B------:R-:W-:Y:S01]  /*12c0*/  IMAD.MOV.U32 R59, RZ, RZ, RZ ;  /* 0x000000ffff3b7224 */ /* 0x000fe200078e00ff */
[----:B------:R-:W-:Y:S01]  /*12d0*/  MOV R29, R28 ;  /* 0x0000001c001d7202 */ /* 0x000fe20000000f00 */
[----:B------:R-:W-:Y:S05]  /*12e0*/  @!P0 BRA `(.L_x_667) ;  /* 0x000005a000008947 */ /* 0x000fea0003800000 */
[----:B------:R-:W-:Y:S01]  /*12f0*/  IMAD.MOV.U32 R29, RZ, RZ, R28 ;  /* 0x000000ffff1d7224 */ /* 0x000fe200078e001c */
[----:B-----5:R-:W-:Y:S01]  /*1300*/  PRMT R59, RZ, 0x7610, R24 ;  /* 0x00007610ff3b7816 */ /* 0x020fe20000000018 */
[----:B------:R-:W-:Y:S05]  /*1310*/  BRA `(.L_x_667) ;  /* 0x0000057000007947 */ /* 0x000fea0003800000 */
.L_x_666:
[C---:B------:R-:W-:Y:S01]  /*1320*/  ISETP.NE.AND P5, PT, R28.reuse, 0x1, PT ;  /* 0x000000011c00780c */ /* 0x040fe20003fa5270 */
[----:B------:R-:W-:Y:S01]  /*1330*/  BSSY B3, `(.L_x_668) ;  /* 0x000000c000037945 */ /* 0x000fe20003800000 */
[----:B------:R-:W-:-:S11]  /*1340*/  IADD3 R29, R28, 0x1, RZ ;  /* 0x000000011c1d7810 */ /* 0x000fd60007ffe0ff */
        /* <DEDUP_REMOVED lines=9> */
.L_x_669:
[----:B------:R-:W-:Y:S02]  /*13e0*/  IMAD.MOV.U32 R49, RZ, RZ, R44 ;  /* 0x000000ffff317224 */ /* 0x000fe400078e002c */
.L_x_670:
[----:B------:R-:W-:Y:S05]  /*13f0*/  BSYNC B3 ;  /* 0x0000000000037941 */ /* 0x000fea0003800000 */
.L_x_668:
        /* <DEDUP_REMOVED lines=16> */
.L_x_674:
[----:B------:R-:W-:Y:S05]  /*1500*/  BSYNC B4 ;  /* 0x0000000000047941 */ /* 0x000fea0003800000 */
.L_x_673:
        /* <DEDUP_REMOVED lines=42> */
[----:B------:R-:W-:Y:S02]  /*17b0*/  IMAD.MOV.U32 R46, RZ, RZ, R28 ;  /* 0x000000ffff2e7224 */ /* 0x000fe400078e001c */
[----:B------:R-:W-:Y:S02]  /*17c0*/  IMAD.MOV.U32 R29, RZ, RZ, RZ ;  /* 0x000000ffff1d7224 */ /* 0x000fe400078e00ff */
.L_x_672:
[----:B------:R-:W-:Y:S05]  /*17d0*/  BSYNC B3 ;  /* 0x0000000000037941 */ /* 0x000fea0003800000 */
.L_x_671:
[----:B------:R-:W0:Y:S01]  /*17e0*/  I2F.U32 R28, R49 ;  /* 0x00000031001c7306 */ /* 0x000e220000201000 */
[----:B------:R-:W-:Y:S01]  /*17f0*/  HFMA2.MMA R31, -RZ, RZ, 0.1171875, 0 ;  /* 0x2f800000ff1f7435 */ /* 0x000fe200000001ff */
[----:B-----5:R-:W-:-:S05]  /*1800*/  PRMT R30, RZ, 0x7610, R20 ;  /* 0x00007610ff1e7816 */ /* 0x020fca0000000014 */
        /* <DEDUP_REMOVED lines=8> */
.L_x_667:
[----:B------:R-:W-:Y:S05]  /*1890*/  BSYNC B2 ;  /* 0x0000000000027941 */ /* 0x000fea0003800000 */
.L_x_665:
[----:B------:R-:W-:Y:S01]  /*18a0*/  BSSY B2, `(.L_x_675) ;  /* 0x000005f000027945 */ /* 0x000fe20003800000 */
[----:B------:R-:W-:Y:S05]  /*18b0*/  @P4 BRA `(.L_x_676) ;  /* 0x0000006000004947 */ /* 0x000fea0003800000 */
[----:B------:R-:W-:Y:S02]  /*18c0*/  IMAD.MOV.U32 R60, RZ, RZ, RZ ;  /* 0x000000ffff3c7224 */ /* 0x000fe400078e00ff */
[----:B------:R-:W-:Y:S01]  /*18d0*/  IMAD.MOV.U32 R28, RZ, RZ, R29 ;  /* 0x000000ffff1c7224 */ /* 0x000fe200078e001d */
[----:B------:R-:W-:Y:S05]  /*18e0*/  @!P0 BRA `(.L_x_677) ;  /* 0x000005a000008947 */ /* 0x000fea0003800000 */
[----:B------:R-:W-:Y:S01]  /*18f0*/  IMAD.MOV.U32 R28, RZ, RZ, R29 ;  /* 0x000000ffff1c7224 */ /* 0x000fe200078e001d */
[----:B-----5:R-:W-:Y:S01]  /*1900*/  PRMT R60, RZ, 0x5410, R25 ;  /* 0x00005410ff3c7816 */ /* 0x020fe20000000019 */
[----:B------:R-:W-:Y:S05]  /*1910*/  BRA `(.L_x_677) ;  /* 0x0000057000007947 */ /* 0x000fea0003800000 */
.L_x_676:
[C---:B------:R-:W-:Y:S01]  /*1920*/  ISETP.NE.AND P5, PT, R29.reuse, 0x1, PT ;  /* 0x000000011d00780c */ /* 0x040fe20003fa5270 */
        /* <DEDUP_REMOVED lines=11> */
.L_x_679:
[----:B------:R-:W-:Y:S02]  /*19e0*/  IMAD.MOV.U32 R49, RZ, RZ, R44 ;  /* 0x000000ffff317224 */ /* 0x000fe400078e002c */
.L_x_680:
[----:B------:R-:W-:Y:S05]  /*19f0*/  BSYNC B3 ;  /* 0x0000000000037941 */ /* 0x000fea0003800000 */
.L_x_678:
        /* <DEDUP_REMOVED lines=16> */
.L_x_684:
[----:B------:R-:W-:Y:S05]  /*1b00*/  BSYNC B4 ;  /* 0x0000000000047941 */ /* 0x000fea0003800000 */
.L_x_683:
        /* <DEDUP_REMOVED lines=44> */
.L_x_682:
[----:B------:R-:W-:Y:S05]  /*1dd0*/  BSYNC B3 ;  /* 0x0000000000037941 */ /* 0x000fea0003800000 */
.L_x_681:
        /* <DEDUP_REMOVED lines=11> */
.L_x_677:
[----:B------:R-:W-:Y:S05]  /*1e90*/  BSYNC B2 ;  /* 0x0000000000027941 */ /* 0x000fea0003800000 */
.L_x_675:
        /* <DEDUP_REMOVED lines=8> */
.L_x_686:
        /* <DEDUP_REMOVED lines=12> */
.L_x_689:
[----:B------:R-:W-:Y:S02]  /*1fe0*/  IMAD.MOV.U32 R49, RZ, RZ, R44 ;  /* 0x000000ffff317224 */ /* 0x000fe400078e002c */
.L_x_690:
[----:B------:R-:W-:Y:S05]  /*1ff0*/  BSYNC B3 ;  /* 0x0000000000037941 */ /* 0x000fea0003800000 */
.L_x_688:
        /* <DEDUP_REMOVED lines=16> */
.L_x_694:
[----:B------:R-:W-:Y:S05]  /*2100*/  BSYNC B4 ;  /* 0x0000000000047941 */ /* 0x000fea0003800000 */
.L_x_693:
        /* <DEDUP_REMOVED lines=44> */
.L_x_692:
[----:B------:R-:W-:Y:S05]  /*23d0*/  BSYNC B3 ;  /* 0x0000000000037941 */ /* 0x000fea0003800000 */
.L_x_691:
        /* <DEDUP_REMOVED lines=11> */
.L_x_687:
[----:B------:R-:W-:Y:S05]  /*2490*/  BSYNC B2 ;  /* 0x0000000000027941 */ /* 0x000fea0003800000 */
.L_x_685:
        /* <DEDUP_REMOVED lines=8> */
.L_x_696:
        /* <DEDUP_REMOVED lines=12> */
.L_x_699:
[----:B------:R-:W-:Y:S02]  /*25e0*/  IMAD.MOV.U32 R49, RZ, RZ, R44 ;  /* 0x000000ffff317224 */ /* 0x000fe400078e002c */
.L_x_700:
[----:B------:R-:W-:Y:S05]  /*25f0*/  BSYNC B3 ;  /* 0x0000000000037941 */ /* 0x000fea0003800000 */
.L_x_698:
        /* <DEDUP_REMOVED lines=16> */
.L_x_704:
[----:B------:R-:W-:Y:S05]  /*2700*/  BSYNC B4 ;  /* 0x0000000000047941 */ /* 0x000fea0003800000 */
.L_x_703:
        /* <DEDUP_REMOVED lines=44> */
.L_x_702:
[----:B------:R-:W-:Y:S05]  /*29d0*/  BSYNC B3 ;  /* 0x0000000000037941 */ /* 0x000fea0003800000 */
.L_x_701:
        /* <DEDUP_REMOVED lines=11> */
.L_x_697:
[----:B------:R-:W-:Y:S05]  /*2a90*/  BSYNC B2 ;  /* 0x0000000000027941 */ /* 0x000fea0003800000 */
.L_x_695:
        /* <DEDUP_REMOVED lines=8> */
.L_x_706:
        /* <DEDUP_REMOVED lines=12> */
.L_x_709:
[----:B------:R-:W-:Y:S02]  /*2be0*/  IMAD.MOV.U32 R49, RZ, RZ, R44 ;  /* 0x000000ffff317224 */ /* 0x000fe400078e002c */
.L_x_710:
[----:B------:R-:W-:Y:S05]  /*2bf0*/  BSYNC B3 ;  /* 0x0000000000037941 */ /* 0x000fea0003800000 */
.L_x_708:
        /* <DEDUP_REMOVED lines=16> */
.L_x_714:
[----:B------:R-:W-:Y:S05]  /*2d00*/  BSYNC B4 ;  /* 0x0000000000047941 */ /* 0x000fea0003800000 */
.L_x_713:
        /* <DEDUP_REMOVED lines=44> */
.L_x_712:
[----:B------:R-:W-:Y:S05]  /*2fd0*/  BSYNC B3 ;  /* 0x0000000000037941 */ /* 0x000fea0003800000 */
.L_x_711:
        /* <DEDUP_REMOVED lines=11> */
.L_x_707:
[----:B------:R-:W-:Y:S05]  /*3090*/  BSYNC B2 ;  /* 0x0000000000027941 */ /* 0x000fea0003800000 */
.L_x_705:
        /* <DEDUP_REMOVED lines=8> */
.L_x_716:
        /* <DEDUP_REMOVED lines=12> */
.L_x_719:
[----:B------:R-:W-:Y:S02]  /*31e0*/  IMAD.MOV.U32 R49, RZ, RZ, R44 ;  /* 0x000000ffff317224 */ /* 0x000fe400078e002c */
.L_x_720:
[----:B------:R-:W-:Y:S05]  /*31f0*/  BSYNC B3 ;  /* 0x0000000000037941 */ /* 0x000fea0003800000 */
.L_x_718:
        /* <DEDUP_REMOVED lines=16> */
.L_x_724:
[----:B------:R-:W-:Y:S05]  /*3300*/  BSYNC B4 ;  /* 0x0000000000047941 */ /* 0x000fea0003800000 */
.L_x_723:
        /* <DEDUP_REMOVED lines=44> */
.L_x_722:
[----:B------:R-:W-:Y:S05]  /*35d0*/  BSYNC B3 ;  /* 0x0000000000037941 */ /* 0x000fea0003800000 */
.L_x_721:
        /* <DEDUP_REMOVED lines=11> */
.L_x_717:
[----:B------:R-:W-:Y:S05]  /*3690*/  BSYNC B2 ;  /* 0x0000000000027941 */ /* 0x000fea0003800000 */
.L_x_715:
        /* <DEDUP_REMOVED lines=8> */
.L_x_726:
        /* <DEDUP_REMOVED lines=12> */
.L_x_729:
[----:B------:R-:W-:Y:S02]  /*37e0*/  IMAD.MOV.U32 R88, RZ, RZ, R44 ;  /* 0x000000ffff587224 */ /* 0x000fe400078e002c */
.L_x_730:
[----:B------:R-:W-:Y:S05]  /*37f0*/  BSYNC B3 ;  /* 0x0000000000037941 */ /* 0x000fea0003800000 */
.L_x_728:
        /* <DEDUP_REMOVED lines=16> */
.L_x_734:
[----:B------:R-:W-:Y:S05]  /*3900*/  BSYNC B4 ;  /* 0x0000000000047941 */ /* 0x000fea0003800000 */
.L_x_733:
        /* <DEDUP_REMOVED lines=44> */
.L_x_732:
[----:B------:R-:W-:Y:S05]  /*3bd0*/  BSYNC B3 ;  /* 0x0000000000037941 */ /* 0x000fea0003800000 */
.L_x_731:
        /* <DEDUP_REMOVED lines=11> */
.L_x_727:
[----:B------:R-:W-:Y:S05]  /*3c90*/  BSYNC B2 ;  /* 0x0000000000027941 */ /* 0x000fea0003800000 */
.L_x_725:
[----:B------:R-:W-:Y:S01]  /*3ca0*/  IMAD.MOV.U32 R81, RZ, RZ, 0x10 ;  /* 0x00000010ff517424 */ /* 0x000fe200078e00ff */
[----:B------:R-:W-:Y:S01]  /*3cb0*/  F2FP.BF16.PACK_AB R31, R71, R68 ;  /* 0x00000044471f723e */ /* 0x000fe200000010ff */
[----:B------:R-:W-:Y:S01]  /*3cc0*/  BSSY B2, `(.L_x_735) ;  /* 0x000001b000027945 */ /* 0x000fe20003800000 */
[----:B------:R-:W-:Y:S01]  /*3cd0*/  F2FP.BF16.PACK_AB R30, R67, R64 ;  /* 0x00000040431e723e */ /* 0x000fe200000010ff */
[----:B------:R-:W-:Y:S01]  /*3ce0*/  IMAD.WIDE.U32 R80, R86, R81, c[0x0][0x188] ;  /* 0x0000620056507625 */ /* 0x000fe200078e0051 */
[----:B------:R-:W-:Y:S02]  /*3cf0*/  F2FP.BF16.PACK_AB R29, R63, R60 ;  /* 0x0000003c3f1d723e */ /* 0x000fe400000010ff */
[----:B------:R-:W-:-:S05]  /*3d00*/  F2FP.BF16.PACK_AB R28, R59, R56 ;  /* 0x000000383b1c723e */ /* 0x000fca00000010ff */
[----:B------:R0:W-:Y:S01]  /*3d10*/  STG.E.128 [R80.64], R28 ;  /* 0x0000001c50007986 */ /* 0x0001e2000c101d06 */
[----:B------:R-:W-:Y:S05]  /*3d20*/  @!P3 BRA `(.L_x_736) ;  /* 0x000001400000b947 */ /* 0x000fea0003800000 */
[----:B0-----:R-:W-:Y:S01]  /*3d30*/  IMAD.U32 R29, R69, 0x10000, RZ ;  /* 0x00010000451d7824 */ /* 0x001fe200078e00ff */
[----:B------:R-:W-:Y:S02]  /*3d40*/  LOP3.LUT R28, R70, 0xffff, RZ, 0xc0, !PT ;  /* 0x0000ffff461c7812 */ /* 0x000fe400078ec0ff */
[----:B------:R-:W-:Y:S02]  /*3d50*/  LOP3.LUT R80, R62, 0xff, RZ, 0xc0, !PT ;  /* 0x000000ff3e507812 */ /* 0x000fe400078ec0ff */
[----:B------:R-:W-:Y:S02]  /*3d60*/  LOP3.LUT R29, R29, 0xff0000, RZ, 0xc0, !PT ;  /* 0x00ff00001d1d7812 */ /* 0x000fe400078ec0ff */
[----:B------:R-:W-:Y:S01]  /*3d70*/  LOP3.LUT R30, R61, 0xff, RZ, 0xc0, !PT ;  /* 0x000000ff3d1e7812 */ /* 0x000fe200078ec0ff */
[----:B------:R-:W-:Y:S01]  /*3d80*/  IMAD.WIDE.U32 R80, R80, 0x1000000, RZ ;  /* 0x0100000050507825 */ /* 0x000fe200078e00ff */
[----:B------:R-:W-:-:S02]  /*3d90*/  PRMT R29, R29, 0x4210, R28 ;  /* 0x000042101d1d7816 */ /* 0x000fc4000000001c */
[----:B------:R-:W-:Y:S01]  /*3da0*/  PRMT R28, R66, 0x7104, RZ ;  /* 0x00007104421c7816 */ /* 0x000fe200000000ff */
[----:B------:R-:W-:-:S03]  /*3db0*/  IMAD.WIDE.U32 R30, R30, 0x10000, RZ ;  /* 0x000100001e1e7825 */ /* 0x000fc600078e00ff */
[----:B------:R-:W-:-:S04]  /*3dc0*/  LOP3.LUT R28, R29, 0xff00, R28, 0xf8, !PT ;  /* 0x0000ff001d1c7812 */ /* 0x000fc800078ef81c */
[----:B------:R-:W-:Y:S02]  /*3dd0*/  LOP3.LUT R89, R28, 0xff, R65, 0xf8, !PT ;  /* 0x000000ff1c597812 */ /* 0x000fe400078ef841 */
[----:B------:R-:W-:Y:S02]  /*3de0*/  LOP3.LUT R28, R58, 0xff, RZ, 0xc0, !PT ;  /* 0x000000ff3a1c7812 */ /* 0x000fe400078ec0ff */
[----:B------:R-:W-:-:S03]  /*3df0*/  LOP3.LUT R31, R31, R89, R81, 0xfe, !PT ;  /* 0x000000591f1f7212 */ /* 0x000fc600078efe51 */
[----:B------:R-:W-:-:S05]  /*3e00*/  IMAD.WIDE.U32 R28, R28, 0x100, RZ ;  /* 0x000001001c1c7825 */ /* 0x000fca00078e00ff */
[----:B------:R-:W-:Y:S02]  /*3e10*/  LOP3.LUT R30, R28, R80, R30, 0xfe, !PT ;  /* 0x000000501c1e7212 */ /* 0x000fe400078efe1e */
[----:B------:R-:W-:Y:S01]  /*3e20*/  LOP3.LUT R29, R31, R29, RZ, 0xfc, !PT ;  /* 0x0000001d1f1d7212 */ /* 0x000fe200078efcff */
[----:B------:R-:W-:Y:S01]  /*3e30*/  IMAD.MOV.U32 R31, RZ, RZ, 0x8 ;  /* 0x00000008ff1f7424 */ /* 0x000fe200078e00ff */
[----:B------:R-:W-:-:S03]  /*3e40*/  LOP3.LUT R28, R30, 0xff, R57, 0xf8, !PT ;  /* 0x000000ff1e1c7812 */ /* 0x000fc600078ef839 */
[----:B------:R-:W-:-:S05]  /*3e50*/  IMAD.WIDE.U32 R30, R82, R31, c[0x0][0x190] ;  /* 0x00006400521e7625 */ /* 0x000fca00078e001f */
[----:B------:R0:W-:Y:S02]  /*3e60*/  STG.E.64 [R30.64], R28 ;  /* 0x0000001c1e007986 */ /* 0x0001e4000c101b06 */
.L_x_736:
[----:B------:R-:W-:Y:S05]  /*3e70*/  BSYNC B2 ;  /* 0x0000000000027941 */ /* 0x000fea0003800000 */
.L_x_735:
[----:B------:R-:W-:Y:S02]  /*3e80*/  IADD3 R86, R86, 0x20, RZ ;  /* 0x0000002056567810 */ /* 0x000fe40007ffe0ff */
[----:B------:R-:W-:Y:S02]  /*3e90*/  IADD3 R82, R82, 0x20, RZ ;  /* 0x0000002052527810 */ /* 0x000fe40007ffe0ff */
.L_x_654:
[----:B------:R-:W-:Y:S05]  /*3ea0*/  BSYNC B1 ;  /* 0x0000000000017941 */ /* 0x000fea0003800000 */
.L_x_653:
[----:B------:R-:W-:Y:S01]  /*3eb0*/  BSSY B1, `(.L_x_737) ;  /* 0x0000329000017945 */ /* 0x000fe20003800000 */
[----:B------:R-:W-:Y:S05]  /*3ec0*/  @!P2 BRA `(.L_x_738) ;  /* 0x000032700000a947 */ /* 0x000fea0003800000 */
[----:B------:R-:W-:Y:S02]  /*3ed0*/  ISETP.NE.U32.AND P0, PT, RZ, c[0x0][0x180], PT ;  /* 0x00006000ff007a0c */ /* 0x000fe40003f05070 */
[----:B0-----:R-:W-:Y:S02]  /*3ee0*/  @P3 MOV R31, 0x10 ;  /* 0x00000010001f3802 */ /* 0x001fe40000000f00 */
        /* <DEDUP_REMOVED lines=12> */
[----:B------:R-:W-:Y:S02]  /*3fb0*/  MOV R28, R49 ;  /* 0x00000031001c7202 */ /* 0x000fe40000000f00 */
[----:B-----5:R-:W-:Y:S01]  /*3fc0*/  PRMT R72, RZ, 0x5410, R24 ;  /* 0x00005410ff487816 */ /* 0x020fe20000000018 */
[----:B------:R-:W-:Y:S05]  /*3fd0*/  BRA `(.L_x_741) ;  /* 0x0000058000007947 */ /* 0x000fea0003800000 */
.L_x_740:
[C---:B0-----:R-:W-:Y:S01]  /*3fe0*/  ISETP.NE.AND P5, PT, R49.reuse, 0x1, PT ;  /* 0x000000013100780c */ /* 0x041fe20003fa5270 */
        /* <DEDUP_REMOVED lines=11> */
.L_x_743:
[----:B------:R-:W-:Y:S02]  /*40a0*/  MOV R57, R44 ;  /* 0x0000002c00397202 */ /* 0x000fe40000000f00 */
.L_x_744:
[----:B------:R-:W-:Y:S05]  /*40b0*/  BSYNC B3 ;  /* 0x0000000000037941 */ /* 0x000fea0003800000 */
.L_x_742:
        /* <DEDUP_REMOVED lines=16> */
.L_x_748:
[----:B------:R-:W-:Y:S05]  /*41c0*/  BSYNC B4 ;  /* 0x0000000000047941 */ /* 0x000fea0003800000 */
.L_x_747:
        /* <DEDUP_REMOVED lines=39> */
[----:B------:R-:W-:Y:S02]  /*4440*/  LOP3.LUT R41, R73, UR25, R74, 0x96, !PT ;  /* 0x0000001949297c12 */ /* 0x000fe4000f8e964a */
[----:B------:R-:W-:Y:S01]  /*4450*/  MOV R44, R72 ;  /* 0x00000048002c7202 */ /* 0x000fe20000000f00 */
[----:B------:R-:W-:Y:S01]  /*4460*/  IMAD.MOV.U32 R46, RZ, RZ, R28 ;  /* 0x000000ffff2e7224 */ /* 0x000fe200078e001c */
[----:B------:R-:W-:Y:S01]  /*4470*/  LOP3.LUT R43, R29, UR26, R30, 0x96, !PT ;  /* 0x0000001a1d2b7c12 */ /* 0x000fe2000f8e961e */
[----:B------:R-:W-:Y:S02]  /*4480*/  IMAD.MOV.U32 R28, RZ, RZ, RZ ;  /* 0x000000ffff1c7224 */ /* 0x000fe400078e00ff */
.L_x_746:
[----:B------:R-:W-:Y:S05]  /*4490*/  BSYNC B3 ;  /* 0x0000000000037941 */ /* 0x000fea0003800000 */
.L_x_745:
[----:B------:R-:W0:Y:S01]  /*44a0*/  I2F.U32 R29, R57 ;  /* 0x00000039001d7306 */ /* 0x000e220000201000 */
[----:B-----5:R-:W-:Y:S01]  /*44b0*/  PRMT R31, RZ, 0x5410, R20 ;  /* 0x00005410ff1f7816 */ /* 0x020fe20000000014 */
[----:B------:R-:W-:-:S04]  /*44c0*/  IMAD.MOV.U32 R30, RZ, RZ, 0x2f800000 ;  /* 0x2f800000ff1e7424 */ /* 0x000fc800078e00ff */
[----:B------:R-:W-:-:S04]  /*44d0*/  FMUL.FTZ R31, R31, c[0x0][0x1ec] ;  /* 0x00007b001f1f7a20 */ /* 0x000fc80000410000 */
[----:B------:R-:W-:Y:S02]  /*44e0*/  FMUL.FTZ R31, R31, c[0x0][0x1e8] ;  /* 0x00007a001f1f7a20 */ /* 0x000fe40000410000 */
[----:B0-----:R-:W-:-:S05]  /*44f0*/  FFMA.FTZ R29, R29, R30, 1.1641532182693481445e-10 ;  /* 0x2f0000001d1d7423 */ /* 0x001fca000001001e */
[----:B------:R-:W-:-:S04]  /*4500*/  FSETP.GTU.FTZ.AND P5, PT, R29, c[0x0][0x1e4], PT ;  /* 0x000079001d007a0b */ /* 0x000fc80003fbc000 */
[----:B------:R-:W-:Y:S02]  /*4510*/  FSEL R72, R31, RZ, !P5 ;  /* 0x000000ff1f487208 */ /* 0x000fe40006800000 */
[----:B------:R-:W-:Y:S02]  /*4520*/  @P0 PRMT R31, RZ, 0x5410, R24 ;  /* 0x00005410ff1f0816 */ /* 0x000fe40000000018 */
[----:B------:R-:W-:-:S03]  /*4530*/  SEL R29, RZ, 0x1, P5 ;  /* 0x00000001ff1d7807 */ /* 0x000fc60002800000 */
[----:B------:R-:W-:Y:S01]  /*4540*/  @P0 FADD.FTZ R72, R31, R72 ;  /* 0x000000481f480221 */ /* 0x000fe20000010000 */
[----:B------:R-:W-:Y:S02]  /*4550*/  PRMT R57, R29, 0x7610, R57 ;  /* 0x000076101d397816 */ /* 0x000fe40000000039 */
.L_x_741:
[----:B------:R-:W-:Y:S05]  /*4560*/  BSYNC B2 ;  /* 0x0000000000027941 */ /* 0x000fea0003800000 */
.L_x_739:
[----:B------:R-:W-:Y:S01]  /*4570*/  BSSY B2, `(.L_x_749) ;  /* 0x000005f000027945 */ /* 0x000fe20003800000 */
[----:B------:R-:W-:Y:S05]  /*4580*/  @P4 BRA `(.L_x_750) ;  /* 0x0000006000004947 */ /* 0x000fea0003800000 */
[----:B------:R-:W-:Y:S01]  /*4590*/  HFMA2.MMA R73, -RZ, RZ, 0, 0 ;  /* 0x00000000ff497435 */ /* 0x000fe200000001ff */
[----:B------:R-:W-:Y:S01]  /*45a0*/  IMAD.MOV.U32 R29, RZ, RZ, R28 ;  /* 0x000000ffff1d7224 */ /* 0x000fe200078e001c */
[----:B------:R-:W-:Y:S05]  /*45b0*/  @!P0 BRA `(.L_x_751) ;  /* 0x000005a000008947 */ /* 0x000fea0003800000 */
[----:B------:R-:W-:Y:S01]  /*45c0*/  IMAD.MOV.U32 R29, RZ, RZ, R28 ;  /* 0x000000ffff1d7224 */ /* 0x000fe200078e001c */
[----:B-----5:R-:W-:Y:S01]  /*45d0*/  PRMT R73, RZ, 0x7610, R24 ;  /* 0x00007610ff497816 */ /* 0x020fe20000000018 */
[----:B------:R-:W-:Y:S05]  /*45e0*/  BRA `(.L_x_751) ;  /* 0x0000057000007947 */ /* 0x000fea0003800000 */
.L_x_750:
[C---:B------:R-:W-:Y:S01]  /*45f0*/  ISETP.NE.AND P5, PT, R28.reuse, 0x1, PT ;  /* 0x000000011c00780c */ /* 0x040fe20003fa5270 */
[----:B------:R-:W-:Y:S01]  /*4600*/  BSSY B3, `(.L_x_752) ;  /* 0x000000c000037945 */ /* 0x000fe20003800000 */
[----:B------:R-:W-:-:S11]  /*4610*/  IADD3 R29, R28, 0x1, RZ ;  /* 0x000000011c1d7810 */ /* 0x000fd60007ffe0ff */
        /* <DEDUP_REMOVED lines=9> */
.L_x_753:
[----:B------:R-:W-:Y:S02]  /*46b0*/  IMAD.MOV.U32 R49, RZ, RZ, R44 ;  /* 0x000000ffff317224 */ /* 0x000fe400078e002c */
.L_x_754:
[----:B------:R-:W-:Y:S05]  /*46c0*/  BSYNC B3 ;  /* 0x0000000000037941 */ /* 0x000fea0003800000 */
.L_x_752:
        /* <DEDUP_REMOVED lines=16> */
.L_x_758:
[----:B------:R-:W-:Y:S05]  /*47d0*/  BSYNC B4 ;  /* 0x0000000000047941 */ /* 0x000fea0003800000 */
.L_x_757:
        /* <DEDUP_REMOVED lines=42> */
[----:B------:R-:W-:Y:S01]  /*4a80*/  HFMA2.MMA R29, -RZ, RZ, 0, 0 ;  /* 0x00000000ff1d7435 */ /* 0x000fe200000001ff */
[----:B------:R-:W-:-:S05]  /*4a90*/  IMAD.MOV.U32 R46, RZ, RZ, R28 ;  /* 0x000000ffff2e7224 */ /* 0x000fca00078e001c */
.L_x_756:
[----:B------:R-:W-:Y:S05]  /*4aa0*/  BSYNC B3 ;  /* 0x0000000000037941 */ /* 0x000fea0003800000 */
.L_x_755:
        /* <DEDUP_REMOVED lines=11> */
.L_x_751:
[----:B------:R-:W-:Y:S05]  /*4b60*/  BSYNC B2 ;  /* 0x0000000000027941 */ /* 0x000fea0003800000 */
.L_x_749:
[----:B------:R-:W-:Y:S01]  /*4b70*/  BSSY B2, `(.L_x_759) ;  /* 0x000005f000027945 */ /* 0x000fe20003800000 */
[----:B------:R-:W-:Y:S05]  /*4b80*/  @P4 BRA `(.L_x_760) ;  /* 0x0000006000004947 */ /* 0x000fea0003800000 */
[----:B------:R-:W-:Y:S02]  /*4b90*/  IMAD.MOV.U32 R74, RZ, RZ, RZ ;  /* 0x000000ffff4a7224 */ /* 0x000fe400078e00ff */
[----:B------:R-:W-:Y:S01]  /*4ba0*/  IMAD.MOV.U32 R28, RZ, RZ, R29 ;  /* 0x000000ffff1c7224 */ /* 0x000fe200078e001d */
[----:B------:R-:W-:Y:S05]  /*4bb0*/  @!P0 BRA `(.L_x_761) ;  /* 0x000005a000008947 */ /* 0x000fea0003800000 */
[----:B------:R-:W-:Y:S02]  /*4bc0*/  MOV R28, R29 ;  /* 0x0000001d001c7202 */ /* 0x000fe40000000f00 */
[----:B-----5:R-:W-:Y:S01]  /*4bd0*/  PRMT R74, RZ, 0x5410, R25 ;  /* 0x00005410ff4a7816 */ /* 0x020fe20000000019 */
[----:B------:R-:W-:Y:S05]  /*4be0*/  BRA `(.L_x_761) ;  /* 0x0000057000007947 */ /* 0x000fea0003800000 */
.L_x_760:
        /* <DEDUP_REMOVED lines=12> */
.L_x_763:
[----:B------:R-:W-:Y:S02]  /*4cb0*/  MOV R49, R44 ;  /* 0x0000002c00317202 */ /* 0x000fe40000000f00 */
.L_x_764:
[----:B------:R-:W-:Y:S05]  /*4cc0*/  BSYNC B3 ;  /* 0x0000000000037941 */ /* 0x000fea0003800000 */
.L_x_762:
        /* <DEDUP_REMOVED lines=16> */
.L_x_768:
[----:B------:R-:W-:Y:S05]  /*4dd0*/  BSYNC B4 ;  /* 0x0000000000047941 */ /* 0x000fea0003800000 */
.L_x_767:
        /* <DEDUP_REMOVED lines=44> */
.L_x_766:
[----:B------:R-:W-:Y:S05]  /*50a0*/  BSYNC B3 ;  /* 0x0000000000037941 */ /* 0x000fea0003800000 */
.L_x_765:
        /* <DEDUP_REMOVED lines=11> */
.L_x_761:
[----:B------:R-:W-:Y:S05]  /*5160*/  BSYNC B2 ;  /* 0x0000000000027941 */ /* 0x000fea0003800000 */
.L_x_759:
        /* <DEDUP_REMOVED lines=8> */
.L_x_770:
        /* <DEDUP_REMOVED lines=12> */
.L_x_773:
[----:B------:R-:W-:Y:S02]  /*52b0*/  IMAD.MOV.U32 R49, RZ, RZ, R44 ;  /* 0x000000ffff317224 */ /* 0x000fe400078e002c */
.L_x_774:
[----:B------:R-:W-:Y:S05]  /*52c0*/  BSYNC B3 ;  /* 0x0000000000037941 */ /* 0x000fea0003800000 */
.L_x_772:
        /* <DEDUP_REMOVED lines=16> */
.L_x_778:
[----:B------:R-:W-:Y:S05]  /*53d0*/  BSYNC B4 ;  /* 0x0000000000047941 */ /* 0x000fea0003800000 */
.L_x_777:
        /* <DEDUP_REMOVED lines=44> */
.L_x_776:
[----:B------:R-:W-:Y:S05]  /*56a0*/  BSYNC B3 ;  /* 0x0000000000037941 */ /* 0x000fea0003800000 */
.L_x_775:
        /* <DEDUP_REMOVED lines=11> */
.L_x_771:
[----:B------:R-:W-:Y:S05]  /*5760*/  BSYNC B2 ;  /* 0x0000000000027941 */ /* 0x000fea0003800000 */
.L_x_769:
        /* <DEDUP_REMOVED lines=8> */
.L_x_780:
        /* <DEDUP_REMOVED lines=12> */
.L_x_783:
[----:B------:R-:W-:Y:S02]  /*58b0*/  MOV R49, R44 ;  /* 0x0000002c00317202 */ /* 0x000fe40000000f00 */
.L_x_784:
[----:B------:R-:W-:Y:S05]  /*58c0*/  BSYNC B3 ;  /* 0x0000000000037941 */ /* 0x000fea0003800000 */
.L_x_782:
        /* <DEDUP_REMOVED lines=16> */
.L_x_788:
[----:B------:R-:W-:Y:S05]  /*59d0*/  BSYNC B4 ;  /* 0x0000000000047941 */ /* 0x000fea0003800000 */
.L_x_787:
        /* <DEDUP_REMOVED lines=44> */
.L_x_786:
[----:B------:R-:W-:Y:S05]  /*5ca0*/  BSYNC B3 ;  /* 0x0000000000037941 */ /* 0x000fea0003800000 */
.L_x_785:
        /* <DEDUP_REMOVED lines=11> */
.L_x_781:
[----:B------:R-:W-:Y:S05]  /*5d60*/  BSYNC B2 ;  /* 0x0000000000027941 */ /* 0x000fea0003800000 */
.L_x_779:
        /* <DEDUP_REMOVED lines=8> */
.L_x_790:
        /* <DEDUP_REMOVED lines=12> */
.L_x_793:
[----:B------:R-:W-:Y:S02]  /*5eb0*/  IMAD.MOV.U32 R49, RZ, RZ, R44 ;  /* 0x000000ffff317224 */ /* 0x000fe400078e002c */
.L_x_794:
[----:B------:R-:W-:Y:S05]  /*5ec0*/  BSYNC B3 ;  /* 0x0000000000037941 */ /* 0x000fea0003800000 */
.L_x_792:
        /* <DEDUP_REMOVED lines=16> */
.L_x_798:
[----:B------:R-:W-:Y:S05]  /*5fd0*/  BSYNC B4 ;  /* 0x0000000000047941 */ /* 0x000fea0003800000 */
.L_x_797:
        /* <DEDUP_REMOVED lines=44> */
.L_x_796:
[----:B------:R-:W-:Y:S05]  /*62a0*/  BSYNC B3 ;  /* 0x0000000000037941 */ /* 0x000fea0003800000 */
.L_x_795:
        /* <DEDUP_REMOVED lines=11> */
.L_x_791:
[----:B------:R-:W-:Y:S05]  /*6360*/  BSYNC B2 ;  /* 0x0000000000027941 */ /* 0x000fea0003800000 */
.L_x_789:
        /* <DEDUP_REMOVED lines=8> */
.L_x_800:
        /* <DEDUP_REMOVED lines=12> */
.L_x_803:
[----:B------:R-:W-:Y:S02]  /*64b0*/  MOV R49, R44 ;  /* 0x0000002c00317202 */ /* 0x000fe40000000f00 */
.L_x_804:
[----:B------:R-:W-:Y:S05]  /*64c0*/  BSYNC B3 ;  /* 0x0000000000037941 */ /* 0x000fea0003800000 */
.L_x_802:
        /* <DEDUP_REMOVED lines=16> */
.L_x_808:
[----:B------:R-:W-:Y:S05]  /*65d0*/  BSYNC B4 ;  /* 0x0000000000047941 */ /* 0x000fea0003800000 */
.L_x_807:
        /* <DEDUP_REMOVED lines=44> */
.L_x_806:
[----:B------:R-:W-:Y:S05]  /*68a0*/  BSYNC B3 ;  /* 0x0000000000037941 */ /* 0x000fea0003800000 */
.L_x_805:
        /* <DEDUP_REMOVED lines=11> */
.L_x_801:
[----:B------:R-:W-:Y:S05]  /*6960*/  BSYNC B2 ;  /* 0x0000000000027941 */ /* 0x000fea0003800000 */
.L_x_799:
        /* <DEDUP_REMOVED lines=8> */
.L_x_810:
        /* <DEDUP_REMOVED lines=12> */
.L_x_813:
[----:B------:R-:W-:Y:S02]  /*6ab0*/  IMAD.MOV.U32 R70, RZ, RZ, R44 ;  /* 0x000000ffff467224 */ /* 0x000fe400078e002c */
.L_x_814:
[----:B------:R-:W-:Y:S05]  /*6ac0*/  BSYNC B3 ;  /* 0x0000000000037941 */ /* 0x000fea0003800000 */
.L_x_812:
        /* <DEDUP_REMOVED lines=16> */
.L_x_818:
[----:B------:R-:W-:Y:S05]  /*6bd0*/  BSYNC B4 ;  /* 0x0000000000047941 */ /* 0x000fea0003800000 */
.L_x_817:
        /* <DEDUP_REMOVED lines=44> */
.L_x_816:
[----:B------:R-:W-:Y:S05]  /*6ea0*/  BSYNC B3 ;  /* 0x0000000000037941 */ /* 0x000fea0003800000 */
.L_x_815:
        /* <DEDUP_REMOVED lines=12> */
.L_x_811:
[----:B------:R-:W-:Y:S05]  /*6f70*/  BSYNC B2 ;  /* 0x0000000000027941 */ /* 0x000fea0003800000 */
.L_x_809:
[----:B------:R-:W-:Y:S01]  /*6f80*/  IMAD.MOV.U32 R87, RZ, RZ, 0x10 ;  /* 0x00000010ff577424 */ /* 0x000fe200078e00ff */
[----:B------:R-:W-:Y:S02]  /*6f90*/  F2FP.BF16.PACK_AB R31, R79, R78 ;  /* 0x0000004e4f1f723e */ /* 0x000fe400000010ff */
        /* <DEDUP_REMOVED lines=8> */
[----:B------:R-:W-:Y:S02]  /*7020*/  PRMT R31, R66, 0x7104, RZ ;  /* 0x00007104421f7816 */ /* 0x000fe400000000ff */
[----:B------:R-:W-:Y:S02]  /*7030*/  LOP3.LUT R29, R29, 0xff0000, RZ, 0xc0, !PT ;  /* 0x00ff00001d1d7812 */ /* 0x000fe400078ec0ff */
[----:B------:R-:W-:Y:S02]  /*7040*/  LOP3.LUT R80, R62, 0xff, RZ, 0xc0, !PT ;  /* 0x000000ff3e507812 */ /* 0x000fe400078ec0ff */
[----:B------:R-:W-:-:S02]  /*7050*/  PRMT R28, R29, 0x4210, R28 ;  /* 0x000042101d1c7816 */ /* 0x000fc4000000001c */
[----:B------:R-:W-:Y:S01]  /*7060*/  LOP3.LUT R30, R61, 0xff, RZ, 0xc0, !PT ;  /* 0x000000ff3d1e7812 */ /* 0x000fe200078ec0ff */
[----:B------:R-:W-:Y:S01]  /*7070*/  IMAD.WIDE.U32 R80, R80, 0x1000000, RZ ;  /* 0x0100000050507825 */ /* 0x000fe200078e00ff */
[----:B------:R-:W-:Y:S02]  /*7080*/  LOP3.LUT R28, R28, 0xff00, R31, 0xf8, !PT ;  /* 0x0000ff001c1c7812 */ /* 0x000fe400078ef81f */
[----:B------:R-:W-:Y:S01]  /*7090*/  LOP3.LUT R29, R58, 0xff, RZ, 0xc0, !PT ;  /* 0x000000ff3a1d7812 */ /* 0x000fe200078ec0ff */
[----:B------:R-:W-:Y:S01]  /*70a0*/  IMAD.WIDE.U32 R30, R30, 0x10000, RZ ;  /* 0x000100001e1e7825 */ /* 0x000fe200078e00ff */
[----:B------:R-:W-:-:S03]  /*70b0*/  LOP3.LUT R87, R28, 0xff, R65, 0xf8, !PT ;  /* 0x000000ff1c577812 */ /* 0x000fc600078ef841 */
[----:B------:R-:W-:Y:S01]  /*70c0*/  IMAD.WIDE.U32 R28, R29, 0x100, RZ ;  /* 0x000001001d1c7825 */ /* 0x000fe200078e00ff */
[----:B------:R-:W-:Y:S02]  /*70d0*/  LOP3.LUT R87, R31, R87, R81, 0xfe, !PT ;  /* 0x000000571f577212 */ /* 0x000fe400078efe51 */
[----:B------:R-:W-:Y:S02]  /*70e0*/  MOV R31, 0x8 ;  /* 0x00000008001f7802 */ /* 0x000fe40000000f00 */
[----:B------:R-:W-:Y:S02]  /*70f0*/  LOP3.LUT R30, R28, R80, R30, 0xfe, !PT ;  /* 0x000000501c1e7212 */ /* 0x000fe400078efe1e */
[----:B------:R-:W-:Y:S02]  /*7100*/  LOP3.LUT R29, R87, R29, RZ, 0xfc, !PT ;  /* 0x0000001d571d7212 */ /* 0x000fe400078efcff */
[----:B------:R-:W-:Y:S01]  /*7110*/  LOP3.LUT R28, R30, 0xff, R57, 0xf8, !PT ;  /* 0x000000ff1e1c7812 */ /* 0x000fe200078ef839 */
[----:B------:R-:W-:-:S05]  /*7120*/  IMAD.WIDE.U32 R30, R82, R31, c[0x0][0x190] ;  /* 0x00006400521e7625 */ /* 0x000fca00078e001f */
[----:B------:R0:W-:Y:S02]  /*7130*/  STG.E.64 [R30.64], R28 ;  /* 0x0000001c1e007986 */ /* 0x0001e4000c101b06 */
.L_x_738:
[----:B------:R-:W-:Y:S05]  /*7140*/  BSYNC B1 ;  /* 0x0000000000017941 */ /* 0x000fea0003800000 */
.L_x_737:
        /* <DEDUP_REMOVED lines=21> */
.L_x_827:
        /* <DEDUP_REMOVED lines=53> */
.L_x_828:
[----:B------:R-:W-:Y:S01]  /*75f0*/  FMUL.FTZ R28, R81, R81 ;  /* 0x00000051511c7220 */ /* 0x000fe20000410000 */
[----:B------:R-:W-:Y:S01]  /*7600*/  ISETP.NE.AND P3, PT, RZ, UR8, PT ;  /* 0x00000008ff007c0c */ /* 0x000fe2000bf65270 */
[----:B------:R-:W-:Y:S01]  /*7610*/  IMAD.MOV.U32 R30, RZ, RZ, c[0x0][0x1e0] ;  /* 0x00007800ff1e7624 */ /* 0x000fe200078e00ff */
[----:B------:R-:W-:Y:S01]  /*7620*/  BSSY B1, `(.L_x_821) ;  /* 0x0000058000017945 */ /* 0x000fe20003800000 */
[----:B-1----:R-:W-:Y:S01]  /*7630*/  FADD.FTZ R87, R87, R86 ;  /* 0x0000005657577221 */ /* 0x002fe20000010000 */
        /* <DEDUP_REMOVED lines=21> */
[--C-:B------:R-:W-:Y:S02]  /*7790*/  FADD.FTZ R28, R56, -R83.reuse ;  /* 0x80000053381c7221 */ /* 0x100fe40000010000 */
[--C-:B------:R-:W-:Y:S02]  /*77a0*/  FADD.FTZ R30, R59, -R83.reuse ;  /* 0x800000533b1e7221 */ /* 0x100fe40000010000 */
[--C-:B------:R-:W-:Y:S02]  /*77b0*/  FADD.FTZ R84, R63, -R83.reuse ;  /* 0x800000533f547221 */ /* 0x100fe40000010000 */
        /* <DEDUP_REMOVED lines=8> */
[----:B------:R-:W-:Y:S01]  /*7840*/  FADD.FTZ R30, R64, -R83 ;  /* 0x80000053401e7221 */ /* 0x000fe20000010000 */
[----:B------:R-:W-:Y:S01]  /*7850*/  F2FP.BF16.PACK_AB R28, R29, R28 ;  /* 0x0000001c1d1c723e */ /* 0x000fe200000010ff */
[----:B------:R-:W-:-:S02]  /*7860*/  FFMA.FTZ R80, R7, R80, R16 ;  /* 0x0000005007507223 */ /* 0x000fc40000010010 */
[--C-:B------:R-:W-:Y:S02]  /*7870*/  FADD.FTZ R84, R67, -R83.reuse ;  /* 0x8000005343547221 */ /* 0x100fe40000010000 */
[----:B------:R-:W-:Y:S01]  /*7880*/  FMUL.FTZ R30, R87, R30 ;  /* 0x0000001e571e7220 */ /* 0x000fe20000410000 */
[----:B------:R-:W-:Y:S01]  /*7890*/  F2FP.BF16.PACK_AB R29, R31, R80 ;  /* 0x000000501f1d723e */ /* 0x000fe200000010ff */
[----:B------:R-:W-:Y:S02]  /*78a0*/  FMUL.FTZ R84, R87, R84 ;  /* 0x0000005457547220 */ /* 0x000fe40000410000 */
[--C-:B------:R-:W-:Y:S02]  /*78b0*/  FADD.FTZ R80, R68, -R83.reuse ;  /* 0x8000005344507221 */ /* 0x100fe40000010000 */
[----:B0-----:R-:W-:Y:S02]  /*78c0*/  FADD.FTZ R86, R71, -R83 ;  /* 0x8000005347567221 */ /* 0x001fe40000010000 */
[----:B------:R-:W-:-:S02]  /*78d0*/  FFMA.FTZ R30, R5, R30, R18 ;  /* 0x0000001e051e7223 */ /* 0x000fc40000010012 */
[----:B------:R-:W-:Y:S02]  /*78e0*/  FFMA.FTZ R31, R4, R84, R19 ;  /* 0x00000054041f7223 */ /* 0x000fe40000010013 */
[C---:B------:R-:W-:Y:S02]  /*78f0*/  FMUL.FTZ R80, R87.reuse, R80 ;  /* 0x0000005057507220 */ /* 0x040fe40000410000 */
[----:B------:R-:W-:Y:S01]  /*7900*/  FMUL.FTZ R86, R87, R86 ;  /* 0x0000005657567220 */ /* 0x000fe20000410000 */
[----:B------:R-:W-:Y:S01]  /*7910*/  F2FP.BF16.PACK_AB R30, R31, R30 ;  /* 0x0000001e1f1e723e */ /* 0x000fe200000010ff */
[----:B------:R-:W-:Y:S02]  /*7920*/  FFMA.FTZ R31, R3, R80, R32 ;  /* 0x00000050031f7223 */ /* 0x000fe40000010020 */
[----:B------:R-:W-:Y:S02]  /*7930*/  FFMA.FTZ R86, R2, R86, R35 ;  /* 0x0000005602567223 */ /* 0x000fe40000010023 */
[----:B------:R-:W-:-:S03]  /*7940*/  IMAD.MOV.U32 R81, RZ, RZ, 0x10 ;  /* 0x00000010ff517424 */ /* 0x000fc600078e00ff */
[----:B------:R-:W-:Y:S01]  /*7950*/  F2FP.BF16.PACK_AB R31, R86, R31 ;  /* 0x0000001f561f723e */ /* 0x000fe200000010ff */
[C---:B------:R-:W-:Y:S01]  /*7960*/  IMAD.WIDE.U32 R80, R82.reuse, R81, c[0x0][0x208] ;  /* 0x0000820052507625 */ /* 0x040fe200078e0051 */
[----:B------:R-:W-:-:S04]  /*7970*/  IADD3 R82, R82, 0x20, RZ ;  /* 0x0000002052527810 */ /* 0x000fc80007ffe0ff */
[----:B------:R0:W-:Y:S03]  /*7980*/  STG.E.128 [R80.64], R28 ;  /* 0x0000001c50007986 */ /* 0x0001e6000c101d06 */
.L_x_824:
[----:B------:R-:W-:Y:S05]  /*7990*/  BSYNC B2 ;  /* 0x0000000000027941 */ /* 0x000fea0003800000 */
.L_x_823:
        /* <DEDUP_REMOVED lines=26> */
[----:B------:R-:W-:-:S02]  /*7b40*/  FFMA.FTZ R88, R38, R88, R53 ;  /* 0x0000005826587223 */ /* 0x000fc40000010035 */
[----:B------:R-:W-:Y:S01]  /*7b50*/  IMAD.MOV.U32 R83, RZ, RZ, 0x10 ;  /* 0x00000010ff537424 */ /* 0x000fe200078e00ff */
[----:B------:R-:W-:Y:S02]  /*7b60*/  F2FP.BF16.PACK_AB R30, R87, R30 ;  /* 0x0000001e571e723e */ /* 0x000fe400000010ff */
[----:B------:R-:W-:Y:S01]  /*7b70*/  F2FP.BF16.PACK_AB R29, R88, R29 ;  /* 0x0000001d581d723e */ /* 0x000fe200000010ff */
[----:B------:R-:W-:-:S05]  /*7b80*/  IMAD.WIDE.U32 R80, R82, R83, c[0x0][0x208] ;  /* 0x0000820052507625 */ /* 0x000fca00078e0053 */
[----:B------:R0:W-:Y:S02]  /*7b90*/  STG.E.128 [R80.64], R28 ;  /* 0x0000001c50007986 */ /* 0x0001e4000c101d06 */
.L_x_822:
[----:B--2---:R-:W-:Y:S05]  /*7ba0*/  BSYNC B1 ;  /* 0x0000000000017941 */ /* 0x004fea0003800000 */
.L_x_821:
[----:B0-----:R-:W-:-:S05]  /*7bb0*/  MOV R29, c[0x0][0x160] ;  /* 0x00005800001d7a02 */ /* 0x001fca0000000f00 */
[----:B------:R-:W-:-:S05]  /*7bc0*/  IMAD R12, R29, 0x4, R12 ;  /* 0x000000041d0c7824 */ /* 0x000fca00078e020c */
[----:B------:R-:W-:-:S13]  /*7bd0*/  ISETP.GE.AND P0, PT, R12, c[0x0][0x164], PT ;  /* 0x000059000c007a0c */ /* 0x000fda0003f06270 */
[----:B------:R-:W-:Y:S01]  /*7be0*/  @P0 CALL.REL.NOINC `(.L_x_825) ;  /* 0x0000001000000944 */ /* 0x000fe20003c00000 */
[----:B------:R-:W-:Y:S05]  /*7bf0*/  BRA `(.L_x_826) ;  /* 0xffff8ec000007947 */ /* 0x000fea000383ffff */
.L_x_825:
[----:B------:R-:W-:Y:S05]  /*7c00*/  BSYNC B0 ;  /* 0x0000000000007941 */ /* 0x000fea0003800000 */
.L_x_652:
[----:B------:R-:W-:Y:S05]  /*7c10*/  EXIT ;  /* 0x000000000000794d */ /* 0x000fea0003800000 */
.L_x_819:
[----:B------:R-:W-:Y:S01]  /*7c20*/  IMAD.MOV.U32 R82, RZ, RZ, 0x1 ;  /* 0x00000001ff527424 */ /* 0x000fe200078e00ff */
[----:B------:R-:W-:Y:S01]  /*7c30*/  MOV R87, 0xffffffff ;  /* 0xffffffff00577802 */ /* 0x000fe20000000f00 */
[----:B------:R-:W-:Y:S01]  /*7c40*/  IMAD.MOV.U32 R80, RZ, RZ, 0x1f ;  /* 0x0000001fff507424 */ /* 0x000fe200078e00ff */
[----:B------:R-:W-:Y:S02]  /*7c50*/  MOV R28, 0x7c70 ;  /* 0x00007c70001c7802 */ /* 0x000fe40000000f00 */
[----:B-----5:R-:W-:Y:S05]  /*7c60*/  CALL.REL.NOINC `($__internal_10_$__cuda_sm70_shflsync_bfly_p) ;  /* 0x000005c000007944 */ /* 0x020fea0003c00000 */
[----:B01----:R-:W-:Y:S05]  /*7c70*/  BRA `(.L_x_827) ;  /* 0xfffff62000007947 */ /* 0x003fea000383ffff */
.L_x_820:
[----:B0-----:R-:W-:Y:S01]  /*7c80*/  IMAD.MOV.U32 R31, RZ, RZ, R86 ;  /* 0x000000ffff1f7224 */ /* 0x001fe200078e0056 */
[----:B------:R-:W-:Y:S01]  /*7c90*/  MOV R87, 0xffffffff ;  /* 0xffffffff00577802 */ /* 0x000fe20000000f00 */
[----:B------:R-:W-:Y:S01]  /*7ca0*/  IMAD.MOV.U32 R82, RZ, RZ, 0x2 ;  /* 0x00000002ff527424 */ /* 0x000fe200078e00ff */
[----:B------:R-:W-:Y:S01]  /*7cb0*/  MOV R28, 0x7ce0 ;  /* 0x00007ce0001c7802 */ /* 0x000fe20000000f00 */
[----:B------:R-:W-:Y:S02]  /*7cc0*/  IMAD.MOV.U32 R80, RZ, RZ, 0x1f ;  /* 0x0000001fff507424 */ /* 0x000fe400078e00ff */
[----:B-----5:R-:W-:Y:S05]  /*7cd0*/  CALL.REL.NOINC `($__internal_10_$__cuda_sm70_shflsync_bfly_p) ;  /* 0x0000055000007944 */ /* 0x020fea0003c00000 */
[----:B01----:R-:W-:Y:S01]  /*7ce0*/  FADD.FTZ R31, R86, R87 ;  /* 0x00000057561f7221 */ /* 0x003fe20000010000 */
[----:B------:R-:W-:Y:S01]  /*7cf0*/  MOV R28, 0x7d40 ;  /* 0x00007d40001c7802 */ /* 0x000fe20000000f00 */
[----:B------:R-:W-:Y:S02]  /*7d00*/  IMAD.MOV.U32 R82, RZ, RZ, 0x4 ;  /* 0x00000004ff527424 */ /* 0x000fe400078e00ff */
[----:B------:R-:W-:-:S02]  /*7d10*/  IMAD.MOV.U32 R80, RZ, RZ, 0x1f ;  /* 0x0000001fff507424 */ /* 0x000fc400078e00ff */
[----:B------:R-:W-:Y:S02]  /*7d20*/  IMAD.MOV.U32 R87, RZ, RZ, -0x1 ;  /* 0xffffffffff577424 */ /* 0x000fe400078e00ff */
[----:B------:R-:W-:Y:S05]  /*7d30*/  CALL.REL.NOINC `($__internal_10_$__cuda_sm70_shflsync_bfly_p) ;  /* 0x000004f000007944 */ /* 0x000fea0003c00000 */
[----:B0-----:R-:W-:Y:S01]  /*7d40*/  HFMA2.MMA R82, -RZ, RZ, 0, 4.76837158203125e-07 ;  /* 0x00000008ff527435 */ /* 0x001fe200000001ff */
[----:B-1----:R-:W-:Y:S01]  /*7d50*/  FADD.FTZ R31, R31, R87 ;  /* 0x000000571f1f7221 */ /* 0x002fe20000010000 */
[----:B------:R-:W-:Y:S01]  /*7d60*/  MOV R28, 0x7da0 ;  /* 0x00007da0001c7802 */ /* 0x000fe20000000f00 */
[----:B------:R-:W-:Y:S02]  /*7d70*/  IMAD.MOV.U32 R80, RZ, RZ, 0x1f ;  /* 0x0000001fff507424 */ /* 0x000fe400078e00ff */
[----:B------:R-:W-:Y:S02]  /*7d80*/  IMAD.MOV.U32 R87, RZ, RZ, -0x1 ;  /* 0xffffffffff577424 */ /* 0x000fe400078e00ff */
[----:B------:R-:W-:Y:S05]  /*7d90*/  CALL.REL.NOINC `($__internal_10_$__cuda_sm70_shflsync_bfly_p) ;  /* 0x0000049000007944 */ /* 0x000fea0003c00000 */
[----:B01----:R-:W-:Y:S01]  /*7da0*/  FADD.FTZ R31, R31, R87 ;  /* 0x000000571f1f7221 */ /* 0x003fe20000010000 */
[----:B------:R-:W-:Y:S01]  /*7db0*/  MOV R80, 0x1f ;  /* 0x0000001f00507802 */ /* 0x000fe20000000f00 */
[----:B------:R-:W-:Y:S01]  /*7dc0*/  IMAD.MOV.U32 R82, RZ, RZ, 0x10 ;  /* 0x00000010ff527424 */ /* 0x000fe200078e00ff */
[----:B------:R-:W-:Y:S01]  /*7dd0*/  MOV R28, 0x7e00 ;  /* 0x00007e00001c7802 */ /* 0x000fe20000000f00 */
[----:B------:R-:W-:Y:S02]  /*7de0*/  IMAD.MOV.U32 R87, RZ, RZ, -0x1 ;  /* 0xffffffffff577424 */ /* 0x000fe400078e00ff */
[----:B------:R-:W-:Y:S05]  /*7df0*/  CALL.REL.NOINC `($__internal_10_$__cuda_sm70_shflsync_bfly_p) ;  /* 0x0000043000007944 */ /* 0x000fea0003c00000 */
[----:B-1----:R-:W-:Y:S01]  /*7e00*/  FADD.FTZ R81, R31, R87 ;  /* 0x000000571f517221 */ /* 0x002fe20000010000 */
[----:B------:R-:W-:Y:S01]  /*7e10*/  MOV R87, 0xffffffff ;  /* 0xffffffff00577802 */ /* 0x000fe20000000f00 */
[----:B0-----:R-:W-:-:S02]  /*7e20*/  IMAD.MOV.U32 R82, RZ, RZ, 0x1 ;  /* 0x00000001ff527424 */ /* 0x001fc400078e00ff */
        /* <DEDUP_REMOVED lines=35> */
[----:B------:R-:W-:-:S03]  /*8060*/  MOV R28, 0x8090 ;  /* 0x00008090001c7802 */ /* 0x000fc60000000f00 */
[----:B------:R-:W-:Y:S02]  /*8070*/  IMAD.MOV.U32 R31, RZ, RZ, R30 ;  /* 0x000000ffff1f7224 */ /* 0x000fe400078e001e */
[----:B------:R-:W-:Y:S05]  /*8080*/  CALL.REL.NOINC `($__internal_10_$__cuda_sm70_shflsync_bfly_p) ;  /* 0x000001a000007944 */ /* 0x000fea0003c00000 */
[----:B01----:R-:W-:Y:S01]  /*8090*/  FADD.FTZ R31, R30, R87 ;  /* 0x000000571e1f7221 */ /* 0x003fe20000010000 */
[----:B------:R-:W-:Y:S01]  /*80a0*/  MOV R87, 0xffffffff ;  /* 0xffffffff00577802 */ /* 0x000fe20000000f00 */
[----:B------:R-:W-:Y:S01]  /*80b0*/  IMAD.MOV.U32 R82, RZ, RZ, 0x2 ;  /* 0x00000002ff527424 */ /* 0x000fe200078e00ff */
[----:B------:R-:W-:Y:S01]  /*80c0*/  MOV R28, 0x80f0 ;  /* 0x000080f0001c7802 */ /* 0x000fe20000000f00 */
[----:B------:R-:W-:Y:S02]  /*80d0*/  IMAD.MOV.U32 R80, RZ, RZ, 0x1f ;  /* 0x0000001fff507424 */ /* 0x000fe400078e00ff */
[----:B------:R-:W-:Y:S05]  /*80e0*/  CALL.REL.NOINC `($__internal_10_$__cuda_sm70_shflsync_bfly_p) ;  /* 0x0000014000007944 */ /* 0x000fea0003c00000 */
[----:B01----:R-:W-:Y:S01]  /*80f0*/  FADD.FTZ R31, R31, R87 ;  /* 0x000000571f1f7221 */ /* 0x003fe20000010000 */
[----:B------:R-:W-:Y:S01]  /*8100*/  MOV R28, 0x8150 ;  /* 0x00008150001c7802 */ /* 0x000fe20000000f00 */
[----:B------:R-:W-:Y:S02]  /*8110*/  IMAD.MOV.U32 R82, RZ, RZ, 0x4 ;  /* 0x00000004ff527424 */ /* 0x000fe400078e00ff */
[----:B------:R-:W-:Y:S02]  /*8120*/  IMAD.MOV.U32 R80, RZ, RZ, 0x1f ;  /* 0x0000001fff507424 */ /* 0x000fe400078e00ff */
[----:B------:R-:W-:-:S02]  /*8130*/  IMAD.MOV.U32 R87, RZ, RZ, -0x1 ;  /* 0xffffffffff577424 */ /* 0x000fc400078e00ff */
[----:B------:R-:W-:Y:S05]  /*8140*/  CALL.REL.NOINC `($__internal_10_$__cuda_sm70_shflsync_bfly_p) ;  /* 0x000000e000007944 */ /* 0x000fea0003c00000 */
[----:B0-----:R-:W-:Y:S01]  /*8150*/  HFMA2.MMA R82, -RZ, RZ, 0, 4.76837158203125e-07 ;  /* 0x00000008ff527435 */ /* 0x001fe200000001ff */
[----:B-1----:R-:W-:Y:S01]  /*8160*/  FADD.FTZ R31, R31, R87 ;  /* 0x000000571f1f7221 */ /* 0x002fe20000010000 */
[----:B------:R-:W-:Y:S01]  /*8170*/  MOV R28, 0x81b0 ;  /* 0x000081b0001c7802 */ /* 0x000fe20000000f00 */
[----:B------:R-:W-:-:S02]  /*8180*/  IMAD.MOV.U32 R80, RZ, RZ, 0x1f ;  /* 0x0000001fff507424 */ /* 0x000fc400078e00ff */
[----:B------:R-:W-:Y:S02]  /*8190*/  IMAD.MOV.U32 R87, RZ, RZ, -0x1 ;  /* 0xffffffffff577424 */ /* 0x000fe400078e00ff */
[----:B------:R-:W-:Y:S05]  /*81a0*/  CALL.REL.NOINC `($__internal_10_$__cuda_sm70_shflsync_bfly_p) ;  /* 0x0000008000007944 */ /* 0x000fea0003c00000 */
[----:B-1----:R-:W-:Y:S01]  /*81b0*/  FADD.FTZ R86, R31, R87 ;  /* 0x000000571f567221 */ /* 0x002fe20000010000 */
[----:B0-----:R-:W-:Y:S01]  /*81c0*/  MOV R82, 0x10 ;  /* 0x0000001000527802 */ /* 0x001fe20000000f00 */
[----:B------:R-:W-:Y:S01]  /*81d0*/  IMAD.MOV.U32 R80, RZ, RZ, 0x1f ;  /* 0x0000001fff507424 */ /* 0x000fe200078e00ff */
[----:B------:R-:W-:Y:S01]  /*81e0*/  MOV R28, 0x8220 ;  /* 0x00008220001c7802 */ /* 0x000fe20000000f00 */
[----:B------:R-:W-:Y:S01]  /*81f0*/  IMAD.MOV.U32 R87, RZ, RZ, -0x1 ;  /* 0xffffffffff577424 */ /* 0x000fe200078e00ff */
[----:B------:R-:W-:Y:S02]  /*8200*/  MOV R31, R86 ;  /* 0x00000056001f7202 */ /* 0x000fe40000000f00 */
[----:B------:R-:W-:Y:S05]  /*8210*/  CALL.REL.NOINC `($__internal_10_$__cuda_sm70_shflsync_bfly_p) ;  /* 0x0000001000007944 */ /* 0x000fea0003c00000 */
[----:B01----:R-:W-:Y:S05]  /*8220*/  BRA `(.L_x_828) ;  /* 0xfffff3c000007947 */ /* 0x003fea000383ffff */
        .weak           $__internal_10_$__cuda_sm70_shflsync_bfly_p
        .type           $__internal_10_$__cuda_sm70_shflsync_bfly_p,@function
        .size           $__internal_10_$__cuda_sm70_shflsync_bfly_p,(.L_x_15202 - $__internal_10_$__cuda_sm70_shflsync_bfly_p)
$__internal_10_$__cuda_sm70_shflsync_bfly_p:
[----:B------:R-:W-:Y:S01]  /*8230*/  IMAD.MOV.U32 R29, RZ, RZ, 0x0 ;  /* 0x00000000ff1d7424 */ /* 0x000fe200078e00ff */
[----:B------:R-:W-:Y:S04]  /*8240*/  WARPSYNC R87 ;  /* 0x0000005700007348 */ /* 0x000fe80003800000 */
[----:B------:R0:W1:Y:S01]  /*8250*/  SHFL.BFLY PT, R87, R31, R82, R80 ;  /* 0x0c0000521f577389 */ /* 0x00006200000e0050 */
[----:B------:R-:W-:Y:S05]  /*8260*/  RET.REL.NODEC R28 `(_ZN10layer_norm13ln_fwd_kernelINS_13Kernel_traitsI13__nv_bfloat16S2_S2_S2_fjLj512ELj1ELj4ELj1ELj16ENS_18Kernel_traits_baseILj512ES2_S2_S2_S2_fjLj128EEEEELb1ELb0ELb1ELb0EEEvNS_9FwdParamsE) ;  /* 0xffff7d901c007950 */ /* 0x000fea0003c3ffff */
.L_x_829:
        /* <DEDUP_REMOVED lines=9> */
.L_x_15202:


//--------------------- .text._ZN10layer_norm13ln_fwd_kernelINS_13Kernel_traitsI13__nv_bfloat16S2_S2_S2_fjLj512ELj1ELj4ELj1ELj16ENS_18Kernel_traits_baseILj512ES2_S2_S2_S2_fjLj128EEEEELb1ELb0ELb1ELb1EEEvNS_9FwdParamsE --------------------------
	.section	.text._ZN10layer_norm13ln_fwd_kernelINS_13Kernel_traitsI13__nv_bfloat16S2_S2_S2_fjLj512ELj1ELj4ELj1ELj16ENS_18Kernel_traits_baseILj512ES2_S2_S2_S2_fjLj128EEEEELb1ELb0ELb1ELb1EEEvNS_9FwdParamsE,"ax",@progbits
	.sectioninfo	@"SHI_REGISTERS=80"
	.align	128
        .global         _ZN10layer_norm13ln_fwd_kernelINS_13Kernel_traitsI13__nv_bfloat16S2_S2_S2_fjLj512ELj1ELj4ELj1ELj16ENS_18Kernel_traits_baseILj512ES2_S2_S2_S2_fjLj128EEEEELb1ELb0ELb1ELb1EEEvNS_9FwdParamsE
        .type           _ZN10layer_norm13ln_fwd_kernelINS_13Kernel_traitsI13__nv_bfloat16S2_S2_S2_fjLj512ELj1ELj4ELj1ELj16ENS_18Kernel_traits_baseILj512ES2_S2_S2_S2_fjLj128EEEEELb1ELb0ELb1ELb1EEEvNS_9FwdParamsE,@function
        .size           _ZN10layer_norm13ln_fwd_kernelINS_13Kernel_traitsI13__nv_bfloat16S2_S2_S2_fjLj512ELj1ELj4ELj1ELj16ENS_18Kernel_traits_baseILj512ES2_S2_S2_S2_fjLj128EEEEELb1ELb0ELb1ELb1EEEvNS_9FwdParamsE,(.L_x_15203 - _ZN10layer_norm13ln_fwd_kernelINS_13Kernel_traitsI13__nv_bfloat16S2_S2_S2_fjLj512ELj1ELj4ELj1ELj16ENS_18Kernel_traits_baseILj512ES2_S2_S2_S2_fjLj128EEEEELb1ELb0ELb1ELb1EEEvNS_9FwdParamsE)
        .other          _ZN10layer_norm13ln_fwd_kernelINS_13Kernel_traitsI13__nv_bfloat16S2_S2_S2_fjLj512ELj1ELj4ELj1ELj16ENS_18Kernel_traits_baseILj512ES2_S2_S2_S2_fjLj128EEEEELb1ELb0ELb1ELb1EEEvNS_9FwdParamsE,@"STO_CUDA_ENTRY STV_DEFAULT"
_ZN10layer_norm13ln_fwd_kernelINS_13Kernel_traitsI13__nv_bfloat16S2_S2_S2_fjLj512ELj1ELj4ELj1ELj16ENS_18Kernel_traits_baseILj512ES2_S2_S2_S2_fjLj128EEEEELb1ELb0ELb1ELb1EEEvNS_9FwdParamsE:
.text._ZN10layer_norm13ln_fwd_kernelINS_13Kernel_traitsI13__nv_bfloat16S2_S2_S2_fjLj512ELj1ELj4ELj1ELj16ENS_18Kernel_traits_baseILj512ES2_S2_S2_S2_fjLj128EEEEELb1ELb0ELb1ELb1EEEvNS_9FwdParamsE:
        /* <DEDUP_REMOVED lines=10> */
[----:B------:R-:W-:Y:S01]  /*00a0*/  IMAD.MOV.U32 R58, RZ, RZ, c[0x0][0x238] ;  /* 0x00008e00ff3a7624 */ /* 0x000fe200078e00ff */
[----:B------:R-:W-:-:S05]  /*00b0*/  MOV R59, c[0x0][0x23c] ;  /* 0x00008f00003b7a02 */ /* 0x000fca0000000f00 */
[----:B------:R-:W2:Y:S04]  /*00c0*/  @P1 LDG.E.64 R2, [R2.64] ;  /* 0x0000000602021981 */ /* 0x000ea8000c1e1b00 */
[----:B------:R1:W5:Y:S01]  /*00d0*/  @P1 LDG.E.64 R4, [R58.64] ;  /* 0x000000063a041981 */ /* 0x000362000c1e1b00 */
[----:B0-----:R-:W-:-:S05]  /*00e0*/  IMAD.SHL.U32 R0, R15, 0x10, RZ ;  /* 0x000000100f007824 */ /* 0x001fca00078e00ff */
[----:B------:R-:W-:Y:S02]  /*00f0*/  LOP3.LUT R6, R0, 0x1f0, RZ, 0xc0, !PT ;  /* 0x000001f000067812 */ /* 0x000fe400078ec0ff */
[----:B------:R-:W0:Y:S02]  /*0100*/  S2R R0, SR_CTAID.X ;  /* 0x0000000000007919 */ /* 0x000e240000002500 */
[----:B------:R-:W-:-:S05]  /*0110*/  IADD3 R8, P2, R6, c[0x0][0x218], RZ ;  /* 0x0000860006087a10 */ /* 0x000fca0007f5e0ff */
[----:B------:R-:W-:-:S05]  /*0120*/  IMAD.X R9, RZ, RZ, c[0x0][0x21c], P2 ;  /* 0x00008700ff097624 */ /* 0x000fca00010e06ff */
[----:B------:R1:W5:Y:S01]  /*0130*/  @P0 LDG.E.128 R28, [R8.64] ;  /* 0x00000006081c0981 */ /* 0x000362000c1e1d00 */
[----:B------:R-:W-:Y:S02]  /*0140*/  SHF.R.U32.HI R40, RZ, 0x5, R15 ;  /* 0x00000005ff287819 */ /* 0x000fe4000001160f */
[----:B------:R-:W-:Y:S01]  /*0150*/  IADD3 R6, P3, R6, c[0x0][0x1b0], RZ ;  /* 0x00006c0006067a10 */ /* 0x000fe20007f7e0ff */
[----:B------:R1:W5:Y:S02]  /*0160*/  @P0 LDG.E.128 R24, [R8.64+0x200] ;  /* 0x0002000608180981 */ /* 0x000364000c1e1d00 */
[----:B0-----:R-:W-:-:S05]  /*0170*/  IMAD R40, R0, 0x4, R40 ;  /* 0x0000000400287824 */ /* 0x001fca00078e0228 */
[----:B------:R-:W-:Y:S01]  /*0180*/  ISETP.GE.AND P2, PT, R40, c[0x0][0x164], PT ;  /* 0x0000590028007a0c */ /* 0x000fe20003f46270 */
[----:B------:R-:W-:Y:S01]  /*0190*/  IMAD.X R7, RZ, RZ, c[0x0][0x1b4], P3 ;  /* 0x00006d00ff077624 */ /* 0x000fe200018e06ff */
[----:B--2---:R1:W0:Y:S08]  /*01a0*/  @P1 R2UR UR4, R2 ;  /* 0x00000000020413c2 */ /* 0x00423000000e0000 */
[----:B------:R1:W2:Y:S03]  /*01b0*/  @P1 R2UR UR5, R3 ;  /* 0x00000000030513c2 */ /* 0x0002a600000e0000 */
[----:B012---:R-:W-:Y:S05]  /*01c0*/  @P2 EXIT ;  /* 0x000000000000294d */ /* 0x007fea0003800000 */
[----:B-----5:R-:W-:Y:S01]  /*01d0*/  @P1 IADD3 R58, P2, R4, c[0x0][0x240], RZ ;  /* 0x00009000043a1a10 */ /* 0x020fe20007f5e0ff */
[----:B------:R-:W-:Y:S01]  /*01e0*/  IMAD R15, R0, c[0x0][0x0], R15 ;  /* 0x00000000000f7a24 */ /* 0x000fe200078e020f */
[----:B------:R0:W5:Y:S02]  /*01f0*/  LDG.E.128 R20, [R6.64] ;  /* 0x0000000606147981 */ /* 0x000164000c1e1d00 */
[----:B------:R-:W-:Y:S01]  /*0200*/  @P1 IADD3.X R59, RZ, R5, RZ, P2, !PT ;  /* 0x00000005ff3b1210 */ /* 0x000fe200017fe4ff */
[----:B------:R-:W-:Y:S01]  /*0210*/  IMAD.HI.U32 R3, R15, -0x326172a9, RZ ;  /* 0xcd9e8d570f037827 */ /* 0x000fe200078e00ff */
[----:B------:R0:W5:Y:S01]  /*0220*/  LDG.E.128 R16, [R6.64+0x200] ;  /* 0x0002000606107981 */ /* 0x000162000c1e1d00 */
[----:B------:R-:W-:Y:S01]  /*0230*/  UIADD3 UR10, UR5, -0x4498517b, URZ ;  /* 0xbb67ae85050a7890 */ /* 0x000fe2000fffe03f */
[--C-:B------:R-:W-:Y:S01]  /*0240*/  SHF.R.U32.HI R14, RZ, 0x2, R59.reuse ;  /* 0x00000002ff0e7819 */ /* 0x100fe2000001163b */
[----:B------:R-:W-:Y:S01]  /*0250*/  UIADD3 UR9, UR4, -0x61c88647, URZ ;  /* 0x9e3779b904097890 */ /* 0x000fe2000fffe03f */
[----:B------:R-:W-:Y:S01]  /*0260*/  SHF.R.U64 R13, R58, 0x2, R59 ;  /* 0x000000023a0d7819 */ /* 0x000fe2000000123b */
[----:B------:R-:W-:Y:S01]  /*0270*/  UIADD3 UR11, UR4, 0x3c6ef372, URZ ;  /* 0x3c6ef372040b7890 */ /* 0x000fe2000fffe03f */
[----:B------:R-:W-:Y:S01]  /*0280*/  LOP3.LUT R3, R3, UR4, R14, 0x96, !PT ;  /* 0x0000000403037c12 */ /* 0x000fe2000f8e960e */
[----:B------:R-:W-:Y:S01]  /*0290*/  UIADD3 UR12, UR5, 0x76cf5d0a, URZ ;  /* 0x76cf5d0a050c7890 */ /* 0x000fe2000fffe03f */
[----:B------:R-:W-:Y:S01]  /*02a0*/  @!P0 CS2R R28, SRZ ;  /* 0x00000000001c8805 */ /* 0x000fe2000001ff00 */
[C---:B------:R-:W-:Y:S01]  /*02b0*/  IMAD.HI.U32 R0, R13.reuse, -0x2daee0ad, RZ ;  /* 0xd2511f530d007827 */ /* 0x040fe200078e00ff */
[----:B------:R-:W-:Y:S01]  /*02c0*/  UIADD3 UR14, UR5, 0x32370b8f, URZ ;  /* 0x32370b8f050e7890 */ /* 0x000fe2000fffe03f */
[----:B------:R-:W-:Y:S01]  /*02d0*/  @!P0 CS2R R30, SRZ ;  /* 0x00000000001e8805 */ /* 0x000fe2000001ff00 */
[----:B------:R-:W-:Y:S01]  /*02e0*/  UIADD3 UR13, UR4, -0x255992d5, URZ ;  /* 0xdaa66d2b040d7890 */ /* 0x000fe2000fffe03f */
[----:B------:R-:W-:Y:S01]  /*02f0*/  IMAD R2, R13, -0x2daee0ad, RZ ;  /* 0xd2511f530d027824 */ /* 0x000fe200078e02ff */
[----:B------:R-:W-:Y:S01]  /*0300*/  LOP3.LUT R0, R0, UR5, RZ, 0x3c, !PT ;  /* 0x0000000500007c12 */ /* 0x000fe2000f8e3cff */
[C---:B------:R-:W-:Y:S01]  /*0310*/  IMAD.HI.U32 R5, R3.reuse, -0x2daee0ad, RZ ;  /* 0xd2511f5303057827 */ /* 0x040fe200078e00ff */
[----:B------:R-:W-:Y:S01]  /*0320*/  UIADD3 UR15, UR4, 0x78dde6e4, URZ ;  /* 0x78dde6e4040f7890 */ /* 0x000fe2000fffe03f */
[--C-:B------:R-:W-:Y:S01]  /*0330*/  PRMT R10, RZ, 0x5410, R29.reuse ;  /* 0x00005410ff0a7816 */ /* 0x100fe2000000001d */
[----:B------:R-:W-:Y:S01]  /*0340*/  UIADD3 UR16, UR5, -0x126145ec, URZ ;  /* 0xed9eba1405107890 */ /* 0x000fe2000fffe03f */
[----:B------:R-:W-:Y:S01]  /*0350*/  IMAD R3, R3, -0x2daee0ad, RZ ;  /* 0xd2511f5303037824 */ /* 0x000fe200078e02ff */
[----:B------:R-:W-:Y:S01]  /*0360*/  LOP3.LUT R4, R5, UR10, R2, 0x96, !PT ;  /* 0x0000000a05047c12 */ /* 0x000fe2000f8e9602 */
[----:B------:R-:W-:Y:S01]  /*0370*/  IMAD R2, R15, -0x326172a9, RZ ;  /* 0xcd9e8d570f027824 */ /* 0x000fe200078e02ff */
[----:B------:R-:W-:Y:S01]  /*0380*/  UIADD3 UR18, UR5, -0x56f99767, URZ ;  /* 0xa906689905127890 */ /* 0x000fe2000fffe03f */
[C---:B------:R-:W-:Y:S01]  /*0390*/  IMAD.HI.U32 R5, R0.reuse, -0x326172a9, RZ ;  /* 0xcd9e8d5700057827 */ /* 0x040fe200078e00ff */
[----:B------:R-:W-:Y:S01]  /*03a0*/  UIADD3 UR17, UR4, 0x1715609d, URZ ;  /* 0x1715609d04117890 */ /* 0x000fe2000fffe03f */
[----:B------:R-:W-:Y:S01]  /*03b0*/  PRMT R9, RZ, 0x7610, R29 ;  /* 0x00007610ff097816 */ /* 0x000fe2000000001d */
[----:B------:R-:W-:Y:S01]  /*03c0*/  UIADD3 UR19, UR4, -0x4ab325aa, URZ ;  /* 0xb54cda5604137890 */ /* 0x000fe2000fffe03f */
[----:B------:R-:W-:Y:S01]  /*03d0*/  IMAD R0, R0, -0x326172a9, RZ ;  /* 0xcd9e8d5700007824 */ /* 0x000fe200078e02ff */
[----:B------:R-:W-:Y:S01]  /*03e0*/  LOP3.LUT R2, R5, UR9, R2, 0x96, !PT ;  /* 0x0000000905027c12 */ /* 0x000fe2000f8e9602 */
[----:B0-----:R-:W-:Y:S01]  /*03f0*/  IMAD.HI.U32 R7, R4, -0x326172a9, RZ ;  /* 0xcd9e8d5704077827 */ /* 0x001fe200078e00ff */
[----:B------:R-:W-:Y:S01]  /*0400*/  UIADD3 UR20, UR5, 0x646e171e, URZ ;  /* 0x646e171e05147890 */ /* 0x000fe2000fffe03f */
[----:B------:R-:W-:Y:S01]  /*0410*/  @!P0 CS2R R24, SRZ ;  /* 0x0000000000188805 */ /* 0x000fe2000001ff00 */
[----:B------:R-:W-:Y:S01]  /*0420*/  UIADD3 UR22, UR5, 0x1fd5c5a3, URZ ;  /* 0x1fd5c5a305167890 */ /* 0x000fe2000fffe03f */
[C---:B------:R-:W-:Y:S01]  /*0430*/  IMAD.HI.U32 R6, R2.reuse, -0x2daee0ad, RZ ;  /* 0xd2511f5302067827 */ /* 0x040fe200078e00ff */
[----:B------:R-:W-:Y:S01]  /*0440*/  LOP3.LUT R0, R7, UR11, R0, 0x96, !PT ;  /* 0x0000000b07007c12 */ /* 0x000fe2000f8e9600 */
[----:B------:R-:W-:Y:S01]  /*0450*/  UIADD3 UR21, UR4, 0x5384540f, URZ ;  /* 0x5384540f04157890 */ /* 0x000fe2000fffe03f */
[----:B------:R-:W-:Y:S01]  /*0460*/  @!P0 CS2R R26, SRZ ;  /* 0x00000000001a8805 */ /* 0x000fe2000001ff00 */
[----:B------:R-:W-:Y:S01]  /*0470*/  IMAD R2, R2, -0x2daee0ad, RZ ;  /* 0xd2511f5302027824 */ /* 0x000fe200078e02ff */
[----:B------:R-:W-:Y:S01]  /*0480*/  LOP3.LUT R3, R6, UR12, R3, 0x96, !PT ;  /* 0x0000000c06037c12 */ /* 0x000fe2000f8e9603 */
[----:B------:R-:W-:Y:S01]  /*0490*/  IMAD.HI.U32 R5, R0, -0x2daee0ad, RZ ;  /* 0xd2511f5300057827 */ /* 0x000fe200078e00ff */
[----:B------:R-:W-:Y:S01]  /*04a0*/  UIADD3 UR23, UR4, -0xe443238, URZ ;  /* 0xf1bbcdc804177890 */ /* 0x000fe2000fffe03f */
[----:B------:R-:W-:Y:S01]  /*04b0*/  BSSY B0, `(.L_x_830) ;  /* 0x000074d000007945 */ /* 0x000fe20003800000 */
[----:B------:R-:W-:Y:S01]  /*04c0*/  UIADD3 UR24, UR5, -0x24c28bd8, URZ ;  /* 0xdb3d742805187890 */ /* 0x000fe2000fffe03f */
[----:B------:R-:W-:Y:S01]  /*04d0*/  IMAD R4, R4, -0x326172a9, RZ ;  /* 0xcd9e8d5704047824 */ /* 0x000fe200078e02ff */
[----:B------:R-:W-:Y:S01]  /*04e0*/  LOP3.LUT R2, R5, UR14, R2, 0x96, !PT ;  /* 0x0000000e05027c12 */ /* 0x000fe2000f8e9602 */
[C---:B------:R-:W-:Y:S01]  /*04f0*/  IMAD.HI.U32 R5, R3.reuse, -0x326172a9, RZ ;  /* 0xcd9e8d5703057827 */ /* 0x040fe200078e00ff */
[----:B------:R-:W-:Y:S01]  /*0500*/  UIADD3 UR25, UR4, -0x700cb87f, URZ ;  /* 0x8ff3478104197890 */ /* 0x000fe2000fffe03f */
[----:B------:R-:W-:Y:S01]  /*0510*/  PRMT R12, RZ, 0x5410, R28 ;  /* 0x00005410ff0c7816 */ /* 0x000fe2000000001c */
[----:B------:R-:W-:Y:S01]  /*0520*/  UIADD3 UR26, UR5, -0x695add53, URZ ;  /* 0x96a522ad051a7890 */ /* 0x000fe2000fffe03f */
[----:B------:R-:W-:Y:S01]  /*0530*/  IMAD R3, R3, -0x326172a9, RZ ;  /* 0xcd9e8d5703037824 */ /* 0x000fe200078e02ff */
[----:B------:R-:W-:Y:S01]  /*0540*/  LOP3.LUT R4, R5, UR13, R4, 0x96, !PT ;  /* 0x0000000d05047c12 */ /* 0x000fe2000f8e9604 */
[----:B------:R-:W-:Y:S01]  /*0550*/  IMAD.HI.U32 R6, R2, -0x326172a9, RZ ;  /* 0xcd9e8d5702067827 */ /* 0x000fe200078e00ff */
[----:B------:R-:W-:Y:S01]  /*0560*/  PRMT R11, RZ, 0x7610, R28 ;  /* 0x00007610ff0b7816 */ /* 0x000fe2000000001c */
        /* <DEDUP_REMOVED lines=9> */
[----:B------:R-:W-:Y:S01]  /*0600*/  IMAD.HI.U32 R7, R3, -0x2daee0ad, RZ ;  /* 0xd2511f5303077827 */ /* 0x000fe200078e00ff */
        /* <DEDUP_REMOVED lines=25> */
[----:B------:R-:W-:Y:S01]  /*07a0*/  IMAD.WIDE.U32 R4, R4, -0x2daee0ad, RZ ;  /* 0xd2511f5304047825 */ /* 0x000fe200078e00ff */
[----:B------:R-:W-:Y:S02]  /*07b0*/  LOP3.LUT R42, R6, UR23, R3, 0x96, !PT ;  /* 0x00000017062a7c12 */ /* 0x000fe4000f8e9603 */
[----:B------:R-:W-:Y:S01]  /*07c0*/  PRMT R6, RZ, 0x5410, R31 ;  /* 0x00005410ff067816 */ /* 0x000fe2000000001f */
[----:B------:R-:W-:Y:S01]  /*07d0*/  IMAD R3, R0, -0x2daee0ad, RZ ;  /* 0xd2511f5300037824 */ /* 0x000fe200078e02ff */
[----:B------:R-:W-:Y:S01]  /*07e0*/  PRMT R0, RZ, 0x5410, R24 ;  /* 0x00005410ff007816 */ /* 0x000fe20000000018 */
[----:B------:R-:W-:Y:S02]  /*07f0*/  IMAD R33, R2, -0x326172a9, RZ ;  /* 0xcd9e8d5702217824 */ /* 0x000fe400078e02ff */
[----:B------:R-:W-:Y:S01]  /*0800*/  IMAD.HI.U32 R29, R42, -0x2daee0ad, RZ ;  /* 0xd2511f532a1d7827 */ /* 0x000fe200078e00ff */
[----:B------:R-:W-:Y:S02]  /*0810*/  LOP3.LUT R3, R5, UR24, R3, 0x96, !PT ;  /* 0x0000001805037c12 */ /* 0x000fe4000f8e9603 */
[----:B------:R-:W-:Y:S01]  /*0820*/  PRMT R5, RZ, 0x7610, R31 ;  /* 0x00007610ff057816 */ /* 0x000fe2000000001f */
[----:B------:R-:W-:Y:S01]  /*0830*/  IMAD.MOV.U32 R43, RZ, RZ, RZ ;  /* 0x000000ffff2b7224 */ /* 0x000fe200078e00ff */
[----:B------:R-:W-:Y:S01]  /*0840*/  LOP3.LUT R4, R29, UR26, R4, 0x96, !PT ;  /* 0x0000001a1d047c12 */ /* 0x000fe2000f8e9604 */
[----:B------:R-:W-:-:S04]  /*0850*/  IMAD.WIDE.U32 R2, R3, -0x326172a9, RZ ;  /* 0xcd9e8d5703027825 */ /* 0x000fc800078e00ff */
[----:B------:R-:W-:Y:S01]  /*0860*/  IMAD R42, R42, -0x2daee0ad, RZ ;  /* 0xd2511f532a2a7824 */ /* 0x000fe200078e02ff */
[----:B------:R-:W-:Y:S02]  /*0870*/  LOP3.LUT R3, R3, UR25, R33, 0x96, !PT ;  /* 0x0000001903037c12 */ /* 0x000fe4000f8e9621 */
.L_x_1000:
[----:B------:R-:W-:-:S04]  /*0880*/  IMAD.MOV.U32 R61, RZ, RZ, 0x4 ;  /* 0x00000004ff3d7424 */ /* 0x000fc800078e00ff */
[----:B------:R-:W-:-:S05]  /*0890*/  IMAD.WIDE R32, R40, R61, c[0x0][0x1d0] ;  /* 0x0000740028207625 */ /* 0x000fca00078e023d */
[----:B------:R0:W2:Y:S01]  /*08a0*/  LDG.E R39, [R32.64] ;  /* 0x0000000620277981 */ /* 0x0000a2000c1e1900 */
[----:B------:R-:W-:Y:S01]  /*08b0*/  ISETP.NE.U32.AND P0, PT, RZ, c[0x0][0x180], PT ;  /* 0x00006000ff007a0c */ /* 0x000fe20003f05070 */
[C---:B------:R-:W-:Y:S02]  /*08c0*/  IMAD R34, R40.reuse, c[0x0][0x168], RZ ;  /* 0x00005a0028227a24 */ /* 0x040fe400078e02ff */
[----:B------:R-:W1:Y:S01]  /*08d0*/  S2R R36, SR_TID.X ;  /* 0x0000000000247919 */ /* 0x000e620000002100 */
[----:B------:R-:W-:Y:S01]  /*08e0*/  ISETP.NE.AND.EX P0, PT, RZ, c[0x0][0x184], PT, P0 ;  /* 0x00006100ff007a0c */ /* 0x000fe20003f05300 */
[----:B------:R-:W-:Y:S02]  /*08f0*/  IMAD.MOV.U32 R68, RZ, RZ, RZ ;  /* 0x000000ffff447224 */ /* 0x000fe400078e00ff */
[----:B------:R-:W-:-:S10]  /*0900*/  IMAD.WIDE R60, R40, R61, c[0x0][0x1d8] ;  /* 0x00007600283c7625 */ /* 0x000fd400078e023d */
[----:B0-----:R-:W-:Y:S01]  /*0910*/  @P0 IMAD.MOV.U32 R33, RZ, RZ, 0x10 ;  /* 0x00000010ff210424 */ /* 0x001fe200078e00ff */
[----:B-1----:R-:W-:Y:S02]  /*0920*/  LOP3.LUT R32, R36, 0x1f, RZ, 0xc0, !PT ;  /* 0x0000001f24207812 */ /* 0x002fe400078ec0ff */
        /* <DEDUP_REMOVED lines=10> */
[----:B------:R-:W-:Y:S01]  /*09d0*/  @P0 IMAD.WIDE.U32 R32, R76, R33, c[0x0][0x180] ;  /* 0x000060004c200625 */ /* 0x000fe200078e0021 */
[----:B-----5:R0:W5:Y:S03]  /*09e0*/  LDG.E R37, [R60.64] ;  /* 0x000000063c257981 */ /* 0x020166000c1e1900 */
[----:B------:R-:W-:Y:S01]  /*09f0*/  @P1 IMAD.WIDE.U32 R34, R68, R35, c[0x0][0x170] ;  /* 0x00005c0044221625 */ /* 0x000fe200078e0023 */
[----:B------:R0:W5:Y:S04]  /*0a00*/  @P0 LDG.E.128 R24, [R32.64] ;  /* 0x0000000620180981 */ /* 0x000168000c1e1d00 */
[----:B------:R0:W5:Y:S01]  /*0a10*/  @P1 LDG.E.128 R28, [R34.64] ;  /* 0x00000006221c1981 */ /* 0x000162000c1e1d00 */
[----:B------:R-:W-:Y:S01]  /*0a20*/  ISETP.GT.AND P2, PT, R39, RZ, PT ;  /* 0x000000ff2700720c */ /* 0x000fe20003f44270 */
[----:B------:R-:W-:Y:S01]  /*0a30*/  BSSY B1, `(.L_x_831) ;  /* 0x0000060000017945 */ /* 0x000fe20003800000 */
[----:B------:R-:W-:-:S11]  /*0a40*/  SHF.R.S32.HI R39, RZ, 0x1f, R40 ;  /* 0x0000001fff277819 */ /* 0x000fd60000011428 */
[----:B------:R-:W-:Y:S05]  /*0a50*/  @P2 BRA `(.L_x_832) ;  /* 0x0000006000002947 */ /* 0x000fea0003800000 */
[----:B0-----:R-:W-:Y:S02]  /*0a60*/  IMAD.MOV.U32 R38, RZ, RZ, RZ ;  /* 0x000000ffff267224 */ /* 0x001fe400078e00ff */
[----:B------:R-:W-:Y:S01]  /*0a70*/  IMAD.MOV.U32 R32, RZ, RZ, R58 ;  /* 0x000000ffff207224 */ /* 0x000fe200078e003a */
[----:B------:R-:W-:Y:S05]  /*0a80*/  @!P0 BRA `(.L_x_833) ;  /* 0x000005a000008947 */ /* 0x000fea0003800000 */
[----:B------:R-:W-:Y:S01]  /*0a90*/  IMAD.MOV.U32 R32, RZ, RZ, R58 ;  /* 0x000000ffff207224 */ /* 0x000fe200078e003a */
[----:B-----5:R-:W-:Y:S01]  /*0aa0*/  PRMT R38, RZ, 0x5410, R24 ;  /* 0x00005410ff267816 */ /* 0x020fe20000000018 */
[----:B------:R-:W-:Y:S05]  /*0ab0*/  BRA `(.L_x_833) ;  /* 0x0000057000007947 */ /* 0x000fea0003800000 */
.L_x_832:
[C---:B0-----:R-:W-:Y:S01]  /*0ac0*/  ISETP.NE.AND P3, PT, R58.reuse, 0x1, PT ;  /* 0x000000013a00780c */ /* 0x041fe20003f65270 */
        /* <DEDUP_REMOVED lines=11> */
.L_x_835:
[----:B------:R-:W-:Y:S02]  /*0b80*/  IMAD.MOV.U32 R56, RZ, RZ, R2 ;  /* 0x000000ffff387224 */ /* 0x000fe400078e0002 */
.L_x_836:
[----:B------:R-:W-:Y:S05]  /*0b90*/  BSYNC B2 ;  /* 0x0000000000027941 */ /* 0x000fea0003800000 */
.L_x_834:
        /* <DEDUP_REMOVED lines=16> */
.L_x_840:
[----:B------:R-:W-:Y:S05]  /*0ca0*/  BSYNC B3 ;  /* 0x0000000000037941 */ /* 0x000fea0003800000 */
.L_x_839:
[----:B------:R-:W-:Y:S01]  /*0cb0*/  IMAD.HI.U32 R3, R15, -0x326172a9, RZ ;  /* 0xcd9e8d570f037827 */ /* 0x000fe200078e00ff */
[----:B------:R-:W-:-:S03]  /*0cc0*/  LOP3.LUT R2, R2, UR5, R43, 0x96, !PT ;  /* 0x0000000502027c12 */ /* 0x000fc6000f8e962b */
[----:B------:R-:W-:Y:S01]  /*0cd0*/  IMAD R35, R15, -0x326172a9, RZ ;  /* 0xcd9e8d570f237824 */ /* 0x000fe200078e02ff */
[----:B------:R-:W-:Y:S01]  /*0ce0*/  LOP3.LUT R32, R3, UR4, R14, 0x96, !PT ;  /* 0x0000000403207c12 */ /* 0x000fe2000f8e960e */
[----:B------:R-:W-:-:S04]  /*0cf0*/  IMAD.WIDE.U32 R2, R2, -0x326172a9, RZ ;  /* 0xcd9e8d5702027825 */ /* 0x000fc800078e00ff */
[----:B------:R-:W-:Y:S01]  /*0d00*/  IMAD R59, R13, -0x2daee0ad, RZ ;  /* 0xd2511f530d3b7824 */ /* 0x000fe200078e02ff */
        /* <DEDUP_REMOVED lines=37> */
.L_x_838:
[----:B------:R-:W-:Y:S05]  /*0f60*/  BSYNC B2 ;  /* 0x0000000000027941 */ /* 0x000fea0003800000 */
.L_x_837:
[----:B------:R-:W0:Y:S01]  /*0f70*/  I2F.U32 R33, R56 ;  /* 0x0000003800217306 */ /* 0x000e220000201000 */
[----:B-----5:R-:W-:Y:S01]  /*0f80*/  PRMT R34, RZ, 0x5410, R28 ;  /* 0x00005410ff227816 */ /* 0x020fe2000000001c */
[----:B------:R-:W-:Y:S01]  /*0f90*/  IMAD.MOV.U32 R38, RZ, RZ, 0x2f800000 ;  /* 0x2f800000ff267424 */ /* 0x000fe200078e00ff */
[----:B------:R-:W-:-:S03]  /*0fa0*/  @P0 PRMT R35, RZ, 0x5410, R24 ;  /* 0x00005410ff230816 */ /* 0x000fc60000000018 */
[----:B------:R-:W-:-:S04]  /*0fb0*/  FMUL.FTZ R34, R34, c[0x0][0x1ec] ;  /* 0x00007b0022227a20 */ /* 0x000fc80000410000 */
[----:B------:R-:W-:Y:S02]  /*0fc0*/  FMUL.FTZ R34, R34, c[0x0][0x1e8] ;  /* 0x00007a0022227a20 */ /* 0x000fe40000410000 */
[----:B0-----:R-:W-:-:S05]  /*0fd0*/  FFMA.FTZ R33, R33, R38, 1.1641532182693481445e-10 ;  /* 0x2f00000021217423 */ /* 0x001fca0000010026 */
[----:B------:R-:W-:-:S04]  /*0fe0*/  FSETP.GTU.FTZ.AND P3, PT, R33, c[0x0][0x1e4], PT ;  /* 0x0000790021007a0b */ /* 0x000fc80003f7c000 */
[----:B------:R-:W-:Y:S02]  /*0ff0*/  FSEL R38, R34, RZ, !P3 ;  /* 0x000000ff22267208 */ /* 0x000fe40005800000 */
[----:B------:R-:W-:-:S03]  /*1000*/  SEL R33, RZ, 0x1, P3 ;  /* 0x00000001ff217807 */ /* 0x000fc60001800000 */
[----:B------:R-:W-:Y:S01]  /*1010*/  @P0 FADD.FTZ R38, R38, R35 ;  /* 0x0000002326260221 */ /* 0x000fe20000010000 */
[----:B------:R-:W-:Y:S02]  /*1020*/  PRMT R56, R33, 0x7610, R56 ;  /* 0x0000761021387816 */ /* 0x000fe40000000038 */
.L_x_833:
[----:B------:R-:W-:Y:S05]  /*1030*/  BSYNC B1 ;  /* 0x0000000000017941 */ /* 0x000fea0003800000 */
.L_x_831:
        /* <DEDUP_REMOVED lines=8> */
.L_x_842:
        /* <DEDUP_REMOVED lines=12> */
.L_x_845:
[----:B------:R-:W-:Y:S02]  /*1180*/  MOV R55, R2 ;  /* 0x0000000200377202 */ /* 0x000fe40000000f00 */
.L_x_846:
[----:B------:R-:W-:Y:S05]  /*1190*/  BSYNC B2 ;  /* 0x0000000000027941 */ /* 0x000fea0003800000 */
.L_x_844:
        /* <DEDUP_REMOVED lines=16> */
.L_x_850:
[----:B------:R-:W-:Y:S05]  /*12a0*/  BSYNC B3 ;  /* 0x0000000000037941 */ /* 0x000fea0003800000 */
.L_x_849:
        /* <DEDUP_REMOVED lines=42> */
[----:B------:R-:W-:-:S06]  /*1550*/  HFMA2.MMA R33, -RZ, RZ, 0, 0 ;  /* 0x00000000ff217435 */ /* 0x000fcc00000001ff */
.L_x_848:
[----:B------:R-:W-:Y:S05]  /*1560*/  BSYNC B2 ;  /* 0x0000000000027941 */ /* 0x000fea0003800000 */
.L_x_847:
        /* <DEDUP_REMOVED lines=12> */
.L_x_843:
[----:B------:R-:W-:Y:S05]  /*1630*/  BSYNC B1 ;  /* 0x0000000000017941 */ /* 0x000fea0003800000 */
.L_x_841:
        /* <DEDUP_REMOVED lines=8> */
.L_x_852:
        /* <DEDUP_REMOVED lines=12> */
.L_x_855:
[----:B------:R-:W-:Y:S02]  /*1780*/  IMAD.MOV.U32 R54, RZ, RZ, R2 ;  /* 0x000000ffff367224 */ /* 0x000fe400078e0002 */
.L_x_856:
[----:B------:R-:W-:Y:S05]  /*1790*/  BSYNC B2 ;  /* 0x0000000000027941 */ /* 0x000fea0003800000 */
.L_x_854:
        /* <DEDUP_REMOVED lines=16> */
.L_x_860:
[----:B------:R-:W-:Y:S05]  /*18a0*/  BSYNC B3 ;  /* 0x0000000000037941 */ /* 0x000fea0003800000 */
.L_x_859:
        /* <DEDUP_REMOVED lines=43> */
.L_x_858:
[----:B------:R-:W-:Y:S05]  /*1b60*/  BSYNC B2 ;  /* 0x0000000000027941 */ /* 0x000fea0003800000 */
.L_x_857:
        /* <DEDUP_REMOVED lines=12> */
.L_x_853:
[----:B------:R-:W-:Y:S05]  /*1c30*/  BSYNC B1 ;  /* 0x0000000000017941 */ /* 0x000fea0003800000 */
.L_x_851:
        /* <DEDUP_REMOVED lines=8> */
.L_x_862:
        /* <DEDUP_REMOVED lines=12> */
.L_x_865:
[----:B------:R-:W-:Y:S02]  /*1d80*/  IMAD.MOV.U32 R53, RZ, RZ, R2 ;  /* 0x000000ffff357224 */ /* 0x000fe400078e0002 */
.L_x_866:
[----:B------:R-:W-:Y:S05]  /*1d90*/  BSYNC B2 ;  /* 0x0000000000027941 */ /* 0x000fea0003800000 */
.L_x_864:
        /* <DEDUP_REMOVED lines=16> */
.L_x_870:
[----:B------:R-:W-:Y:S05]  /*1ea0*/  BSYNC B3 ;  /* 0x0000000000037941 */ /* 0x000fea0003800000 */
.L_x_869:
        /* <DEDUP_REMOVED lines=43> */
.L_x_868:
[----:B------:R-:W-:Y:S05]  /*2160*/  BSYNC B2 ;  /* 0x0000000000027941 */ /* 0x000fea0003800000 */
.L_x_867:
        /* <DEDUP_REMOVED lines=12> */
.L_x_863:
[----:B------:R-:W-:Y:S05]  /*2230*/  BSYNC B1 ;  /* 0x0000000000017941 */ /* 0x000fea0003800000 */
.L_x_861:
        /* <DEDUP_REMOVED lines=8> */
.L_x_872:
        /* <DEDUP_REMOVED lines=12> */
.L_x_875:
[----:B------:R-:W-:Y:S02]  /*2380*/  IMAD.MOV.U32 R52, RZ, RZ, R2 ;  /* 0x000000ffff347224 */ /* 0x000fe400078e0002 */
.L_x_876:
[----:B------:R-:W-:Y:S05]  /*2390*/  BSYNC B2 ;  /* 0x0000000000027941 */ /* 0x000fea0003800000 */
.L_x_874:
        /* <DEDUP_REMOVED lines=16> */
.L_x_880:
[----:B------:R-:W-:Y:S05]  /*24a0*/  BSYNC B3 ;  /* 0x0000000000037941 */ /* 0x000fea0003800000 */
.L_x_879:
        /* <DEDUP_REMOVED lines=41> */
[----:B------:R-:W-:Y:S01]  /*2740*/  HFMA2.MMA R32, -RZ, RZ, 0, 0 ;  /* 0x00000000ff207435 */ /* 0x000fe200000001ff */
[----:B------:R-:W-:-:S05]  /*2750*/  LOP3.LUT R4, R33, UR26, R34, 0x96, !PT ;  /* 0x0000001a21047c12 */ /* 0x000fca000f8e9622 */
.L_x_878:
[----:B------:R-:W-:Y:S05]  /*2760*/  BSYNC B2 ;  /* 0x0000000000027941 */ /* 0x000fea0003800000 */
.L_x_877:
        /* <DEDUP_REMOVED lines=12> */
.L_x_873:
[----:B------:R-:W-:Y:S05]  /*2830*/  BSYNC B1 ;  /* 0x0000000000017941 */ /* 0x000fea0003800000 */
.L_x_871:
        /* <DEDUP_REMOVED lines=8> */
.L_x_882:
        /* <DEDUP_REMOVED lines=12> */
.L_x_885:
[----:B------:R-:W-:Y:S02]  /*2980*/  MOV R51, R2 ;  /* 0x0000000200337202 */ /* 0x000fe40000000f00 */
.L_x_886:
[----:B------:R-:W-:Y:S05]  /*2990*/  BSYNC B2 ;  /* 0x0000000000027941 */ /* 0x000fea0003800000 */
.L_x_884:
        /* <DEDUP_REMOVED lines=16> */
.L_x_890:
[----:B------:R-:W-:Y:S05]  /*2aa0*/  BSYNC B3 ;  /* 0x0000000000037941 */ /* 0x000fea0003800000 */
.L_x_889:
        /* <DEDUP_REMOVED lines=43> */
.L_x_888:
[----:B------:R-:W-:Y:S05]  /*2d60*/  BSYNC B2 ;  /* 0x0000000000027941 */ /* 0x000fea0003800000 */
.L_x_887:
        /* <DEDUP_REMOVED lines=12> */
.L_x_883:
[----:B------:R-:W-:Y:S05]  /*2e30*/  BSYNC B1 ;  /* 0x0000000000017941 */ /* 0x000fea0003800000 */
.L_x_881:
        /* <DEDUP_REMOVED lines=8> */
.L_x_892:
        /* <DEDUP_REMOVED lines=12> */
.L_x_895:
[----:B------:R-:W-:Y:S02]  /*2f80*/  IMAD.MOV.U32 R50, RZ, RZ, R2 ;  /* 0x000000ffff327224 */ /* 0x000fe400078e0002 */
.L_x_896:
[----:B------:R-:W-:Y:S05]  /*2f90*/  BSYNC B2 ;  /* 0x0000000000027941 */ /* 0x000fea0003800000 */
.L_x_894:
        /* <DEDUP_REMOVED lines=16> */
.L_x_900:
[----:B------:R-:W-:Y:S05]  /*30a0*/  BSYNC B3 ;  /* 0x0000000000037941 */ /* 0x000fea0003800000 */
.L_x_899:
        /* <DEDUP_REMOVED lines=43> */
.L_x_898:
[----:B------:R-:W-:Y:S05]  /*3360*/  BSYNC B2 ;  /* 0x0000000000027941 */ /* 0x000fea0003800000 */
.L_x_897:
        /* <DEDUP_REMOVED lines=12> */
.L_x_893:
[----:B------:R-:W-:Y:S05]  /*3430*/  BSYNC B1 ;  /* 0x0000000000017941 */ /* 0x000fea0003800000 */
.L_x_891:
        /* <DEDUP_REMOVED lines=8> */
.L_x_902:
        /* <DEDUP_REMOVED lines=12> */
.L_x_905:
[----:B------:R-:W-:Y:S02]  /*3580*/  IMAD.MOV.U32 R49, RZ, RZ, R2 ;  /* 0x000000ffff317224 */ /* 0x000fe400078e0002 */
.L_x_906:
[----:B------:R-:W-:Y:S05]  /*3590*/  BSYNC B2 ;  /* 0x0000000000027941 */ /* 0x000fea0003800000 */
.L_x_904:
        /* <DEDUP_REMOVED lines=16> */
.L_x_910:
[----:B------:R-:W-:Y:S05]  /*36a0*/  BSYNC B3 ;  /* 0x0000000000037941 */ /* 0x000fea0003800000 */
.L_x_909:
        /* <DEDUP_REMOVED lines=43> */
.L_x_908:
[----:B------:R-:W-:Y:S05]  /*3960*/  BSYNC B2 ;  /* 0x0000000000027941 */ /* 0x000fea0003800000 */
.L_x_907:
[----:B------:R-:W0:Y:S01]  /*3970*/  I2F.U32 R32, R49 ;  /* 0x0000003100207306 */ /* 0x000e220000201000 */
[----:B------:R-:W-:Y:S01]  /*3980*/  HFMA2.MMA R35, -RZ, RZ, 0.1171875, 0 ;  /* 0x2f800000ff237435 */ /* 0x000fe200000001ff */
[----:B-----5:R-:W-:Y:S02]  /*3990*/  PRMT R33, RZ, 0x7610, R31 ;  /* 0x00007610ff217816 */ /* 0x020fe4000000001f */
        /* <DEDUP_REMOVED lines=9> */
.L_x_903:
[----:B------:R-:W-:Y:S05]  /*3a30*/  BSYNC B1 ;  /* 0x0000000000017941 */ /* 0x000fea0003800000 */
.L_x_901:
[----:B------:R-:W-:Y:S01]  /*3a40*/  IMAD.MOV.U32 R77, RZ, RZ, 0x10 ;  /* 0x00000010ff4d7424 */ /* 0x000fe200078e00ff */
[----:B------:R-:W-:Y:S01]  /*3a50*/  F2FP.BF16.PACK_AB R35, R65, R64 ;  /* 0x000000404123723e */ /* 0x000fe200000010ff */
[----:B------:R-:W-:Y:S01]  /*3a60*/  BSSY B1, `(.L_x_911) ;  /* 0x000001e000017945 */ /* 0x000fe20003800000 */
[----:B------:R-:W-:Y:S01]  /*3a70*/  F2FP.BF16.PACK_AB R34, R63, R62 ;  /* 0x0000003e3f22723e */ /* 0x000fe200000010ff */
[----:B------:R-:W-:Y:S01]  /*3a80*/  IMAD.WIDE.U32 R70, R76, R77, c[0x0][0x188] ;  /* 0x000062004c467625 */ /* 0x000fe200078e004d */
[----:B------:R-:W-:Y:S02]  /*3a90*/  F2FP.BF16.PACK_AB R33, R61, R60 ;  /* 0x0000003c3d21723e */ /* 0x000fe400000010ff */
[----:B------:R-:W-:Y:S02]  /*3aa0*/  F2FP.BF16.PACK_AB R32, R59, R38 ;  /* 0x000000263b20723e */ /* 0x000fe400000010ff */
[----:B------:R-:W-:-:S02]  /*3ab0*/  IADD3 R74, R68, 0x20, RZ ;  /* 0x00000020444a7810 */ /* 0x000fc40007ffe0ff */
[----:B------:R-:W-:Y:S01]  /*3ac0*/  IADD3 R76, R76, 0x20, RZ ;  /* 0x000000204c4c7810 */ /* 0x000fe20007ffe0ff */
[----:B------:R0:W-:Y:S02]  /*3ad0*/  STG.E.128 [R70.64], R32 ;  /* 0x0000002046007986 */ /* 0x0001e4000c101d06 */
[----:B------:R-:W-:Y:S01]  /*3ae0*/  @P1 IMAD.WIDE.U32 R66, R74, R77, c[0x0][0x170] ;  /* 0x00005c004a421625 */ /* 0x000fe200078e004d */
[----:B------:R-:W-:Y:S05]  /*3af0*/  @!P1 BRA `(.L_x_912) ;  /* 0x0000014000009947 */ /* 0x000fea0003800000 */
[----:B0-----:R-:W-:Y:S01]  /*3b00*/  IMAD.U32 R32, R50, 0x10000, RZ ;  /* 0x0001000032207824 */ /* 0x001fe200078e00ff */
[----:B------:R-:W-:Y:S02]  /*3b10*/  LOP3.LUT R70, R53, 0xff, RZ, 0xc0, !PT ;  /* 0x000000ff35467812 */ /* 0x000fe400078ec0ff */
[----:B------:R-:W-:Y:S02]  /*3b20*/  LOP3.LUT R34, R54, 0xff, RZ, 0xc0, !PT ;  /* 0x000000ff36227812 */ /* 0x000fe400078ec0ff */
[----:B------:R-:W-:Y:S01]  /*3b30*/  LOP3.LUT R69, R32, 0xff0000, RZ, 0xc0, !PT ;  /* 0x00ff000020457812 */ /* 0x000fe200078ec0ff */
[----:B------:R-:W-:Y:S01]  /*3b40*/  IMAD.WIDE.U32 R70, R70, 0x1000000, RZ ;  /* 0x0100000046467825 */ /* 0x000fe200078e00ff */
[----:B------:R-:W-:-:S03]  /*3b50*/  LOP3.LUT R32, R49, 0xffff, RZ, 0xc0, !PT ;  /* 0x0000ffff31207812 */ /* 0x000fc600078ec0ff */
[----:B------:R-:W-:Y:S01]  /*3b60*/  IMAD.WIDE.U32 R34, R34, 0x10000, RZ ;  /* 0x0001000022227825 */ /* 0x000fe200078e00ff */
[----:B------:R-:W-:Y:S02]  /*3b70*/  PRMT R69, R69, 0x4210, R32 ;  /* 0x0000421045457816 */ /* 0x000fe40000000020 */
[----:B------:R-:W-:-:S04]  /*3b80*/  PRMT R32, R51, 0x7104, RZ ;  /* 0x0000710433207816 */ /* 0x000fc800000000ff */
[----:B------:R-:W-:Y:S02]  /*3b90*/  LOP3.LUT R69, R69, 0xff00, R32, 0xf8, !PT ;  /* 0x0000ff0045457812 */ /* 0x000fe400078ef820 */
[----:B------:R-:W-:Y:S02]  /*3ba0*/  LOP3.LUT R32, R55, 0xff, RZ, 0xc0, !PT ;  /* 0x000000ff37207812 */ /* 0x000fe400078ec0ff */
[----:B------:R-:W-:-:S03]  /*3bb0*/  LOP3.LUT R69, R69, 0xff, R52, 0xf8, !PT ;  /* 0x000000ff45457812 */ /* 0x000fc600078ef834 */
[----:B------:R-:W-:Y:S01]  /*3bc0*/  IMAD.WIDE.U32 R32, R32, 0x100, RZ ;  /* 0x0000010020207825 */ /* 0x000fe200078e00ff */
[----:B------:R-:W-:-:S04]  /*3bd0*/  LOP3.LUT R69, R35, R69, R71, 0xfe, !PT ;  /* 0x0000004523457212 */ /* 0x000fc800078efe47 */
[----:B------:R-:W-:Y:S01]  /*3be0*/  LOP3.LUT R33, R69, R33, RZ, 0xfc, !PT ;  /* 0x0000002145217212 */ /* 0x000fe200078efcff */
[----:B------:R-:W-:Y:S01]  /*3bf0*/  IMAD.MOV.U32 R69, RZ, RZ, 0x8 ;  /* 0x00000008ff457424 */ /* 0x000fe200078e00ff */
[----:B------:R-:W-:-:S03]  /*3c00*/  LOP3.LUT R35, R32, R70, R34, 0xfe, !PT ;  /* 0x0000004620237212 */ /* 0x000fc600078efe22 */
[----:B------:R-:W-:Y:S01]  /*3c10*/  IMAD.WIDE.U32 R68, R68, R69, c[0x0][0x190] ;  /* 0x0000640044447625 */ /* 0x000fe200078e0045 */
[----:B------:R-:W-:-:S05]  /*3c20*/  LOP3.LUT R32, R35, 0xff, R56, 0xf8, !PT ;  /* 0x000000ff23207812 */ /* 0x000fca00078ef838 */
[----:B------:R0:W-:Y:S02]  /*3c30*/  STG.E.64 [R68.64], R32 ;  /* 0x0000002044007986 */ /* 0x0001e4000c101b06 */
.L_x_912:
[----:B------:R-:W-:Y:S05]  /*3c40*/  BSYNC B1 ;  /* 0x0000000000017941 */ /* 0x000fea0003800000 */
.L_x_911:
[----:B0-----:R-:W-:Y:S01]  /*3c50*/  @P0 IMAD.WIDE.U32 R32, R76, R77, c[0x0][0x180] ;  /* 0x000060004c200625 */ /* 0x001fe200078e004d */
[----:B-----5:R0:W5:Y:S04]  /*3c60*/  @P1 LDG.E.128 R28, [R66.64] ;  /* 0x00000006421c1981 */ /* 0x020168000c1e1d00 */
[----:B------:R0:W5:Y:S01]  /*3c70*/  @P0 LDG.E.128 R24, [R32.64] ;  /* 0x0000000620180981 */ /* 0x000162000c1e1d00 */
[----:B------:R-:W-:Y:S01]  /*3c80*/  BSSY B1, `(.L_x_913) ;  /* 0x000005f000017945 */ /* 0x000fe20003800000 */
[----:B------:R-:W-:Y:S05]  /*3c90*/  @P2 BRA `(.L_x_914) ;  /* 0x0000006000002947 */ /* 0x000fea0003800000 */
[----:B------:R-:W-:Y:S01]  /*3ca0*/  MOV R73, RZ ;  /* 0x000000ff00497202 */ /* 0x000fe20000000f00 */
[----:B0-----:R-:W-:Y:S01]  /*3cb0*/  IMAD.MOV.U32 R32, RZ, RZ, R58 ;  /* 0x000000ffff207224 */ /* 0x001fe200078e003a */
[----:B------:R-:W-:Y:S05]  /*3cc0*/  @!P0 BRA `(.L_x_915) ;  /* 0x000005a000008947 */ /* 0x000fea0003800000 */
[----:B------:R-:W-:Y:S01]  /*3cd0*/  IMAD.MOV.U32 R32, RZ, RZ, R58 ;  /* 0x000000ffff207224 */ /* 0x000fe200078e003a */
[----:B-----5:R-:W-:Y:S01]  /*3ce0*/  PRMT R73, RZ, 0x5410, R24 ;  /* 0x00005410ff497816 */ /* 0x020fe20000000018 */
[----:B------:R-:W-:Y:S05]  /*3cf0*/  BRA `(.L_x_915) ;  /* 0x0000057000007947 */ /* 0x000fea0003800000 */
.L_x_914:
[C---:B------:R-:W-:Y:S01]  /*3d00*/  ISETP.NE.AND P3, PT, R58.reuse, 0x1, PT ;  /* 0x000000013a00780c */ /* 0x040fe20003f65270 */
[----:B------:R-:W-:Y:S01]  /*3d10*/  BSSY B2, `(.L_x_916) ;  /* 0x000000c000027945 */ /* 0x000fe20003800000 */
[----:B0-----:R-:W-:-:S11]  /*3d20*/  IADD3 R32, R58, 0x1, RZ ;  /* 0x000000013a207810 */ /* 0x001fd60007ffe0ff */
        /* <DEDUP_REMOVED lines=9> */
.L_x_917:
[----:B------:R-:W-:Y:S02]  /*3dc0*/  IMAD.MOV.U32 R56, RZ, RZ, R2 ;  /* 0x000000ffff387224 */ /* 0x000fe400078e0002 */
.L_x_918:
[----:B------:R-:W-:Y:S05]  /*3dd0*/  BSYNC B2 ;  /* 0x0000000000027941 */ /* 0x000fea0003800000 */
.L_x_916:
        /* <DEDUP_REMOVED lines=16> */
.L_x_922:
[----:B------:R-:W-:Y:S05]  /*3ee0*/  BSYNC B3 ;  /* 0x0000000000037941 */ /* 0x000fea0003800000 */
.L_x_921:
        /* <DEDUP_REMOVED lines=43> */
.L_x_920:
[----:B------:R-:W-:Y:S05]  /*41a0*/  BSYNC B2 ;  /* 0x0000000000027941 */ /* 0x000fea0003800000 */
.L_x_919:
[----:B------:R-:W0:Y:S01]  /*41b0*/  I2F.U32 R33, R56 ;  /* 0x0000003800217306 */ /* 0x000e220000201000 */
[----:B------:R-:W-:Y:S01]  /*41c0*/  HFMA2.MMA R34, -RZ, RZ, 0.1171875, 0 ;  /* 0x2f800000ff227435 */ /* 0x000fe200000001ff */
[----:B-----5:R-:W-:-:S05]  /*41d0*/  PRMT R35, RZ, 0x5410, R28 ;  /* 0x00005410ff237816 */ /* 0x020fca000000001c */
[----:B------:R-:W-:-:S04]  /*41e0*/  FMUL.FTZ R35, R35, c[0x0][0x1ec] ;  /* 0x00007b0023237a20 */ /* 0x000fc80000410000 */
[----:B------:R-:W-:Y:S02]  /*41f0*/  FMUL.FTZ R35, R35, c[0x0][0x1e8] ;  /* 0x00007a0023237a20 */ /* 0x000fe40000410000 */
[----:B0-----:R-:W-:Y:S01]  /*4200*/  FFMA.FTZ R33, R33, R34, 1.1641532182693481445e-10 ;  /* 0x2f00000021217423 */ /* 0x001fe20000010022 */
[----:B------:R-:W-:-:S04]  /*4210*/  @P0 PRMT R34, RZ, 0x5410, R24 ;  /* 0x00005410ff220816 */ /* 0x000fc80000000018 */
[----:B------:R-:W-:-:S04]  /*4220*/  FSETP.GTU.FTZ.AND P3, PT, R33, c[0x0][0x1e4], PT ;  /* 0x0000790021007a0b */ /* 0x000fc80003f7c000 */
[----:B------:R-:W-:Y:S02]  /*4230*/  FSEL R73, R35, RZ, !P3 ;  /* 0x000000ff23497208 */ /* 0x000fe40005800000 */
[----:B------:R-:W-:-:S03]  /*4240*/  SEL R33, RZ, 0x1, P3 ;  /* 0x00000001ff217807 */ /* 0x000fc60001800000 */
[----:B------:R-:W-:Y:S01]  /*4250*/  @P0 FADD.FTZ R73, R34, R73 ;  /* 0x0000004922490221 */ /* 0x000fe20000010000 */
[----:B------:R-:W-:Y:S02]  /*4260*/  PRMT R56, R33, 0x7610, R56 ;  /* 0x0000761021387816 */ /* 0x000fe40000000038 */
.L_x_915:
[----:B------:R-:W-:Y:S05]  /*4270*/  BSYNC B1 ;  /* 0x0000000000017941 */ /* 0x000fea0003800000 */
.L_x_913:
        /* <DEDUP_REMOVED lines=8> */
.L_x_924:
        /* <DEDUP_REMOVED lines=12> */
.L_x_927:
[----:B------:R-:W-:Y:S02]  /*43c0*/  IMAD.MOV.U32 R55, RZ, RZ, R2 ;  /* 0x000000ffff377224 */ /* 0x000fe400078e0002 */
.L_x_928:
[----:B------:R-:W-:Y:S05]  /*43d0*/  BSYNC B2 ;  /* 0x0000000000027941 */ /* 0x000fea0003800000 */
.L_x_926:
        /* <DEDUP_REMOVED lines=16> */
.L_x_932:
[----:B------:R-:W-:Y:S05]  /*44e0*/  BSYNC B3 ;  /* 0x0000000000037941 */ /* 0x000fea0003800000 */
.L_x_931:
        /* <DEDUP_REMOVED lines=43> */
.L_x_930:
[----:B------:R-:W-:Y:S05]  /*47a0*/  BSYNC B2 ;  /* 0x0000000000027941 */ /* 0x000fea0003800000 */
.L_x_929:
[----:B------:R-:W0:Y:S01]  /*47b0*/  I2F.U32 R32, R55 ;  /* 0x0000003700207306 */ /* 0x000e220000201000 */
[----:B-----5:R-:W-:Y:S01]  /*47c0*/  PRMT R34, RZ, 0x7610, R28 ;  /* 0x00007610ff227816 */ /* 0x020fe2000000001c */
[----:B------:R-:W-:-:S04]  /*47d0*/  IMAD.MOV.U32 R35, RZ, RZ, 0x2f800000 ;  /* 0x2f800000ff237424 */ /* 0x000fc800078e00ff */
        /* <DEDUP_REMOVED lines=9> */
.L_x_925:
[----:B------:R-:W-:Y:S05]  /*4870*/  BSYNC B1 ;  /* 0x0000000000017941 */ /* 0x000fea0003800000 */
.L_x_923:
        /* <DEDUP_REMOVED lines=8> */
.L_x_934:
        /* <DEDUP_REMOVED lines=12> */
.L_x_937:
[----:B------:R-:W-:Y:S02]  /*49c0*/  MOV R54, R2 ;  /* 0x0000000200367202 */ /* 0x000fe40000000f00 */
.L_x_938:
[----:B------:R-:W-:Y:S05]  /*49d0*/  BSYNC B2 ;  /* 0x0000000000027941 */ /* 0x000fea0003800000 */
.L_x_936:
        /* <DEDUP_REMOVED lines=16> */
.L_x_942:
[----:B------:R-:W-:Y:S05]  /*4ae0*/  BSYNC B3 ;  /* 0x0000000000037941 */ /* 0x000fea0003800000 */
.L_x_941:
        /* <DEDUP_REMOVED lines=40> */
[----:B------:R-:W-:Y:S01]  /*4d70*/  MOV R42, R32 ;  /* 0x00000020002a7202 */ /* 0x000fe20000000f00 */
[----:B------:R-:W-:Y:S01]  /*4d80*/  IMAD.MOV.U32 R32, RZ, RZ, RZ ;  /* 0x000000ffff207224 */ /* 0x000fe200078e00ff */
[----:B------:R-:W-:Y:S02]  /*4d90*/  LOP3.LUT R4, R33, UR26, R34, 0x96, !PT ;  /* 0x0000001a21047c12 */ /* 0x000fe4000f8e9622 */
.L_x_940:
[----:B------:R-:W-:Y:S05]  /*4da0*/  BSYNC B2 ;  /* 0x0000000000027941 */ /* 0x000fea0003800000 */
.L_x_939:
        /* <DEDUP_REMOVED lines=12> */
.L_x_935:
[----:B------:R-:W-:Y:S05]  /*4e70*/  BSYNC B1 ;  /* 0x0000000000017941 */ /* 0x000fea0003800000 */
.L_x_933:
        /* <DEDUP_REMOVED lines=8> */
.L_x_944:
        /* <DEDUP_REMOVED lines=12> */
.L_x_947:
[----:B------:R-:W-:Y:S02]  /*4fc0*/  IMAD.MOV.U32 R53, RZ, RZ, R2 ;  /* 0x000000ffff357224 */ /* 0x000fe400078e0002 */
.L_x_948:
[----:B------:R-:W-:Y:S05]  /*4fd0*/  BSYNC B2 ;  /* 0x0000000000027941 */ /* 0x000fea0003800000 */
.L_x_946:
        /* <DEDUP_REMOVED lines=16> */
.L_x_952:
[----:B------:R-:W-:Y:S05]  /*50e0*/  BSYNC B3 ;  /* 0x0000000000037941 */ /* 0x000fea0003800000 */
.L_x_951:
        /* <DEDUP_REMOVED lines=43> */
.L_x_950:
[----:B------:R-:W-:Y:S05]  /*53a0*/  BSYNC B2 ;  /* 0x0000000000027941 */ /* 0x000fea0003800000 */
.L_x_949:
        /* <DEDUP_REMOVED lines=12> */
.L_x_945:
[----:B------:R-:W-:Y:S05]  /*5470*/  BSYNC B1 ;  /* 0x0000000000017941 */ /* 0x000fea0003800000 */
.L_x_943:
        /* <DEDUP_REMOVED lines=8> */
.L_x_954:
        /* <DEDUP_REMOVED lines=12> */
.L_x_957:
[----:B------:R-:W-:Y:S02]  /*55c0*/  IMAD.MOV.U32 R52, RZ, RZ, R2 ;  /* 0x000000ffff347224 */ /* 0x000fe400078e0002 */
.L_x_958:
[----:B------:R-:W-:Y:S05]  /*55d0*/  BSYNC B2 ;  /* 0x0000000000027941 */ /* 0x000fea0003800000 */
.L_x_956:
        /* <DEDUP_REMOVED lines=16> */
.L_x_962:
[----:B------:R-:W-:Y:S05]  /*56e0*/  BSYNC B3 ;  /* 0x0000000000037941 */ /* 0x000fea0003800000 */
.L_x_961:
        /* <DEDUP_REMOVED lines=42> */
[----:B------:R-:W-:Y:S02]  /*5990*/  IMAD.MOV.U32 R34, RZ, RZ, RZ ;  /* 0x000000ffff227224 */ /* 0x000fe400078e00ff */
.L_x_960:
[----:B------:R-:W-:Y:S05]  /*59a0*/  BSYNC B2 ;  /* 0x0000000000027941 */ /* 0x000fea0003800000 */
.L_x_959:
[----:B------:R0:W1:Y:S01]  /*59b0*/  I2F.U32 R32, R52 ;  /* 0x0000003400207306 */ /* 0x0000620000201000 */
[----:B------:R-:W-:Y:S01]  /*59c0*/  HFMA2.MMA R33, -RZ, RZ, 0.1171875, 0 ;  /* 0x2f800000ff217435 */ /* 0x000fe200000001ff */
[----:B0----5:R-:W-:-:S09]  /*59d0*/  @P0 PRMT R52, RZ, 0x5410, R26 ;  /* 0x00005410ff340816 */ /* 0x021fd2000000001a */
[----:B-1----:R-:W-:Y:S01]  /*59e0*/  FFMA.FTZ R32, R32, R33, 1.1641532182693481445e-10 ;  /* 0x2f00000020207423 */ /* 0x002fe20000010021 */
[----:B------:R-:W-:-:S04]  /*59f0*/  PRMT R33, RZ, 0x5410, R30 ;  /* 0x00005410ff217816 */ /* 0x000fc8000000001e */
[----:B------:R-:W-:Y:S01]  /*5a00*/  FSETP.GTU.FTZ.AND P3, PT, R32, c[0x0][0x1e4], PT ;  /* 0x0000790020007a0b */ /* 0x000fe20003f7c000 */
[----:B------:R-:W-:-:S03]  /*5a10*/  FMUL.FTZ R33, R33, c[0x0][0x1ec] ;  /* 0x00007b0021217a20 */ /* 0x000fc60000410000 */
[----:B------:R-:W-:Y:S01]  /*5a20*/  SEL R32, RZ, 0x1, P3 ;  /* 0x00000001ff207807 */ /* 0x000fe20001800000 */
[----:B------:R-:W-:-:S05]  /*5a30*/  FMUL.FTZ R33, R33, c[0x0][0x1e8] ;  /* 0x00007a0021217a20 */ /* 0x000fca0000410000 */
[----:B------:R-:W-:-:S05]  /*5a40*/  FSEL R69, R33, RZ, !P3 ;  /* 0x000000ff21457208 */ /* 0x000fca0005800000 */
[----:B------:R-:W-:Y:S01]  /*5a50*/  @P0 FADD.FTZ R69, R52, R69 ;  /* 0x0000004534450221 */ /* 0x000fe20000010000 */
[----:B------:R-:W-:Y:S02]  /*5a60*/  PRMT R52, R32, 0x7610, R52 ;  /* 0x0000761020347816 */ /* 0x000fe40000000034 */
.L_x_955:
[----:B------:R-:W-:Y:S05]  /*5a70*/  BSYNC B1 ;  /* 0x0000000000017941 */ /* 0x000fea0003800000 */
.L_x_953:
        /* <DEDUP_REMOVED lines=8> */
.L_x_964:
        /* <DEDUP_REMOVED lines=12> */
.L_x_967:
[----:B------:R-:W-:Y:S02]  /*5bc0*/  IMAD.MOV.U32 R51, RZ, RZ, R2 ;  /* 0x000000ffff337224 */ /* 0x000fe400078e0002 */
.L_x_968:
[----:B------:R-:W-:Y:S05]  /*5bd0*/  BSYNC B2 ;  /* 0x0000000000027941 */ /* 0x000fea0003800000 */
.L_x_966:
        /* <DEDUP_REMOVED lines=16> */
.L_x_972:
[----:B------:R-:W-:Y:S05]  /*5ce0*/  BSYNC B3 ;  /* 0x0000000000037941 */ /* 0x000fea0003800000 */
.L_x_971:
        /* <DEDUP_REMOVED lines=9> */
[----:B------:R-:W-:Y:S02]  /*5d80*/  LOP3.LUT R3, R33, UR10, R3, 0x96, !PT ;  /* 0x0000000a21037c12 */ /* 0x000fe4000f8e9603 */
        /* <DEDUP_REMOVED lines=31> */
[----:B------:R-:W-:Y:S01]  /*5f80*/  HFMA2.MMA R32, -RZ, RZ, 0, 0 ;  /* 0x00000000ff207435 */ /* 0x000fe200000001ff */
[----:B------:R-:W-:-:S05]  /*5f90*/  LOP3.LUT R4, R33, UR26, R34, 0x96, !PT ;  /* 0x0000001a21047c12 */ /* 0x000fca000f8e9622 */
.L_x_970:
[----:B------:R-:W-:Y:S05]  /*5fa0*/  BSYNC B2 ;  /* 0x0000000000027941 */ /* 0x000fea0003800000 */
.L_x_969:
[----:B------:R-:W0:Y:S01]  /*5fb0*/  I2F.U32 R33, R51 ;  /* 0x0000003300217306 */ /* 0x000e220000201000 */
[----:B------:R-:W-:-:S04]  /*5fc0*/  IMAD.MOV.U32 R34, RZ, RZ, 0x2f800000 ;  /* 0x2f800000ff227424 */ /* 0x000fc800078e00ff */
[----:B0-----:R-:W-:Y:S01]  /*5fd0*/  FFMA.FTZ R33, R33, R34, 1.1641532182693481445e-10 ;  /* 0x2f00000021217423 */ /* 0x001fe20000010022 */
[----:B-----5:R-:W-:-:S04]  /*5fe0*/  PRMT R34, RZ, 0x7610, R30 ;  /* 0x00007610ff227816 */ /* 0x020fc8000000001e */
[----:B------:R-:W-:Y:S01]  /*5ff0*/  FSETP.GTU.FTZ.AND P3, PT, R33, c[0x0][0x1e4], PT ;  /* 0x0000790021007a0b */ /* 0x000fe20003f7c000 */
[----:B------:R-:W-:Y:S01]  /*6000*/  FMUL.FTZ R34, R34, c[0x0][0x1ec] ;  /* 0x00007b0022227a20 */ /* 0x000fe20000410000 */
[----:B------:R-:W-:-:S03]  /*6010*/  @P0 PRMT R33, RZ, 0x7610, R26 ;  /* 0x00007610ff210816 */ /* 0x000fc6000000001a */
[----:B------:R-:W-:-:S05]  /*6020*/  FMUL.FTZ R34, R34, c[0x0][0x1e8] ;  /* 0x00007a0022227a20 */ /* 0x000fca0000410000 */
[----:B------:R-:W-:-:S05]  /*6030*/  FSEL R68, R34, RZ, !P3 ;  /* 0x000000ff22447208 */ /* 0x000fca0005800000 */
[----:B------:R-:W-:Y:S01]  /*6040*/  @P0 FADD.FTZ R68, R33, R68 ;  /* 0x0000004421440221 */ /* 0x000fe20000010000 */
[----:B------:R-:W-:-:S04]  /*6050*/  SEL R33, RZ, 0x1, P3 ;  /* 0x00000001ff217807 */ /* 0x000fc80001800000 */
[----:B------:R-:W-:Y:S02]  /*6060*/  PRMT R51, R33, 0x7610, R51 ;  /* 0x0000761021337816 */ /* 0x000fe40000000033 */
.L_x_965:
[----:B------:R-:W-:Y:S05]  /*6070*/  BSYNC B1 ;  /* 0x0000000000017941 */ /* 0x000fea0003800000 */
.L_x_963:
        /* <DEDUP_REMOVED lines=8> */
.L_x_974:
        /* <DEDUP_REMOVED lines=12> */
.L_x_977:
[----:B------:R-:W-:Y:S02]  /*61c0*/  MOV R50, R2 ;  /* 0x0000000200327202 */ /* 0x000fe40000000f00 */
.L_x_978:
[----:B------:R-:W-:Y:S05]  /*61d0*/  BSYNC B2 ;  /* 0x0000000000027941 */ /* 0x000fea0003800000 */
.L_x_976:
        /* <DEDUP_REMOVED lines=16> */
.L_x_982:
[----:B------:R-:W-:Y:S05]  /*62e0*/  BSYNC B3 ;  /* 0x0000000000037941 */ /* 0x000fea0003800000 */
.L_x_981:
        /* <DEDUP_REMOVED lines=41> */
[----:B------:R-:W-:Y:S01]  /*6580*/  IMAD.MOV.U32 R33, RZ, RZ, RZ ;  /* 0x000000ffff217224 */ /* 0x000fe200078e00ff */
[----:B------:R-:W-:Y:S02]  /*6590*/  MOV R42, R32 ;  /* 0x00000020002a7202 */ /* 0x000fe40000000f00 */
.L_x_980:
[----:B------:R-:W-:Y:S05]  /*65a0*/  BSYNC B2 ;  /* 0x0000000000027941 */ /* 0x000fea0003800000 */
.L_x_979:
        /* <DEDUP_REMOVED lines=8> */
[----:B------:R-:W-:-:S05]  /*6630*/  FSEL R67, R34, RZ, !P3 ;  /* 0x000000ff22437208 */ /* 0x000fca0005800000 */
[----:B------:R-:W-:Y:S01]  /*6640*/  @P0 FADD.FTZ R67, R32, R67 ;  /* 0x0000004320430221 */ /* 0x000fe20000010000 */
[----:B------:R-:W-:-:S04]  /*6650*/  SEL R32, RZ, 0x1, P3 ;  /* 0x00000001ff207807 */ /* 0x000fc80001800000 */
[----:B------:R-:W-:Y:S02]  /*6660*/  PRMT R50, R32, 0x7610, R50 ;  /* 0x0000761020327816 */ /* 0x000fe40000000032 */
.L_x_975:
[----:B------:R-:W-:Y:S05]  /*6670*/  BSYNC B1 ;  /* 0x0000000000017941 */ /* 0x000fea0003800000 */
.L_x_973:
        /* <DEDUP_REMOVED lines=8> */
.L_x_984:
        /* <DEDUP_REMOVED lines=12> */
.L_x_987:
[----:B------:R-:W-:Y:S02]  /*67c0*/  IMAD.MOV.U32 R49, RZ, RZ, R2 ;  /* 0x000000ffff317224 */ /* 0x000fe400078e0002 */
.L_x_988:
[----:B------:R-:W-:Y:S05]  /*67d0*/  BSYNC B2 ;  /* 0x0000000000027941 */ /* 0x000fea0003800000 */
.L_x_986:
        /* <DEDUP_REMOVED lines=16> */
.L_x_992:
[----:B------:R-:W-:Y:S05]  /*68e0*/  BSYNC B3 ;  /* 0x0000000000037941 */ /* 0x000fea0003800000 */
.L_x_991:
        /* <DEDUP_REMOVED lines=13> */
[----:B------:R-:W-:-:S05]  /*69c0*/  LOP3.LUT R32, R35, UR11, R32, 0x96, !PT ;  /* 0x0000000b23207c12 */ /* 0x000fca000f8e9620 */
[----:B------:R-:W-:-:S05]  /*69d0*/  IMAD.WIDE.U32 R32, R32, -0x2daee0ad, RZ ;  /* 0xd2511f5320207825 */ /* 0x000fca00078e00ff */
        /* <DEDUP_REMOVED lines=23> */
[----:B------:R-:W-:-:S04]  /*6b50*/  IMAD.WIDE.U32 R32, R32, -0x2daee0ad, RZ ;  /* 0xd2511f5320207825 */ /* 0x000fc800078e00ff */
[----:B------:R-:W-:Y:S01]  /*6b60*/  IMAD.MOV.U32 R42, RZ, RZ, R32 ;  /* 0x000000ffff2a7224 */ /* 0x000fe200078e0020 */
[----:B------:R-:W-:Y:S01]  /*6b70*/  LOP3.LUT R4, R33, UR26, R2, 0x96, !PT ;  /* 0x0000001a21047c12 */ /* 0x000fe2000f8e9602 */
[----:B------:R-:W-:-:S05]  /*6b80*/  IMAD.WIDE.U32 R2, R3, -0x326172a9, RZ ;  /* 0xcd9e8d5703027825 */ /* 0x000fca00078e00ff */
[----:B------:R-:W-:Y:S02]  /*6b90*/  LOP3.LUT R3, R3, UR25, R34, 0x96, !PT ;  /* 0x0000001903037c12 */ /* 0x000fe4000f8e9622 */
.L_x_990:
[----:B------:R-:W-:Y:S05]  /*6ba0*/  BSYNC B2 ;  /* 0x0000000000027941 */ /* 0x000fea0003800000 */
.L_x_989:
[----:B------:R-:W0:Y:S01]  /*6bb0*/  I2F.U32 R32, R49 ;  /* 0x0000003100207306 */ /* 0x000e220000201000 */
[----:B------:R-:W-:-:S04]  /*6bc0*/  IMAD.MOV.U32 R33, RZ, RZ, 0x2f800000 ;  /* 0x2f800000ff217424 */ /* 0x000fc800078e00ff */
[----:B0-----:R-:W-:Y:S01]  /*6bd0*/  FFMA.FTZ R32, R32, R33, 1.1641532182693481445e-10 ;  /* 0x2f00000020207423 */ /* 0x001fe20000010021 */
[----:B-----5:R-:W-:-:S04]  /*6be0*/  PRMT R33, RZ, 0x7610, R31 ;  /* 0x00007610ff217816 */ /* 0x020fc8000000001f */
[----:B------:R-:W-:Y:S01]  /*6bf0*/  FSETP.GTU.FTZ.AND P2, PT, R32, c[0x0][0x1e4], PT ;  /* 0x0000790020007a0b */ /* 0x000fe20003f5c000 */
[----:B------:R-:W-:-:S03]  /*6c00*/  FMUL.FTZ R33, R33, c[0x0][0x1ec] ;  /* 0x00007b0021217a20 */ /* 0x000fc60000410000 */
[----:B------:R-:W-:Y:S01]  /*6c10*/  SEL R32, RZ, 0x1, P2 ;  /* 0x00000001ff207807 */ /* 0x000fe20001000000 */
[----:B------:R-:W-:-:S03]  /*6c20*/  FMUL.FTZ R33, R33, c[0x0][0x1e8] ;  /* 0x00007a0021217a20 */ /* 0x000fc60000410000 */
[----:B------:R-:W-:Y:S02]  /*6c30*/  PRMT R49, R32, 0x7610, R49 ;  /* 0x0000761020317816 */ /* 0x000fe40000000031 */
[----:B------:R-:W-:Y:S02]  /*6c40*/  FSEL R66, R33, RZ, !P2 ;  /* 0x000000ff21427208 */ /* 0x000fe40005000000 */
[----:B------:R-:W-:-:S05]  /*6c50*/  @P0 PRMT R33, RZ, 0x7610, R27 ;  /* 0x00007610ff210816 */ /* 0x000fca000000001b */
[----:B------:R-:W-:Y:S02]  /*6c60*/  @P0 FADD.FTZ R66, R33, R66 ;  /* 0x0000004221420221 */ /* 0x000fe40000010000 */
.L_x_985:
[----:B------:R-:W-:Y:S05]  /*6c70*/  BSYNC B1 ;  /* 0x0000000000017941 */ /* 0x000fea0003800000 */
.L_x_983:
[----:B------:R-:W-:Y:S01]  /*6c80*/  IMAD.WIDE.U32 R76, R76, R77, c[0x0][0x188] ;  /* 0x000062004c4c7625 */ /* 0x000fe200078e004d */
[----:B------:R-:W-:Y:S01]  /*6c90*/  F2FP.BF16.PACK_AB R35, R66, R67 ;  /* 0x000000434223723e */ /* 0x000fe200000010ff */
[----:B------:R-:W-:Y:S01]  /*6ca0*/  BSSY B1, `(.L_x_993) ;  /* 0x000001a000017945 */ /* 0x000fe20003800000 */
[----:B------:R-:W-:Y:S02]  /*6cb0*/  F2FP.BF16.PACK_AB R34, R68, R69 ;  /* 0x000000454422723e */ /* 0x000fe400000010ff */
[----:B------:R-:W-:Y:S02]  /*6cc0*/  F2FP.BF16.PACK_AB R33, R70, R71 ;  /* 0x000000474621723e */ /* 0x000fe400000010ff */
[----:B------:R-:W-:-:S05]  /*6cd0*/  F2FP.BF16.PACK_AB R32, R72, R73 ;  /* 0x000000494820723e */ /* 0x000fca00000010ff */
[----:B------:R0:W-:Y:S01]  /*6ce0*/  STG.E.128 [R76.64], R32 ;  /* 0x000000204c007986 */ /* 0x0001e2000c101d06 */
[----:B------:R-:W-:Y:S05]  /*6cf0*/  @!P1 BRA `(.L_x_994) ;  /* 0x0000014000009947 */ /* 0x000fea0003800000 */
[----:B0-----:R-:W-:Y:S01]  /*6d00*/  SHF.L.U32 R32, R50, 0x10, RZ ;  /* 0x0000001032207819 */ /* 0x001fe200000006ff */
[----:B------:R-:W-:Y:S01]  /*6d10*/  IMAD.MOV.U32 R75, RZ, RZ, 0x8 ;  /* 0x00000008ff4b7424 */ /* 0x000fe200078e00ff */
[----:B------:R-:W-:Y:S02]  /*6d20*/  LOP3.LUT R76, R53, 0xff, RZ, 0xc0, !PT ;  /* 0x000000ff354c7812 */ /* 0x000fe400078ec0ff */
[----:B------:R-:W-:Y:S01]  /*6d30*/  LOP3.LUT R33, R32, 0xff0000, RZ, 0xc0, !PT ;  /* 0x00ff000020217812 */ /* 0x000fe200078ec0ff */
[----:B------:R-:W-:Y:S01]  /*6d40*/  IMAD.WIDE.U32 R74, R74, R75, c[0x0][0x190] ;  /* 0x000064004a4a7625 */ /* 0x000fe200078e004b */
[----:B------:R-:W-:Y:S02]  /*6d50*/  LOP3.LUT R32, R49, 0xffff, RZ, 0xc0, !PT ;  /* 0x0000ffff31207812 */ /* 0x000fe400078ec0ff */
[----:B------:R-:W-:Y:S01]  /*6d60*/  LOP3.LUT R34, R54, 0xff, RZ, 0xc0, !PT ;  /* 0x000000ff36227812 */ /* 0x000fe200078ec0ff */
[----:B------:R-:W-:Y:S01]  /*6d70*/  IMAD.WIDE.U32 R76, R76, 0x1000000, RZ ;  /* 0x010000004c4c7825 */ /* 0x000fe200078e00ff */
[----:B------:R-:W-:-:S02]  /*6d80*/  PRMT R32, R33, 0x4210, R32 ;  /* 0x0000421021207816 */ /* 0x000fc40000000020 */
[----:B------:R-:W-:Y:S01]  /*6d90*/  PRMT R33, R51, 0x7104, RZ ;  /* 0x0000710433217816 */ /* 0x000fe200000000ff */
[----:B------:R-:W-:-:S03]  /*6da0*/  IMAD.WIDE.U32 R34, R34, 0x10000, RZ ;  /* 0x0001000022227825 */ /* 0x000fc600078e00ff */
[----:B------:R-:W-:Y:S02]  /*6db0*/  LOP3.LUT R33, R32, 0xff00, R33, 0xf8, !PT ;  /* 0x0000ff0020217812 */ /* 0x000fe400078ef821 */
[----:B------:R-:W-:Y:S02]  /*6dc0*/  LOP3.LUT R32, R55, 0xff, RZ, 0xc0, !PT ;  /* 0x000000ff37207812 */ /* 0x000fe400078ec0ff */
[----:B------:R-:W-:-:S04]  /*6dd0*/  LOP3.LUT R33, R33, 0xff, R52, 0xf8, !PT ;  /* 0x000000ff21217812 */ /* 0x000fc800078ef834 */
[----:B------:R-:W-:Y:S01]  /*6de0*/  LOP3.LUT R35, R35, R33, R77, 0xfe, !PT ;  /* 0x0000002123237212 */ /* 0x000fe200078efe4d */
[----:B------:R-:W-:-:S05]  /*6df0*/  IMAD.WIDE.U32 R32, R32, 0x100, RZ ;  /* 0x0000010020207825 */ /* 0x000fca00078e00ff */
[----:B------:R-:W-:Y:S02]  /*6e00*/  LOP3.LUT R77, R32, R76, R34, 0xfe, !PT ;  /* 0x0000004c204d7212 */ /* 0x000fe400078efe22 */
[----:B------:R-:W-:Y:S02]  /*6e10*/  LOP3.LUT R33, R35, R33, RZ, 0xfc, !PT ;  /* 0x0000002123217212 */ /* 0x000fe400078efcff */
[----:B------:R-:W-:-:S05]  /*6e20*/  LOP3.LUT R32, R77, 0xff, R56, 0xf8, !PT ;  /* 0x000000ff4d207812 */ /* 0x000fca00078ef838 */
[----:B------:R0:W-:Y:S02]  /*6e30*/  STG.E.64 [R74.64], R32 ;  /* 0x000000204a007986 */ /* 0x0001e4000c101b06 */
.L_x_994:
[----:B------:R-:W-:Y:S05]  /*6e40*/  BSYNC B1 ;  /* 0x0000000000017941 */ /* 0x000fea0003800000 */
.L_x_993:
[----:B0-----:R-:W-:Y:S01]  /*6e50*/  FADD.FTZ R32, RZ, R38 ;  /* 0x00000026ff207221 */ /* 0x001fe20000010000 */
[----:B------:R-:W-:-:S03]  /*6e60*/  LOP3.LUT P0, RZ, R36, 0x1f, RZ, 0xc0, !PT ;  /* 0x0000001f24ff7812 */ /* 0x000fc6000780c0ff */
        /* <DEDUP_REMOVED lines=14> */
[----:B------:R-:W-:Y:S01]  /*6f50*/  FADD.FTZ R33, R33, R66 ;  /* 0x0000004221217221 */ /* 0x000fe20000010000 */
[----:B------:R-:W-:Y:S05]  /*6f60*/  BRA.DIV ~URZ, `(.L_x_995) ;  /* 0x00000a327f007947 */ /* 0x000fea000b800000 */
[----:B------:R0:W1:Y:S02]  /*6f70*/  SHFL.BFLY PT, R74, R33, 0x1, 0x1f ;  /* 0x0c201f00214a7f89 */ /* 0x00006400000e0000 */
.L_x_1001:
        /* <DEDUP_REMOVED lines=52> */
.L_x_1002:
        /* <DEDUP_REMOVED lines=20> */
[----:B------:R-:W-:Y:S02]  /*7400*/  FADD.FTZ R64, -R33, R64 ;  /* 0x0000004021407221 */ /* 0x000fe40000010100 */
[----:B------:R-:W-:Y:S02]  /*7410*/  IMAD R37, R37, c[0x0][0x168], RZ ;  /* 0x00005a0025257a24 */ /* 0x000fe400078e02ff */
[----:B------:R-:W-:Y:S02]  /*7420*/  FADD.FTZ R32, -R33, R59 ;  /* 0x0000003b21207221 */ /* 0x000fe40000010100 */
[----:B------:R-:W-:Y:S01]  /*7430*/  FMUL.FTZ R59, R77, R64 ;  /* 0x000000404d3b7220 */ /* 0x000fe20000410000 */
[----:B------:R-:W-:Y:S01]  /*7440*/  SHF.R.S32.HI R64, RZ, 0x1f, R37 ;  /* 0x0000001fff407819 */ /* 0x000fe20000011425 */
[----:B------:R-:W-:-:S02]  /*7450*/  FADD.FTZ R76, -R33, R65 ;  /* 0x00000041214c7221 */ /* 0x000fc40000010100 */
[C---:B------:R-:W-:Y:S01]  /*7460*/  FADD.FTZ R60, -R33.reuse, R60 ;  /* 0x0000003c213c7221 */ /* 0x040fe20000010100 */
[----:B------:R-:W-:Y:S01]  /*7470*/  LEA.HI R37, R64, R37, RZ, 0x3 ;  /* 0x0000002540257211 */ /* 0x000fe200078f18ff */
[----:B------:R-:W-:Y:S01]  /*7480*/  FADD.FTZ R69, -R33, R69 ;  /* 0x0000004521457221 */ /* 0x000fe20000010100 */
[--C-:B------:R-:W-:Y:S01]  /*7490*/  PRMT R64, RZ, 0x5410, R23.reuse ;  /* 0x00005410ff407816 */ /* 0x100fe20000000017 */
[----:B------:R-:W-:Y:S02]  /*74a0*/  FMUL.FTZ R76, R77, R76 ;  /* 0x0000004c4d4c7220 */ /* 0x000fe40000410000 */
[----:B------:R-:W-:Y:S02]  /*74b0*/  FADD.FTZ R62, -R33, R62 ;  /* 0x0000003e213e7221 */ /* 0x000fe40000010100 */
[----:B------:R-:W-:Y:S01]  /*74c0*/  FFMA.FTZ R59, R59, R64, R6 ;  /* 0x000000403b3b7223 */ /* 0x000fe20000010006 */
[----:B------:R-:W-:Y:S01]  /*74d0*/  PRMT R64, RZ, 0x7610, R23 ;  /* 0x00007610ff407816 */ /* 0x000fe20000000017 */
[----:B------:R-:W-:-:S02]  /*74e0*/  FMUL.FTZ R35, R77, R60 ;  /* 0x0000003c4d237220 */ /* 0x000fc40000410000 */
[C---:B------:R-:W-:Y:S01]  /*74f0*/  FMUL.FTZ R60, R77.reuse, R69 ;  /* 0x000000454d3c7220 */ /* 0x040fe20000410000 */
[----:B------:R-:W-:Y:S01]  /*7500*/  PRMT R69, RZ, 0x7610, R20 ;  /* 0x00007610ff457816 */ /* 0x000fe20000000014 */
[----:B------:R-:W-:Y:S01]  /*7510*/  FFMA.FTZ R76, R76, R64, R5 ;  /* 0x000000404c4c7223 */ /* 0x000fe20000010005 */
[----:B------:R-:W-:Y:S01]  /*7520*/  PRMT R64, RZ, 0x5410, R22 ;  /* 0x00005410ff407816 */ /* 0x000fe20000000016 */
[----:B------:R-:W-:Y:S02]  /*7530*/  FMUL.FTZ R32, R77, R32 ;  /* 0x000000204d207220 */ /* 0x000fe40000410000 */
[----:B------:R-:W-:Y:S02]  /*7540*/  FADD.FTZ R38, -R33, R38 ;  /* 0x0000002621267221 */ /* 0x000fe40000010100 */
[----:B------:R-:W-:Y:S02]  /*7550*/  FMUL.FTZ R39, R77, R62 ;  /* 0x0000003e4d277220 */ /* 0x000fe40000410000 */
        /* <DEDUP_REMOVED lines=8> */
[----:B------:R-:W-:Y:S02]  /*75e0*/  FADD.FTZ R66, -R33, R66 ;  /* 0x0000004221427221 */ /* 0x000fe40000010100 */
[----:B------:R-:W-:Y:S01]  /*75f0*/  FFMA.FTZ R69, R32, R69, R11 ;  /* 0x0000004520457223 */ /* 0x000fe2000001000b */
[--C-:B------:R-:W-:Y:S01]  /*7600*/  PRMT R32, RZ, 0x5410, R19.reuse ;  /* 0x00005410ff207816 */ /* 0x100fe20000000013 */
[----:B------:R-:W-:Y:S02]  /*7610*/  FMUL.FTZ R33, R77, R38 ;  /* 0x000000264d217220 */ /* 0x000fe40000410000 */
[----:B------:R-:W-:Y:S01]  /*7620*/  FFMA.FTZ R39, R39, R64, R8 ;  /* 0x0000004027277223 */ /* 0x000fe20000010008 */
[----:B------:R-:W-:Y:S01]  /*7630*/  PRMT R64, RZ, 0x7610, R22 ;  /* 0x00007610ff407816 */ /* 0x000fe20000000016 */
[C---:B------:R-:W-:Y:S01]  /*7640*/  FMUL.FTZ R38, R77.reuse, R71 ;  /* 0x000000474d267220 */ /* 0x040fe20000410000 */
[----:B------:R-:W-:Y:S01]  /*7650*/  PRMT R71, RZ, 0x7610, R19 ;  /* 0x00007610ff477816 */ /* 0x000fe20000000013 */
[C---:B------:R-:W-:Y:S01]  /*7660*/  FMUL.FTZ R62, R77.reuse, R67 ;  /* 0x000000434d3e7220 */ /* 0x040fe20000410000 */
[----:B------:R-:W-:Y:S01]  /*7670*/  PRMT R67, RZ, 0x7610, R21 ;  /* 0x00007610ff437816 */ /* 0x000fe20000000015 */
[----:B------:R-:W-:-:S02]  /*7680*/  FMUL.FTZ R74, R77, R74 ;  /* 0x0000004a4d4a7220 */ /* 0x000fc40000410000 */
[C---:B------:R-:W-:Y:S02]  /*7690*/  FMUL.FTZ R66, R77.reuse, R66 ;  /* 0x000000424d427220 */ /* 0x040fe40000410000 */
[C---:B------:R-:W-:Y:S02]  /*76a0*/  FMUL.FTZ R34, R77.reuse, R34 ;  /* 0x000000224d227220 */ /* 0x040fe40000410000 */
[----:B------:R-:W-:Y:S01]  /*76b0*/  FFMA.FTZ R62, R62, R32, R47 ;  /* 0x000000203e3e7223 */ /* 0x000fe2000001002f */
[----:B------:R-:W-:Y:S01]  /*76c0*/  PRMT R32, RZ, 0x5410, R18 ;  /* 0x00005410ff207816 */ /* 0x000fe20000000012 */
[----:B------:R-:W-:Y:S01]  /*76d0*/  FFMA.FTZ R74, R74, R64, R7 ;  /* 0x000000404a4a7223 */ /* 0x000fe20000010007 */
[----:B------:R-:W-:Y:S01]  /*76e0*/  PRMT R64, RZ, 0x5410, R21 ;  /* 0x00005410ff407816 */ /* 0x000fe20000000015 */
[----:B------:R-:W-:Y:S01]  /*76f0*/  FFMA.FTZ R71, R66, R71, R57 ;  /* 0x0000004742477223 */ /* 0x000fe20000010039 */
[----:B------:R-:W-:Y:S01]  /*7700*/  PRMT R66, RZ, 0x7610, R17 ;  /* 0x00007610ff427816 */ /* 0x000fe20000000011 */
[C---:B------:R-:W-:Y:S01]  /*7710*/  FMUL.FTZ R65, R77.reuse, R68 ;  /* 0x000000444d417220 */ /* 0x040fe20000410000 */
[----:B------:R-:W-:Y:S01]  /*7720*/  PRMT R68, RZ, 0x5410, R20 ;  /* 0x00005410ff447816 */ /* 0x000fe20000000014 */
[----:B------:R-:W-:-:S02]  /*7730*/  FMUL.FTZ R63, R77, R70 ;  /* 0x000000464d3f7220 */ /* 0x000fc40000410000 */
[----:B------:R-:W-:Y:S01]  /*7740*/  FFMA.FTZ R67, R34, R67, R9 ;  /* 0x0000004322437223 */ /* 0x000fe20000010009 */
[----:B------:R-:W-:Y:S01]  /*7750*/  LOP3.LUT R34, R36, 0x1f, RZ, 0xc0, !PT ;  /* 0x0000001f24227812 */ /* 0x000fe200078ec0ff */
[----:B------:R-:W-:Y:S01]  /*7760*/  FFMA.FTZ R60, R60, R32, R45 ;  /* 0x000000203c3c7223 */ /* 0x000fe2000001002d */
[----:B------:R-:W-:Y:S01]  /*7770*/  PRMT R36, RZ, 0x5410, R16 ;  /* 0x00005410ff247816 */ /* 0x000fe20000000010 */
[----:B------:R-:W-:Y:S01]  /*7780*/  FFMA.FTZ R64, R35, R64, R10 ;  /* 0x0000004023407223 */ /* 0x000fe2000001000a */
[----:B------:R-:W-:Y:S01]  /*7790*/  PRMT R32, RZ, 0x7610, R16 ;  /* 0x00007610ff207816 */ /* 0x000fe20000000010 */
[----:B------:R-:W-:Y:S01]  /*77a0*/  FFMA.FTZ R75, R65, R75, R48 ;  /* 0x0000004b414b7223 */ /* 0x000fe20000010030 */
[----:B------:R-:W-:Y:S01]  /*77b0*/  PRMT R65, RZ, 0x5410, R17 ;  /* 0x00005410ff417816 */ /* 0x000fe20000000011 */
[C---:B------:R-:W-:Y:S01]  /*77c0*/  FMUL.FTZ R73, R77.reuse, R73 ;  /* 0x000000494d497220 */ /* 0x040fe20000410000 */
[----:B------:R-:W-:Y:S01]  /*77d0*/  F2FP.BF16.PACK_AB R35, R76, R59 ;  /* 0x0000003b4c23723e */ /* 0x000fe200000010ff */
[----:B------:R-:W-:-:S02]  /*77e0*/  FMUL.FTZ R61, R77, R72 ;  /* 0x000000484d3d7220 */ /* 0x000fc40000410000 */
[----:B------:R-:W-:Y:S01]  /*77f0*/  FFMA.FTZ R66, R63, R66, R46 ;  /* 0x000000423f427223 */ /* 0x000fe2000001002e */
[----:B------:R-:W-:Y:S01]  /*7800*/  LEA.HI.SX32 R63, R37, R34, 0x1d ;  /* 0x00000022253f7211 */ /* 0x000fe200078feaff */
[----:B------:R-:W-:Y:S01]  /*7810*/  FFMA.FTZ R68, R33, R68, R12 ;  /* 0x0000004421447223 */ /* 0x000fe2000001000c */
[----:B------:R-:W-:Y:S01]  /*7820*/  F2FP.BF16.PACK_AB R33, R67, R64 ;  /* 0x000000404321723e */ /* 0x000fe200000010ff */
[----:B------:R-:W-:Y:S01]  /*7830*/  FFMA.FTZ R36, R73, R36, R0 ;  /* 0x0000002449247223 */ /* 0x000fe20000010000 */
[----:B------:R-:W-:Y:S01]  /*7840*/  IADD3 R59, R63, 0x20, RZ ;  /* 0x000000203f3b7810 */ /* 0x000fe20007ffe0ff */
[----:B------:R-:W-:Y:S01]  /*7850*/  FFMA.FTZ R61, R61, R32, R44 ;  /* 0x000000203d3d7223 */ /* 0x000fe2000001002c */
[----:B------:R-:W-:Y:S01]  /*7860*/  F2FP.BF16.PACK_AB R34, R74, R39 ;  /* 0x000000274a22723e */ /* 0x000fe200000010ff */
[----:B------:R-:W-:Y:S01]  /*7870*/  FFMA.FTZ R65, R38, R65, R41 ;  /* 0x0000004126417223 */ /* 0x000fe20000010029 */
[----:B------:R-:W-:Y:S01]  /*7880*/  F2FP.BF16.PACK_AB R39, R71, R62 ;  /* 0x0000003e4727723e */ /* 0x000fe200000010ff */
[----:B------:R-:W-:Y:S01]  /*7890*/  IMAD.MOV.U32 R64, RZ, RZ, 0x10 ;  /* 0x00000010ff407424 */ /* 0x000fe200078e00ff */
[----:B------:R-:W-:-:S02]  /*78a0*/  F2FP.BF16.PACK_AB R32, R69, R68 ;  /* 0x000000444520723e */ /* 0x000fc400000010ff */
[----:B------:R-:W-:Y:S01]  /*78b0*/  F2FP.BF16.PACK_AB R38, R75, R60 ;  /* 0x0000003c4b26723e */ /* 0x000fe200000010ff */
[----:B------:R-:W-:Y:S01]  /*78c0*/  IMAD.WIDE.U32 R62, R63, R64, c[0x0][0x208] ;  /* 0x000082003f3e7625 */ /* 0x000fe200078e0040 */
[----:B------:R-:W-:Y:S02]  /*78d0*/  F2FP.BF16.PACK_AB R36, R61, R36 ;  /* 0x000000243d24723e */ /* 0x000fe400000010ff */
[----:B------:R-:W-:Y:S01]  /*78e0*/  F2FP.BF16.PACK_AB R37, R66, R65 ;  /* 0x000000414225723e */ /* 0x000fe200000010ff */
[----:B------:R-:W-:Y:S01]  /*78f0*/  IMAD.WIDE.U32 R60, R59, R64, c[0x0][0x208] ;  /* 0x000082003b3c7625 */ /* 0x000fe200078e0040 */
[----:B------:R0:W-:Y:S04]  /*7900*/  STG.E.128 [R62.64], R32 ;  /* 0x000000203e007986 */ /* 0x0001e8000c101d06 */
[----:B------:R0:W-:Y:S02]  /*7910*/  STG.E.128 [R60.64], R36 ;  /* 0x000000243c007986 */ /* 0x0001e4000c101d06 */
.L_x_998:
[----:B0-----:R-:W-:Y:S05]  /*7920*/  BSYNC B1 ;  /* 0x0000000000017941 */ /* 0x001fea0003800000 */
.L_x_997:
[----:B------:R-:W-:-:S05]  /*7930*/  MOV R33, c[0x0][0x160] ;  /* 0x0000580000217a02 */ /* 0x000fca0000000f00 */
[----:B------:R-:W-:-:S05]  /*7940*/  IMAD R40, R33, 0x4, R40 ;  /* 0x0000000421287824 */ /* 0x000fca00078e0228 */
[----:B------:R-:W-:-:S13]  /*7950*/  ISETP.GE.AND P0, PT, R40, c[0x0][0x164], PT ;  /* 0x0000590028007a0c */ /* 0x000fda0003f06270 */
[----:B-----5:R-:W-:Y:S01]  /*7960*/  @P0 CALL.REL.NOINC `(.L_x_999) ;  /* 0x0000001000000944 */ /* 0x020fe20003c00000 */
[----:B------:R-:W-:Y:S05]  /*7970*/  BRA `(.L_x_1000) ;  /* 0xffff8f0000007947 */ /* 0x000fea000383ffff */
.L_x_999:
[----:B------:R-:W-:Y:S05]  /*7980*/  BSYNC B0 ;  /* 0x0000000000007941 */ /* 0x000fea0003800000 */
.L_x_830:
[----:B------:R-:W-:Y:S05]  /*7990*/  EXIT ;  /* 0x000000000000794d */ /* 0x000fea0003800000 */
.L_x_995:
[----:B------:R-:W-:Y:S01]  /*79a0*/  HFMA2.MMA R35, -RZ, RZ, 0, 1.847743988037109375e-06 ;  /* 0x0000001fff237435 */ /* 0x000fe200000001ff */
[----:B------:R-:W-:Y:S01]  /*79b0*/  IMAD.MOV.U32 R75, RZ, RZ, R33 ;  /* 0x000000ffff4b7224 */ /* 0x000fe200078e0021 */
[----:B------:R-:W-:Y:S01]  /*79c0*/  MOV R32, 0x7a00 ;  /* 0x00007a0000207802 */ /* 0x000fe20000000f00 */
[----:B------:R-:W-:Y:S02]  /*79d0*/  IMAD.MOV.U32 R74, RZ, RZ, 0x1 ;  /* 0x00000001ff4a7424 */ /* 0x000fe400078e00ff */
[----:B------:R-:W-:Y:S02]  /*79e0*/  IMAD.MOV.U32 R34, RZ, RZ, -0x1 ;  /* 0xffffffffff227424 */ /* 0x000fe400078e00ff */
[----:B-----5:R-:W-:Y:S05]  /*79f0*/  CALL.REL.NOINC `($__internal_11_$__cuda_sm70_shflsync_bfly_p) ;  /* 0x0000058000007944 */ /* 0x020fea0003c00000 */
[----:B01----:R-:W-:Y:S05]  /*7a00*/  BRA `(.L_x_1001) ;  /* 0xfffff57000007947 */ /* 0x003fea000383ffff */
.L_x_996:
[----:B------:R-:W-:Y:S01]  /*7a10*/  IMAD.MOV.U32 R74, RZ, RZ, 0x2 ;  /* 0x00000002ff4a7424 */ /* 0x000fe200078e00ff */
[----:B------:R-:W-:Y:S01]  /*7a20*/  MOV R34, 0xffffffff ;  /* 0xffffffff00227802 */ /* 0x000fe20000000f00 */
[----:B------:R-:W-:Y:S01]  /*7a30*/  IMAD.MOV.U32 R35, RZ, RZ, 0x1f ;  /* 0x0000001fff237424 */ /* 0x000fe200078e00ff */
[----:B------:R-:W-:Y:S02]  /*7a40*/  MOV R32, 0x7a60 ;  /* 0x00007a6000207802 */ /* 0x000fe40000000f00 */
[----:B0----5:R-:W-:Y:S05]  /*7a50*/  CALL.REL.NOINC `($__internal_11_$__cuda_sm70_shflsync_bfly_p) ;  /* 0x0000052000007944 */ /* 0x021fea0003c00000 */
[----:B01----:R-:W-:Y:S01]  /*7a60*/  FADD.FTZ R75, R75, R74 ;  /* 0x0000004a4b4b7221 */ /* 0x003fe20000010000 */
[----:B------:R-:W-:Y:S01]  /*7a70*/  MOV R32, 0x7ac0 ;  /* 0x00007ac000207802 */ /* 0x000fe20000000f00 */
[----:B------:R-:W-:-:S02]  /*7a80*/  IMAD.MOV.U32 R74, RZ, RZ, 0x4 ;  /* 0x00000004ff4a7424 */ /* 0x000fc400078e00ff */
[----:B------:R-:W-:Y:S02]  /*7a90*/  IMAD.MOV.U32 R35, RZ, RZ, 0x1f ;  /* 0x0000001fff237424 */ /* 0x000fe400078e00ff */
[----:B------:R-:W-:Y:S02]  /*7aa0*/  IMAD.MOV.U32 R34, RZ, RZ, -0x1 ;  /* 0xffffffffff227424 */ /* 0x000fe400078e00ff */
[----:B------:R-:W-:Y:S05]  /*7ab0*/  CALL.REL.NOINC `($__internal_11_$__cuda_sm70_shflsync_bfly_p) ;  /* 0x000004c000007944 */ /* 0x000fea0003c00000 */
[----:B01----:R-:W-:Y:S01]  /*7ac0*/  FADD.FTZ R75, R75, R74 ;  /* 0x0000004a4b4b7221 */ /* 0x003fe20000010000 */
[----:B------:R-:W-:Y:S01]  /*7ad0*/  HFMA2.MMA R74, -RZ, RZ, 0, 4.76837158203125e-07 ;  /* 0x00000008ff4a7435 */ /* 0x000fe200000001ff */
[----:B------:R-:W-:Y:S01]  /*7ae0*/  IMAD.MOV.U32 R35, RZ, RZ, 0x1f ;  /* 0x0000001fff237424 */ /* 0x000fe200078e00ff */
[----:B------:R-:W-:Y:S01]  /*7af0*/  MOV R32, 0x7b20 ;  /* 0x00007b2000207802 */ /* 0x000fe20000000f00 */
[----:B------:R-:W-:-:S03]  /*7b00*/  IMAD.MOV.U32 R34, RZ, RZ, -0x1 ;  /* 0xffffffffff227424 */ /* 0x000fc600078e00ff */
[----:B------:R-:W-:Y:S05]  /*7b10*/  CALL.REL.NOINC `($__internal_11_$__cuda_sm70_shflsync_bfly_p) ;  /* 0x0000046000007944 */ /* 0x000fea0003c00000 */
[----:B01----:R-:W-:Y:S01]  /*7b20*/  FADD.FTZ R75, R75, R74 ;  /* 0x0000004a4b4b7221 */ /* 0x003fe20000010000 */
[----:B------:R-:W-:Y:S01]  /*7b30*/  MOV R35, 0x1f ;  /* 0x0000001f00237802 */ /* 0x000fe20000000f00 */
[----:B------:R-:W-:Y:S01]  /*7b40*/  IMAD.MOV.U32 R74, RZ, RZ, 0x10 ;  /* 0x00000010ff4a7424 */ /* 0x000fe200078e00ff */
[----:B------:R-:W-:Y:S01]  /*7b50*/  MOV R32, 0x7b80 ;  /* 0x00007b8000207802 */ /* 0x000fe20000000f00 */
[----:B------:R-:W-:-:S02]  /*7b60*/  IMAD.MOV.U32 R34, RZ, RZ, -0x1 ;  /* 0xffffffffff227424 */ /* 0x000fc400078e00ff */
[----:B------:R-:W-:Y:S05]  /*7b70*/  CALL.REL.NOINC `($__internal_11_$__cuda_sm70_shflsync_bfly_p) ;  /* 0x0000040000007944 */ /* 0x000fea0003c00000 */
[----:B-1----:R-:W-:Y:S01]  /*7b80*/  FADD.FTZ R33, R75, R74 ;  /* 0x0000004a4b217221 */ /* 0x002fe20000010000 */
[----:B0-----:R-:W-:Y:S01]  /*7b90*/  MOV R34, 0xffffffff ;  /* 0xffffffff00227802 */ /* 0x001fe20000000f00 */
[----:B------:R-:W-:-:S02]  /*7ba0*/  IMAD.MOV.U32 R74, RZ, RZ, 0x1 ;  /* 0x00000001ff4a7424 */ /* 0x000fc400078e00ff */
        /* <DEDUP_REMOVED lines=32> */
[----:B------:R-:W-:Y:S02]  /*7db0*/  IMAD.MOV.U32 R35, RZ, RZ, 0x1f ;  /* 0x0000001fff237424 */ /* 0x000fe400078e00ff */
[----:B------:R-:W-:Y:S01]  /*7dc0*/  FFMA.FTZ R75, R75, R75, R32 ;  /* 0x0000004b4b4b7223 */ /* 0x000fe20000010020 */
[----:B------:R-:W-:Y:S02]  /*7dd0*/  MOV R32, 0x7df0 ;  /* 0x00007df000207802 */ /* 0x000fe40000000f00 */
[----:B------:R-:W-:Y:S05]  /*7de0*/  CALL.REL.NOINC `($__internal_11_$__cuda_sm70_shflsync_bfly_p) ;  /* 0x0000019000007944 */ /* 0x000fea0003c00000 */
[----:B01----:R-:W-:Y:S01]  /*7df0*/  FADD.FTZ R75, R75, R74 ;  /* 0x0000004a4b4b7221 */ /* 0x003fe20000010000 */
[----:B------:R-:W-:Y:S01]  /*7e00*/  MOV R32, 0x7e50 ;  /* 0x00007e5000207802 */ /* 0x000fe20000000f00 */
[----:B------:R-:W-:Y:S02]  /*7e10*/  IMAD.MOV.U32 R74, RZ, RZ, 0x2 ;  /* 0x00000002ff4a7424 */ /* 0x000fe400078e00ff */
[----:B------:R-:W-:Y:S02]  /*7e20*/  IMAD.MOV.U32 R35, RZ, RZ, 0x1f ;  /* 0x0000001fff237424 */ /* 0x000fe400078e00ff */
[----:B------:R-:W-:-:S02]  /*7e30*/  IMAD.MOV.U32 R34, RZ, RZ, -0x1 ;  /* 0xffffffffff227424 */ /* 0x000fc400078e00ff */
[----:B------:R-:W-:Y:S05]  /*7e40*/  CALL.REL.NOINC `($__internal_11_$__cuda_sm70_shflsync_bfly_p) ;  /* 0x0000013000007944 */ /* 0x000fea0003c00000 */
[----:B01----:R-:W-:Y:S01]  /*7e50*/  FADD.FTZ R75, R75, R74 ;  /* 0x0000004a4b4b7221 */ /* 0x003fe20000010000 */
[----:B------:R-:W-:Y:S01]  /*7e60*/  HFMA2.MMA R74, -RZ, RZ, 0, 2.384185791015625e-07 ;  /* 0x00000004ff4a7435 */ /* 0x000fe200000001ff */
        /* <DEDUP_REMOVED lines=10> */
[----:B01----:R-:W-:Y:S01]  /*7f10*/  FADD.FTZ R75, R75, R74 ;  /* 0x0000004a4b4b7221 */ /* 0x003fe20000010000 */
[----:B------:R-:W-:Y:S01]  /*7f20*/  MOV R34, 0xffffffff ;  /* 0xffffffff00227802 */ /* 0x000fe20000000f00 */
[----:B------:R-:W-:Y:S01]  /*7f30*/  IMAD.MOV.U32 R74, RZ, RZ, 0x10 ;  /* 0x00000010ff4a7424 */ /* 0x000fe200078e00ff */
[----:B------:R-:W-:Y:S01]  /*7f40*/  MOV R32, 0x7f70 ;  /* 0x00007f7000207802 */ /* 0x000fe20000000f00 */
[----:B------:R-:W-:-:S02]  /*7f50*/  IMAD.MOV.U32 R35, RZ, RZ, 0x1f ;  /* 0x0000001fff237424 */ /* 0x000fc400078e00ff */
[----:B------:R-:W-:Y:S05]  /*7f60*/  CALL.REL.NOINC `($__internal_11_$__cuda_sm70_shflsync_bfly_p) ;  /* 0x0000001000007944 */ /* 0x000fea0003c00000 */
[----:B01----:R-:W-:Y:S05]  /*7f70*/  BRA `(.L_x_1002) ;  /* 0xfffff34000007947 */ /* 0x003fea000383ffff */
        .weak           $__internal_11_$__cuda_sm70_shflsync_bfly_p
        .type           $__internal_11_$__cuda_sm70_shflsync_bfly_p,@function
        .size           $__internal_11_$__cuda_sm70_shflsync_bfly_p,(.L_x_15203 - $__internal_11_$__cuda_sm70_shflsync_bfly_p)
$__internal_11_$__cuda_sm70_shflsync_bfly_p:
[----:B------:R-:W-:Y:S01]  /*7f80*/  IMAD.MOV.U32 R76, RZ, RZ, R32 ;  /* 0x000000ffff4c7224 */ /* 0x000fe200078e0020 */
[----:B------:R-:W-:Y:S04]  /*7f90*/  WARPSYNC R34 ;  /* 0x0000002200007348 */ /* 0x000fe80003800000 */
[----:B------:R-:W-:Y:S01]  /*7fa0*/  IMAD.MOV.U32 R77, RZ, RZ, 0x0 ;  /* 0x00000000ff4d7424 */ /* 0x000fe200078e00ff */
[----:B------:R0:W1:Y:S03]  /*7fb0*/  SHFL.BFLY PT, R74, R75, R74, R35 ;  /* 0x0c00004a4b4a7389 */ /* 0x00006600000e0023 */
[----:B------:R-:W-:Y:S05]  /*7fc0*/  RET.REL.NODEC R76 `(_ZN10layer_norm13ln_fwd_kernelINS_13Kernel_traitsI13__nv_bfloat16S2_S2_S2_fjLj512ELj1ELj4ELj1ELj16ENS_18Kernel_traits_baseILj512ES2_S2_S2_S2_fjLj128EEEEELb1ELb0ELb1ELb1EEEvNS_9FwdParamsE) ;  /* 0xffff80304c007950 */ /* 0x000fea0003c3ffff */
.L_x_1003:
        /* <DEDUP_REMOVED lines=11> */
.L_x_15203:


//--------------------- .text._ZN10layer_norm13ln_fwd_kernelINS_13Kernel_traitsI13__nv_bfloat16S2_S2_S2_fjLj512ELj1ELj4ELj1ELj16ENS_18Kernel_traits_baseILj512ES2_S2_S2_S2_fjLj128EEEEELb1ELb1ELb0ELb0EEEvNS_9FwdParamsE --------------------------
	.section	.text._ZN10layer_norm13ln_fwd_kernelINS_13Kernel_traitsI13__nv_bfloat16S2_S2_S2_fjLj512ELj1ELj4ELj1ELj16ENS_18Kernel_traits_baseILj512ES2_S2_S2_S2_fjLj128EEEEELb1ELb1ELb0ELb0EEEvNS_9FwdParamsE,"ax",@progbits
	.sectioninfo	@"SHI_REGISTERS=96"
	.align	128
        .global         _ZN10layer_norm13ln_fwd_kernelINS_13Kernel_traitsI13__nv_bfloat16S2_S2_S2_fjLj512ELj1ELj4ELj1ELj16ENS_18Kernel_traits_baseILj512ES2_S2_S2_S2_fjLj128EEEEELb1ELb1ELb0ELb0EEEvNS_9FwdParamsE
        .type           _ZN10layer_norm13ln_fwd_kernelINS_13Kernel_traitsI13__nv_bfloat16S2_S2_S2_fjLj512ELj1ELj4ELj1ELj16ENS_18Kernel_traits_baseILj512ES2_S2_S2_S2_fjLj128EEEEELb1ELb1ELb0ELb0EEEvNS_9FwdParamsE,@function
        .size           _ZN10layer_norm13ln_fwd_kernelINS_13Kernel_traitsI13__nv_bfloat16S2_S2_S2_fjLj512ELj1ELj4ELj1ELj16ENS_18Kernel_traits_baseILj512ES2_S2_S2_S2_fjLj128EEEEELb1ELb1ELb0ELb0EEEvNS_9FwdParamsE,(.L_x_15204 - _ZN10layer_norm13ln_fwd_kernelINS_13Kernel_traitsI13__nv_bfloat16S2_S2_S2_fjLj512ELj1ELj4ELj1ELj16ENS_18Kernel_traits_baseILj512ES2_S2_S2_S2_fjLj128EEEEELb1ELb1ELb0ELb0EEEvNS_9FwdParamsE)
        .other          _ZN10layer_norm13ln_fwd_kernelINS_13Kernel_traitsI13__nv_bfloat16S2_S2_S2_fjLj512ELj1ELj4ELj1ELj16ENS_18Kernel_traits_baseILj512ES2_S2_S2_S2_fjLj128EEEEELb1ELb1ELb0ELb0EEEvNS_9FwdParamsE,@"STO_CUDA_ENTRY STV_DEFAULT"
_ZN10layer_norm13ln_fwd_kernelINS_13Kernel_traitsI13__nv_bfloat16S2_S2_S2_fjLj512ELj1ELj4ELj1ELj16ENS_18Kernel_traits_baseILj512ES2_S2_S2_S2_fjLj128EEEEELb1ELb1ELb0ELb0EEEvNS_9FwdParamsE:
.text._ZN10layer_norm13ln_fwd_kernelINS_13Kernel_traitsI13__nv_bfloat16S2_S2_S2_fjLj512ELj1ELj4ELj1ELj16ENS_18Kernel_traits_baseILj512ES2_S2_S2_S2_fjLj128EEEEELb1ELb1ELb0ELb0EEEvNS_9FwdParamsE:
[----:B------:R-:W-:-:S04]  /*0000*/  IMAD.MOV.U32 R1, RZ, RZ, c[0x0][0x28] ;  /* 0x00000a00ff017624 */ /* 0x000fc800078e00ff */
[----:B------:R-:W-:Y:S01]  /*0010*/  ULDC.U8 UR4, c[0x0][0x244] ;  /* 0x0000910000047ab9 */ /* 0x000fe20000000000 */
[----:B------:R-:W-:Y:S01]  /*0020*/  IADD3 R1, R1, -0x18, RZ ;  /* 0xffffffe801017810 */ /* 0x000fe20007ffe0ff */
[----:B------:R-:W-:Y:S01]  /*0030*/  ULDC.64 UR6, c[0x0][0x118] ;  /* 0x0000460000067ab9 */ /* 0x000fe20000000a00 */
[----:B------:R-:W-:Y:S01]  /*0040*/  ISETP.NE.AND P1, PT, RZ, UR4, PT ;  /* 0x00000004ff007c0c */ /* 0x000fe2000bf25270 */
[----:B------:R-:W-:Y:S02]  /*0050*/  ULDC.64 UR4, c[0x0][0x230] ;  /* 0x00008c0000047ab9 */ /* 0x000fe40000000a00 */
[----:B------:R-:W-:Y:S02]  /*0060*/  IMAD.U32 R2, RZ, RZ, UR4 ;  /* 0x00000004ff027e24 */ /* 0x000fe4000f8e00ff */
[----:B------:R-:W-:-:S08]  /*0070*/  IMAD.U32 R3, RZ, RZ, UR5 ;  /* 0x00000005ff037e24 */ /* 0x000fd0000f8e00ff */
[----:B------:R-:W2:Y:S01]  /*0080*/  @P1 LDG.E.64 R2, [R2.64] ;  /* 0x0000000602021981 */ /* 0x000ea2000c1e1b00 */
[----:B------:R-:W-:Y:S01]  /*0090*/  IMAD.MOV.U32 R24, RZ, RZ, c[0x0][0x238] ;  /* 0x00008e00ff187624 */ /* 0x000fe200078e00ff */
[----:B------:R-:W-:-:S05]  /*00a0*/  MOV R25, c[0x0][0x23c] ;  /* 0x00008f0000197a02 */ /* 0x000fca0000000f00 */
[----:B------:R-:W3:Y:S01]  /*00b0*/  @P1 LDG.E.64 R4, [R24.64] ;  /* 0x0000000618041981 */ /* 0x000ee2000c1e1b00 */
[----:B------:R-:W-:Y:S01]  /*00c0*/  IMAD.MOV.U32 R0, RZ, RZ, c[0x0][0x168] ;  /* 0x00005a00ff007624 */ /* 0x000fe200078e00ff */
[----:B------:R-:W-:Y:S02]  /*00d0*/  BSSY B0, `(.L_x_1004) ;  /* 0x0000030000007945 */ /* 0x000fe40003800000 */
[----:B------:R-:W0:Y:S02]  /*00e0*/  S2R R6, SR_TID.X ;  /* 0x0000000000067919 */ /* 0x000e240000002100 */
[----:B------:R-:W-:Y:S02]  /*00f0*/  SHF.R.S32.HI R0, RZ, 0x1f, R0 ;  /* 0x0000001fff007819 */ /* 0x000fe40000011400 */
[----:B------:R-:W1:Y:S02]  /*0100*/  S2R R7, SR_CTAID.X ;  /* 0x0000000000077919 */ /* 0x000e640000002500 */
[----:B------:R-:W-:-:S02]  /*0110*/  LEA.HI R0, R0, c[0x0][0x168], RZ, 0x3 ;  /* 0x00005a0000007a11 */ /* 0x000fc400078f18ff */
[----:B0-----:R-:W-:Y:S01]  /*0120*/  LOP3.LUT R8, R6, 0x1f, RZ, 0xc0, !PT ;  /* 0x0000001f06087812 */ /* 0x001fe200078ec0ff */
[----:B--2---:R1:W0:Y:S01]  /*0130*/  @P1 R2UR UR4, R2 ;  /* 0x00000000020413c2 */ /* 0x00422200000e0000 */
[----:B---3--:R-:W-:-:S07]  /*0140*/  @P1 IADD3 R24, P2, R4, c[0x0][0x240], RZ ;  /* 0x0000900004181a10 */ /* 0x008fce0007f5e0ff */
[----:B------:R2:W3:Y:S01]  /*0150*/  @P1 R2UR UR5, R3 ;  /* 0x00000000030513c2 */ /* 0x0004e200000e0000 */
[----:B-1----:R-:W-:Y:S01]  /*0160*/  IMAD R2, R7, c[0x0][0x0], R6 ;  /* 0x0000000007027a24 */ /* 0x002fe200078e0206 */
[----:B--2---:R-:W-:-:S04]  /*0170*/  LOP3.LUT R3, R8, 0x1f, RZ, 0x3c, !PT ;  /* 0x0000001f08037812 */ /* 0x004fc800078e3cff */
[----:B------:R-:W-:Y:S02]  /*0180*/  LEA.HI.SX32 R0, R0, R3, 0x1d ;  /* 0x0000000300007211 */ /* 0x000fe400078feaff */
[----:B------:R-:W-:Y:S02]  /*0190*/  SHF.R.U32.HI R3, RZ, 0x5, R6 ;  /* 0x00000005ff037819 */ /* 0x000fe40000011606 */
[C---:B------:R-:W-:Y:S01]  /*01a0*/  LOP3.LUT P0, RZ, R0.reuse, 0xffffffe0, RZ, 0xc0, !PT ;  /* 0xffffffe000ff7812 */ /* 0x040fe2000780c0ff */
[----:B0-----:R-:W-:Y:S01]  /*01b0*/  UIADD3 UR9, UR4, -0x61c88647, URZ ;  /* 0x9e3779b904097890 */ /* 0x001fe2000fffe03f */
[----:B------:R-:W-:Y:S01]  /*01c0*/  ISETP.GE.U32.AND P4, PT, R0, 0x40, PT ;  /* 0x000000400000780c */ /* 0x000fe20003f86070 */
[----:B------:R-:W-:Y:S01]  /*01d0*/  UIADD3 UR11, UR4, 0x3c6ef372, URZ ;  /* 0x3c6ef372040b7890 */ /* 0x000fe2000fffe03f */
[----:B------:R-:W-:Y:S01]  /*01e0*/  P2R R14, PR, RZ, 0x1 ;  /* 0x00000001ff0e7803 */ /* 0x000fe20000000000 */
[----:B------:R-:W-:Y:S01]  /*01f0*/  UIADD3 UR13, UR4, -0x255992d5, URZ ;  /* 0xdaa66d2b040d7890 */ /* 0x000fe2000fffe03f */
[----:B------:R-:W-:Y:S01]  /*0200*/  P2R R15, PR, RZ, 0x10 ;  /* 0x00000010ff0f7803 */ /* 0x000fe20000000000 */
[----:B------:R-:W-:Y:S01]  /*0210*/  UIADD3 UR15, UR4, 0x78dde6e4, URZ ;  /* 0x78dde6e4040f7890 */ /* 0x000fe2000fffe03f */
[----:B------:R-:W-:Y:S01]  /*0220*/  IMAD R3, R7, 0x4, R3 ;  /* 0x0000000407037824 */ /* 0x000fe200078e0203 */
[----:B---3--:R-:W-:-:S02]  /*0230*/  UIADD3 UR10, UR5, -0x4498517b, URZ ;  /* 0xbb67ae85050a7890 */ /* 0x008fc4000fffe03f */
[----:B------:R-:W-:Y:S02]  /*0240*/  UIADD3 UR12, UR5, 0x76cf5d0a, URZ ;  /* 0x76cf5d0a050c7890 */ /* 0x000fe4000fffe03f */
[----:B------:R-:W-:Y:S02]  /*0250*/  UIADD3 UR14, UR5, 0x32370b8f, URZ ;  /* 0x32370b8f050e7890 */ /* 0x000fe4000fffe03f */
[----:B------:R-:W-:Y:S02]  /*0260*/  UIADD3 UR16, UR5, -0x126145ec, URZ ;  /* 0xed9eba1405107890 */ /* 0x000fe4000fffe03f */
[----:B------:R-:W-:Y:S02]  /*0270*/  UIADD3 UR17, UR4, 0x1715609d, URZ ;  /* 0x1715609d04117890 */ /* 0x000fe4000fffe03f */
[----:B------:R-:W-:Y:S02]  /*0280*/  UIADD3 UR18, UR5, -0x56f99767, URZ ;  /* 0xa906689905127890 */ /* 0x000fe4000fffe03f */
[----:B------:R-:W-:-:S02]  /*0290*/  UIADD3 UR19, UR4, -0x4ab325aa, URZ ;  /* 0xb54cda5604137890 */ /* 0x000fc4000fffe03f */
[----:B------:R-:W-:Y:S02]  /*02a0*/  UIADD3 UR20, UR5, 0x646e171e, URZ ;  /* 0x646e171e05147890 */ /* 0x000fe4000fffe03f */
        /* <DEDUP_REMOVED lines=10> */
[C---:B------:R-:W-:Y:S02]  /*0350*/  @P0 LEA.HI.X R7, R8.reuse, c[0x0][0x21c], RZ, 0x4, P3 ;  /* 0x0000870008070a11 */ /* 0x040fe400018f24ff */
[----:B------:R-:W-:-:S03]  /*0360*/  LEA R88, P3, R8, c[0x0][0x1c8], 0x4 ;  /* 0x0000720008587a11 */ /* 0x000fc600078620ff */
[----:B------:R0:W5:Y:S01]  /*0370*/  @P0 LDG.E.128 R76, [R6.64] ;  /* 0x00000006064c0981 */ /* 0x000162000c1e1d00 */
[----:B------:R-:W-:-:S06]  /*0380*/  LEA.HI.X R89, R8, c[0x0][0x1cc], RZ, 0x4, P3 ;  /* 0x0000730008597a11 */ /* 0x000fcc00018f24ff */
[----:B------:R-:W5:Y:S01]  /*0390*/  LDG.E.128 R88, [R88.64] ;  /* 0x0000000658587981 */ /* 0x000f62000c1e1d00 */
[----:B------:R-:W-:Y:S01]  /*03a0*/  LOP3.LUT R8, R8, 0x20, RZ, 0xfc, !PT ;  /* 0x0000002008087812 */ /* 0x000fe200078efcff */
[----:B------:R-:W-:Y:S01]  /*03b0*/  @!P0 CS2R R76, SRZ ;  /* 0x00000000004c8805 */ /* 0x000fe2000001ff00 */
[----:B------:R-:W-:Y:S02]  /*03c0*/  @!P0 CS2R R78, SRZ ;  /* 0x00000000004e8805 */ /* 0x000fe4000001ff00 */
.L_x_1005:
[----:B0-----:R-:W-:Y:S05]  /*03d0*/  BSYNC B0 ;  /* 0x0000000000007941 */ /* 0x001fea0003800000 */
.L_x_1004:
[----:B------:R-:W-:Y:S01]  /*03e0*/  BSSY B0, `(.L_x_1006) ;  /* 0x000000f000007945 */ /* 0x000fe20003800000 */
[----:B------:R-:W-:Y:S05]  /*03f0*/  @!P4 BRA `(.L_x_1007) ;  /* 0x000000d00000c947 */ /* 0x000fea0003800000 */
[----:B------:R-:W-:Y:S01]  /*0400*/  ISETP.NE.U32.AND P0, PT, RZ, c[0x0][0x218], PT ;  /* 0x00008600ff007a0c */ /* 0x000fe20003f05070 */
[----:B------:R-:W-:-:S03]  /*0410*/  IMAD.MOV.U32 R9, RZ, RZ, 0x10 ;  /* 0x00000010ff097424 */ /* 0x000fc600078e00ff */
        /* <DEDUP_REMOVED lines=11> */
.L_x_1007:
[----:B0-----:R-:W-:Y:S05]  /*04d0*/  BSYNC B0 ;  /* 0x0000000000007941 */ /* 0x001fea0003800000 */
.L_x_1006:
[----:B------:R-:W-:Y:S01]  /*04e0*/  ISETP.GE.AND P0, PT, R3, c[0x0][0x164], PT ;  /* 0x0000590003007a0c */ /* 0x000fe20003f06270 */
[----:B------:R-:W-:Y:S01]  /*04f0*/  UIADD3 UR26, UR5, -0x695add53, URZ ;  /* 0x96a522ad051a7890 */ /* 0x000fe2000fffe03f */
[----:B------:R-:W-:Y:S01]  /*0500*/  @P1 IADD3.X R25, RZ, R5, RZ, P2, !PT ;  /* 0x00000005ff191210 */ /* 0x000fe200017fe4ff */
[----:B------:R-:W-:Y:S02]  /*0510*/  UIADD3 UR24, UR5, -0x24c28bd8, URZ ;  /* 0xdb3d742805187890 */ /* 0x000fe4000fffe03f */
[----:B------:R-:W-:Y:S01]  /*0520*/  UIADD3 UR22, UR5, 0x1fd5c5a3, URZ ;  /* 0x1fd5c5a305167890 */ /* 0x000fe2000fffe03f */
[----:B------:R-:W-:-:S07]  /*0530*/  SHF.R.U64 R4, R24, 0x2, R25 ;  /* 0x0000000218047819 */ /* 0x000fce0000001219 */
        /* <DEDUP_REMOVED lines=13> */
[----:B------:R-:W-:Y:S01]  /*0610*/  PRMT R85, RZ, 0x7610, R82 ;  /* 0x00007610ff557816 */ /* 0x000fe20000000052 */
        /* <DEDUP_REMOVED lines=13> */
[----:B------:R-:W-:Y:S02]  /*06f0*/  PRMT R73, RZ, 0x7610, R17 ;  /* 0x00007610ff497816 */ /* 0x000fe40000000011 */
[--C-:B------:R-:W-:Y:S01]  /*0700*/  PRMT R67, RZ, 0x5410, R19.reuse ;  /* 0x00005410ff437816 */ /* 0x100fe20000000013 */
[----:B------:R-:W-:Y:S01]  /*0710*/  IMAD.HI.U32 R26, R7, -0x2daee0ad, RZ ;  /* 0xd2511f53071a7827 */ /* 0x000fe200078e00ff */
[----:B------:R-:W-:Y:S02]  /*0720*/  LOP3.LUT R6, R13, UR12, R6, 0x96, !PT ;  /* 0x0000000c0d067c12 */ /* 0x000fe4000f8e9606 */
[----:B------:R-:W-:Y:S01]  /*0730*/  PRMT R65, RZ, 0x7610, R19 ;  /* 0x00007610ff417816 */ /* 0x000fe20000000013 */
[----:B------:R-:W-:Y:S01]  /*0740*/  IMAD R13, R12, -0x2daee0ad, RZ ;  /* 0xd2511f530c0d7824 */ /* 0x000fe200078e02ff */
[--C-:B------:R-:W-:Y:S01]  /*0750*/  PRMT R63, RZ, 0x5410, R8.reuse ;  /* 0x00005410ff3f7816 */ /* 0x100fe20000000008 */
[----:B------:R-:W-:Y:S01]  /*0760*/  IMAD R25, R25, -0x326172a9, RZ ;  /* 0xcd9e8d5719197824 */ /* 0x000fe200078e02ff */
[----:B------:R-:W-:Y:S01]  /*0770*/  PRMT R59, RZ, 0x7610, R8 ;  /* 0x00007610ff3b7816 */ /* 0x000fe20000000008 */
[----:B------:R-:W-:Y:S01]  /*0780*/  IMAD.HI.U32 R12, R6, -0x326172a9, RZ ;  /* 0xcd9e8d57060c7827 */ /* 0x000fe200078e00ff */
[----:B------:R-:W-:-:S02]  /*0790*/  LOP3.LUT R13, R26, UR14, R13, 0x96, !PT ;  /* 0x0000000e1a0d7c12 */ /* 0x000fc4000f8e960d */
        /* <DEDUP_REMOVED lines=13> */
[----:B------:R0:W-:Y:S01]  /*0870*/  STL [R1+0x10], R25 ;  /* 0x0000101901007387 */ /* 0x0001e20000100800 */
[----:B------:R-:W-:Y:S02]  /*0880*/  PRMT R26, RZ, 0x7610, R88 ;  /* 0x00007610ff1a7816 */ /* 0x000fe40000000058 */
[----:B------:R-:W-:Y:S02]  /*0890*/  PRMT R88, RZ, 0x5410, R81 ;  /* 0x00005410ff587816 */ /* 0x000fe40000000051 */
[--C-:B------:R-:W-:Y:S01]  /*08a0*/  PRMT R32, RZ, 0x5410, R22.reuse ;  /* 0x00005410ff207816 */ /* 0x100fe20000000016 */
[----:B------:R1:W-:Y:S01]  /*08b0*/  STL [R1+0xc], R26 ;  /* 0x00000c1a01007387 */ /* 0x0003e20000100800 */
[----:B------:R-:W-:-:S02]  /*08c0*/  PRMT R33, RZ, 0x7610, R22 ;  /* 0x00007610ff217816 */ /* 0x000fc40000000016 */
[----:B------:R-:W-:Y:S01]  /*08d0*/  PRMT R92, RZ, 0x5410, R91 ;  /* 0x00005410ff5c7816 */ /* 0x000fe2000000005b */
[----:B------:R-:W-:Y:S01]  /*08e0*/  STL [R1+0x8], R27 ;  /* 0x0000081b01007387 */ /* 0x000fe20000100800 */
[----:B0-----:R-:W-:Y:S02]  /*08f0*/  PRMT R25, RZ, 0x7610, R89 ;  /* 0x00007610ff197816 */ /* 0x001fe40000000059 */
[----:B------:R-:W-:Y:S02]  /*0900*/  PRMT R89, RZ, 0x7610, R80 ;  /* 0x00007610ff597816 */ /* 0x000fe40000000050 */
[----:B------:R-:W-:Y:S01]  /*0910*/  PRMT R84, RZ, 0x5410, R83 ;  /* 0x00005410ff547816 */ /* 0x000fe20000000053 */
[----:B------:R0:W-:Y:S01]  /*0920*/  STL [R1+0x4], R25 ;  /* 0x0000041901007387 */ /* 0x0001e20000100800 */
[----:B-1----:R-:W-:Y:S02]  /*0930*/  PRMT R26, RZ, 0x5410, R90 ;  /* 0x00005410ff1a7816 */ /* 0x002fe4000000005a */
[----:B------:R-:W-:-:S02]  /*0940*/  PRMT R90, RZ, 0x5410, R80 ;  /* 0x00005410ff5a7816 */ /* 0x000fc40000000050 */
[----:B------:R-:W-:Y:S01]  /*0950*/  PRMT R80, RZ, 0x7610, R16 ;  /* 0x00007610ff507816 */ /* 0x000fe20000000010 */
[----:B------:R1:W-:Y:S01]  /*0960*/  STL [R1], R26 ;  /* 0x0000001a01007387 */ /* 0x0003e20000100800 */
[--C-:B------:R-:W-:Y:S02]  /*0970*/  PRMT R81, RZ, 0x5410, R76.reuse ;  /* 0x00005410ff517816 */ /* 0x100fe4000000004c */
[----:B------:R-:W-:Y:S01]  /*0980*/  PRMT R22, RZ, 0x5410, R23 ;  /* 0x00005410ff167816 */ /* 0x000fe20000000017 */
[----:B0-----:R-:W-:Y:S01]  /*0990*/  IMAD R25, R12, -0x2daee0ad, RZ ;  /* 0xd2511f530c197824 */ /* 0x001fe200078e02ff */
[----:B------:R-:W-:Y:S01]  /*09a0*/  PRMT R91, RZ, 0x7610, R91 ;  /* 0x00007610ff5b7816 */ /* 0x000fe2000000005b */
[----:B------:R-:W-:Y:S01]  /*09b0*/  IMAD.HI.U32 R12, R7, -0x326172a9, RZ ;  /* 0xcd9e8d57070c7827 */ /* 0x000fe200078e00ff */
[----:B------:R-:W-:Y:S02]  /*09c0*/  PRMT R83, RZ, 0x7610, R83 ;  /* 0x00007610ff537816 */ /* 0x000fe40000000053 */
[----:B------:R-:W-:Y:S01]  /*09d0*/  PRMT R76, RZ, 0x7610, R76 ;  /* 0x00007610ff4c7816 */ /* 0x000fe2000000004c */
[----:B-1----:R-:W-:Y:S01]  /*09e0*/  IMAD.HI.U32 R26, R6, -0x2daee0ad, RZ ;  /* 0xd2511f53061a7827 */ /* 0x002fe200078e00ff */
[----:B------:R-:W-:-:S02]  /*09f0*/  LOP3.LUT R12, R12, UR17, R13, 0x96, !PT ;  /* 0x000000110c0c7c12 */ /* 0x000fc4000f8e960d */
[----:B------:R-:W-:Y:S01]  /*0a00*/  PRMT R74, RZ, 0x5410, R77 ;  /* 0x00005410ff4a7816 */ /* 0x000fe2000000004d */
[----:B------:R-:W-:Y:S01]  /*0a10*/  IMAD R13, R6, -0x2daee0ad, RZ ;  /* 0xd2511f53060d7824 */ /* 0x000fe200078e02ff */
[----:B------:R-:W-:Y:S01]  /*0a20*/  LOP3.LUT R25, R26, UR18, R25, 0x96, !PT ;  /* 0x000000121a197c12 */ /* 0x000fe2000f8e9619 */
[----:B------:R-:W-:Y:S01]  /*0a30*/  IMAD R7, R7, -0x326172a9, RZ ;  /* 0xcd9e8d5707077824 */ /* 0x000fe200078e02ff */
[----:B------:R-:W-:Y:S01]  /*0a40*/  PRMT R72, RZ, 0x7610, R77 ;  /* 0x00007610ff487816 */ /* 0x000fe2000000004d */
[----:B------:R-:W-:Y:S01]  /*0a50*/  IMAD.HI.U32 R26, R12, -0x2daee0ad, RZ ;  /* 0xd2511f530c1a7827 */ /* 0x000fe200078e00ff */
[--C-:B------:R-:W-:Y:S02]  /*0a60*/  PRMT R70, RZ, 0x5410, R78.reuse ;  /* 0x00005410ff467816 */ /* 0x100fe4000000004e */
[----:B------:R-:W-:Y:S01]  /*0a70*/  PRMT R68, RZ, 0x7610, R78 ;  /* 0x00007610ff447816 */ /* 0x000fe2000000004e */
[----:B------:R-:W-:Y:S01]  /*0a80*/  IMAD.HI.U32 R6, R25, -0x326172a9, RZ ;  /* 0xcd9e8d5719067827 */ /* 0x000fe200078e00ff */
[----:B------:R-:W-:-:S02]  /*0a90*/  LOP3.LUT R13, R26, UR20, R13, 0x96, !PT ;  /* 0x000000141a0d7c12 */ /* 0x000fc4000f8e960d */
[----:B------:R-:W-:Y:S01]  /*0aa0*/  PRMT R66, RZ, 0x5410, R79 ;  /* 0x00005410ff427816 */ /* 0x000fe2000000004f */
[----:B------:R-:W-:Y:S01]  /*0ab0*/  IMAD R25, R25, -0x326172a9, RZ ;  /* 0xcd9e8d5719197824 */ /* 0x000fe200078e02ff */
[----:B------:R-:W-:Y:S01]  /*0ac0*/  LOP3.LUT R6, R6, UR19, R7, 0x96, !PT ;  /* 0x0000001306067c12 */ /* 0x000fe2000f8e9607 */
[----:B------:R-:W-:Y:S01]  /*0ad0*/  IMAD R7, R12, -0x2daee0ad, RZ ;  /* 0xd2511f530c077824 */ /* 0x000fe200078e02ff */
[----:B------:R-:W-:Y:S01]  /*0ae0*/  PRMT R64, RZ, 0x7610, R79 ;  /* 0x00007610ff407816 */ /* 0x000fe2000000004f */
[----:B------:R-:W-:Y:S01]  /*0af0*/  IMAD.HI.U32 R12, R13, -0x326172a9, RZ ;  /* 0xcd9e8d570d0c7827 */ /* 0x000fe200078e00ff */
[----:B------:R-:W-:-:S03]  /*0b00*/  PRMT R23, RZ, 0x7610, R23 ;  /* 0x00007610ff177816 */ /* 0x000fc60000000017 */
[----:B------:R-:W-:Y:S01]  /*0b10*/  IMAD.HI.U32 R16, R6, -0x2daee0ad, RZ ;  /* 0xd2511f5306107827 */ /* 0x000fe200078e00ff */
[----:B------:R-:W-:-:S03]  /*0b20*/  LOP3.LUT R12, R12, UR21, R25, 0x96, !PT ;  /* 0x000000150c0c7c12 */ /* 0x000fc6000f8e9619 */
[----:B------:R-:W-:Y:S01]  /*0b30*/  IMAD R17, R6, -0x2daee0ad, RZ ;  /* 0xd2511f5306117824 */ /* 0x000fe200078e02ff */
[----:B------:R-:W-:Y:S01]  /*0b40*/  LOP3.LUT R16, R16, UR22, R7, 0x96, !PT ;  /* 0x0000001610107c12 */ /* 0x000fe2000f8e9607 */
[----:B------:R-:W-:Y:S01]  /*0b50*/  IMAD R7, R13, -0x326172a9, RZ ;  /* 0xcd9e8d570d077824 */ /* 0x000fe200078e02ff */
[----:B------:R-:W-:Y:S01]  /*0b60*/  PRMT R6, RZ, 0x7610, R9 ;  /* 0x00007610ff067816 */ /* 0x000fe20000000009 */
[----:B------:R-:W-:Y:S01]  /*0b70*/  IMAD.WIDE.U32 R12, R12, -0x2daee0ad, RZ ;  /* 0xd2511f530c0c7825 */ /* 0x000fe200078e00ff */
[----:B------:R-:W-:-:S03]  /*0b80*/  PRMT R9, RZ, 0x5410, R11 ;  /* 0x00005410ff097816 */ /* 0x000fc6000000000b */
[----:B------:R-:W-:Y:S01]  /*0b90*/  IMAD.HI.U32 R18, R16, -0x326172a9, RZ ;  /* 0xcd9e8d5710127827 */ /* 0x000fe200078e00ff */
[----:B------:R-:W-:-:S03]  /*0ba0*/  LOP3.LUT R17, R13, UR24, R17, 0x96, !PT ;  /* 0x000000180d117c12 */ /* 0x000fc6000f8e9611 */
[----:B------:R-:W-:Y:S01]  /*0bb0*/  IMAD R25, R16, -0x326172a9, RZ ;  /* 0xcd9e8d5710197824 */ /* 0x000fe200078e02ff */
[----:B------:R-:W-:Y:S01]  /*0bc0*/  LOP3.LUT R19, R18, UR23, R7, 0x96, !PT ;  /* 0x0000001712137c12 */ /* 0x000fe2000f8e9607 */
[----:B------:R-:W-:Y:S01]  /*0bd0*/  IMAD.WIDE.U32 R16, R17, -0x326172a9, RZ ;  /* 0xcd9e8d5711107825 */ /* 0x000fe200078e00ff */
[----:B------:R-:W-:Y:S02]  /*0be0*/  PRMT R7, RZ, 0x5410, R10 ;  /* 0x00005410ff077816 */ /* 0x000fe4000000000a */
[----:B------:R-:W-:Y:S01]  /*0bf0*/  PRMT R10, RZ, 0x7610, R11 ;  /* 0x00007610ff0a7816 */ /* 0x000fe2000000000b */
[----:B------:R-:W-:-:S04]  /*0c00*/  IMAD.HI.U32 R13, R19, -0x2daee0ad, RZ ;  /* 0xd2511f53130d7827 */ /* 0x000fc800078e00ff */
[----:B------:R-:W-:Y:S01]  /*0c10*/  IMAD.MOV.U32 R18, RZ, RZ, RZ ;  /* 0x000000ffff127224 */ /* 0x000fe200078e00ff */
[----:B------:R-:W-:Y:S01]  /*0c20*/  LOP3.LUT R11, R13, UR26, R12, 0x96, !PT ;  /* 0x0000001a0d0b7c12 */ /* 0x000fe2000f8e960c */
[----:B------:R-:W-:Y:S01]  /*0c30*/  IMAD.MOV.U32 R13, RZ, RZ, R16 ;  /* 0x000000ffff0d7224 */ /* 0x000fe200078e0010 */
[----:B------:R-:W-:Y:S01]  /*0c40*/  PRMT R16, RZ, 0x7610, R20 ;  /* 0x00007610ff107816 */ /* 0x000fe20000000014 */
[----:B------:R-:W-:Y:S01]  /*0c50*/  IMAD R19, R19, -0x2daee0ad, RZ ;  /* 0xd2511f5313137824 */ /* 0x000fe200078e02ff */
[----:B------:R-:W-:Y:S02]  /*0c60*/  LOP3.LUT R12, R17, UR25, R25, 0x96, !PT ;  /* 0x00000019110c7c12 */ /* 0x000fe4000f8e9619 */
[--C-:B------:R-:W-:Y:S02]  /*0c70*/  PRMT R20, RZ, 0x5410, R21.reuse ;  /* 0x00005410ff147816 */ /* 0x100fe40000000015 */
[----:B------:R-:W-:Y:S02]  /*0c80*/  LOP3.LUT R17, R24, 0x3, RZ, 0xc0, !PT ;  /* 0x0000000318117812 */ /* 0x000fe400078ec0ff */
[----:B------:R-:W-:-:S02]  /*0c90*/  PRMT R21, RZ, 0x7610, R21 ;  /* 0x00007610ff157816 */ /* 0x000fc40000000015 */
.L_x_1132:
[----:B------:R-:W-:Y:S02]  /*0ca0*/  ISETP.NE.U32.AND P0, PT, RZ, c[0x0][0x1c0], PT ;  /* 0x00007000ff007a0c */ /* 0x000fe40003f05070 */
[----:B------:R-:W-:-:S02]  /*0cb0*/  ISETP.NE.AND P1, PT, R14, RZ, PT ;  /* 0x000000ff0e00720c */ /* 0x000fc40003f25270 */
[----:B------:R-:W-:-:S13]  /*0cc0*/  ISETP.NE.AND.EX P0, PT, RZ, c[0x0][0x1c4], PT, P0 ;  /* 0x00007100ff007a0c */ /* 0x000fda0003f05300 */
[----:B------:R-:W-:-:S04]  /*0cd0*/  @P0 IMAD.MOV.U32 R28, RZ, RZ, 0x2 ;  /* 0x00000002ff1c0424 */ /* 0x000fc800078e00ff */
        /* <DEDUP_REMOVED lines=32> */
.L_x_1012:
[----:B0-----:R-:W-:Y:S02]  /*0ee0*/  MOV R35, R13 ;  /* 0x0000000d00237202 */ /* 0x001fe40000000f00 */
.L_x_1013:
[----:B------:R-:W-:Y:S05]  /*0ef0*/  BSYNC B2 ;  /* 0x0000000000027941 */ /* 0x000fea0003800000 */
.L_x_1011:
        /* <DEDUP_REMOVED lines=16> */
.L_x_1017:
[----:B------:R-:W-:Y:S05]  /*1000*/  BSYNC B3 ;  /* 0x0000000000037941 */ /* 0x000fea0003800000 */
.L_x_1016:
        /* <DEDUP_REMOVED lines=43> */
[----:B------:R-:W-:Y:S02]  /*12c0*/  MOV R19, R50 ;  /* 0x0000003200137202 */ /* 0x000fe40000000f00 */
.L_x_1015:
[----:B------:R-:W-:Y:S05]  /*12d0*/  BSYNC B2 ;  /* 0x0000000000027941 */ /* 0x000fea0003800000 */
.L_x_1014:
[----:B------:R-:W2:Y:S01]  /*12e0*/  LDL R17, [R1+0x10] ;  /* 0x0000100001117983 */ /* 0x000ea20000100800 */
[----:B------:R-:W0:Y:S01]  /*12f0*/  I2F.U32 R38, R35 ;  /* 0x0000002300267306 */ /* 0x000e220000201000 */
[----:B-----5:R-:W-:Y:S01]  /*1300*/  PRMT R42, RZ, 0x5410, R28 ;  /* 0x00005410ff2a7816 */ /* 0x020fe2000000001c */
[----:B------:R-:W-:Y:S01]  /*1310*/  IMAD.MOV.U32 R49, RZ, RZ, 0x2f800000 ;  /* 0x2f800000ff317424 */ /* 0x000fe200078e00ff */
[----:B------:R-:W-:Y:S01]  /*1320*/  BSSY B2, `(.L_x_1018) ;  /* 0x0000016000027945 */ /* 0x000fe20003800000 */
[----:B------:R-:W-:Y:S02]  /*1330*/  IADD3 R41, R37, 0x1, RZ ;  /* 0x0000000125297810 */ /* 0x000fe40007ffe0ff */
[----:B------:R-:W-:-:S04]  /*1340*/  FMUL.FTZ R42, R42, R53 ;  /* 0x000000352a2a7220 */ /* 0x000fc80000410000 */
[----:B------:R-:W-:Y:S02]  /*1350*/  FMUL.FTZ R42, R42, c[0x0][0x1e8] ;  /* 0x00007a002a2a7a20 */ /* 0x000fe40000410000 */
[----:B0-----:R-:W-:-:S05]  /*1360*/  FFMA.FTZ R38, R38, R49, 1.1641532182693481445e-10 ;  /* 0x2f00000026267423 */ /* 0x001fca0000010031 */
[----:B------:R-:W-:Y:S02]  /*1370*/  FSETP.GTU.FTZ.AND P1, PT, R38, c[0x0][0x1e4], PT ;  /* 0x0000790026007a0b */ /* 0x000fe40003f3c000 */
[----:B------:R-:W-:Y:S02]  /*1380*/  @P0 PRMT R38, RZ, 0x5410, R24 ;  /* 0x00005410ff260816 */ /* 0x000fe40000000018 */
[----:B------:R-:W-:Y:S02]  /*1390*/  P2R R50, PR, RZ, 0x2 ;  /* 0x00000002ff327803 */ /* 0x000fe40000000000 */
[----:B------:R-:W-:Y:S02]  /*13a0*/  FSEL R42, R42, RZ, !P1 ;  /* 0x000000ff2a2a7208 */ /* 0x000fe40004800000 */
[----:B------:R-:W-:-:S03]  /*13b0*/  ISETP.NE.AND P1, PT, R37, 0x1, PT ;  /* 0x000000012500780c */ /* 0x000fc60003f25270 */
[----:B--2---:R-:W-:-:S04]  /*13c0*/  FMUL.FTZ R35, R17, R42 ;  /* 0x0000002a11237220 */ /* 0x004fc80000410000 */
[----:B------:R-:W-:-:S06]  /*13d0*/  @P0 FADD.FTZ R35, R38, R35 ;  /* 0x0000002326230221 */ /* 0x000fcc0000010000 */
        /* <DEDUP_REMOVED lines=9> */
.L_x_1019:
[----:B------:R-:W-:Y:S02]  /*1470*/  IMAD.MOV.U32 R17, RZ, RZ, R13 ;  /* 0x000000ffff117224 */ /* 0x000fe400078e000d */
.L_x_1020:
[----:B------:R-:W-:Y:S05]  /*1480*/  BSYNC B2 ;  /* 0x0000000000027941 */ /* 0x000fea0003800000 */
.L_x_1018:
        /* <DEDUP_REMOVED lines=16> */
.L_x_1024:
[----:B------:R-:W-:Y:S05]  /*1590*/  BSYNC B3 ;  /* 0x0000000000037941 */ /* 0x000fea0003800000 */
.L_x_1023:
        /* <DEDUP_REMOVED lines=43> */
[----:B------:R-:W-:Y:S02]  /*1850*/  LOP3.LUT R11, R55, UR26, R56, 0x96, !PT ;  /* 0x0000001a370b7c12 */ /* 0x000fe4000f8e9638 */
.L_x_1022:
[----:B------:R-:W-:Y:S05]  /*1860*/  BSYNC B2 ;  /* 0x0000000000027941 */ /* 0x000fea0003800000 */
.L_x_1021:
[----:B------:R-:W2:Y:S01]  /*1870*/  LDL R37, [R1+0xc] ;  /* 0x00000c0001257983 */ /* 0x000ea20000100800 */
[----:B------:R-:W0:Y:S01]  /*1880*/  I2F.U32 R38, R17 ;  /* 0x0000001100267306 */ /* 0x000e220000201000 */
[----:B------:R-:W-:Y:S01]  /*1890*/  PRMT R28, RZ, 0x7610, R28 ;  /* 0x00007610ff1c7816 */ /* 0x000fe2000000001c */
[----:B------:R-:W-:Y:S04]  /*18a0*/  BSSY B2, `(.L_x_1025) ;  /* 0x0000016000027945 */ /* 0x000fe80003800000 */
        /* <DEDUP_REMOVED lines=8> */
[----:B--2---:R-:W-:Y:S01]  /*1930*/  FMUL.FTZ R37, R37, R28 ;  /* 0x0000001c25257220 */ /* 0x004fe20000410000 */
[----:B------:R-:W-:-:S03]  /*1940*/  IADD3 R28, R41, 0x1, RZ ;  /* 0x00000001291c7810 */ /* 0x000fc60007ffe0ff */
        /* <DEDUP_REMOVED lines=10> */
.L_x_1026:
[----:B------:R-:W-:Y:S02]  /*19f0*/  IMAD.MOV.U32 R17, RZ, RZ, R13 ;  /* 0x000000ffff117224 */ /* 0x000fe400078e000d */
.L_x_1027:
[----:B------:R-:W-:Y:S05]  /*1a00*/  BSYNC B2 ;  /* 0x0000000000027941 */ /* 0x000fea0003800000 */
.L_x_1025:
        /* <DEDUP_REMOVED lines=16> */
.L_x_1031:
[----:B------:R-:W-:Y:S05]  /*1b10*/  BSYNC B3 ;  /* 0x0000000000037941 */ /* 0x000fea0003800000 */
.L_x_1030:
        /* <DEDUP_REMOVED lines=44> */
.L_x_1029:
[----:B------:R-:W-:Y:S05]  /*1de0*/  BSYNC B2 ;  /* 0x0000000000027941 */ /* 0x000fea0003800000 */
.L_x_1028:
[----:B------:R-:W2:Y:S01]  /*1df0*/  LDL R41, [R1+0x8] ;  /* 0x0000080001297983 */ /* 0x000ea20000100800 */
[----:B------:R0:W1:Y:S01]  /*1e00*/  I2F.U32 R38, R17 ;  /* 0x0000001100267306 */ /* 0x0000620000201000 */
[----:B------:R-:W-:Y:S01]  /*1e10*/  PRMT R42, RZ, 0x5410, R29 ;  /* 0x00005410ff2a7816 */ /* 0x000fe2000000001d */
[----:B------:R-:W-:Y:S01]  /*1e20*/  BSSY B2, `(.L_x_1032) ;  /* 0x0000015000027945 */ /* 0x000fe20003800000 */
[----:B------:R-:W-:-:S03]  /*1e30*/  ISETP.NE.AND P2, PT, R28, 0x1, PT ;  /* 0x000000011c00780c */ /* 0x000fc60003f45270 */
[----:B------:R-:W-:Y:S01]  /*1e40*/  FMUL.FTZ R42, R42, R53 ;  /* 0x000000352a2a7220 */ /* 0x000fe20000410000 */
[----:B0-----:R-:W-:-:S03]  /*1e50*/  @P0 PRMT R17, RZ, 0x5410, R25 ;  /* 0x00005410ff110816 */ /* 0x001fc60000000019 */
[----:B------:R-:W-:Y:S02]  /*1e60*/  FMUL.FTZ R42, R42, c[0x0][0x1e8] ;  /* 0x00007a002a2a7a20 */ /* 0x000fe40000410000 */
[----:B-1----:R-:W-:-:S05]  /*1e70*/  FFMA.FTZ R38, R38, R49, 1.1641532182693481445e-10 ;  /* 0x2f00000026267423 */ /* 0x002fca0000010031 */
[----:B------:R-:W-:-:S04]  /*1e80*/  FSETP.GTU.FTZ.AND P1, PT, R38, c[0x0][0x1e4], PT ;  /* 0x0000790026007a0b */ /* 0x000fc80003f3c000 */
[----:B------:R-:W-:-:S05]  /*1e90*/  FSEL R42, R42, RZ, !P1 ;  /* 0x000000ff2a2a7208 */ /* 0x000fca0004800000 */
[----:B--2---:R-:W-:Y:S01]  /*1ea0*/  FMUL.FTZ R38, R41, R42 ;  /* 0x0000002a29267220 */ /* 0x004fe20000410000 */
        /* <DEDUP_REMOVED lines=11> */
.L_x_1033:
[----:B------:R-:W-:Y:S02]  /*1f60*/  IMAD.MOV.U32 R17, RZ, RZ, R13 ;  /* 0x000000ffff117224 */ /* 0x000fe400078e000d */
.L_x_1034:
[----:B------:R-:W-:Y:S05]  /*1f70*/  BSYNC B2 ;  /* 0x0000000000027941 */ /* 0x000fea0003800000 */
.L_x_1032:
        /* <DEDUP_REMOVED lines=16> */
.L_x_1038:
[----:B------:R-:W-:Y:S05]  /*2080*/  BSYNC B3 ;  /* 0x0000000000037941 */ /* 0x000fea0003800000 */
.L_x_1037:
        /* <DEDUP_REMOVED lines=40> */
[----:B------:R-:W-:Y:S01]  /*2310*/  IMAD.WIDE.U32 R54, R54, -0x2daee0ad, RZ ;  /* 0xd2511f5336367825 */ /* 0x000fe200078e00ff */
[----:B------:R-:W-:-:S03]  /*2320*/  MOV R13, R60 ;  /* 0x0000003c000d7202 */ /* 0x000fc60000000f00 */
[----:B------:R-:W-:Y:S01]  /*2330*/  IMAD.MOV.U32 R19, RZ, RZ, R54 ;  /* 0x000000ffff137224 */ /* 0x000fe200078e0036 */
[----:B------:R-:W-:Y:S02]  /*2340*/  LOP3.LUT R11, R55, UR26, R56, 0x96, !PT ;  /* 0x0000001a370b7c12 */ /* 0x000fe4000f8e9638 */
.L_x_1036:
[----:B------:R-:W-:Y:S05]  /*2350*/  BSYNC B2 ;  /* 0x0000000000027941 */ /* 0x000fea0003800000 */
.L_x_1035:
[----:B------:R-:W2:Y:S01]  /*2360*/  LDL R41, [R1+0x4] ;  /* 0x0000040001297983 */ /* 0x000ea20000100800 */
        /* <DEDUP_REMOVED lines=10> */
[----:B--2---:R-:W-:-:S04]  /*2410*/  FMUL.FTZ R41, R41, R46 ;  /* 0x0000002e29297220 */ /* 0x004fc80000410000 */
        /* <DEDUP_REMOVED lines=11> */
.L_x_1040:
[----:B------:R-:W-:Y:S02]  /*24d0*/  IMAD.MOV.U32 R17, RZ, RZ, R13 ;  /* 0x000000ffff117224 */ /* 0x000fe400078e000d */
.L_x_1041:
[----:B------:R-:W-:Y:S05]  /*24e0*/  BSYNC B2 ;  /* 0x0000000000027941 */ /* 0x000fea0003800000 */
.L_x_1039:
        /* <DEDUP_REMOVED lines=16> */
.L_x_1045:
[----:B------:R-:W-:Y:S05]  /*25f0*/  BSYNC B3 ;  /* 0x0000000000037941 */ /* 0x000fea0003800000 */
.L_x_1044:
        /* <DEDUP_REMOVED lines=42> */
[----:B------:R-:W-:Y:S01]  /*28a0*/  LOP3.LUT R11, R29, UR26, R54, 0x96, !PT ;  /* 0x0000001a1d0b7c12 */ /* 0x000fe2000f8e9636 */
[----:B------:R-:W-:Y:S02]  /*28b0*/  IMAD.MOV.U32 R28, RZ, RZ, RZ ;  /* 0x000000ffff1c7224 */ /* 0x000fe400078e00ff */
.L_x_1043:
[----:B------:R-:W-:Y:S05]  /*28c0*/  BSYNC B2 ;  /* 0x0000000000027941 */ /* 0x000fea0003800000 */
.L_x_1042:
[----:B------:R-:W2:Y:S01]  /*28d0*/  LDL R29, [R1] ;  /* 0x00000000011d7983 */ /* 0x000ea20000100800 */
        /* <DEDUP_REMOVED lines=22> */
.L_x_1047:
[----:B------:R-:W-:Y:S02]  /*2a40*/  IMAD.MOV.U32 R17, RZ, RZ, R13 ;  /* 0x000000ffff117224 */ /* 0x000fe400078e000d */
.L_x_1048:
[----:B------:R-:W-:Y:S05]  /*2a50*/  BSYNC B2 ;  /* 0x0000000000027941 */ /* 0x000fea0003800000 */
.L_x_1046:
        /* <DEDUP_REMOVED lines=16> */
.L_x_1052:
[----:B------:R-:W-:Y:S05]  /*2b60*/  BSYNC B3 ;  /* 0x0000000000037941 */ /* 0x000fea0003800000 */
.L_x_1051:
        /* <DEDUP_REMOVED lines=39> */
[----:B------:R-:W-:Y:S01]  /*2de0*/  MOV R13, R28 ;  /* 0x0000001c000d7202 */ /* 0x000fe20000000f00 */
[----:B------:R-:W-:-:S04]  /*2df0*/  IMAD.WIDE.U32 R28, R11, -0x2daee0ad, RZ ;  /* 0xd2511f530b1c7825 */ /* 0x000fc800078e00ff */
[----:B------:R-:W-:Y:S01]  /*2e00*/  IMAD.MOV.U32 R19, RZ, RZ, R28 ;  /* 0x000000ffff137224 */ /* 0x000fe200078e001c */
[----:B------:R-:W-:Y:S01]  /*2e10*/  LOP3.LUT R11, R29, UR26, R54, 0x96, !PT ;  /* 0x0000001a1d0b7c12 */ /* 0x000fe2000f8e9636 */
[----:B------:R-:W-:Y:S02]  /*2e20*/  IMAD.MOV.U32 R29, RZ, RZ, RZ ;  /* 0x000000ffff1d7224 */ /* 0x000fe400078e00ff */
.L_x_1050:
[----:B------:R-:W-:Y:S05]  /*2e30*/  BSYNC B2 ;  /* 0x0000000000027941 */ /* 0x000fea0003800000 */
.L_x_1049:
        /* <DEDUP_REMOVED lines=10> */
[----:B------:R-:W-:-:S04]  /*2ee0*/  FMUL.FTZ R45, R93, R30 ;  /* 0x0000001e5d2d7220 */ /* 0x000fc80000410000 */
        /* <DEDUP_REMOVED lines=11> */
.L_x_1054:
[----:B------:R-:W-:Y:S02]  /*2fa0*/  IMAD.MOV.U32 R17, RZ, RZ, R13 ;  /* 0x000000ffff117224 */ /* 0x000fe400078e000d */
.L_x_1055:
[----:B------:R-:W-:Y:S05]  /*2fb0*/  BSYNC B2 ;  /* 0x0000000000027941 */ /* 0x000fea0003800000 */
.L_x_1053:
        /* <DEDUP_REMOVED lines=16> */
.L_x_1059:
[----:B------:R-:W-:Y:S05]  /*30c0*/  BSYNC B3 ;  /* 0x0000000000037941 */ /* 0x000fea0003800000 */
.L_x_1058:
        /* <DEDUP_REMOVED lines=44> */
.L_x_1057:
[----:B------:R-:W-:Y:S05]  /*3390*/  BSYNC B2 ;  /* 0x0000000000027941 */ /* 0x000fea0003800000 */
.L_x_1056:
        /* <DEDUP_REMOVED lines=22> */
.L_x_1061:
[----:B------:R-:W-:Y:S02]  /*3500*/  IMAD.MOV.U32 R30, RZ, RZ, R13 ;  /* 0x000000ffff1e7224 */ /* 0x000fe400078e000d */
.L_x_1062:
[----:B------:R-:W-:Y:S05]  /*3510*/  BSYNC B2 ;  /* 0x0000000000027941 */ /* 0x000fea0003800000 */
.L_x_1060:
        /* <DEDUP_REMOVED lines=18> */
.L_x_1066:
[----:B------:R-:W-:Y:S05]  /*3640*/  BSYNC B3 ;  /* 0x0000000000037941 */ /* 0x000fea0003800000 */
.L_x_1065:
        /* <DEDUP_REMOVED lines=43> */
[----:B------:R-:W-:Y:S02]  /*3900*/  LOP3.LUT R11, R29, UR26, R54, 0x96, !PT ;  /* 0x0000001a1d0b7c12 */ /* 0x000fe4000f8e9636 */
.L_x_1064:
[----:B------:R-:W-:Y:S05]  /*3910*/  BSYNC B2 ;  /* 0x0000000000027941 */ /* 0x000fea0003800000 */
.L_x_1063:
[----:B------:R0:W1:Y:S01]  /*3920*/  I2F.U32 R28, R30 ;  /* 0x0000001e001c7306 */ /* 0x0000620000201000 */
[----:B------:R-:W-:Y:S02]  /*3930*/  SEL R54, RZ, 0x10000, P5 ;  /* 0x00010000ff367807 */ /* 0x000fe40002800000 */
[----:B------:R-:W-:Y:S02]  /*3940*/  SEL R55, RZ, 0x100, P4 ;  /* 0x00000100ff377807 */ /* 0x000fe40002000000 */
[----:B------:R-:W-:Y:S02]  /*3950*/  ISETP.NE.AND P5, PT, R51, RZ, PT ;  /* 0x000000ff3300720c */ /* 0x000fe40003fa5270 */
[----:B0-----:R-:W-:-:S05]  /*3960*/  PRMT R30, RZ, 0x7610, R31 ;  /* 0x00007610ff1e7816 */ /* 0x001fca000000001f */
[----:B------:R-:W-:Y:S01]  /*3970*/  FMUL.FTZ R29, R30, R53 ;  /* 0x000000351e1d7220 */ /* 0x000fe20000410000 */
[----:B------:R-:W-:Y:S01]  /*3980*/  F2FP.BF16.PACK_AB R30, R45, R42 ;  /* 0x0000002a2d1e723e */ /* 0x000fe200000010ff */
[----:B-1----:R-:W-:Y:S02]  /*3990*/  FFMA.FTZ R28, R28, R49, 1.1641532182693481445e-10 ;  /* 0x2f0000001c1c7423 */ /* 0x002fe40000010031 */
[----:B------:R-:W-:-:S03]  /*39a0*/  FMUL.FTZ R29, R29, c[0x0][0x1e8] ;  /* 0x00007a001d1d7a20 */ /* 0x000fc60000410000 */
[----:B------:R-:W-:-:S04]  /*39b0*/  FSETP.GTU.FTZ.AND P6, PT, R28, c[0x0][0x1e4], PT ;  /* 0x000079001c007a0b */ /* 0x000fc80003fdc000 */
[----:B------:R-:W-:Y:S02]  /*39c0*/  FSEL R28, R29, RZ, !P6 ;  /* 0x000000ff1d1c7208 */ /* 0x000fe40007000000 */
[----:B------:R-:W-:Y:S02]  /*39d0*/  SEL R56, RZ, 0x1000000, P6 ;  /* 0x01000000ff387807 */ /* 0x000fe40003000000 */
[----:B------:R-:W-:Y:S01]  /*39e0*/  F2FP.BF16.PACK_AB R29, R41, R38 ;  /* 0x00000026291d723e */ /* 0x000fe200000010ff */
[----:B------:R-:W-:Y:S01]  /*39f0*/  FMUL.FTZ R49, R91, R28 ;  /* 0x0000001c5b317220 */ /* 0x000fe20000410000 */
[----:B------:R-:W-:Y:S02]  /*3a00*/  @P0 PRMT R28, RZ, 0x7610, R27 ;  /* 0x00007610ff1c0816 */ /* 0x000fe4000000001b */
[----:B------:R-:W-:Y:S02]  /*3a10*/  LOP3.LUT R56, R55, R56, R54, 0xfe, !PT ;  /* 0x0000003837387212 */ /* 0x000fe400078efe36 */
[----:B------:R-:W-:Y:S01]  /*3a20*/  SEL R54, RZ, 0x1, P2 ;  /* 0x00000001ff367807 */ /* 0x000fe20001000000 */
[----:B------:R-:W-:Y:S01]  /*3a30*/  @P0 FADD.FTZ R49, R28, R49 ;  /* 0x000000311c310221 */ /* 0x000fe20000010000 */
[----:B------:R-:W-:Y:S01]  /*3a40*/  ISETP.NE.AND P0, PT, R50, RZ, PT ;  /* 0x000000ff3200720c */ /* 0x000fe20003f05270 */
[----:B------:R-:W-:Y:S01]  /*3a50*/  IMAD.WIDE.U32 R50, R34, R77, c[0x0][0x188] ;  /* 0x0000620022327625 */ /* 0x000fe200078e004d */
[----:B------:R-:W-:-:S02]  /*3a60*/  F2FP.BF16.PACK_AB R28, R37, R35 ;  /* 0x00000023251c723e */ /* 0x000fc400000010ff */
[----:B------:R-:W-:Y:S02]  /*3a70*/  F2FP.BF16.PACK_AB R31, R49, R46 ;  /* 0x0000002e311f723e */ /* 0x000fe400000010ff */
[----:B------:R-:W-:-:S03]  /*3a80*/  SEL R55, RZ, 0x1, P3 ;  /* 0x00000001ff377807 */ /* 0x000fc60001800000 */
[----:B------:R0:W-:Y:S02]  /*3a90*/  STG.E.128 [R50.64], R28 ;  /* 0x0000001c32007986 */ /* 0x0001e4000c101d06 */
[----:B0-----:R-:W-:Y:S01]  /*3aa0*/  IMAD.WIDE.U32 R28, R54, 0x1000000, RZ ;  /* 0x01000000361c7825 */ /* 0x001fe200078e00ff */
[----:B------:R-:W-:-:S04]  /*3ab0*/  SEL R54, RZ, 0x1, P1 ;  /* 0x00000001ff367807 */ /* 0x000fc80000800000 */
[----:B------:R-:W-:Y:S01]  /*3ac0*/  LOP3.LUT R55, R29, R56, R55, 0xfe, !PT ;  /* 0x000000381d377212 */ /* 0x000fe200078efe37 */
[----:B------:R-:W-:Y:S01]  /*3ad0*/  IMAD.WIDE.U32 R30, R54, 0x10000, RZ ;  /* 0x00010000361e7825 */ /* 0x000fe200078e00ff */
[----:B------:R-:W-:Y:S02]  /*3ae0*/  SEL R56, RZ, 0x1, P5 ;  /* 0x00000001ff387807 */ /* 0x000fe40002800000 */
[----:B------:R-:W-:Y:S02]  /*3af0*/  SEL R29, RZ, 0x1, P0 ;  /* 0x00000001ff1d7807 */ /* 0x000fe40000000000 */
[----:B------:R-:W-:Y:S01]  /*3b00*/  IADD3 R54, R34, 0x20, RZ ;  /* 0x0000002022367810 */ /* 0x000fe20007ffe0ff */
[----:B------:R-:W-:-:S05]  /*3b10*/  IMAD.WIDE.U32 R50, R56, 0x100, RZ ;  /* 0x0000010038327825 */ /* 0x000fca00078e00ff */
[----:B------:R-:W-:Y:S02]  /*3b20*/  LOP3.LUT R28, R50, R28, R30, 0xfe, !PT ;  /* 0x0000001c321c7212 */ /* 0x000fe400078efe1e */
[----:B------:R-:W-:Y:S01]  /*3b30*/  LOP3.LUT R31, R51, R55, R31, 0xfe, !PT ;  /* 0x00000037331f7212 */ /* 0x000fe200078efe1f */
[----:B------:R-:W-:Y:S01]  /*3b40*/  IMAD.MOV.U32 R51, RZ, RZ, 0x8 ;  /* 0x00000008ff337424 */ /* 0x000fe200078e00ff */
[----:B------:R-:W-:-:S03]  /*3b50*/  LOP3.LUT R30, R28, R29, RZ, 0xfc, !PT ;  /* 0x0000001d1c1e7212 */ /* 0x000fc600078efcff */
[----:B------:R-:W-:-:S05]  /*3b60*/  IMAD.WIDE.U32 R28, R34, R51, c[0x0][0x190] ;  /* 0x00006400221c7625 */ /* 0x000fca00078e0033 */
[----:B------:R0:W-:Y:S02]  /*3b70*/  STG.E.64 [R28.64], R30 ;  /* 0x0000001e1c007986 */ /* 0x0001e4000c101b06 */
.L_x_1010:
[----:B------:R-:W-:Y:S05]  /*3b80*/  BSYNC B1 ;  /* 0x0000000000017941 */ /* 0x000fea0003800000 */
.L_x_1009:
        /* <DEDUP_REMOVED lines=15> */
[----:B0-----:R-:W-:Y:S02]  /*3c80*/  ISETP.NE.AND P1, PT, R17, 0x2, PT ;  /* 0x000000021100780c */ /* 0x001fe40003f25270 */
[----:B------:R-:W-:-:S11]  /*3c90*/  MOV R36, R11 ;  /* 0x0000000b00247202 */ /* 0x000fd60000000f00 */
[----:B------:R-:W-:Y:S05]  /*3ca0*/  @!P1 BRA `(.L_x_1071) ;  /* 0x0000006000009947 */ /* 0x000fea0003800000 */
[----:B------:R-:W-:Y:S01]  /*3cb0*/  ISETP.NE.AND P1, PT, R17, 0x3, PT ;  /* 0x000000031100780c */ /* 0x000fe20003f25270 */
[----:B------:R-:W-:-:S12]  /*3cc0*/  IMAD.MOV.U32 R36, RZ, RZ, R12 ;  /* 0x000000ffff247224 */ /* 0x000fd800078e000c */
[----:B------:R-:W-:Y:S05]  /*3cd0*/  @P1 BRA `(.L_x_1071) ;  /* 0x0000003000001947 */ /* 0x000fea0003800000 */
[----:B------:R-:W-:Y:S01]  /*3ce0*/  IMAD.MOV.U32 R36, RZ, RZ, R19 ;  /* 0x000000ffff247224 */ /* 0x000fe200078e0013 */
[----:B------:R-:W-:Y:S05]  /*3cf0*/  BRA `(.L_x_1071) ;  /* 0x0000001000007947 */ /* 0x000fea0003800000 */
.L_x_1070:
[----:B0-----:R-:W-:Y:S02]  /*3d00*/  IMAD.MOV.U32 R36, RZ, RZ, R13 ;  /* 0x000000ffff247224 */ /* 0x001fe400078e000d */
.L_x_1071:
[----:B------:R-:W-:Y:S05]  /*3d10*/  BSYNC B2 ;  /* 0x0000000000027941 */ /* 0x000fea0003800000 */
.L_x_1069:
        /* <DEDUP_REMOVED lines=16> */
.L_x_1075:
[----:B------:R-:W-:Y:S05]  /*3e20*/  BSYNC B3 ;  /* 0x0000000000037941 */ /* 0x000fea0003800000 */
.L_x_1074:
        /* <DEDUP_REMOVED lines=44> */
.L_x_1073:
[----:B------:R-:W-:Y:S05]  /*40f0*/  BSYNC B2 ;  /* 0x0000000000027941 */ /* 0x000fea0003800000 */
.L_x_1072:
[----:B------:R0:W1:Y:S01]  /*4100*/  I2F.U32 R17, R36 ;  /* 0x0000002400117306 */ /* 0x0000620000201000 */
[----:B------:R-:W-:Y:S01]  /*4110*/  HFMA2.MMA R52, -RZ, RZ, 0.1171875, 0 ;  /* 0x2f800000ff347435 */ /* 0x000fe200000001ff */
[----:B------:R-:W-:Y:S01]  /*4120*/  BSSY B2, `(.L_x_1076) ;  /* 0x0000017000027945 */ /* 0x000fe20003800000 */
[----:B------:R-:W-:Y:S02]  /*4130*/  IADD3 R44, R39, 0x1, RZ ;  /* 0x00000001272c7810 */ /* 0x000fe40007ffe0ff */
[----:B0----5:R-:W-:-:S05]  /*4140*/  PRMT R36, RZ, 0x5410, R28 ;  /* 0x00005410ff247816 */ /* 0x021fca000000001c */
[----:B------:R-:W-:Y:S02]  /*4150*/  FMUL.FTZ R40, R36, R53 ;  /* 0x0000003524287220 */ /* 0x000fe40000410000 */
[----:B-1----:R-:W-:Y:S02]  /*4160*/  FFMA.FTZ R17, R17, R52, 1.1641532182693481445e-10 ;  /* 0x2f00000011117423 */ /* 0x002fe40000010034 */
[----:B------:R-:W-:-:S03]  /*4170*/  FMUL.FTZ R40, R40, c[0x0][0x1e8] ;  /* 0x00007a0028287a20 */ /* 0x000fc60000410000 */
[----:B------:R-:W-:-:S04]  /*4180*/  FSETP.GTU.FTZ.AND P1, PT, R17, c[0x0][0x1e4], PT ;  /* 0x0000790011007a0b */ /* 0x000fc80003f3c000 */
[----:B------:R-:W-:Y:S02]  /*4190*/  P2R R55, PR, RZ, 0x2 ;  /* 0x00000002ff377803 */ /* 0x000fe40000000000 */
[----:B------:R-:W-:Y:S02]  /*41a0*/  FSEL R17, R40, RZ, !P1 ;  /* 0x000000ff28117208 */ /* 0x000fe40004800000 */
[----:B------:R-:W-:-:S03]  /*41b0*/  ISETP.NE.AND P1, PT, R39, 0x1, PT ;  /* 0x000000012700780c */ /* 0x000fc60003f25270 */
[----:B------:R-:W-:Y:S01]  /*41c0*/  FMUL.FTZ R36, R90, R17 ;  /* 0x000000115a247220 */ /* 0x000fe20000410000 */
[----:B------:R-:W-:-:S05]  /*41d0*/  @P0 PRMT R17, RZ, 0x5410, R24 ;  /* 0x00005410ff110816 */ /* 0x000fca0000000018 */
[----:B------:R-:W-:-:S04]  /*41e0*/  @P0 FADD.FTZ R36, R17, R36 ;  /* 0x0000002411240221 */ /* 0x000fc80000010000 */
        /* <DEDUP_REMOVED lines=9> */
.L_x_1077:
[----:B------:R-:W-:Y:S02]  /*4280*/  IMAD.MOV.U32 R17, RZ, RZ, R13 ;  /* 0x000000ffff117224 */ /* 0x000fe400078e000d */
.L_x_1078:
[----:B------:R-:W-:Y:S05]  /*4290*/  BSYNC B2 ;  /* 0x0000000000027941 */ /* 0x000fea0003800000 */
.L_x_1076:
        /* <DEDUP_REMOVED lines=16> */
.L_x_1082:
[----:B------:R-:W-:Y:S05]  /*43a0*/  BSYNC B3 ;  /* 0x0000000000037941 */ /* 0x000fea0003800000 */
.L_x_1081:
[C---:B------:R-:W-:Y:S01]  /*43b0*/  IMAD.HI.U32 R12, R2.reuse, -0x326172a9, RZ ;  /* 0xcd9e8d57020c7827 */ /* 0x040fe200078e00ff */
[----:B------:R-:W-:Y:S02]  /*43c0*/  LOP3.LUT R11, R11, UR5, R18, 0x96, !PT ;  /* 0x000000050b0b7c12 */ /* 0x000fe4000f8e9612 */
[----:B------:R-:W-:Y:S01]  /*43d0*/  MOV R44, RZ ;  /* 0x000000ff002c7202 */ /* 0x000fe20000000f00 */
        /* <DEDUP_REMOVED lines=41> */
.L_x_1080:
[----:B------:R-:W-:Y:S05]  /*4670*/  BSYNC B2 ;  /* 0x0000000000027941 */ /* 0x000fea0003800000 */
.L_x_1079:
[----:B------:R-:W0:Y:S01]  /*4680*/  I2F.U32 R17, R17 ;  /* 0x0000001100117306 */ /* 0x000e220000201000 */
[----:B------:R-:W-:Y:S01]  /*4690*/  PRMT R40, RZ, 0x7610, R28 ;  /* 0x00007610ff287816 */ /* 0x000fe2000000001c */
[----:B------:R-:W-:Y:S01]  /*46a0*/  BSSY B2, `(.L_x_1083) ;  /* 0x0000016000027945 */ /* 0x000fe20003800000 */
[----:B------:R-:W-:-:S03]  /*46b0*/  IADD3 R43, R44, 0x1, RZ ;  /* 0x000000012c2b7810 */ /* 0x000fc60007ffe0ff */
[----:B------:R-:W-:-:S04]  /*46c0*/  FMUL.FTZ R40, R40, R53 ;  /* 0x0000003528287220 */ /* 0x000fc80000410000 */
[----:B------:R-:W-:Y:S02]  /*46d0*/  FMUL.FTZ R40, R40, c[0x0][0x1e8] ;  /* 0x00007a0028287a20 */ /* 0x000fe40000410000 */
[----:B0-----:R-:W-:-:S05]  /*46e0*/  FFMA.FTZ R28, R17, R52, 1.1641532182693481445e-10 ;  /* 0x2f000000111c7423 */ /* 0x001fca0000010034 */
        /* <DEDUP_REMOVED lines=16> */
.L_x_1084:
[----:B------:R-:W-:Y:S02]  /*47f0*/  IMAD.MOV.U32 R17, RZ, RZ, R13 ;  /* 0x000000ffff117224 */ /* 0x000fe400078e000d */
.L_x_1085:
[----:B------:R-:W-:Y:S05]  /*4800*/  BSYNC B2 ;  /* 0x0000000000027941 */ /* 0x000fea0003800000 */
.L_x_1083:
        /* <DEDUP_REMOVED lines=16> */
.L_x_1089:
[----:B------:R-:W-:Y:S05]  /*4910*/  BSYNC B3 ;  /* 0x0000000000037941 */ /* 0x000fea0003800000 */
.L_x_1088:
[C---:B------:R-:W-:Y:S01]  /*4920*/  IMAD.HI.U32 R12, R2.reuse, -0x326172a9, RZ ;  /* 0xcd9e8d57020c7827 */ /* 0x040fe200078e00ff */
        /* <DEDUP_REMOVED lines=43> */
.L_x_1087:
[----:B------:R-:W-:Y:S05]  /*4be0*/  BSYNC B2 ;  /* 0x0000000000027941 */ /* 0x000fea0003800000 */
.L_x_1086:
        /* <DEDUP_REMOVED lines=8> */
[----:B------:R-:W-:-:S04]  /*4c70*/  FSETP.GTU.FTZ.AND P1, PT, R40, c[0x0][0x1e4], PT ;  /* 0x0000790028007a0b */ /* 0x000fc80003f3c000 */
[----:B------:R-:W-:Y:S02]  /*4c80*/  FSEL R47, R44, RZ, !P1 ;  /* 0x000000ff2c2f7208 */ /* 0x000fe40004800000 */
[----:B------:R-:W-:-:S03]  /*4c90*/  IADD3 R44, R43, 0x1, RZ ;  /* 0x000000012b2c7810 */ /* 0x000fc60007ffe0ff */
[----:B------:R-:W-:-:S04]  /*4ca0*/  FMUL.FTZ R40, R88, R47 ;  /* 0x0000002f58287220 */ /* 0x000fc80000410000 */
        /* <DEDUP_REMOVED lines=10> */
.L_x_1091:
[----:B------:R-:W-:Y:S02]  /*4d50*/  IMAD.MOV.U32 R17, RZ, RZ, R13 ;  /* 0x000000ffff117224 */ /* 0x000fe400078e000d */
.L_x_1092:
[----:B------:R-:W-:Y:S05]  /*4d60*/  BSYNC B2 ;  /* 0x0000000000027941 */ /* 0x000fea0003800000 */
.L_x_1090:
        /* <DEDUP_REMOVED lines=16> */
.L_x_1096:
[----:B------:R-:W-:Y:S05]  /*4e70*/  BSYNC B3 ;  /* 0x0000000000037941 */ /* 0x000fea0003800000 */
.L_x_1095:
[----:B------:R-:W-:Y:S01]  /*4e80*/  LOP3.LUT R11, R11, UR5, R18, 0x96, !PT ;  /* 0x000000050b0b7c12 */ /* 0x000fe2000f8e9612 */
[----:B------:R-:W-:Y:S01]  /*4e90*/  IMAD.HI.U32 R12, R2, -0x326172a9, RZ ;  /* 0xcd9e8d57020c7827 */ /* 0x000fe200078e00ff */
[----:B------:R-:W-:-:S03]  /*4ea0*/  MOV R44, RZ ;  /* 0x000000ff002c7202 */ /* 0x000fc60000000f00 */
        /* <DEDUP_REMOVED lines=35> */
[----:B------:R-:W-:-:S03]  /*50e0*/  LOP3.LUT R50, R13, UR23, R50, 0x96, !PT ;  /* 0x000000170d327c12 */ /* 0x000fc6000f8e9632 */
[----:B------:R-:W-:Y:S01]  /*50f0*/  IMAD.MOV.U32 R13, RZ, RZ, R60 ;  /* 0x000000ffff0d7224 */ /* 0x000fe200078e003c */
[----:B------:R-:W-:Y:S01]  /*5100*/  LOP3.LUT R12, R61, UR25, R12, 0x96, !PT ;  /* 0x000000193d0c7c12 */ /* 0x000fe2000f8e960c */
[----:B------:R-:W-:-:S04]  /*5110*/  IMAD.WIDE.U32 R50, R50, -0x2daee0ad, RZ ;  /* 0xd2511f5332327825 */ /* 0x000fc800078e00ff */
[----:B------:R-:W-:Y:S01]  /*5120*/  IMAD.MOV.U32 R19, RZ, RZ, R50 ;  /* 0x000000ffff137224 */ /* 0x000fe200078e0032 */
[----:B------:R-:W-:Y:S02]  /*5130*/  LOP3.LUT R11, R51, UR26, R56, 0x96, !PT ;  /* 0x0000001a330b7c12 */ /* 0x000fe4000f8e9638 */
.L_x_1094:
[----:B------:R-:W-:Y:S05]  /*5140*/  BSYNC B2 ;  /* 0x0000000000027941 */ /* 0x000fea0003800000 */
.L_x_1093:
        /* <DEDUP_REMOVED lines=8> */
[----:B------:R-:W-:Y:S02]  /*51d0*/  IADD3 R29, R44, 0x1, RZ ;  /* 0x000000012c1d7810 */ /* 0x000fe40007ffe0ff */
[----:B------:R-:W-:-:S05]  /*51e0*/  FSEL R48, R48, RZ, !P2 ;  /* 0x000000ff30307208 */ /* 0x000fca0005000000 */
[----:B------:R-:W-:Y:S01]  /*51f0*/  FMUL.FTZ R43, R87, R48 ;  /* 0x00000030572b7220 */ /* 0x000fe20000410000 */
[----:B------:R-:W-:-:S05]  /*5200*/  @P0 PRMT R48, RZ, 0x7610, R25 ;  /* 0x00007610ff300816 */ /* 0x000fca0000000019 */
        /* <DEDUP_REMOVED lines=10> */
.L_x_1098:
[----:B------:R-:W-:Y:S02]  /*52b0*/  IMAD.MOV.U32 R17, RZ, RZ, R13 ;  /* 0x000000ffff117224 */ /* 0x000fe400078e000d */
.L_x_1099:
[----:B------:R-:W-:Y:S05]  /*52c0*/  BSYNC B2 ;  /* 0x0000000000027941 */ /* 0x000fea0003800000 */
.L_x_1097:
        /* <DEDUP_REMOVED lines=16> */
.L_x_1103:
[----:B------:R-:W-:Y:S05]  /*53d0*/  BSYNC B3 ;  /* 0x0000000000037941 */ /* 0x000fea0003800000 */
.L_x_1102:
        /* <DEDUP_REMOVED lines=44> */
.L_x_1101:
[----:B------:R-:W-:Y:S05]  /*56a0*/  BSYNC B2 ;  /* 0x0000000000027941 */ /* 0x000fea0003800000 */
.L_x_1100:
        /* <DEDUP_REMOVED lines=22> */
.L_x_1105:
[----:B------:R-:W-:Y:S02]  /*5810*/  IMAD.MOV.U32 R17, RZ, RZ, R13 ;  /* 0x000000ffff117224 */ /* 0x000fe400078e000d */
.L_x_1106:
[----:B------:R-:W-:Y:S05]  /*5820*/  BSYNC B2 ;  /* 0x0000000000027941 */ /* 0x000fea0003800000 */
.L_x_1104:
        /* <DEDUP_REMOVED lines=16> */
.L_x_1110:
[----:B------:R-:W-:Y:S05]  /*5930*/  BSYNC B3 ;  /* 0x0000000000037941 */ /* 0x000fea0003800000 */
.L_x_1109:
        /* <DEDUP_REMOVED lines=44> */
.L_x_1108:
[----:B------:R-:W-:Y:S05]  /*5c00*/  BSYNC B2 ;  /* 0x0000000000027941 */ /* 0x000fea0003800000 */
.L_x_1107:
        /* <DEDUP_REMOVED lines=8> */
[----:B------:R-:W-:-:S05]  /*5c90*/  FSEL R30, R30, RZ, !P4 ;  /* 0x000000ff1e1e7208 */ /* 0x000fca0006000000 */
[----:B------:R-:W-:Y:S01]  /*5ca0*/  FMUL.FTZ R47, R85, R30 ;  /* 0x0000001e552f7220 */ /* 0x000fe20000410000 */
        /* <DEDUP_REMOVED lines=12> */
.L_x_1112:
[----:B------:R-:W-:Y:S02]  /*5d70*/  IMAD.MOV.U32 R17, RZ, RZ, R13 ;  /* 0x000000ffff117224 */ /* 0x000fe400078e000d */
.L_x_1113:
[----:B------:R-:W-:Y:S05]  /*5d80*/  BSYNC B2 ;  /* 0x0000000000027941 */ /* 0x000fea0003800000 */
.L_x_1111:
        /* <DEDUP_REMOVED lines=16> */
.L_x_1117:
[----:B------:R-:W-:Y:S05]  /*5e90*/  BSYNC B3 ;  /* 0x0000000000037941 */ /* 0x000fea0003800000 */
.L_x_1116:
        /* <DEDUP_REMOVED lines=44> */
.L_x_1115:
[----:B------:R-:W-:Y:S05]  /*6160*/  BSYNC B2 ;  /* 0x0000000000027941 */ /* 0x000fea0003800000 */
.L_x_1114:
        /* <DEDUP_REMOVED lines=22> */
.L_x_1119:
[----:B------:R-:W-:Y:S02]  /*62d0*/  IMAD.MOV.U32 R29, RZ, RZ, R13 ;  /* 0x000000ffff1d7224 */ /* 0x000fe400078e000d */
.L_x_1120:
[----:B------:R-:W-:Y:S05]  /*62e0*/  BSYNC B2 ;  /* 0x0000000000027941 */ /* 0x000fea0003800000 */
.L_x_1118:
        /* <DEDUP_REMOVED lines=18> */
.L_x_1124:
[----:B------:R-:W-:Y:S05]  /*6410*/  BSYNC B3 ;  /* 0x0000000000037941 */ /* 0x000fea0003800000 */
.L_x_1123:
        /* <DEDUP_REMOVED lines=44> */
.L_x_1122:
[----:B------:R-:W-:Y:S05]  /*66e0*/  BSYNC B2 ;  /* 0x0000000000027941 */ /* 0x000fea0003800000 */
.L_x_1121:
[----:B------:R-:W0:Y:S01]  /*66f0*/  I2F.U32 R29, R29 ;  /* 0x0000001d001d7306 */ /* 0x000e220000201000 */
[----:B------:R-:W-:Y:S02]  /*6700*/  PRMT R30, RZ, 0x7610, R31 ;  /* 0x00007610ff1e7816 */ /* 0x000fe4000000001f */
[----:B------:R-:W-:-:S03]  /*6710*/  SEL R56, RZ, 0x100, P4 ;  /* 0x00000100ff387807 */ /* 0x000fc60002000000 */
[----:B------:R-:W-:Y:S01]  /*6720*/  FMUL.FTZ R30, R30, R53 ;  /* 0x000000351e1e7220 */ /* 0x000fe20000410000 */
[----:B------:R-:W-:Y:S02]  /*6730*/  SEL R53, RZ, 0x10000, P5 ;  /* 0x00010000ff357807 */ /* 0x000fe40002800000 */
[----:B------:R-:W-:Y:S01]  /*6740*/  ISETP.NE.AND P5, PT, R55, RZ, PT ;  /* 0x000000ff3700720c */ /* 0x000fe20003fa5270 */
[----:B------:R-:W-:Y:S02]  /*6750*/  FMUL.FTZ R30, R30, c[0x0][0x1e8] ;  /* 0x00007a001e1e7a20 */ /* 0x000fe40000410000 */
[----:B0-----:R-:W-:Y:S01]  /*6760*/  FFMA.FTZ R52, R29, R52, 1.1641532182693481445e-10 ;  /* 0x2f0000001d347423 */ /* 0x001fe20000010034 */
[----:B------:R-:W-:-:S04]  /*6770*/  @P0 PRMT R29, RZ, 0x7610, R27 ;  /* 0x00007610ff1d0816 */ /* 0x000fc8000000001b */
[----:B------:R-:W-:-:S04]  /*6780*/  FSETP.GTU.FTZ.AND P6, PT, R52, c[0x0][0x1e4], PT ;  /* 0x0000790034007a0b */ /* 0x000fc80003fdc000 */
[----:B------:R-:W-:Y:S02]  /*6790*/  FSEL R30, R30, RZ, !P6 ;  /* 0x000000ff1e1e7208 */ /* 0x000fe40007000000 */
[----:B------:R-:W-:-:S03]  /*67a0*/  SEL R55, RZ, 0x1000000, P6 ;  /* 0x01000000ff377807 */ /* 0x000fc60003000000 */
[----:B------:R-:W-:Y:S01]  /*67b0*/  FMUL.FTZ R52, R83, R30 ;  /* 0x0000001e53347220 */ /* 0x000fe20000410000 */
[----:B------:R-:W-:Y:S02]  /*67c0*/  F2FP.BF16.PACK_AB R30, R47, R44 ;  /* 0x0000002c2f1e723e */ /* 0x000fe400000010ff */
[----:B------:R-:W-:Y:S01]  /*67d0*/  LOP3.LUT R55, R56, R55, R53, 0xfe, !PT ;  /* 0x0000003738377212 */ /* 0x000fe200078efe35 */
[----:B------:R-:W-:Y:S01]  /*67e0*/  @P0 FADD.FTZ R52, R29, R52 ;  /* 0x000000341d340221 */ /* 0x000fe20000010000 */
[C---:B------:R-:W-:Y:S02]  /*67f0*/  LEA R50, P0, R54.reuse, c[0x0][0x188], 0x4 ;  /* 0x0000620036327a11 */ /* 0x040fe400078020ff */
[----:B------:R-:W-:Y:S02]  /*6800*/  F2FP.BF16.PACK_AB R29, R43, R40 ;  /* 0x000000282b1d723e */ /* 0x000fe400000010ff */
[----:B------:R-:W-:Y:S02]  /*6810*/  LEA.HI.X R51, R54, c[0x0][0x18c], RZ, 0x4, P0 ;  /* 0x0000630036337a11 */ /* 0x000fe400000f24ff */
[----:B------:R-:W-:-:S02]  /*6820*/  ISETP.NE.AND P0, PT, R28, RZ, PT ;  /* 0x000000ff1c00720c */ /* 0x000fc40003f05270 */
[----:B------:R-:W-:Y:S02]  /*6830*/  F2FP.BF16.PACK_AB R28, R39, R36 ;  /* 0x00000024271c723e */ /* 0x000fe400000010ff */
[----:B------:R-:W-:Y:S02]  /*6840*/  F2FP.BF16.PACK_AB R31, R52, R48 ;  /* 0x00000030341f723e */ /* 0x000fe400000010ff */
[----:B------:R-:W-:Y:S02]  /*6850*/  SEL R53, RZ, 0x1, P2 ;  /* 0x00000001ff357807 */ /* 0x000fe40001000000 */
[----:B------:R-:W-:Y:S01]  /*6860*/  SEL R56, RZ, 0x1, P0 ;  /* 0x00000001ff387807 */ /* 0x000fe20000000000 */
[----:B------:R0:W-:Y:S02]  /*6870*/  STG.E.128 [R50.64], R28 ;  /* 0x0000001c32007986 */ /* 0x0001e4000c101d06 */
[----:B0-----:R-:W-:Y:S01]  /*6880*/  IMAD.WIDE.U32 R28, R53, 0x1000000, RZ ;  /* 0x01000000351c7825 */ /* 0x001fe200078e00ff */
[----:B------:R-:W-:-:S03]  /*6890*/  SEL R53, RZ, 0x1, P3 ;  /* 0x00000001ff357807 */ /* 0x000fc60001800000 */
[----:B------:R-:W-:Y:S01]  /*68a0*/  IMAD.WIDE.U32 R50, R56, 0x100, RZ ;  /* 0x0000010038327825 */ /* 0x000fe200078e00ff */
[----:B------:R-:W-:Y:S02]  /*68b0*/  LOP3.LUT R53, R29, R55, R53, 0xfe, !PT ;  /* 0x000000371d357212 */ /* 0x000fe400078efe35 */
[----:B------:R-:W-:Y:S02]  /*68c0*/  SEL R55, RZ, 0x1, P1 ;  /* 0x00000001ff377807 */ /* 0x000fe40000800000 */
[----:B------:R-:W-:-:S03]  /*68d0*/  SEL R29, RZ, 0x1, P5 ;  /* 0x00000001ff1d7807 */ /* 0x000fc60002800000 */
[----:B------:R-:W-:-:S05]  /*68e0*/  IMAD.WIDE.U32 R30, R55, 0x10000, RZ ;  /* 0x00010000371e7825 */ /* 0x000fca00078e00ff */
[----:B------:R-:W-:Y:S02]  /*68f0*/  LOP3.LUT R28, R50, R28, R30, 0xfe, !PT ;  /* 0x0000001c321c7212 */ /* 0x000fe400078efe1e */
[----:B------:R-:W-:Y:S02]  /*6900*/  LOP3.LUT R31, R51, R53, R31, 0xfe, !PT ;  /* 0x00000035331f7212 */ /* 0x000fe400078efe1f */
[----:B------:R-:W-:Y:S02]  /*6910*/  LOP3.LUT R30, R28, R29, RZ, 0xfc, !PT ;  /* 0x0000001d1c1e7212 */ /* 0x000fe400078efcff */
[----:B------:R-:W-:-:S04]  /*6920*/  LEA R28, P0, R54, c[0x0][0x190], 0x3 ;  /* 0x00006400361c7a11 */ /* 0x000fc800078018ff */
[----:B------:R-:W-:-:S05]  /*6930*/  LEA.HI.X R29, R54, c[0x0][0x194], RZ, 0x3, P0 ;  /* 0x00006500361d7a11 */ /* 0x000fca00000f1cff */
[----:B------:R0:W-:Y:S04]  /*6940*/  STG.E.64 [R28.64], R30 ;  /* 0x0000001e1c007986 */ /* 0x0001e8000c101b06 */
.L_x_1068:
[----:B------:R-:W-:Y:S05]  /*6950*/  BSYNC B1 ;  /* 0x0000000000017941 */ /* 0x000fea0003800000 */
.L_x_1067:
        /* <DEDUP_REMOVED lines=22> */
.L_x_1133:
        /* <DEDUP_REMOVED lines=54> */
.L_x_1134:
[----:B------:R-:W-:Y:S01]  /*6e20*/  FMUL.FTZ R28, R31, R31 ;  /* 0x0000001f1f1c7220 */ /* 0x000fe20000410000 */
[----:B------:R-:W-:Y:S01]  /*6e30*/  ISETP.NE.AND P0, PT, RZ, UR8, PT ;  /* 0x00000008ff007c0c */ /* 0x000fe2000bf05270 */
[----:B-1----:R-:W-:Y:S01]  /*6e40*/  FADD.FTZ R51, R51, R30 ;  /* 0x0000001e33337221 */ /* 0x002fe20000010000 */
[----:B------:R-:W-:Y:S01]  /*6e50*/  ISETP.NE.AND P2, PT, R14, RZ, PT ;  /* 0x000000ff0e00720c */ /* 0x000fe20003f45270 */
[----:B0-----:R-:W-:Y:S01]  /*6e60*/  IMAD.MOV.U32 R30, RZ, RZ, c[0x0][0x1e0] ;  /* 0x00007800ff1e7624 */ /* 0x001fe200078e00ff */
[----:B------:R-:W-:Y:S01]  /*6e70*/  FSEL R29, R28, RZ, P0 ;  /* 0x000000ff1c1d7208 */ /* 0x000fe20000000000 */
[----:B------:R-:W-:Y:S01]  /*6e80*/  BSSY B1, `(.L_x_1127) ;  /* 0x000002c000017945 */ /* 0x000fe20003800000 */
[----:B------:R-:W-:Y:S01]  /*6e90*/  FSEL R54, R31, RZ, !P0 ;  /* 0x000000ff1f367208 */ /* 0x000fe20004000000 */
[----:B------:R-:W-:Y:S02]  /*6ea0*/  FFMA.FTZ R28, R51, R30, c[0x0][0x228] ;  /* 0x00008a00331c7623 */ /* 0x000fe4000001001e */
[----:B------:R-:W-:-:S02]  /*6eb0*/  @!P1 IMAD.MOV.U32 R30, RZ, RZ, 0x4 ;  /* 0x00000004ff1e9424 */ /* 0x000fc400078e00ff */
[----:B------:R-:W-:Y:S02]  /*6ec0*/  FADD.FTZ R53, R28, R29 ;  /* 0x0000001d1c357221 */ /* 0x000fe40000010000 */
[----:B------:R-:W-:-:S04]  /*6ed0*/  @!P1 IMAD.MOV.U32 R28, RZ, RZ, 0x4 ;  /* 0x00000004ff1c9424 */ /* 0x000fc800078e00ff */
[----:B------:R-:W0:Y:S01]  /*6ee0*/  MUFU.RSQ R53, R53 ;  /* 0x0000003500357308 */ /* 0x000e220000001400 */
[----:B------:R-:W-:-:S05]  /*6ef0*/  @!P1 IMAD.WIDE R28, R3, R28, c[0x0][0x1a0] ;  /* 0x00006800031c9625 */ /* 0x000fca00078e021c */
[----:B------:R1:W-:Y:S02]  /*6f00*/  @!P1 STG.E [R28.64], R31 ;  /* 0x0000001f1c009986 */ /* 0x0003e4000c101906 */
[----:B-1----:R-:W-:-:S05]  /*6f10*/  @!P1 IMAD.WIDE R28, R3, R30, c[0x0][0x1a8] ;  /* 0x00006a00031c9625 */ /* 0x002fca00078e021e */
[----:B0-----:R0:W-:Y:S01]  /*6f20*/  @!P1 STG.E [R28.64], R53 ;  /* 0x000000351c009986 */ /* 0x0011e2000c101906 */
[----:B------:R-:W-:Y:S05]  /*6f30*/  @!P2 BRA `(.L_x_1128) ;  /* 0x000002000000a947 */ /* 0x000fea0003800000 */
[--C-:B0-----:R-:W-:Y:S02]  /*6f40*/  FADD.FTZ R28, R35, -R54.reuse ;  /* 0x80000036231c7221 */ /* 0x101fe40000010000 */
[--C-:B------:R-:W-:Y:S02]  /*6f50*/  FADD.FTZ R30, R37, -R54.reuse ;  /* 0x80000036251e7221 */ /* 0x100fe40000010000 */
[C---:B------:R-:W-:Y:S02]  /*6f60*/  FMUL.FTZ R28, R53.reuse, R28 ;  /* 0x0000001c351c7220 */ /* 0x040fe40000410000 */
[----:B------:R-:W-:Y:S02]  /*6f70*/  FMUL.FTZ R29, R53, R30 ;  /* 0x0000001e351d7220 */ /* 0x000fe40000410000 */
[--C-:B------:R-:W-:Y:S02]  /*6f80*/  FADD.FTZ R30, R41, -R54.reuse ;  /* 0x80000036291e7221 */ /* 0x100fe40000010000 */
[----:B------:R-:W-:-:S02]  /*6f90*/  FADD.FTZ R50, R38, -R54 ;  /* 0x8000003626327221 */ /* 0x000fc40000010000 */
[----:B------:R-:W-:Y:S02]  /*6fa0*/  FADD.FTZ R56, R42, -R54 ;  /* 0x800000362a387221 */ /* 0x000fe40000010000 */
[----:B------:R-:W-:Y:S02]  /*6fb0*/  FFMA.FTZ R28, R82, R28, R81 ;  /* 0x0000001c521c7223 */ /* 0x000fe40000010051 */
[----:B------:R-:W-:Y:S02]  /*6fc0*/  FFMA.FTZ R29, R80, R29, R76 ;  /* 0x0000001d501d7223 */ /* 0x000fe4000001004c */
[C---:B------:R-:W-:Y:S02]  /*6fd0*/  FMUL.FTZ R51, R53.reuse, R30 ;  /* 0x0000001e35337220 */ /* 0x040fe40000410000 */
[----:B------:R-:W-:Y:S01]  /*6fe0*/  FMUL.FTZ R50, R53, R50 ;  /* 0x0000003235327220 */ /* 0x000fe20000410000 */
[----:B------:R-:W-:Y:S01]  /*6ff0*/  F2FP.BF16.PACK_AB R28, R29, R28 ;  /* 0x0000001c1d1c723e */ /* 0x000fe200000010ff */
[----:B------:R-:W-:-:S02]  /*7000*/  FMUL.FTZ R55, R53, R56 ;  /* 0x0000003835377220 */ /* 0x000fc40000410000 */
[--C-:B------:R-:W-:Y:S02]  /*7010*/  FADD.FTZ R30, R45, -R54.reuse ;  /* 0x800000362d1e7221 */ /* 0x100fe40000010000 */
[--C-:B------:R-:W-:Y:S02]  /*7020*/  FADD.FTZ R56, R46, -R54.reuse ;  /* 0x800000362e387221 */ /* 0x100fe40000010000 */
[----:B------:R-:W-:Y:S02]  /*7030*/  FADD.FTZ R60, R49, -R54 ;  /* 0x80000036313c7221 */ /* 0x000fe40000010000 */
[----:B------:R-:W-:Y:S02]  /*7040*/  FMUL.FTZ R29, R53, R30 ;  /* 0x0000001e351d7220 */ /* 0x000fe40000410000 */
[----:B------:R-:W-:Y:S02]  /*7050*/  FFMA.FTZ R50, R75, R50, R74 ;  /* 0x000000324b327223 */ /* 0x000fe4000001004a */
[----:B------:R-:W-:-:S02]  /*7060*/  FFMA.FTZ R51, R73, R51, R72 ;  /* 0x0000003349337223 */ /* 0x000fc40000010048 */
[C---:B------:R-:W-:Y:S02]  /*7070*/  FMUL.FTZ R30, R53.reuse, R56 ;  /* 0x00000038351e7220 */ /* 0x040fe40000410000 */
[----:B------:R-:W-:Y:S02]  /*7080*/  FMUL.FTZ R31, R53, R60 ;  /* 0x0000003c351f7220 */ /* 0x000fe40000410000 */
[----:B------:R-:W-:Y:S01]  /*7090*/  FFMA.FTZ R56, R69, R29, R68 ;  /* 0x0000001d45387223 */ /* 0x000fe20000010044 */
[----:B------:R-:W-:Y:S01]  /*70a0*/  F2FP.BF16.PACK_AB R29, R51, R50 ;  /* 0x00000032331d723e */ /* 0x000fe200000010ff */
[----:B------:R-:W-:Y:S02]  /*70b0*/  FFMA.FTZ R55, R71, R55, R70 ;  /* 0x0000003747377223 */ /* 0x000fe40000010046 */
        /* <DEDUP_REMOVED lines=8> */
.L_x_1128:
[----:B------:R-:W-:Y:S05]  /*7140*/  BSYNC B1 ;  /* 0x0000000000017941 */ /* 0x000fea0003800000 */
.L_x_1127:
[----:B------:R-:W-:Y:S01]  /*7150*/  ISETP.NE.AND P0, PT, R15, RZ, PT ;  /* 0x000000ff0f00720c */ /* 0x000fe20003f05270 */
[----:B------:R-:W-:-:S12]  /*7160*/  BSSY B1, `(.L_x_1129) ;  /* 0x0000021000017945 */ /* 0x000fd80003800000 */
        /* <DEDUP_REMOVED lines=11> */
[C---:B------:R-:W-:Y:S01]  /*7220*/  FMUL.FTZ R51, R53.reuse, R60 ;  /* 0x0000003c35337220 */ /* 0x040fe20000410000 */
[----:B------:R-:W-:Y:S01]  /*7230*/  F2FP.BF16.PACK_AB R31, R50, R31 ;  /* 0x0000001f321f723e */ /* 0x000fe200000010ff */
[----:B------:R-:W-:-:S02]  /*7240*/  FMUL.FTZ R28, R53, R28 ;  /* 0x0000001c351c7220 */ /* 0x000fc40000410000 */
[----:B------:R-:W-:Y:S02]  /*7250*/  FFMA.FTZ R50, R63, R29, R62 ;  /* 0x0000001d3f327223 */ /* 0x000fe4000001003e */
[----:B------:R-:W-:Y:S02]  /*7260*/  FFMA.FTZ R29, R58, R51, R20 ;  /* 0x000000333a1d7223 */ /* 0x000fe40000010014 */
[----:B------:R-:W-:Y:S02]  /*7270*/  FFMA.FTZ R51, R59, R28, R16 ;  /* 0x0000001c3b337223 */ /* 0x000fe40000010010 */
[--C-:B------:R-:W-:Y:S02]  /*7280*/  FADD.FTZ R56, R43, -R54.reuse ;  /* 0x800000362b387221 */ /* 0x100fe40000010000 */
[--C-:B------:R-:W-:Y:S01]  /*7290*/  FADD.FTZ R30, R44, -R54.reuse ;  /* 0x800000362c1e7221 */ /* 0x100fe20000010000 */
[----:B------:R-:W-:Y:S01]  /*72a0*/  F2FP.BF16.PACK_AB R28, R51, R50 ;  /* 0x00000032331c723e */ /* 0x000fe200000010ff */
[----:B------:R-:W-:Y:S01]  /*72b0*/  FADD.FTZ R54, R47, -R54 ;  /* 0x800000362f367221 */ /* 0x000fe20000010000 */
[----:B------:R-:W-:Y:S01]  /*72c0*/  HFMA2.MMA R51, -RZ, RZ, 0, 9.5367431640625e-07 ;  /* 0x00000010ff337435 */ /* 0x000fe200000001ff */
[----:B------:R-:W-:-:S02]  /*72d0*/  FMUL.FTZ R56, R53, R56 ;  /* 0x0000003835387220 */ /* 0x000fc40000410000 */
[C---:B------:R-:W-:Y:S02]  /*72e0*/  FMUL.FTZ R30, R53.reuse, R30 ;  /* 0x0000001e351e7220 */ /* 0x040fe40000410000 */
[----:B------:R-:W-:Y:S02]  /*72f0*/  FMUL.FTZ R54, R53, R54 ;  /* 0x0000003635367220 */ /* 0x000fe40000410000 */
[----:B------:R-:W-:Y:S02]  /*7300*/  FFMA.FTZ R30, R7, R30, R32 ;  /* 0x0000001e071e7223 */ /* 0x000fe40000010020 */
[----:B------:R-:W-:Y:S02]  /*7310*/  FFMA.FTZ R53, R8, R54, R33 ;  /* 0x0000003608357223 */ /* 0x000fe40000010021 */
[----:B------:R-:W-:Y:S02]  /*7320*/  FFMA.FTZ R56, R6, R56, R21 ;  /* 0x0000003806387223 */ /* 0x000fe40000010015 */
[----:B------:R-:W-:Y:S01]  /*7330*/  IMAD.WIDE.U32 R50, R34, R51, c[0x0][0x208] ;  /* 0x0000820022327625 */ /* 0x000fe200078e0033 */
[----:B------:R-:W-:-:S02]  /*7340*/  F2FP.BF16.PACK_AB R30, R53, R30 ;  /* 0x0000001e351e723e */ /* 0x000fc400000010ff */
[----:B------:R-:W-:-:S05]  /*7350*/  F2FP.BF16.PACK_AB R29, R56, R29 ;  /* 0x0000001d381d723e */ /* 0x000fca00000010ff */
[----:B------:R0:W-:Y:S02]  /*7360*/  STG.E.128 [R50.64], R28 ;  /* 0x0000001c32007986 */ /* 0x0001e4000c101d06 */
.L_x_1130:
[----:B------:R-:W-:Y:S05]  /*7370*/  BSYNC B1 ;  /* 0x0000000000017941 */ /* 0x000fea0003800000 */
.L_x_1129:
[----:B0-----:R-:W-:-:S04]  /*7380*/  IMAD.MOV.U32 R28, RZ, RZ, 0x4 ;  /* 0x00000004ff1c7424 */ /* 0x001fc800078e00ff */
[----:B------:R-:W-:-:S05]  /*7390*/  IMAD R3, R28, c[0x0][0x160], R3 ;  /* 0x000058001c037a24 */ /* 0x000fca00078e0203 */
[----:B------:R-:W-:-:S13]  /*73a0*/  ISETP.GE.AND P0, PT, R3, c[0x0][0x164], PT ;  /* 0x0000590003007a0c */ /* 0x000fda0003f06270 */
[----:B------:R-:W-:Y:S01]  /*73b0*/  @P0 CALL.REL.NOINC `(.L_x_1131) ;  /* 0x0000001000000944 */ /* 0x000fe20003c00000 */
[----:B------:R-:W-:Y:S05]  /*73c0*/  BRA `(.L_x_1132) ;  /* 0xffff98d000007947 */ /* 0x000fea000383ffff */
.L_x_1131:
[----:B------:R-:W-:Y:S05]  /*73d0*/  BSYNC B0 ;  /* 0x0000000000007941 */ /* 0x000fea0003800000 */
.L_x_1008:
[----:B------:R-:W-:Y:S05]  /*73e0*/  EXIT ;  /* 0x000000000000794d */ /* 0x000fea0003800000 */
.L_x_1125:
[----:B------:R-:W-:Y:S01]  /*73f0*/  IMAD.MOV.U32 R30, RZ, RZ, R31 ;  /* 0x000000ffff1e7224 */ /* 0x000fe200078e001f */
[----:B------:R-:W-:Y:S01]  /*7400*/  MOV R50, 0x1f ;  /* 0x0000001f00327802 */ /* 0x000fe20000000f00 */
[----:B------:R-:W-:Y:S01]  /*7410*/  IMAD.MOV.U32 R53, RZ, RZ, 0x1 ;  /* 0x00000001ff357424 */ /* 0x000fe200078e00ff */
[----:B------:R-:W-:Y:S01]  /*7420*/  MOV R28, 0x7450 ;  /* 0x00007450001c7802 */ /* 0x000fe20000000f00 */
[----:B------:R-:W-:Y:S02]  /*7430*/  IMAD.MOV.U32 R51, RZ, RZ, -0x1 ;  /* 0xffffffffff337424 */ /* 0x000fe400078e00ff */
[----:B------:R-:W-:Y:S05]  /*7440*/  CALL.REL.NOINC `($__internal_12_$__cuda_sm70_shflsync_bfly_p) ;  /* 0x000005b000007944 */ /* 0x000fea0003c00000 */
[----:B01----:R-:W-:Y:S05]  /*7450*/  BRA `(.L_x_1133) ;  /* 0xfffff66000007947 */ /* 0x003fea000383ffff */
.L_x_1126:
[----:B------:R-:W-:Y:S01]  /*7460*/  HFMA2.MMA R50, -RZ, RZ, 0, 1.847743988037109375e-06 ;  /* 0x0000001fff327435 */ /* 0x000fe200000001ff */
[----:B------:R-:W-:Y:S01]  /*7470*/  IMAD.MOV.U32 R30, RZ, RZ, R54 ;  /* 0x000000ffff1e7224 */ /* 0x000fe200078e0036 */
[----:B------:R-:W-:Y:S01]  /*7480*/  MOV R28, 0x74c0 ;  /* 0x000074c0001c7802 */ /* 0x000fe20000000f00 */
[----:B------:R-:W-:Y:S02]  /*7490*/  IMAD.MOV.U32 R53, RZ, RZ, 0x2 ;  /* 0x00000002ff357424 */ /* 0x000fe400078e00ff */
[----:B------:R-:W-:Y:S02]  /*74a0*/  IMAD.MOV.U32 R51, RZ, RZ, -0x1 ;  /* 0xffffffffff337424 */ /* 0x000fe400078e00ff */
[----:B0-----:R-:W-:Y:S05]  /*74b0*/  CALL.REL.NOINC `($__internal_12_$__cuda_sm70_shflsync_bfly_p) ;  /* 0x0000054000007944 */ /* 0x001fea0003c00000 */
[----:B01----:R-:W-:Y:S01]  /*74c0*/  FADD.FTZ R30, R54, R51 ;  /* 0x00000033361e7221 */ /* 0x003fe20000010000 */
[----:B------:R-:W-:Y:S01]  /*74d0*/  MOV R51, 0xffffffff ;  /* 0xffffffff00337802 */ /* 0x000fe20000000f00 */
[----:B------:R-:W-:Y:S01]  /*74e0*/  IMAD.MOV.U32 R53, RZ, RZ, 0x4 ;  /* 0x00000004ff357424 */ /* 0x000fe200078e00ff */
[----:B------:R-:W-:Y:S01]  /*74f0*/  MOV R28, 0x7520 ;  /* 0x00007520001c7802 */ /* 0x000fe20000000f00 */
[----:B------:R-:W-:-:S02]  /*7500*/  IMAD.MOV.U32 R50, RZ, RZ, 0x1f ;  /* 0x0000001fff327424 */ /* 0x000fc400078e00ff */
[----:B------:R-:W-:Y:S05]  /*7510*/  CALL.REL.NOINC `($__internal_12_$__cuda_sm70_shflsync_bfly_p) ;  /* 0x000004e000007944 */ /* 0x000fea0003c00000 */
[----:B01----:R-:W-:Y:S01]  /*7520*/  FADD.FTZ R30, R30, R51 ;  /* 0x000000331e1e7221 */ /* 0x003fe20000010000 */
[----:B------:R-:W-:Y:S01]  /*7530*/  MOV R28, 0x7580 ;  /* 0x00007580001c7802 */ /* 0x000fe20000000f00 */
[----:B------:R-:W-:-:S02]  /*7540*/  IMAD.MOV.U32 R53, RZ, RZ, 0x8 ;  /* 0x00000008ff357424 */ /* 0x000fc400078e00ff */
[----:B------:R-:W-:Y:S02]  /*7550*/  IMAD.MOV.U32 R50, RZ, RZ, 0x1f ;  /* 0x0000001fff327424 */ /* 0x000fe400078e00ff */
[----:B------:R-:W-:Y:S02]  /*7560*/  IMAD.MOV.U32 R51, RZ, RZ, -0x1 ;  /* 0xffffffffff337424 */ /* 0x000fe400078e00ff */
[----:B------:R-:W-:Y:S05]  /*7570*/  CALL.REL.NOINC `($__internal_12_$__cuda_sm70_shflsync_bfly_p) ;  /* 0x0000048000007944 */ /* 0x000fea0003c00000 */
[----:B0-----:R-:W-:Y:S01]  /*7580*/  HFMA2.MMA R53, -RZ, RZ, 0, 9.5367431640625e-07 ;  /* 0x00000010ff357435 */ /* 0x001fe200000001ff */
[----:B-1----:R-:W-:Y:S01]  /*7590*/  FADD.FTZ R30, R30, R51 ;  /* 0x000000331e1e7221 */ /* 0x002fe20000010000 */
[----:B------:R-:W-:Y:S01]  /*75a0*/  MOV R28, 0x75e0 ;  /* 0x000075e0001c7802 */ /* 0x000fe20000000f00 */
[----:B------:R-:W-:Y:S02]  /*75b0*/  IMAD.MOV.U32 R50, RZ, RZ, 0x1f ;  /* 0x0000001fff327424 */ /* 0x000fe400078e00ff */
[----:B------:R-:W-:Y:S02]  /*75c0*/  IMAD.MOV.U32 R51, RZ, RZ, -0x1 ;  /* 0xffffffffff337424 */ /* 0x000fe400078e00ff */
[----:B------:R-:W-:Y:S05]  /*75d0*/  CALL.REL.NOINC `($__internal_12_$__cuda_sm70_shflsync_bfly_p) ;  /* 0x0000042000007944 */ /* 0x000fea0003c00000 */
[----:B-1----:R-:W-:Y:S01]  /*75e0*/  FADD.FTZ R31, R30, R51 ;  /* 0x000000331e1f7221 */ /* 0x002fe20000010000 */
[----:B------:R-:W-:Y:S01]  /*75f0*/  ISETP.NE.AND P2, PT, R14, RZ, PT ;  /* 0x000000ff0e00720c */ /* 0x000fe20003f45270 */
[----:B0-----:R-:W-:Y:S01]  /*7600*/  IMAD.MOV.U32 R53, RZ, RZ, 0x1 ;  /* 0x00000001ff357424 */ /* 0x001fe200078e00ff */
[----:B------:R-:W-:Y:S01]  /*7610*/  MOV R50, 0x1f ;  /* 0x0000001f00327802 */ /* 0x000fe20000000f00 */
[----:B------:R-:W-:-:S02]  /*7620*/  FMUL.FTZ R31, R31, c[0x0][0x1e0] ;  /* 0x000078001f1f7a20 */ /* 0x000fc40000410000 */
[----:B------:R-:W-:Y:S02]  /*7630*/  IMAD.MOV.U32 R51, RZ, RZ, -0x1 ;  /* 0xffffffffff337424 */ /* 0x000fe400078e00ff */
        /* <DEDUP_REMOVED lines=34> */
[----:B------:R-:W-:Y:S05]  /*7860*/  CALL.REL.NOINC `($__internal_12_$__cuda_sm70_shflsync_bfly_p) ;  /* 0x0000019000007944 */ /* 0x000fea0003c00000 */
[----:B01----:R-:W-:Y:S01]  /*7870*/  FADD.FTZ R30, R30, R51 ;  /* 0x000000331e1e7221 */ /* 0x003fe20000010000 */
[----:B------:R-:W-:Y:S01]  /*7880*/  MOV R51, 0xffffffff ;  /* 0xffffffff00337802 */ /* 0x000fe20000000f00 */
[----:B------:R-:W-:Y:S01]  /*7890*/  IMAD.MOV.U32 R53, RZ, RZ, 0x2 ;  /* 0x00000002ff357424 */ /* 0x000fe200078e00ff */
[----:B------:R-:W-:Y:S01]  /*78a0*/  MOV R28, 0x78d0 ;  /* 0x000078d0001c7802 */ /* 0x000fe20000000f00 */
[----:B------:R-:W-:Y:S02]  /*78b0*/  IMAD.MOV.U32 R50, RZ, RZ, 0x1f ;  /* 0x0000001fff327424 */ /* 0x000fe400078e00ff */
[----:B------:R-:W-:Y:S05]  /*78c0*/  CALL.REL.NOINC `($__internal_12_$__cuda_sm70_shflsync_bfly_p) ;  /* 0x0000013000007944 */ /* 0x000fea0003c00000 */
[----:B01----:R-:W-:Y:S01]  /*78d0*/  FADD.FTZ R30, R30, R51 ;  /* 0x000000331e1e7221 */ /* 0x003fe20000010000 */
[----:B------:R-:W-:Y:S01]  /*78e0*/  MOV R28, 0x7930 ;  /* 0x00007930001c7802 */ /* 0x000fe20000000f00 */
[----:B------:R-:W-:Y:S02]  /*78f0*/  IMAD.MOV.U32 R53, RZ, RZ, 0x4 ;  /* 0x00000004ff357424 */ /* 0x000fe400078e00ff */
[----:B------:R-:W-:Y:S02]  /*7900*/  IMAD.MOV.U32 R50, RZ, RZ, 0x1f ;  /* 0x0000001fff327424 */ /* 0x000fe400078e00ff */
[----:B------:R-:W-:-:S02]  /*7910*/  IMAD.MOV.U32 R51, RZ, RZ, -0x1 ;  /* 0xffffffffff337424 */ /* 0x000fc400078e00ff */
[----:B------:R-:W-:Y:S05]  /*7920*/  CALL.REL.NOINC `($__internal_12_$__cuda_sm70_shflsync_bfly_p) ;  /* 0x000000d000007944 */ /* 0x000fea0003c00000 */
[----:B0-----:R-:W-:Y:S01]  /*7930*/  HFMA2.MMA R53, -RZ, RZ, 0, 4.76837158203125e-07 ;  /* 0x00000008ff357435 */ /* 0x001fe200000001ff */
[----:B-1----:R-:W-:Y:S01]  /*7940*/  FADD.FTZ R30, R30, R51 ;  /* 0x000000331e1e7221 */ /* 0x002fe20000010000 */
[----:B------:R-:W-:Y:S01]  /*7950*/  MOV R28, 0x7990 ;  /* 0x00007990001c7802 */ /* 0x000fe20000000f00 */
[----:B------:R-:W-:-:S02]  /*7960*/  IMAD.MOV.U32 R50, RZ, RZ, 0x1f ;  /* 0x0000001fff327424 */ /* 0x000fc400078e00ff */
[----:B------:R-:W-:Y:S02]  /*7970*/  IMAD.MOV.U32 R51, RZ, RZ, -0x1 ;  /* 0xffffffffff337424 */ /* 0x000fe400078e00ff */
[----:B------:R-:W-:Y:S05]  /*7980*/  CALL.REL.NOINC `($__internal_12_$__cuda_sm70_shflsync_bfly_p) ;  /* 0x0000007000007944 */ /* 0x000fea0003c00000 */
[----:B01----:R-:W-:Y:S01]  /*7990*/  FADD.FTZ R30, R30, R51 ;  /* 0x000000331e1e7221 */ /* 0x003fe20000010000 */
[----:B------:R-:W-:Y:S01]  /*79a0*/  MOV R50, 0x1f ;  /* 0x0000001f00327802 */ /* 0x000fe20000000f00 */
[----:B------:R-:W-:Y:S01]  /*79b0*/  IMAD.MOV.U32 R53, RZ, RZ, 0x10 ;  /* 0x00000010ff357424 */ /* 0x000fe200078e00ff */
[----:B------:R-:W-:Y:S01]  /*79c0*/  MOV R28, 0x79f0 ;  /* 0x000079f0001c7802 */ /* 0x000fe20000000f00 */
[----:B------:R-:W-:Y:S02]  /*79d0*/  IMAD.MOV.U32 R51, RZ, RZ, -0x1 ;  /* 0xffffffffff337424 */ /* 0x000fe400078e00ff */
[----:B------:R-:W-:Y:S05]  /*79e0*/  CALL.REL.NOINC `($__internal_12_$__cuda_sm70_shflsync_bfly_p) ;  /* 0x0000001000007944 */ /* 0x000fea0003c00000 */
[----:B01----:R-:W-:Y:S05]  /*79f0*/  BRA `(.L_x_1134) ;  /* 0xfffff42000007947 */ /* 0x003fea000383ffff */
        .weak           $__internal_12_$__cuda_sm70_shflsync_bfly_p
        .type           $__internal_12_$__cuda_sm70_shflsync_bfly_p,@function
        .size           $__internal_12_$__cuda_sm70_shflsync_bfly_p,(.L_x_15204 - $__internal_12_$__cuda_sm70_shflsync_bfly_p)
$__internal_12_$__cuda_sm70_shflsync_bfly_p:
[----:B------:R-:W-:Y:S01]  /*7a00*/  IMAD.MOV.U32 R29, RZ, RZ, 0x0 ;  /* 0x00000000ff1d7424 */ /* 0x000fe200078e00ff */
[----:B------:R-:W-:Y:S04]  /*7a10*/  WARPSYNC R51 ;  /* 0x0000003300007348 */ /* 0x000fe80003800000 */
[----:B------:R0:W1:Y:S01]  /*7a20*/  SHFL.BFLY PT, R51, R30, R53, R50 ;  /* 0x0c0000351e337389 */ /* 0x00006200000e0032 */
[----:B------:R-:W-:Y:S05]  /*7a30*/  RET.REL.NODEC R28 `(_ZN10layer_norm13ln_fwd_kernelINS_13Kernel_traitsI13__nv_bfloat16S2_S2_S2_fjLj512ELj1ELj4ELj1ELj16ENS_18Kernel_traits_baseILj512ES2_S2_S2_S2_fjLj128EEEEELb1ELb1ELb0ELb0EEEvNS_9FwdParamsE) ;  /* 0xffff85c01c007950 */ /* 0x000fea0003c3ffff */
.L_x_1135:
        /* <DEDUP_REMOVED lines=12> */
.L_x_15204:


//--------------------- .text._ZN10layer_norm13ln_fwd_kernelINS_13Kernel_traitsI13__nv_bfloat16S2_S2_S2_fjLj512ELj1ELj4ELj1ELj16ENS_18Kernel_traits_baseILj512ES2_S2_S2_S2_fjLj128EEEEELb1ELb1ELb0ELb1EEEvNS_9FwdParamsE --------------------------
	.section	.text._ZN10layer_norm13ln_fwd_kernelINS_13Kernel_traitsI13__nv_bfloat16S2_S2_S2_fjLj512ELj1ELj4ELj1ELj16ENS_18Kernel_traits_baseILj512ES2_S2_S2_S2_fjLj128EEEEELb1ELb1ELb0ELb1EEEvNS_9FwdParamsE,"ax",@progbits
	.sectioninfo	@"SHI_REGISTERS=103"
	.align	128
        .global         _ZN10layer_norm13ln_fwd_kernelINS_13Kernel_traitsI13__nv_bfloat16S2_S2_S2_fjLj512ELj1ELj4ELj1ELj16ENS_18Kernel_traits_baseILj512ES2_S2_S2_S2_fjLj128EEEEELb1ELb1ELb0ELb1EEEvNS_9FwdParamsE
        .type           _ZN10layer_norm13ln_fwd_kernelINS_13Kernel_traitsI13__nv_bfloat16S2_S2_S2_fjLj512ELj1ELj4ELj1ELj16ENS_18Kernel_traits_baseILj512ES2_S2_S2_S2_fjLj128EEEEELb1ELb1ELb0ELb1EEEvNS_9FwdParamsE,@function
        .size           _ZN10layer_norm13ln_fwd_kernelINS_13Kernel_traitsI13__nv_bfloat16S2_S2_S2_fjLj512ELj1ELj4ELj1ELj16ENS_18Kernel_traits_baseILj512ES2_S2_S2_S2_fjLj128EEEEELb1ELb1ELb0ELb1EEEvNS_9FwdParamsE,(.L_x_15205 - _ZN10layer_norm13ln_fwd_kernelINS_13Kernel_traitsI13__nv_bfloat16S2_S2_S2_fjLj512ELj1ELj4ELj1ELj16ENS_18Kernel_traits_baseILj512ES2_S2_S2_S2_fjLj128EEEEELb1ELb1ELb0ELb1EEEvNS_9FwdParamsE)
        .other          _ZN10layer_norm13ln_fwd_kernelINS_13Kernel_traitsI13__nv_bfloat16S2_S2_S2_fjLj512ELj1ELj4ELj1ELj16ENS_18Kernel_traits_baseILj512ES2_S2_S2_S2_fjLj128EEEEELb1ELb1ELb0ELb1EEEvNS_9FwdParamsE,@"STO_CUDA_ENTRY STV_DEFAULT"
_ZN10layer_norm13ln_fwd_kernelINS_13Kernel_traitsI13__nv_bfloat16S2_S2_S2_fjLj512ELj1ELj4ELj1ELj16ENS_18Kernel_traits_baseILj512ES2_S2_S2_S2_fjLj128EEEEELb1ELb1ELb0ELb1EEEvNS_9FwdParamsE:
.text._ZN10layer_norm13ln_fwd_kernelINS_13Kernel_traitsI13__nv_bfloat16S2_S2_S2_fjLj512ELj1ELj4ELj1ELj16ENS_18Kernel_traits_baseILj512ES2_S2_S2_S2_fjLj128EEEEELb1ELb1ELb0ELb1EEEvNS_9FwdParamsE:
        /* <DEDUP_REMOVED lines=15> */
[----:B0-----:R-:W-:-:S05]  /*00f0*/  LOP3.LUT R14, R12, 0x1f, RZ, 0xc0, !PT ;  /* 0x0000001f0c0e7812 */ /* 0x001fca00078ec0ff */
[----:B------:R-:W-:-:S05]  /*0100*/  IMAD.WIDE.U32 R6, R14, R11, c[0x0][0x218] ;  /* 0x000086000e067625 */ /* 0x000fca00078e000b */
[----:B------:R1:W5:Y:S04]  /*0110*/  @P0 LDG.E.128 R36, [R6.64] ;  /* 0x0000000606240981 */ /* 0x000368000c1e1d00 */
[----:B------:R1:W5:Y:S04]  /*0120*/  @P0 LDG.E.128 R16, [R6.64+0x200] ;  /* 0x0002000606100981 */ /* 0x000368000c1e1d00 */
[----:B------:R-:W0:Y:S01]  /*0130*/  S2R R0, SR_CTAID.X ;  /* 0x0000000000007919 */ /* 0x000e220000002500 */
[----:B------:R-:W-:Y:S02]  /*0140*/  SHF.R.U32.HI R13, RZ, 0x5, R12 ;  /* 0x00000005ff0d7819 */ /* 0x000fe4000001160c */
[----:B------:R-:W-:-:S03]  /*0150*/  LEA R8, P3, R14, c[0x0][0x1c8], 0x4 ;  /* 0x000072000e087a11 */ /* 0x000fc600078620ff */
[----:B0-----:R-:W-:-:S05]  /*0160*/  IMAD R13, R0, 0x4, R13 ;  /* 0x00000004000d7824 */ /* 0x001fca00078e020d */
[----:B------:R-:W-:Y:S01]  /*0170*/  ISETP.GE.AND P2, PT, R13, c[0x0][0x164], PT ;  /* 0x000059000d007a0c */ /* 0x000fe20003f46270 */
[----:B------:R-:W-:Y:S01]  /*0180*/  IMAD.X R9, RZ, RZ, c[0x0][0x1cc], P3 ;  /* 0x00007300ff097624 */ /* 0x000fe200018e06ff */
[----:B--2---:R1:W0:Y:S08]  /*0190*/  @P1 R2UR UR4, R2 ;  /* 0x00000000020413c2 */ /* 0x00423000000e0000 */
[----:B------:R1:W2:Y:S03]  /*01a0*/  @P1 R2UR UR5, R3 ;  /* 0x00000000030513c2 */ /* 0x0002a600000e0000 */
[----:B012---:R-:W-:Y:S05]  /*01b0*/  @P2 EXIT ;  /* 0x000000000000294d */ /* 0x007fea0003800000 */
[----:B------:R-:W-:Y:S01]  /*01c0*/  IMAD.WIDE.U32 R2, R14, R11, c[0x0][0x1b0] ;  /* 0x00006c000e027625 */ /* 0x000fe200078e000b */
[----:B------:R0:W2:Y:S04]  /*01d0*/  LDG.E.128 R20, [R8.64] ;  /* 0x0000000608147981 */ /* 0x0000a8000c1e1d00 */
[----:B------:R1:W3:Y:S04]  /*01e0*/  LDG.E.128 R32, [R2.64+0x200] ;  /* 0x0002000602207981 */ /* 0x0002e8000c1e1d00 */
[----:B------:R0:W4:Y:S04]  /*01f0*/  LDG.E.128 R24, [R8.64+0x200] ;  /* 0x0002000608187981 */ /* 0x000128000c1e1d00 */
[----:B------:R1:W4:Y:S01]  /*0200*/  LDG.E.128 R28, [R2.64] ;  /* 0x00000006021c7981 */ /* 0x000322000c1e1d00 */
[----:B-----5:R-:W-:Y:S01]  /*0210*/  @P1 IADD3 R72, P2, R4, c[0x0][0x240], RZ ;  /* 0x0000900004481a10 */ /* 0x020fe20007f5e0ff */
[----:B------:R-:W-:-:S04]  /*0220*/  IMAD R12, R0, c[0x0][0x0], R12 ;  /* 0x00000000000c7a24 */ /* 0x000fc800078e020c */
[----:B------:R-:W-:Y:S02]  /*0230*/  @P1 IMAD.X R73, RZ, RZ, R5, P2 ;  /* 0x000000ffff491224 */ /* 0x000fe400010e0605 */
[----:B------:R-:W-:-:S03]  /*0240*/  IMAD.HI.U32 R0, R12, -0x326172a9, RZ ;  /* 0xcd9e8d570c007827 */ /* 0x000fc600078e00ff */
[--C-:B------:R-:W-:Y:S02]  /*0250*/  SHF.R.U32.HI R11, RZ, 0x2, R73.reuse ;  /* 0x00000002ff0b7819 */ /* 0x100fe40000011649 */
[----:B------:R-:W-:Y:S02]  /*0260*/  SHF.R.U64 R10, R72, 0x2, R73 ;  /* 0x00000002480a7819 */ /* 0x000fe40000001249 */
[----:B------:R-:W-:-:S03]  /*0270*/  LOP3.LUT R0, R0, UR4, R11, 0x96, !PT ;  /* 0x0000000400007c12 */ /* 0x000fc6000f8e960b */
[----:B------:R-:W-:Y:S01]  /*0280*/  IMAD.HI.U32 R4, R10, -0x2daee0ad, RZ ;  /* 0xd2511f530a047827 */ /* 0x000fe200078e00ff */
[----:B------:R-:W-:-:S03]  /*0290*/  UIADD3 UR10, UR5, -0x4498517b, URZ ;  /* 0xbb67ae85050a7890 */ /* 0x000fc6000fffe03f */
[----:B-1----:R-:W-:Y:S01]  /*02a0*/  IMAD R2, R10, -0x2daee0ad, RZ ;  /* 0xd2511f530a027824 */ /* 0x002fe200078e02ff */
[----:B------:R-:W-:Y:S01]  /*02b0*/  LOP3.LUT R4, R4, UR5, RZ, 0x3c, !PT ;  /* 0x0000000504047c12 */ /* 0x000fe2000f8e3cff */
[----:B------:R-:W-:Y:S01]  /*02c0*/  IMAD.HI.U32 R3, R0, -0x2daee0ad, RZ ;  /* 0xd2511f5300037827 */ /* 0x000fe200078e00ff */
[----:B------:R-:W-:-:S04]  /*02d0*/  UIADD3 UR9, UR4, -0x61c88647, URZ ;  /* 0x9e3779b904097890 */ /* 0x000fc8000fffe03f */
[----:B------:R-:W-:Y:S01]  /*02e0*/  LOP3.LUT R5, R3, UR10, R2, 0x96, !PT ;  /* 0x0000000a03057c12 */ /* 0x000fe2000f8e9602 */
[----:B------:R-:W-:Y:S02]  /*02f0*/  IMAD R2, R12, -0x326172a9, RZ ;  /* 0xcd9e8d570c027824 */ /* 0x000fe400078e02ff */
[----:B------:R-:W-:Y:S01]  /*0300*/  IMAD.HI.U32 R3, R4, -0x326172a9, RZ ;  /* 0xcd9e8d5704037827 */ /* 0x000fe200078e00ff */
[----:B------:R-:W-:-:S03]  /*0310*/  UIADD3 UR11, UR4, 0x3c6ef372, URZ ;  /* 0x3c6ef372040b7890 */ /* 0x000fc6000fffe03f */
[----:B------:R-:W-:Y:S01]  /*0320*/  IMAD R4, R4, -0x326172a9, RZ ;  /* 0xcd9e8d5704047824 */ /* 0x000fe200078e02ff */
[----:B------:R-:W-:Y:S01]  /*0330*/  LOP3.LUT R2, R3, UR9, R2, 0x96, !PT ;  /* 0x0000000903027c12 */ /* 0x000fe2000f8e9602 */
        /* <DEDUP_REMOVED lines=9> */
[----:B------:R-:W-:-:S03]  /*03d0*/  UIADD3 UR13, UR4, -0x255992d5, URZ ;  /* 0xdaa66d2b040d7890 */ /* 0x000fc6000fffe03f */
        /* <DEDUP_REMOVED lines=26> */
[C---:B------:R-:W-:Y:S01]  /*0580*/  IMAD.HI.U32 R3, R2.reuse, -0x2daee0ad, RZ ;  /* 0xd2511f5302037827 */ /* 0x040fe200078e00ff */
[----:B------:R-:W-:Y:S01]  /*0590*/  UIADD3 UR22, UR5, 0x1fd5c5a3, URZ ;  /* 0x1fd5c5a305167890 */ /* 0x000fe2000fffe03f */
[----:B------:R-:W-:Y:S02]  /*05a0*/  @!P0 CS2R R36, SRZ ;  /* 0x0000000000248805 */ /* 0x000fe4000001ff00 */
[----:B------:R-:W-:Y:S01]  /*05b0*/  IMAD R2, R2, -0x2daee0ad, RZ ;  /* 0xd2511f5302027824 */ /* 0x000fe200078e02ff */
[----:B------:R-:W-:Y:S01]  /*05c0*/  LOP3.LUT R0, R3, UR20, R0, 0x96, !PT ;  /* 0x0000001403007c12 */ /* 0x000fe2000f8e9600 */
[----:B------:R-:W-:Y:S01]  /*05d0*/  IMAD.HI.U32 R5, R15, -0x2daee0ad, RZ ;  /* 0xd2511f530f057827 */ /* 0x000fe200078e00ff */
[----:B------:R-:W-:Y:S01]  /*05e0*/  UIADD3 UR21, UR4, 0x5384540f, URZ ;  /* 0x5384540f04157890 */ /* 0x000fe2000fffe03f */
[----:B0-----:R-:W-:-:S02]  /*05f0*/  PRMT R9, RZ, 0x5410, R36 ;  /* 0x00005410ff097816 */ /* 0x001fc40000000024 */
[----:B------:R-:W-:Y:S01]  /*0600*/  PRMT R8, RZ, 0x7610, R36 ;  /* 0x00007610ff087816 */ /* 0x000fe20000000024 */
[----:B------:R-:W-:Y:S01]  /*0610*/  IMAD R36, R4, -0x326172a9, RZ ;  /* 0xcd9e8d5704247824 */ /* 0x000fe200078e02ff */
[----:B------:R-:W-:Y:S02]  /*0620*/  LOP3.LUT R42, R5, UR22, R2, 0x96, !PT ;  /* 0x00000016052a7c12 */ /* 0x000fe4000f8e9602 */
[--C-:B------:R-:W-:Y:S02]  /*0630*/  PRMT R7, RZ, 0x5410, R37.reuse ;  /* 0x00005410ff077816 */ /* 0x100fe40000000025 */
[----:B------:R-:W-:Y:S01]  /*0640*/  PRMT R6, RZ, 0x7610, R37 ;  /* 0x00007610ff067816 */ /* 0x000fe20000000025 */
        /* <DEDUP_REMOVED lines=8> */
[----:B------:R-:W-:Y:S01]  /*06d0*/  IMAD.WIDE.U32 R40, R36, -0x2daee0ad, RZ ;  /* 0xd2511f5324287825 */ /* 0x000fe200078e00ff */
[----:B------:R-:W-:Y:S01]  /*06e0*/  @!P0 CS2R R38, SRZ ;  /* 0x0000000000268805 */ /* 0x000fe2000001ff00 */
[----:B------:R-:W-:-:S03]  /*06f0*/  @!P0 CS2R R16, SRZ ;  /* 0x0000000000108805 */ /* 0x000fc6000001ff00 */
[----:B------:R-:W-:Y:S01]  /*0700*/  LOP3.LUT R37, R41, UR24, R37, 0x96, !PT ;  /* 0x0000001829257c12 */ /* 0x000fe2000f8e9625 */
[----:B------:R-:W-:Y:S01]  /*0710*/  @!P0 CS2R R18, SRZ ;  /* 0x0000000000128805 */ /* 0x000fe2000001ff00 */
[--C-:B------:R-:W-:Y:S01]  /*0720*/  PRMT R5, RZ, 0x5410, R38.reuse ;  /* 0x00005410ff057816 */ /* 0x100fe20000000026 */
[----:B------:R-:W-:Y:S01]  /*0730*/  UIADD3 UR25, UR4, -0x700cb87f, URZ ;  /* 0x8ff3478104197890 */ /* 0x000fe2000fffe03f */
[----:B------:R-:W-:Y:S01]  /*0740*/  PRMT R4, RZ, 0x7610, R38 ;  /* 0x00007610ff047816 */ /* 0x000fe20000000026 */
[----:B------:R-:W-:Y:S01]  /*0750*/  UIADD3 UR26, UR5, -0x695add53, URZ ;  /* 0x96a522ad051a7890 */ /* 0x000fe2000fffe03f */
[--C-:B------:R-:W-:Y:S01]  /*0760*/  PRMT R3, RZ, 0x5410, R39.reuse ;  /* 0x00005410ff037816 */ /* 0x100fe20000000027 */
[----:B------:R-:W-:Y:S01]  /*0770*/  IMAD R45, R42, -0x326172a9, RZ ;  /* 0xcd9e8d572a2d7824 */ /* 0x000fe200078e02ff */
[----:B------:R-:W-:Y:S01]  /*0780*/  PRMT R2, RZ, 0x7610, R39 ;  /* 0x00007610ff027816 */ /* 0x000fe20000000027 */
[----:B------:R-:W-:Y:S01]  /*0790*/  IMAD.HI.U32 R43, R64, -0x2daee0ad, RZ ;  /* 0xd2511f53402b7827 */ /* 0x000fe200078e00ff */
[----:B------:R-:W-:-:S03]  /*07a0*/  PRMT R15, RZ, 0x5410, R17 ;  /* 0x00005410ff0f7816 */ /* 0x000fc60000000011 */
[----:B------:R-:W-:Y:S01]  /*07b0*/  IMAD.WIDE.U32 R38, R37, -0x326172a9, RZ ;  /* 0xcd9e8d5725267825 */ /* 0x000fe200078e00ff */
[----:B------:R-:W-:Y:S01]  /*07c0*/  PRMT R36, RZ, 0x7610, R17 ;  /* 0x00007610ff247816 */ /* 0x000fe20000000011 */
[----:B------:R-:W-:Y:S01]  /*07d0*/  HFMA2.MMA R66, -RZ, RZ, 0, 0 ;  /* 0x00000000ff427435 */ /* 0x000fe200000001ff */
[--C-:B------:R-:W-:Y:S01]  /*07e0*/  PRMT R17, RZ, 0x5410, R18.reuse ;  /* 0x00005410ff117816 */ /* 0x100fe20000000012 */
[----:B------:R-:W-:Y:S01]  /*07f0*/  BSSY B0, `(.L_x_1136) ;  /* 0x0000670000007945 */ /* 0x000fe20003800000 */
[----:B------:R-:W-:Y:S01]  /*0800*/  PRMT R37, RZ, 0x7610, R18 ;  /* 0x00007610ff257816 */ /* 0x000fe20000000012 */
[----:B------:R-:W-:Y:S01]  /*0810*/  IMAD R64, R64, -0x2daee0ad, RZ ;  /* 0xd2511f5340407824 */ /* 0x000fe200078e02ff */
[----:B------:R-:W-:Y:S02]  /*0820*/  PRMT R0, RZ, 0x5410, R16 ;  /* 0x00005410ff007816 */ /* 0x000fe40000000010 */
[--C-:B------:R-:W-:Y:S02]  /*0830*/  PRMT R18, RZ, 0x5410, R19.reuse ;  /* 0x00005410ff127816 */ /* 0x100fe40000000013 */
[----:B------:R-:W-:-:S02]  /*0840*/  PRMT R41, RZ, 0x7610, R19 ;  /* 0x00007610ff297816 */ /* 0x000fc40000000013 */
[----:B------:R-:W-:Y:S02]  /*0850*/  LOP3.LUT R40, R43, UR26, R40, 0x96, !PT ;  /* 0x0000001a2b287c12 */ /* 0x000fe4000f8e9628 */
[----:B------:R-:W-:Y:S02]  /*0860*/  LOP3.LUT R39, R39, UR25, R45, 0x96, !PT ;  /* 0x0000001927277c12 */ /* 0x000fe4000f8e962d */
[----:B------:R-:W-:Y:S02]  /*0870*/  PRMT R16, RZ, 0x7610, R16 ;  /* 0x00007610ff107816 */ /* 0x000fe40000000010 */
[----:B------:R-:W-:Y:S01]  /*0880*/  LOP3.LUT R72, R72, 0x3, RZ, 0xc0, !PT ;  /* 0x0000000348487812 */ /* 0x000fe200078ec0ff */
[----:B------:R-:W-:Y:S01]  /*0890*/  ULDC.U8 UR8, c[0x0][0x1f0] ;  /* 0x00007c0000087ab9 */ /* 0x000fe20000000000 */
[--C-:B--2---:R-:W-:Y:S02]  /*08a0*/  PRMT R19, RZ, 0x5410, R20.reuse ;  /* 0x00005410ff137816 */ /* 0x104fe40000000014 */
[----:B------:R-:W-:-:S02]  /*08b0*/  PRMT R43, RZ, 0x7610, R20 ;  /* 0x00007610ff2b7816 */ /* 0x000fc40000000014 */
[--C-:B---3--:R-:W-:Y:S02]  /*08c0*/  PRMT R65, RZ, 0x5410, R32.reuse ;  /* 0x00005410ff417816 */ /* 0x108fe40000000020 */
[----:B------:R-:W-:Y:S02]  /*08d0*/  PRMT R69, RZ, 0x7610, R32 ;  /* 0x00007610ff457816 */ /* 0x000fe40000000020 */
[----:B------:R-:W-:Y:S02]  /*08e0*/  PRMT R32, RZ, 0x5410, R33 ;  /* 0x00005410ff207816 */ /* 0x000fe40000000021 */
[----:B------:R-:W-:Y:S02]  /*08f0*/  PRMT R68, RZ, 0x5410, R34 ;  /* 0x00005410ff447816 */ /* 0x000fe40000000022 */
[--C-:B------:R-:W-:Y:S02]  /*0900*/  PRMT R42, RZ, 0x5410, R21.reuse ;  /* 0x00005410ff2a7816 */ /* 0x100fe40000000015 */
[----:B------:R-:W-:-:S02]  /*0910*/  PRMT R45, RZ, 0x7610, R21 ;  /* 0x00007610ff2d7816 */ /* 0x000fc40000000015 */
[--C-:B------:R-:W-:Y:S02]  /*0920*/  PRMT R44, RZ, 0x5410, R22.reuse ;  /* 0x00005410ff2c7816 */ /* 0x100fe40000000016 */
[----:B------:R-:W-:Y:S02]  /*0930*/  PRMT R47, RZ, 0x7610, R22 ;  /* 0x00007610ff2f7816 */ /* 0x000fe40000000016 */
[--C-:B------:R-:W-:Y:S02]  /*0940*/  PRMT R46, RZ, 0x5410, R23.reuse ;  /* 0x00005410ff2e7816 */ /* 0x100fe40000000017 */
[----:B------:R-:W-:Y:S02]  /*0950*/  PRMT R49, RZ, 0x7610, R23 ;  /* 0x00007610ff317816 */ /* 0x000fe40000000017 */
[--C-:B----4-:R-:W-:Y:S02]  /*0960*/  PRMT R48, RZ, 0x5410, R24.reuse ;  /* 0x00005410ff307816 */ /* 0x110fe40000000018 */
        /* <DEDUP_REMOVED lines=15> */
[----:B------:R-:W-:Y:S02]  /*0a60*/  PRMT R33, RZ, 0x7610, R33 ;  /* 0x00007610ff217816 */ /* 0x000fe40000000021 */
[----:B------:R-:W-:Y:S02]  /*0a70*/  PRMT R34, RZ, 0x7610, R34 ;  /* 0x00007610ff227816 */ /* 0x000fe40000000022 */
[--C-:B------:R-:W-:Y:S02]  /*0a80*/  PRMT R71, RZ, 0x5410, R35.reuse ;  /* 0x00005410ff477816 */ /* 0x100fe40000000023 */
[----:B------:R-:W-:-:S02]  /*0a90*/  PRMT R70, RZ, 0x7610, R35 ;  /* 0x00007610ff467816 */ /* 0x000fc40000000023 */
.L_x_1252:
[----:B------:R-:W-:Y:S01]  /*0aa0*/  ISETP.NE.U32.AND P1, PT, RZ, c[0x0][0x1c0], PT ;  /* 0x00007000ff007a0c */ /* 0x000fe20003f25070 */
[----:B------:R-:W-:Y:S01]  /*0ab0*/  IMAD R24, R13, c[0x0][0x168], RZ ;  /* 0x00005a000d187a24 */ /* 0x000fe200078e02ff */
[----:B------:R-:W-:Y:S01]  /*0ac0*/  ISETP.NE.U32.AND P0, PT, RZ, c[0x0][0x180], PT ;  /* 0x00006000ff007a0c */ /* 0x000fe20003f05070 */
[----:B------:R-:W-:Y:S01]  /*0ad0*/  IMAD.MOV.U32 R83, RZ, RZ, 0x10 ;  /* 0x00000010ff537424 */ /* 0x000fe200078e00ff */
[----:B------:R-:W-:-:S02]  /*0ae0*/  ISETP.NE.AND.EX P1, PT, RZ, c[0x0][0x1c4], PT, P1 ;  /* 0x00007100ff007a0c */ /* 0x000fc40003f25310 */
[----:B------:R-:W-:Y:S02]  /*0af0*/  ISETP.NE.AND.EX P0, PT, RZ, c[0x0][0x184], PT, P0 ;  /* 0x00006100ff007a0c */ /* 0x000fe40003f05300 */
[----:B------:R-:W-:-:S04]  /*0b00*/  SHF.R.S32.HI R25, RZ, 0x1f, R24 ;  /* 0x0000001fff197819 */ /* 0x000fc80000011418 */
[----:B------:R-:W-:-:S04]  /*0b10*/  LEA.HI R25, R25, R24, RZ, 0x3 ;  /* 0x0000001819197211 */ /* 0x000fc800078f18ff */
[----:B------:R-:W-:Y:S01]  /*0b20*/  LEA.HI.SX32 R86, R25, R14, 0x1d ;  /* 0x0000000e19567211 */ /* 0x000fe200078feaff */
[----:B------:R-:W-:-:S03]  /*0b30*/  @P1 IMAD.MOV.U32 R74, RZ, RZ, 0x2 ;  /* 0x00000002ff4a1424 */ /* 0x000fc600078e00ff */
[----:B------:R-:W-:Y:S01]  /*0b40*/  @P0 LEA R30, P2, R86, c[0x0][0x180], 0x4 ;  /* 0x00006000561e0a11 */ /* 0x000fe200078420ff */
[----:B------:R-:W-:-:S03]  /*0b50*/  @P1 IMAD.WIDE R74, R13, R74, c[0x0][0x1c0] ;  /* 0x000070000d4a1625 */ /* 0x000fc600078e024a */
[C---:B------:R-:W-:Y:S01]  /*0b60*/  @P0 LEA.HI.X R31, R86.reuse, c[0x0][0x184], RZ, 0x4, P2 ;  /* 0x00006100561f0a11 */ /* 0x040fe200010f24ff */
[----:B------:R-:W-:Y:S02]  /*0b70*/  IMAD.WIDE.U32 R24, R86, R83, c[0x0][0x170] ;  /* 0x00005c0056187625 */ /* 0x000fe400078e0053 */
[----:B------:R-:W2:Y:S04]  /*0b80*/  @P1 LDG.E.U16 R74, [R74.64] ;  /* 0x000000064a4a1981 */ /* 0x000ea8000c1e1500 */
[----:B------:R-:W5:Y:S04]  /*0b90*/  LDG.E.128 R24, [R24.64] ;  /* 0x0000000618187981 */ /* 0x000f68000c1e1d00 */
[----:B------:R0:W5:Y:S01]  /*0ba0*/  @P0 LDG.E.128 R20, [R30.64] ;  /* 0x000000061e140981 */ /* 0x000162000c1e1d00 */
[C---:B------:R-:W-:Y:S01]  /*0bb0*/  ISETP.NE.AND P2, PT, R72.reuse, 0x1, PT ;  /* 0x000000014800780c */ /* 0x040fe20003f45270 */
[----:B------:R-:W-:Y:S01]  /*0bc0*/  BSSY B1, `(.L_x_1137) ;  /* 0x000000e000017945 */ /* 0x000fe20003800000 */
[----:B------:R-:W-:Y:S01]  /*0bd0*/  IMAD.MOV.U32 R29, RZ, RZ, 0x3f800000 ;  /* 0x3f800000ff1d7424 */ /* 0x000fe200078e00ff */
[----:B------:R-:W-:-:S02]  /*0be0*/  IADD3 R73, R72, 0x1, RZ ;  /* 0x0000000148497810 */ /* 0x000fc40007ffe0ff */
[----:B--2---:R-:W-:-:S08]  /*0bf0*/  @P1 PRMT R29, RZ, 0x5410, R74 ;  /* 0x00005410ff1d1816 */ /* 0x004fd0000000004a */
[----:B------:R-:W-:Y:S05]  /*0c00*/  @!P2 BRA `(.L_x_1138) ;  /* 0x000000800000a947 */ /* 0x000fea0003800000 */
[----:B0-----:R-:W-:Y:S01]  /*0c10*/  ISETP.NE.AND P1, PT, R72, 0x2, PT ;  /* 0x000000024800780c */ /* 0x001fe20003f25270 */
[----:B------:R-:W-:-:S12]  /*0c20*/  IMAD.MOV.U32 R35, RZ, RZ, R40 ;  /* 0x000000ffff237224 */ /* 0x000fd800078e0028 */
[----:B------:R-:W-:Y:S05]  /*0c30*/  @!P1 BRA `(.L_x_1139) ;  /* 0x0000006000009947 */ /* 0x000fea0003800000 */
[----:B------:R-:W-:Y:S02]  /*0c40*/  ISETP.NE.AND P1, PT, R72, 0x3, PT ;  /* 0x000000034800780c */ /* 0x000fe40003f25270 */
[----:B------:R-:W-:-:S11]  /*0c50*/  MOV R35, R39 ;  /* 0x0000002700237202 */ /* 0x000fd60000000f00 */
[----:B------:R-:W-:Y:S05]  /*0c60*/  @P1 BRA `(.L_x_1139) ;  /* 0x0000003000001947 */ /* 0x000fea0003800000 */
[----:B------:R-:W-:Y:S01]  /*0c70*/  IMAD.MOV.U32 R35, RZ, RZ, R64 ;  /* 0x000000ffff237224 */ /* 0x000fe200078e0040 */
[----:B------:R-:W-:Y:S05]  /*0c80*/  BRA `(.L_x_1139) ;  /* 0x0000001000007947 */ /* 0x000fea0003800000 */
.L_x_1138:
[----:B0-----:R-:W-:Y:S02]  /*0c90*/  IMAD.MOV.U32 R35, RZ, RZ, R38 ;  /* 0x000000ffff237224 */ /* 0x001fe400078e0026 */
.L_x_1139:
[----:B------:R-:W-:Y:S05]  /*0ca0*/  BSYNC B1 ;  /* 0x0000000000017941 */ /* 0x000fea0003800000 */
.L_x_1137:
        /* <DEDUP_REMOVED lines=16> */
.L_x_1143:
[----:B------:R-:W-:Y:S05]  /*0db0*/  BSYNC B2 ;  /* 0x0000000000027941 */ /* 0x000fea0003800000 */
.L_x_1142:
        /* <DEDUP_REMOVED lines=37> */
[----:B------:R-:W-:Y:S01]  /*1010*/  LOP3.LUT R30, R75, UR23, R30, 0x96, !PT ;  /* 0x000000174b1e7c12 */ /* 0x000fe2000f8e961e */
[----:B------:R-:W-:-:S04]  /*1020*/  IMAD.WIDE.U32 R38, R38, -0x326172a9, RZ ;  /* 0xcd9e8d5726267825 */ /* 0x000fc800078e00ff */
[----:B------:R-:W-:Y:S01]  /*1030*/  IMAD.WIDE.U32 R30, R30, -0x2daee0ad, RZ ;  /* 0xd2511f531e1e7825 */ /* 0x000fe200078e00ff */
[----:B------:R-:W-:-:S03]  /*1040*/  LOP3.LUT R39, R39, UR25, R74, 0x96, !PT ;  /* 0x0000001927277c12 */ /* 0x000fc6000f8e964a */
[----:B------:R-:W-:Y:S01]  /*1050*/  IMAD.MOV.U32 R64, RZ, RZ, R30 ;  /* 0x000000ffff407224 */ /* 0x000fe200078e001e */
[----:B------:R-:W-:Y:S02]  /*1060*/  LOP3.LUT R40, R31, UR26, R72, 0x96, !PT ;  /* 0x0000001a1f287c12 */ /* 0x000fe4000f8e9648 */
.L_x_1141:
[----:B------:R-:W-:Y:S05]  /*1070*/  BSYNC B1 ;  /* 0x0000000000017941 */ /* 0x000fea0003800000 */
.L_x_1140:
        /* <DEDUP_REMOVED lines=13> */
[----:B------:R-:W-:-:S04]  /*1150*/  FMUL.FTZ R30, R19, R30 ;  /* 0x0000001e131e7220 */ /* 0x000fc80000410000 */
[----:B------:R-:W-:-:S06]  /*1160*/  @P0 FADD.FTZ R30, R30, R31 ;  /* 0x0000001f1e1e0221 */ /* 0x000fcc0000010000 */
        /* <DEDUP_REMOVED lines=9> */
.L_x_1145:
[----:B------:R-:W-:Y:S02]  /*1200*/  IMAD.MOV.U32 R31, RZ, RZ, R38 ;  /* 0x000000ffff1f7224 */ /* 0x000fe400078e0026 */
.L_x_1146:
[----:B------:R-:W-:Y:S05]  /*1210*/  BSYNC B1 ;  /* 0x0000000000017941 */ /* 0x000fea0003800000 */
.L_x_1144:
        /* <DEDUP_REMOVED lines=16> */
.L_x_1150:
[----:B------:R-:W-:Y:S05]  /*1320*/  BSYNC B2 ;  /* 0x0000000000027941 */ /* 0x000fea0003800000 */
.L_x_1149:
        /* <DEDUP_REMOVED lines=43> */
.L_x_1148:
[----:B------:R-:W-:Y:S05]  /*15e0*/  BSYNC B1 ;  /* 0x0000000000017941 */ /* 0x000fea0003800000 */
.L_x_1147:
        /* <DEDUP_REMOVED lines=11> */
[----:B------:R-:W-:Y:S01]  /*16a0*/  FMUL.FTZ R75, R43, R72 ;  /* 0x000000482b4b7220 */ /* 0x000fe20000410000 */
        /* <DEDUP_REMOVED lines=11> */
.L_x_1152:
[----:B------:R-:W-:Y:S02]  /*1760*/  IMAD.MOV.U32 R24, RZ, RZ, R38 ;  /* 0x000000ffff187224 */ /* 0x000fe400078e0026 */
.L_x_1153:
[----:B------:R-:W-:Y:S05]  /*1770*/  BSYNC B1 ;  /* 0x0000000000017941 */ /* 0x000fea0003800000 */
.L_x_1151:
        /* <DEDUP_REMOVED lines=16> */
.L_x_1157:
[----:B------:R-:W-:Y:S05]  /*1880*/  BSYNC B2 ;  /* 0x0000000000027941 */ /* 0x000fea0003800000 */
.L_x_1156:
        /* <DEDUP_REMOVED lines=43> */
.L_x_1155:
[----:B------:R-:W-:Y:S05]  /*1b40*/  BSYNC B1 ;  /* 0x0000000000017941 */ /* 0x000fea0003800000 */
.L_x_1154:
        /* <DEDUP_REMOVED lines=8> */
[----:B------:R-:W-:-:S04]  /*1bd0*/  FSETP.GTU.FTZ.AND P1, PT, R31, c[0x0][0x1e4], PT ;  /* 0x000079001f007a0b */ /* 0x000fc80003f3c000 */
[----:B------:R-:W-:-:S05]  /*1be0*/  FSEL R73, R73, RZ, !P1 ;  /* 0x000000ff49497208 */ /* 0x000fca0004800000 */
[----:B------:R-:W-:Y:S01]  /*1bf0*/  FMUL.FTZ R31, R42, R73 ;  /* 0x000000492a1f7220 */ /* 0x000fe20000410000 */
        /* <DEDUP_REMOVED lines=11> */
.L_x_1159:
[----:B------:R-:W-:Y:S02]  /*1cb0*/  MOV R24, R38 ;  /* 0x0000002600187202 */ /* 0x000fe40000000f00 */
.L_x_1160:
[----:B------:R-:W-:Y:S05]  /*1cc0*/  BSYNC B1 ;  /* 0x0000000000017941 */ /* 0x000fea0003800000 */
.L_x_1158:
        /* <DEDUP_REMOVED lines=16> */
.L_x_1164:
[----:B------:R-:W-:Y:S05]  /*1dd0*/  BSYNC B2 ;  /* 0x0000000000027941 */ /* 0x000fea0003800000 */
.L_x_1163:
        /* <DEDUP_REMOVED lines=43> */
.L_x_1162:
[----:B------:R-:W-:Y:S05]  /*2090*/  BSYNC B1 ;  /* 0x0000000000017941 */ /* 0x000fea0003800000 */
.L_x_1161:
[----:B------:R0:W1:Y:S01]  /*20a0*/  I2F.U32 R77, R24 ;  /* 0x00000018004d7306 */ /* 0x0000620000201000 */
[C---:B------:R-:W-:Y:S01]  /*20b0*/  ISETP.NE.AND P3, PT, R73.reuse, 0x1, PT ;  /* 0x000000014900780c */ /* 0x040fe20003f65270 */
[----:B------:R-:W-:Y:S01]  /*20c0*/  BSSY B1, `(.L_x_1165) ;  /* 0x0000015000017945 */ /* 0x000fe20003800000 */
[----:B------:R-:W-:Y:S02]  /*20d0*/  IADD3 R72, R73, 0x1, RZ ;  /* 0x0000000149487810 */ /* 0x000fe40007ffe0ff */
[----:B0-----:R-:W-:-:S05]  /*20e0*/  PRMT R24, RZ, 0x7610, R25 ;  /* 0x00007610ff187816 */ /* 0x001fca0000000019 */
[----:B------:R-:W-:Y:S02]  /*20f0*/  FMUL.FTZ R25, R24, R29 ;  /* 0x0000001d18197220 */ /* 0x000fe40000410000 */
[----:B-1----:R-:W-:Y:S02]  /*2100*/  FFMA.FTZ R77, R77, R28, 1.1641532182693481445e-10 ;  /* 0x2f0000004d4d7423 */ /* 0x002fe4000001001c */
[----:B------:R-:W-:-:S03]  /*2110*/  FMUL.FTZ R25, R25, c[0x0][0x1e8] ;  /* 0x00007a0019197a20 */ /* 0x000fc60000410000 */
[----:B------:R-:W-:-:S04]  /*2120*/  FSETP.GTU.FTZ.AND P2, PT, R77, c[0x0][0x1e4], PT ;  /* 0x000079004d007a0b */ /* 0x000fc80003f5c000 */
[----:B------:R-:W-:Y:S02]  /*2130*/  FSEL R76, R25, RZ, !P2 ;  /* 0x000000ff194c7208 */ /* 0x000fe40005000000 */
[----:B------:R-:W-:-:S03]  /*2140*/  @P0 PRMT R25, RZ, 0x7610, R21 ;  /* 0x00007610ff190816 */ /* 0x000fc60000000015 */
        /* <DEDUP_REMOVED lines=11> */
.L_x_1166:
[----:B------:R-:W-:Y:S02]  /*2200*/  IMAD.MOV.U32 R77, RZ, RZ, R38 ;  /* 0x000000ffff4d7224 */ /* 0x000fe400078e0026 */
.L_x_1167:
[----:B------:R-:W-:Y:S05]  /*2210*/  BSYNC B1 ;  /* 0x0000000000017941 */ /* 0x000fea0003800000 */
.L_x_1165:
        /* <DEDUP_REMOVED lines=16> */
.L_x_1171:
[----:B------:R-:W-:Y:S05]  /*2320*/  BSYNC B2 ;  /* 0x0000000000027941 */ /* 0x000fea0003800000 */
.L_x_1170:
        /* <DEDUP_REMOVED lines=43> */
.L_x_1169:
[----:B------:R-:W-:Y:S05]  /*25e0*/  BSYNC B1 ;  /* 0x0000000000017941 */ /* 0x000fea0003800000 */
.L_x_1168:
        /* <DEDUP_REMOVED lines=9> */
[----:B------:R-:W-:-:S03]  /*2680*/  IADD3 R24, R72, 0x1, RZ ;  /* 0x0000000148187810 */ /* 0x000fc60007ffe0ff */
[----:B------:R-:W-:Y:S01]  /*2690*/  FMUL.FTZ R74, R44, R25 ;  /* 0x000000192c4a7220 */ /* 0x000fe20000410000 */
[----:B------:R-:W-:-:S05]  /*26a0*/  @P0 PRMT R25, RZ, 0x5410, R22 ;  /* 0x00005410ff190816 */ /* 0x000fca0000000016 */
        /* <DEDUP_REMOVED lines=10> */
.L_x_1173:
[----:B------:R-:W-:Y:S02]  /*2750*/  IMAD.MOV.U32 R77, RZ, RZ, R38 ;  /* 0x000000ffff4d7224 */ /* 0x000fe400078e0026 */
.L_x_1174:
[----:B------:R-:W-:Y:S05]  /*2760*/  BSYNC B1 ;  /* 0x0000000000017941 */ /* 0x000fea0003800000 */
.L_x_1172:
        /* <DEDUP_REMOVED lines=16> */
.L_x_1178:
[----:B------:R-:W-:Y:S05]  /*2870*/  BSYNC B2 ;  /* 0x0000000000027941 */ /* 0x000fea0003800000 */
.L_x_1177:
        /* <DEDUP_REMOVED lines=43> */
.L_x_1176:
[----:B------:R-:W-:Y:S05]  /*2b30*/  BSYNC B1 ;  /* 0x0000000000017941 */ /* 0x000fea0003800000 */
.L_x_1175:
        /* <DEDUP_REMOVED lines=22> */
.L_x_1180:
[----:B------:R-:W-:Y:S02]  /*2ca0*/  IMAD.MOV.U32 R26, RZ, RZ, R38 ;  /* 0x000000ffff1a7224 */ /* 0x000fe400078e0026 */
.L_x_1181:
[----:B------:R-:W-:Y:S05]  /*2cb0*/  BSYNC B1 ;  /* 0x0000000000017941 */ /* 0x000fea0003800000 */
.L_x_1179:
        /* <DEDUP_REMOVED lines=16> */
.L_x_1185:
[----:B------:R-:W-:Y:S05]  /*2dc0*/  BSYNC B2 ;  /* 0x0000000000027941 */ /* 0x000fea0003800000 */
.L_x_1184:
        /* <DEDUP_REMOVED lines=43> */
.L_x_1183:
[----:B------:R-:W-:Y:S05]  /*3080*/  BSYNC B1 ;  /* 0x0000000000017941 */ /* 0x000fea0003800000 */
.L_x_1182:
        /* <DEDUP_REMOVED lines=22> */
.L_x_1187:
[----:B------:R-:W-:Y:S02]  /*31f0*/  IMAD.MOV.U32 R26, RZ, RZ, R38 ;  /* 0x000000ffff1a7224 */ /* 0x000fe400078e0026 */
.L_x_1188:
[----:B------:R-:W-:Y:S05]  /*3200*/  BSYNC B1 ;  /* 0x0000000000017941 */ /* 0x000fea0003800000 */
.L_x_1186:
        /* <DEDUP_REMOVED lines=18> */
.L_x_1192:
[----:B------:R-:W-:Y:S05]  /*3330*/  BSYNC B2 ;  /* 0x0000000000027941 */ /* 0x000fea0003800000 */
.L_x_1191:
        /* <DEDUP_REMOVED lines=43> */
.L_x_1190:
[----:B------:R-:W-:Y:S05]  /*35f0*/  BSYNC B1 ;  /* 0x0000000000017941 */ /* 0x000fea0003800000 */
.L_x_1189:
[----:B------:R-:W0:Y:S01]  /*3600*/  I2F.U32 R25, R26 ;  /* 0x0000001a00197306 */ /* 0x000e220000201000 */
[----:B------:R-:W-:Y:S01]  /*3610*/  IMAD.SHL.U32 R73, R86, 0x10, RZ ;  /* 0x0000001056497824 */ /* 0x000fe200078e00ff */
[----:B------:R-:W-:Y:S02]  /*3620*/  PRMT R24, RZ, 0x7610, R27 ;  /* 0x00007610ff187816 */ /* 0x000fe4000000001b */
[----:B------:R-:W-:Y:S02]  /*3630*/  ISETP.NE.AND P6, PT, R35, RZ, PT ;  /* 0x000000ff2300720c */ /* 0x000fe40003fc5270 */
[----:B------:R-:W-:Y:S01]  /*3640*/  SEL R82, RZ, 0x10000, P5 ;  /* 0x00010000ff527807 */ /* 0x000fe20002800000 */
[----:B------:R-:W-:Y:S01]  /*3650*/  FMUL.FTZ R24, R24, R29 ;  /* 0x0000001d18187220 */ /* 0x000fe20000410000 */
[----:B------:R-:W-:-:S02]  /*3660*/  SHF.R.U32.HI R35, RZ, 0x1c, R86 ;  /* 0x0000001cff237819 */ /* 0x000fc40000011656 */
[----:B------:R-:W-:Y:S01]  /*3670*/  IADD3 R80, P5, R73, c[0x0][0x188], RZ ;  /* 0x0000620049507a10 */ /* 0x000fe20007fbe0ff */
[----:B------:R-:W-:Y:S01]  /*3680*/  FMUL.FTZ R24, R24, c[0x0][0x1e8] ;  /* 0x00007a0018187a20 */ /* 0x000fe20000410000 */
[----:B------:R-:W-:Y:S02]  /*3690*/  SEL R85, RZ, 0x100, P4 ;  /* 0x00000100ff557807 */ /* 0x000fe40002000000 */
[----:B------:R-:W-:Y:S01]  /*36a0*/  IADD3.X R81, R35, c[0x0][0x18c], RZ, P5, !PT ;  /* 0x0000630023517a10 */ /* 0x000fe20002ffe4ff */
[----:B0-----:R-:W-:Y:S01]  /*36b0*/  FFMA.FTZ R25, R25, R28, 1.1641532182693481445e-10 ;  /* 0x2f00000019197423 */ /* 0x001fe2000001001c */
[----:B------:R-:W-:Y:S02]  /*36c0*/  SEL R90, RZ, 0x1, P2 ;  /* 0x00000001ff5a7807 */ /* 0x000fe40001000000 */
[----:B------:R-:W-:Y:S02]  /*36d0*/  SEL R88, RZ, 0x1, P1 ;  /* 0x00000001ff587807 */ /* 0x000fe40000800000 */
[----:B------:R-:W-:Y:S01]  /*36e0*/  FSETP.GTU.FTZ.AND P5, PT, R25, c[0x0][0x1e4], PT ;  /* 0x0000790019007a0b */ /* 0x000fe20003fbc000 */
[----:B------:R-:W-:Y:S01]  /*36f0*/  IMAD.WIDE.U32 R90, R90, 0x1000000, RZ ;  /* 0x010000005a5a7825 */ /* 0x000fe200078e00ff */
[----:B------:R-:W-:-:S02]  /*3700*/  @P0 PRMT R25, RZ, 0x7610, R23 ;  /* 0x00007610ff190816 */ /* 0x000fc40000000017 */
[----:B------:R-:W-:Y:S01]  /*3710*/  FSEL R24, R24, RZ, !P5 ;  /* 0x000000ff18187208 */ /* 0x000fe20006800000 */
[----:B------:R-:W-:Y:S01]  /*3720*/  IMAD.WIDE.U32 R88, R88, 0x10000, RZ ;  /* 0x0001000058587825 */ /* 0x000fe200078e00ff */
[----:B------:R-:W-:Y:S02]  /*3730*/  SEL R84, RZ, 0x1000000, P5 ;  /* 0x01000000ff547807 */ /* 0x000fe40002800000 */
[----:B------:R-:W-:Y:S01]  /*3740*/  ISETP.NE.AND P5, PT, R78, RZ, PT ;  /* 0x000000ff4e00720c */ /* 0x000fe20003fa5270 */
[----:B------:R-:W-:Y:S01]  /*3750*/  FMUL.FTZ R78, R49, R24 ;  /* 0x00000018314e7220 */ /* 0x000fe20000410000 */
[----:B------:R-:W-:Y:S02]  /*3760*/  LOP3.LUT R82, R85, R84, R82, 0xfe, !PT ;  /* 0x0000005455527212 */ /* 0x000fe400078efe52 */
[----:B------:R-:W-:Y:S01]  /*3770*/  SEL R84, RZ, 0x1, P5 ;  /* 0x00000001ff547807 */ /* 0x000fe20002800000 */
[----:B------:R-:W-:Y:S01]  /*3780*/  @P0 FADD.FTZ R78, R78, R25 ;  /* 0x000000194e4e0221 */ /* 0x000fe20000010000 */
[----:B------:R-:W-:-:S02]  /*3790*/  SEL R87, RZ, 0x1, P3 ;  /* 0x00000001ff577807 */ /* 0x000fc40001800000 */
[----:B------:R-:W-:Y:S01]  /*37a0*/  F2FP.BF16.PACK_AB R26, R79, R74 ;  /* 0x0000004a4f1a723e */ /* 0x000fe200000010ff */
[----:B------:R-:W-:Y:S01]  /*37b0*/  IMAD.WIDE.U32 R84, R84, 0x100, RZ ;  /* 0x0000010054547825 */ /* 0x000fe200078e00ff */
[----:B------:R-:W-:Y:S02]  /*37c0*/  F2FP.BF16.PACK_AB R25, R76, R31 ;  /* 0x0000001f4c19723e */ /* 0x000fe400000010ff */
[----:B------:R-:W-:Y:S02]  /*37d0*/  F2FP.BF16.PACK_AB R24, R75, R30 ;  /* 0x0000001e4b18723e */ /* 0x000fe400000010ff */
[----:B------:R-:W-:Y:S02]  /*37e0*/  F2FP.BF16.PACK_AB R27, R78, R77 ;  /* 0x0000004d4e1b723e */ /* 0x000fe400000010ff */
[----:B------:R-:W-:Y:S02]  /*37f0*/  LOP3.LUT R87, R91, R82, R87, 0xfe, !PT ;  /* 0x000000525b577212 */ /* 0x000fe400078efe57 */
[----:B------:R-:W-:Y:S01]  /*3800*/  LOP3.LUT R90, R84, R90, R88, 0xfe, !PT ;  /* 0x0000005a545a7212 */ /* 0x000fe200078efe58 */
[----:B------:R0:W-:Y:S01]  /*3810*/  STG.E.128 [R80.64], R24 ;  /* 0x0000001850007986 */ /* 0x0001e2000c101d06 */
[----:B------:R-:W-:-:S02]  /*3820*/  LEA R84, P1, R86, c[0x0][0x190], 0x3 ;  /* 0x0000640056547a11 */ /* 0x000fc400078218ff */
[C---:B------:R-:W-:Y:S02]  /*3830*/  IADD3 R82, R86.reuse, 0x20, RZ ;  /* 0x0000002056527810 */ /* 0x040fe40007ffe0ff */
[----:B------:R-:W-:Y:S02]  /*3840*/  LOP3.LUT R87, R85, R87, R89, 0xfe, !PT ;  /* 0x0000005755577212 */ /* 0x000fe400078efe59 */
[----:B------:R-:W-:Y:S02]  /*3850*/  LEA.HI.X R85, R86, c[0x0][0x194], RZ, 0x3, P1 ;  /* 0x0000650056557a11 */ /* 0x000fe400008f1cff */
[----:B0-----:R-:W-:Y:S02]  /*3860*/  SEL R25, RZ, 0x1, P6 ;  /* 0x00000001ff197807 */ /* 0x001fe40003000000 */
[----:B------:R-:W-:Y:S02]  /*3870*/  @P0 LEA R80, P1, R82, c[0x0][0x180], 0x4 ;  /* 0x0000600052500a11 */ /* 0x000fe400078220ff */
[----:B------:R-:W-:Y:S01]  /*3880*/  LOP3.LUT R86, R90, R25, RZ, 0xfc, !PT ;  /* 0x000000195a567212 */ /* 0x000fe200078efcff */
[C---:B------:R-:W-:Y:S01]  /*3890*/  IMAD.WIDE.U32 R24, R82.reuse, R83, c[0x0][0x170] ;  /* 0x00005c0052187625 */ /* 0x040fe200078e0053 */
[----:B------:R-:W-:-:S03]  /*38a0*/  @P0 LEA.HI.X R81, R82, c[0x0][0x184], RZ, 0x4, P1 ;  /* 0x0000610052510a11 */ /* 0x000fc600008f24ff */
[----:B------:R0:W-:Y:S04]  /*38b0*/  STG.E.64 [R84.64], R86 ;  /* 0x0000005654007986 */ /* 0x0001e8000c101b06 */
[----:B------:R0:W5:Y:S04]  /*38c0*/  @P0 LDG.E.128 R20, [R80.64] ;  /* 0x0000000650140981 */ /* 0x000168000c1e1d00 */
[----:B------:R-:W5:Y:S01]  /*38d0*/  LDG.E.128 R24, [R24.64] ;  /* 0x0000000618187981 */ /* 0x000f62000c1e1d00 */
        /* <DEDUP_REMOVED lines=12> */
.L_x_1194:
[----:B0-----:R-:W-:Y:S02]  /*39a0*/  IMAD.MOV.U32 R83, RZ, RZ, R38 ;  /* 0x000000ffff537224 */ /* 0x001fe400078e0026 */
.L_x_1195:
[----:B------:R-:W-:Y:S05]  /*39b0*/  BSYNC B1 ;  /* 0x0000000000017941 */ /* 0x000fea0003800000 */
.L_x_1193:
        /* <DEDUP_REMOVED lines=16> */
.L_x_1199:
[----:B------:R-:W-:Y:S05]  /*3ac0*/  BSYNC B2 ;  /* 0x0000000000027941 */ /* 0x000fea0003800000 */
.L_x_1198:
        /* <DEDUP_REMOVED lines=43> */
.L_x_1197:
[----:B------:R-:W-:Y:S05]  /*3d80*/  BSYNC B1 ;  /* 0x0000000000017941 */ /* 0x000fea0003800000 */
.L_x_1196:
[----:B------:R-:W0:Y:S01]  /*3d90*/  I2F.U32 R81, R83 ;  /* 0x0000005300517306 */ /* 0x000e220000201000 */
[----:B-----5:R-:W-:Y:S01]  /*3da0*/  PRMT R72, RZ, 0x5410, R24 ;  /* 0x00005410ff487816 */ /* 0x020fe20000000018 */
        /* <DEDUP_REMOVED lines=8> */
[----:B------:R-:W-:Y:S02]  /*3e30*/  ISETP.NE.AND P1, PT, R88, 0x1, PT ;  /* 0x000000015800780c */ /* 0x000fe40003f25270 */
[----:B------:R-:W-:Y:S01]  /*3e40*/  @P0 PRMT R72, RZ, 0x5410, R20 ;  /* 0x00005410ff480816 */ /* 0x000fe20000000014 */
[----:B------:R-:W-:-:S04]  /*3e50*/  FMUL.FTZ R81, R48, R81 ;  /* 0x0000005130517220 */ /* 0x000fc80000410000 */
        /* <DEDUP_REMOVED lines=10> */
.L_x_1201:
[----:B------:R-:W-:Y:S02]  /*3f00*/  MOV R72, R38 ;  /* 0x0000002600487202 */ /* 0x000fe40000000f00 */
.L_x_1202:
[----:B------:R-:W-:Y:S05]  /*3f10*/  BSYNC B1 ;  /* 0x0000000000017941 */ /* 0x000fea0003800000 */
.L_x_1200:
        /* <DEDUP_REMOVED lines=16> */
.L_x_1206:
[----:B------:R-:W-:Y:S05]  /*4020*/  BSYNC B2 ;  /* 0x0000000000027941 */ /* 0x000fea0003800000 */
.L_x_1205:
        /* <DEDUP_REMOVED lines=43> */
.L_x_1204:
[----:B------:R-:W-:Y:S05]  /*42e0*/  BSYNC B1 ;  /* 0x0000000000017941 */ /* 0x000fea0003800000 */
.L_x_1203:
[----:B------:R-:W0:Y:S01]  /*42f0*/  I2F.U32 R83, R72 ;  /* 0x0000004800537306 */ /* 0x000e220000201000 */
[----:B------:R-:W-:Y:S01]  /*4300*/  PRMT R24, RZ, 0x7610, R24 ;  /* 0x00007610ff187816 */ /* 0x000fe20000000018 */
[----:B------:R-:W-:Y:S01]  /*4310*/  BSSY B1, `(.L_x_1207) ;  /* 0x0000016000017945 */ /* 0x000fe20003800000 */
[----:B------:R-:W-:-:S03]  /*4320*/  @P0 PRMT R87, RZ, 0x7610, R20 ;  /* 0x00007610ff570816 */ /* 0x000fc60000000014 */
[----:B------:R-:W-:-:S04]  /*4330*/  FMUL.FTZ R24, R24, R29 ;  /* 0x0000001d18187220 */ /* 0x000fc80000410000 */
[----:B------:R-:W-:Y:S02]  /*4340*/  FMUL.FTZ R24, R24, c[0x0][0x1e8] ;  /* 0x00007a0018187a20 */ /* 0x000fe40000410000 */
[----:B0-----:R-:W-:-:S05]  /*4350*/  FFMA.FTZ R83, R83, R28, 1.1641532182693481445e-10 ;  /* 0x2f00000053537423 */ /* 0x001fca000001001c */
[----:B------:R-:W-:Y:S02]  /*4360*/  FSETP.GTU.FTZ.AND P1, PT, R83, c[0x0][0x1e4], PT ;  /* 0x0000790053007a0b */ /* 0x000fe40003f3c000 */
[----:B------:R-:W-:Y:S02]  /*4370*/  IADD3 R83, R80, 0x1, RZ ;  /* 0x0000000150537810 */ /* 0x000fe40007ffe0ff */
        /* <DEDUP_REMOVED lines=14> */
.L_x_1208:
[----:B------:R-:W-:Y:S02]  /*4460*/  IMAD.MOV.U32 R24, RZ, RZ, R38 ;  /* 0x000000ffff187224 */ /* 0x000fe400078e0026 */
.L_x_1209:
[----:B------:R-:W-:Y:S05]  /*4470*/  BSYNC B1 ;  /* 0x0000000000017941 */ /* 0x000fea0003800000 */
.L_x_1207:
        /* <DEDUP_REMOVED lines=16> */
.L_x_1213:
[----:B------:R-:W-:Y:S05]  /*4580*/  BSYNC B2 ;  /* 0x0000000000027941 */ /* 0x000fea0003800000 */
.L_x_1212:
        /* <DEDUP_REMOVED lines=43> */
.L_x_1211:
[----:B------:R-:W-:Y:S05]  /*4840*/  BSYNC B1 ;  /* 0x0000000000017941 */ /* 0x000fea0003800000 */
.L_x_1210:
        /* <DEDUP_REMOVED lines=9> */
[----:B------:R-:W-:-:S05]  /*48e0*/  FSEL R87, R72, RZ, !P1 ;  /* 0x000000ff48577208 */ /* 0x000fca0004800000 */
        /* <DEDUP_REMOVED lines=12> */
.L_x_1215:
[----:B------:R-:W-:Y:S02]  /*49b0*/  IMAD.MOV.U32 R24, RZ, RZ, R38 ;  /* 0x000000ffff187224 */ /* 0x000fe400078e0026 */
.L_x_1216:
[----:B------:R-:W-:Y:S05]  /*49c0*/  BSYNC B1 ;  /* 0x0000000000017941 */ /* 0x000fea0003800000 */
.L_x_1214:
        /* <DEDUP_REMOVED lines=16> */
.L_x_1220:
[----:B------:R-:W-:Y:S05]  /*4ad0*/  BSYNC B2 ;  /* 0x0000000000027941 */ /* 0x000fea0003800000 */
.L_x_1219:
        /* <DEDUP_REMOVED lines=43> */
.L_x_1218:
[----:B------:R-:W-:Y:S05]  /*4d90*/  BSYNC B1 ;  /* 0x0000000000017941 */ /* 0x000fea0003800000 */
.L_x_1217:
        /* <DEDUP_REMOVED lines=11> */
[----:B------:R-:W-:-:S04]  /*4e50*/  FMUL.FTZ R89, R53, R72 ;  /* 0x0000004835597220 */ /* 0x000fc80000410000 */
        /* <DEDUP_REMOVED lines=10> */
.L_x_1222:
[----:B------:R-:W-:Y:S02]  /*4f00*/  IMAD.MOV.U32 R72, RZ, RZ, R38 ;  /* 0x000000ffff487224 */ /* 0x000fe400078e0026 */
.L_x_1223:
[----:B------:R-:W-:Y:S05]  /*4f10*/  BSYNC B1 ;  /* 0x0000000000017941 */ /* 0x000fea0003800000 */
.L_x_1221:
        /* <DEDUP_REMOVED lines=16> */
.L_x_1227:
[----:B------:R-:W-:Y:S05]  /*5020*/  BSYNC B2 ;  /* 0x0000000000027941 */ /* 0x000fea0003800000 */
.L_x_1226:
        /* <DEDUP_REMOVED lines=43> */
.L_x_1225:
[----:B------:R-:W-:Y:S05]  /*52e0*/  BSYNC B1 ;  /* 0x0000000000017941 */ /* 0x000fea0003800000 */
.L_x_1224:
        /* <DEDUP_REMOVED lines=22> */
.L_x_1229:
[----:B------:R-:W-:Y:S02]  /*5450*/  IMAD.MOV.U32 R72, RZ, RZ, R38 ;  /* 0x000000ffff487224 */ /* 0x000fe400078e0026 */
.L_x_1230:
[----:B------:R-:W-:Y:S05]  /*5460*/  BSYNC B1 ;  /* 0x0000000000017941 */ /* 0x000fea0003800000 */
.L_x_1228:
        /* <DEDUP_REMOVED lines=16> */
.L_x_1234:
[----:B------:R-:W-:Y:S05]  /*5570*/  BSYNC B2 ;  /* 0x0000000000027941 */ /* 0x000fea0003800000 */
.L_x_1233:
        /* <DEDUP_REMOVED lines=43> */
.L_x_1232:
[----:B------:R-:W-:Y:S05]  /*5830*/  BSYNC B1 ;  /* 0x0000000000017941 */ /* 0x000fea0003800000 */
.L_x_1231:
        /* <DEDUP_REMOVED lines=22> */
.L_x_1236:
[----:B------:R-:W-:Y:S02]  /*59a0*/  IMAD.MOV.U32 R26, RZ, RZ, R38 ;  /* 0x000000ffff1a7224 */ /* 0x000fe400078e0026 */
.L_x_1237:
[----:B------:R-:W-:Y:S05]  /*59b0*/  BSYNC B1 ;  /* 0x0000000000017941 */ /* 0x000fea0003800000 */
.L_x_1235:
        /* <DEDUP_REMOVED lines=16> */
.L_x_1241:
[----:B------:R-:W-:Y:S05]  /*5ac0*/  BSYNC B2 ;  /* 0x0000000000027941 */ /* 0x000fea0003800000 */
.L_x_1240:
        /* <DEDUP_REMOVED lines=43> */
.L_x_1239:
[----:B------:R-:W-:Y:S05]  /*5d80*/  BSYNC B1 ;  /* 0x0000000000017941 */ /* 0x000fea0003800000 */
.L_x_1238:
[----:B------:R0:W1:Y:S01]  /*5d90*/  I2F.U32 R25, R26 ;  /* 0x0000001a00197306 */ /* 0x0000620000201000 */
[----:B------:R-:W-:Y:S01]  /*5da0*/  ISETP.NE.AND P6, PT, R24, 0x1, PT ;  /* 0x000000011800780c */ /* 0x000fe20003fc5270 */
[----:B------:R-:W-:Y:S01]  /*5db0*/  BSSY B1, `(.L_x_1242) ;  /* 0x0000015000017945 */ /* 0x000fe20003800000 */
[----:B0-----:R-:W-:-:S05]  /*5dc0*/  PRMT R26, RZ, 0x5410, R27 ;  /* 0x00005410ff1a7816 */ /* 0x001fca000000001b */
[----:B------:R-:W-:Y:S02]  /*5dd0*/  FMUL.FTZ R72, R26, R29 ;  /* 0x0000001d1a487220 */ /* 0x000fe40000410000 */
[----:B-1----:R-:W-:Y:S02]  /*5de0*/  FFMA.FTZ R25, R25, R28, 1.1641532182693481445e-10 ;  /* 0x2f00000019197423 */ /* 0x002fe4000001001c */
[----:B------:R-:W-:-:S03]  /*5df0*/  FMUL.FTZ R72, R72, c[0x0][0x1e8] ;  /* 0x00007a0048487a20 */ /* 0x000fc60000410000 */
[----:B------:R-:W-:-:S04]  /*5e00*/  FSETP.GTU.FTZ.AND P5, PT, R25, c[0x0][0x1e4], PT ;  /* 0x0000790019007a0b */ /* 0x000fc80003fbc000 */
[----:B------:R-:W-:Y:S02]  /*5e10*/  FSEL R25, R72, RZ, !P5 ;  /* 0x000000ff48197208 */ /* 0x000fe40006800000 */
[----:B------:R-:W-:-:S03]  /*5e20*/  IADD3 R72, R24, 0x1, RZ ;  /* 0x0000000118487810 */ /* 0x000fc60007ffe0ff */
        /* <DEDUP_REMOVED lines=12> */
.L_x_1243:
[----:B------:R-:W-:Y:S02]  /*5ef0*/  IMAD.MOV.U32 R26, RZ, RZ, R38 ;  /* 0x000000ffff1a7224 */ /* 0x000fe400078e0026 */
.L_x_1244:
[----:B------:R-:W-:Y:S05]  /*5f00*/  BSYNC B1 ;  /* 0x0000000000017941 */ /* 0x000fea0003800000 */
.L_x_1242:
        /* <DEDUP_REMOVED lines=11> */
[----:B------:R-:W-:Y:S02]  /*5fc0*/  @!P6 IADD3 R12, R12, 0x1, RZ ;  /* 0x000000010c0ce810 */ /* 0x000fe40007ffe0ff */
[----:B------:R-:W-:Y:S02]  /*5fd0*/  @!P6 IADD3 R38, R66, 0x1, RZ ;  /* 0x000000014226e810 */ /* 0x000fe40007ffe0ff */
[----:B------:R-:W-:Y:S02]  /*5fe0*/  ISETP.NE.AND P0, PT, R12, RZ, !P6 ;  /* 0x000000ff0c00720c */ /* 0x000fe40007705270 */
[----:B------:R-:W-:-:S11]  /*5ff0*/  @!P6 MOV R11, RZ ;  /* 0x000000ff000be202 */ /* 0x000fd60000000f00 */
[----:B------:R-:W-:Y:S01]  /*6000*/  @P0 IMAD.MOV R38, RZ, RZ, R66 ;  /* 0x000000ffff260224 */ /* 0x000fe200078e0242 */
[----:B------:R-:W-:-:S03]  /*6010*/  ISETP.NE.AND P0, PT, R24, RZ, PT ;  /* 0x000000ff1800720c */ /* 0x000fc60003f05270 */
[----:B------:R-:W-:-:S05]  /*6020*/  @!P6 IMAD.MOV.U32 R66, RZ, RZ, R38 ;  /* 0x000000ffff42e224 */ /* 0x000fca00078e0026 */
.L_x_1248:
[----:B------:R-:W-:Y:S05]  /*6030*/  BSYNC B2 ;  /* 0x0000000000027941 */ /* 0x000fea0003800000 */
.L_x_1247:
        /* <DEDUP_REMOVED lines=43> */
.L_x_1246:
[----:B------:R-:W-:Y:S05]  /*62f0*/  BSYNC B1 ;  /* 0x0000000000017941 */ /* 0x000fea0003800000 */
.L_x_1245:
[----:B------:R0:W1:Y:S01]  /*6300*/  I2F.U32 R25, R26 ;  /* 0x0000001a00197306 */ /* 0x0000620000201000 */
[----:B------:R-:W-:Y:S02]  /*6310*/  PRMT R24, RZ, 0x7610, R27 ;  /* 0x00007610ff187816 */ /* 0x000fe4000000001b */
[----:B------:R-:W-:Y:S02]  /*6320*/  SHF.L.U32 R83, R82, 0x4, RZ ;  /* 0x0000000452537819 */ /* 0x000fe400000006ff */
[----:B------:R-:W-:Y:S01]  /*6330*/  SHF.R.U32.HI R80, RZ, 0x1c, R82 ;  /* 0x0000001cff507819 */ /* 0x000fe20000011652 */
[----:B------:R-:W-:Y:S01]  /*6340*/  FMUL.FTZ R24, R24, R29 ;  /* 0x0000001d18187220 */ /* 0x000fe20000410000 */
[----:B------:R-:W-:Y:S02]  /*6350*/  SEL R92, RZ, 0x10000, P5 ;  /* 0x00010000ff5c7807 */ /* 0x000fe40002800000 */
[----:B------:R-:W-:Y:S01]  /*6360*/  ISETP.NE.AND P5, PT, R85, RZ, PT ;  /* 0x000000ff5500720c */ /* 0x000fe20003fa5270 */
[----:B------:R-:W-:Y:S01]  /*6370*/  FMUL.FTZ R24, R24, c[0x0][0x1e8] ;  /* 0x00007a0018187a20 */ /* 0x000fe20000410000 */
[----:B0-----:R-:W-:Y:S01]  /*6380*/  F2FP.BF16.PACK_AB R26, R90, R87 ;  /* 0x000000575a1a723e */ /* 0x001fe200000010ff */
[----:B-1----:R-:W-:-:S05]  /*6390*/  FFMA.FTZ R25, R25, R28, 1.1641532182693481445e-10 ;  /* 0x2f00000019197423 */ /* 0x002fca000001001c */
[----:B------:R-:W-:Y:S02]  /*63a0*/  FSETP.GTU.FTZ.AND P6, PT, R25, c[0x0][0x1e4], PT ;  /* 0x0000790019007a0b */ /* 0x000fe40003fdc000 */
[----:B------:R-:W-:Y:S02]  /*63b0*/  F2FP.BF16.PACK_AB R25, R89, R84 ;  /* 0x000000545919723e */ /* 0x000fe400000010ff */
[----:B------:R-:W-:Y:S02]  /*63c0*/  FSEL R24, R24, RZ, !P6 ;  /* 0x000000ff18187208 */ /* 0x000fe40007000000 */
[----:B------:R-:W-:-:S03]  /*63d0*/  SEL R85, RZ, 0x1000000, P6 ;  /* 0x01000000ff557807 */ /* 0x000fc60003000000 */
[----:B------:R-:W-:Y:S01]  /*63e0*/  FMUL.FTZ R93, R57, R24 ;  /* 0x00000018395d7220 */ /* 0x000fe20000410000 */
[----:B------:R-:W-:-:S05]  /*63f0*/  @P0 PRMT R24, RZ, 0x7610, R23 ;  /* 0x00007610ff180816 */ /* 0x000fca0000000017 */
[----:B------:R-:W-:Y:S01]  /*6400*/  @P0 FADD.FTZ R93, R24, R93 ;  /* 0x0000005d185d0221 */ /* 0x000fe20000010000 */
[----:B------:R-:W-:Y:S02]  /*6410*/  IADD3 R28, P0, R83, c[0x0][0x188], RZ ;  /* 0x00006200531c7a10 */ /* 0x000fe40007f1e0ff */
[----:B------:R-:W-:Y:S02]  /*6420*/  F2FP.BF16.PACK_AB R24, R86, R81 ;  /* 0x000000515618723e */ /* 0x000fe400000010ff */
[----:B------:R-:W-:Y:S02]  /*6430*/  IADD3.X R29, R80, c[0x0][0x18c], RZ, P0, !PT ;  /* 0x00006300501d7a10 */ /* 0x000fe400007fe4ff */
[----:B------:R-:W-:Y:S02]  /*6440*/  ISETP.NE.AND P0, PT, R91, RZ, PT ;  /* 0x000000ff5b00720c */ /* 0x000fe40003f05270 */
[----:B------:R-:W-:Y:S02]  /*6450*/  SEL R91, RZ, 0x100, P4 ;  /* 0x00000100ff5b7807 */ /* 0x000fe40002000000 */
[----:B------:R-:W-:-:S02]  /*6460*/  F2FP.BF16.PACK_AB R27, R93, R88 ;  /* 0x000000585d1b723e */ /* 0x000fc400000010ff */
[----:B------:R-:W-:Y:S02]  /*6470*/  LOP3.LUT R91, R91, R85, R92, 0xfe, !PT ;  /* 0x000000555b5b7212 */ /* 0x000fe400078efe5c */
[----:B------:R-:W-:Y:S01]  /*6480*/  SEL R85, RZ, 0x1, P2 ;  /* 0x00000001ff557807 */ /* 0x000fe20001000000 */
[----:B------:R0:W-:Y:S01]  /*6490*/  STG.E.128 [R28.64], R24 ;  /* 0x000000181c007986 */ /* 0x0001e2000c101d06 */
[----:B------:R-:W-:-:S03]  /*64a0*/  SEL R92, RZ, 0x1, P5 ;  /* 0x00000001ff5c7807 */ /* 0x000fc60002800000 */
[----:B0-----:R-:W-:Y:S01]  /*64b0*/  IMAD.WIDE.U32 R28, R85, 0x1000000, RZ ;  /* 0x01000000551c7825 */ /* 0x001fe200078e00ff */
[----:B------:R-:W-:-:S03]  /*64c0*/  SEL R85, RZ, 0x1, P3 ;  /* 0x00000001ff557807 */ /* 0x000fc60001800000 */
[----:B------:R-:W-:Y:S01]  /*64d0*/  IMAD.WIDE.U32 R24, R92, 0x100, RZ ;  /* 0x000001005c187825 */ /* 0x000fe200078e00ff */
[----:B------:R-:W-:Y:S02]  /*64e0*/  LOP3.LUT R85, R29, R91, R85, 0xfe, !PT ;  /* 0x0000005b1d557212 */ /* 0x000fe400078efe55 */
[----:B------:R-:W-:-:S05]  /*64f0*/  SEL R91, RZ, 0x1, P1 ;  /* 0x00000001ff5b7807 */ /* 0x000fca0000800000 */
[----:B------:R-:W-:-:S05]  /*6500*/  IMAD.WIDE.U32 R26, R91, 0x10000, RZ ;  /* 0x000100005b1a7825 */ /* 0x000fca00078e00ff */
[----:B------:R-:W-:Y:S02]  /*6510*/  LOP3.LUT R27, R25, R85, R27, 0xfe, !PT ;  /* 0x00000055191b7212 */ /* 0x000fe400078efe1b */
[----:B------:R-:W-:Y:S02]  /*6520*/  LOP3.LUT R28, R24, R28, R26, 0xfe, !PT ;  /* 0x0000001c181c7212 */ /* 0x000fe400078efe1a */
[----:B------:R-:W-:Y:S02]  /*6530*/  SEL R25, RZ, 0x1, P0 ;  /* 0x00000001ff197807 */ /* 0x000fe40000000000 */
[----:B------:R-:W-:Y:S02]  /*6540*/  LEA R24, P0, R82, c[0x0][0x190], 0x3 ;  /* 0x0000640052187a11 */ /* 0x000fe400078018ff */
[----:B------:R-:W-:Y:S01]  /*6550*/  LOP3.LUT R26, R28, R25, RZ, 0xfc, !PT ;  /* 0x000000191c1a7212 */ /* 0x000fe200078efcff */
[----:B------:R-:W-:Y:S01]  /*6560*/  FADD.FTZ R28, RZ, R30 ;  /* 0x0000001eff1c7221 */ /* 0x000fe20000010000 */
[----:B------:R-:W-:-:S03]  /*6570*/  LEA.HI.X R25, R82, c[0x0][0x194], RZ, 0x3, P0 ;  /* 0x0000650052197a11 */ /* 0x000fc600000f1cff */
[----:B------:R-:W-:Y:S02]  /*6580*/  FADD.FTZ R28, R28, R75 ;  /* 0x0000004b1c1c7221 */ /* 0x000fe40000010000 */
[----:B------:R0:W-:Y:S02]  /*6590*/  STG.E.64 [R24.64], R26 ;  /* 0x0000001a18007986 */ /* 0x0001e4000c101b06 */
        /* <DEDUP_REMOVED lines=16> */
.L_x_1253:
        /* <DEDUP_REMOVED lines=52> */
.L_x_1254:
[----:B------:R-:W-:Y:S01]  /*69e0*/  FMUL.FTZ R25, R27, R27 ;  /* 0x0000001b1b197220 */ /* 0x000fe20000410000 */
[----:B------:R-:W-:Y:S01]  /*69f0*/  ISETP.NE.AND P0, PT, RZ, UR8, PT ;  /* 0x00000008ff007c0c */ /* 0x000fe2000bf05270 */
[----:B01----:R-:W-:Y:S01]  /*6a00*/  FADD.FTZ R29, R26, R29 ;  /* 0x0000001d1a1d7221 */ /* 0x003fe20000010000 */
[----:B------:R-:W-:Y:S01]  /*6a10*/  ISETP.NE.AND P1, PT, R14, RZ, PT ;  /* 0x000000ff0e00720c */ /* 0x000fe20003f25270 */
[----:B------:R-:W-:Y:S01]  /*6a20*/  IMAD.MOV.U32 R24, RZ, RZ, c[0x0][0x1e0] ;  /* 0x00007800ff187624 */ /* 0x000fe200078e00ff */
[----:B------:R-:W-:Y:S01]  /*6a30*/  FSEL R25, R25, RZ, P0 ;  /* 0x000000ff19197208 */ /* 0x000fe20000000000 */
[----:B------:R-:W-:Y:S01]  /*6a40*/  IMAD.MOV.U32 R82, RZ, RZ, 0x4 ;  /* 0x00000004ff527424 */ /* 0x000fe200078e00ff */
[----:B------:R-:W-:Y:S01]  /*6a50*/  FSEL R26, R27, RZ, !P0 ;  /* 0x000000ff1b1a7208 */ /* 0x000fe20004000000 */
[----:B------:R-:W-:-:S04]  /*6a60*/  FFMA.FTZ R24, R29, R24, c[0x0][0x228] ;  /* 0x00008a001d187623 */ /* 0x000fc80000010018 */
[----:B------:R-:W-:Y:S02]  /*6a70*/  FADD.FTZ R85, R24, R25 ;  /* 0x0000001918557221 */ /* 0x000fe40000010000 */
[C---:B------:R-:W-:Y:S02]  /*6a80*/  FADD.FTZ R100, -R26.reuse, R74 ;  /* 0x0000004a1a647221 */ /* 0x040fe40000010100 */
[----:B------:R-:W-:Y:S02]  /*6a90*/  FADD.FTZ R74, -R26, R79 ;  /* 0x0000004f1a4a7221 */ /* 0x000fe40000010100 */
[----:B------:R-:W0:Y:S01]  /*6aa0*/  MUFU.RSQ R85, R85 ;  /* 0x0000005500557308 */ /* 0x000e220000001400 */
[----:B------:R-:W-:-:S04]  /*6ab0*/  @!P1 IMAD.WIDE R24, R13, R82, c[0x0][0x1a0] ;  /* 0x000068000d189625 */ /* 0x000fc800078e0252 */
[C---:B------:R-:W-:Y:S01]  /*6ac0*/  FADD.FTZ R30, -R26.reuse, R30 ;  /* 0x0000001e1a1e7221 */ /* 0x040fe20000010100 */
[----:B------:R1:W-:Y:S01]  /*6ad0*/  @!P1 STG.E [R24.64], R27 ;  /* 0x0000001b18009986 */ /* 0x0003e2000c101906 */
[C---:B------:R-:W-:Y:S02]  /*6ae0*/  FADD.FTZ R94, -R26.reuse, R78 ;  /* 0x0000004e1a5e7221 */ /* 0x040fe40000010100 */
[C---:B------:R-:W-:Y:S02]  /*6af0*/  FADD.FTZ R88, -R26.reuse, R88 ;  /* 0x000000581a587221 */ /* 0x040fe40000010100 */
[C---:B------:R-:W-:Y:S02]  /*6b00*/  FADD.FTZ R78, -R26.reuse, R75 ;  /* 0x0000004b1a4e7221 */ /* 0x040fe40000010100 */
[C---:B------:R-:W-:Y:S02]  /*6b10*/  FADD.FTZ R98, -R26.reuse, R31 ;  /* 0x0000001f1a627221 */ /* 0x040fe40000010100 */
[----:B------:R-:W-:-:S02]  /*6b20*/  FADD.FTZ R76, -R26, R76 ;  /* 0x0000004c1a4c7221 */ /* 0x000fc40000010100 */
[----:B0-----:R-:W-:Y:S02]  /*6b30*/  FMUL.FTZ R74, R85, R74 ;  /* 0x0000004a554a7220 */ /* 0x001fe40000410000 */
[C---:B-1----:R-:W-:Y:S02]  /*6b40*/  FADD.FTZ R24, -R26.reuse, R87 ;  /* 0x000000571a187221 */ /* 0x042fe40000010100 */
[----:B------:R-:W-:Y:S02]  /*6b50*/  FFMA.FTZ R25, R63, R74, R4 ;  /* 0x0000004a3f197223 */ /* 0x000fe40000010004 */
[C---:B------:R-:W-:Y:S02]  /*6b60*/  FMUL.FTZ R100, R85.reuse, R100 ;  /* 0x0000006455647220 */ /* 0x040fe40000410000 */
[----:B------:R-:W-:Y:S02]  /*6b70*/  FADD.FTZ R74, -R26, R93 ;  /* 0x0000005d1a4a7221 */ /* 0x000fe40000010100 */
[----:B------:R-:W-:-:S02]  /*6b80*/  FMUL.FTZ R30, R85, R30 ;  /* 0x0000001e551e7220 */ /* 0x000fc40000410000 */
[C---:B------:R-:W-:Y:S02]  /*6b90*/  FMUL.FTZ R31, R85.reuse, R24 ;  /* 0x00000018551f7220 */ /* 0x040fe40000410000 */
[----:B------:R-:W-:Y:S02]  /*6ba0*/  FFMA.FTZ R100, R60, R100, R5 ;  /* 0x000000643c647223 */ /* 0x000fe40000010005 */
[C---:B------:R-:W-:Y:S02]  /*6bb0*/  FMUL.FTZ R88, R85.reuse, R88 ;  /* 0x0000005855587220 */ /* 0x040fe40000410000 */
[C---:B------:R-:W-:Y:S02]  /*6bc0*/  FMUL.FTZ R74, R85.reuse, R74 ;  /* 0x0000004a554a7220 */ /* 0x040fe40000410000 */
[----:B------:R-:W-:Y:S02]  /*6bd0*/  FADD.FTZ R90, -R26, R90 ;  /* 0x0000005a1a5a7221 */ /* 0x000fe40000010100 */
[----:B------:R-:W-:-:S02]  /*6be0*/  FMUL.FTZ R78, R85, R78 ;  /* 0x0000004e554e7220 */ /* 0x000fc40000410000 */
[----:B------:R-:W-:Y:S02]  /*6bf0*/  FADD.FTZ R92, -R26, R77 ;  /* 0x0000004d1a5c7221 */ /* 0x000fe40000010100 */
[C---:B------:R-:W-:Y:S02]  /*6c00*/  FMUL.FTZ R98, R85.reuse, R98 ;  /* 0x0000006255627220 */ /* 0x040fe40000410000 */
[----:B------:R-:W-:Y:S02]  /*6c10*/  FMUL.FTZ R76, R85, R76 ;  /* 0x0000004c554c7220 */ /* 0x000fe40000410000 */
[----:B------:R-:W-:Y:S02]  /*6c20*/  FFMA.FTZ R24, R56, R30, R9 ;  /* 0x0000001e38187223 */ /* 0x000fe40000010009 */
[C---:B------:R-:W-:Y:S02]  /*6c30*/  FADD.FTZ R28, -R26.reuse, R81 ;  /* 0x000000511a1c7221 */ /* 0x040fe40000010100 */
[----:B------:R-:W-:-:S02]  /*6c40*/  FADD.FTZ R86, -R26, R86 ;  /* 0x000000561a567221 */ /* 0x000fc40000010100 */
[C---:B------:R-:W-:Y:S02]  /*6c50*/  FADD.FTZ R84, -R26.reuse, R84 ;  /* 0x000000541a547221 */ /* 0x040fe40000010100 */
[----:B------:R-:W-:Y:S01]  /*6c60*/  FADD.FTZ R96, -R26, R89 ;  /* 0x000000591a607221 */ /* 0x000fe20000010100 */
[----:B------:R-:W-:Y:S01]  /*6c70*/  F2FP.BF16.PACK_AB R26, R25, R100 ;  /* 0x00000064191a723e */ /* 0x000fe200000010ff */
[----:B------:R-:W-:Y:S02]  /*6c80*/  FFMA.FTZ R30, R68, R31, R17 ;  /* 0x0000001f441e7223 */ /* 0x000fe40000010011 */
[----:B------:R-:W-:Y:S02]  /*6c90*/  FFMA.FTZ R31, R71, R88, R18 ;  /* 0x00000058471f7223 */ /* 0x000fe40000010012 */
[----:B------:R-:W-:Y:S02]  /*6ca0*/  FFMA.FTZ R74, R70, R74, R41 ;  /* 0x0000004a464a7223 */ /* 0x000fe40000010029 */
[----:B------:R-:W-:-:S02]  /*6cb0*/  FMUL.FTZ R90, R85, R90 ;  /* 0x0000005a555a7220 */ /* 0x000fc40000410000 */
[----:B------:R-:W-:Y:S01]  /*6cc0*/  FFMA.FTZ R29, R59, R78, R8 ;  /* 0x0000004e3b1d7223 */ /* 0x000fe20000010008 */
[----:B------:R-:W-:Y:S01]  /*6cd0*/  F2FP.BF16.PACK_AB R31, R74, R31 ;  /* 0x0000001f4a1f723e */ /* 0x000fe200000010ff */
[----:B------:R-:W-:Y:S01]  /*6ce0*/  FMUL.FTZ R92, R85, R92 ;  /* 0x0000005c555c7220 */ /* 0x000fe20000410000 */
[----:B------:R-:W-:Y:S01]  /*6cf0*/  IADD3 R74, P0, R73, c[0x0][0x208], RZ ;  /* 0x00008200494a7a10 */ /* 0x000fe20007f1e0ff */
[----:B------:R-:W-:Y:S01]  /*6d00*/  FMUL.FTZ R94, R85, R94 ;  /* 0x0000005e555e7220 */ /* 0x000fe20000410000 */
[----:B------:R-:W-:Y:S01]  /*6d10*/  F2FP.BF16.PACK_AB R24, R29, R24 ;  /* 0x000000181d18723e */ /* 0x000fe200000010ff */
[----:B------:R-:W-:Y:S02]  /*6d20*/  FFMA.FTZ R25, R58, R98, R7 ;  /* 0x000000623a197223 */ /* 0x000fe40000010007 */
[----:B------:R-:W-:Y:S02]  /*6d30*/  FFMA.FTZ R76, R61, R76, R6 ;  /* 0x0000004c3d4c7223 */ /* 0x000fe40000010006 */
[----:B------:R-:W-:-:S02]  /*6d40*/  FMUL.FTZ R84, R85, R84 ;  /* 0x0000005455547220 */ /* 0x000fc40000410000 */
[C---:B------:R-:W-:Y:S01]  /*6d50*/  FMUL.FTZ R96, R85.reuse, R96 ;  /* 0x0000006055607220 */ /* 0x040fe20000410000 */
[----:B------:R-:W-:Y:S01]  /*6d60*/  F2FP.BF16.PACK_AB R25, R76, R25 ;  /* 0x000000194c19723e */ /* 0x000fe200000010ff */
[----:B------:R-:W-:Y:S01]  /*6d70*/  FMUL.FTZ R28, R85, R28 ;  /* 0x0000001c551c7220 */ /* 0x000fe20000410000 */
[----:B------:R-:W-:Y:S01]  /*6d80*/  IADD3 R76, P2, R83, c[0x0][0x208], RZ ;  /* 0x00008200534c7a10 */ /* 0x000fe20007f5e0ff */
[----:B------:R-:W-:Y:S02]  /*6d90*/  FMUL.FTZ R86, R85, R86 ;  /* 0x0000005655567220 */ /* 0x000fe40000410000 */
[----:B------:R-:W-:Y:S01]  /*6da0*/  FFMA.FTZ R75, R34, R90, R37 ;  /* 0x0000005a224b7223 */ /* 0x000fe20000010025 */
[----:B------:R-:W-:Y:S01]  /*6db0*/  IADD3.X R77, R80, c[0x0][0x20c], RZ, P2, !PT ;  /* 0x00008300504d7a10 */ /* 0x000fe200017fe4ff */
        /* <DEDUP_REMOVED lines=19> */
.L_x_1251:
[----:B------:R-:W-:Y:S05]  /*6ef0*/  BSYNC B0 ;  /* 0x0000000000007941 */ /* 0x000fea0003800000 */
.L_x_1136:
[----:B------:R-:W-:Y:S05]  /*6f00*/  EXIT ;  /* 0x000000000000794d */ /* 0x000fea0003800000 */
.L_x_1249:
[----:B------:R-:W-:Y:S01]  /*6f10*/  HFMA2.MMA R26, -RZ, RZ, 0, 5.9604644775390625e-08 ;  /* 0x00000001ff1a7435 */ /* 0x000fe200000001ff */
[----:B------:R-:W-:Y:S01]  /*6f20*/  IMAD.MOV.U32 R29, RZ, RZ, R27 ;  /* 0x000000ffff1d7224 */ /* 0x000fe200078e001b */
[----:B------:R-:W-:Y:S01]  /*6f30*/  MOV R24, 0x6f70 ;  /* 0x00006f7000187802 */ /* 0x000fe20000000f00 */
[----:B------:R-:W-:-:S02]  /*6f40*/  IMAD.MOV.U32 R85, RZ, RZ, 0x1f ;  /* 0x0000001fff557424 */ /* 0x000fc400078e00ff */
[----:B------:R-:W-:Y:S02]  /*6f50*/  IMAD.MOV.U32 R28, RZ, RZ, -0x1 ;  /* 0xffffffffff1c7424 */ /* 0x000fe400078e00ff */
[----:B------:R-:W-:Y:S05]  /*6f60*/  CALL.REL.NOINC `($__internal_13_$__cuda_sm70_shflsync_bfly_p) ;  /* 0x0000058000007944 */ /* 0x000fea0003c00000 */
[----:B01----:R-:W-:Y:S05]  /*6f70*/  BRA `(.L_x_1253) ;  /* 0xfffff72000007947 */ /* 0x003fea000383ffff */
.L_x_1250:
[----:B------:R-:W-:Y:S01]  /*6f80*/  IMAD.MOV.U32 R26, RZ, RZ, 0x2 ;  /* 0x00000002ff1a7424 */ /* 0x000fe200078e00ff */
[----:B------:R-:W-:Y:S01]  /*6f90*/  MOV R85, 0x1f ;  /* 0x0000001f00557802 */ /* 0x000fe20000000f00 */
[----:B------:R-:W-:Y:S01]  /*6fa0*/  IMAD.MOV.U32 R28, RZ, RZ, -0x1 ;  /* 0xffffffffff1c7424 */ /* 0x000fe200078e00ff */
[----:B------:R-:W-:Y:S02]  /*6fb0*/  MOV R24, 0x6fd0 ;  /* 0x00006fd000187802 */ /* 0x000fe40000000f00 */
[----:B0-----:R-:W-:Y:S05]  /*6fc0*/  CALL.REL.NOINC `($__internal_13_$__cuda_sm70_shflsync_bfly_p) ;  /* 0x0000052000007944 */ /* 0x001fea0003c00000 */
[----:B01----:R-:W-:Y:S01]  /*6fd0*/  FADD.FTZ R29, R29, R26 ;  /* 0x0000001a1d1d7221 */ /* 0x003fe20000010000 */
[----:B------:R-:W-:Y:S01]  /*6fe0*/  MOV R28, 0xffffffff ;  /* 0xffffffff001c7802 */ /* 0x000fe20000000f00 */
[----:B------:R-:W-:Y:S01]  /*6ff0*/  IMAD.MOV.U32 R26, RZ, RZ, 0x4 ;  /* 0x00000004ff1a7424 */ /* 0x000fe200078e00ff */
[----:B------:R-:W-:Y:S01]  /*7000*/  MOV R24, 0x7030 ;  /* 0x0000703000187802 */ /* 0x000fe20000000f00 */
[----:B------:R-:W-:Y:S02]  /*7010*/  IMAD.MOV.U32 R85, RZ, RZ, 0x1f ;  /* 0x0000001fff557424 */ /* 0x000fe400078e00ff */
[----:B------:R-:W-:Y:S05]  /*7020*/  CALL.REL.NOINC `($__internal_13_$__cuda_sm70_shflsync_bfly_p) ;  /* 0x000004c000007944 */ /* 0x000fea0003c00000 */
[----:B01----:R-:W-:Y:S01]  /*7030*/  FADD.FTZ R29, R29, R26 ;  /* 0x0000001a1d1d7221 */ /* 0x003fe20000010000 */
[----:B------:R-:W-:Y:S01]  /*7040*/  MOV R24, 0x7090 ;  /* 0x0000709000187802 */ /* 0x000fe20000000f00 */
[----:B------:R-:W-:Y:S02]  /*7050*/  IMAD.MOV.U32 R26, RZ, RZ, 0x8 ;  /* 0x00000008ff1a7424 */ /* 0x000fe400078e00ff */
[----:B------:R-:W-:-:S02]  /*7060*/  IMAD.MOV.U32 R85, RZ, RZ, 0x1f ;  /* 0x0000001fff557424 */ /* 0x000fc400078e00ff */
[----:B------:R-:W-:Y:S02]  /*7070*/  IMAD.MOV.U32 R28, RZ, RZ, -0x1 ;  /* 0xffffffffff1c7424 */ /* 0x000fe400078e00ff */
[----:B------:R-:W-:Y:S05]  /*7080*/  CALL.REL.NOINC `($__internal_13_$__cuda_sm70_shflsync_bfly_p) ;  /* 0x0000046000007944 */ /* 0x000fea0003c00000 */
[----:B01----:R-:W-:Y:S01]  /*7090*/  FADD.FTZ R29, R29, R26 ;  /* 0x0000001a1d1d7221 */ /* 0x003fe20000010000 */
[----:B------:R-:W-:Y:S01]  /*70a0*/  HFMA2.MMA R26, -RZ, RZ, 0, 9.5367431640625e-07 ;  /* 0x00000010ff1a7435 */ /* 0x000fe200000001ff */
[----:B------:R-:W-:Y:S01]  /*70b0*/  IMAD.MOV.U32 R85, RZ, RZ, 0x1f ;  /* 0x0000001fff557424 */ /* 0x000fe200078e00ff */
[----:B------:R-:W-:Y:S01]  /*70c0*/  MOV R24, 0x70f0 ;  /* 0x000070f000187802 */ /* 0x000fe20000000f00 */
[----:B------:R-:W-:-:S03]  /*70d0*/  IMAD.MOV.U32 R28, RZ, RZ, -0x1 ;  /* 0xffffffffff1c7424 */ /* 0x000fc600078e00ff */
[----:B------:R-:W-:Y:S05]  /*70e0*/  CALL.REL.NOINC `($__internal_13_$__cuda_sm70_shflsync_bfly_p) ;  /* 0x0000040000007944 */ /* 0x000fea0003c00000 */
[----:B-1----:R-:W-:Y:S01]  /*70f0*/  FADD.FTZ R26, R29, R26 ;  /* 0x0000001a1d1a7221 */ /* 0x002fe20000010000 */
[----:B0-----:R-:W-:Y:S01]  /*7100*/  MOV R85, 0x1f ;  /* 0x0000001f00557802 */ /* 0x001fe20000000f00 */
[----:B------:R-:W-:Y:S02]  /*7110*/  IMAD.MOV.U32 R28, RZ, RZ, -0x1 ;  /* 0xffffffffff1c7424 */ /* 0x000fe400078e00ff */
[----:B------:R-:W-:Y:S02]  /*7120*/  FMUL.FTZ R27, R26, c[0x0][0x1e0] ;  /* 0x000078001a1b7a20 */ /* 0x000fe40000410000 */
[----:B------:R-:W-:-:S02]  /*7130*/  IMAD.MOV.U32 R26, RZ, RZ, 0x1 ;  /* 0x00000001ff1a7424 */ /* 0x000fc400078e00ff */
        /* <DEDUP_REMOVED lines=30> */
[----:B------:R-:W-:-:S04]  /*7320*/  FFMA.FTZ R24, R25, R25, R24 ;  /* 0x0000001919187223 */ /* 0x000fc80000010018 */
[----:B------:R-:W-:Y:S01]  /*7330*/  FFMA.FTZ R29, R29, R29, R24 ;  /* 0x0000001d1d1d7223 */ /* 0x000fe20000010018 */
[----:B------:R-:W-:Y:S02]  /*7340*/  MOV R24, 0x7360 ;  /* 0x0000736000187802 */ /* 0x000fe40000000f00 */
[----:B------:R-:W-:Y:S05]  /*7350*/  CALL.REL.NOINC `($__internal_13_$__cuda_sm70_shflsync_bfly_p) ;  /* 0x0000019000007944 */ /* 0x000fea0003c00000 */
        /* <DEDUP_REMOVED lines=9> */
[----:B------:R-:W-:Y:S02]  /*73f0*/  IMAD.MOV.U32 R85, RZ, RZ, 0x1f ;  /* 0x0000001fff557424 */ /* 0x000fe400078e00ff */
[----:B------:R-:W-:-:S02]  /*7400*/  IMAD.MOV.U32 R28, RZ, RZ, -0x1 ;  /* 0xffffffffff1c7424 */ /* 0x000fc400078e00ff */
[----:B------:R-:W-:Y:S05]  /*7410*/  CALL.REL.NOINC `($__internal_13_$__cuda_sm70_shflsync_bfly_p) ;  /* 0x000000d000007944 */ /* 0x000fea0003c00000 */
[----:B01----:R-:W-:Y:S01]  /*7420*/  FADD.FTZ R29, R29, R26 ;  /* 0x0000001a1d1d7221 */ /* 0x003fe20000010000 */
[----:B------:R-:W-:Y:S01]  /*7430*/  HFMA2.MMA R26, -RZ, RZ, 0, 4.76837158203125e-07 ;  /* 0x00000008ff1a7435 */ /* 0x000fe200000001ff */
[----:B------:R-:W-:Y:S01]  /*7440*/  IMAD.MOV.U32 R85, RZ, RZ, 0x1f ;  /* 0x0000001fff557424 */ /* 0x000fe200078e00ff */
[----:B------:R-:W-:Y:S01]  /*7450*/  MOV R24, 0x7480 ;  /* 0x0000748000187802 */ /* 0x000fe20000000f00 */
[----:B------:R-:W-:-:S03]  /*7460*/  IMAD.MOV.U32 R28, RZ, RZ, -0x1 ;  /* 0xffffffffff1c7424 */ /* 0x000fc600078e00ff */
[----:B------:R-:W-:Y:S05]  /*7470*/  CALL.REL.NOINC `($__internal_13_$__cuda_sm70_shflsync_bfly_p) ;  /* 0x0000007000007944 */ /* 0x000fea0003c00000 */
[----:B01----:R-:W-:Y:S01]  /*7480*/  FADD.FTZ R29, R29, R26 ;  /* 0x0000001a1d1d7221 */ /* 0x003fe20000010000 */
[----:B------:R-:W-:Y:S01]  /*7490*/  MOV R85, 0x1f ;  /* 0x0000001f00557802 */ /* 0x000fe20000000f00 */
[----:B------:R-:W-:Y:S01]  /*74a0*/  IMAD.MOV.U32 R26, RZ, RZ, 0x10 ;  /* 0x00000010ff1a7424 */ /* 0x000fe200078e00ff */
[----:B------:R-:W-:Y:S01]  /*74b0*/  MOV R24, 0x74e0 ;  /* 0x000074e000187802 */ /* 0x000fe20000000f00 */
[----:B------:R-:W-:-:S02]  /*74c0*/  IMAD.MOV.U32 R28, RZ, RZ, -0x1 ;  /* 0xffffffffff1c7424 */ /* 0x000fc400078e00ff */
[----:B------:R-:W-:Y:S05]  /*74d0*/  CALL.REL.NOINC `($__internal_13_$__cuda_sm70_shflsync_bfly_p) ;  /* 0x0000001000007944 */ /* 0x000fea0003c00000 */
[----:B01----:R-:W-:Y:S05]  /*74e0*/  BRA `(.L_x_1254) ;  /* 0xfffff4f000007947 */ /* 0x003fea000383ffff */
        .weak           $__internal_13_$__cuda_sm70_shflsync_bfly_p
        .type           $__internal_13_$__cuda_sm70_shflsync_bfly_p,@function
        .size           $__internal_13_$__cuda_sm70_shflsync_bfly_p,(.L_x_15205 - $__internal_13_$__cuda_sm70_shflsync_bfly_p)
$__internal_13_$__cuda_sm70_shflsync_bfly_p:
[----:B------:R-:W-:Y:S01]  /*74f0*/  IMAD.MOV.U32 R25, RZ, RZ, 0x0 ;  /* 0x00000000ff197424 */ /* 0x000fe200078e00ff */
[----:B------:R-:W-:Y:S04]  /*7500*/  WARPSYNC R28 ;  /* 0x0000001c00007348 */ /* 0x000fe80003800000 */
[----:B------:R0:W1:Y:S01]  /*7510*/  SHFL.BFLY PT, R26, R29, R26, R85 ;  /* 0x0c00001a1d1a7389 */ /* 0x00006200000e0055 */
[----:B------:R-:W-:Y:S05]  /*7520*/  RET.REL.NODEC R24 `(_ZN10layer_norm13ln_fwd_kernelINS_13Kernel_traitsI13__nv_bfloat16S2_S2_S2_fjLj512ELj1ELj4ELj1ELj16ENS_18Kernel_traits_baseILj512ES2_S2_S2_S2_fjLj128EEEEELb1ELb1ELb0ELb1EEEvNS_9FwdParamsE) ;  /* 0xffff8ad018007950 */ /* 0x000fea0003c3ffff */
.L_x_1255:
        /* <DEDUP_REMOVED lines=13> */
.L_x_15205:


//--------------------- .text._ZN10layer_norm13ln_fwd_kernelINS_13Kernel_traitsI13__nv_bfloat16S2_S2_S2_fjLj512ELj1ELj4ELj1ELj16ENS_18Kernel_traits_baseILj512ES2_S2_S2_S2_fjLj128EEEEELb1ELb1ELb1ELb0EEEvNS_9FwdParamsE --------------------------
	.section	.text._ZN10layer_norm13ln_fwd_kernelINS_13Kernel_traitsI13__nv_bfloat16S2_S2_S2_fjLj512ELj1ELj4ELj1ELj16ENS_18Kernel_traits_baseILj512ES2_S2_S2_S2_fjLj128EEEEELb1ELb1ELb1ELb0EEEvNS_9FwdParamsE,"ax",@progbits
	.sectioninfo	@"SHI_REGISTERS=111"
	.align	128
        .global         _ZN10layer_norm13ln_fwd_kernelINS_13Kernel_traitsI13__nv_bfloat16S2_S2_S2_fjLj512ELj1ELj4ELj1ELj16ENS_18Kernel_traits_baseILj512ES2_S2_S2_S2_fjLj128EEEEELb1ELb1ELb1ELb0EEEvNS_9FwdParamsE
        .type           _ZN10layer_norm13ln_fwd_kernelINS_13Kernel_traitsI13__nv_bfloat16S2_S2_S2_fjLj512ELj1ELj4ELj1ELj16ENS_18Kernel_traits_baseILj512ES2_S2_S2_S2_fjLj128EEEEELb1ELb1ELb1ELb0EEEvNS_9FwdParamsE,@function
        .size           _ZN10layer_norm13ln_fwd_kernelINS_13Kernel_traitsI13__nv_bfloat16S2_S2_S2_fjLj512ELj1ELj4ELj1ELj16ENS_18Kernel_traits_baseILj512ES2_S2_S2_S2_fjLj128EEEEELb1ELb1ELb1ELb0EEEvNS_9FwdParamsE,(.L_x_15206 - _ZN10layer_norm13ln_fwd_kernelINS_13Kernel_traitsI13__nv_bfloat16S2_S2_S2_fjLj512ELj1ELj4ELj1ELj16ENS_18Kernel_traits_baseILj512ES2_S2_S2_S2_fjLj128EEEEELb1ELb1ELb1ELb0EEEvNS_9FwdParamsE)
        .other          _ZN10layer_norm13ln_fwd_kernelINS_13Kernel_traitsI13__nv_bfloat16S2_S2_S2_fjLj512ELj1ELj4ELj1ELj16ENS_18Kernel_traits_baseILj512ES2_S2_S2_S2_fjLj128EEEEELb1ELb1ELb1ELb0EEEvNS_9FwdParamsE,@"STO_CUDA_ENTRY STV_DEFAULT"
_ZN10layer_norm13ln_fwd_kernelINS_13Kernel_traitsI13__nv_bfloat16S2_S2_S2_fjLj512ELj1ELj4ELj1ELj16ENS_18Kernel_traits_baseILj512ES2_S2_S2_S2_fjLj128EEEEELb1ELb1ELb1ELb0EEEvNS_9FwdParamsE:
.text._ZN10layer_norm13ln_fwd_kernelINS_13Kernel_traitsI13__nv_bfloat16S2_S2_S2_fjLj512ELj1ELj4ELj1ELj16ENS_18Kernel_traits_baseILj512ES2_S2_S2_S2_fjLj128EEEEELb1ELb1ELb1ELb0EEEvNS_9FwdParamsE:
        /* <DEDUP_REMOVED lines=58> */
.L_x_1257:
[----:B0-----:R-:W-:Y:S05]  /*03a0*/  BSYNC B0 ;  /* 0x0000000000007941 */ /* 0x001fea0003800000 */
.L_x_1256:
        /* <DEDUP_REMOVED lines=15> */
.L_x_1259:
[----:B0-----:R-:W-:Y:S05]  /*04a0*/  BSYNC B0 ;  /* 0x0000000000007941 */ /* 0x001fea0003800000 */
.L_x_1258:
        /* <DEDUP_REMOVED lines=10> */
[--C-:B-----5:R-:W-:Y:S01]  /*0550*/  PRMT R15, RZ, 0x5410, R5.reuse ;  /* 0x00005410ff0f7816 */ /* 0x120fe20000000005 */
        /* <DEDUP_REMOVED lines=33> */
[----:B------:R-:W-:Y:S01]  /*0770*/  LOP3.LUT R65, R62, 0x3, RZ, 0xc0, !PT ;  /* 0x000000033e417812 */ /* 0x000fe200078ec0ff */
        /* <DEDUP_REMOVED lines=12> */
[----:B------:R-:W-:Y:S01]  /*0840*/  IMAD R8, R8, -0x2daee0ad, RZ ;  /* 0xd2511f5308087824 */ /* 0x000fe200078e02ff */
[--C-:B------:R-:W-:Y:S01]  /*0850*/  PRMT R53, RZ, 0x5410, R30.reuse ;  /* 0x00005410ff357816 */ /* 0x100fe2000000001e */
[----:B------:R-:W-:Y:S01]  /*0860*/  IMAD.HI.U32 R9, R3, -0x2daee0ad, RZ ;  /* 0xd2511f5303097827 */ /* 0x000fe200078e00ff */
[----:B------:R-:W-:-:S02]  /*0870*/  PRMT R56, RZ, 0x7610, R30 ;  /* 0x00007610ff387816 */ /* 0x000fc4000000001e */
[----:B------:R-:W-:Y:S01]  /*0880*/  PRMT R57, RZ, 0x5410, R32 ;  /* 0x00005410ff397816 */ /* 0x000fe20000000020 */
[C---:B------:R-:W-:Y:S01]  /*0890*/  IMAD.HI.U32 R5, R0.reuse, -0x326172a9, RZ ;  /* 0xcd9e8d5700057827 */ /* 0x040fe200078e00ff */
[----:B------:R-:W-:Y:S02]  /*08a0*/  LOP3.LUT R45, R9, UR18, R8, 0x96, !PT ;  /* 0x00000012092d7c12 */ /* 0x000fe4000f8e9608 */
        /* <DEDUP_REMOVED lines=13> */
[----:B------:R-:W-:Y:S01]  /*0980*/  IMAD R44, R44, -0x2daee0ad, RZ ;  /* 0xd2511f532c2c7824 */ /* 0x000fe200078e02ff */
[--C-:B------:R-:W-:Y:S01]  /*0990*/  PRMT R24, RZ, 0x5410, R37.reuse ;  /* 0x00005410ff187816 */ /* 0x100fe20000000025 */
[----:B------:R-:W-:Y:S01]  /*09a0*/  IMAD.MOV.U32 R63, RZ, RZ, RZ ;  /* 0x000000ffff3f7224 */ /* 0x000fe200078e00ff */
[----:B------:R-:W-:Y:S01]  /*09b0*/  PRMT R26, RZ, 0x7610, R37 ;  /* 0x00007610ff1a7816 */ /* 0x000fe20000000025 */
[----:B------:R-:W-:Y:S01]  /*09c0*/  IMAD.HI.U32 R36, R46, -0x326172a9, RZ ;  /* 0xcd9e8d572e247827 */ /* 0x000fe200078e00ff */
[--C-:B------:R-:W-:Y:S02]  /*09d0*/  PRMT R3, RZ, 0x5410, R27.reuse ;  /* 0x00005410ff037816 */ /* 0x100fe4000000001b */
[----:B------:R-:W-:Y:S01]  /*09e0*/  PRMT R2, RZ, 0x7610, R27 ;  /* 0x00007610ff027816 */ /* 0x000fe2000000001b */
[----:B------:R-:W-:Y:S01]  /*09f0*/  IMAD.HI.U32 R37, R48, -0x2daee0ad, RZ ;  /* 0xd2511f5330257827 */ /* 0x000fe200078e00ff */
[----:B------:R-:W-:-:S02]  /*0a00*/  LOP3.LUT R60, R36, UR21, R45, 0x96, !PT ;  /* 0x00000015243c7c12 */ /* 0x000fc4000f8e962d */
[----:B------:R-:W-:Y:S02]  /*0a10*/  PRMT R36, RZ, 0x7610, R40 ;  /* 0x00007610ff247816 */ /* 0x000fe40000000028 */
[----:B------:R-:W-:Y:S01]  /*0a20*/  LOP3.LUT R55, R37, UR22, R44, 0x96, !PT ;  /* 0x0000001625377c12 */ /* 0x000fe2000f8e962c */
[----:B------:R-:W-:Y:S01]  /*0a30*/  IMAD.WIDE.U32 R60, R60, -0x2daee0ad, RZ ;  /* 0xd2511f533c3c7825 */ /* 0x000fe200078e00ff */
[----:B------:R-:W-:Y:S02]  /*0a40*/  PRMT R37, RZ, 0x5410, R40 ;  /* 0x00005410ff257816 */ /* 0x000fe40000000028 */
[----:B------:R-:W-:Y:S01]  /*0a50*/  PRMT R45, RZ, 0x5410, R41 ;  /* 0x00005410ff2d7816 */ /* 0x000fe20000000029 */
[----:B------:R-:W-:Y:S01]  /*0a60*/  IMAD R40, R46, -0x326172a9, RZ ;  /* 0xcd9e8d572e287824 */ /* 0x000fe200078e02ff */
[----:B------:R-:W-:Y:S01]  /*0a70*/  PRMT R46, RZ, 0x5410, R43 ;  /* 0x00005410ff2e7816 */ /* 0x000fe2000000002b */
[----:B------:R-:W-:Y:S01]  /*0a80*/  IMAD.HI.U32 R41, R55, -0x326172a9, RZ ;  /* 0xcd9e8d5737297827 */ /* 0x000fe200078e00ff */
[----:B------:R-:W-:-:S02]  /*0a90*/  PRMT R25, RZ, 0x5410, R38 ;  /* 0x00005410ff197816 */ /* 0x000fc40000000026 */
[----:B------:R-:W-:Y:S01]  /*0aa0*/  PRMT R27, RZ, 0x5410, R39 ;  /* 0x00005410ff1b7816 */ /* 0x000fe20000000027 */
[----:B------:R-:W-:Y:S01]  /*0ab0*/  IMAD R43, R48, -0x2daee0ad, RZ ;  /* 0xd2511f53302b7824 */ /* 0x000fe200078e02ff */
[----:B------:R-:W-:Y:S01]  /*0ac0*/  LOP3.LUT R40, R41, UR23, R40, 0x96, !PT ;  /* 0x0000001729287c12 */ /* 0x000fe2000f8e9628 */
[----:B------:R-:W-:Y:S01]  /*0ad0*/  IMAD R41, R55, -0x326172a9, RZ ;  /* 0xcd9e8d5737297824 */ /* 0x000fe200078e02ff */
[----:B------:R-:W-:Y:S02]  /*0ae0*/  PRMT R38, RZ, 0x7610, R38 ;  /* 0x00007610ff267816 */ /* 0x000fe40000000026 */
[----:B------:R-:W-:Y:S01]  /*0af0*/  LOP3.LUT R43, R61, UR24, R43, 0x96, !PT ;  /* 0x000000183d2b7c12 */ /* 0x000fe2000f8e962b */
[----:B------:R-:W-:Y:S01]  /*0b00*/  IMAD.HI.U32 R29, R40, -0x2daee0ad, RZ ;  /* 0xd2511f53281d7827 */ /* 0x000fe200078e00ff */
[----:B------:R-:W-:Y:S02]  /*0b10*/  PRMT R39, RZ, 0x7610, R39 ;  /* 0x00007610ff277816 */ /* 0x000fe40000000027 */
[----:B------:R-:W-:Y:S01]  /*0b20*/  PRMT R44, RZ, 0x5410, R42 ;  /* 0x00005410ff2c7816 */ /* 0x000fe2000000002a */
[----:B------:R-:W-:Y:S01]  /*0b30*/  IMAD.WIDE.U32 R58, R43, -0x326172a9, RZ ;  /* 0xcd9e8d572b3a7825 */ /* 0x000fe200078e00ff */
[----:B------:R-:W-:-:S02]  /*0b40*/  PRMT R48, RZ, 0x5410, R28 ;  /* 0x00005410ff307816 */ /* 0x000fc4000000001c */
[--C-:B------:R-:W-:Y:S01]  /*0b50*/  PRMT R55, RZ, 0x5410, R31.reuse ;  /* 0x00005410ff377816 */ /* 0x100fe2000000001f */
[----:B------:R-:W-:Y:S01]  /*0b60*/  IMAD R64, R40, -0x2daee0ad, RZ ;  /* 0xd2511f5328407824 */ /* 0x000fe200078e02ff */
[----:B------:R-:W-:Y:S02]  /*0b70*/  PRMT R61, RZ, 0x7610, R31 ;  /* 0x00007610ff3d7816 */ /* 0x000fe4000000001f */
[----:B------:R-:W-:Y:S02]  /*0b80*/  LOP3.LUT R60, R29, UR26, R60, 0x96, !PT ;  /* 0x0000001a1d3c7c12 */ /* 0x000fe4000f8e963c */
[----:B------:R-:W-:Y:S02]  /*0b90*/  LOP3.LUT R59, R59, UR25, R41, 0x96, !PT ;  /* 0x000000193b3b7c12 */ /* 0x000fe4000f8e9629 */
[----:B------:R-:W-:Y:S02]  /*0ba0*/  PRMT R67, RZ, 0x7610, R32 ;  /* 0x00007610ff437816 */ /* 0x000fe40000000020 */
[----:B------:R-:W-:-:S02]  /*0bb0*/  PRMT R62, RZ, 0x5410, R33 ;  /* 0x00005410ff3e7816 */ /* 0x000fc40000000021 */
[----:B------:R-:W-:Y:S02]  /*0bc0*/  PRMT R71, RZ, 0x7610, R33 ;  /* 0x00007610ff477816 */ /* 0x000fe40000000021 */
[--C-:B------:R-:W-:Y:S02]  /*0bd0*/  PRMT R66, RZ, 0x5410, R34.reuse ;  /* 0x00005410ff427816 */ /* 0x100fe40000000022 */
[----:B------:R-:W-:Y:S02]  /*0be0*/  PRMT R73, RZ, 0x7610, R34 ;  /* 0x00007610ff497816 */ /* 0x000fe40000000022 */
[--C-:B------:R-:W-:Y:S02]  /*0bf0*/  PRMT R70, RZ, 0x5410, R35.reuse ;  /* 0x00005410ff467816 */ /* 0x100fe40000000023 */
[----:B------:R-:W-:Y:S02]  /*0c00*/  PRMT R72, RZ, 0x7610, R35 ;  /* 0x00007610ff487816 */ /* 0x000fe40000000023 */
.L_x_1434:
[----:B------:R-:W-:-:S04]  /*0c10*/  IMAD.MOV.U32 R41, RZ, RZ, 0x4 ;  /* 0x00000004ff297424 */ /* 0x000fc800078e00ff */
[----:B------:R-:W-:-:S05]  /*0c20*/  IMAD.WIDE R42, R20, R41, c[0x0][0x1d0] ;  /* 0x00007400142a7625 */ /* 0x000fca00078e0229 */
[----:B------:R0:W2:Y:S01]  /*0c30*/  LDG.E R103, [R42.64] ;  /* 0x000000062a677981 */ /* 0x0000a2000c1e1900 */
[----:B------:R-:W-:-:S05]  /*0c40*/  IMAD.WIDE R40, R20, R41, c[0x0][0x1d8] ;  /* 0x0000760014287625 */ /* 0x000fca00078e0229 */
[----:B------:R1:W5:Y:S01]  /*0c50*/  LDG.E R98, [R40.64] ;  /* 0x0000000628627981 */ /* 0x000362000c1e1900 */
[----:B------:R-:W-:Y:S01]  /*0c60*/  IMAD R68, R20, c[0x0][0x168], RZ ;  /* 0x00005a0014447a24 */ /* 0x000fe200078e02ff */
[----:B------:R-:W-:Y:S02]  /*0c70*/  BSSY B1, `(.L_x_1261) ;  /* 0x0000330000017945 */ /* 0x000fe40003800000 */
        /* <DEDUP_REMOVED lines=8> */
[----:B------:R-:W-:Y:S01]  /*0d00*/  @P3 LEA.HI R101, R101, R100, RZ, 0x3 ;  /* 0x0000006465653211 */ /* 0x000fe200078f18ff */
[----:B------:R-:W-:Y:S01]  /*0d10*/  IMAD.MOV.U32 R100, RZ, RZ, RZ ;  /* 0x000000ffff647224 */ /* 0x000fe200078e00ff */
[-C--:B------:R-:W-:Y:S02]  /*0d20*/  LEA.HI.SX32 R102, R69, R42.reuse, 0x1d ;  /* 0x0000002a45667211 */ /* 0x080fe400078feaff */
[----:B------:R-:W-:Y:S02]  /*0d30*/  @P3 LEA.HI.SX32 R100, R101, R42, 0x1d ;  /* 0x0000002a65643211 */ /* 0x000fe400078feaff */
[----:B------:R-:W-:Y:S01]  /*0d40*/  SHF.R.S32.HI R101, RZ, 0x1f, R20 ;  /* 0x0000001fff657819 */ /* 0x000fe20000011414 */
[----:B------:R-:W-:Y:S05]  /*0d50*/  @!P1 BRA `(.L_x_1262) ;  /* 0x0000321000009947 */ /* 0x000fea0003800000 */
[----:B-1----:R-:W-:Y:S01]  /*0d60*/  ISETP.NE.U32.AND P0, PT, RZ, c[0x0][0x180], PT ;  /* 0x00006000ff007a0c */ /* 0x002fe20003f05070 */
        /* <DEDUP_REMOVED lines=16> */
.L_x_1264:
        /* <DEDUP_REMOVED lines=12> */
.L_x_1267:
[----:B------:R-:W-:Y:S02]  /*0f30*/  IMAD.MOV.U32 R68, RZ, RZ, R58 ;  /* 0x000000ffff447224 */ /* 0x000fe400078e003a */
.L_x_1268:
[----:B------:R-:W-:Y:S05]  /*0f40*/  BSYNC B3 ;  /* 0x0000000000037941 */ /* 0x000fea0003800000 */
.L_x_1266:
        /* <DEDUP_REMOVED lines=16> */
.L_x_1272:
[----:B------:R-:W-:Y:S05]  /*1050*/  BSYNC B4 ;  /* 0x0000000000047941 */ /* 0x000fea0003800000 */
.L_x_1271:
[----:B------:R-:W-:Y:S01]  /*1060*/  IMAD.HI.U32 R41, R21, -0x326172a9, RZ ;  /* 0xcd9e8d5715297827 */ /* 0x000fe200078e00ff */
[----:B------:R-:W-:-:S03]  /*1070*/  LOP3.LUT R58, R58, UR5, R63, 0x96, !PT ;  /* 0x000000053a3a7c12 */ /* 0x000fc6000f8e963f */
[----:B------:R-:W-:Y:S01]  /*1080*/  IMAD R43, R19, -0x2daee0ad, RZ ;  /* 0xd2511f53132b7824 */ /* 0x000fe200078e02ff */
[----:B------:R-:W-:Y:S01]  /*1090*/  LOP3.LUT R64, R41, UR4, R18, 0x96, !PT ;  /* 0x0000000429407c12 */ /* 0x000fe2000f8e9612 */
[----:B------:R-:W-:Y:S02]  /*10a0*/  IMAD R41, R21, -0x326172a9, RZ ;  /* 0xcd9e8d5715297824 */ /* 0x000fe400078e02ff */
        /* <DEDUP_REMOVED lines=36> */
[----:B------:R-:W-:Y:S02]  /*12f0*/  IMAD.MOV.U32 R40, RZ, RZ, RZ ;  /* 0x000000ffff287224 */ /* 0x000fe400078e00ff */
.L_x_1270:
[----:B------:R-:W-:Y:S05]  /*1300*/  BSYNC B3 ;  /* 0x0000000000037941 */ /* 0x000fea0003800000 */
.L_x_1269:
        /* <DEDUP_REMOVED lines=10> */
[----:B------:R-:W-:-:S04]  /*13b0*/  FMUL.FTZ R74, R17, R42 ;  /* 0x0000002a114a7220 */ /* 0x000fc80000410000 */
[----:B------:R-:W-:Y:S02]  /*13c0*/  @P0 FADD.FTZ R74, R41, R74 ;  /* 0x0000004a294a0221 */ /* 0x000fe40000010000 */
.L_x_1265:
[----:B------:R-:W-:Y:S05]  /*13d0*/  BSYNC B2 ;  /* 0x0000000000027941 */ /* 0x000fea0003800000 */
.L_x_1263:
        /* <DEDUP_REMOVED lines=8> */
.L_x_1274:
        /* <DEDUP_REMOVED lines=12> */
.L_x_1277:
[----:B------:R-:W-:Y:S02]  /*1520*/  IMAD.MOV.U32 R68, RZ, RZ, R58 ;  /* 0x000000ffff447224 */ /* 0x000fe400078e003a */
.L_x_1278:
[----:B------:R-:W-:Y:S05]  /*1530*/  BSYNC B3 ;  /* 0x0000000000037941 */ /* 0x000fea0003800000 */
.L_x_1276:
        /* <DEDUP_REMOVED lines=16> */
.L_x_1282:
[----:B------:R-:W-:Y:S05]  /*1640*/  BSYNC B4 ;  /* 0x0000000000047941 */ /* 0x000fea0003800000 */
.L_x_1281:
        /* <DEDUP_REMOVED lines=40> */
[----:B------:R-:W-:-:S04]  /*18d0*/  LOP3.LUT R59, R59, UR25, R42, 0x96, !PT ;  /* 0x000000193b3b7c12 */ /* 0x000fc8000f8e962a */
[----:B------:R-:W-:Y:S02]  /*18e0*/  LOP3.LUT R60, R65, UR26, R40, 0x96, !PT ;  /* 0x0000001a413c7c12 */ /* 0x000fe4000f8e9628 */
.L_x_1280:
[----:B------:R-:W-:Y:S05]  /*18f0*/  BSYNC B3 ;  /* 0x0000000000037941 */ /* 0x000fea0003800000 */
.L_x_1279:
        /* <DEDUP_REMOVED lines=12> */
.L_x_1275:
[----:B------:R-:W-:Y:S05]  /*19c0*/  BSYNC B2 ;  /* 0x0000000000027941 */ /* 0x000fea0003800000 */
.L_x_1273:
        /* <DEDUP_REMOVED lines=8> */
.L_x_1284:
        /* <DEDUP_REMOVED lines=12> */
.L_x_1287:
[----:B------:R-:W-:Y:S02]  /*1b10*/  IMAD.MOV.U32 R68, RZ, RZ, R58 ;  /* 0x000000ffff447224 */ /* 0x000fe400078e003a */
.L_x_1288:
[----:B------:R-:W-:Y:S05]  /*1b20*/  BSYNC B3 ;  /* 0x0000000000037941 */ /* 0x000fea0003800000 */
.L_x_1286:
        /* <DEDUP_REMOVED lines=16> */
.L_x_1292:
[----:B------:R-:W-:Y:S05]  /*1c30*/  BSYNC B4 ;  /* 0x0000000000047941 */ /* 0x000fea0003800000 */
.L_x_1291:
        /* <DEDUP_REMOVED lines=41> */
[----:B------:R-:W-:-:S06]  /*1ed0*/  HFMA2.MMA R40, -RZ, RZ, 0, 0 ;  /* 0x00000000ff287435 */ /* 0x000fcc00000001ff */
.L_x_1290:
[----:B------:R-:W-:Y:S05]  /*1ee0*/  BSYNC B3 ;  /* 0x0000000000037941 */ /* 0x000fea0003800000 */
.L_x_1289:
        /* <DEDUP_REMOVED lines=12> */
.L_x_1285:
[----:B------:R-:W-:Y:S05]  /*1fb0*/  BSYNC B2 ;  /* 0x0000000000027941 */ /* 0x000fea0003800000 */
.L_x_1283:
        /* <DEDUP_REMOVED lines=8> */
.L_x_1294:
        /* <DEDUP_REMOVED lines=12> */
.L_x_1297:
[----:B------:R-:W-:Y:S02]  /*2100*/  IMAD.MOV.U32 R68, RZ, RZ, R58 ;  /* 0x000000ffff447224 */ /* 0x000fe400078e003a */
.L_x_1298:
[----:B------:R-:W-:Y:S05]  /*2110*/  BSYNC B3 ;  /* 0x0000000000037941 */ /* 0x000fea0003800000 */
.L_x_1296:
        /* <DEDUP_REMOVED lines=16> */
.L_x_1302:
[----:B------:R-:W-:Y:S05]  /*2220*/  BSYNC B4 ;  /* 0x0000000000047941 */ /* 0x000fea0003800000 */
.L_x_1301:
        /* <DEDUP_REMOVED lines=42> */
.L_x_1300:
[----:B------:R-:W-:Y:S05]  /*24d0*/  BSYNC B3 ;  /* 0x0000000000037941 */ /* 0x000fea0003800000 */
.L_x_1299:
        /* <DEDUP_REMOVED lines=12> */
.L_x_1295:
[----:B------:R-:W-:Y:S05]  /*25a0*/  BSYNC B2 ;  /* 0x0000000000027941 */ /* 0x000fea0003800000 */
.L_x_1293:
        /* <DEDUP_REMOVED lines=8> */
.L_x_1304:
        /* <DEDUP_REMOVED lines=12> */
.L_x_1307:
[----:B------:R-:W-:Y:S02]  /*26f0*/  MOV R68, R58 ;  /* 0x0000003a00447202 */ /* 0x000fe40000000f00 */
.L_x_1308:
[----:B------:R-:W-:Y:S05]  /*2700*/  BSYNC B3 ;  /* 0x0000000000037941 */ /* 0x000fea0003800000 */
.L_x_1306:
        /* <DEDUP_REMOVED lines=16> */
.L_x_1312:
[----:B------:R-:W-:Y:S05]  /*2810*/  BSYNC B4 ;  /* 0x0000000000047941 */ /* 0x000fea0003800000 */
.L_x_1311:
        /* <DEDUP_REMOVED lines=42> */
.L_x_1310:
[----:B------:R-:W-:Y:S05]  /*2ac0*/  BSYNC B3 ;  /* 0x0000000000037941 */ /* 0x000fea0003800000 */
.L_x_1309:
        /* <DEDUP_REMOVED lines=12> */
.L_x_1305:
[----:B------:R-:W-:Y:S05]  /*2b90*/  BSYNC B2 ;  /* 0x0000000000027941 */ /* 0x000fea0003800000 */
.L_x_1303:
        /* <DEDUP_REMOVED lines=8> */
.L_x_1314:
        /* <DEDUP_REMOVED lines=12> */
.L_x_1317:
[----:B------:R-:W-:Y:S02]  /*2ce0*/  IMAD.MOV.U32 R68, RZ, RZ, R58 ;  /* 0x000000ffff447224 */ /* 0x000fe400078e003a */
.L_x_1318:
[----:B------:R-:W-:Y:S05]  /*2cf0*/  BSYNC B3 ;  /* 0x0000000000037941 */ /* 0x000fea0003800000 */
.L_x_1316:
        /* <DEDUP_REMOVED lines=16> */
.L_x_1322:
[----:B------:R-:W-:Y:S05]  /*2e00*/  BSYNC B4 ;  /* 0x0000000000047941 */ /* 0x000fea0003800000 */
.L_x_1321:
        /* <DEDUP_REMOVED lines=42> */
.L_x_1320:
[----:B------:R-:W-:Y:S05]  /*30b0*/  BSYNC B3 ;  /* 0x0000000000037941 */ /* 0x000fea0003800000 */
.L_x_1319:
        /* <DEDUP_REMOVED lines=12> */
.L_x_1315:
[----:B------:R-:W-:Y:S05]  /*3180*/  BSYNC B2 ;  /* 0x0000000000027941 */ /* 0x000fea0003800000 */
.L_x_1313:
        /* <DEDUP_REMOVED lines=8> */
.L_x_1324:
        /* <DEDUP_REMOVED lines=12> */
.L_x_1327:
[----:B------:R-:W-:Y:S02]  /*32d0*/  IMAD.MOV.U32 R68, RZ, RZ, R58 ;  /* 0x000000ffff447224 */ /* 0x000fe400078e003a */
.L_x_1328:
[----:B------:R-:W-:Y:S05]  /*32e0*/  BSYNC B3 ;  /* 0x0000000000037941 */ /* 0x000fea0003800000 */
.L_x_1326:
        /* <DEDUP_REMOVED lines=16> */
.L_x_1332:
[----:B------:R-:W-:Y:S05]  /*33f0*/  BSYNC B4 ;  /* 0x0000000000047941 */ /* 0x000fea0003800000 */
.L_x_1331:
        /* <DEDUP_REMOVED lines=42> */
.L_x_1330:
[----:B------:R-:W-:Y:S05]  /*36a0*/  BSYNC B3 ;  /* 0x0000000000037941 */ /* 0x000fea0003800000 */
.L_x_1329:
        /* <DEDUP_REMOVED lines=12> */
.L_x_1325:
[----:B------:R-:W-:Y:S05]  /*3770*/  BSYNC B2 ;  /* 0x0000000000027941 */ /* 0x000fea0003800000 */
.L_x_1323:
        /* <DEDUP_REMOVED lines=8> */
.L_x_1334:
        /* <DEDUP_REMOVED lines=12> */
.L_x_1337:
[----:B------:R-:W-:Y:S02]  /*38c0*/  IMAD.MOV.U32 R68, RZ, RZ, R58 ;  /* 0x000000ffff447224 */ /* 0x000fe400078e003a */
.L_x_1338:
[----:B------:R-:W-:Y:S05]  /*38d0*/  BSYNC B3 ;  /* 0x0000000000037941 */ /* 0x000fea0003800000 */
.L_x_1336:
        /* <DEDUP_REMOVED lines=16> */
.L_x_1342:
[----:B------:R-:W-:Y:S05]  /*39e0*/  BSYNC B4 ;  /* 0x0000000000047941 */ /* 0x000fea0003800000 */
.L_x_1341:
        /* <DEDUP_REMOVED lines=42> */
.L_x_1340:
[----:B------:R-:W-:Y:S05]  /*3c90*/  BSYNC B3 ;  /* 0x0000000000037941 */ /* 0x000fea0003800000 */
.L_x_1339:
        /* <DEDUP_REMOVED lines=12> */
.L_x_1335:
[----:B------:R-:W-:Y:S05]  /*3d60*/  BSYNC B2 ;  /* 0x0000000000027941 */ /* 0x000fea0003800000 */
.L_x_1333:
        /* <DEDUP_REMOVED lines=10> */
[----:B------:R-:W-:Y:S01]  /*3e10*/  LOP3.LUT R41, R88, 0xffff, RZ, 0xc0, !PT ;  /* 0x0000ffff58297812 */ /* 0x000fe200078ec0ff */
[----:B------:R-:W-:Y:S01]  /*3e20*/  IMAD.MOV.U32 R107, RZ, RZ, 0x8 ;  /* 0x00000008ff6b7424 */ /* 0x000fe200078e00ff */
[----:B------:R-:W-:Y:S02]  /*3e30*/  PRMT R43, R84, 0x7104, RZ ;  /* 0x00007104542b7816 */ /* 0x000fe400000000ff */
[----:B------:R-:W-:Y:S02]  /*3e40*/  LOP3.LUT R104, R40, 0xff0000, RZ, 0xc0, !PT ;  /* 0x00ff000028687812 */ /* 0x000fe400078ec0ff */
[----:B------:R-:W-:Y:S02]  /*3e50*/  LOP3.LUT R40, R80, 0xff, RZ, 0xc0, !PT ;  /* 0x000000ff50287812 */ /* 0x000fe400078ec0ff */
[----:B------:R-:W-:-:S02]  /*3e60*/  PRMT R104, R104, 0x4210, R41 ;  /* 0x0000421068687816 */ /* 0x000fc40000000029 */
[----:B------:R-:W-:Y:S01]  /*3e70*/  LOP3.LUT R42, R79, 0xff, RZ, 0xc0, !PT ;  /* 0x000000ff4f2a7812 */ /* 0x000fe200078ec0ff */
[----:B------:R-:W-:Y:S01]  /*3e80*/  IMAD.WIDE.U32 R40, R40, 0x1000000, RZ ;  /* 0x0100000028287825 */ /* 0x000fe200078e00ff */
[----:B------:R-:W-:Y:S02]  /*3e90*/  LOP3.LUT R68, R76, 0xff, RZ, 0xc0, !PT ;  /* 0x000000ff4c447812 */ /* 0x000fe400078ec0ff */
[----:B------:R-:W-:Y:S01]  /*3ea0*/  LOP3.LUT R104, R104, 0xff00, R43, 0xf8, !PT ;  /* 0x0000ff0068687812 */ /* 0x000fe200078ef82b */
[----:B------:R-:W-:-:S03]  /*3eb0*/  IMAD.WIDE.U32 R42, R42, 0x10000, RZ ;  /* 0x000100002a2a7825 */ /* 0x000fc600078e00ff */
[----:B------:R-:W-:Y:S01]  /*3ec0*/  LOP3.LUT R105, R104, 0xff, R83, 0xf8, !PT ;  /* 0x000000ff68697812 */ /* 0x000fe200078ef853 */
[----:B------:R-:W-:-:S03]  /*3ed0*/  IMAD.WIDE.U32 R68, R68, 0x100, RZ ;  /* 0x0000010044447825 */ /* 0x000fc600078e00ff */
[----:B------:R-:W-:Y:S02]  /*3ee0*/  LOP3.LUT R41, R43, R105, R41, 0xfe, !PT ;  /* 0x000000692b297212 */ /* 0x000fe400078efe29 */
[----:B------:R-:W-:Y:S01]  /*3ef0*/  LOP3.LUT R40, R68, R40, R42, 0xfe, !PT ;  /* 0x0000002844287212 */ /* 0x000fe200078efe2a */
[----:B------:R-:W-:Y:S01]  /*3f00*/  IMAD.WIDE.U32 R42, R100, R107, c[0x0][0x190] ;  /* 0x00006400642a7625 */ /* 0x000fe200078e006b */
[----:B------:R-:W-:Y:S02]  /*3f10*/  LOP3.LUT R41, R41, R69, RZ, 0xfc, !PT ;  /* 0x0000004529297212 */ /* 0x000fe400078efcff */
[----:B------:R-:W-:-:S05]  /*3f20*/  LOP3.LUT R40, R40, 0xff, R75, 0xf8, !PT ;  /* 0x000000ff28287812 */ /* 0x000fca00078ef84b */
[----:B------:R0:W-:Y:S02]  /*3f30*/  STG.E.64 [R42.64], R40 ;  /* 0x000000282a007986 */ /* 0x0001e4000c101b06 */
.L_x_1344:
[----:B------:R-:W-:Y:S05]  /*3f40*/  BSYNC B2 ;  /* 0x0000000000027941 */ /* 0x000fea0003800000 */
.L_x_1343:
[----:B------:R-:W-:Y:S02]  /*3f50*/  IADD3 R102, R102, 0x20, RZ ;  /* 0x0000002066667810 */ /* 0x000fe40007ffe0ff */
[----:B------:R-:W-:Y:S02]  /*3f60*/  IADD3 R100, R100, 0x20, RZ ;  /* 0x0000002064647810 */ /* 0x000fe40007ffe0ff */
.L_x_1262:
[----:B-1----:R-:W-:Y:S05]  /*3f70*/  BSYNC B1 ;  /* 0x0000000000017941 */ /* 0x002fea0003800000 */
.L_x_1261:
        /* <DEDUP_REMOVED lines=19> */
.L_x_1348:
        /* <DEDUP_REMOVED lines=12> */
.L_x_1351:
[----:B------:R-:W-:Y:S02]  /*4170*/  IMAD.MOV.U32 R68, RZ, RZ, R58 ;  /* 0x000000ffff447224 */ /* 0x000fe400078e003a */
.L_x_1352:
[----:B------:R-:W-:Y:S05]  /*4180*/  BSYNC B3 ;  /* 0x0000000000037941 */ /* 0x000fea0003800000 */
.L_x_1350:
        /* <DEDUP_REMOVED lines=16> */
.L_x_1356:
[----:B------:R-:W-:Y:S05]  /*4290*/  BSYNC B4 ;  /* 0x0000000000047941 */ /* 0x000fea0003800000 */
.L_x_1355:
        /* <DEDUP_REMOVED lines=42> */
.L_x_1354:
[----:B------:R-:W-:Y:S05]  /*4540*/  BSYNC B3 ;  /* 0x0000000000037941 */ /* 0x000fea0003800000 */
.L_x_1353:
        /* <DEDUP_REMOVED lines=12> */
.L_x_1349:
[----:B------:R-:W-:Y:S05]  /*4610*/  BSYNC B2 ;  /* 0x0000000000027941 */ /* 0x000fea0003800000 */
.L_x_1347:
        /* <DEDUP_REMOVED lines=8> */
.L_x_1358:
        /* <DEDUP_REMOVED lines=12> */
.L_x_1361:
[----:B------:R-:W-:Y:S02]  /*4760*/  MOV R68, R58 ;  /* 0x0000003a00447202 */ /* 0x000fe40000000f00 */
.L_x_1362:
[----:B------:R-:W-:Y:S05]  /*4770*/  BSYNC B3 ;  /* 0x0000000000037941 */ /* 0x000fea0003800000 */
.L_x_1360:
        /* <DEDUP_REMOVED lines=16> */
.L_x_1366:
[----:B------:R-:W-:Y:S05]  /*4880*/  BSYNC B4 ;  /* 0x0000000000047941 */ /* 0x000fea0003800000 */
.L_x_1365:
        /* <DEDUP_REMOVED lines=42> */
.L_x_1364:
[----:B------:R-:W-:Y:S05]  /*4b30*/  BSYNC B3 ;  /* 0x0000000000037941 */ /* 0x000fea0003800000 */
.L_x_1363:
        /* <DEDUP_REMOVED lines=12> */
.L_x_1359:
[----:B------:R-:W-:Y:S05]  /*4c00*/  BSYNC B2 ;  /* 0x0000000000027941 */ /* 0x000fea0003800000 */
.L_x_1357:
        /* <DEDUP_REMOVED lines=8> */
.L_x_1368:
        /* <DEDUP_REMOVED lines=12> */
.L_x_1371:
[----:B------:R-:W-:Y:S02]  /*4d50*/  IMAD.MOV.U32 R68, RZ, RZ, R58 ;  /* 0x000000ffff447224 */ /* 0x000fe400078e003a */
.L_x_1372:
[----:B------:R-:W-:Y:S05]  /*4d60*/  BSYNC B3 ;  /* 0x0000000000037941 */ /* 0x000fea0003800000 */
.L_x_1370:
        /* <DEDUP_REMOVED lines=16> */
.L_x_1376:
[----:B------:R-:W-:Y:S05]  /*4e70*/  BSYNC B4 ;  /* 0x0000000000047941 */ /* 0x000fea0003800000 */
.L_x_1375:
        /* <DEDUP_REMOVED lines=42> */
.L_x_1374:
[----:B------:R-:W-:Y:S05]  /*5120*/  BSYNC B3 ;  /* 0x0000000000037941 */ /* 0x000fea0003800000 */
.L_x_1373:
        /* <DEDUP_REMOVED lines=12> */
.L_x_1369:
[----:B------:R-:W-:Y:S05]  /*51f0*/  BSYNC B2 ;  /* 0x0000000000027941 */ /* 0x000fea0003800000 */
.L_x_1367:
        /* <DEDUP_REMOVED lines=8> */
.L_x_1378:
        /* <DEDUP_REMOVED lines=12> */
.L_x_1381:
[----:B------:R-:W-:Y:S02]  /*5340*/  IMAD.MOV.U32 R68, RZ, RZ, R58 ;  /* 0x000000ffff447224 */ /* 0x000fe400078e003a */
.L_x_1382:
[----:B------:R-:W-:Y:S05]  /*5350*/  BSYNC B3 ;  /* 0x0000000000037941 */ /* 0x000fea0003800000 */
.L_x_1380:
        /* <DEDUP_REMOVED lines=16> */
.L_x_1386:
[----:B------:R-:W-:Y:S05]  /*5460*/  BSYNC B4 ;  /* 0x0000000000047941 */ /* 0x000fea0003800000 */
.L_x_1385:
        /* <DEDUP_REMOVED lines=42> */
.L_x_1384:
[----:B------:R-:W-:Y:S05]  /*5710*/  BSYNC B3 ;  /* 0x0000000000037941 */ /* 0x000fea0003800000 */
.L_x_1383:
        /* <DEDUP_REMOVED lines=12> */
.L_x_1379:
[----:B------:R-:W-:Y:S05]  /*57e0*/  BSYNC B2 ;  /* 0x0000000000027941 */ /* 0x000fea0003800000 */
.L_x_1377:
        /* <DEDUP_REMOVED lines=8> */
.L_x_1388:
        /* <DEDUP_REMOVED lines=12> */
.L_x_1391:
[----:B------:R-:W-:Y:S02]  /*5930*/  IMAD.MOV.U32 R68, RZ, RZ, R58 ;  /* 0x000000ffff447224 */ /* 0x000fe400078e003a */
.L_x_1392:
[----:B------:R-:W-:Y:S05]  /*5940*/  BSYNC B3 ;  /* 0x0000000000037941 */ /* 0x000fea0003800000 */
.L_x_1390:
        /* <DEDUP_REMOVED lines=16> */
.L_x_1396:
[----:B------:R-:W-:Y:S05]  /*5a50*/  BSYNC B4 ;  /* 0x0000000000047941 */ /* 0x000fea0003800000 */
.L_x_1395:
        /* <DEDUP_REMOVED lines=42> */
.L_x_1394:
[----:B------:R-:W-:Y:S05]  /*5d00*/  BSYNC B3 ;  /* 0x0000000000037941 */ /* 0x000fea0003800000 */
.L_x_1393:
        /* <DEDUP_REMOVED lines=12> */
.L_x_1389:
[----:B------:R-:W-:Y:S05]  /*5dd0*/  BSYNC B2 ;  /* 0x0000000000027941 */ /* 0x000fea0003800000 */
.L_x_1387:
        /* <DEDUP_REMOVED lines=8> */
.L_x_1398:
        /* <DEDUP_REMOVED lines=12> */
.L_x_1401:
[----:B------:R-:W-:Y:S02]  /*5f20*/  IMAD.MOV.U32 R68, RZ, RZ, R58 ;  /* 0x000000ffff447224 */ /* 0x000fe400078e003a */
.L_x_1402:
[----:B------:R-:W-:Y:S05]  /*5f30*/  BSYNC B3 ;  /* 0x0000000000037941 */ /* 0x000fea0003800000 */
.L_x_1400:
        /* <DEDUP_REMOVED lines=16> */
.L_x_1406:
[----:B------:R-:W-:Y:S05]  /*6040*/  BSYNC B4 ;  /* 0x0000000000047941 */ /* 0x000fea0003800000 */
.L_x_1405:
        /* <DEDUP_REMOVED lines=42> */
.L_x_1404:
[----:B------:R-:W-:Y:S05]  /*62f0*/  BSYNC B3 ;  /* 0x0000000000037941 */ /* 0x000fea0003800000 */
.L_x_1403:
        /* <DEDUP_REMOVED lines=12> */
.L_x_1399:
[----:B------:R-:W-:Y:S05]  /*63c0*/  BSYNC B2 ;  /* 0x0000000000027941 */ /* 0x000fea0003800000 */
.L_x_1397:
        /* <DEDUP_REMOVED lines=8> */
.L_x_1408:
        /* <DEDUP_REMOVED lines=12> */
.L_x_1411:
[----:B------:R-:W-:Y:S02]  /*6510*/  IMAD.MOV.U32 R68, RZ, RZ, R58 ;  /* 0x000000ffff447224 */ /* 0x000fe400078e003a */
.L_x_1412:
[----:B------:R-:W-:Y:S05]  /*6520*/  BSYNC B3 ;  /* 0x0000000000037941 */ /* 0x000fea0003800000 */
.L_x_1410:
        /* <DEDUP_REMOVED lines=16> */
.L_x_1416:
[----:B------:R-:W-:Y:S05]  /*6630*/  BSYNC B4 ;  /* 0x0000000000047941 */ /* 0x000fea0003800000 */
.L_x_1415:
        /* <DEDUP_REMOVED lines=42> */
.L_x_1414:
[----:B------:R-:W-:Y:S05]  /*68e0*/  BSYNC B3 ;  /* 0x0000000000037941 */ /* 0x000fea0003800000 */
.L_x_1413:
        /* <DEDUP_REMOVED lines=12> */
.L_x_1409:
[----:B------:R-:W-:Y:S05]  /*69b0*/  BSYNC B2 ;  /* 0x0000000000027941 */ /* 0x000fea0003800000 */
.L_x_1407:
        /* <DEDUP_REMOVED lines=8> */
.L_x_1418:
        /* <DEDUP_REMOVED lines=12> */
.L_x_1421:
[----:B------:R-:W-:Y:S02]  /*6b00*/  IMAD.MOV.U32 R68, RZ, RZ, R58 ;  /* 0x000000ffff447224 */ /* 0x000fe400078e003a */
.L_x_1422:
[----:B------:R-:W-:Y:S05]  /*6b10*/  BSYNC B3 ;  /* 0x0000000000037941 */ /* 0x000fea0003800000 */
.L_x_1420:
        /* <DEDUP_REMOVED lines=16> */
.L_x_1426:
[----:B------:R-:W-:Y:S05]  /*6c20*/  BSYNC B4 ;  /* 0x0000000000047941 */ /* 0x000fea0003800000 */
.L_x_1425:
        /* <DEDUP_REMOVED lines=42> */
.L_x_1424:
[----:B------:R-:W-:Y:S05]  /*6ed0*/  BSYNC B3 ;  /* 0x0000000000037941 */ /* 0x000fea0003800000 */
.L_x_1423:
        /* <DEDUP_REMOVED lines=12> */
.L_x_1419:
[----:B------:R-:W-:Y:S05]  /*6fa0*/  BSYNC B2 ;  /* 0x0000000000027941 */ /* 0x000fea0003800000 */
.L_x_1417:
        /* <DEDUP_REMOVED lines=15> */
[----:B------:R-:W-:Y:S02]  /*70a0*/  LOP3.LUT R68, R79, 0xff, RZ, 0xc0, !PT ;  /* 0x000000ff4f447812 */ /* 0x000fe400078ec0ff */
[----:B------:R-:W-:Y:S02]  /*70b0*/  LOP3.LUT R69, R76, 0xff, RZ, 0xc0, !PT ;  /* 0x000000ff4c457812 */ /* 0x000fe400078ec0ff */
[----:B------:R-:W-:Y:S01]  /*70c0*/  LOP3.LUT R102, R40, 0xff00, R43, 0xf8, !PT ;  /* 0x0000ff0028667812 */ /* 0x000fe200078ef82b */
[----:B------:R-:W-:-:S03]  /*70d0*/  IMAD.WIDE.U32 R40, R42, 0x1000000, RZ ;  /* 0x010000002a287825 */ /* 0x000fc600078e00ff */
[----:B------:R-:W-:Y:S01]  /*70e0*/  LOP3.LUT R103, R102, 0xff, R83, 0xf8, !PT ;  /* 0x000000ff66677812 */ /* 0x000fe200078ef853 */
[----:B------:R-:W-:-:S04]  /*70f0*/  IMAD.WIDE.U32 R42, R68, 0x10000, RZ ;  /* 0x00010000442a7825 */ /* 0x000fc800078e00ff */
[----:B------:R-:W-:Y:S01]  /*7100*/  IMAD.WIDE.U32 R68, R69, 0x100, RZ ;  /* 0x0000010045447825 */ /* 0x000fe200078e00ff */
[----:B------:R-:W-:-:S04]  /*7110*/  LOP3.LUT R103, R43, R103, R41, 0xfe, !PT ;  /* 0x000000672b677212 */ /* 0x000fc800078efe29 */
[----:B------:R-:W-:Y:S01]  /*7120*/  LOP3.LUT R40, R68, R40, R42, 0xfe, !PT ;  /* 0x0000002844287212 */ /* 0x000fe200078efe2a */
[----:B------:R-:W-:Y:S01]  /*7130*/  IMAD.WIDE.U32 R42, R100, R105, c[0x0][0x190] ;  /* 0x00006400642a7625 */ /* 0x000fe200078e0069 */
[----:B------:R-:W-:Y:S02]  /*7140*/  LOP3.LUT R41, R103, R69, RZ, 0xfc, !PT ;  /* 0x0000004567297212 */ /* 0x000fe400078efcff */
[----:B------:R-:W-:-:S05]  /*7150*/  LOP3.LUT R40, R40, 0xff, R75, 0xf8, !PT ;  /* 0x000000ff28287812 */ /* 0x000fca00078ef84b */
[----:B------:R0:W-:Y:S02]  /*7160*/  STG.E.64 [R42.64], R40 ;  /* 0x000000282a007986 */ /* 0x0001e4000c101b06 */
.L_x_1346:
[----:B------:R-:W-:Y:S05]  /*7170*/  BSYNC B1 ;  /* 0x0000000000017941 */ /* 0x000fea0003800000 */
.L_x_1345:
        /* <DEDUP_REMOVED lines=21> */
.L_x_1435:
        /* <DEDUP_REMOVED lines=53> */
.L_x_1436:
[----:B------:R-:W-:Y:S01]  /*7620*/  FMUL.FTZ R40, R69, R69 ;  /* 0x0000004545287220 */ /* 0x000fe20000410000 */
[----:B------:R-:W-:Y:S01]  /*7630*/  ISETP.NE.AND P3, PT, RZ, UR8, PT ;  /* 0x00000008ff007c0c */ /* 0x000fe2000bf65270 */
[----:B01----:R-:W-:Y:S01]  /*7640*/  FADD.FTZ R103, R68, R103 ;  /* 0x0000006744677221 */ /* 0x003fe20000010000 */
        /* <DEDUP_REMOVED lines=9> */
[----:B------:R-:W0:Y:S02]  /*76e0*/  MUFU.RSQ R103, R103 ;  /* 0x0000006700677308 */ /* 0x000e240000001400 */
[----:B------:R1:W-:Y:S04]  /*76f0*/  @!P0 STG.E [R42.64], R69 ;  /* 0x000000452a008986 */ /* 0x0003e8000c101906 */
[----:B0-----:R1:W-:Y:S01]  /*7700*/  @!P0 STG.E [R40.64], R103 ;  /* 0x0000006728008986 */ /* 0x0013e2000c101906 */
[----:B-----5:R-:W-:-:S13]  /*7710*/  ISETP.GE.AND P0, PT, R98, 0x1, PT ;  /* 0x000000016200780c */ /* 0x020fda0003f06270 */
[----:B------:R-:W-:Y:S05]  /*7720*/  @!P0 BRA `(.L_x_1430) ;  /* 0x000004a000008947 */ /* 0x000fea0003800000 */
[----:B-1----:R-:W-:Y:S01]  /*7730*/  IADD3 R98, R98, -0x1, RZ ;  /* 0xffffffff62627810 */ /* 0x002fe20007ffe0ff */
        /* <DEDUP_REMOVED lines=40> */
.L_x_1432:
[----:B------:R-:W-:Y:S05]  /*79c0*/  BSYNC B2 ;  /* 0x0000000000027941 */ /* 0x000fea0003800000 */
.L_x_1431:
        /* <DEDUP_REMOVED lines=32> */
.L_x_1430:
[----:B-1----:R-:W-:Y:S05]  /*7bd0*/  BSYNC B1 ;  /* 0x0000000000017941 */ /* 0x002fea0003800000 */
.L_x_1429:
[----:B0-----:R-:W-:-:S05]  /*7be0*/  IMAD.MOV.U32 R41, RZ, RZ, c[0x0][0x160] ;  /* 0x00005800ff297624 */ /* 0x001fca00078e00ff */
[----:B------:R-:W-:-:S04]  /*7bf0*/  LEA R20, R41, R20, 0x2 ;  /* 0x0000001429147211 */ /* 0x000fc800078e10ff */
[----:B------:R-:W-:-:S13]  /*7c00*/  ISETP.GE.AND P0, PT, R20, c[0x0][0x164], PT ;  /* 0x0000590014007a0c */ /* 0x000fda0003f06270 */
[----:B------:R-:W-:Y:S01]  /*7c10*/  @P0 CALL.REL.NOINC `(.L_x_1433) ;  /* 0x0000001000000944 */ /* 0x000fe20003c00000 */
[----:B------:R-:W-:Y:S05]  /*7c20*/  BRA `(.L_x_1434) ;  /* 0xffff8fe000007947 */ /* 0x000fea000383ffff */
.L_x_1433:
[----:B------:R-:W-:Y:S05]  /*7c30*/  BSYNC B0 ;  /* 0x0000000000007941 */ /* 0x000fea0003800000 */
.L_x_1260:
[----:B------:R-:W-:Y:S05]  /*7c40*/  EXIT ;  /* 0x000000000000794d */ /* 0x000fea0003800000 */
.L_x_1427:
[----:B------:R-:W-:Y:S01]  /*7c50*/  IMAD.MOV.U32 R68, RZ, RZ, 0x1 ;  /* 0x00000001ff447424 */ /* 0x000fe200078e00ff */
[----:B------:R-:W-:Y:S01]  /*7c60*/  MOV R40, 0x7ca0 ;  /* 0x00007ca000287802 */ /* 0x000fe20000000f00 */
[----:B------:R-:W-:Y:S02]  /*7c70*/  IMAD.MOV.U32 R42, RZ, RZ, 0x1f ;  /* 0x0000001fff2a7424 */ /* 0x000fe400078e00ff */
[----:B------:R-:W-:Y:S02]  /*7c80*/  IMAD.MOV.U32 R105, RZ, RZ, -0x1 ;  /* 0xffffffffff697424 */ /* 0x000fe400078e00ff */
[----:B-----5:R-:W-:Y:S05]  /*7c90*/  CALL.REL.NOINC `($__internal_14_$__cuda_sm70_shflsync_bfly_p) ;  /* 0x000005c000007944 */ /* 0x020fea0003c00000 */
[----:B-1----:R-:W-:Y:S01]  /*7ca0*/  MOV R40, R68 ;  /* 0x0000004400287202 */ /* 0x002fe20000000f00 */
[----:B0-----:R-:W-:Y:S05]  /*7cb0*/  BRA `(.L_x_1435) ;  /* 0xfffff61000007947 */ /* 0x001fea000383ffff */
.L_x_1428:
[----:B0-----:R-:W-:Y:S01]  /*7cc0*/  IMAD.MOV.U32 R43, RZ, RZ, R103 ;  /* 0x000000ffff2b7224 */ /* 0x001fe200078e0067 */
[----:B------:R-:W-:Y:S01]  /*7cd0*/  MOV R105, 0xffffffff ;  /* 0xffffffff00697802 */ /* 0x000fe20000000f00 */
[----:B------:R-:W-:Y:S01]  /*7ce0*/  IMAD.MOV.U32 R68, RZ, RZ, 0x2 ;  /* 0x00000002ff447424 */ /* 0x000fe200078e00ff */
[----:B------:R-:W-:Y:S01]  /*7cf0*/  MOV R40, 0x7d20 ;  /* 0x00007d2000287802 */ /* 0x000fe20000000f00 */
[----:B------:R-:W-:Y:S02]  /*7d00*/  IMAD.MOV.U32 R42, RZ, RZ, 0x1f ;  /* 0x0000001fff2a7424 */ /* 0x000fe400078e00ff */
[----:B-----5:R-:W-:Y:S05]  /*7d10*/  CALL.REL.NOINC `($__internal_14_$__cuda_sm70_shflsync_bfly_p) ;  /* 0x0000054000007944 */ /* 0x020fea0003c00000 */
[----:B01----:R-:W-:Y:S01]  /*7d20*/  FADD.FTZ R43, R103, R68 ;  /* 0x00000044672b7221 */ /* 0x003fe20000010000 */
[----:B------:R-:W-:Y:S01]  /*7d30*/  MOV R40, 0x7d80 ;  /* 0x00007d8000287802 */ /* 0x000fe20000000f00 */
[----:B------:R-:W-:-:S02]  /*7d40*/  IMAD.MOV.U32 R68, RZ, RZ, 0x4 ;  /* 0x00000004ff447424 */ /* 0x000fc400078e00ff */
[----:B------:R-:W-:Y:S02]  /*7d50*/  IMAD.MOV.U32 R42, RZ, RZ, 0x1f ;  /* 0x0000001fff2a7424 */ /* 0x000fe400078e00ff */
[----:B------:R-:W-:Y:S02]  /*7d60*/  IMAD.MOV.U32 R105, RZ, RZ, -0x1 ;  /* 0xffffffffff697424 */ /* 0x000fe400078e00ff */
[----:B------:R-:W-:Y:S05]  /*7d70*/  CALL.REL.NOINC `($__internal_14_$__cuda_sm70_shflsync_bfly_p) ;  /* 0x000004e000007944 */ /* 0x000fea0003c00000 */
[----:B01----:R-:W-:Y:S01]  /*7d80*/  FADD.FTZ R43, R43, R68 ;  /* 0x000000442b2b7221 */ /* 0x003fe20000010000 */
[----:B------:R-:W-:Y:S01]  /*7d90*/  HFMA2.MMA R68, -RZ, RZ, 0, 4.76837158203125e-07 ;  /* 0x00000008ff447435 */ /* 0x000fe200000001ff */
[----:B------:R-:W-:Y:S01]  /*7da0*/  IMAD.MOV.U32 R42, RZ, RZ, 0x1f ;  /* 0x0000001fff2a7424 */ /* 0x000fe200078e00ff */
[----:B------:R-:W-:Y:S01]  /*7db0*/  MOV R40, 0x7de0 ;  /* 0x00007de000287802 */ /* 0x000fe20000000f00 */
[----:B------:R-:W-:-:S03]  /*7dc0*/  IMAD.MOV.U32 R105, RZ, RZ, -0x1 ;  /* 0xffffffffff697424 */ /* 0x000fc600078e00ff */
[----:B------:R-:W-:Y:S05]  /*7dd0*/  CALL.REL.NOINC `($__internal_14_$__cuda_sm70_shflsync_bfly_p) ;  /* 0x0000048000007944 */ /* 0x000fea0003c00000 */
[----:B01----:R-:W-:Y:S01]  /*7de0*/  FADD.FTZ R43, R43, R68 ;  /* 0x000000442b2b7221 */ /* 0x003fe20000010000 */
[----:B------:R-:W-:Y:S01]  /*7df0*/  MOV R42, 0x1f ;  /* 0x0000001f002a7802 */ /* 0x000fe20000000f00 */
[----:B------:R-:W-:Y:S01]  /*7e00*/  IMAD.MOV.U32 R68, RZ, RZ, 0x10 ;  /* 0x00000010ff447424 */ /* 0x000fe200078e00ff */
[----:B------:R-:W-:Y:S01]  /*7e10*/  MOV R40, 0x7e40 ;  /* 0x00007e4000287802 */ /* 0x000fe20000000f00 */
[----:B------:R-:W-:-:S02]  /*7e20*/  IMAD.MOV.U32 R105, RZ, RZ, -0x1 ;  /* 0xffffffffff697424 */ /* 0x000fc400078e00ff */
[----:B------:R-:W-:Y:S05]  /*7e30*/  CALL.REL.NOINC `($__internal_14_$__cuda_sm70_shflsync_bfly_p) ;  /* 0x0000042000007944 */ /* 0x000fea0003c00000 */
[----:B-1----:R-:W-:Y:S01]  /*7e40*/  FADD.FTZ R68, R43, R68 ;  /* 0x000000442b447221 */ /* 0x002fe20000010000 */
[----:B0-----:R-:W-:Y:S01]  /*7e50*/  MOV R105, 0xffffffff ;  /* 0xffffffff00697802 */ /* 0x001fe20000000f00 */
[----:B------:R-:W-:-:S02]  /*7e60*/  IMAD.MOV.U32 R42, RZ, RZ, 0x1f ;  /* 0x0000001fff2a7424 */ /* 0x000fc400078e00ff */
[----:B------:R-:W-:Y:S02]  /*7e70*/  FMUL.FTZ R69, R68, c[0x0][0x1e0] ;  /* 0x0000780044457a20 */ /* 0x000fe40000410000 */
        /* <DEDUP_REMOVED lines=18> */
[----:B------:R-:W-:-:S03]  /*7fa0*/  FADD.FTZ R41, R91, -R69 ;  /* 0x800000455b297221 */ /* 0x000fc60000010000 */
[----:B------:R-:W-:Y:S01]  /*7fb0*/  FSEL R43, R40, RZ, P1 ;  /* 0x000000ff282b7208 */ /* 0x000fe20000800000 */
[----:B------:R-:W-:-:S04]  /*7fc0*/  FADD.FTZ R40, R90, -R69 ;  /* 0x800000455a287221 */ /* 0x000fc80000010000 */
        /* <DEDUP_REMOVED lines=12> */
[----:B------:R-:W-:Y:S01]  /*8090*/  @P3 FFMA.FTZ R43, R41, R41, R40 ;  /* 0x00000029292b3223 */ /* 0x000fe20000010028 */
[----:B------:R-:W-:Y:S02]  /*80a0*/  MOV R40, 0x80c0 ;  /* 0x000080c000287802 */ /* 0x000fe40000000f00 */
[----:B------:R-:W-:Y:S05]  /*80b0*/  CALL.REL.NOINC `($__internal_14_$__cuda_sm70_shflsync_bfly_p) ;  /* 0x000001a000007944 */ /* 0x000fea0003c00000 */
[----:B01----:R-:W-:Y:S01]  /*80c0*/  FADD.FTZ R43, R43, R68 ;  /* 0x000000442b2b7221 */ /* 0x003fe20000010000 */
[----:B------:R-:W-:Y:S01]  /*80d0*/  MOV R40, 0x8120 ;  /* 0x0000812000287802 */ /* 0x000fe20000000f00 */
[----:B------:R-:W-:Y:S02]  /*80e0*/  IMAD.MOV.U32 R68, RZ, RZ, 0x2 ;  /* 0x00000002ff447424 */ /* 0x000fe400078e00ff */
[----:B------:R-:W-:Y:S02]  /*80f0*/  IMAD.MOV.U32 R42, RZ, RZ, 0x1f ;  /* 0x0000001fff2a7424 */ /* 0x000fe400078e00ff */
[----:B------:R-:W-:Y:S02]  /*8100*/  IMAD.MOV.U32 R105, RZ, RZ, -0x1 ;  /* 0xffffffffff697424 */ /* 0x000fe400078e00ff */
[----:B------:R-:W-:Y:S05]  /*8110*/  CALL.REL.NOINC `($__internal_14_$__cuda_sm70_shflsync_bfly_p) ;  /* 0x0000014000007944 */ /* 0x000fea0003c00000 */
[----:B01----:R-:W-:Y:S01]  /*8120*/  FADD.FTZ R43, R43, R68 ;  /* 0x000000442b2b7221 */ /* 0x003fe20000010000 */
[----:B------:R-:W-:Y:S01]  /*8130*/  HFMA2.MMA R68, -RZ, RZ, 0, 2.384185791015625e-07 ;  /* 0x00000004ff447435 */ /* 0x000fe200000001ff */
        /* <DEDUP_REMOVED lines=12> */
[----:B------:R-:W-:Y:S01]  /*8200*/  IMAD.MOV.U32 R68, RZ, RZ, 0x10 ;  /* 0x00000010ff447424 */ /* 0x000fe200078e00ff */
[----:B------:R-:W-:Y:S01]  /*8210*/  MOV R40, 0x8250 ;  /* 0x0000825000287802 */ /* 0x000fe20000000f00 */
[----:B------:R-:W-:-:S02]  /*8220*/  IMAD.MOV.U32 R42, RZ, RZ, 0x1f ;  /* 0x0000001fff2a7424 */ /* 0x000fc400078e00ff */
[----:B------:R-:W-:Y:S02]  /*8230*/  IMAD.MOV.U32 R43, RZ, RZ, R103 ;  /* 0x000000ffff2b7224 */ /* 0x000fe400078e0067 */
[----:B------:R-:W-:Y:S05]  /*8240*/  CALL.REL.NOINC `($__internal_14_$__cuda_sm70_shflsync_bfly_p) ;  /* 0x0000001000007944 */ /* 0x000fea0003c00000 */
[----:B01----:R-:W-:Y:S05]  /*8250*/  BRA `(.L_x_1436) ;  /* 0xfffff3c000007947 */ /* 0x003fea000383ffff */
        .weak           $__internal_14_$__cuda_sm70_shflsync_bfly_p
        .type           $__internal_14_$__cuda_sm70_shflsync_bfly_p,@function
        .size           $__internal_14_$__cuda_sm70_shflsync_bfly_p,(.L_x_15206 - $__internal_14_$__cuda_sm70_shflsync_bfly_p)
$__internal_14_$__cuda_sm70_shflsync_bfly_p:
[----:B------:R-:W-:Y:S01]  /*8260*/  IMAD.MOV.U32 R41, RZ, RZ, 0x0 ;  /* 0x00000000ff297424 */ /* 0x000fe200078e00ff */
[----:B------:R-:W-:Y:S04]  /*8270*/  WARPSYNC R105 ;  /* 0x0000006900007348 */ /* 0x000fe80003800000 */
[----:B------:R0:W1:Y:S01]  /*8280*/  SHFL.BFLY PT, R68, R43, R68, R42 ;  /* 0x0c0000442b447389 */ /* 0x00006200000e002a */
[----:B------:R-:W-:Y:S05]  /*8290*/  RET.REL.NODEC R40 `(_ZN10layer_norm13ln_fwd_kernelINS_13Kernel_traitsI13__nv_bfloat16S2_S2_S2_fjLj512ELj1ELj4ELj1ELj16ENS_18Kernel_traits_baseILj512ES2_S2_S2_S2_fjLj128EEEEELb1ELb1ELb1ELb0EEEvNS_9FwdParamsE) ;  /* 0xffff7d6028007950 */ /* 0x000fea0003c3ffff */
.L_x_1437:
        /* <DEDUP_REMOVED lines=14> */
.L_x_15206:


//--------------------- .text._ZN10layer_norm13ln_fwd_kernelINS_13Kernel_traitsI13__nv_bfloat16S2_S2_S2_fjLj512ELj1ELj4ELj1ELj16ENS_18Kernel_traits_baseILj512ES2_S2_S2_S2_fjLj128EEEEELb1ELb1ELb1ELb1EEEvNS_9FwdParamsE --------------------------
	.section	.text._ZN10layer_norm13ln_fwd_kernelINS_13Kernel_traitsI13__nv_bfloat16S2_S2_S2_fjLj512ELj1ELj4ELj1ELj16ENS_18Kernel_traits_baseILj512ES2_S2_S2_S2_fjLj128EEEEELb1ELb1ELb1ELb1EEEvNS_9FwdParamsE,"ax",@progbits
	.sectioninfo	@"SHI_REGISTERS=95"
	.align	128
        .global         _ZN10layer_norm13ln_fwd_kernelINS_13Kernel_traitsI13__nv_bfloat16S2_S2_S2_fjLj512ELj1ELj4ELj1ELj16ENS_18Kernel_traits_baseILj512ES2_S2_S2_S2_fjLj128EEEEELb1ELb1ELb1ELb1EEEvNS_9FwdParamsE
        .type           _ZN10layer_norm13ln_fwd_kernelINS_13Kernel_traitsI13__nv_bfloat16S2_S2_S2_fjLj512ELj1ELj4ELj1ELj16ENS_18Kernel_traits_baseILj512ES2_S2_S2_S2_fjLj128EEEEELb1ELb1ELb1ELb1EEEvNS_9FwdParamsE,@function
        .size           _ZN10layer_norm13ln_fwd_kernelINS_13Kernel_traitsI13__nv_bfloat16S2_S2_S2_fjLj512ELj1ELj4ELj1ELj16ENS_18Kernel_traits_baseILj512ES2_S2_S2_S2_fjLj128EEEEELb1ELb1ELb1ELb1EEEvNS_9FwdParamsE,(.L_x_15207 - _ZN10layer_norm13ln_fwd_kernelINS_13Kernel_traitsI13__nv_bfloat16S2_S2_S2_fjLj512ELj1ELj4ELj1ELj16ENS_18Kernel_traits_baseILj512ES2_S2_S2_S2_fjLj128EEEEELb1ELb1ELb1ELb1EEEvNS_9FwdParamsE)
        .other          _ZN10layer_norm13ln_fwd_kernelINS_13Kernel_traitsI13__nv_bfloat16S2_S2_S2_fjLj512ELj1ELj4ELj1ELj16ENS_18Kernel_traits_baseILj512ES2_S2_S2_S2_fjLj128EEEEELb1ELb1ELb1ELb1EEEvNS_9FwdParamsE,@"STO_CUDA_ENTRY STV_DEFAULT"
_ZN10layer_norm13ln_fwd_kernelINS_13Kernel_traitsI13__nv_bfloat16S2_S2_S2_fjLj512ELj1ELj4ELj1ELj16ENS_18Kernel_traits_baseILj512ES2_S2_S2_S2_fjLj128EEEEELb1ELb1ELb1ELb1EEEvNS_9FwdParamsE:
.text._ZN10layer_norm13ln_fwd_kernelINS_13Kernel_traitsI13__nv_bfloat16S2_S2_S2_fjLj512ELj1ELj4ELj1ELj16ENS_18Kernel_traits_baseILj512ES2_S2_S2_S2_fjLj128EEEEELb1ELb1ELb1ELb1EEEvNS_9FwdParamsE:
        /* <DEDUP_REMOVED lines=21> */
[----:B------:R-:W-:Y:S01]  /*0150*/  LOP3.LUT R49, R15, 0x1f, RZ, 0xc0, !PT ;  /* 0x0000001f0f317812 */ /* 0x000fe200078ec0ff */
[----:B------:R1:W5:Y:S01]  /*0160*/  @P0 LDG.E.128 R32, [R8.64+0x200] ;  /* 0x0002000608200981 */ /* 0x000362000c1e1d00 */
[----:B------:R-:W-:Y:S02]  /*0170*/  IADD3 R6, P3, R6, c[0x0][0x1b0], RZ ;  /* 0x00006c0006067a10 */ /* 0x000fe40007f7e0ff */
[----:B------:R-:W-:Y:S01]  /*0180*/  LEA R10, P4, R49, c[0x0][0x1c8], 0x4 ;  /* 0x00007200310a7a11 */ /* 0x000fe200078820ff */
[----:B0-----:R-:W-:-:S05]  /*0190*/  IMAD R48, R0, 0x4, R48 ;  /* 0x0000000400307824 */ /* 0x001fca00078e0230 */
[----:B------:R-:W-:Y:S01]  /*01a0*/  ISETP.GE.AND P2, PT, R48, c[0x0][0x164], PT ;  /* 0x0000590030007a0c */ /* 0x000fe20003f46270 */
[----:B------:R-:W-:Y:S01]  /*01b0*/  IMAD.X R11, RZ, RZ, c[0x0][0x1cc], P4 ;  /* 0x00007300ff0b7624 */ /* 0x000fe200020e06ff */
[----:B------:R-:W-:Y:S01]  /*01c0*/  IADD3.X R7, RZ, c[0x0][0x1b4], RZ, P3, !PT ;  /* 0x00006d00ff077a10 */ /* 0x000fe20001ffe4ff */
[----:B--2---:R1:W0:Y:S08]  /*01d0*/  @P1 R2UR UR4, R2 ;  /* 0x00000000020413c2 */ /* 0x00423000000e0000 */
[----:B------:R1:W2:Y:S02]  /*01e0*/  @P1 R2UR UR5, R3 ;  /* 0x00000000030513c2 */ /* 0x0002a400000e0000 */
[----:B012---:R-:W-:Y:S05]  /*01f0*/  @P2 EXIT ;  /* 0x000000000000294d */ /* 0x007fea0003800000 */
[----:B-----5:R-:W-:Y:S01]  /*0200*/  @P1 IADD3 R40, P2, R4, c[0x0][0x240], RZ ;  /* 0x0000900004281a10 */ /* 0x020fe20007f5e0ff */
[----:B------:R-:W-:Y:S01]  /*0210*/  IMAD R15, R0, c[0x0][0x0], R15 ;  /* 0x00000000000f7a24 */ /* 0x000fe200078e020f */
[----:B------:R0:W5:Y:S03]  /*0220*/  LDG.E.128 R28, [R6.64] ;  /* 0x00000006061c7981 */ /* 0x000166000c1e1d00 */
[----:B------:R-:W-:Y:S01]  /*0230*/  @P1 IMAD.X R41, RZ, RZ, R5, P2 ;  /* 0x000000ffff291224 */ /* 0x000fe200010e0605 */
[----:B------:R0:W5:Y:S01]  /*0240*/  LDG.E.128 R24, [R6.64+0x200] ;  /* 0x0002000606187981 */ /* 0x000162000c1e1d00 */
[----:B------:R-:W-:-:S03]  /*0250*/  IMAD.HI.U32 R3, R15, -0x326172a9, RZ ;  /* 0xcd9e8d570f037827 */ /* 0x000fc600078e00ff */
[--C-:B------:R-:W-:Y:S01]  /*0260*/  SHF.R.U32.HI R14, RZ, 0x2, R41.reuse ;  /* 0x00000002ff0e7819 */ /* 0x100fe20000011629 */
[----:B------:R1:W5:Y:S01]  /*0270*/  LDG.E.128 R20, [R10.64] ;  /* 0x000000060a147981 */ /* 0x000362000c1e1d00 */
[----:B------:R-:W-:Y:S02]  /*0280*/  SHF.R.U64 R13, R40, 0x2, R41 ;  /* 0x00000002280d7819 */ /* 0x000fe40000001229 */
[----:B------:R-:W-:Y:S01]  /*0290*/  LOP3.LUT R3, R3, UR4, R14, 0x96, !PT ;  /* 0x0000000403037c12 */ /* 0x000fe2000f8e960e */
[----:B------:R1:W5:Y:S01]  /*02a0*/  LDG.E.128 R16, [R10.64+0x200] ;  /* 0x000200060a107981 */ /* 0x000362000c1e1d00 */
[----:B------:R-:W-:Y:S01]  /*02b0*/  UIADD3 UR10, UR5, -0x4498517b, URZ ;  /* 0xbb67ae85050a7890 */ /* 0x000fe2000fffe03f */
[C---:B------:R-:W-:Y:S01]  /*02c0*/  IMAD.HI.U32 R0, R13.reuse, -0x2daee0ad, RZ ;  /* 0xd2511f530d007827 */ /* 0x040fe200078e00ff */
[----:B------:R-:W-:Y:S01]  /*02d0*/  UIADD3 UR9, UR4, -0x61c88647, URZ ;  /* 0x9e3779b904097890 */ /* 0x000fe2000fffe03f */
[----:B------:R-:W-:Y:S01]  /*02e0*/  @!P0 CS2R R36, SRZ ;  /* 0x0000000000248805 */ /* 0x000fe2000001ff00 */
[----:B------:R-:W-:Y:S01]  /*02f0*/  UIADD3 UR11, UR4, 0x3c6ef372, URZ ;  /* 0x3c6ef372040b7890 */ /* 0x000fe2000fffe03f */
[----:B------:R-:W-:Y:S01]  /*0300*/  IMAD R2, R13, -0x2daee0ad, RZ ;  /* 0xd2511f530d027824 */ /* 0x000fe200078e02ff */
[----:B------:R-:W-:Y:S01]  /*0310*/  LOP3.LUT R0, R0, UR5, RZ, 0x3c, !PT ;  /* 0x0000000500007c12 */ /* 0x000fe2000f8e3cff */
[C---:B------:R-:W-:Y:S01]  /*0320*/  IMAD.HI.U32 R5, R3.reuse, -0x2daee0ad, RZ ;  /* 0xd2511f5303057827 */ /* 0x040fe200078e00ff */
[----:B------:R-:W-:Y:S01]  /*0330*/  UIADD3 UR12, UR5, 0x76cf5d0a, URZ ;  /* 0x76cf5d0a050c7890 */ /* 0x000fe2000fffe03f */
[----:B------:R-:W-:Y:S01]  /*0340*/  @!P0 CS2R R38, SRZ ;  /* 0x0000000000268805 */ /* 0x000fe2000001ff00 */
[----:B------:R-:W-:Y:S01]  /*0350*/  UIADD3 UR14, UR5, 0x32370b8f, URZ ;  /* 0x32370b8f050e7890 */ /* 0x000fe2000fffe03f */
[----:B------:R-:W-:Y:S01]  /*0360*/  IMAD R3, R3, -0x2daee0ad, RZ ;  /* 0xd2511f5303037824 */ /* 0x000fe200078e02ff */
[----:B------:R-:W-:Y:S01]  /*0370*/  LOP3.LUT R4, R5, UR10, R2, 0x96, !PT ;  /* 0x0000000a05047c12 */ /* 0x000fe2000f8e9602 */
[----:B------:R-:W-:Y:S01]  /*0380*/  IMAD R2, R15, -0x326172a9, RZ ;  /* 0xcd9e8d570f027824 */ /* 0x000fe200078e02ff */
[----:B------:R-:W-:Y:S01]  /*0390*/  UIADD3 UR13, UR4, -0x255992d5, URZ ;  /* 0xdaa66d2b040d7890 */ /* 0x000fe2000fffe03f */
[C---:B------:R-:W-:Y:S01]  /*03a0*/  IMAD.HI.U32 R5, R0.reuse, -0x326172a9, RZ ;  /* 0xcd9e8d5700057827 */ /* 0x040fe200078e00ff */
[----:B------:R-:W-:Y:S01]  /*03b0*/  UIADD3 UR15, UR4, 0x78dde6e4, URZ ;  /* 0x78dde6e4040f7890 */ /* 0x000fe2000fffe03f */
[--C-:B-1----:R-:W-:Y:S01]  /*03c0*/  PRMT R10, RZ, 0x5410, R37.reuse ;  /* 0x00005410ff0a7816 */ /* 0x102fe20000000025 */
[----:B------:R-:W-:Y:S01]  /*03d0*/  UIADD3 UR16, UR5, -0x126145ec, URZ ;  /* 0xed9eba1405107890 */ /* 0x000fe2000fffe03f */
[----:B------:R-:W-:Y:S01]  /*03e0*/  IMAD R0, R0, -0x326172a9, RZ ;  /* 0xcd9e8d5700007824 */ /* 0x000fe200078e02ff */
[----:B------:R-:W-:Y:S01]  /*03f0*/  LOP3.LUT R2, R5, UR9, R2, 0x96, !PT ;  /* 0x0000000905027c12 */ /* 0x000fe2000f8e9602 */
[----:B0-----:R-:W-:Y:S01]  /*0400*/  IMAD.HI.U32 R7, R4, -0x326172a9, RZ ;  /* 0xcd9e8d5704077827 */ /* 0x001fe200078e00ff */
[----:B------:R-:W-:Y:S01]  /*0410*/  UIADD3 UR18, UR5, -0x56f99767, URZ ;  /* 0xa906689905127890 */ /* 0x000fe2000fffe03f */
[----:B------:R-:W-:Y:S01]  /*0420*/  PRMT R9, RZ, 0x7610, R37 ;  /* 0x00007610ff097816 */ /* 0x000fe20000000025 */
[----:B------:R-:W-:Y:S01]  /*0430*/  UIADD3 UR17, UR4, 0x1715609d, URZ ;  /* 0x1715609d04117890 */ /* 0x000fe2000fffe03f */
[C---:B------:R-:W-:Y:S01]  /*0440*/  IMAD.HI.U32 R6, R2.reuse, -0x2daee0ad, RZ ;  /* 0xd2511f5302067827 */ /* 0x040fe200078e00ff */
[----:B------:R-:W-:Y:S01]  /*0450*/  LOP3.LUT R0, R7, UR11, R0, 0x96, !PT ;  /* 0x0000000b07007c12 */ /* 0x000fe2000f8e9600 */
[----:B------:R-:W-:Y:S01]  /*0460*/  UIADD3 UR19, UR4, -0x4ab325aa, URZ ;  /* 0xb54cda5604137890 */ /* 0x000fe2000fffe03f */
[----:B------:R-:W-:Y:S01]  /*0470*/  @!P0 CS2R R32, SRZ ;  /* 0x0000000000208805 */ /* 0x000fe2000001ff00 */
[----:B------:R-:W-:Y:S01]  /*0480*/  IMAD R2, R2, -0x2daee0ad, RZ ;  /* 0xd2511f5302027824 */ /* 0x000fe200078e02ff */
[----:B------:R-:W-:Y:S01]  /*0490*/  LOP3.LUT R3, R6, UR12, R3, 0x96, !PT ;  /* 0x0000000c06037c12 */ /* 0x000fe2000f8e9603 */
[----:B------:R-:W-:Y:S01]  /*04a0*/  IMAD.HI.U32 R5, R0, -0x2daee0ad, RZ ;  /* 0xd2511f5300057827 */ /* 0x000fe200078e00ff */
[----:B------:R-:W-:Y:S01]  /*04b0*/  UIADD3 UR20, UR5, 0x646e171e, URZ ;  /* 0x646e171e05147890 */ /* 0x000fe2000fffe03f */
[----:B------:R-:W-:Y:S01]  /*04c0*/  @!P0 CS2R R34, SRZ ;  /* 0x0000000000228805 */ /* 0x000fe2000001ff00 */
[----:B------:R-:W-:Y:S01]  /*04d0*/  UIADD3 UR22, UR5, 0x1fd5c5a3, URZ ;  /* 0x1fd5c5a305167890 */ /* 0x000fe2000fffe03f */
[----:B------:R-:W-:Y:S01]  /*04e0*/  IMAD R4, R4, -0x326172a9, RZ ;  /* 0xcd9e8d5704047824 */ /* 0x000fe200078e02ff */
[----:B------:R-:W-:Y:S01]  /*04f0*/  LOP3.LUT R2, R5, UR14, R2, 0x96, !PT ;  /* 0x0000000e05027c12 */ /* 0x000fe2000f8e9602 */
[C---:B------:R-:W-:Y:S01]  /*0500*/  IMAD.HI.U32 R5, R3.reuse, -0x326172a9, RZ ;  /* 0xcd9e8d5703057827 */ /* 0x040fe200078e00ff */
[----:B------:R-:W-:Y:S01]  /*0510*/  UIADD3 UR21, UR4, 0x5384540f, URZ ;  /* 0x5384540f04157890 */ /* 0x000fe2000fffe03f */
[----:B------:R-:W-:Y:S01]  /*0520*/  BSSY B0, `(.L_x_1438) ;  /* 0x0000760000007945 */ /* 0x000fe20003800000 */
[----:B------:R-:W-:Y:S01]  /*0530*/  UIADD3 UR23, UR4, -0xe443238, URZ ;  /* 0xf1bbcdc804177890 */ /* 0x000fe2000fffe03f */
[----:B------:R-:W-:Y:S01]  /*0540*/  IMAD R3, R3, -0x326172a9, RZ ;  /* 0xcd9e8d5703037824 */ /* 0x000fe200078e02ff */
[----:B------:R-:W-:Y:S01]  /*0550*/  LOP3.LUT R4, R5, UR13, R4, 0x96, !PT ;  /* 0x0000000d05047c12 */ /* 0x000fe2000f8e9604 */
[----:B------:R-:W-:Y:S01]  /*0560*/  IMAD.HI.U32 R6, R2, -0x326172a9, RZ ;  /* 0xcd9e8d5702067827 */ /* 0x000fe200078e00ff */
[----:B------:R-:W-:Y:S01]  /*0570*/  UIADD3 UR24, UR5, -0x24c28bd8, URZ ;  /* 0xdb3d742805187890 */ /* 0x000fe2000fffe03f */
[--C-:B------:R-:W-:Y:S01]  /*0580*/  PRMT R12, RZ, 0x5410, R36.reuse ;  /* 0x00005410ff0c7816 */ /* 0x100fe20000000024 */
[----:B------:R-:W-:Y:S01]  /*0590*/  UIADD3 UR25, UR4, -0x700cb87f, URZ ;  /* 0x8ff3478104197890 */ /* 0x000fe2000fffe03f */
[----:B------:R-:W-:Y:S01]  /*05a0*/  IMAD R0, R0, -0x2daee0ad, RZ ;  /* 0xd2511f5300007824 */ /* 0x000fe200078e02ff */
[----:B------:R-:W-:Y:S01]  /*05b0*/  LOP3.LUT R3, R6, UR15, R3, 0x96, !PT ;  /* 0x0000000f06037c12 */ /* 0x000fe2000f8e9603 */
[C---:B------:R-:W-:Y:S01]  /*05c0*/  IMAD.HI.U32 R5, R4.reuse, -0x2daee0ad, RZ ;  /* 0xd2511f5304057827 */ /* 0x040fe200078e00ff */
[----:B------:R-:W-:Y:S01]  /*05d0*/  UIADD3 UR26, UR5, -0x695add53, URZ ;  /* 0x96a522ad051a7890 */ /* 0x000fe2000fffe03f */
[----:B------:R-:W-:Y:S01]  /*05e0*/  PRMT R11, RZ, 0x7610, R36 ;  /* 0x00007610ff0b7816 */ /* 0x000fe20000000024 */
        /* <DEDUP_REMOVED lines=46> */
.L_x_1608:
[----:B------:R-:W-:-:S04]  /*08d0*/  IMAD.MOV.U32 R47, RZ, RZ, 0x4 ;  /* 0x00000004ff2f7424 */ /* 0x000fc800078e00ff */
[----:B------:R-:W-:-:S05]  /*08e0*/  IMAD.WIDE R40, R48, R47, c[0x0][0x1d0] ;  /* 0x0000740030287625 */ /* 0x000fca00078e022f */
[----:B------:R0:W2:Y:S01]  /*08f0*/  LDG.E R46, [R40.64] ;  /* 0x00000006282e7981 */ /* 0x0000a2000c1e1900 */
[----:B------:R-:W-:Y:S01]  /*0900*/  ISETP.NE.U32.AND P0, PT, RZ, c[0x0][0x180], PT ;  /* 0x00006000ff007a0c */ /* 0x000fe20003f05070 */
[----:B------:R-:W-:Y:S01]  /*0910*/  IMAD R42, R48, c[0x0][0x168], RZ ;  /* 0x00005a00302a7a24 */ /* 0x000fe200078e02ff */
[----:B------:R-:W-:Y:S02]  /*0920*/  HFMA2.MMA R77, -RZ, RZ, 0, 0 ;  /* 0x00000000ff4d7435 */ /* 0x000fe400000001ff */
[----:B------:R-:W-:-:S13]  /*0930*/  ISETP.NE.AND.EX P0, PT, RZ, c[0x0][0x184], PT, P0 ;  /* 0x00006100ff007a0c */ /* 0x000fda0003f05300 */
[----:B0-----:R-:W-:Y:S01]  /*0940*/  @P0 IMAD.MOV.U32 R41, RZ, RZ, 0x10 ;  /* 0x00000010ff290424 */ /* 0x001fe200078e00ff */
        /* <DEDUP_REMOVED lines=9> */
[----:B------:R-:W-:Y:S01]  /*09e0*/  @P1 LEA.HI.SX32 R77, R44, R49, 0x1d ;  /* 0x000000312c4d1211 */ /* 0x000fe200078feaff */
[----:B------:R-:W-:-:S04]  /*09f0*/  IMAD.WIDE R44, R48, R47, c[0x0][0x1d8] ;  /* 0x00007600302c7625 */ /* 0x000fc800078e022f */
        /* <DEDUP_REMOVED lines=9> */
[----:B0-----:R-:W-:Y:S01]  /*0a90*/  IMAD.MOV.U32 R74, RZ, RZ, RZ ;  /* 0x000000ffff4a7224 */ /* 0x001fe200078e00ff */
[----:B------:R-:W-:Y:S01]  /*0aa0*/  MOV R40, R67 ;  /* 0x0000004300287202 */ /* 0x000fe20000000f00 */
[----:B------:R-:W-:Y:S05]  /*0ab0*/  @!P0 BRA `(.L_x_1441) ;  /* 0x000005b000008947 */ /* 0x000fea0003800000 */
[----:B------:R-:W-:Y:S01]  /*0ac0*/  IMAD.MOV.U32 R40, RZ, RZ, R67 ;  /* 0x000000ffff287224 */ /* 0x000fe200078e0043 */
[----:B-----5:R-:W-:Y:S01]  /*0ad0*/  PRMT R74, RZ, 0x5410, R32 ;  /* 0x00005410ff4a7816 */ /* 0x020fe20000000020 */
[----:B------:R-:W-:Y:S05]  /*0ae0*/  BRA `(.L_x_1441) ;  /* 0x0000058000007947 */ /* 0x000fea0003800000 */
.L_x_1440:
        /* <DEDUP_REMOVED lines=12> */
.L_x_1443:
[----:B------:R-:W-:Y:S02]  /*0bb0*/  IMAD.MOV.U32 R46, RZ, RZ, R2 ;  /* 0x000000ffff2e7224 */ /* 0x000fe400078e0002 */
.L_x_1444:
[----:B------:R-:W-:Y:S05]  /*0bc0*/  BSYNC B2 ;  /* 0x0000000000027941 */ /* 0x000fea0003800000 */
.L_x_1442:
        /* <DEDUP_REMOVED lines=16> */
.L_x_1448:
[----:B------:R-:W-:Y:S05]  /*0cd0*/  BSYNC B3 ;  /* 0x0000000000037941 */ /* 0x000fea0003800000 */
.L_x_1447:
        /* <DEDUP_REMOVED lines=43> */
.L_x_1446:
[----:B------:R-:W-:Y:S05]  /*0f90*/  BSYNC B2 ;  /* 0x0000000000027941 */ /* 0x000fea0003800000 */
.L_x_1445:
[----:B------:R-:W0:Y:S01]  /*0fa0*/  I2F.U32 R41, R46 ;  /* 0x0000002e00297306 */ /* 0x000e220000201000 */
[----:B-----5:R-:W-:Y:S01]  /*0fb0*/  PRMT R42, RZ, 0x5410, R36 ;  /* 0x00005410ff2a7816 */ /* 0x020fe20000000024 */
[----:B------:R-:W-:-:S04]  /*0fc0*/  IMAD.MOV.U32 R44, RZ, RZ, 0x2f800000 ;  /* 0x2f800000ff2c7424 */ /* 0x000fc800078e00ff */
[----:B------:R-:W-:-:S04]  /*0fd0*/  FMUL.FTZ R42, R42, c[0x0][0x1ec] ;  /* 0x00007b002a2a7a20 */ /* 0x000fc80000410000 */
[----:B------:R-:W-:Y:S02]  /*0fe0*/  FMUL.FTZ R42, R42, c[0x0][0x1e8] ;  /* 0x00007a002a2a7a20 */ /* 0x000fe40000410000 */
[----:B0-----:R-:W-:-:S05]  /*0ff0*/  FFMA.FTZ R41, R41, R44, 1.1641532182693481445e-10 ;  /* 0x2f00000029297423 */ /* 0x001fca000001002c */
[----:B------:R-:W-:Y:S02]  /*1000*/  FSETP.GTU.FTZ.AND P3, PT, R41, c[0x0][0x1e4], PT ;  /* 0x0000790029007a0b */ /* 0x000fe40003f7c000 */
[----:B------:R-:W-:Y:S02]  /*1010*/  PRMT R41, RZ, 0x5410, R20 ;  /* 0x00005410ff297816 */ /* 0x000fe40000000014 */
[----:B------:R-:W-:Y:S02]  /*1020*/  FSEL R42, R42, RZ, !P3 ;  /* 0x000000ff2a2a7208 */ /* 0x000fe40005800000 */
[----:B------:R-:W-:-:S03]  /*1030*/  SEL R59, RZ, 0x1, P3 ;  /* 0x00000001ff3b7807 */ /* 0x000fc60001800000 */
[----:B------:R-:W-:Y:S01]  /*1040*/  FMUL.FTZ R74, R42, R41 ;  /* 0x000000292a4a7220 */ /* 0x000fe20000410000 */
[----:B------:R-:W-:-:S05]  /*1050*/  @P0 PRMT R41, RZ, 0x5410, R32 ;  /* 0x00005410ff290816 */ /* 0x000fca0000000020 */
[----:B------:R-:W-:Y:S02]  /*1060*/  @P0 FADD.FTZ R74, R74, R41 ;  /* 0x000000294a4a0221 */ /* 0x000fe40000010000 */
.L_x_1441:
[----:B------:R-:W-:Y:S05]  /*1070*/  BSYNC B1 ;  /* 0x0000000000017941 */ /* 0x000fea0003800000 */
.L_x_1439:
        /* <DEDUP_REMOVED lines=8> */
.L_x_1450:
        /* <DEDUP_REMOVED lines=12> */
.L_x_1453:
[----:B------:R-:W-:Y:S02]  /*11c0*/  IMAD.MOV.U32 R46, RZ, RZ, R2 ;  /* 0x000000ffff2e7224 */ /* 0x000fe400078e0002 */
.L_x_1454:
[----:B------:R-:W-:Y:S05]  /*11d0*/  BSYNC B2 ;  /* 0x0000000000027941 */ /* 0x000fea0003800000 */
.L_x_1452:
        /* <DEDUP_REMOVED lines=16> */
.L_x_1458:
[----:B------:R-:W-:Y:S05]  /*12e0*/  BSYNC B3 ;  /* 0x0000000000037941 */ /* 0x000fea0003800000 */
.L_x_1457:
        /* <DEDUP_REMOVED lines=43> */
.L_x_1456:
[----:B------:R-:W-:Y:S05]  /*15a0*/  BSYNC B2 ;  /* 0x0000000000027941 */ /* 0x000fea0003800000 */
.L_x_1455:
[----:B------:R-:W0:Y:S01]  /*15b0*/  I2F.U32 R40, R46 ;  /* 0x0000002e00287306 */ /* 0x000e220000201000 */
[----:B------:R-:W-:Y:S01]  /*15c0*/  HFMA2.MMA R43, -RZ, RZ, 0.1171875, 0 ;  /* 0x2f800000ff2b7435 */ /* 0x000fe200000001ff */
[----:B-----5:R-:W-:Y:S02]  /*15d0*/  PRMT R42, RZ, 0x7610, R36 ;  /* 0x00007610ff2a7816 */ /* 0x020fe40000000024 */
[----:B------:R-:W-:-:S03]  /*15e0*/  PRMT R73, RZ, 0x7610, R20 ;  /* 0x00007610ff497816 */ /* 0x000fc60000000014 */
        /* <DEDUP_REMOVED lines=9> */
.L_x_1451:
[----:B------:R-:W-:Y:S05]  /*1680*/  BSYNC B1 ;  /* 0x0000000000017941 */ /* 0x000fea0003800000 */
.L_x_1449:
        /* <DEDUP_REMOVED lines=8> */
.L_x_1460:
        /* <DEDUP_REMOVED lines=12> */
.L_x_1463:
[----:B------:R-:W-:Y:S02]  /*17d0*/  IMAD.MOV.U32 R46, RZ, RZ, R2 ;  /* 0x000000ffff2e7224 */ /* 0x000fe400078e0002 */
.L_x_1464:
[----:B------:R-:W-:Y:S05]  /*17e0*/  BSYNC B2 ;  /* 0x0000000000027941 */ /* 0x000fea0003800000 */
.L_x_1462:
        /* <DEDUP_REMOVED lines=16> */
.L_x_1468:
[----:B------:R-:W-:Y:S05]  /*18f0*/  BSYNC B3 ;  /* 0x0000000000037941 */ /* 0x000fea0003800000 */
.L_x_1467:
        /* <DEDUP_REMOVED lines=43> */
.L_x_1466:
[----:B------:R-:W-:Y:S05]  /*1bb0*/  BSYNC B2 ;  /* 0x0000000000027941 */ /* 0x000fea0003800000 */
.L_x_1465:
        /* <DEDUP_REMOVED lines=13> */
.L_x_1461:
[----:B------:R-:W-:Y:S05]  /*1c90*/  BSYNC B1 ;  /* 0x0000000000017941 */ /* 0x000fea0003800000 */
.L_x_1459:
        /* <DEDUP_REMOVED lines=8> */
.L_x_1470:
        /* <DEDUP_REMOVED lines=12> */
.L_x_1473:
[----:B------:R-:W-:Y:S02]  /*1de0*/  MOV R46, R2 ;  /* 0x00000002002e7202 */ /* 0x000fe40000000f00 */
.L_x_1474:
[----:B------:R-:W-:Y:S05]  /*1df0*/  BSYNC B2 ;  /* 0x0000000000027941 */ /* 0x000fea0003800000 */
.L_x_1472:
        /* <DEDUP_REMOVED lines=16> */
.L_x_1478:
[----:B------:R-:W-:Y:S05]  /*1f00*/  BSYNC B3 ;  /* 0x0000000000037941 */ /* 0x000fea0003800000 */
.L_x_1477:
        /* <DEDUP_REMOVED lines=43> */
.L_x_1476:
[----:B------:R-:W-:Y:S05]  /*21c0*/  BSYNC B2 ;  /* 0x0000000000027941 */ /* 0x000fea0003800000 */
.L_x_1475:
[----:B------:R-:W0:Y:S01]  /*21d0*/  I2F.U32 R40, R46 ;  /* 0x0000002e00287306 */ /* 0x000e220000201000 */
[----:B-----5:R-:W-:Y:S01]  /*21e0*/  PRMT R42, RZ, 0x7610, R37 ;  /* 0x00007610ff2a7816 */ /* 0x020fe20000000025 */
[----:B------:R-:W-:Y:S01]  /*21f0*/  IMAD.MOV.U32 R43, RZ, RZ, 0x2f800000 ;  /* 0x2f800000ff2b7424 */ /* 0x000fe200078e00ff */
        /* <DEDUP_REMOVED lines=10> */
.L_x_1471:
[----:B------:R-:W-:Y:S05]  /*22a0*/  BSYNC B1 ;  /* 0x0000000000017941 */ /* 0x000fea0003800000 */
.L_x_1469:
        /* <DEDUP_REMOVED lines=8> */
.L_x_1480:
        /* <DEDUP_REMOVED lines=12> */
.L_x_1483:
[----:B------:R-:W-:Y:S02]  /*23f0*/  IMAD.MOV.U32 R46, RZ, RZ, R2 ;  /* 0x000000ffff2e7224 */ /* 0x000fe400078e0002 */
.L_x_1484:
[----:B------:R-:W-:Y:S05]  /*2400*/  BSYNC B2 ;  /* 0x0000000000027941 */ /* 0x000fea0003800000 */
.L_x_1482:
        /* <DEDUP_REMOVED lines=16> */
.L_x_1488:
[----:B------:R-:W-:Y:S05]  /*2510*/  BSYNC B3 ;  /* 0x0000000000037941 */ /* 0x000fea0003800000 */
.L_x_1487:
        /* <DEDUP_REMOVED lines=43> */
.L_x_1486:
[----:B------:R-:W-:Y:S05]  /*27d0*/  BSYNC B2 ;  /* 0x0000000000027941 */ /* 0x000fea0003800000 */
.L_x_1485:
        /* <DEDUP_REMOVED lines=13> */
.L_x_1481:
[----:B------:R-:W-:Y:S05]  /*28b0*/  BSYNC B1 ;  /* 0x0000000000017941 */ /* 0x000fea0003800000 */
.L_x_1479:
        /* <DEDUP_REMOVED lines=8> */
.L_x_1490:
        /* <DEDUP_REMOVED lines=12> */
.L_x_1493:
[----:B------:R-:W-:Y:S02]  /*2a00*/  IMAD.MOV.U32 R46, RZ, RZ, R2 ;  /* 0x000000ffff2e7224 */ /* 0x000fe400078e0002 */
.L_x_1494:
[----:B------:R-:W-:Y:S05]  /*2a10*/  BSYNC B2 ;  /* 0x0000000000027941 */ /* 0x000fea0003800000 */
.L_x_1492:
        /* <DEDUP_REMOVED lines=16> */
.L_x_1498:
[----:B------:R-:W-:Y:S05]  /*2b20*/  BSYNC B3 ;  /* 0x0000000000037941 */ /* 0x000fea0003800000 */
.L_x_1497:
        /* <DEDUP_REMOVED lines=43> */
.L_x_1496:
[----:B------:R-:W-:Y:S05]  /*2de0*/  BSYNC B2 ;  /* 0x0000000000027941 */ /* 0x000fea0003800000 */
.L_x_1495:
        /* <DEDUP_REMOVED lines=13> */
.L_x_1491:
[----:B------:R-:W-:Y:S05]  /*2ec0*/  BSYNC B1 ;  /* 0x0000000000017941 */ /* 0x000fea0003800000 */
.L_x_1489:
        /* <DEDUP_REMOVED lines=8> */
.L_x_1500:
        /* <DEDUP_REMOVED lines=12> */
.L_x_1503:
[----:B------:R-:W-:Y:S02]  /*3010*/  IMAD.MOV.U32 R46, RZ, RZ, R2 ;  /* 0x000000ffff2e7224 */ /* 0x000fe400078e0002 */
.L_x_1504:
[----:B------:R-:W-:Y:S05]  /*3020*/  BSYNC B2 ;  /* 0x0000000000027941 */ /* 0x000fea0003800000 */
.L_x_1502:
        /* <DEDUP_REMOVED lines=16> */
.L_x_1508:
[----:B------:R-:W-:Y:S05]  /*3130*/  BSYNC B3 ;  /* 0x0000000000037941 */ /* 0x000fea0003800000 */
.L_x_1507:
        /* <DEDUP_REMOVED lines=43> */
.L_x_1506:
[----:B------:R-:W-:Y:S05]  /*33f0*/  BSYNC B2 ;  /* 0x0000000000027941 */ /* 0x000fea0003800000 */
.L_x_1505:
        /* <DEDUP_REMOVED lines=13> */
.L_x_1501:
[----:B------:R-:W-:Y:S05]  /*34d0*/  BSYNC B1 ;  /* 0x0000000000017941 */ /* 0x000fea0003800000 */
.L_x_1499:
        /* <DEDUP_REMOVED lines=8> */
.L_x_1510:
        /* <DEDUP_REMOVED lines=12> */
.L_x_1513:
[----:B------:R-:W-:Y:S02]  /*3620*/  MOV R46, R2 ;  /* 0x00000002002e7202 */ /* 0x000fe40000000f00 */
.L_x_1514:
[----:B------:R-:W-:Y:S05]  /*3630*/  BSYNC B2 ;  /* 0x0000000000027941 */ /* 0x000fea0003800000 */
.L_x_1512:
        /* <DEDUP_REMOVED lines=16> */
.L_x_1518:
[----:B------:R-:W-:Y:S05]  /*3740*/  BSYNC B3 ;  /* 0x0000000000037941 */ /* 0x000fea0003800000 */
.L_x_1517:
        /* <DEDUP_REMOVED lines=43> */
.L_x_1516:
[----:B------:R-:W-:Y:S05]  /*3a00*/  BSYNC B2 ;  /* 0x0000000000027941 */ /* 0x000fea0003800000 */
.L_x_1515:
        /* <DEDUP_REMOVED lines=13> */
.L_x_1511:
[----:B------:R-:W-:Y:S05]  /*3ae0*/  BSYNC B1 ;  /* 0x0000000000017941 */ /* 0x000fea0003800000 */
.L_x_1509:
[----:B------:R-:W-:Y:S01]  /*3af0*/  IMAD.MOV.U32 R85, RZ, RZ, 0x10 ;  /* 0x00000010ff557424 */ /* 0x000fe200078e00ff */
[C---:B------:R-:W-:Y:S01]  /*3b00*/  IADD3 R86, R80.reuse, 0x20, RZ ;  /* 0x0000002050567810 */ /* 0x040fe20007ffe0ff */
[----:B------:R-:W-:Y:S01]  /*3b10*/  BSSY B1, `(.L_x_1519) ;  /* 0x000001f000017945 */ /* 0x000fe20003800000 */
[----:B------:R-:W-:Y:S01]  /*3b20*/  F2FP.BF16.PACK_AB R43, R47, R68 ;  /* 0x000000442f2b723e */ /* 0x000fe200000010ff */
[-C--:B------:R-:W-:Y:S01]  /*3b30*/  IMAD.WIDE.U32 R80, R80, R85.reuse, c[0x0][0x188] ;  /* 0x0000620050507625 */ /* 0x080fe200078e0055 */
[----:B------:R-:W-:Y:S02]  /*3b40*/  F2FP.BF16.PACK_AB R42, R69, R70 ;  /* 0x00000046452a723e */ /* 0x000fe400000010ff */
[----:B------:R-:W-:Y:S01]  /*3b50*/  F2FP.BF16.PACK_AB R41, R71, R72 ;  /* 0x000000484729723e */ /* 0x000fe200000010ff */
[----:B------:R-:W-:Y:S01]  /*3b60*/  @P0 IMAD.WIDE.U32 R44, R86, R85, c[0x0][0x180] ;  /* 0x00006000562c0625 */ /* 0x000fe200078e0055 */
[----:B------:R-:W-:Y:S02]  /*3b70*/  F2FP.BF16.PACK_AB R40, R73, R74 ;  /* 0x0000004a4928723e */ /* 0x000fe400000010ff */
[----:B------:R-:W-:-:S03]  /*3b80*/  IADD3 R46, R77, 0x20, RZ ;  /* 0x000000204d2e7810 */ /* 0x000fc60007ffe0ff */
[----:B------:R0:W-:Y:S02]  /*3b90*/  STG.E.128 [R80.64], R40 ;  /* 0x0000002850007986 */ /* 0x0001e4000c101d06 */
[----:B------:R-:W-:Y:S01]  /*3ba0*/  @P1 IMAD.WIDE.U32 R78, R46, R85, c[0x0][0x170] ;  /* 0x00005c002e4e1625 */ /* 0x000fe200078e0055 */
[----:B------:R-:W-:Y:S05]  /*3bb0*/  @!P1 BRA `(.L_x_1520) ;  /* 0x0000014000009947 */ /* 0x000fea0003800000 */
[----:B0-----:R-:W-:Y:S02]  /*3bc0*/  SHF.L.U32 R41, R65, 0x10, RZ ;  /* 0x0000001041297819 */ /* 0x001fe400000006ff */
[----:B------:R-:W-:Y:S02]  /*3bd0*/  LOP3.LUT R40, R66, 0xffff, RZ, 0xc0, !PT ;  /* 0x0000ffff42287812 */ /* 0x000fe400078ec0ff */
[----:B------:R-:W-:Y:S02]  /*3be0*/  LOP3.LUT R43, R41, 0xff0000, RZ, 0xc0, !PT ;  /* 0x00ff0000292b7812 */ /* 0x000fe400078ec0ff */
[----:B------:R-:W-:Y:S02]  /*3bf0*/  PRMT R41, R64, 0x7104, RZ ;  /* 0x0000710440297816 */ /* 0x000fe400000000ff */
[----:B------:R-:W-:-:S02]  /*3c00*/  PRMT R40, R43, 0x4210, R40 ;  /* 0x000042102b287816 */ /* 0x000fc40000000028 */
[----:B------:R-:W-:Y:S02]  /*3c10*/  LOP3.LUT R80, R62, 0xff, RZ, 0xc0, !PT ;  /* 0x000000ff3e507812 */ /* 0x000fe400078ec0ff */
[----:B------:R-:W-:Y:S02]  /*3c20*/  LOP3.LUT R82, R40, 0xff00, R41, 0xf8, !PT ;  /* 0x0000ff0028527812 */ /* 0x000fe400078ef829 */
[----:B------:R-:W-:Y:S01]  /*3c30*/  LOP3.LUT R42, R61, 0xff, RZ, 0xc0, !PT ;  /* 0x000000ff3d2a7812 */ /* 0x000fe200078ec0ff */
[----:B------:R-:W-:Y:S01]  /*3c40*/  IMAD.WIDE.U32 R80, R80, 0x1000000, RZ ;  /* 0x0100000050507825 */ /* 0x000fe200078e00ff */
[----:B------:R-:W-:Y:S02]  /*3c50*/  LOP3.LUT R40, R60, 0xff, RZ, 0xc0, !PT ;  /* 0x000000ff3c287812 */ /* 0x000fe400078ec0ff */
[----:B------:R-:W-:Y:S01]  /*3c60*/  LOP3.LUT R83, R82, 0xff, R63, 0xf8, !PT ;  /* 0x000000ff52537812 */ /* 0x000fe200078ef83f */
[----:B------:R-:W-:-:S04]  /*3c70*/  IMAD.WIDE.U32 R42, R42, 0x10000, RZ ;  /* 0x000100002a2a7825 */ /* 0x000fc800078e00ff */
[----:B------:R-:W-:Y:S01]  /*3c80*/  IMAD.WIDE.U32 R40, R40, 0x100, RZ ;  /* 0x0000010028287825 */ /* 0x000fe200078e00ff */
[----:B------:R-:W-:-:S04]  /*3c90*/  LOP3.LUT R43, R43, R83, R81, 0xfe, !PT ;  /* 0x000000532b2b7212 */ /* 0x000fc800078efe51 */
[----:B------:R-:W-:Y:S01]  /*3ca0*/  LOP3.LUT R40, R40, R80, R42, 0xfe, !PT ;  /* 0x0000005028287212 */ /* 0x000fe200078efe2a */
[----:B------:R-:W-:Y:S01]  /*3cb0*/  IMAD.MOV.U32 R42, RZ, RZ, 0x8 ;  /* 0x00000008ff2a7424 */ /* 0x000fe200078e00ff */
[----:B------:R-:W-:Y:S02]  /*3cc0*/  LOP3.LUT R41, R43, R41, RZ, 0xfc, !PT ;  /* 0x000000292b297212 */ /* 0x000fe400078efcff */
[----:B------:R-:W-:Y:S01]  /*3cd0*/  LOP3.LUT R40, R40, 0xff, R59, 0xf8, !PT ;  /* 0x000000ff28287812 */ /* 0x000fe200078ef83b */
[----:B------:R-:W-:-:S05]  /*3ce0*/  IMAD.WIDE.U32 R42, R77, R42, c[0x0][0x190] ;  /* 0x000064004d2a7625 */ /* 0x000fca00078e002a */
[----:B------:R0:W-:Y:S02]  /*3cf0*/  STG.E.64 [R42.64], R40 ;  /* 0x000000282a007986 */ /* 0x0001e4000c101b06 */
.L_x_1520:
[----:B------:R-:W-:Y:S05]  /*3d00*/  BSYNC B1 ;  /* 0x0000000000017941 */ /* 0x000fea0003800000 */
.L_x_1519:
[----:B-----5:R1:W5:Y:S04]  /*3d10*/  @P1 LDG.E.128 R36, [R78.64] ;  /* 0x000000064e241981 */ /* 0x020368000c1e1d00 */
[----:B------:R1:W5:Y:S01]  /*3d20*/  @P0 LDG.E.128 R32, [R44.64] ;  /* 0x000000062c200981 */ /* 0x000362000c1e1d00 */
[----:B------:R-:W-:Y:S01]  /*3d30*/  BSSY B1, `(.L_x_1521) ;  /* 0x0000061000017945 */ /* 0x000fe20003800000 */
[----:B------:R-:W-:Y:S05]  /*3d40*/  @P2 BRA `(.L_x_1522) ;  /* 0x0000006000002947 */ /* 0x000fea0003800000 */
[----:B------:R-:W-:Y:S02]  /*3d50*/  IMAD.MOV.U32 R77, RZ, RZ, RZ ;  /* 0x000000ffff4d7224 */ /* 0x000fe400078e00ff */
[----:B0-----:R-:W-:Y:S01]  /*3d60*/  IMAD.MOV.U32 R40, RZ, RZ, R67 ;  /* 0x000000ffff287224 */ /* 0x001fe200078e0043 */
[----:B------:R-:W-:Y:S05]  /*3d70*/  @!P0 BRA `(.L_x_1523) ;  /* 0x000005c000008947 */ /* 0x000fea0003800000 */
[----:B------:R-:W-:Y:S02]  /*3d80*/  MOV R40, R67 ;  /* 0x0000004300287202 */ /* 0x000fe40000000f00 */
[----:B-----5:R-:W-:Y:S01]  /*3d90*/  PRMT R77, RZ, 0x5410, R32 ;  /* 0x00005410ff4d7816 */ /* 0x020fe20000000020 */
[----:B------:R-:W-:Y:S05]  /*3da0*/  BRA `(.L_x_1523) ;  /* 0x0000059000007947 */ /* 0x000fea0003800000 */
.L_x_1522:
[C---:B------:R-:W-:Y:S01]  /*3db0*/  ISETP.NE.AND P3, PT, R67.reuse, 0x1, PT ;  /* 0x000000014300780c */ /* 0x040fe20003f65270 */
[----:B------:R-:W-:Y:S01]  /*3dc0*/  BSSY B2, `(.L_x_1524) ;  /* 0x000000c000027945 */ /* 0x000fe20003800000 */
[----:B0-----:R-:W-:-:S11]  /*3dd0*/  IADD3 R40, R67, 0x1, RZ ;  /* 0x0000000143287810 */ /* 0x001fd60007ffe0ff */
        /* <DEDUP_REMOVED lines=9> */
.L_x_1525:
[----:B------:R-:W-:Y:S02]  /*3e70*/  MOV R59, R2 ;  /* 0x00000002003b7202 */ /* 0x000fe40000000f00 */
.L_x_1526:
[----:B------:R-:W-:Y:S05]  /*3e80*/  BSYNC B2 ;  /* 0x0000000000027941 */ /* 0x000fea0003800000 */
.L_x_1524:
        /* <DEDUP_REMOVED lines=16> */
.L_x_1530:
[----:B------:R-:W-:Y:S05]  /*3f90*/  BSYNC B3 ;  /* 0x0000000000037941 */ /* 0x000fea0003800000 */
.L_x_1529:
[----:B------:R-:W-:Y:S01]  /*3fa0*/  IMAD.HI.U32 R3, R15, -0x326172a9, RZ ;  /* 0xcd9e8d570f037827 */ /* 0x000fe200078e00ff */
[----:B------:R-:W-:-:S03]  /*3fb0*/  LOP3.LUT R2, R2, UR5, R51, 0x96, !PT ;  /* 0x0000000502027c12 */ /* 0x000fc6000f8e9633 */
[----:B------:R-:W-:Y:S01]  /*3fc0*/  IMAD R43, R15, -0x326172a9, RZ ;  /* 0xcd9e8d570f2b7824 */ /* 0x000fe200078e02ff */
[----:B------:R-:W-:Y:S01]  /*3fd0*/  LOP3.LUT R40, R3, UR4, R14, 0x96, !PT ;  /* 0x0000000403287c12 */ /* 0x000fe2000f8e960e */
[----:B------:R-:W-:-:S04]  /*3fe0*/  IMAD.WIDE.U32 R2, R2, -0x326172a9, RZ ;  /* 0xcd9e8d5702027825 */ /* 0x000fc800078e00ff */
[----:B-1----:R-:W-:Y:S01]  /*3ff0*/  IMAD R45, R13, -0x2daee0ad, RZ ;  /* 0xd2511f530d2d7824 */ /* 0x002fe200078e02ff */
        /* <DEDUP_REMOVED lines=37> */
.L_x_1528:
[----:B------:R-:W-:Y:S05]  /*4250*/  BSYNC B2 ;  /* 0x0000000000027941 */ /* 0x000fea0003800000 */
.L_x_1527:
[----:B------:R-:W0:Y:S01]  /*4260*/  I2F.U32 R41, R59 ;  /* 0x0000003b00297306 */ /* 0x000e220000201000 */
[----:B-----5:R-:W-:Y:S01]  /*4270*/  PRMT R43, RZ, 0x5410, R36 ;  /* 0x00005410ff2b7816 */ /* 0x020fe20000000024 */
[----:B------:R-:W-:-:S04]  /*4280*/  IMAD.MOV.U32 R42, RZ, RZ, 0x2f800000 ;  /* 0x2f800000ff2a7424 */ /* 0x000fc800078e00ff */
[----:B------:R-:W-:-:S04]  /*4290*/  FMUL.FTZ R43, R43, c[0x0][0x1ec] ;  /* 0x00007b002b2b7a20 */ /* 0x000fc80000410000 */
[----:B------:R-:W-:Y:S02]  /*42a0*/  FMUL.FTZ R43, R43, c[0x0][0x1e8] ;  /* 0x00007a002b2b7a20 */ /* 0x000fe40000410000 */
[----:B0-----:R-:W-:Y:S01]  /*42b0*/  FFMA.FTZ R41, R41, R42, 1.1641532182693481445e-10 ;  /* 0x2f00000029297423 */ /* 0x001fe2000001002a */
[----:B------:R-:W-:-:S04]  /*42c0*/  PRMT R42, RZ, 0x5410, R16 ;  /* 0x00005410ff2a7816 */ /* 0x000fc80000000010 */
[----:B------:R-:W-:-:S04]  /*42d0*/  FSETP.GTU.FTZ.AND P3, PT, R41, c[0x0][0x1e4], PT ;  /* 0x0000790029007a0b */ /* 0x000fc80003f7c000 */
[----:B------:R-:W-:Y:S02]  /*42e0*/  FSEL R77, R43, RZ, !P3 ;  /* 0x000000ff2b4d7208 */ /* 0x000fe40005800000 */
[----:B------:R-:W-:-:S03]  /*42f0*/  SEL R41, RZ, 0x1, P3 ;  /* 0x00000001ff297807 */ /* 0x000fc60001800000 */
[----:B------:R-:W-:Y:S01]  /*4300*/  FMUL.FTZ R77, R77, R42 ;  /* 0x0000002a4d4d7220 */ /* 0x000fe20000410000 */
[----:B------:R-:W-:Y:S02]  /*4310*/  @P0 PRMT R42, RZ, 0x5410, R32 ;  /* 0x00005410ff2a0816 */ /* 0x000fe40000000020 */
[----:B------:R-:W-:-:S03]  /*4320*/  PRMT R59, R41, 0x7610, R59 ;  /* 0x00007610293b7816 */ /* 0x000fc6000000003b */
[----:B------:R-:W-:Y:S02]  /*4330*/  @P0 FADD.FTZ R77, R42, R77 ;  /* 0x0000004d2a4d0221 */ /* 0x000fe40000010000 */
.L_x_1523:
[----:B------:R-:W-:Y:S05]  /*4340*/  BSYNC B1 ;  /* 0x0000000000017941 */ /* 0x000fea0003800000 */
.L_x_1521:
[----:B------:R-:W-:Y:S01]  /*4350*/  BSSY B1, `(.L_x_1531) ;  /* 0x0000061000017945 */ /* 0x000fe20003800000 */
[----:B------:R-:W-:Y:S05]  /*4360*/  @P2 BRA `(.L_x_1532) ;  /* 0x0000006000002947 */ /* 0x000fea0003800000 */
[----:B-1----:R-:W-:Y:S01]  /*4370*/  IMAD.MOV.U32 R78, RZ, RZ, RZ ;  /* 0x000000ffff4e7224 */ /* 0x002fe200078e00ff */
[----:B------:R-:W-:Y:S01]  /*4380*/  MOV R41, R40 ;  /* 0x0000002800297202 */ /* 0x000fe20000000f00 */
[----:B------:R-:W-:Y:S05]  /*4390*/  @!P0 BRA `(.L_x_1533) ;  /* 0x000005c000008947 */ /* 0x000fea0003800000 */
[----:B------:R-:W-:Y:S01]  /*43a0*/  IMAD.MOV.U32 R41, RZ, RZ, R40 ;  /* 0x000000ffff297224 */ /* 0x000fe200078e0028 */
[----:B-----5:R-:W-:Y:S01]  /*43b0*/  PRMT R78, RZ, 0x7610, R32 ;  /* 0x00007610ff4e7816 */ /* 0x020fe20000000020 */
[----:B------:R-:W-:Y:S05]  /*43c0*/  BRA `(.L_x_1533) ;  /* 0x0000059000007947 */ /* 0x000fea0003800000 */
.L_x_1532:
        /* <DEDUP_REMOVED lines=12> */
.L_x_1535:
[----:B------:R-:W-:Y:S02]  /*4490*/  IMAD.MOV.U32 R60, RZ, RZ, R2 ;  /* 0x000000ffff3c7224 */ /* 0x000fe400078e0002 */
.L_x_1536:
[----:B------:R-:W-:Y:S05]  /*44a0*/  BSYNC B2 ;  /* 0x0000000000027941 */ /* 0x000fea0003800000 */
.L_x_1534:
        /* <DEDUP_REMOVED lines=16> */
.L_x_1540:
[----:B------:R-:W-:Y:S05]  /*45b0*/  BSYNC B3 ;  /* 0x0000000000037941 */ /* 0x000fea0003800000 */
.L_x_1539:
        /* <DEDUP_REMOVED lines=43> */
.L_x_1538:
[----:B------:R-:W-:Y:S05]  /*4870*/  BSYNC B2 ;  /* 0x0000000000027941 */ /* 0x000fea0003800000 */
.L_x_1537:
        /* <DEDUP_REMOVED lines=8> */
[----:B-1----:R-:W-:Y:S02]  /*4900*/  FSEL R78, R42, RZ, !P3 ;  /* 0x000000ff2a4e7208 */ /* 0x002fe40005800000 */
[----:B------:R-:W-:-:S03]  /*4910*/  SEL R40, RZ, 0x1, P3 ;  /* 0x00000001ff287807 */ /* 0x000fc60001800000 */
[----:B------:R-:W-:Y:S01]  /*4920*/  FMUL.FTZ R78, R78, R43 ;  /* 0x0000002b4e4e7220 */ /* 0x000fe20000410000 */
[----:B------:R-:W-:Y:S02]  /*4930*/  @P0 PRMT R43, RZ, 0x7610, R32 ;  /* 0x00007610ff2b0816 */ /* 0x000fe40000000020 */
[----:B------:R-:W-:-:S03]  /*4940*/  PRMT R60, R40, 0x7610, R60 ;  /* 0x00007610283c7816 */ /* 0x000fc6000000003c */
[----:B------:R-:W-:Y:S02]  /*4950*/  @P0 FADD.FTZ R78, R43, R78 ;  /* 0x0000004e2b4e0221 */ /* 0x000fe40000010000 */
.L_x_1533:
[----:B------:R-:W-:Y:S05]  /*4960*/  BSYNC B1 ;  /* 0x0000000000017941 */ /* 0x000fea0003800000 */
.L_x_1531:
        /* <DEDUP_REMOVED lines=8> */
.L_x_1542:
        /* <DEDUP_REMOVED lines=12> */
.L_x_1545:
[----:B------:R-:W-:Y:S02]  /*4ab0*/  IMAD.MOV.U32 R61, RZ, RZ, R2 ;  /* 0x000000ffff3d7224 */ /* 0x000fe400078e0002 */
.L_x_1546:
[----:B------:R-:W-:Y:S05]  /*4ac0*/  BSYNC B2 ;  /* 0x0000000000027941 */ /* 0x000fea0003800000 */
.L_x_1544:
        /* <DEDUP_REMOVED lines=16> */
.L_x_1550:
[----:B------:R-:W-:Y:S05]  /*4bd0*/  BSYNC B3 ;  /* 0x0000000000037941 */ /* 0x000fea0003800000 */
.L_x_1549:
        /* <DEDUP_REMOVED lines=43> */
.L_x_1548:
[----:B------:R-:W-:Y:S05]  /*4e90*/  BSYNC B2 ;  /* 0x0000000000027941 */ /* 0x000fea0003800000 */
.L_x_1547:
[----:B------:R-:W0:Y:S01]  /*4ea0*/  I2F.U32 R41, R61 ;  /* 0x0000003d00297306 */ /* 0x000e220000201000 */
[----:B------:R-:W-:Y:S01]  /*4eb0*/  HFMA2.MMA R42, -RZ, RZ, 0.1171875, 0 ;  /* 0x2f800000ff2a7435 */ /* 0x000fe200000001ff */
[----:B-----5:R-:W-:-:S05]  /*4ec0*/  PRMT R43, RZ, 0x5410, R37 ;  /* 0x00005410ff2b7816 */ /* 0x020fca0000000025 */
        /* <DEDUP_REMOVED lines=11> */
.L_x_1543:
[----:B------:R-:W-:Y:S05]  /*4f80*/  BSYNC B1 ;  /* 0x0000000000017941 */ /* 0x000fea0003800000 */
.L_x_1541:
        /* <DEDUP_REMOVED lines=8> */
.L_x_1552:
        /* <DEDUP_REMOVED lines=12> */
.L_x_1555:
[----:B------:R-:W-:Y:S02]  /*50d0*/  IMAD.MOV.U32 R62, RZ, RZ, R2 ;  /* 0x000000ffff3e7224 */ /* 0x000fe400078e0002 */
.L_x_1556:
[----:B------:R-:W-:Y:S05]  /*50e0*/  BSYNC B2 ;  /* 0x0000000000027941 */ /* 0x000fea0003800000 */
.L_x_1554:
        /* <DEDUP_REMOVED lines=16> */
.L_x_1560:
[----:B------:R-:W-:Y:S05]  /*51f0*/  BSYNC B3 ;  /* 0x0000000000037941 */ /* 0x000fea0003800000 */
.L_x_1559:
        /* <DEDUP_REMOVED lines=43> */
.L_x_1558:
[----:B------:R-:W-:Y:S05]  /*54b0*/  BSYNC B2 ;  /* 0x0000000000027941 */ /* 0x000fea0003800000 */
.L_x_1557:
        /* <DEDUP_REMOVED lines=14> */
.L_x_1553:
[----:B------:R-:W-:Y:S05]  /*55a0*/  BSYNC B1 ;  /* 0x0000000000017941 */ /* 0x000fea0003800000 */
.L_x_1551:
        /* <DEDUP_REMOVED lines=8> */
.L_x_1562:
        /* <DEDUP_REMOVED lines=12> */
.L_x_1565:
[----:B------:R-:W-:Y:S02]  /*56f0*/  MOV R63, R2 ;  /* 0x00000002003f7202 */ /* 0x000fe40000000f00 */
.L_x_1566:
[----:B------:R-:W-:Y:S05]  /*5700*/  BSYNC B2 ;  /* 0x0000000000027941 */ /* 0x000fea0003800000 */
.L_x_1564:
        /* <DEDUP_REMOVED lines=16> */
.L_x_1570:
[----:B------:R-:W-:Y:S05]  /*5810*/  BSYNC B3 ;  /* 0x0000000000037941 */ /* 0x000fea0003800000 */
.L_x_1569:
        /* <DEDUP_REMOVED lines=43> */
.L_x_1568:
[----:B------:R-:W-:Y:S05]  /*5ad0*/  BSYNC B2 ;  /* 0x0000000000027941 */ /* 0x000fea0003800000 */
.L_x_1567:
        /* <DEDUP_REMOVED lines=14> */
.L_x_1563:
[----:B------:R-:W-:Y:S05]  /*5bc0*/  BSYNC B1 ;  /* 0x0000000000017941 */ /* 0x000fea0003800000 */
.L_x_1561:
        /* <DEDUP_REMOVED lines=8> */
.L_x_1572:
        /* <DEDUP_REMOVED lines=12> */
.L_x_1575:
[----:B------:R-:W-:Y:S02]  /*5d10*/  IMAD.MOV.U32 R64, RZ, RZ, R2 ;  /* 0x000000ffff407224 */ /* 0x000fe400078e0002 */
.L_x_1576:
[----:B------:R-:W-:Y:S05]  /*5d20*/  BSYNC B2 ;  /* 0x0000000000027941 */ /* 0x000fea0003800000 */
.L_x_1574:
        /* <DEDUP_REMOVED lines=16> */
.L_x_1580:
[----:B------:R-:W-:Y:S05]  /*5e30*/  BSYNC B3 ;  /* 0x0000000000037941 */ /* 0x000fea0003800000 */
.L_x_1579:
        /* <DEDUP_REMOVED lines=43> */
.L_x_1578:
[----:B------:R-:W-:Y:S05]  /*60f0*/  BSYNC B2 ;  /* 0x0000000000027941 */ /* 0x000fea0003800000 */
.L_x_1577:
        /* <DEDUP_REMOVED lines=14> */
.L_x_1573:
[----:B------:R-:W-:Y:S05]  /*61e0*/  BSYNC B1 ;  /* 0x0000000000017941 */ /* 0x000fea0003800000 */
.L_x_1571:
        /* <DEDUP_REMOVED lines=8> */
.L_x_1582:
        /* <DEDUP_REMOVED lines=12> */
.L_x_1585:
[----:B------:R-:W-:Y:S02]  /*6330*/  IMAD.MOV.U32 R65, RZ, RZ, R2 ;  /* 0x000000ffff417224 */ /* 0x000fe400078e0002 */
.L_x_1586:
[----:B------:R-:W-:Y:S05]  /*6340*/  BSYNC B2 ;  /* 0x0000000000027941 */ /* 0x000fea0003800000 */
.L_x_1584:
        /* <DEDUP_REMOVED lines=16> */
.L_x_1590:
[----:B------:R-:W-:Y:S05]  /*6450*/  BSYNC B3 ;  /* 0x0000000000037941 */ /* 0x000fea0003800000 */
.L_x_1589:
        /* <DEDUP_REMOVED lines=43> */
.L_x_1588:
[----:B------:R-:W-:Y:S05]  /*6710*/  BSYNC B2 ;  /* 0x0000000000027941 */ /* 0x000fea0003800000 */
.L_x_1587:
        /* <DEDUP_REMOVED lines=14> */
.L_x_1583:
[----:B------:R-:W-:Y:S05]  /*6800*/  BSYNC B1 ;  /* 0x0000000000017941 */ /* 0x000fea0003800000 */
.L_x_1581:
        /* <DEDUP_REMOVED lines=8> */
.L_x_1592:
        /* <DEDUP_REMOVED lines=12> */
.L_x_1595:
[----:B------:R-:W-:Y:S02]  /*6950*/  IMAD.MOV.U32 R66, RZ, RZ, R2 ;  /* 0x000000ffff427224 */ /* 0x000fe400078e0002 */
.L_x_1596:
[----:B------:R-:W-:Y:S05]  /*6960*/  BSYNC B2 ;  /* 0x0000000000027941 */ /* 0x000fea0003800000 */
.L_x_1594:
        /* <DEDUP_REMOVED lines=16> */
.L_x_1600:
[----:B------:R-:W-:Y:S05]  /*6a70*/  BSYNC B3 ;  /* 0x0000000000037941 */ /* 0x000fea0003800000 */
.L_x_1599:
        /* <DEDUP_REMOVED lines=43> */
.L_x_1598:
[----:B------:R-:W-:Y:S05]  /*6d30*/  BSYNC B2 ;  /* 0x0000000000027941 */ /* 0x000fea0003800000 */
.L_x_1597:
        /* <DEDUP_REMOVED lines=14> */
.L_x_1593:
[----:B------:R-:W-:Y:S05]  /*6e20*/  BSYNC B1 ;  /* 0x0000000000017941 */ /* 0x000fea0003800000 */
.L_x_1591:
[----:B------:R-:W-:Y:S01]  /*6e30*/  IMAD.WIDE.U32 R44, R86, R85, c[0x0][0x188] ;  /* 0x00006200562c7625 */ /* 0x000fe200078e0055 */
[----:B------:R-:W-:Y:S01]  /*6e40*/  F2FP.BF16.PACK_AB R43, R84, R83 ;  /* 0x00000053542b723e */ /* 0x000fe200000010ff */
[----:B------:R-:W-:Y:S01]  /*6e50*/  BSSY B1, `(.L_x_1601) ;  /* 0x000002a000017945 */ /* 0x000fe20003800000 */
[----:B------:R-:W-:Y:S01]  /*6e60*/  F2FP.BF16.PACK_AB R42, R82, R81 ;  /* 0x00000051522a723e */ /* 0x000fe200000010ff */
[----:B------:R-:W-:Y:S01]  /*6e70*/  FADD.FTZ R86, RZ, R74 ;  /* 0x0000004aff567221 */ /* 0x000fe20000010000 */
[----:B------:R-:W-:Y:S02]  /*6e80*/  F2FP.BF16.PACK_AB R41, R80, R79 ;  /* 0x0000004f5029723e */ /* 0x000fe400000010ff */
[----:B------:R-:W-:Y:S01]  /*6e90*/  F2FP.BF16.PACK_AB R40, R78, R77 ;  /* 0x0000004d4e28723e */ /* 0x000fe200000010ff */
[----:B------:R-:W-:Y:S01]  /*6ea0*/  FADD.FTZ R85, R86, R73 ;  /* 0x0000004956557221 */ /* 0x000fe20000010000 */
[----:B------:R-:W-:-:S03]  /*6eb0*/  ISETP.NE.AND P2, PT, R49, RZ, PT ;  /* 0x000000ff3100720c */ /* 0x000fc60003f45270 */
[----:B------:R-:W-:Y:S01]  /*6ec0*/  FADD.FTZ R86, R85, R72 ;  /* 0x0000004855567221 */ /* 0x000fe20000010000 */
[----:B------:R0:W-:Y:S03]  /*6ed0*/  STG.E.128 [R44.64], R40 ;  /* 0x000000282c007986 */ /* 0x0001e6000c101d06 */
        /* <DEDUP_REMOVED lines=11> */
[----:B------:R-:W-:Y:S01]  /*6f90*/  FADD.FTZ R85, R40, R83 ;  /* 0x0000005328557221 */ /* 0x000fe20000010000 */
[----:B------:R-:W-:Y:S05]  /*6fa0*/  @!P1 BRA `(.L_x_1602) ;  /* 0x0000014000009947 */ /* 0x000fea0003800000 */
[----:B------:R-:W-:Y:S01]  /*6fb0*/  IMAD.U32 R41, R65, 0x10000, RZ ;  /* 0x0001000041297824 */ /* 0x000fe200078e00ff */
[----:B------:R-:W-:Y:S02]  /*6fc0*/  LOP3.LUT R40, R66, 0xffff, RZ, 0xc0, !PT ;  /* 0x0000ffff42287812 */ /* 0x000fe400078ec0ff */
[----:B------:R-:W-:Y:S02]  /*6fd0*/  PRMT R43, R64, 0x7104, RZ ;  /* 0x00007104402b7816 */ /* 0x000fe400000000ff */
[----:B------:R-:W-:Y:S02]  /*6fe0*/  LOP3.LUT R41, R41, 0xff0000, RZ, 0xc0, !PT ;  /* 0x00ff000029297812 */ /* 0x000fe400078ec0ff */
[----:B------:R-:W-:Y:S02]  /*6ff0*/  LOP3.LUT R42, R61, 0xff, RZ, 0xc0, !PT ;  /* 0x000000ff3d2a7812 */ /* 0x000fe400078ec0ff */
[----:B------:R-:W-:-:S02]  /*7000*/  PRMT R40, R41, 0x4210, R40 ;  /* 0x0000421029287816 */ /* 0x000fc40000000028 */
[----:B------:R-:W-:Y:S02]  /*7010*/  LOP3.LUT R41, R62, 0xff, RZ, 0xc0, !PT ;  /* 0x000000ff3e297812 */ /* 0x000fe400078ec0ff */
[----:B------:R-:W-:Y:S01]  /*7020*/  LOP3.LUT R40, R40, 0xff00, R43, 0xf8, !PT ;  /* 0x0000ff0028287812 */ /* 0x000fe200078ef82b */
[----:B------:R-:W-:Y:S01]  /*7030*/  IMAD.WIDE.U32 R42, R42, 0x10000, RZ ;  /* 0x000100002a2a7825 */ /* 0x000fe200078e00ff */
[----:B------:R-:W-:Y:S02]  /*7040*/  LOP3.LUT R44, R60, 0xff, RZ, 0xc0, !PT ;  /* 0x000000ff3c2c7812 */ /* 0x000fe400078ec0ff */
[----:B------:R-:W-:Y:S01]  /*7050*/  LOP3.LUT R87, R40, 0xff, R63, 0xf8, !PT ;  /* 0x000000ff28577812 */ /* 0x000fe200078ef83f */
[----:B------:R-:W-:-:S04]  /*7060*/  IMAD.WIDE.U32 R40, R41, 0x1000000, RZ ;  /* 0x0100000029287825 */ /* 0x000fc800078e00ff */
[----:B------:R-:W-:Y:S01]  /*7070*/  IMAD.WIDE.U32 R44, R44, 0x100, RZ ;  /* 0x000001002c2c7825 */ /* 0x000fe200078e00ff */
[----:B------:R-:W-:-:S03]  /*7080*/  LOP3.LUT R87, R43, R87, R41, 0xfe, !PT ;  /* 0x000000572b577212 */ /* 0x000fc600078efe29 */
[----:B------:R-:W-:Y:S01]  /*7090*/  IMAD.MOV.U32 R41, RZ, RZ, 0x8 ;  /* 0x00000008ff297424 */ /* 0x000fe200078e00ff */
[----:B------:R-:W-:Y:S02]  /*70a0*/  LOP3.LUT R40, R44, R40, R42, 0xfe, !PT ;  /* 0x000000282c287212 */ /* 0x000fe400078efe2a */
[----:B------:R-:W-:Y:S02]  /*70b0*/  LOP3.LUT R45, R87, R45, RZ, 0xfc, !PT ;  /* 0x0000002d572d7212 */ /* 0x000fe400078efcff */
[----:B------:R-:W-:Y:S01]  /*70c0*/  LOP3.LUT R44, R40, 0xff, R59, 0xf8, !PT ;  /* 0x000000ff282c7812 */ /* 0x000fe200078ef83b */
[----:B------:R-:W-:-:S05]  /*70d0*/  IMAD.WIDE.U32 R40, R46, R41, c[0x0][0x190] ;  /* 0x000064002e287625 */ /* 0x000fca00078e0029 */
[----:B------:R0:W-:Y:S02]  /*70e0*/  STG.E.64 [R40.64], R44 ;  /* 0x0000002c28007986 */ /* 0x0001e4000c101b06 */
.L_x_1602:
[----:B------:R-:W-:Y:S05]  /*70f0*/  BSYNC B1 ;  /* 0x0000000000017941 */ /* 0x000fea0003800000 */
.L_x_1601:
[----:B0-----:R-:W-:Y:S01]  /*7100*/  FADD.FTZ R45, R85, R84 ;  /* 0x00000054552d7221 */ /* 0x001fe20000010000 */
[----:B------:R-:W-:Y:S05]  /*7110*/  BRA.DIV ~URZ, `(.L_x_1603) ;  /* 0x00000a227f007947 */ /* 0x000fea000b800000 */
[----:B------:R0:W1:Y:S02]  /*7120*/  SHFL.BFLY PT, R42, R45, 0x1, 0x1f ;  /* 0x0c201f002d2a7f89 */ /* 0x00006400000e0000 */
.L_x_1609:
        /* <DEDUP_REMOVED lines=16> */
[----:B------:R-:W-:-:S02]  /*7230*/  FADD.FTZ R40, -R85, R71 ;  /* 0x0000004755287221 */ /* 0x000fc40000010100 */
[----:B------:R-:W-:Y:S02]  /*7240*/  FFMA.FTZ R43, R46, R46, R43 ;  /* 0x0000002e2e2b7223 */ /* 0x000fe4000001002b */
[C---:B------:R-:W-:Y:S02]  /*7250*/  FADD.FTZ R44, -R85.reuse, R70 ;  /* 0x00000046552c7221 */ /* 0x040fe40000010100 */
[----:B------:R-:W-:Y:S02]  /*7260*/  FFMA.FTZ R43, R40, R40, R43 ;  /* 0x00000028282b7223 */ /* 0x000fe4000001002b */
        /* <DEDUP_REMOVED lines=32> */
.L_x_1610:
        /* <DEDUP_REMOVED lines=8> */
[----:B0-----:R-:W-:Y:S01]  /*74f0*/  FADD.FTZ R45, R40, R41 ;  /* 0x00000029282d7221 */ /* 0x001fe20000010000 */
[C---:B------:R-:W-:Y:S02]  /*7500*/  @!P2 LEA R40, P3, R48.reuse, c[0x0][0x1a8], 0x2 ;  /* 0x00006a003028aa11 */ /* 0x040fe400078610ff */
[C-C-:B------:R-:W-:Y:S02]  /*7510*/  @!P2 LEA.HI.X R43, R48.reuse, c[0x0][0x1a4], R75.reuse, 0x2, P1 ;  /* 0x00006900302baa11 */ /* 0x140fe400008f144b */
[----:B------:R-:W-:Y:S01]  /*7520*/  @!P2 LEA.HI.X R41, R48, c[0x0][0x1ac], R75, 0x2, P3 ;  /* 0x00006b003029aa11 */ /* 0x000fe200018f144b */
[----:B------:R-:W0:Y:S01]  /*7530*/  MUFU.RSQ R45, R45 ;  /* 0x0000002d002d7308 */ /* 0x000e220000001400 */
[----:B------:R-:W-:Y:S01]  /*7540*/  ISETP.GE.AND P1, PT, R76, 0x1, PT ;  /* 0x000000014c00780c */ /* 0x000fe20003f26270 */
[----:B------:R1:W-:Y:S04]  /*7550*/  @!P2 STG.E [R42.64], R85 ;  /* 0x000000552a00a986 */ /* 0x0003e8000c101906 */
[----:B0-----:R1:W-:Y:S08]  /*7560*/  @!P2 STG.E [R40.64], R45 ;  /* 0x0000002d2800a986 */ /* 0x0013f0000c101906 */
[----:B------:R-:W-:Y:S05]  /*7570*/  @!P1 BRA `(.L_x_1606) ;  /* 0x0000054000009947 */ /* 0x000fea0003800000 */
[----:B-1----:R-:W-:Y:S02]  /*7580*/  FSEL R85, R85, RZ, !P0 ;  /* 0x000000ff55557208 */ /* 0x002fe40004000000 */
[----:B------:R-:W-:-:S03]  /*7590*/  IADD3 R76, R76, -0x1, RZ ;  /* 0xffffffff4c4c7810 */ /* 0x000fc60007ffe0ff */
[C---:B------:R-:W-:Y:S02]  /*75a0*/  FADD.FTZ R72, -R85.reuse, R72 ;  /* 0x0000004855487221 */ /* 0x040fe40000010100 */
[----:B------:R-:W-:Y:S02]  /*75b0*/  FADD.FTZ R42, -R85, R70 ;  /* 0x00000046552a7221 */ /* 0x000fe40000010100 */
[----:B------:R-:W-:Y:S01]  /*75c0*/  FMUL.FTZ R75, R45, R72 ;  /* 0x000000482d4b7220 */ /* 0x000fe20000410000 */
[----:B------:R-:W-:Y:S01]  /*75d0*/  PRMT R72, RZ, 0x5410, R30 ;  /* 0x00005410ff487816 */ /* 0x000fe2000000001e */
[----:B------:R-:W-:Y:S02]  /*75e0*/  FADD.FTZ R88, -R85, R77 ;  /* 0x0000004d55587221 */ /* 0x000fe40000010100 */
[----:B------:R-:W-:Y:S02]  /*75f0*/  FMUL.FTZ R77, R45, R42 ;  /* 0x0000002a2d4d7220 */ /* 0x000fe40000410000 */
[----:B------:R-:W-:-:S02]  /*7600*/  FADD.FTZ R74, -R85, R74 ;  /* 0x0000004a554a7221 */ /* 0x000fc40000010100 */
[----:B------:R-:W-:Y:S02]  /*7610*/  FADD.FTZ R44, -R85, R69 ;  /* 0x00000045552c7221 */ /* 0x000fe40000010100 */
[----:B------:R-:W-:Y:S01]  /*7620*/  FFMA.FTZ R72, R77, R72, R8 ;  /* 0x000000484d487223 */ /* 0x000fe20000010008 */
[----:B------:R-:W-:Y:S01]  /*7630*/  PRMT R77, RZ, 0x7610, R30 ;  /* 0x00007610ff4d7816 */ /* 0x000fe2000000001e */
[C---:B------:R-:W-:Y:S02]  /*7640*/  FMUL.FTZ R69, R45.reuse, R74 ;  /* 0x0000004a2d457220 */ /* 0x040fe40000410000 */
[----:B------:R-:W-:Y:S02]  /*7650*/  FMUL.FTZ R74, R45, R44 ;  /* 0x0000002c2d4a7220 */ /* 0x000fe40000410000 */
[----:B------:R-:W-:Y:S02]  /*7660*/  FADD.FTZ R40, -R85, R71 ;  /* 0x0000004755287221 */ /* 0x000fe40000010100 */
[----:B------:R-:W-:Y:S01]  /*7670*/  FFMA.FTZ R77, R74, R77, R7 ;  /* 0x0000004d4a4d7223 */ /* 0x000fe20000010007 */
[----:B------:R-:W-:Y:S01]  /*7680*/  PRMT R74, RZ, 0x5410, R29 ;  /* 0x00005410ff4a7816 */ /* 0x000fe2000000001d */
[----:B------:R-:W-:-:S02]  /*7690*/  FMUL.FTZ R70, R45, R40 ;  /* 0x000000282d467220 */ /* 0x000fc40000410000 */
[----:B------:R-:W-:Y:S02]  /*76a0*/  FADD.FTZ R68, -R85, R68 ;  /* 0x0000004455447221 */ /* 0x000fe40000010100 */
[----:B------:R-:W-:Y:S01]  /*76b0*/  FFMA.FTZ R75, R75, R74, R10 ;  /* 0x0000004a4b4b7223 */ /* 0x000fe2000001000a */
[----:B------:R-:W-:Y:S01]  /*76c0*/  PRMT R74, RZ, 0x7610, R29 ;  /* 0x00007610ff4a7816 */ /* 0x000fe2000000001d */
[----:B------:R-:W-:Y:S02]  /*76d0*/  FADD.FTZ R90, -R85, R79 ;  /* 0x0000004f555a7221 */ /* 0x000fe40000010100 */
[----:B------:R-:W-:Y:S01]  /*76e0*/  FMUL.FTZ R79, R45, R68 ;  /* 0x000000442d4f7220 */ /* 0x000fe20000410000 */
[----:B------:R-:W-:Y:S01]  /*76f0*/  PRMT R68, RZ, 0x5410, R31 ;  /* 0x00005410ff447816 */ /* 0x000fe2000000001f */
[----:B------:R-:W-:Y:S01]  /*7700*/  FFMA.FTZ R70, R70, R74, R9 ;  /* 0x0000004a46467223 */ /* 0x000fe20000010009 */
[----:B------:R-:W-:Y:S01]  /*7710*/  PRMT R74, RZ, 0x5410, R28 ;  /* 0x00005410ff4a7816 */ /* 0x000fe2000000001c */
[----:B------:R-:W-:-:S02]  /*7720*/  FADD.FTZ R46, -R85, R73 ;  /* 0x00000049552e7221 */ /* 0x000fc40000010100 */
[----:B------:R-:W-:Y:S02]  /*7730*/  IMAD R76, R76, c[0x0][0x168], RZ ;  /* 0x00005a004c4c7a24 */ /* 0x000fe400078e02ff */
[----:B------:R-:W-:Y:S01]  /*7740*/  FFMA.FTZ R69, R69, R74, R12 ;  /* 0x0000004a45457223 */ /* 0x000fe2000001000c */
[----:B------:R-:W-:Y:S01]  /*7750*/  PRMT R74, RZ, 0x7610, R28 ;  /* 0x00007610ff4a7816 */ /* 0x000fe2000000001c */
[----:B------:R-:W-:Y:S02]  /*7760*/  FMUL.FTZ R46, R45, R46 ;  /* 0x0000002e2d2e7220 */ /* 0x000fe40000410000 */
[----:B------:R-:W-:Y:S01]  /*7770*/  FFMA.FTZ R68, R79, R68, R6 ;  /* 0x000000444f447223 */ /* 0x000fe20000010006 */
[----:B------:R-:W-:Y:S01]  /*7780*/  SHF.R.S32.HI R79, RZ, 0x1f, R76 ;  /* 0x0000001fff4f7819 */ /* 0x000fe2000001144c */
[----:B------:R-:W-:Y:S02]  /*7790*/  FADD.FTZ R71, -R85, R83 ;  /* 0x0000005355477221 */ /* 0x000fe40000010100 */
[----:B------:R-:W-:Y:S01]  /*77a0*/  FFMA.FTZ R46, R46, R74, R11 ;  /* 0x0000004a2e2e7223 */ /* 0x000fe2000001000b */
[----:B------:R-:W-:Y:S01]  /*77b0*/  LEA.HI R74, R79, R76, RZ, 0x3 ;  /* 0x0000004c4f4a7211 */ /* 0x000fe200078f18ff */
[----:B------:R-:W-:Y:S01]  /*77c0*/  FMUL.FTZ R71, R45, R71 ;  /* 0x000000472d477220 */ /* 0x000fe20000410000 */
[----:B------:R-:W-:Y:S01]  /*77d0*/  PRMT R76, RZ, 0x5410, R27 ;  /* 0x00005410ff4c7816 */ /* 0x000fe2000000001b */
[C---:B------:R-:W-:Y:S01]  /*77e0*/  FADD.FTZ R84, -R85.reuse, R84 ;  /* 0x0000005455547221 */ /* 0x040fe20000010100 */
[----:B------:R-:W-:Y:S01]  /*77f0*/  LEA.HI.SX32 R74, R74, R49, 0x1d ;  /* 0x000000314a4a7211 */ /* 0x000fe200078feaff */
[----:B------:R-:W-:-:S02]  /*7800*/  FADD.FTZ R82, -R85, R82 ;  /* 0x0000005255527221 */ /* 0x000fc40000010100 */
[----:B------:R-:W-:Y:S01]  /*7810*/  FFMA.FTZ R71, R71, R76, R56 ;  /* 0x0000004c47477223 */ /* 0x000fe20000010038 */
[----:B------:R-:W-:Y:S01]  /*7820*/  PRMT R76, RZ, 0x7610, R27 ;  /* 0x00007610ff4c7816 */ /* 0x000fe2000000001b */
[----:B------:R-:W-:Y:S02]  /*7830*/  FMUL.FTZ R73, R45, R84 ;  /* 0x000000542d497220 */ /* 0x000fe40000410000 */
[----:B------:R-:W-:Y:S02]  /*7840*/  FADD.FTZ R92, -R85, R81 ;  /* 0x00000051555c7221 */ /* 0x000fe40000010100 */
[----:B------:R-:W-:Y:S02]  /*7850*/  FMUL.FTZ R42, R45, R82 ;  /* 0x000000522d2a7220 */ /* 0x000fe40000410000 */
[----:B------:R-:W-:Y:S01]  /*7860*/  FFMA.FTZ R82, R73, R76, R58 ;  /* 0x0000004c49527223 */ /* 0x000fe2000001003a */
[----:B------:R-:W-:Y:S01]  /*7870*/  PRMT R73, RZ, 0x5410, R26 ;  /* 0x00005410ff497816 */ /* 0x000fe2000000001a */
[----:B------:R-:W-:-:S02]  /*7880*/  FADD.FTZ R86, -R85, R47 ;  /* 0x0000002f55567221 */ /* 0x000fc40000010100 */
[----:B------:R-:W-:Y:S02]  /*7890*/  FMUL.FTZ R47, R45, R92 ;  /* 0x0000005c2d2f7220 */ /* 0x000fe40000410000 */
[----:B------:R-:W-:Y:S02]  /*78a0*/  FADD.FTZ R80, -R85, R80 ;  /* 0x0000005055507221 */ /* 0x000fe40000010100 */
[----:B------:R-:W-:Y:S01]  /*78b0*/  FFMA.FTZ R73, R47, R73, R54 ;  /* 0x000000492f497223 */ /* 0x000fe20000010036 */
[----:B------:R-:W-:Y:S01]  /*78c0*/  PRMT R47, RZ, 0x7610, R26 ;  /* 0x00007610ff2f7816 */ /* 0x000fe2000000001a */
[----:B------:R-:W-:Y:S02]  /*78d0*/  FMUL.FTZ R40, R45, R80 ;  /* 0x000000502d287220 */ /* 0x000fe40000410000 */
[----:B------:R-:W-:Y:S02]  /*78e0*/  FADD.FTZ R78, -R85, R78 ;  /* 0x0000004e554e7221 */ /* 0x000fe40000010100 */
[----:B------:R-:W-:Y:S01]  /*78f0*/  FFMA.FTZ R80, R42, R47, R57 ;  /* 0x0000002f2a507223 */ /* 0x000fe20000010039 */
[----:B------:R-:W-:Y:S01]  /*7900*/  PRMT R42, RZ, 0x5410, R25 ;  /* 0x00005410ff2a7816 */ /* 0x000fe20000000019 */
[C---:B------:R-:W-:Y:S01]  /*7910*/  FMUL.FTZ R43, R45.reuse, R90 ;  /* 0x0000005a2d2b7220 */ /* 0x040fe20000410000 */
[----:B------:R-:W-:Y:S01]  /*7920*/  F2FP.BF16.PACK_AB R47, R82, R71 ;  /* 0x00000047522f723e */ /* 0x000fe200000010ff */
[----:B------:R-:W-:-:S02]  /*7930*/  FMUL.FTZ R44, R45, R78 ;  /* 0x0000004e2d2c7220 */ /* 0x000fc40000410000 */
[----:B------:R-:W-:Y:S01]  /*7940*/  FFMA.FTZ R78, R43, R42, R50 ;  /* 0x0000002a2b4e7223 */ /* 0x000fe20000010032 */
[----:B------:R-:W-:Y:S01]  /*7950*/  PRMT R42, RZ, 0x7610, R25 ;  /* 0x00007610ff2a7816 */ /* 0x000fe20000000019 */
[C---:B------:R-:W-:Y:S02]  /*7960*/  FMUL.FTZ R86, R45.reuse, R86 ;  /* 0x000000562d567220 */ /* 0x040fe40000410000 */
[----:B------:R-:W-:Y:S01]  /*7970*/  FMUL.FTZ R41, R45, R88 ;  /* 0x000000582d297220 */ /* 0x000fe20000410000 */
[----:B------:R-:W-:Y:S01]  /*7980*/  PRMT R45, RZ, 0x7610, R31 ;  /* 0x00007610ff2d7816 */ /* 0x000fe2000000001f */
[----:B------:R-:W-:Y:S01]  /*7990*/  FFMA.FTZ R81, R40, R42, R55 ;  /* 0x0000002a28517223 */ /* 0x000fe20000010037 */
[----:B------:R-:W-:Y:S02]  /*79a0*/  PRMT R40, RZ, 0x5410, R24 ;  /* 0x00005410ff287816 */ /* 0x000fe40000000018 */
[----:B------:R-:W-:Y:S01]  /*79b0*/  F2FP.BF16.PACK_AB R42, R77, R72 ;  /* 0x000000484d2a723e */ /* 0x000fe200000010ff */
[----:B------:R-:W-:-:S02]  /*79c0*/  FFMA.FTZ R45, R86, R45, R5 ;  /* 0x0000002d562d7223 */ /* 0x000fc40000010005 */
[----:B------:R-:W-:Y:S01]  /*79d0*/  FFMA.FTZ R76, R41, R40, R0 ;  /* 0x00000028294c7223 */ /* 0x000fe20000010000 */
[----:B------:R-:W-:Y:S02]  /*79e0*/  PRMT R40, RZ, 0x7610, R24 ;  /* 0x00007610ff287816 */ /* 0x000fe40000000018 */
[----:B------:R-:W-:Y:S02]  /*79f0*/  F2FP.BF16.PACK_AB R43, R45, R68 ;  /* 0x000000442d2b723e */ /* 0x000fe400000010ff */
[----:B------:R-:W-:Y:S01]  /*7a00*/  IADD3 R68, R74, 0x20, RZ ;  /* 0x000000204a447810 */ /* 0x000fe20007ffe0ff */
[----:B------:R-:W-:Y:S01]  /*7a10*/  FFMA.FTZ R79, R44, R40, R53 ;  /* 0x000000282c4f7223 */ /* 0x000fe20000010035 */
[----:B------:R-:W-:Y:S01]  /*7a20*/  F2FP.BF16.PACK_AB R40, R46, R69 ;  /* 0x000000452e28723e */ /* 0x000fe200000010ff */
[----:B------:R-:W-:Y:S01]  /*7a30*/  IMAD.MOV.U32 R69, RZ, RZ, 0x10 ;  /* 0x00000010ff457424 */ /* 0x000fe200078e00ff */
[----:B------:R-:W-:Y:S02]  /*7a40*/  F2FP.BF16.PACK_AB R41, R70, R75 ;  /* 0x0000004b4629723e */ /* 0x000fe400000010ff */
[----:B------:R-:W-:Y:S01]  /*7a50*/  F2FP.BF16.PACK_AB R46, R80, R73 ;  /* 0x00000049502e723e */ /* 0x000fe200000010ff */
[----:B------:R-:W-:Y:S01]  /*7a60*/  IMAD.WIDE.U32 R70, R74, R69, c[0x0][0x208] ;  /* 0x000082004a467625 */ /* 0x000fe200078e0045 */
[----:B------:R-:W-:-:S02]  /*7a70*/  F2FP.BF16.PACK_AB R45, R81, R78 ;  /* 0x0000004e512d723e */ /* 0x000fc400000010ff */
[----:B------:R-:W-:Y:S01]  /*7a80*/  F2FP.BF16.PACK_AB R44, R79, R76 ;  /* 0x0000004c4f2c723e */ /* 0x000fe200000010ff */
[----:B------:R-:W-:Y:S01]  /*7a90*/  IMAD.WIDE.U32 R68, R68, R69, c[0x0][0x208] ;  /* 0x0000820044447625 */ /* 0x000fe200078e0045 */
[----:B------:R0:W-:Y:S04]  /*7aa0*/  STG.E.128 [R70.64], R40 ;  /* 0x0000002846007986 */ /* 0x0001e8000c101d06 */
[----:B------:R0:W-:Y:S02]  /*7ab0*/  STG.E.128 [R68.64], R44 ;  /* 0x0000002c44007986 */ /* 0x0001e4000c101d06 */
.L_x_1606:
[----:B------:R-:W-:Y:S05]  /*7ac0*/  BSYNC B1 ;  /* 0x0000000000017941 */ /* 0x000fea0003800000 */
.L_x_1605:
[----:B01----:R-:W-:-:S04]  /*7ad0*/  IMAD.MOV.U32 R41, RZ, RZ, c[0x0][0x160] ;  /* 0x00005800ff297624 */ /* 0x003fc800078e00ff */
[----:B------:R-:W-:-:S05]  /*7ae0*/  IMAD R48, R41, 0x4, R48 ;  /* 0x0000000429307824 */ /* 0x000fca00078e0230 */
[----:B------:R-:W-:-:S13]  /*7af0*/  ISETP.GE.AND P0, PT, R48, c[0x0][0x164], PT ;  /* 0x0000590030007a0c */ /* 0x000fda0003f06270 */
[----:B-----5:R-:W-:Y:S01]  /*7b00*/  @P0 CALL.REL.NOINC `(.L_x_1607) ;  /* 0x0000001000000944 */ /* 0x020fe20003c00000 */
[----:B------:R-:W-:Y:S05]  /*7b10*/  BRA `(.L_x_1608) ;  /* 0xffff8db000007947 */ /* 0x000fea000383ffff */
.L_x_1607:
[----:B------:R-:W-:Y:S05]  /*7b20*/  BSYNC B0 ;  /* 0x0000000000007941 */ /* 0x000fea0003800000 */
.L_x_1438:
[----:B------:R-:W-:Y:S05]  /*7b30*/  EXIT ;  /* 0x000000000000794d */ /* 0x000fea0003800000 */
.L_x_1603:
[----:B------:R-:W-:Y:S01]  /*7b40*/  HFMA2.MMA R42, -RZ, RZ, 0, 5.9604644775390625e-08 ;  /* 0x00000001ff2a7435 */ /* 0x000fe200000001ff */
[----:B------:R-:W-:Y:S01]  /*7b50*/  IMAD.MOV.U32 R43, RZ, RZ, 0x1f ;  /* 0x0000001fff2b7424 */ /* 0x000fe200078e00ff */
[----:B------:R-:W-:Y:S01]  /*7b60*/  MOV R40, 0x7b90 ;  /* 0x00007b9000287802 */ /* 0x000fe20000000f00 */
[----:B------:R-:W-:-:S03]  /*7b70*/  IMAD.MOV.U32 R44, RZ, RZ, -0x1 ;  /* 0xffffffffff2c7424 */ /* 0x000fc600078e00ff */
[----:B-----5:R-:W-:Y:S05]  /*7b80*/  CALL.REL.NOINC `($__internal_15_$__cuda_sm70_shflsync_bfly_p) ;  /* 0x0000058000007944 */ /* 0x020fea0003c00000 */
[----:B01----:R-:W-:Y:S05]  /*7b90*/  BRA `(.L_x_1609) ;  /* 0xfffff59000007947 */ /* 0x003fea000383ffff */
.L_x_1604:
[----:B------:R-:W-:Y:S01]  /*7ba0*/  IMAD.MOV.U32 R42, RZ, RZ, 0x2 ;  /* 0x00000002ff2a7424 */ /* 0x000fe200078e00ff */
[----:B------:R-:W-:Y:S01]  /*7bb0*/  MOV R43, 0x1f ;  /* 0x0000001f002b7802 */ /* 0x000fe20000000f00 */
[----:B------:R-:W-:Y:S01]  /*7bc0*/  IMAD.MOV.U32 R44, RZ, RZ, -0x1 ;  /* 0xffffffffff2c7424 */ /* 0x000fe200078e00ff */
[----:B------:R-:W-:Y:S02]  /*7bd0*/  MOV R40, 0x7bf0 ;  /* 0x00007bf000287802 */ /* 0x000fe40000000f00 */
[----:B-----5:R-:W-:Y:S05]  /*7be0*/  CALL.REL.NOINC `($__internal_15_$__cuda_sm70_shflsync_bfly_p) ;  /* 0x0000052000007944 */ /* 0x020fea0003c00000 */
[----:B01----:R-:W-:Y:S01]  /*7bf0*/  FADD.FTZ R45, R45, R42 ;  /* 0x0000002a2d2d7221 */ /* 0x003fe20000010000 */
[----:B------:R-:W-:Y:S01]  /*7c00*/  MOV R44, 0xffffffff ;  /* 0xffffffff002c7802 */ /* 0x000fe20000000f00 */
[----:B------:R-:W-:Y:S01]  /*7c10*/  IMAD.MOV.U32 R42, RZ, RZ, 0x4 ;  /* 0x00000004ff2a7424 */ /* 0x000fe200078e00ff */
[----:B------:R-:W-:Y:S01]  /*7c20*/  MOV R40, 0x7c50 ;  /* 0x00007c5000287802 */ /* 0x000fe20000000f00 */
[----:B------:R-:W-:-:S02]  /*7c30*/  IMAD.MOV.U32 R43, RZ, RZ, 0x1f ;  /* 0x0000001fff2b7424 */ /* 0x000fc400078e00ff */
[----:B------:R-:W-:Y:S05]  /*7c40*/  CALL.REL.NOINC `($__internal_15_$__cuda_sm70_shflsync_bfly_p) ;  /* 0x000004c000007944 */ /* 0x000fea0003c00000 */
[----:B01----:R-:W-:Y:S01]  /*7c50*/  FADD.FTZ R45, R45, R42 ;  /* 0x0000002a2d2d7221 */ /* 0x003fe20000010000 */
[----:B------:R-:W-:Y:S01]  /*7c60*/  MOV R40, 0x7cb0 ;  /* 0x00007cb000287802 */ /* 0x000fe20000000f00 */
[----:B------:R-:W-:-:S02]  /*7c70*/  IMAD.MOV.U32 R42, RZ, RZ, 0x8 ;  /* 0x00000008ff2a7424 */ /* 0x000fc400078e00ff */
[----:B------:R-:W-:Y:S02]  /*7c80*/  IMAD.MOV.U32 R43, RZ, RZ, 0x1f ;  /* 0x0000001fff2b7424 */ /* 0x000fe400078e00ff */
[----:B------:R-:W-:Y:S02]  /*7c90*/  IMAD.MOV.U32 R44, RZ, RZ, -0x1 ;  /* 0xffffffffff2c7424 */ /* 0x000fe400078e00ff */
[----:B------:R-:W-:Y:S05]  /*7ca0*/  CALL.REL.NOINC `($__internal_15_$__cuda_sm70_shflsync_bfly_p) ;  /* 0x0000046000007944 */ /* 0x000fea0003c00000 */
[----:B01----:R-:W-:Y:S01]  /*7cb0*/  FADD.FTZ R45, R45, R42 ;  /* 0x0000002a2d2d7221 */ /* 0x003fe20000010000 */
[----:B------:R-:W-:Y:S01]  /*7cc0*/  HFMA2.MMA R42, -RZ, RZ, 0, 9.5367431640625e-07 ;  /* 0x00000010ff2a7435 */ /* 0x000fe200000001ff */
[----:B------:R-:W-:Y:S01]  /*7cd0*/  IMAD.MOV.U32 R43, RZ, RZ, 0x1f ;  /* 0x0000001fff2b7424 */ /* 0x000fe200078e00ff */
[----:B------:R-:W-:Y:S01]  /*7ce0*/  MOV R40, 0x7d10 ;  /* 0x00007d1000287802 */ /* 0x000fe20000000f00 */
[----:B------:R-:W-:-:S03]  /*7cf0*/  IMAD.MOV.U32 R44, RZ, RZ, -0x1 ;  /* 0xffffffffff2c7424 */ /* 0x000fc600078e00ff */
[----:B------:R-:W-:Y:S05]  /*7d00*/  CALL.REL.NOINC `($__internal_15_$__cuda_sm70_shflsync_bfly_p) ;  /* 0x0000040000007944 */ /* 0x000fea0003c00000 */
[----:B-1----:R-:W-:Y:S02]  /*7d10*/  FADD.FTZ R42, R45, R42 ;  /* 0x0000002a2d2a7221 */ /* 0x002fe40000010000 */
[----:B0-----:R-:W-:Y:S02]  /*7d20*/  IMAD.MOV.U32 R44, RZ, RZ, -0x1 ;  /* 0xffffffffff2c7424 */ /* 0x001fe400078e00ff */
[----:B------:R-:W-:-:S02]  /*7d30*/  FMUL.FTZ R85, R42, c[0x0][0x1e0] ;  /* 0x000078002a557a20 */ /* 0x000fc40000410000 */
[----:B------:R-:W-:Y:S02]  /*7d40*/  IMAD.MOV.U32 R42, RZ, RZ, 0x1 ;  /* 0x00000001ff2a7424 */ /* 0x000fe400078e00ff */
[C---:B------:R-:W-:Y:S02]  /*7d50*/  FADD.FTZ R40, -R85.reuse, R74 ;  /* 0x0000004a55287221 */ /* 0x040fe40000010100 */
[C---:B------:R-:W-:Y:S02]  /*7d60*/  FADD.FTZ R41, -R85.reuse, R73 ;  /* 0x0000004955297221 */ /* 0x040fe40000010100 */
[----:B------:R-:W-:Y:S02]  /*7d70*/  FFMA.FTZ R40, R40, R40, RZ ;  /* 0x0000002828287223 */ /* 0x000fe400000100ff */
[----:B------:R-:W-:Y:S02]  /*7d80*/  FADD.FTZ R43, -R85, R72 ;  /* 0x00000048552b7221 */ /* 0x000fe40000010100 */
[----:B------:R-:W-:-:S02]  /*7d90*/  FFMA.FTZ R40, R41, R41, R40 ;  /* 0x0000002929287223 */ /* 0x000fc40000010028 */
[----:B------:R-:W-:Y:S02]  /*7da0*/  FADD.FTZ R41, -R85, R71 ;  /* 0x0000004755297221 */ /* 0x000fe40000010100 */
[----:B------:R-:W-:Y:S02]  /*7db0*/  FFMA.FTZ R40, R43, R43, R40 ;  /* 0x0000002b2b287223 */ /* 0x000fe40000010028 */
[----:B------:R-:W-:Y:S02]  /*7dc0*/  FADD.FTZ R43, -R85, R70 ;  /* 0x00000046552b7221 */ /* 0x000fe40000010100 */
[----:B------:R-:W-:Y:S02]  /*7dd0*/  FFMA.FTZ R40, R41, R41, R40 ;  /* 0x0000002929287223 */ /* 0x000fe40000010028 */
        /* <DEDUP_REMOVED lines=21> */
[----:B------:R-:W-:Y:S01]  /*7f30*/  FFMA.FTZ R40, R43, R43, R40 ;  /* 0x0000002b2b287223 */ /* 0x000fe20000010028 */
[----:B------:R-:W-:-:S03]  /*7f40*/  MOV R43, 0x1f ;  /* 0x0000001f002b7802 */ /* 0x000fc60000000f00 */
[----:B------:R-:W-:Y:S01]  /*7f50*/  FFMA.FTZ R45, R41, R41, R40 ;  /* 0x00000029292d7223 */ /* 0x000fe20000010028 */
[----:B------:R-:W-:Y:S02]  /*7f60*/  MOV R40, 0x7f80 ;  /* 0x00007f8000287802 */ /* 0x000fe40000000f00 */
[----:B------:R-:W-:Y:S05]  /*7f70*/  CALL.REL.NOINC `($__internal_15_$__cuda_sm70_shflsync_bfly_p) ;  /* 0x0000019000007944 */ /* 0x000fea0003c00000 */
[----:B01----:R-:W-:Y:S01]  /*7f80*/  FADD.FTZ R45, R45, R42 ;  /* 0x0000002a2d2d7221 */ /* 0x003fe20000010000 */
[----:B------:R-:W-:Y:S01]  /*7f90*/  MOV R44, 0xffffffff ;  /* 0xffffffff002c7802 */ /* 0x000fe20000000f00 */
[----:B------:R-:W-:Y:S01]  /*7fa0*/  IMAD.MOV.U32 R42, RZ, RZ, 0x2 ;  /* 0x00000002ff2a7424 */ /* 0x000fe200078e00ff */
[----:B------:R-:W-:Y:S01]  /*7fb0*/  MOV R40, 0x7fe0 ;  /* 0x00007fe000287802 */ /* 0x000fe20000000f00 */
[----:B------:R-:W-:Y:S02]  /*7fc0*/  IMAD.MOV.U32 R43, RZ, RZ, 0x1f ;  /* 0x0000001fff2b7424 */ /* 0x000fe400078e00ff */
[----:B------:R-:W-:Y:S05]  /*7fd0*/  CALL.REL.NOINC `($__internal_15_$__cuda_sm70_shflsync_bfly_p) ;  /* 0x0000013000007944 */ /* 0x000fea0003c00000 */
[----:B01----:R-:W-:Y:S01]  /*7fe0*/  FADD.FTZ R45, R45, R42 ;  /* 0x0000002a2d2d7221 */ /* 0x003fe20000010000 */
[----:B------:R-:W-:Y:S01]  /*7ff0*/  MOV R40, 0x8040 ;  /* 0x0000804000287802 */ /* 0x000fe20000000f00 */
[----:B------:R-:W-:Y:S02]  /*8000*/  IMAD.MOV.U32 R42, RZ, RZ, 0x4 ;  /* 0x00000004ff2a7424 */ /* 0x000fe400078e00ff */
[----:B------:R-:W-:Y:S02]  /*8010*/  IMAD.MOV.U32 R43, RZ, RZ, 0x1f ;  /* 0x0000001fff2b7424 */ /* 0x000fe400078e00ff */
[----:B------:R-:W-:-:S02]  /*8020*/  IMAD.MOV.U32 R44, RZ, RZ, -0x1 ;  /* 0xffffffffff2c7424 */ /* 0x000fc400078e00ff */
[----:B------:R-:W-:Y:S05]  /*8030*/  CALL.REL.NOINC `($__internal_15_$__cuda_sm70_shflsync_bfly_p) ;  /* 0x000000d000007944 */ /* 0x000fea0003c00000 */
[----:B01----:R-:W-:Y:S01]  /*8040*/  FADD.FTZ R45, R45, R42 ;  /* 0x0000002a2d2d7221 */ /* 0x003fe20000010000 */
[----:B------:R-:W-:Y:S01]  /*8050*/  HFMA2.MMA R42, -RZ, RZ, 0, 4.76837158203125e-07 ;  /* 0x00000008ff2a7435 */ /* 0x000fe200000001ff */
[----:B------:R-:W-:Y:S01]  /*8060*/  IMAD.MOV.U32 R43, RZ, RZ, 0x1f ;  /* 0x0000001fff2b7424 */ /* 0x000fe200078e00ff */
[----:B------:R-:W-:Y:S01]  /*8070*/  MOV R40, 0x80a0 ;  /* 0x000080a000287802 */ /* 0x000fe20000000f00 */
[----:B------:R-:W-:-:S03]  /*8080*/  IMAD.MOV.U32 R44, RZ, RZ, -0x1 ;  /* 0xffffffffff2c7424 */ /* 0x000fc600078e00ff */
[----:B------:R-:W-:Y:S05]  /*8090*/  CALL.REL.NOINC `($__internal_15_$__cuda_sm70_shflsync_bfly_p) ;  /* 0x0000007000007944 */ /* 0x000fea0003c00000 */
[----:B01----:R-:W-:Y:S01]  /*80a0*/  FADD.FTZ R45, R45, R42 ;  /* 0x0000002a2d2d7221 */ /* 0x003fe20000010000 */
[----:B------:R-:W-:Y:S01]  /*80b0*/  MOV R43, 0x1f ;  /* 0x0000001f002b7802 */ /* 0x000fe20000000f00 */
[----:B------:R-:W-:Y:S01]  /*80c0*/  IMAD.MOV.U32 R42, RZ, RZ, 0x10 ;  /* 0x00000010ff2a7424 */ /* 0x000fe200078e00ff */
[----:B------:R-:W-:Y:S01]  /*80d0*/  MOV R40, 0x8100 ;  /* 0x0000810000287802 */ /* 0x000fe20000000f00 */
[----:B------:R-:W-:-:S02]  /*80e0*/  IMAD.MOV.U32 R44, RZ, RZ, -0x1 ;  /* 0xffffffffff2c7424 */ /* 0x000fc400078e00ff */
[----:B------:R-:W-:Y:S05]  /*80f0*/  CALL.REL.NOINC `($__internal_15_$__cuda_sm70_shflsync_bfly_p) ;  /* 0x0000001000007944 */ /* 0x000fea0003c00000 */
[----:B01----:R-:W-:Y:S05]  /*8100*/  BRA `(.L_x_1610) ;  /* 0xfffff36000007947 */ /* 0x003fea000383ffff */
        .weak           $__internal_15_$__cuda_sm70_shflsync_bfly_p
        .type           $__internal_15_$__cuda_sm70_shflsync_bfly_p,@function
        .size           $__internal_15_$__cuda_sm70_shflsync_bfly_p,(.L_x_15207 - $__internal_15_$__cuda_sm70_shflsync_bfly_p)
$__internal_15_$__cuda_sm70_shflsync_bfly_p:
[----:B------:R-:W-:Y:S01]  /*8110*/  IMAD.MOV.U32 R41, RZ, RZ, 0x0 ;  /* 0x00000000ff297424 */ /* 0x000fe200078e00ff */
[----:B------:R-:W-:Y:S04]  /*8120*/  WARPSYNC R44 ;  /* 0x0000002c00007348 */ /* 0x000fe80003800000 */
[----:B------:R0:W1:Y:S01]  /*8130*/  SHFL.BFLY PT, R42, R45, R42, R43 ;  /* 0x0c00002a2d2a7389 */ /* 0x00006200000e002b */
[----:B------:R-:W-:Y:S05]  /*8140*/  RET.REL.NODEC R40 `(_ZN10layer_norm13ln_fwd_kernelINS_13Kernel_traitsI13__nv_bfloat16S2_S2_S2_fjLj512ELj1ELj4ELj1ELj16ENS_18Kernel_traits_baseILj512ES2_S2_S2_S2_fjLj128EEEEELb1ELb1ELb1ELb1EEEvNS_9FwdParamsE) ;  /* 0xffff7eb028007950 */ /* 0x000fea0003c3ffff */
.L_x_1611:
        /* <DEDUP_REMOVED lines=11> */
.L_x_15207:


//--------------------- .text._ZN10layer_norm13ln_fwd_kernelINS_13Kernel_traitsI6__halfS2_S2_S2_fjLj512ELj1ELj4ELj1ELj16ENS_18Kernel_traits_baseILj512ES2_S2_S2_S2_fjLj128EEEEELb0ELb0ELb0ELb0EEEvNS_9FwdParamsE --------------------------
	.section	.text._ZN10layer_norm13ln_fwd_kernelINS_13Kernel_traitsI6__halfS2_S2_S2_fjLj512ELj1ELj4ELj1ELj16ENS_18Kernel_traits_baseILj512ES2_S2_S2_S2_fjLj128EEEEELb0ELb0ELb0ELb0EEEvNS_9FwdParamsE,"ax",@progbits
	.sectioninfo	@"SHI_REGISTERS=72"
	.align	128
        .global         _ZN10layer_norm13ln_fwd_kernelINS_13Kernel_traitsI6__halfS2_S2_S2_fjLj512ELj1ELj4ELj1ELj16ENS_18Kernel_traits_baseILj512ES2_S2_S2_S2_fjLj128EEEEELb0ELb0ELb0ELb0EEEvNS_9FwdParamsE
        .type           _ZN10layer_norm13ln_fwd_kernelINS_13Kernel_traitsI6__halfS2_S2_S2_fjLj512ELj1ELj4ELj1ELj16ENS_18Kernel_traits_baseILj512ES2_S2_S2_S2_fjLj128EEEEELb0ELb0ELb0ELb0EEEvNS_9FwdParamsE,@function
        .size           _ZN10layer_norm13ln_fwd_kernelINS_13Kernel_traitsI6__halfS2_S2_S2_fjLj512ELj1ELj4ELj1ELj16ENS_18Kernel_traits_baseILj512ES2_S2_S2_S2_fjLj128EEEEELb0ELb0ELb0ELb0EEEvNS_9FwdParamsE,(.L_x_15208 - _ZN10layer_norm13ln_fwd_kernelINS_13Kernel_traitsI6__halfS2_S2_S2_fjLj512ELj1ELj4ELj1ELj16ENS_18Kernel_traits_baseILj512ES2_S2_S2_S2_fjLj128EEEEELb0ELb0ELb0ELb0EEEvNS_9FwdParamsE)
        .other          _ZN10layer_norm13ln_fwd_kernelINS_13Kernel_traitsI6__halfS2_S2_S2_fjLj512ELj1ELj4ELj1ELj16ENS_18Kernel_traits_baseILj512ES2_S2_S2_S2_fjLj128EEEEELb0ELb0ELb0ELb0EEEvNS_9FwdParamsE,@"STO_CUDA_ENTRY STV_DEFAULT"
_ZN10layer_norm13ln_fwd_kernelINS_13Kernel_traitsI6__halfS2_S2_S2_fjLj512ELj1ELj4ELj1ELj16ENS_18Kernel_traits_baseILj512ES2_S2_S2_S2_fjLj128EEEEELb0ELb0ELb0ELb0EEEvNS_9FwdParamsE:
.text._ZN10layer_norm13ln_fwd_kernelINS_13Kernel_traitsI6__halfS2_S2_S2_fjLj512ELj1ELj4ELj1ELj16ENS_18Kernel_traits_baseILj512ES2_S2_S2_S2_fjLj128EEEEELb0ELb0ELb0ELb0EEEvNS_9FwdParamsE:
        /* <DEDUP_REMOVED lines=8> */
[----:B------:R-:W-:Y:S02]  /*0080*/  LOP3.LUT P0, RZ, R4, c[0x0][0x1c0], RZ, 0xfc, !PT ;  /* 0x0000700004ff7a12 */ /* 0x000fe4000780fcff */
[----:B------:R-:W-:Y:S02]  /*0090*/  LEA.HI R0, R0, c[0x0][0x168], RZ, 0x3 ;  /* 0x00005a0000007a11 */ /* 0x000fe400078f18ff */
[----:B------:R-:W-:-:S04]  /*00a0*/  MOV R4, c[0x0][0x184] ;  /* 0x0000610000047a02 */ /* 0x000fc80000000f00 */
        /* <DEDUP_REMOVED lines=21> */
.L_x_1613:
[----:B0-----:R-:W-:Y:S05]  /*0200*/  BSYNC B0 ;  /* 0x0000000000007941 */ /* 0x001fea0003800000 */
.L_x_1612:
[----:B------:R-:W-:Y:S01]  /*0210*/  BSSY B0, `(.L_x_1614) ;  /* 0x000000c000007945 */ /* 0x000fe20003800000 */
[----:B------:R-:W-:Y:S05]  /*0220*/  @!P2 BRA `(.L_x_1615) ;  /* 0x000000a00000a947 */ /* 0x000fea0003800000 */
[----:B------:R-:W-:Y:S02]  /*0230*/  ISETP.NE.U32.AND P1, PT, RZ, c[0x0][0x218], PT ;  /* 0x00008600ff007a0c */ /* 0x000fe40003f25070 */
[----:B------:R-:W-:-:S02]  /*0240*/  MOV R17, 0x10 ;  /* 0x0000001000117802 */ /* 0x000fc40000000f00 */
        /* <DEDUP_REMOVED lines=8> */
.L_x_1615:
[----:B0-----:R-:W-:Y:S05]  /*02d0*/  BSYNC B0 ;  /* 0x0000000000007941 */ /* 0x001fea0003800000 */
.L_x_1614:
[----:B------:R-:W-:Y:S05]  /*02e0*/  @P4 EXIT ;  /* 0x000000000000494d */ /* 0x000fea0003800000 */
[--C-:B-----5:R-:W-:Y:S01]  /*02f0*/  HADD2.F32 R9, -RZ, R12.reuse.H0_H0 ;  /* 0x2000000cff097230 */ /* 0x120fe20000004100 */
[----:B------:R-:W-:Y:S01]  /*0300*/  ULDC.U8 UR6, c[0x0][0x1f0] ;  /* 0x00007c0000067ab9 */ /* 0x000fe20000000000 */
[----:B------:R-:W-:Y:S02]  /*0310*/  HADD2.F32 R8, -RZ, R12.H1_H1 ;  /* 0x3000000cff087230 */ /* 0x000fe40000004100 */
[----:B------:R-:W-:-:S02]  /*0320*/  HADD2.F32 R7, -RZ, R13.H0_H0 ;  /* 0x2000000dff077230 */ /* 0x000fc40000004100 */
[----:B------:R-:W-:Y:S02]  /*0330*/  HADD2.F32 R6, -RZ, R13.H1_H1 ;  /* 0x3000000dff067230 */ /* 0x000fe40000004100 */
[--C-:B------:R-:W-:Y:S02]  /*0340*/  HADD2.F32 R5, -RZ, R14.reuse.H0_H0 ;  /* 0x2000000eff057230 */ /* 0x100fe40000004100 */
[----:B------:R-:W-:Y:S02]  /*0350*/  HADD2.F32 R4, -RZ, R14.H1_H1 ;  /* 0x3000000eff047230 */ /* 0x000fe40000004100 */
[--C-:B------:R-:W-:Y:S02]  /*0360*/  HADD2.F32 R3, -RZ, R15.reuse.H0_H0 ;  /* 0x2000000fff037230 */ /* 0x100fe40000004100 */
        /* <DEDUP_REMOVED lines=25> */
.L_x_1675:
        /* <DEDUP_REMOVED lines=13> */
[----:B------:R-:W-:Y:S01]  /*05d0*/  MOV R66, R48 ;  /* 0x0000003000427202 */ /* 0x000fe20000000f00 */
[----:B--2---:R-:W-:Y:S01]  /*05e0*/  @P1 HADD2.F32 R65, -RZ, R24.H0_H0 ;  /* 0x20000018ff411230 */ /* 0x004fe20000004100 */
[----:B------:R-:W-:Y:S05]  /*05f0*/  @!P3 BRA `(.L_x_1617) ;  /* 0x000005600000b947 */ /* 0x000fea0003800000 */
[----:B------:R-:W-:Y:S02]  /*0600*/  MOV R25, 0x10 ;  /* 0x0000001000197802 */ /* 0x000fe40000000f00 */
        /* <DEDUP_REMOVED lines=8> */
[----:B------:R-:W-:Y:S01]  /*0690*/  ISETP.NE.AND.EX P1, PT, RZ, c[0x0][0x184], PT, P1 ;  /* 0x00006100ff007a0c */ /* 0x000fe20003f25310 */
[----:B--2---:R-:W-:-:S05]  /*06a0*/  HADD2.F32 R54, -RZ, R24.H0_H0 ;  /* 0x20000018ff367230 */ /* 0x004fca0000004100 */
[----:B------:R-:W-:-:S07]  /*06b0*/  FMUL.FTZ R47, R54, R65 ;  /* 0x00000041362f7220 */ /* 0x000fce0000410000 */
[----:B------:R-:W-:Y:S05]  /*06c0*/  @P1 BRA `(.L_x_1618) ;  /* 0x0000002000001947 */ /* 0x000fea0003800000 */
[----:B0-----:R-:W-:Y:S05]  /*06d0*/  @P0 BRA `(.L_x_1619) ;  /* 0x0000003000000947 */ /* 0x001fea0003800000 */
[----:B------:R-:W-:Y:S05]  /*06e0*/  BRA `(.L_x_1620) ;  /* 0x0000004000007947 */ /* 0x000fea0003800000 */
.L_x_1618:
[----:B0----5:R-:W-:-:S05]  /*06f0*/  HADD2.F32 R50, -RZ, R20.H0_H0 ;  /* 0x20000014ff327230 */ /* 0x021fca0000004100 */
[----:B------:R-:W-:-:S05]  /*0700*/  FADD.FTZ R47, R50, R47 ;  /* 0x0000002f322f7221 */ /* 0x000fca0000010000 */
.L_x_1619:
[----:B------:R-:W-:-:S04]  /*0710*/  F2FP.PACK_AB R50, RZ, R47 ;  /* 0x0000002fff32723e */ /* 0x000fc800000000ff */
[----:B------:R-:W-:Y:S02]  /*0720*/  PRMT R16, R50, 0x7610, R16 ;  /* 0x0000761032107816 */ /* 0x000fe40000000010 */
.L_x_1620:
[----:B------:R-:W-:-:S05]  /*0730*/  HADD2.F32 R24, -RZ, R24.H1_H1 ;  /* 0x30000018ff187230 */ /* 0x000fca0000004100 */
[----:B------:R-:W-:Y:S01]  /*0740*/  FMUL.FTZ R51, R24, R65 ;  /* 0x0000004118337220 */ /* 0x000fe20000410000 */
[----:B------:R-:W-:Y:S05]  /*0750*/  @P1 BRA `(.L_x_1621) ;  /* 0x0000002000001947 */ /* 0x000fea0003800000 */
[----:B------:R-:W-:Y:S05]  /*0760*/  @P0 BRA `(.L_x_1622) ;  /* 0x0000003000000947 */ /* 0x000fea0003800000 */
[----:B------:R-:W-:Y:S05]  /*0770*/  BRA `(.L_x_1623) ;  /* 0x0000004000007947 */ /* 0x000fea0003800000 */
.L_x_1621:
[----:B-----5:R-:W-:-:S05]  /*0780*/  HADD2.F32 R24, -RZ, R20.H1_H1 ;  /* 0x30000014ff187230 */ /* 0x020fca0000004100 */
[----:B------:R-:W-:-:S05]  /*0790*/  FADD.FTZ R51, R24, R51 ;  /* 0x0000003318337221 */ /* 0x000fca0000010000 */
.L_x_1622:
[----:B------:R-:W-:-:S04]  /*07a0*/  F2FP.PACK_AB R24, RZ, R51 ;  /* 0x00000033ff18723e */ /* 0x000fc800000000ff */
[----:B------:R-:W-:Y:S02]  /*07b0*/  PRMT R16, R16, 0x5410, R24 ;  /* 0x0000541010107816 */ /* 0x000fe40000000018 */
.L_x_1623:
[----:B------:R-:W-:-:S05]  /*07c0*/  HADD2.F32 R50, -RZ, R25.H0_H0 ;  /* 0x20000019ff327230 */ /* 0x000fca0000004100 */
[----:B------:R-:W-:Y:S01]  /*07d0*/  FMUL.FTZ R50, R50, R65 ;  /* 0x0000004132327220 */ /* 0x000fe20000410000 */
[----:B------:R-:W-:Y:S05]  /*07e0*/  @P1 BRA `(.L_x_1624) ;  /* 0x0000002000001947 */ /* 0x000fea0003800000 */
[----:B------:R-:W-:Y:S05]  /*07f0*/  @P0 BRA `(.L_x_1625) ;  /* 0x0000003000000947 */ /* 0x000fea0003800000 */
[----:B------:R-:W-:Y:S05]  /*0800*/  BRA `(.L_x_1626) ;  /* 0x0000004000007947 */ /* 0x000fea0003800000 */
.L_x_1624:
[----:B-----5:R-:W-:-:S05]  /*0810*/  HADD2.F32 R55, -RZ, R21.H0_H0 ;  /* 0x20000015ff377230 */ /* 0x020fca0000004100 */
[----:B------:R-:W-:-:S05]  /*0820*/  FADD.FTZ R50, R55, R50 ;  /* 0x0000003237327221 */ /* 0x000fca0000010000 */
.L_x_1625:
[----:B------:R-:W-:-:S04]  /*0830*/  F2FP.PACK_AB R24, RZ, R50 ;  /* 0x00000032ff18723e */ /* 0x000fc800000000ff */
[----:B------:R-:W-:Y:S02]  /*0840*/  PRMT R17, R24, 0x7610, R17 ;  /* 0x0000761018117816 */ /* 0x000fe40000000011 */
.L_x_1626:
[----:B------:R-:W-:-:S05]  /*0850*/  HADD2.F32 R24, -RZ, R25.H1_H1 ;  /* 0x30000019ff187230 */ /* 0x000fca0000004100 */
[----:B------:R-:W-:Y:S01]  /*0860*/  FMUL.FTZ R55, R24, R65 ;  /* 0x0000004118377220 */ /* 0x000fe20000410000 */
[----:B------:R-:W-:Y:S05]  /*0870*/  @P1 BRA `(.L_x_1627) ;  /* 0x0000002000001947 */ /* 0x000fea0003800000 */
[----:B------:R-:W-:Y:S05]  /*0880*/  @P0 BRA `(.L_x_1628) ;  /* 0x0000003000000947 */ /* 0x000fea0003800000 */
[----:B------:R-:W-:Y:S05]  /*0890*/  BRA `(.L_x_1629) ;  /* 0x0000004000007947 */ /* 0x000fea0003800000 */
.L_x_1627:
[----:B-----5:R-:W-:-:S05]  /*08a0*/  HADD2.F32 R24, -RZ, R21.H1_H1 ;  /* 0x30000015ff187230 */ /* 0x020fca0000004100 */
[----:B------:R-:W-:-:S05]  /*08b0*/  FADD.FTZ R55, R24, R55 ;  /* 0x0000003718377221 */ /* 0x000fca0000010000 */
.L_x_1628:
[----:B------:R-:W-:-:S04]  /*08c0*/  F2FP.PACK_AB R24, RZ, R55 ;  /* 0x00000037ff18723e */ /* 0x000fc800000000ff */
[----:B------:R-:W-:Y:S02]  /*08d0*/  PRMT R17, R17, 0x5410, R24 ;  /* 0x0000541011117816 */ /* 0x000fe40000000018 */
.L_x_1629:
[----:B------:R-:W-:-:S05]  /*08e0*/  HADD2.F32 R54, -RZ, R26.H0_H0 ;  /* 0x2000001aff367230 */ /* 0x000fca0000004100 */
[----:B------:R-:W-:Y:S01]  /*08f0*/  FMUL.FTZ R54, R54, R65 ;  /* 0x0000004136367220 */ /* 0x000fe20000410000 */
[----:B------:R-:W-:Y:S05]  /*0900*/  @P1 BRA `(.L_x_1630) ;  /* 0x0000002000001947 */ /* 0x000fea0003800000 */
[----:B------:R-:W-:Y:S05]  /*0910*/  @P0 BRA `(.L_x_1631) ;  /* 0x0000003000000947 */ /* 0x000fea0003800000 */
[----:B------:R-:W-:Y:S05]  /*0920*/  BRA `(.L_x_1632) ;  /* 0x0000004000007947 */ /* 0x000fea0003800000 */
.L_x_1630:
[----:B-----5:R-:W-:-:S05]  /*0930*/  HADD2.F32 R25, -RZ, R22.H0_H0 ;  /* 0x20000016ff197230 */ /* 0x020fca0000004100 */
[----:B------:R-:W-:-:S05]  /*0940*/  FADD.FTZ R54, R25, R54 ;  /* 0x0000003619367221 */ /* 0x000fca0000010000 */
.L_x_1631:
[----:B------:R-:W-:-:S04]  /*0950*/  F2FP.PACK_AB R24, RZ, R54 ;  /* 0x00000036ff18723e */ /* 0x000fc800000000ff */
[----:B------:R-:W-:Y:S02]  /*0960*/  PRMT R18, R24, 0x7610, R18 ;  /* 0x0000761018127816 */ /* 0x000fe40000000012 */
.L_x_1632:
[----:B------:R-:W-:-:S05]  /*0970*/  HADD2.F32 R26, -RZ, R26.H1_H1 ;  /* 0x3000001aff1a7230 */ /* 0x000fca0000004100 */
[----:B------:R-:W-:Y:S01]  /*0980*/  FMUL.FTZ R60, R26, R65 ;  /* 0x000000411a3c7220 */ /* 0x000fe20000410000 */
[----:B------:R-:W-:Y:S05]  /*0990*/  @P1 BRA `(.L_x_1633) ;  /* 0x0000002000001947 */ /* 0x000fea0003800000 */
[----:B------:R-:W-:Y:S05]  /*09a0*/  @P0 BRA `(.L_x_1634) ;  /* 0x0000003000000947 */ /* 0x000fea0003800000 */
[----:B------:R-:W-:Y:S05]  /*09b0*/  BRA `(.L_x_1635) ;  /* 0x0000004000007947 */ /* 0x000fea0003800000 */
.L_x_1633:
[----:B-----5:R-:W-:-:S05]  /*09c0*/  HADD2.F32 R25, -RZ, R22.H1_H1 ;  /* 0x30000016ff197230 */ /* 0x020fca0000004100 */
[----:B------:R-:W-:-:S05]  /*09d0*/  FADD.FTZ R60, R25, R60 ;  /* 0x0000003c193c7221 */ /* 0x000fca0000010000 */
.L_x_1634:
[----:B------:R-:W-:-:S04]  /*09e0*/  F2FP.PACK_AB R24, RZ, R60 ;  /* 0x0000003cff18723e */ /* 0x000fc800000000ff */
[----:B------:R-:W-:Y:S02]  /*09f0*/  PRMT R18, R18, 0x5410, R24 ;  /* 0x0000541012127816 */ /* 0x000fe40000000018 */
.L_x_1635:
[----:B------:R-:W-:-:S05]  /*0a00*/  HADD2.F32 R24, -RZ, R27.H0_H0 ;  /* 0x2000001bff187230 */ /* 0x000fca0000004100 */
[----:B------:R-:W-:Y:S01]  /*0a10*/  FMUL.FTZ R59, R24, R65 ;  /* 0x00000041183b7220 */ /* 0x000fe20000410000 */
[----:B------:R-:W-:Y:S05]  /*0a20*/  @P1 BRA `(.L_x_1636) ;  /* 0x0000002000001947 */ /* 0x000fea0003800000 */
[----:B------:R-:W-:Y:S05]  /*0a30*/  @P0 BRA `(.L_x_1637) ;  /* 0x0000003000000947 */ /* 0x000fea0003800000 */
[----:B------:R-:W-:Y:S05]  /*0a40*/  BRA `(.L_x_1638) ;  /* 0x0000004000007947 */ /* 0x000fea0003800000 */
.L_x_1636:
[----:B-----5:R-:W-:-:S05]  /*0a50*/  HADD2.F32 R24, -RZ, R23.H0_H0 ;  /* 0x20000017ff187230 */ /* 0x020fca0000004100 */
[----:B------:R-:W-:-:S05]  /*0a60*/  FADD.FTZ R59, R24, R59 ;  /* 0x0000003b183b7221 */ /* 0x000fca0000010000 */
.L_x_1637:
[----:B------:R-:W-:-:S04]  /*0a70*/  F2FP.PACK_AB R24, RZ, R59 ;  /* 0x0000003bff18723e */ /* 0x000fc800000000ff */
[----:B------:R-:W-:Y:S02]  /*0a80*/  PRMT R19, R24, 0x7610, R19 ;  /* 0x0000761018137816 */ /* 0x000fe40000000013 */
.L_x_1638:
[----:B------:R-:W-:-:S05]  /*0a90*/  HADD2.F32 R62, -RZ, R27.H1_H1 ;  /* 0x3000001bff3e7230 */ /* 0x000fca0000004100 */
[----:B------:R-:W-:Y:S01]  /*0aa0*/  FMUL.FTZ R62, R62, R65 ;  /* 0x000000413e3e7220 */ /* 0x000fe20000410000 */
[----:B------:R-:W-:Y:S05]  /*0ab0*/  @P1 BRA `(.L_x_1639) ;  /* 0x0000002000001947 */ /* 0x000fea0003800000 */
[----:B------:R-:W-:Y:S05]  /*0ac0*/  @P0 BRA `(.L_x_1640) ;  /* 0x0000003000000947 */ /* 0x000fea0003800000 */
[----:B------:R-:W-:Y:S05]  /*0ad0*/  BRA `(.L_x_1641) ;  /* 0x0000004000007947 */ /* 0x000fea0003800000 */
.L_x_1639:
[----:B-----5:R-:W-:-:S05]  /*0ae0*/  HADD2.F32 R25, -RZ, R23.H1_H1 ;  /* 0x30000017ff197230 */ /* 0x020fca0000004100 */
[----:B------:R-:W-:-:S05]  /*0af0*/  FADD.FTZ R62, R25, R62 ;  /* 0x0000003e193e7221 */ /* 0x000fca0000010000 */
.L_x_1640:
[----:B------:R-:W-:-:S04]  /*0b00*/  F2FP.PACK_AB R24, RZ, R62 ;  /* 0x0000003eff18723e */ /* 0x000fc800000000ff */
[----:B------:R-:W-:Y:S02]  /*0b10*/  PRMT R19, R19, 0x5410, R24 ;  /* 0x0000541013137816 */ /* 0x000fe40000000018 */
.L_x_1641:
[C---:B------:R-:W-:Y:S02]  /*0b20*/  @P0 LEA R24, P1, R48.reuse, c[0x0][0x188], 0x4 ;  /* 0x0000620030180a11 */ /* 0x040fe400078220ff */
[C---:B------:R-:W-:Y:S02]  /*0b30*/  IADD3 R66, R48.reuse, 0x20, RZ ;  /* 0x0000002030427810 */ /* 0x040fe40007ffe0ff */
[----:B------:R-:W-:-:S05]  /*0b40*/  @P0 LEA.HI.X R25, R48, c[0x0][0x18c], RZ, 0x4, P1 ;  /* 0x0000630030190a11 */ /* 0x000fca00008f24ff */
[----:B------:R0:W-:Y:S04]  /*0b50*/  @P0 STG.E.128 [R24.64], R16 ;  /* 0x0000001018000986 */ /* 0x0001e8000c101d04 */
.L_x_1617:
[----:B------:R-:W-:Y:S05]  /*0b60*/  BSYNC B0 ;  /* 0x0000000000007941 */ /* 0x000fea0003800000 */
.L_x_1616:
        /* <DEDUP_REMOVED lines=11> */
[----:B------:R-:W-:Y:S01]  /*0c20*/  ISETP.NE.AND.EX P1, PT, RZ, c[0x0][0x184], PT, P1 ;  /* 0x00006100ff007a0c */ /* 0x000fe20003f25310 */
[----:B--2---:R-:W-:-:S05]  /*0c30*/  HADD2.F32 R46, -RZ, R24.H0_H0 ;  /* 0x20000018ff2e7230 */ /* 0x004fca0000004100 */
[----:B------:R-:W-:-:S07]  /*0c40*/  FMUL.FTZ R46, R46, R65 ;  /* 0x000000412e2e7220 */ /* 0x000fce0000410000 */
[----:B------:R-:W-:Y:S05]  /*0c50*/  @P1 BRA `(.L_x_1644) ;  /* 0x0000002000001947 */ /* 0x000fea0003800000 */
[----:B0-----:R-:W-:Y:S05]  /*0c60*/  @P0 BRA `(.L_x_1645) ;  /* 0x0000003000000947 */ /* 0x001fea0003800000 */
[----:B------:R-:W-:Y:S05]  /*0c70*/  BRA `(.L_x_1646) ;  /* 0x0000004000007947 */ /* 0x000fea0003800000 */
.L_x_1644:
[----:B0----5:R-:W-:-:S05]  /*0c80*/  HADD2.F32 R53, -RZ, R20.H0_H0 ;  /* 0x20000014ff357230 */ /* 0x021fca0000004100 */
[----:B------:R-:W-:-:S05]  /*0c90*/  FADD.FTZ R46, R53, R46 ;  /* 0x0000002e352e7221 */ /* 0x000fca0000010000 */
.L_x_1645:
[----:B------:R-:W-:-:S04]  /*0ca0*/  F2FP.PACK_AB R52, RZ, R46 ;  /* 0x0000002eff34723e */ /* 0x000fc800000000ff */
[----:B------:R-:W-:Y:S02]  /*0cb0*/  PRMT R16, R52, 0x7610, R16 ;  /* 0x0000761034107816 */ /* 0x000fe40000000010 */
.L_x_1646:
[----:B------:R-:W-:-:S05]  /*0cc0*/  HADD2.F32 R24, -RZ, R24.H1_H1 ;  /* 0x30000018ff187230 */ /* 0x000fca0000004100 */
[----:B------:R-:W-:Y:S01]  /*0cd0*/  FMUL.FTZ R52, R24, R65 ;  /* 0x0000004118347220 */ /* 0x000fe20000410000 */
[----:B------:R-:W-:Y:S05]  /*0ce0*/  @P1 BRA `(.L_x_1647) ;  /* 0x0000002000001947 */ /* 0x000fea0003800000 */
[----:B------:R-:W-:Y:S05]  /*0cf0*/  @P0 BRA `(.L_x_1648) ;  /* 0x0000003000000947 */ /* 0x000fea0003800000 */
[----:B------:R-:W-:Y:S05]  /*0d00*/  BRA `(.L_x_1649) ;  /* 0x0000004000007947 */ /* 0x000fea0003800000 */
.L_x_1647:
[----:B-----5:R-:W-:-:S05]  /*0d10*/  HADD2.F32 R53, -RZ, R20.H1_H1 ;  /* 0x30000014ff357230 */ /* 0x020fca0000004100 */
[----:B------:R-:W-:-:S05]  /*0d20*/  FADD.FTZ R52, R53, R52 ;  /* 0x0000003435347221 */ /* 0x000fca0000010000 */
.L_x_1648:
[----:B------:R-:W-:-:S04]  /*0d30*/  F2FP.PACK_AB R24, RZ, R52 ;  /* 0x00000034ff18723e */ /* 0x000fc800000000ff */
[----:B------:R-:W-:Y:S02]  /*0d40*/  PRMT R16, R16, 0x5410, R24 ;  /* 0x0000541010107816 */ /* 0x000fe40000000018 */
.L_x_1649:
[----:B------:R-:W-:-:S05]  /*0d50*/  HADD2.F32 R24, -RZ, R25.H0_H0 ;  /* 0x20000019ff187230 */ /* 0x000fca0000004100 */
[----:B------:R-:W-:Y:S01]  /*0d60*/  FMUL.FTZ R53, R24, R65 ;  /* 0x0000004118357220 */ /* 0x000fe20000410000 */
[----:B------:R-:W-:Y:S05]  /*0d70*/  @P1 BRA `(.L_x_1650) ;  /* 0x0000002000001947 */ /* 0x000fea0003800000 */
[----:B------:R-:W-:Y:S05]  /*0d80*/  @P0 BRA `(.L_x_1651) ;  /* 0x0000003000000947 */ /* 0x000fea0003800000 */
[----:B------:R-:W-:Y:S05]  /*0d90*/  BRA `(.L_x_1652) ;  /* 0x0000004000007947 */ /* 0x000fea0003800000 */
.L_x_1650:
[----:B-----5:R-:W-:-:S05]  /*0da0*/  HADD2.F32 R24, -RZ, R21.H0_H0 ;  /* 0x20000015ff187230 */ /* 0x020fca0000004100 */
[----:B------:R-:W-:-:S05]  /*0db0*/  FADD.FTZ R53, R24, R53 ;  /* 0x0000003518357221 */ /* 0x000fca0000010000 */
.L_x_1651:
[----:B------:R-:W-:-:S04]  /*0dc0*/  F2FP.PACK_AB R24, RZ, R53 ;  /* 0x00000035ff18723e */ /* 0x000fc800000000ff */
[----:B------:R-:W-:Y:S02]  /*0dd0*/  PRMT R17, R24, 0x7610, R17 ;  /* 0x0000761018117816 */ /* 0x000fe40000000011 */
.L_x_1652:
[----:B------:R-:W-:-:S05]  /*0de0*/  HADD2.F32 R56, -RZ, R25.H1_H1 ;  /* 0x30000019ff387230 */ /* 0x000fca0000004100 */
[----:B------:R-:W-:Y:S01]  /*0df0*/  FMUL.FTZ R56, R56, R65 ;  /* 0x0000004138387220 */ /* 0x000fe20000410000 */
[----:B------:R-:W-:Y:S05]  /*0e00*/  @P1 BRA `(.L_x_1653) ;  /* 0x0000002000001947 */ /* 0x000fea0003800000 */
[----:B------:R-:W-:Y:S05]  /*0e10*/  @P0 BRA `(.L_x_1654) ;  /* 0x0000003000000947 */ /* 0x000fea0003800000 */
[----:B------:R-:W-:Y:S05]  /*0e20*/  BRA `(.L_x_1655) ;  /* 0x0000004000007947 */ /* 0x000fea0003800000 */
.L_x_1653:
[----:B-----5:R-:W-:-:S05]  /*0e30*/  HADD2.F32 R25, -RZ, R21.H1_H1 ;  /* 0x30000015ff197230 */ /* 0x020fca0000004100 */
[----:B------:R-:W-:-:S05]  /*0e40*/  FADD.FTZ R56, R25, R56 ;  /* 0x0000003819387221 */ /* 0x000fca0000010000 */
.L_x_1654:
[----:B------:R-:W-:-:S04]  /*0e50*/  F2FP.PACK_AB R24, RZ, R56 ;  /* 0x00000038ff18723e */ /* 0x000fc800000000ff */
[----:B------:R-:W-:Y:S02]  /*0e60*/  PRMT R17, R17, 0x5410, R24 ;  /* 0x0000541011117816 */ /* 0x000fe40000000018 */
.L_x_1655:
[----:B------:R-:W-:-:S05]  /*0e70*/  HADD2.F32 R24, -RZ, R26.H0_H0 ;  /* 0x2000001aff187230 */ /* 0x000fca0000004100 */
[----:B------:R-:W-:Y:S01]  /*0e80*/  FMUL.FTZ R57, R24, R65 ;  /* 0x0000004118397220 */ /* 0x000fe20000410000 */
[----:B------:R-:W-:Y:S05]  /*0e90*/  @P1 BRA `(.L_x_1656) ;  /* 0x0000002000001947 */ /* 0x000fea0003800000 */
[----:B------:R-:W-:Y:S05]  /*0ea0*/  @P0 BRA `(.L_x_1657) ;  /* 0x0000003000000947 */ /* 0x000fea0003800000 */
[----:B------:R-:W-:Y:S05]  /*0eb0*/  BRA `(.L_x_1658) ;  /* 0x0000004000007947 */ /* 0x000fea0003800000 */
.L_x_1656:
[----:B-----5:R-:W-:-:S05]  /*0ec0*/  HADD2.F32 R24, -RZ, R22.H0_H0 ;  /* 0x20000016ff187230 */ /* 0x020fca0000004100 */
[----:B------:R-:W-:-:S05]  /*0ed0*/  FADD.FTZ R57, R24, R57 ;  /* 0x0000003918397221 */ /* 0x000fca0000010000 */
.L_x_1657:
[----:B------:R-:W-:-:S04]  /*0ee0*/  F2FP.PACK_AB R24, RZ, R57 ;  /* 0x00000039ff18723e */ /* 0x000fc800000000ff */
[----:B------:R-:W-:Y:S02]  /*0ef0*/  PRMT R18, R24, 0x7610, R18 ;  /* 0x0000761018127816 */ /* 0x000fe40000000012 */
.L_x_1658:
[----:B------:R-:W-:-:S05]  /*0f00*/  HADD2.F32 R26, -RZ, R26.H1_H1 ;  /* 0x3000001aff1a7230 */ /* 0x000fca0000004100 */
[----:B------:R-:W-:Y:S01]  /*0f10*/  FMUL.FTZ R58, R26, R65 ;  /* 0x000000411a3a7220 */ /* 0x000fe20000410000 */
[----:B------:R-:W-:Y:S05]  /*0f20*/  @P1 BRA `(.L_x_1659) ;  /* 0x0000002000001947 */ /* 0x000fea0003800000 */
[----:B------:R-:W-:Y:S05]  /*0f30*/  @P0 BRA `(.L_x_1660) ;  /* 0x0000003000000947 */ /* 0x000fea0003800000 */
[----:B------:R-:W-:Y:S05]  /*0f40*/  BRA `(.L_x_1661) ;  /* 0x0000004000007947 */ /* 0x000fea0003800000 */
.L_x_1659:
[----:B-----5:R-:W-:-:S05]  /*0f50*/  HADD2.F32 R25, -RZ, R22.H1_H1 ;  /* 0x30000016ff197230 */ /* 0x020fca0000004100 */
[----:B------:R-:W-:-:S05]  /*0f60*/  FADD.FTZ R58, R25, R58 ;  /* 0x0000003a193a7221 */ /* 0x000fca0000010000 */
.L_x_1660:
[----:B------:R-:W-:-:S04]  /*0f70*/  F2FP.PACK_AB R24, RZ, R58 ;  /* 0x0000003aff18723e */ /* 0x000fc800000000ff */
[----:B------:R-:W-:Y:S02]  /*0f80*/  PRMT R18, R18, 0x5410, R24 ;  /* 0x0000541012127816 */ /* 0x000fe40000000018 */
.L_x_1661:
[----:B------:R-:W-:-:S05]  /*0f90*/  HADD2.F32 R24, -RZ, R27.H0_H0 ;  /* 0x2000001bff187230 */ /* 0x000fca0000004100 */
[----:B------:R-:W-:Y:S01]  /*0fa0*/  FMUL.FTZ R61, R24, R65 ;  /* 0x00000041183d7220 */ /* 0x000fe20000410000 */
[----:B------:R-:W-:Y:S05]  /*0fb0*/  @P1 BRA `(.L_x_1662) ;  /* 0x0000002000001947 */ /* 0x000fea0003800000 */
[----:B------:R-:W-:Y:S05]  /*0fc0*/  @P0 BRA `(.L_x_1663) ;  /* 0x0000003000000947 */ /* 0x000fea0003800000 */
[----:B------:R-:W-:Y:S05]  /*0fd0*/  BRA `(.L_x_1664) ;  /* 0x0000004000007947 */ /* 0x000fea0003800000 */
.L_x_1662:
[----:B-----5:R-:W-:-:S05]  /*0fe0*/  HADD2.F32 R24, -RZ, R23.H0_H0 ;  /* 0x20000017ff187230 */ /* 0x020fca0000004100 */
[----:B------:R-:W-:-:S05]  /*0ff0*/  FADD.FTZ R61, R24, R61 ;  /* 0x0000003d183d7221 */ /* 0x000fca0000010000 */
.L_x_1663:
[----:B------:R-:W-:-:S04]  /*1000*/  F2FP.PACK_AB R24, RZ, R61 ;  /* 0x0000003dff18723e */ /* 0x000fc800000000ff */
[----:B------:R-:W-:Y:S02]  /*1010*/  PRMT R19, R24, 0x7610, R19 ;  /* 0x0000761018137816 */ /* 0x000fe40000000013 */
.L_x_1664:
[----:B------:R-:W-:-:S05]  /*1020*/  HADD2.F32 R24, -RZ, R27.H1_H1 ;  /* 0x3000001bff187230 */ /* 0x000fca0000004100 */
[----:B------:R-:W-:Y:S01]  /*1030*/  FMUL.FTZ R63, R24, R65 ;  /* 0x00000041183f7220 */ /* 0x000fe20000410000 */
[----:B------:R-:W-:Y:S05]  /*1040*/  @P1 BRA `(.L_x_1665) ;  /* 0x0000002000001947 */ /* 0x000fea0003800000 */
[----:B------:R-:W-:Y:S05]  /*1050*/  @P0 BRA `(.L_x_1666) ;  /* 0x0000003000000947 */ /* 0x000fea0003800000 */
[----:B------:R-:W-:Y:S05]  /*1060*/  BRA `(.L_x_1667) ;  /* 0x0000004000007947 */ /* 0x000fea0003800000 */
.L_x_1665:
[----:B-----5:R-:W-:-:S05]  /*1070*/  HADD2.F32 R24, -RZ, R23.H1_H1 ;  /* 0x30000017ff187230 */ /* 0x020fca0000004100 */
[----:B------:R-:W-:-:S05]  /*1080*/  FADD.FTZ R63, R24, R63 ;  /* 0x0000003f183f7221 */ /* 0x000fca0000010000 */
.L_x_1666:
[----:B------:R-:W-:-:S04]  /*1090*/  F2FP.PACK_AB R24, RZ, R63 ;  /* 0x0000003fff18723e */ /* 0x000fc800000000ff */
[----:B------:R-:W-:Y:S02]  /*10a0*/  PRMT R19, R19, 0x5410, R24 ;  /* 0x0000541013137816 */ /* 0x000fe40000000018 */
.L_x_1667:
[----:B------:R-:W-:-:S04]  /*10b0*/  @P0 LEA R24, P1, R66, c[0x0][0x188], 0x4 ;  /* 0x0000620042180a11 */ /* 0x000fc800078220ff */
[----:B------:R-:W-:-:S05]  /*10c0*/  @P0 LEA.HI.X R25, R66, c[0x0][0x18c], RZ, 0x4, P1 ;  /* 0x0000630042190a11 */ /* 0x000fca00008f24ff */
[----:B------:R0:W-:Y:S04]  /*10d0*/  @P0 STG.E.128 [R24.64], R16 ;  /* 0x0000001018000986 */ /* 0x0001e8000c101d04 */
.L_x_1643:
[----:B------:R-:W-:Y:S05]  /*10e0*/  BSYNC B0 ;  /* 0x0000000000007941 */ /* 0x000fea0003800000 */
.L_x_1642:
        /* <DEDUP_REMOVED lines=21> */
.L_x_1676:
        /* <DEDUP_REMOVED lines=53> */
.L_x_1677:
        /* <DEDUP_REMOVED lines=21> */
[----:B------:R-:W-:Y:S02]  /*16e0*/  FADD.FTZ R68, R55, -R66 ;  /* 0x8000004237447221 */ /* 0x000fe40000010000 */
[C---:B------:R-:W-:Y:S02]  /*16f0*/  FMUL.FTZ R24, R67.reuse, R24 ;  /* 0x0000001843187220 */ /* 0x040fe40000410000 */
[C---:B------:R-:W-:Y:S02]  /*1700*/  FMUL.FTZ R26, R67.reuse, R26 ;  /* 0x0000001a431a7220 */ /* 0x040fe40000410000 */
[C---:B------:R-:W-:Y:S02]  /*1710*/  FMUL.FTZ R64, R67.reuse, R64 ;  /* 0x0000004043407220 */ /* 0x040fe40000410000 */
[----:B------:R-:W-:Y:S02]  /*1720*/  FMUL.FTZ R68, R67, R68 ;  /* 0x0000004443447220 */ /* 0x000fe40000410000 */
[----:B------:R-:W-:-:S02]  /*1730*/  FFMA.FTZ R24, R9, R24, R0 ;  /* 0x0000001809187223 */ /* 0x000fc40000010000 */
[----:B------:R-:W-:Y:S02]  /*1740*/  FFMA.FTZ R25, R8, R26, R13 ;  /* 0x0000001a08197223 */ /* 0x000fe4000001000d */
[----:B------:R-:W-:Y:S02]  /*1750*/  FFMA.FTZ R64, R7, R64, R12 ;  /* 0x0000004007407223 */ /* 0x000fe4000001000c */
[----:B------:R-:W-:Y:S01]  /*1760*/  FFMA.FTZ R27, R6, R68, R15 ;  /* 0x00000044061b7223 */ /* 0x000fe2000001000f */
[----:B------:R-:W-:Y:S01]  /*1770*/  F2FP.PACK_AB R24, R25, R24 ;  /* 0x000000181918723e */ /* 0x000fe200000000ff */
[--C-:B------:R-:W-:Y:S02]  /*1780*/  FADD.FTZ R26, R54, -R66.reuse ;  /* 0x80000042361a7221 */ /* 0x100fe40000010000 */
[--C-:B------:R-:W-:Y:S01]  /*1790*/  FADD.FTZ R68, R62, -R66.reuse ;  /* 0x800000423e447221 */ /* 0x100fe20000010000 */
[----:B------:R-:W-:Y:S01]  /*17a0*/  F2FP.PACK_AB R25, R27, R64 ;  /* 0x000000401b19723e */ /* 0x000fe200000000ff */
[----:B------:R-:W-:-:S02]  /*17b0*/  FADD.FTZ R64, R60, -R66 ;  /* 0x800000423c407221 */ /* 0x000fc40000010000 */
[C---:B------:R-:W-:Y:S02]  /*17c0*/  FMUL.FTZ R26, R67.reuse, R26 ;  /* 0x0000001a431a7220 */ /* 0x040fe40000410000 */
[----:B------:R-:W-:Y:S02]  /*17d0*/  FMUL.FTZ R64, R67, R64 ;  /* 0x0000004043407220 */ /* 0x000fe40000410000 */
[----:B------:R-:W-:Y:S02]  /*17e0*/  FFMA.FTZ R26, R5, R26, R14 ;  /* 0x0000001a051a7223 */ /* 0x000fe4000001000e */
[----:B------:R-:W-:Y:S02]  /*17f0*/  FFMA.FTZ R27, R4, R64, R29 ;  /* 0x00000040041b7223 */ /* 0x000fe4000001001d */
[----:B------:R-:W-:Y:S02]  /*1800*/  FADD.FTZ R64, R59, -R66 ;  /* 0x800000423b407221 */ /* 0x000fe40000010000 */
[----:B------:R-:W-:Y:S01]  /*1810*/  FMUL.FTZ R68, R67, R68 ;  /* 0x0000004443447220 */ /* 0x000fe20000410000 */
[----:B------:R-:W-:Y:S01]  /*1820*/  F2FP.PACK_AB R26, R27, R26 ;  /* 0x0000001a1b1a723e */ /* 0x000fe200000000ff */
[----:B------:R-:W-:-:S02]  /*1830*/  FMUL.FTZ R64, R67, R64 ;  /* 0x0000004043407220 */ /* 0x000fc40000410000 */
[----:B------:R-:W-:Y:S02]  /*1840*/  FFMA.FTZ R68, R2, R68, R31 ;  /* 0x0000004402447223 */ /* 0x000fe4000001001f */
[----:B------:R-:W-:Y:S02]  /*1850*/  FFMA.FTZ R27, R3, R64, R28 ;  /* 0x00000040031b7223 */ /* 0x000fe4000001001c */
[C---:B------:R-:W-:Y:S01]  /*1860*/  IMAD.WIDE.U32 R64, R48.reuse, R65, c[0x0][0x208] ;  /* 0x0000820030407625 */ /* 0x040fe200078e0041 */
[----:B------:R-:W-:Y:S02]  /*1870*/  IADD3 R48, R48, 0x20, RZ ;  /* 0x0000002030307810 */ /* 0x000fe40007ffe0ff */
[----:B------:R-:W-:-:S05]  /*1880*/  F2FP.PACK_AB R27, R68, R27 ;  /* 0x0000001b441b723e */ /* 0x000fca00000000ff */
[----:B------:R0:W-:Y:S02]  /*1890*/  STG.E.128 [R64.64], R24 ;  /* 0x0000001840007986 */ /* 0x0001e4000c101d04 */
.L_x_1671:
[----:B------:R-:W-:Y:S05]  /*18a0*/  BSYNC B0 ;  /* 0x0000000000007941 */ /* 0x000fea0003800000 */
.L_x_1670:
        /* <DEDUP_REMOVED lines=22> */
[----:B------:R-:W-:Y:S01]  /*1a10*/  F2FP.PACK_AB R27, R64, R27 ;  /* 0x0000001b401b723e */ /* 0x000fe200000000ff */
[----:B------:R-:W-:Y:S02]  /*1a20*/  FFMA.FTZ R64, R30, R25, R39 ;  /* 0x000000191e407223 */ /* 0x000fe40000010027 */
[----:B------:R-:W-:Y:S01]  /*1a30*/  FFMA.FTZ R65, R33, R65, R40 ;  /* 0x0000004121417223 */ /* 0x000fe20000010028 */
[----:B------:R-:W-:Y:S01]  /*1a40*/  F2FP.PACK_AB R26, R67, R24 ;  /* 0x00000018431a723e */ /* 0x000fe200000000ff */
[----:B------:R-:W-:Y:S02]  /*1a50*/  FFMA.FTZ R25, R32, R66, R41 ;  /* 0x0000004220197223 */ /* 0x000fe40000010029 */
[----:B------:R-:W-:Y:S01]  /*1a60*/  FFMA.FTZ R68, R35, R68, R42 ;  /* 0x0000004423447223 */ /* 0x000fe2000001002a */
[----:B------:R-:W-:-:S02]  /*1a70*/  F2FP.PACK_AB R24, R65, R64 ;  /* 0x000000404118723e */ /* 0x000fc400000000ff */
[----:B------:R-:W-:Y:S02]  /*1a80*/  MOV R65, 0x10 ;  /* 0x0000001000417802 */ /* 0x000fe40000000f00 */
[----:B------:R-:W-:-:S03]  /*1a90*/  F2FP.PACK_AB R25, R68, R25 ;  /* 0x000000194419723e */ /* 0x000fc600000000ff */
[----:B------:R-:W-:-:S05]  /*1aa0*/  IMAD.WIDE.U32 R64, R48, R65, c[0x0][0x208] ;  /* 0x0000820030407625 */ /* 0x000fca00078e0041 */
[----:B------:R0:W-:Y:S02]  /*1ab0*/  STG.E.128 [R64.64], R24 ;  /* 0x0000001840007986 */ /* 0x0001e4000c101d04 */
.L_x_1673:
[----:B------:R-:W-:Y:S05]  /*1ac0*/  BSYNC B0 ;  /* 0x0000000000007941 */ /* 0x000fea0003800000 */
.L_x_1672:
[----:B01----:R-:W-:-:S10]  /*1ad0*/  HFMA2.MMA R24, -RZ, RZ, 0, 2.384185791015625e-07 ;  /* 0x00000004ff187435 */ /* 0x003fd400000001ff */
[----:B------:R-:W-:-:S05]  /*1ae0*/  IMAD R11, R24, c[0x0][0x160], R11 ;  /* 0x00005800180b7a24 */ /* 0x000fca00078e020b */
[----:B------:R-:W-:-:S13]  /*1af0*/  ISETP.GE.AND P1, PT, R11, c[0x0][0x164], PT ;  /* 0x000059000b007a0c */ /* 0x000fda0003f26270 */
[----:B-----5:R-:W-:Y:S01]  /*1b00*/  @P1 CALL.REL.NOINC `(.L_x_1674) ;  /* 0x0000001000001944 */ /* 0x020fe20003c00000 */
[----:B------:R-:W-:Y:S05]  /*1b10*/  BRA `(.L_x_1675) ;  /* 0xffffe9e000007947 */ /* 0x000fea000383ffff */
.L_x_1674:
[----:B------:R-:W-:Y:S05]  /*1b20*/  EXIT ;  /* 0x000000000000794d */ /* 0x000fea0003800000 */
.L_x_1668:
[----:B------:R-:W-:Y:S01]  /*1b30*/  HFMA2.MMA R26, -RZ, RZ, 0, 5.9604644775390625e-08 ;  /* 0x00000001ff1a7435 */ /* 0x000fe200000001ff */
[----:B------:R-:W-:Y:S02]  /*1b40*/  MOV R65, R27 ;  /* 0x0000001b00417202 */ /* 0x000fe40000000f00 */
[----:B------:R-:W-:Y:S02]  /*1b50*/  MOV R67, 0x1f ;  /* 0x0000001f00437802 */ /* 0x000fe40000000f00 */
[----:B------:R-:W-:Y:S02]  /*1b60*/  MOV R64, 0xffffffff ;  /* 0xffffffff00407802 */ /* 0x000fe40000000f00 */
[----:B------:R-:W-:Y:S02]  /*1b70*/  MOV R24, 0x1b90 ;  /* 0x00001b9000187802 */ /* 0x000fe40000000f00 */
[----:B-----5:R-:W-:Y:S05]  /*1b80*/  CALL.REL.NOINC `($__internal_16_$__cuda_sm70_shflsync_bfly_p) ;  /* 0x0000059000007944 */ /* 0x020fea0003c00000 */
[----:B01----:R-:W-:Y:S05]  /*1b90*/  BRA `(.L_x_1676) ;  /* 0xfffff6a000007947 */ /* 0x003fea000383ffff */
.L_x_1669:
[----:B------:R-:W-:Y:S01]  /*1ba0*/  HFMA2.MMA R26, -RZ, RZ, 0, 1.1920928955078125e-07 ;  /* 0x00000002ff1a7435 */ /* 0x000fe200000001ff */
[----:B------:R-:W-:Y:S02]  /*1bb0*/  MOV R67, 0x1f ;  /* 0x0000001f00437802 */ /* 0x000fe40000000f00 */
[----:B------:R-:W-:-:S02]  /*1bc0*/  MOV R64, 0xffffffff ;  /* 0xffffffff00407802 */ /* 0x000fc40000000f00 */
[----:B------:R-:W-:Y:S02]  /*1bd0*/  MOV R24, 0x1bf0 ;  /* 0x00001bf000187802 */ /* 0x000fe40000000f00 */
[----:B0----5:R-:W-:Y:S05]  /*1be0*/  CALL.REL.NOINC `($__internal_16_$__cuda_sm70_shflsync_bfly_p) ;  /* 0x0000053000007944 */ /* 0x021fea0003c00000 */
[----:B01----:R-:W-:Y:S01]  /*1bf0*/  FADD.FTZ R65, R65, R26 ;  /* 0x0000001a41417221 */ /* 0x003fe20000010000 */
[----:B------:R-:W-:Y:S01]  /*1c00*/  HFMA2.MMA R26, -RZ, RZ, 0, 2.384185791015625e-07 ;  /* 0x00000004ff1a7435 */ /* 0x000fe200000001ff */
[----:B------:R-:W-:Y:S02]  /*1c10*/  MOV R67, 0x1f ;  /* 0x0000001f00437802 */ /* 0x000fe40000000f00 */
[----:B------:R-:W-:Y:S02]  /*1c20*/  MOV R64, 0xffffffff ;  /* 0xffffffff00407802 */ /* 0x000fe40000000f00 */
[----:B------:R-:W-:Y:S02]  /*1c30*/  MOV R24, 0x1c50 ;  /* 0x00001c5000187802 */ /* 0x000fe40000000f00 */
[----:B------:R-:W-:Y:S05]  /*1c40*/  CALL.REL.NOINC `($__internal_16_$__cuda_sm70_shflsync_bfly_p) ;  /* 0x000004d000007944 */ /* 0x000fea0003c00000 */
[----:B01----:R-:W-:Y:S01]  /*1c50*/  FADD.FTZ R65, R65, R26 ;  /* 0x0000001a41417221 */ /* 0x003fe20000010000 */
[----:B------:R-:W-:Y:S01]  /*1c60*/  HFMA2.MMA R26, -RZ, RZ, 0, 4.76837158203125e-07 ;  /* 0x00000008ff1a7435 */ /* 0x000fe200000001ff */
[----:B------:R-:W-:Y:S02]  /*1c70*/  MOV R67, 0x1f ;  /* 0x0000001f00437802 */ /* 0x000fe40000000f00 */
[----:B------:R-:W-:-:S02]  /*1c80*/  MOV R64, 0xffffffff ;  /* 0xffffffff00407802 */ /* 0x000fc40000000f00 */
[----:B------:R-:W-:Y:S02]  /*1c90*/  MOV R24, 0x1cb0 ;  /* 0x00001cb000187802 */ /* 0x000fe40000000f00 */
[----:B------:R-:W-:Y:S05]  /*1ca0*/  CALL.REL.NOINC `($__internal_16_$__cuda_sm70_shflsync_bfly_p) ;  /* 0x0000047000007944 */ /* 0x000fea0003c00000 */
[----:B01----:R-:W-:Y:S01]  /*1cb0*/  FADD.FTZ R65, R65, R26 ;  /* 0x0000001a41417221 */ /* 0x003fe20000010000 */
[----:B------:R-:W-:Y:S01]  /*1cc0*/  HFMA2.MMA R26, -RZ, RZ, 0, 9.5367431640625e-07 ;  /* 0x00000010ff1a7435 */ /* 0x000fe200000001ff */
[----:B------:R-:W-:Y:S02]  /*1cd0*/  MOV R67, 0x1f ;  /* 0x0000001f00437802 */ /* 0x000fe40000000f00 */
[----:B------:R-:W-:Y:S02]  /*1ce0*/  MOV R64, 0xffffffff ;  /* 0xffffffff00407802 */ /* 0x000fe40000000f00 */
[----:B------:R-:W-:Y:S02]  /*1cf0*/  MOV R24, 0x1d10 ;  /* 0x00001d1000187802 */ /* 0x000fe40000000f00 */
[----:B------:R-:W-:Y:S05]  /*1d00*/  CALL.REL.NOINC `($__internal_16_$__cuda_sm70_shflsync_bfly_p) ;  /* 0x0000041000007944 */ /* 0x000fea0003c00000 */
[----:B-1----:R-:W-:Y:S01]  /*1d10*/  FADD.FTZ R26, R65, R26 ;  /* 0x0000001a411a7221 */ /* 0x002fe20000010000 */
[----:B0-----:R-:W-:Y:S02]  /*1d20*/  MOV R67, 0x1f ;  /* 0x0000001f00437802 */ /* 0x001fe40000000f00 */
[----:B------:R-:W-:Y:S01]  /*1d30*/  MOV R64, 0xffffffff ;  /* 0xffffffff00407802 */ /* 0x000fe20000000f00 */
[----:B------:R-:W-:Y:S01]  /*1d40*/  FMUL.FTZ R27, R26, c[0x0][0x1e0] ;  /* 0x000078001a1b7a20 */ /* 0x000fe20000410000 */
[----:B------:R-:W-:-:S03]  /*1d50*/  HFMA2.MMA R26, -RZ, RZ, 0, 5.9604644775390625e-08 ;  /* 0x00000001ff1a7435 */ /* 0x000fc600000001ff */
        /* <DEDUP_REMOVED lines=34> */
[----:B------:R-:W-:Y:S05]  /*1f80*/  CALL.REL.NOINC `($__internal_16_$__cuda_sm70_shflsync_bfly_p) ;  /* 0x0000019000007944 */ /* 0x000fea0003c00000 */
[----:B01----:R-:W-:Y:S01]  /*1f90*/  FADD.FTZ R65, R65, R26 ;  /* 0x0000001a41417221 */ /* 0x003fe20000010000 */
[----:B------:R-:W-:Y:S01]  /*1fa0*/  HFMA2.MMA R26, -RZ, RZ, 0, 1.1920928955078125e-07 ;  /* 0x00000002ff1a7435 */ /* 0x000fe200000001ff */
[----:B------:R-:W-:Y:S02]  /*1fb0*/  MOV R67, 0x1f ;  /* 0x0000001f00437802 */ /* 0x000fe40000000f00 */
[----:B------:R-:W-:Y:S02]  /*1fc0*/  MOV R64, 0xffffffff ;  /* 0xffffffff00407802 */ /* 0x000fe40000000f00 */
[----:B------:R-:W-:Y:S02]  /*1fd0*/  MOV R24, 0x1ff0 ;  /* 0x00001ff000187802 */ /* 0x000fe40000000f00 */
[----:B------:R-:W-:Y:S05]  /*1fe0*/  CALL.REL.NOINC `($__internal_16_$__cuda_sm70_shflsync_bfly_p) ;  /* 0x0000013000007944 */ /* 0x000fea0003c00000 */
[----:B01----:R-:W-:Y:S01]  /*1ff0*/  FADD.FTZ R65, R65, R26 ;  /* 0x0000001a41417221 */ /* 0x003fe20000010000 */
[----:B------:R-:W-:Y:S01]  /*2000*/  HFMA2.MMA R26, -RZ, RZ, 0, 2.384185791015625e-07 ;  /* 0x00000004ff1a7435 */ /* 0x000fe200000001ff */
[----:B------:R-:W-:Y:S02]  /*2010*/  MOV R67, 0x1f ;  /* 0x0000001f00437802 */ /* 0x000fe40000000f00 */
[----:B------:R-:W-:-:S02]  /*2020*/  MOV R64, 0xffffffff ;  /* 0xffffffff00407802 */ /* 0x000fc40000000f00 */
[----:B------:R-:W-:Y:S02]  /*2030*/  MOV R24, 0x2050 ;  /* 0x0000205000187802 */ /* 0x000fe40000000f00 */
[----:B------:R-:W-:Y:S05]  /*2040*/  CALL.REL.NOINC `($__internal_16_$__cuda_sm70_shflsync_bfly_p) ;  /* 0x000000d000007944 */ /* 0x000fea0003c00000 */
[----:B01----:R-:W-:Y:S01]  /*2050*/  FADD.FTZ R65, R65, R26 ;  /* 0x0000001a41417221 */ /* 0x003fe20000010000 */
[----:B------:R-:W-:Y:S01]  /*2060*/  HFMA2.MMA R26, -RZ, RZ, 0, 4.76837158203125e-07 ;  /* 0x00000008ff1a7435 */ /* 0x000fe200000001ff */
[----:B------:R-:W-:Y:S02]  /*2070*/  MOV R67, 0x1f ;  /* 0x0000001f00437802 */ /* 0x000fe40000000f00 */
[----:B------:R-:W-:Y:S02]  /*2080*/  MOV R64, 0xffffffff ;  /* 0xffffffff00407802 */ /* 0x000fe40000000f00 */
[----:B------:R-:W-:Y:S02]  /*2090*/  MOV R24, 0x20b0 ;  /* 0x000020b000187802 */ /* 0x000fe40000000f00 */
[----:B------:R-:W-:Y:S05]  /*20a0*/  CALL.REL.NOINC `($__internal_16_$__cuda_sm70_shflsync_bfly_p) ;  /* 0x0000007000007944 */ /* 0x000fea0003c00000 */
[----:B01----:R-:W-:Y:S01]  /*20b0*/  FADD.FTZ R65, R65, R26 ;  /* 0x0000001a41417221 */ /* 0x003fe20000010000 */
[----:B------:R-:W-:Y:S01]  /*20c0*/  HFMA2.MMA R26, -RZ, RZ, 0, 9.5367431640625e-07 ;  /* 0x00000010ff1a7435 */ /* 0x000fe200000001ff */
[----:B------:R-:W-:Y:S02]  /*20d0*/  MOV R67, 0x1f ;  /* 0x0000001f00437802 */ /* 0x000fe40000000f00 */
[----:B------:R-:W-:-:S02]  /*20e0*/  MOV R64, 0xffffffff ;  /* 0xffffffff00407802 */ /* 0x000fc40000000f00 */
[----:B------:R-:W-:Y:S02]  /*20f0*/  MOV R24, 0x2110 ;  /* 0x0000211000187802 */ /* 0x000fe40000000f00 */
[----:B------:R-:W-:Y:S05]  /*2100*/  CALL.REL.NOINC `($__internal_16_$__cuda_sm70_shflsync_bfly_p) ;  /* 0x0000001000007944 */ /* 0x000fea0003c00000 */
[----:B01----:R-:W-:Y:S05]  /*2110*/  BRA `(.L_x_1677) ;  /* 0xfffff47000007947 */ /* 0x003fea000383ffff */
        .weak           $__internal_16_$__cuda_sm70_shflsync_bfly_p
        .type           $__internal_16_$__cuda_sm70_shflsync_bfly_p,@function
        .size           $__internal_16_$__cuda_sm70_shflsync_bfly_p,(.L_x_15208 - $__internal_16_$__cuda_sm70_shflsync_bfly_p)
$__internal_16_$__cuda_sm70_shflsync_bfly_p:
[----:B------:R-:W-:Y:S01]  /*2120*/  HFMA2.MMA R25, -RZ, RZ, 0, 0 ;  /* 0x00000000ff197435 */ /* 0x000fe200000001ff */
[----:B------:R-:W-:Y:S04]  /*2130*/  WARPSYNC R64 ;  /* 0x0000004000007348 */ /* 0x000fe80003800000 */
[----:B------:R0:W1:Y:S01]  /*2140*/  SHFL.BFLY PT, R26, R65, R26, R67 ;  /* 0x0c00001a411a7389 */ /* 0x00006200000e0043 */
[----:B------:R-:W-:Y:S05]  /*2150*/  RET.REL.NODEC R24 `(_ZN10layer_norm13ln_fwd_kernelINS_13Kernel_traitsI6__halfS2_S2_S2_fjLj512ELj1ELj4ELj1ELj16ENS_18Kernel_traits_baseILj512ES2_S2_S2_S2_fjLj128EEEEELb0ELb0ELb0ELb0EEEvNS_9FwdParamsE) ;  /* 0xffffdea018007950 */ /* 0x000fea0003c3ffff */
.L_x_1678:
        /* <DEDUP_REMOVED lines=10> */
.L_x_15208:


//--------------------- .text._ZN10layer_norm13ln_fwd_kernelINS_13Kernel_traitsI6__halfS2_S2_S2_fjLj512ELj1ELj4ELj1ELj16ENS_18Kernel_traits_baseILj512ES2_S2_S2_S2_fjLj128EEEEELb0ELb0ELb0ELb1EEEvNS_9FwdParamsE --------------------------
	.section	.text._ZN10layer_norm13ln_fwd_kernelINS_13Kernel_traitsI6__halfS2_S2_S2_fjLj512ELj1ELj4ELj1ELj16ENS_18Kernel_traits_baseILj512ES2_S2_S2_S2_fjLj128EEEEELb0ELb0ELb0ELb1EEEvNS_9FwdParamsE,"ax",@progbits
	.sectioninfo	@"SHI_REGISTERS=64"
	.align	128
        .global         _ZN10layer_norm13ln_fwd_kernelINS_13Kernel_traitsI6__halfS2_S2_S2_fjLj512ELj1ELj4ELj1ELj16ENS_18Kernel_traits_baseILj512ES2_S2_S2_S2_fjLj128EEEEELb0ELb0ELb0ELb1EEEvNS_9FwdParamsE
        .type           _ZN10layer_norm13ln_fwd_kernelINS_13Kernel_traitsI6__halfS2_S2_S2_fjLj512ELj1ELj4ELj1ELj16ENS_18Kernel_traits_baseILj512ES2_S2_S2_S2_fjLj128EEEEELb0ELb0ELb0ELb1EEEvNS_9FwdParamsE,@function
        .size           _ZN10layer_norm13ln_fwd_kernelINS_13Kernel_traitsI6__halfS2_S2_S2_fjLj512ELj1ELj4ELj1ELj16ENS_18Kernel_traits_baseILj512ES2_S2_S2_S2_fjLj128EEEEELb0ELb0ELb0ELb1EEEvNS_9FwdParamsE,(.L_x_15209 - _ZN10layer_norm13ln_fwd_kernelINS_13Kernel_traitsI6__halfS2_S2_S2_fjLj512ELj1ELj4ELj1ELj16ENS_18Kernel_traits_baseILj512ES2_S2_S2_S2_fjLj128EEEEELb0ELb0ELb0ELb1EEEvNS_9FwdParamsE)
        .other          _ZN10layer_norm13ln_fwd_kernelINS_13Kernel_traitsI6__halfS2_S2_S2_fjLj512ELj1ELj4ELj1ELj16ENS_18Kernel_traits_baseILj512ES2_S2_S2_S2_fjLj128EEEEELb0ELb0ELb0ELb1EEEvNS_9FwdParamsE,@"STO_CUDA_ENTRY STV_DEFAULT"
_ZN10layer_norm13ln_fwd_kernelINS_13Kernel_traitsI6__halfS2_S2_S2_fjLj512ELj1ELj4ELj1ELj16ENS_18Kernel_traits_baseILj512ES2_S2_S2_S2_fjLj128EEEEELb0ELb0ELb0ELb1EEEvNS_9FwdParamsE:
.text._ZN10layer_norm13ln_fwd_kernelINS_13Kernel_traitsI6__halfS2_S2_S2_fjLj512ELj1ELj4ELj1ELj16ENS_18Kernel_traits_baseILj512ES2_S2_S2_S2_fjLj128EEEEELb0ELb0ELb0ELb1EEEvNS_9FwdParamsE:
        /* <DEDUP_REMOVED lines=27> */
[--C-:B------:R-:W-:Y:S01]  /*01b0*/  HADD2.F32 R9, -RZ, R20.reuse.H0_H0 ;  /* 0x20000014ff097230 */ /* 0x100fe20000004100 */
[----:B------:R-:W-:Y:S01]  /*01c0*/  LOP3.LUT R41, R41, 0x1f, RZ, 0xc0, !PT ;  /* 0x0000001f29297812 */ /* 0x000fe200078ec0ff */
[----:B------:R-:W-:Y:S01]  /*01d0*/  HADD2.F32 R8, -RZ, R20.H1_H1 ;  /* 0x30000014ff087230 */ /* 0x000fe20000004100 */
[----:B------:R-:W-:Y:S01]  /*01e0*/  LOP3.LUT P0, RZ, R0, c[0x0][0x1c4], RZ, 0xfc, P0 ;  /* 0x0000710000ff7a12 */ /* 0x000fe2000000fcff */
[--C-:B------:R-:W-:Y:S01]  /*01f0*/  HADD2.F32 R7, -RZ, R21.reuse.H0_H0 ;  /* 0x20000015ff077230 */ /* 0x100fe20000004100 */
[----:B------:R-:W-:Y:S01]  /*0200*/  ULDC.U8 UR6, c[0x0][0x1f0] ;  /* 0x00007c0000067ab9 */ /* 0x000fe20000000000 */
[----:B------:R-:W-:-:S02]  /*0210*/  HADD2.F32 R6, -RZ, R21.H1_H1 ;  /* 0x30000015ff067230 */ /* 0x000fc40000004100 */
[--C-:B------:R-:W-:Y:S02]  /*0220*/  HADD2.F32 R5, -RZ, R22.reuse.H0_H0 ;  /* 0x20000016ff057230 */ /* 0x100fe40000004100 */
[----:B------:R-:W-:Y:S02]  /*0230*/  HADD2.F32 R4, -RZ, R22.H1_H1 ;  /* 0x30000016ff047230 */ /* 0x000fe40000004100 */
[--C-:B0-----:R-:W-:Y:S02]  /*0240*/  HADD2.F32 R3, -RZ, R23.reuse.H0_H0 ;  /* 0x20000017ff037230 */ /* 0x101fe40000004100 */
[----:B------:R-:W-:Y:S02]  /*0250*/  HADD2.F32 R2, -RZ, R23.H1_H1 ;  /* 0x30000017ff027230 */ /* 0x000fe40000004100 */
[--C-:B------:R-:W-:Y:S02]  /*0260*/  HADD2.F32 R0, -RZ, R16.reuse.H0_H0 ;  /* 0x20000010ff007230 */ /* 0x100fe40000004100 */
[----:B------:R-:W-:-:S02]  /*0270*/  HADD2.F32 R11, -RZ, R16.H1_H1 ;  /* 0x30000010ff0b7230 */ /* 0x000fc40000004100 */
[--C-:B------:R-:W-:Y:S02]  /*0280*/  HADD2.F32 R36, -RZ, R17.reuse.H0_H0 ;  /* 0x20000011ff247230 */ /* 0x100fe40000004100 */
[----:B------:R-:W-:Y:S02]  /*0290*/  HADD2.F32 R38, -RZ, R17.H1_H1 ;  /* 0x30000011ff267230 */ /* 0x000fe40000004100 */
[--C-:B------:R-:W-:Y:S02]  /*02a0*/  HADD2.F32 R37, -RZ, R18.reuse.H0_H0 ;  /* 0x20000012ff257230 */ /* 0x100fe40000004100 */
[----:B------:R-:W-:Y:S02]  /*02b0*/  HADD2.F32 R40, -RZ, R18.H1_H1 ;  /* 0x30000012ff287230 */ /* 0x000fe40000004100 */
[--C-:B------:R-:W-:Y:S02]  /*02c0*/  HADD2.F32 R39, -RZ, R19.reuse.H0_H0 ;  /* 0x20000013ff277230 */ /* 0x100fe40000004100 */
[----:B------:R-:W-:-:S02]  /*02d0*/  HADD2.F32 R43, -RZ, R19.H1_H1 ;  /* 0x30000013ff2b7230 */ /* 0x000fc40000004100 */
[--C-:B--2---:R-:W-:Y:S02]  /*02e0*/  HADD2.F32 R42, -RZ, R26.reuse.H0_H0 ;  /* 0x2000001aff2a7230 */ /* 0x104fe40000004100 */
[----:B------:R-:W-:Y:S02]  /*02f0*/  HADD2.F32 R45, -RZ, R26.H1_H1 ;  /* 0x3000001aff2d7230 */ /* 0x000fe40000004100 */
.L_x_1730:
[----:B------:R-:W-:Y:S01]  /*0300*/  ISETP.NE.U32.AND P2, PT, RZ, c[0x0][0x1c0], PT ;  /* 0x00007000ff007a0c */ /* 0x000fe20003f45070 */
[----:B------:R-:W-:Y:S01]  /*0310*/  IMAD R26, R10, c[0x0][0x168], RZ ;  /* 0x00005a000a1a7a24 */ /* 0x000fe200078e02ff */
[----:B------:R-:W-:Y:S01]  /*0320*/  ISETP.NE.U32.AND P1, PT, RZ, c[0x0][0x180], PT ;  /* 0x00006000ff007a0c */ /* 0x000fe20003f25070 */
[----:B------:R-:W-:Y:S01]  /*0330*/  HFMA2.MMA R51, -RZ, RZ, 0, 9.5367431640625e-07 ;  /* 0x00000010ff337435 */ /* 0x000fe200000001ff */
[----:B------:R-:W-:Y:S02]  /*0340*/  ISETP.NE.AND.EX P2, PT, RZ, c[0x0][0x1c4], PT, P2 ;  /* 0x00007100ff007a0c */ /* 0x000fe40003f45320 */
[----:B------:R-:W-:Y:S02]  /*0350*/  SHF.R.S32.HI R29, RZ, 0x1f, R26 ;  /* 0x0000001fff1d7819 */ /* 0x000fe4000001141a */
[----:B------:R-:W-:-:S02]  /*0360*/  ISETP.NE.AND.EX P1, PT, RZ, c[0x0][0x184], PT, P1 ;  /* 0x00006100ff007a0c */ /* 0x000fc40003f25310 */
[----:B------:R-:W-:-:S04]  /*0370*/  LEA.HI R26, R29, R26, RZ, 0x3 ;  /* 0x0000001a1d1a7211 */ /* 0x000fc800078f18ff */
[----:B------:R-:W-:-:S03]  /*0380*/  LEA.HI.SX32 R26, R26, R41, 0x1d ;  /* 0x000000291a1a7211 */ /* 0x000fc600078feaff */
[----:B------:R-:W-:Y:S02]  /*0390*/  @P2 MOV R47, 0x2 ;  /* 0x00000002002f2802 */ /* 0x000fe40000000f00 */
[----:B------:R-:W-:-:S04]  /*03a0*/  IMAD.WIDE.U32 R28, R26, R51, c[0x0][0x170] ;  /* 0x00005c001a1c7625 */ /* 0x000fc800078e0033 */
[----:B------:R-:W-:Y:S01]  /*03b0*/  @P2 IMAD.WIDE R46, R10, R47, c[0x0][0x1c0] ;  /* 0x000070000a2e2625 */ /* 0x000fe200078e022f */
[C---:B------:R-:W-:Y:S01]  /*03c0*/  @P1 LEA R34, P3, R26.reuse, c[0x0][0x180], 0x4 ;  /* 0x000060001a221a11 */ /* 0x040fe200078620ff */
[----:B------:R-:W2:Y:S04]  /*03d0*/  LDG.E.128 R28, [R28.64] ;  /* 0x000000041c1c7981 */ /* 0x000ea8000c1e1d00 */
[----:B------:R-:W3:Y:S01]  /*03e0*/  @P2 LDG.E.U16 R46, [R46.64] ;  /* 0x000000042e2e2981 */ /* 0x000ee2000c1e1500 */
[----:B------:R-:W-:-:S05]  /*03f0*/  @P1 LEA.HI.X R35, R26, c[0x0][0x184], RZ, 0x4, P3 ;  /* 0x000061001a231a11 */ /* 0x000fca00018f24ff */
[----:B-----5:R0:W5:Y:S01]  /*0400*/  @P1 LDG.E.128 R16, [R34.64] ;  /* 0x0000000422101981 */ /* 0x020162000c1e1d00 */
[----:B------:R-:W-:Y:S01]  /*0410*/  HFMA2.MMA R44, -RZ, RZ, 1.875, 0 ;  /* 0x3f800000ff2c7435 */ /* 0x000fe200000001ff */
[----:B------:R-:W-:-:S04]  /*0420*/  ISETP.NE.U32.AND P3, PT, RZ, c[0x0][0x180], PT ;  /* 0x00006000ff007a0c */ /* 0x000fc80003f65070 */
[----:B---3--:R-:W-:Y:S01]  /*0430*/  @P2 HADD2.F32 R44, -RZ, R46.H0_H0 ;  /* 0x2000002eff2c2230 */ /* 0x008fe20000004100 */
[----:B------:R-:W-:Y:S01]  /*0440*/  ISETP.NE.AND.EX P2, PT, RZ, c[0x0][0x184], PT, P3 ;  /* 0x00006100ff007a0c */ /* 0x000fe20003f45330 */
[----:B--2---:R-:W-:-:S05]  /*0450*/  HADD2.F32 R33, -RZ, R28.H0_H0 ;  /* 0x2000001cff217230 */ /* 0x004fca0000004100 */
[----:B------:R-:W-:-:S07]  /*0460*/  FMUL.FTZ R33, R33, R44 ;  /* 0x0000002c21217220 */ /* 0x000fce0000410000 */
[----:B------:R-:W-:Y:S05]  /*0470*/  @P2 BRA `(.L_x_1679) ;  /* 0x0000002000002947 */ /* 0x000fea0003800000 */
[----:B0-----:R-:W-:Y:S05]  /*0480*/  @P0 BRA `(.L_x_1680) ;  /* 0x0000003000000947 */ /* 0x001fea0003800000 */
[----:B------:R-:W-:Y:S05]  /*0490*/  BRA `(.L_x_1681) ;  /* 0x0000004000007947 */ /* 0x000fea0003800000 */
.L_x_1679:
[----:B0----5:R-:W-:-:S05]  /*04a0*/  HADD2.F32 R32, -RZ, R16.H0_H0 ;  /* 0x20000010ff207230 */ /* 0x021fca0000004100 */
[----:B------:R-:W-:-:S05]  /*04b0*/  FADD.FTZ R33, R33, R32 ;  /* 0x0000002021217221 */ /* 0x000fca0000010000 */
.L_x_1680:
[----:B------:R-:W-:-:S04]  /*04c0*/  F2FP.PACK_AB R32, RZ, R33 ;  /* 0x00000021ff20723e */ /* 0x000fc800000000ff */
[----:B------:R-:W-:Y:S02]  /*04d0*/  PRMT R20, R32, 0x7610, R20 ;  /* 0x0000761020147816 */ /* 0x000fe40000000014 */
.L_x_1681:
[----:B------:R-:W-:-:S05]  /*04e0*/  HADD2.F32 R35, -RZ, R28.H1_H1 ;  /* 0x3000001cff237230 */ /* 0x000fca0000004100 */
[----:B------:R-:W-:Y:S01]  /*04f0*/  FMUL.FTZ R35, R35, R44 ;  /* 0x0000002c23237220 */ /* 0x000fe20000410000 */
[----:B------:R-:W-:Y:S05]  /*0500*/  @P2 BRA `(.L_x_1682) ;  /* 0x0000002000002947 */ /* 0x000fea0003800000 */
[----:B------:R-:W-:Y:S05]  /*0510*/  @P0 BRA `(.L_x_1683) ;  /* 0x0000003000000947 */ /* 0x000fea0003800000 */
[----:B------:R-:W-:Y:S05]  /*0520*/  BRA `(.L_x_1684) ;  /* 0x0000004000007947 */ /* 0x000fea0003800000 */
.L_x_1682:
[----:B-----5:R-:W-:-:S05]  /*0530*/  HADD2.F32 R28, -RZ, R16.H1_H1 ;  /* 0x30000010ff1c7230 */ /* 0x020fca0000004100 */
[----:B------:R-:W-:-:S05]  /*0540*/  FADD.FTZ R35, R35, R28 ;  /* 0x0000001c23237221 */ /* 0x000fca0000010000 */
.L_x_1683:
[----:B------:R-:W-:-:S04]  /*0550*/  F2FP.PACK_AB R28, RZ, R35 ;  /* 0x00000023ff1c723e */ /* 0x000fc800000000ff */
[----:B------:R-:W-:Y:S02]  /*0560*/  PRMT R20, R20, 0x5410, R28 ;  /* 0x0000541014147816 */ /* 0x000fe4000000001c */
.L_x_1684:
[----:B------:R-:W-:-:S05]  /*0570*/  HADD2.F32 R47, -RZ, R29.H0_H0 ;  /* 0x2000001dff2f7230 */ /* 0x000fca0000004100 */
[----:B------:R-:W-:Y:S01]  /*0580*/  FMUL.FTZ R34, R47, R44 ;  /* 0x0000002c2f227220 */ /* 0x000fe20000410000 */
[----:B------:R-:W-:Y:S05]  /*0590*/  @P2 BRA `(.L_x_1685) ;  /* 0x0000002000002947 */ /* 0x000fea0003800000 */
[----:B------:R-:W-:Y:S05]  /*05a0*/  @P0 BRA `(.L_x_1686) ;  /* 0x0000003000000947 */ /* 0x000fea0003800000 */
[----:B------:R-:W-:Y:S05]  /*05b0*/  BRA `(.L_x_1687) ;  /* 0x0000004000007947 */ /* 0x000fea0003800000 */
.L_x_1685:
[----:B-----5:R-:W-:-:S05]  /*05c0*/  HADD2.F32 R47, -RZ, R17.H0_H0 ;  /* 0x20000011ff2f7230 */ /* 0x020fca0000004100 */
[----:B------:R-:W-:-:S05]  /*05d0*/  FADD.FTZ R34, R34, R47 ;  /* 0x0000002f22227221 */ /* 0x000fca0000010000 */
.L_x_1686:
[----:B------:R-:W-:-:S04]  /*05e0*/  F2FP.PACK_AB R28, RZ, R34 ;  /* 0x00000022ff1c723e */ /* 0x000fc800000000ff */
[----:B------:R-:W-:Y:S02]  /*05f0*/  PRMT R21, R28, 0x7610, R21 ;  /* 0x000076101c157816 */ /* 0x000fe40000000015 */
.L_x_1687:
[----:B------:R-:W-:-:S05]  /*0600*/  HADD2.F32 R29, -RZ, R29.H1_H1 ;  /* 0x3000001dff1d7230 */ /* 0x000fca0000004100 */
[----:B------:R-:W-:Y:S01]  /*0610*/  FMUL.FTZ R48, R29, R44 ;  /* 0x0000002c1d307220 */ /* 0x000fe20000410000 */
[----:B------:R-:W-:Y:S05]  /*0620*/  @P2 BRA `(.L_x_1688) ;  /* 0x0000002000002947 */ /* 0x000fea0003800000 */
[----:B------:R-:W-:Y:S05]  /*0630*/  @P0 BRA `(.L_x_1689) ;  /* 0x0000003000000947 */ /* 0x000fea0003800000 */
[----:B------:R-:W-:Y:S05]  /*0640*/  BRA `(.L_x_1690) ;  /* 0x0000004000007947 */ /* 0x000fea0003800000 */
.L_x_1688:
[----:B-----5:R-:W-:-:S05]  /*0650*/  HADD2.F32 R29, -RZ, R17.H1_H1 ;  /* 0x30000011ff1d7230 */ /* 0x020fca0000004100 */
[----:B------:R-:W-:-:S05]  /*0660*/  FADD.FTZ R48, R48, R29 ;  /* 0x0000001d30307221 */ /* 0x000fca0000010000 */
.L_x_1689:
[----:B------:R-:W-:-:S04]  /*0670*/  F2FP.PACK_AB R28, RZ, R48 ;  /* 0x00000030ff1c723e */ /* 0x000fc800000000ff */
[----:B------:R-:W-:Y:S02]  /*0680*/  PRMT R21, R21, 0x5410, R28 ;  /* 0x0000541015157816 */ /* 0x000fe4000000001c */
.L_x_1690:
[----:B------:R-:W-:-:S05]  /*0690*/  HADD2.F32 R29, -RZ, R30.H0_H0 ;  /* 0x2000001eff1d7230 */ /* 0x000fca0000004100 */
[----:B------:R-:W-:Y:S01]  /*06a0*/  FMUL.FTZ R46, R29, R44 ;  /* 0x0000002c1d2e7220 */ /* 0x000fe20000410000 */
[----:B------:R-:W-:Y:S05]  /*06b0*/  @P2 BRA `(.L_x_1691) ;  /* 0x0000002000002947 */ /* 0x000fea0003800000 */
[----:B------:R-:W-:Y:S05]  /*06c0*/  @P0 BRA `(.L_x_1692) ;  /* 0x0000003000000947 */ /* 0x000fea0003800000 */
[----:B------:R-:W-:Y:S05]  /*06d0*/  BRA `(.L_x_1693) ;  /* 0x0000004000007947 */ /* 0x000fea0003800000 */
.L_x_1691:
[----:B-----5:R-:W-:-:S05]  /*06e0*/  HADD2.F32 R29, -RZ, R18.H0_H0 ;  /* 0x20000012ff1d7230 */ /* 0x020fca0000004100 */
[----:B------:R-:W-:-:S05]  /*06f0*/  FADD.FTZ R46, R46, R29 ;  /* 0x0000001d2e2e7221 */ /* 0x000fca0000010000 */
.L_x_1692:
[----:B------:R-:W-:-:S04]  /*0700*/  F2FP.PACK_AB R28, RZ, R46 ;  /* 0x0000002eff1c723e */ /* 0x000fc800000000ff */
[----:B------:R-:W-:Y:S02]  /*0710*/  PRMT R22, R28, 0x7610, R22 ;  /* 0x000076101c167816 */ /* 0x000fe40000000016 */
.L_x_1693:
[----:B------:R-:W-:-:S05]  /*0720*/  HADD2.F32 R49, -RZ, R30.H1_H1 ;  /* 0x3000001eff317230 */ /* 0x000fca0000004100 */
[----:B------:R-:W-:Y:S01]  /*0730*/  FMUL.FTZ R49, R49, R44 ;  /* 0x0000002c31317220 */ /* 0x000fe20000410000 */
[----:B------:R-:W-:Y:S05]  /*0740*/  @P2 BRA `(.L_x_1694) ;  /* 0x0000002000002947 */ /* 0x000fea0003800000 */
[----:B------:R-:W-:Y:S05]  /*0750*/  @P0 BRA `(.L_x_1695) ;  /* 0x0000003000000947 */ /* 0x000fea0003800000 */
[----:B------:R-:W-:Y:S05]  /*0760*/  BRA `(.L_x_1696) ;  /* 0x0000004000007947 */ /* 0x000fea0003800000 */
.L_x_1694:
[----:B-----5:R-:W-:-:S05]  /*0770*/  HADD2.F32 R28, -RZ, R18.H1_H1 ;  /* 0x30000012ff1c7230 */ /* 0x020fca0000004100 */
[----:B------:R-:W-:-:S05]  /*0780*/  FADD.FTZ R49, R49, R28 ;  /* 0x0000001c31317221 */ /* 0x000fca0000010000 */
.L_x_1695:
[----:B------:R-:W-:-:S04]  /*0790*/  F2FP.PACK_AB R28, RZ, R49 ;  /* 0x00000031ff1c723e */ /* 0x000fc800000000ff */
[----:B------:R-:W-:Y:S02]  /*07a0*/  PRMT R22, R22, 0x5410, R28 ;  /* 0x0000541016167816 */ /* 0x000fe4000000001c */
.L_x_1696:
[----:B------:R-:W-:-:S05]  /*07b0*/  HADD2.F32 R29, -RZ, R31.H0_H0 ;  /* 0x2000001fff1d7230 */ /* 0x000fca0000004100 */
[----:B------:R-:W-:Y:S01]  /*07c0*/  FMUL.FTZ R50, R29, R44 ;  /* 0x0000002c1d327220 */ /* 0x000fe20000410000 */
[----:B------:R-:W-:Y:S05]  /*07d0*/  @P2 BRA `(.L_x_1697) ;  /* 0x0000002000002947 */ /* 0x000fea0003800000 */
[----:B------:R-:W-:Y:S05]  /*07e0*/  @P0 BRA `(.L_x_1698) ;  /* 0x0000003000000947 */ /* 0x000fea0003800000 */
[----:B------:R-:W-:Y:S05]  /*07f0*/  BRA `(.L_x_1699) ;  /* 0x0000004000007947 */ /* 0x000fea0003800000 */
.L_x_1697:
[----:B-----5:R-:W-:-:S05]  /*0800*/  HADD2.F32 R29, -RZ, R19.H0_H0 ;  /* 0x20000013ff1d7230 */ /* 0x020fca0000004100 */
[----:B------:R-:W-:-:S05]  /*0810*/  FADD.FTZ R50, R50, R29 ;  /* 0x0000001d32327221 */ /* 0x000fca0000010000 */
.L_x_1698:
[----:B------:R-:W-:-:S04]  /*0820*/  F2FP.PACK_AB R28, RZ, R50 ;  /* 0x00000032ff1c723e */ /* 0x000fc800000000ff */
[----:B------:R-:W-:Y:S02]  /*0830*/  PRMT R23, R28, 0x7610, R23 ;  /* 0x000076101c177816 */ /* 0x000fe40000000017 */
.L_x_1699:
[----:B------:R-:W-:-:S05]  /*0840*/  HADD2.F32 R31, -RZ, R31.H1_H1 ;  /* 0x3000001fff1f7230 */ /* 0x000fca0000004100 */
[----:B------:R-:W-:Y:S01]  /*0850*/  FMUL.FTZ R52, R31, R44 ;  /* 0x0000002c1f347220 */ /* 0x000fe20000410000 */
[----:B------:R-:W-:Y:S05]  /*0860*/  @P2 BRA `(.L_x_1700) ;  /* 0x0000002000002947 */ /* 0x000fea0003800000 */
[----:B------:R-:W-:Y:S05]  /*0870*/  @P0 BRA `(.L_x_1701) ;  /* 0x0000003000000947 */ /* 0x000fea0003800000 */
[----:B------:R-:W-:Y:S05]  /*0880*/  BRA `(.L_x_1702) ;  /* 0x0000004000007947 */ /* 0x000fea0003800000 */
.L_x_1700:
[----:B-----5:R-:W-:-:S05]  /*0890*/  HADD2.F32 R29, -RZ, R19.H1_H1 ;  /* 0x30000013ff1d7230 */ /* 0x020fca0000004100 */
[----:B------:R-:W-:-:S05]  /*08a0*/  FADD.FTZ R52, R52, R29 ;  /* 0x0000001d34347221 */ /* 0x000fca0000010000 */
.L_x_1701:
[----:B------:R-:W-:-:S04]  /*08b0*/  F2FP.PACK_AB R28, RZ, R52 ;  /* 0x00000034ff1c723e */ /* 0x000fc800000000ff */
[----:B------:R-:W-:Y:S02]  /*08c0*/  PRMT R23, R23, 0x5410, R28 ;  /* 0x0000541017177816 */ /* 0x000fe4000000001c */
.L_x_1702:
        /* <DEDUP_REMOVED lines=9> */
[----:B--2---:R-:W-:-:S05]  /*0960*/  HADD2.F32 R51, -RZ, R28.H0_H0 ;  /* 0x2000001cff337230 */ /* 0x004fca0000004100 */
[----:B------:R-:W-:Y:S01]  /*0970*/  FMUL.FTZ R51, R51, R44 ;  /* 0x0000002c33337220 */ /* 0x000fe20000410000 */
[----:B------:R-:W-:Y:S05]  /*0980*/  @P2 BRA `(.L_x_1703) ;  /* 0x0000002000002947 */ /* 0x000fea0003800000 */
[----:B0-----:R-:W-:Y:S05]  /*0990*/  @P0 BRA `(.L_x_1704) ;  /* 0x0000003000000947 */ /* 0x001fea0003800000 */
[----:B------:R-:W-:Y:S05]  /*09a0*/  BRA `(.L_x_1705) ;  /* 0x0000004000007947 */ /* 0x000fea0003800000 */
.L_x_1703:
[----:B0----5:R-:W-:-:S05]  /*09b0*/  HADD2.F32 R54, -RZ, R16.H0_H0 ;  /* 0x20000010ff367230 */ /* 0x021fca0000004100 */
[----:B------:R-:W-:-:S05]  /*09c0*/  FADD.FTZ R51, R54, R51 ;  /* 0x0000003336337221 */ /* 0x000fca0000010000 */
.L_x_1704:
[----:B------:R-:W-:-:S04]  /*09d0*/  F2FP.PACK_AB R47, RZ, R51 ;  /* 0x00000033ff2f723e */ /* 0x000fc800000000ff */
[----:B------:R-:W-:Y:S02]  /*09e0*/  PRMT R20, R47, 0x7610, R20 ;  /* 0x000076102f147816 */ /* 0x000fe40000000014 */
.L_x_1705:
[----:B------:R-:W-:-:S05]  /*09f0*/  HADD2.F32 R53, -RZ, R28.H1_H1 ;  /* 0x3000001cff357230 */ /* 0x000fca0000004100 */
[----:B------:R-:W-:Y:S01]  /*0a00*/  FMUL.FTZ R53, R53, R44 ;  /* 0x0000002c35357220 */ /* 0x000fe20000410000 */
[----:B------:R-:W-:Y:S05]  /*0a10*/  @P2 BRA `(.L_x_1706) ;  /* 0x0000002000002947 */ /* 0x000fea0003800000 */
[----:B------:R-:W-:Y:S05]  /*0a20*/  @P0 BRA `(.L_x_1707) ;  /* 0x0000003000000947 */ /* 0x000fea0003800000 */
[----:B------:R-:W-:Y:S05]  /*0a30*/  BRA `(.L_x_1708) ;  /* 0x0000004000007947 */ /* 0x000fea0003800000 */
.L_x_1706:
[----:B-----5:R-:W-:-:S05]  /*0a40*/  HADD2.F32 R28, -RZ, R16.H1_H1 ;  /* 0x30000010ff1c7230 */ /* 0x020fca0000004100 */
[----:B------:R-:W-:-:S05]  /*0a50*/  FADD.FTZ R53, R28, R53 ;  /* 0x000000351c357221 */ /* 0x000fca0000010000 */
.L_x_1707:
[----:B------:R-:W-:-:S04]  /*0a60*/  F2FP.PACK_AB R28, RZ, R53 ;  /* 0x00000035ff1c723e */ /* 0x000fc800000000ff */
[----:B------:R-:W-:Y:S02]  /*0a70*/  PRMT R20, R20, 0x5410, R28 ;  /* 0x0000541014147816 */ /* 0x000fe4000000001c */
.L_x_1708:
[----:B------:R-:W-:-:S05]  /*0a80*/  HADD2.F32 R47, -RZ, R29.H0_H0 ;  /* 0x2000001dff2f7230 */ /* 0x000fca0000004100 */
[----:B------:R-:W-:Y:S01]  /*0a90*/  FMUL.FTZ R28, R47, R44 ;  /* 0x0000002c2f1c7220 */ /* 0x000fe20000410000 */
[----:B------:R-:W-:Y:S05]  /*0aa0*/  @P2 BRA `(.L_x_1709) ;  /* 0x0000002000002947 */ /* 0x000fea0003800000 */
[----:B------:R-:W-:Y:S05]  /*0ab0*/  @P0 BRA `(.L_x_1710) ;  /* 0x0000003000000947 */ /* 0x000fea0003800000 */
[----:B------:R-:W-:Y:S05]  /*0ac0*/  BRA `(.L_x_1711) ;  /* 0x0000004000007947 */ /* 0x000fea0003800000 */
.L_x_1709:
[----:B-----5:R-:W-:-:S05]  /*0ad0*/  HADD2.F32 R47, -RZ, R17.H0_H0 ;  /* 0x20000011ff2f7230 */ /* 0x020fca0000004100 */
[----:B------:R-:W-:-:S05]  /*0ae0*/  FADD.FTZ R28, R47, R28 ;  /* 0x0000001c2f1c7221 */ /* 0x000fca0000010000 */
.L_x_1710:
[----:B------:R-:W-:-:S04]  /*0af0*/  F2FP.PACK_AB R47, RZ, R28 ;  /* 0x0000001cff2f723e */ /* 0x000fc800000000ff */
[----:B------:R-:W-:Y:S02]  /*0b00*/  PRMT R21, R47, 0x7610, R21 ;  /* 0x000076102f157816 */ /* 0x000fe40000000015 */
.L_x_1711:
[----:B------:R-:W-:-:S05]  /*0b10*/  HADD2.F32 R29, -RZ, R29.H1_H1 ;  /* 0x3000001dff1d7230 */ /* 0x000fca0000004100 */
[----:B------:R-:W-:Y:S01]  /*0b20*/  FMUL.FTZ R54, R29, R44 ;  /* 0x0000002c1d367220 */ /* 0x000fe20000410000 */
[----:B------:R-:W-:Y:S05]  /*0b30*/  @P2 BRA `(.L_x_1712) ;  /* 0x0000002000002947 */ /* 0x000fea0003800000 */
[----:B------:R-:W-:Y:S05]  /*0b40*/  @P0 BRA `(.L_x_1713) ;  /* 0x0000003000000947 */ /* 0x000fea0003800000 */
[----:B------:R-:W-:Y:S05]  /*0b50*/  BRA `(.L_x_1714) ;  /* 0x0000004000007947 */ /* 0x000fea0003800000 */
.L_x_1712:
[----:B-----5:R-:W-:-:S05]  /*0b60*/  HADD2.F32 R29, -RZ, R17.H1_H1 ;  /* 0x30000011ff1d7230 */ /* 0x020fca0000004100 */
[----:B------:R-:W-:-:S05]  /*0b70*/  FADD.FTZ R54, R29, R54 ;  /* 0x000000361d367221 */ /* 0x000fca0000010000 */
.L_x_1713:
[----:B------:R-:W-:-:S04]  /*0b80*/  F2FP.PACK_AB R29, RZ, R54 ;  /* 0x00000036ff1d723e */ /* 0x000fc800000000ff */
[----:B------:R-:W-:Y:S02]  /*0b90*/  PRMT R21, R21, 0x5410, R29 ;  /* 0x0000541015157816 */ /* 0x000fe4000000001d */
.L_x_1714:
[----:B------:R-:W-:-:S05]  /*0ba0*/  HADD2.F32 R29, -RZ, R30.H0_H0 ;  /* 0x2000001eff1d7230 */ /* 0x000fca0000004100 */
[----:B------:R-:W-:Y:S01]  /*0bb0*/  FMUL.FTZ R29, R29, R44 ;  /* 0x0000002c1d1d7220 */ /* 0x000fe20000410000 */
[----:B------:R-:W-:Y:S05]  /*0bc0*/  @P2 BRA `(.L_x_1715) ;  /* 0x0000002000002947 */ /* 0x000fea0003800000 */
[----:B------:R-:W-:Y:S05]  /*0bd0*/  @P0 BRA `(.L_x_1716) ;  /* 0x0000003000000947 */ /* 0x000fea0003800000 */
[----:B------:R-:W-:Y:S05]  /*0be0*/  BRA `(.L_x_1717) ;  /* 0x0000004000007947 */ /* 0x000fea0003800000 */
.L_x_1715:
[----:B-----5:R-:W-:-:S05]  /*0bf0*/  HADD2.F32 R56, -RZ, R18.H0_H0 ;  /* 0x20000012ff387230 */ /* 0x020fca0000004100 */
[----:B------:R-:W-:-:S05]  /*0c00*/  FADD.FTZ R29, R56, R29 ;  /* 0x0000001d381d7221 */ /* 0x000fca0000010000 */
.L_x_1716:
[----:B------:R-:W-:-:S04]  /*0c10*/  F2FP.PACK_AB R47, RZ, R29 ;  /* 0x0000001dff2f723e */ /* 0x000fc800000000ff */
[----:B------:R-:W-:Y:S02]  /*0c20*/  PRMT R22, R47, 0x7610, R22 ;  /* 0x000076102f167816 */ /* 0x000fe40000000016 */
.L_x_1717:
[----:B------:R-:W-:-:S05]  /*0c30*/  HADD2.F32 R55, -RZ, R30.H1_H1 ;  /* 0x3000001eff377230 */ /* 0x000fca0000004100 */
[----:B------:R-:W-:Y:S01]  /*0c40*/  FMUL.FTZ R55, R55, R44 ;  /* 0x0000002c37377220 */ /* 0x000fe20000410000 */
[----:B------:R-:W-:Y:S05]  /*0c50*/  @P2 BRA `(.L_x_1718) ;  /* 0x0000002000002947 */ /* 0x000fea0003800000 */
[----:B------:R-:W-:Y:S05]  /*0c60*/  @P0 BRA `(.L_x_1719) ;  /* 0x0000003000000947 */ /* 0x000fea0003800000 */
[----:B------:R-:W-:Y:S05]  /*0c70*/  BRA `(.L_x_1720) ;  /* 0x0000004000007947 */ /* 0x000fea0003800000 */
.L_x_1718:
[----:B-----5:R-:W-:-:S05]  /*0c80*/  HADD2.F32 R30, -RZ, R18.H1_H1 ;  /* 0x30000012ff1e7230 */ /* 0x020fca0000004100 */
[----:B------:R-:W-:-:S05]  /*0c90*/  FADD.FTZ R55, R30, R55 ;  /* 0x000000371e377221 */ /* 0x000fca0000010000 */
.L_x_1719:
[----:B------:R-:W-:-:S04]  /*0ca0*/  F2FP.PACK_AB R30, RZ, R55 ;  /* 0x00000037ff1e723e */ /* 0x000fc800000000ff */
[----:B------:R-:W-:Y:S02]  /*0cb0*/  PRMT R22, R22, 0x5410, R30 ;  /* 0x0000541016167816 */ /* 0x000fe4000000001e */
.L_x_1720:
[----:B------:R-:W-:-:S05]  /*0cc0*/  HADD2.F32 R47, -RZ, R31.H0_H0 ;  /* 0x2000001fff2f7230 */ /* 0x000fca0000004100 */
[----:B------:R-:W-:Y:S01]  /*0cd0*/  FMUL.FTZ R30, R47, R44 ;  /* 0x0000002c2f1e7220 */ /* 0x000fe20000410000 */
[----:B------:R-:W-:Y:S05]  /*0ce0*/  @P2 BRA `(.L_x_1721) ;  /* 0x0000002000002947 */ /* 0x000fea0003800000 */
[----:B------:R-:W-:Y:S05]  /*0cf0*/  @P0 BRA `(.L_x_1722) ;  /* 0x0000003000000947 */ /* 0x000fea0003800000 */
[----:B------:R-:W-:Y:S05]  /*0d00*/  BRA `(.L_x_1723) ;  /* 0x0000004000007947 */ /* 0x000fea0003800000 */
.L_x_1721:
[----:B-----5:R-:W-:-:S05]  /*0d10*/  HADD2.F32 R47, -RZ, R19.H0_H0 ;  /* 0x20000013ff2f7230 */ /* 0x020fca0000004100 */
[----:B------:R-:W-:-:S05]  /*0d20*/  FADD.FTZ R30, R47, R30 ;  /* 0x0000001e2f1e7221 */ /* 0x000fca0000010000 */
.L_x_1722:
[----:B------:R-:W-:-:S04]  /*0d30*/  F2FP.PACK_AB R47, RZ, R30 ;  /* 0x0000001eff2f723e */ /* 0x000fc800000000ff */
[----:B------:R-:W-:Y:S02]  /*0d40*/  PRMT R23, R47, 0x7610, R23 ;  /* 0x000076102f177816 */ /* 0x000fe40000000017 */
.L_x_1723:
[----:B------:R-:W-:-:S05]  /*0d50*/  HADD2.F32 R31, -RZ, R31.H1_H1 ;  /* 0x3000001fff1f7230 */ /* 0x000fca0000004100 */
[----:B------:R-:W-:Y:S01]  /*0d60*/  FMUL.FTZ R31, R31, R44 ;  /* 0x0000002c1f1f7220 */ /* 0x000fe20000410000 */
[----:B------:R-:W-:Y:S05]  /*0d70*/  @P2 BRA `(.L_x_1724) ;  /* 0x0000002000002947 */ /* 0x000fea0003800000 */
[----:B------:R-:W-:Y:S05]  /*0d80*/  @P0 BRA `(.L_x_1725) ;  /* 0x0000003000000947 */ /* 0x000fea0003800000 */
[----:B------:R-:W-:Y:S05]  /*0d90*/  BRA `(.L_x_1726) ;  /* 0x0000004000007947 */ /* 0x000fea0003800000 */
.L_x_1724:
[----:B-----5:R-:W-:-:S05]  /*0da0*/  HADD2.F32 R44, -RZ, R19.H1_H1 ;  /* 0x30000013ff2c7230 */ /* 0x020fca0000004100 */
[----:B------:R-:W-:-:S05]  /*0db0*/  FADD.FTZ R31, R44, R31 ;  /* 0x0000001f2c1f7221 */ /* 0x000fca0000010000 */
.L_x_1725:
[----:B------:R-:W-:-:S04]  /*0dc0*/  F2FP.PACK_AB R44, RZ, R31 ;  /* 0x0000001fff2c723e */ /* 0x000fc800000000ff */
[----:B------:R-:W-:Y:S02]  /*0dd0*/  PRMT R23, R23, 0x5410, R44 ;  /* 0x0000541017177816 */ /* 0x000fe4000000002c */
.L_x_1726:
        /* <DEDUP_REMOVED lines=22> */
.L_x_1731:
        /* <DEDUP_REMOVED lines=52> */
.L_x_1732:
[----:B------:R-:W-:Y:S01]  /*1280*/  FMUL.FTZ R57, R56, R56 ;  /* 0x0000003838397220 */ /* 0x000fe20000410000 */
[----:B------:R-:W-:Y:S01]  /*1290*/  ISETP.NE.AND P2, PT, RZ, UR6, PT ;  /* 0x00000006ff007c0c */ /* 0x000fe2000bf45270 */
[----:B-1----:R-:W-:Y:S01]  /*12a0*/  FADD.FTZ R61, R58, R59 ;  /* 0x0000003b3a3d7221 */ /* 0x002fe20000010000 */
[----:B------:R-:W-:Y:S02]  /*12b0*/  MOV R44, c[0x0][0x1e0] ;  /* 0x00007800002c7a02 */ /* 0x000fe40000000f00 */
[----:B------:R-:W-:Y:S02]  /*12c0*/  FSEL R57, R57, RZ, P2 ;  /* 0x000000ff39397208 */ /* 0x000fe40001000000 */
[----:B------:R-:W-:Y:S01]  /*12d0*/  MOV R47, 0x4 ;  /* 0x00000004002f7802 */ /* 0x000fe20000000f00 */
[----:B------:R-:W-:-:S04]  /*12e0*/  FFMA.FTZ R44, R61, R44, c[0x0][0x228] ;  /* 0x00008a003d2c7623 */ /* 0x000fc8000001002c */
[----:B------:R-:W-:Y:S01]  /*12f0*/  FADD.FTZ R44, R44, R57 ;  /* 0x000000392c2c7221 */ /* 0x000fe20000010000 */
[----:B------:R-:W-:Y:S01]  /*1300*/  FSEL R57, R56, RZ, !P2 ;  /* 0x000000ff38397208 */ /* 0x000fe20005000000 */
[----:B0-----:R-:W-:-:S04]  /*1310*/  @!P1 IMAD.WIDE R58, R10, R47, c[0x0][0x1a0] ;  /* 0x000068000a3a9625 */ /* 0x001fc800078e022f */
[----:B------:R-:W0:Y:S01]  /*1320*/  MUFU.RSQ R44, R44 ;  /* 0x0000002c002c7308 */ /* 0x000e220000001400 */
[----:B------:R1:W-:Y:S01]  /*1330*/  @!P1 STG.E [R58.64], R56 ;  /* 0x000000383a009986 */ /* 0x0003e2000c101904 */
[C---:B------:R-:W-:Y:S02]  /*1340*/  FADD.FTZ R50, -R57.reuse, R50 ;  /* 0x0000003239327221 */ /* 0x040fe40000010100 */
[C---:B------:R-:W-:Y:S02]  /*1350*/  FADD.FTZ R33, -R57.reuse, R33 ;  /* 0x0000002139217221 */ /* 0x040fe40000010100 */
[C---:B------:R-:W-:Y:S02]  /*1360*/  FADD.FTZ R35, -R57.reuse, R35 ;  /* 0x0000002339237221 */ /* 0x040fe40000010100 */
[C---:B------:R-:W-:Y:S02]  /*1370*/  FADD.FTZ R61, -R57.reuse, R48 ;  /* 0x00000030393d7221 */ /* 0x040fe40000010100 */
[----:B------:R-:W-:-:S02]  /*1380*/  FADD.FTZ R46, -R57, R46 ;  /* 0x0000002e392e7221 */ /* 0x000fc40000010100 */
[C---:B------:R-:W-:Y:S02]  /*1390*/  FADD.FTZ R49, -R57.reuse, R49 ;  /* 0x0000003139317221 */ /* 0x040fe40000010100 */
[C---:B-1----:R-:W-:Y:S01]  /*13a0*/  FADD.FTZ R59, -R57.reuse, R34 ;  /* 0x00000022393b7221 */ /* 0x042fe20000010100 */
[----:B------:R-:W-:Y:S01]  /*13b0*/  HADD2.F32 R34, -RZ, R15.H1_H1 ;  /* 0x3000000fff227230 */ /* 0x000fe20000004100 */
        /* <DEDUP_REMOVED lines=8> */
[----:B------:R-:W-:Y:S01]  /*1440*/  FADD.FTZ R57, -R57, R31 ;  /* 0x0000001f39397221 */ /* 0x000fe20000010100 */
[----:B------:R-:W-:Y:S01]  /*1450*/  HADD2.F32 R31, -RZ, R15.H0_H0 ;  /* 0x2000000fff1f7230 */ /* 0x000fe20000004100 */
[----:B0-----:R-:W-:-:S02]  /*1460*/  FMUL.FTZ R50, R44, R50 ;  /* 0x000000322c327220 */ /* 0x001fc40000410000 */
[----:B------:R-:W-:Y:S02]  /*1470*/  FMUL.FTZ R52, R44, R52 ;  /* 0x000000342c347220 */ /* 0x000fe40000410000 */
[----:B------:R-:W-:Y:S01]  /*1480*/  FFMA.FTZ R31, R50, R31, R3 ;  /* 0x0000001f321f7223 */ /* 0x000fe20000010003 */
[--C-:B------:R-:W-:Y:S01]  /*1490*/  HADD2.F32 R50, -RZ, R14.reuse.H1_H1 ;  /* 0x3000000eff327230 */ /* 0x100fe20000004100 */
[----:B------:R-:W-:Y:S02]  /*14a0*/  FMUL.FTZ R49, R44, R49 ;  /* 0x000000312c317220 */ /* 0x000fe40000410000 */
[----:B------:R-:W-:Y:S02]  /*14b0*/  FFMA.FTZ R52, R52, R34, R2 ;  /* 0x0000002234347223 */ /* 0x000fe40000010002 */
[----:B------:R-:W-:Y:S01]  /*14c0*/  FMUL.FTZ R34, R44, R46 ;  /* 0x0000002e2c227220 */ /* 0x000fe20000410000 */
[----:B------:R-:W-:Y:S01]  /*14d0*/  HADD2.F32 R46, -RZ, R14.H0_H0 ;  /* 0x2000000eff2e7230 */ /* 0x000fe20000004100 */
[----:B------:R-:W-:Y:S01]  /*14e0*/  FFMA.FTZ R49, R49, R50, R4 ;  /* 0x0000003231317223 */ /* 0x000fe20000010004 */
[----:B------:R-:W-:Y:S01]  /*14f0*/  F2FP.PACK_AB R31, R52, R31 ;  /* 0x0000001f341f723e */ /* 0x000fe200000000ff */
[----:B------:R-:W-:Y:S01]  /*1500*/  FMUL.FTZ R50, R44, R33 ;  /* 0x000000212c327220 */ /* 0x000fe20000410000 */
[----:B------:R-:W-:Y:S01]  /*1510*/  HADD2.F32 R33, -RZ, R12.H0_H0 ;  /* 0x2000000cff217230 */ /* 0x000fe20000004100 */
[----:B------:R-:W-:Y:S01]  /*1520*/  FFMA.FTZ R34, R34, R46, R5 ;  /* 0x0000002e22227223 */ /* 0x000fe20000010005 */
[----:B------:R-:W-:Y:S01]  /*1530*/  HADD2.F32 R46, -RZ, R13.H0_H0 ;  /* 0x2000000dff2e7230 */ /* 0x000fe20000004100 */
[----:B------:R-:W-:-:S02]  /*1540*/  FMUL.FTZ R48, R44, R59 ;  /* 0x0000003b2c307220 */ /* 0x000fc40000410000 */
[----:B------:R-:W-:Y:S01]  /*1550*/  FMUL.FTZ R59, R44, R61 ;  /* 0x0000003d2c3b7220 */ /* 0x000fe20000410000 */
[----:B------:R-:W-:Y:S01]  /*1560*/  HADD2.F32 R61, -RZ, R12.H1_H1 ;  /* 0x3000000cff3d7230 */ /* 0x000fe20000004100 */
[----:B------:R-:W-:Y:S01]  /*1570*/  FFMA.FTZ R50, R50, R33, R9 ;  /* 0x0000002132327223 */ /* 0x000fe20000010009 */
[----:B------:R-:W-:Y:S01]  /*1580*/  HADD2.F32 R33, -RZ, R27.H0_H0 ;  /* 0x2000001bff217230 */ /* 0x000fe20000004100 */
[C---:B------:R-:W-:Y:S02]  /*1590*/  FMUL.FTZ R35, R44.reuse, R35 ;  /* 0x000000232c237220 */ /* 0x040fe40000410000 */
[----:B------:R-:W-:Y:S02]  /*15a0*/  FMUL.FTZ R30, R44, R30 ;  /* 0x0000001e2c1e7220 */ /* 0x000fe40000410000 */
[----:B------:R-:W-:Y:S01]  /*15b0*/  FFMA.FTZ R48, R48, R46, R7 ;  /* 0x0000002e30307223 */ /* 0x000fe20000010007 */
[----:B------:R-:W-:Y:S01]  /*15c0*/  HADD2.F32 R46, -RZ, R13.H1_H1 ;  /* 0x3000000dff2e7230 */ /* 0x000fe20000004100 */
[----:B------:R-:W-:-:S02]  /*15d0*/  FFMA.FTZ R61, R35, R61, R8 ;  /* 0x0000003d233d7223 */ /* 0x000fc40000010008 */
[----:B------:R-:W-:Y:S01]  /*15e0*/  FFMA.FTZ R35, R30, R33, R39 ;  /* 0x000000211e237223 */ /* 0x000fe20000010027 */
[----:B------:R-:W-:Y:S01]  /*15f0*/  HADD2.F32 R30, -RZ, R27.H1_H1 ;  /* 0x3000001bff1e7230 */ /* 0x000fe20000004100 */
[C---:B------:R-:W-:Y:S01]  /*1600*/  FMUL.FTZ R33, R44.reuse, R28 ;  /* 0x0000001c2c217220 */ /* 0x040fe20000410000 */
[----:B------:R-:W-:Y:S01]  /*1610*/  HADD2.F32 R28, -RZ, R25.H0_H0 ;  /* 0x20000019ff1c7230 */ /* 0x000fe20000004100 */
[C---:B------:R-:W-:Y:S02]  /*1620*/  FMUL.FTZ R52, R44.reuse, R57 ;  /* 0x000000392c347220 */ /* 0x040fe40000410000 */
[----:B------:R-:W-:Y:S01]  /*1630*/  FFMA.FTZ R59, R59, R46, R6 ;  /* 0x0000002e3b3b7223 */ /* 0x000fe20000010006 */
[--C-:B------:R-:W-:Y:S01]  /*1640*/  HADD2.F32 R46, -RZ, R24.reuse.H0_H0 ;  /* 0x20000018ff2e7230 */ /* 0x100fe20000004100 */
[----:B------:R-:W-:Y:S02]  /*1650*/  FMUL.FTZ R51, R44, R51 ;  /* 0x000000332c337220 */ /* 0x000fe40000410000 */
[----:B------:R-:W-:Y:S01]  /*1660*/  FFMA.FTZ R52, R52, R30, R43 ;  /* 0x0000001e34347223 */ /* 0x000fe2000001002b */
[----:B------:R-:W-:Y:S01]  /*1670*/  HADD2.F32 R30, -RZ, R24.H1_H1 ;  /* 0x30000018ff1e7230 */ /* 0x000fe20000004100 */
[----:B------:R-:W-:-:S02]  /*1680*/  FFMA.FTZ R33, R33, R28, R36 ;  /* 0x0000001c21217223 */ /* 0x000fc40000010024 */
[----:B------:R-:W-:Y:S01]  /*1690*/  FMUL.FTZ R28, R44, R53 ;  /* 0x000000352c1c7220 */ /* 0x000fe20000410000 */
[----:B------:R-:W-:Y:S01]  /*16a0*/  F2FP.PACK_AB R35, R52, R35 ;  /* 0x000000233423723e */ /* 0x000fe200000000ff */
[----:B------:R-:W-:Y:S02]  /*16b0*/  FFMA.FTZ R46, R51, R46, R0 ;  /* 0x0000002e332e7223 */ /* 0x000fe40000010000 */
[C---:B------:R-:W-:Y:S01]  /*16c0*/  FMUL.FTZ R57, R44.reuse, R54 ;  /* 0x000000362c397220 */ /* 0x040fe20000410000 */
[----:B------:R-:W-:Y:S01]  /*16d0*/  HADD2.F32 R54, -RZ, R25.H1_H1 ;  /* 0x30000019ff367230 */ /* 0x000fe20000004100 */
[C---:B------:R-:W-:Y:S02]  /*16e0*/  FMUL.FTZ R29, R44.reuse, R29 ;  /* 0x0000001d2c1d7220 */ /* 0x040fe40000410000 */
[----:B------:R-:W-:Y:S02]  /*16f0*/  FMUL.FTZ R51, R44, R55 ;  /* 0x000000372c337220 */ /* 0x000fe40000410000 */
[----:B------:R-:W-:Y:S01]  /*1700*/  FFMA.FTZ R55, R28, R30, R11 ;  /* 0x0000001e1c377223 */ /* 0x000fe2000001000b */
[----:B------:R-:W-:Y:S01]  /*1710*/  F2FP.PACK_AB R30, R49, R34 ;  /* 0x00000022311e723e */ /* 0x000fe200000000ff */
[----:B------:R-:W-:Y:S01]  /*1720*/  FFMA.FTZ R34, R42, R29, R37 ;  /* 0x0000001d2a227223 */ /* 0x000fe20000010025 */
[----:B------:R-:W-:Y:S01]  /*1730*/  F2FP.PACK_AB R29, R59, R48 ;  /* 0x000000303b1d723e */ /* 0x000fe200000000ff */
[----:B------:R-:W-:Y:S01]  /*1740*/  FFMA.FTZ R51, R45, R51, R40 ;  /* 0x000000332d337223 */ /* 0x000fe20000010028 */
[----:B------:R-:W-:Y:S01]  /*1750*/  F2FP.PACK_AB R28, R61, R50 ;  /* 0x000000323d1c723e */ /* 0x000fe200000000ff */
[----:B------:R-:W-:Y:S01]  /*1760*/  FFMA.FTZ R54, R57, R54, R38 ;  /* 0x0000003639367223 */ /* 0x000fe20000010026 */
[----:B------:R-:W-:Y:S01]  /*1770*/  LEA R50, P2, R26, c[0x0][0x208], 0x4 ;  /* 0x000082001a327a11 */ /* 0x000fe200078420ff */
[----:B------:R-:W-:Y:S01]  /*1780*/  @!P1 IMAD.WIDE R52, R10, R47, c[0x0][0x1a8] ;  /* 0x00006a000a349625 */ /* 0x000fe200078e022f */
[----:B------:R-:W-:-:S02]  /*1790*/  LEA R48, P3, R32, c[0x0][0x208], 0x4 ;  /* 0x0000820020307a11 */ /* 0x000fc400078620ff */
[----:B------:R-:W-:Y:S01]  /*17a0*/  F2FP.PACK_AB R34, R51, R34 ;  /* 0x000000223322723e */ /* 0x000fe200000000ff */
[----:B------:R-:W-:Y:S01]  /*17b0*/  IMAD R10, R47, c[0x0][0x160], R10 ;  /* 0x000058002f0a7a24 */ /* 0x000fe200078e020a */
[----:B------:R-:W-:Y:S01]  /*17c0*/  LEA.HI.X R51, R26, c[0x0][0x20c], RZ, 0x4, P2 ;  /* 0x000083001a337a11 */ /* 0x000fe200010f24ff */
[----:B------:R0:W-:Y:S01]  /*17d0*/  @!P1 STG.E [R52.64], R44 ;  /* 0x0000002c34009986 */ /* 0x0001e2000c101904 */
[----:B------:R-:W-:Y:S02]  /*17e0*/  LEA.HI.X R49, R32, c[0x0][0x20c], RZ, 0x4, P3 ;  /* 0x0000830020317a11 */ /* 0x000fe400018f24ff */
[----:B------:R-:W-:Y:S01]  /*17f0*/  F2FP.PACK_AB R33, R54, R33 ;  /* 0x000000213621723e */ /* 0x000fe200000000ff */
[----:B------:R0:W-:Y:S01]  /*1800*/  STG.E.128 [R50.64], R28 ;  /* 0x0000001c32007986 */ /* 0x0001e2000c101d04 */
[----:B------:R-:W-:Y:S02]  /*1810*/  F2FP.PACK_AB R32, R55, R46 ;  /* 0x0000002e3720723e */ /* 0x000fe400000000ff */
[----:B------:R-:W-:-:S03]  /*1820*/  ISETP.GE.AND P1, PT, R10, c[0x0][0x164], PT ;  /* 0x000059000a007a0c */ /* 0x000fc60003f26270 */
[----:B------:R0:W-:Y:S10]  /*1830*/  STG.E.128 [R48.64], R32 ;  /* 0x0000002030007986 */ /* 0x0001f4000c101d04 */
[----:B0----5:R-:W-:Y:S01]  /*1840*/  @P1 CALL.REL.NOINC `(.L_x_1729) ;  /* 0x0000001000001944 */ /* 0x021fe20003c00000 */
[----:B------:R-:W-:Y:S05]  /*1850*/  BRA `(.L_x_1730) ;  /* 0xffffeaa000007947 */ /* 0x000fea000383ffff */
.L_x_1729:
[----:B------:R-:W-:Y:S05]  /*1860*/  EXIT ;  /* 0x000000000000794d */ /* 0x000fea0003800000 */
.L_x_1727:
[----:B------:R-:W-:Y:S01]  /*1870*/  HFMA2.MMA R57, -RZ, RZ, 0, 5.9604644775390625e-08 ;  /* 0x00000001ff397435 */ /* 0x000fe200000001ff */
[----:B------:R-:W-:-:S02]  /*1880*/  MOV R59, R56 ;  /* 0x00000038003b7202 */ /* 0x000fc40000000f00 */
[----:B------:R-:W-:Y:S02]  /*1890*/  MOV R58, 0x1f ;  /* 0x0000001f003a7802 */ /* 0x000fe40000000f00 */
[----:B------:R-:W-:Y:S02]  /*18a0*/  MOV R47, 0xffffffff ;  /* 0xffffffff002f7802 */ /* 0x000fe40000000f00 */
[----:B------:R-:W-:Y:S02]  /*18b0*/  MOV R44, 0x18d0 ;  /* 0x000018d0002c7802 */ /* 0x000fe40000000f00 */
[----:B-----5:R-:W-:Y:S05]  /*18c0*/  CALL.REL.NOINC `($__internal_17_$__cuda_sm70_shflsync_bfly_p) ;  /* 0x0000058000007944 */ /* 0x020fea0003c00000 */
[----:B01----:R-:W-:Y:S05]  /*18d0*/  BRA `(.L_x_1731) ;  /* 0xfffff66000007947 */ /* 0x003fea000383ffff */
.L_x_1728:
[----:B------:R-:W-:Y:S01]  /*18e0*/  HFMA2.MMA R57, -RZ, RZ, 0, 1.1920928955078125e-07 ;  /* 0x00000002ff397435 */ /* 0x000fe200000001ff */
[----:B------:R-:W-:Y:S02]  /*18f0*/  MOV R58, 0x1f ;  /* 0x0000001f003a7802 */ /* 0x000fe40000000f00 */
[----:B------:R-:W-:Y:S02]  /*1900*/  MOV R47, 0xffffffff ;  /* 0xffffffff002f7802 */ /* 0x000fe40000000f00 */
[----:B------:R-:W-:Y:S02]  /*1910*/  MOV R44, 0x1930 ;  /* 0x00001930002c7802 */ /* 0x000fe40000000f00 */
[----:B0----5:R-:W-:Y:S05]  /*1920*/  CALL.REL.NOINC `($__internal_17_$__cuda_sm70_shflsync_bfly_p) ;  /* 0x0000052000007944 */ /* 0x021fea0003c00000 */
[----:B0-----:R-:W-:Y:S01]  /*1930*/  HFMA2.MMA R57, -RZ, RZ, 0, 2.384185791015625e-07 ;  /* 0x00000004ff397435 */ /* 0x001fe200000001ff */
[----:B-1----:R-:W-:Y:S01]  /*1940*/  FADD.FTZ R59, R59, R58 ;  /* 0x0000003a3b3b7221 */ /* 0x002fe20000010000 */
[----:B------:R-:W-:-:S02]  /*1950*/  MOV R58, 0x1f ;  /* 0x0000001f003a7802 */ /* 0x000fc40000000f00 */
[----:B------:R-:W-:Y:S02]  /*1960*/  MOV R47, 0xffffffff ;  /* 0xffffffff002f7802 */ /* 0x000fe40000000f00 */
[----:B------:R-:W-:Y:S02]  /*1970*/  MOV R44, 0x1990 ;  /* 0x00001990002c7802 */ /* 0x000fe40000000f00 */
[----:B------:R-:W-:Y:S05]  /*1980*/  CALL.REL.NOINC `($__internal_17_$__cuda_sm70_shflsync_bfly_p) ;  /* 0x000004c000007944 */ /* 0x000fea0003c00000 */
[----:B0-----:R-:W-:Y:S01]  /*1990*/  HFMA2.MMA R57, -RZ, RZ, 0, 4.76837158203125e-07 ;  /* 0x00000008ff397435 */ /* 0x001fe200000001ff */
[----:B-1----:R-:W-:Y:S01]  /*19a0*/  FADD.FTZ R59, R59, R58 ;  /* 0x0000003a3b3b7221 */ /* 0x002fe20000010000 */
[----:B------:R-:W-:Y:S02]  /*19b0*/  MOV R58, 0x1f ;  /* 0x0000001f003a7802 */ /* 0x000fe40000000f00 */
[----:B------:R-:W-:Y:S02]  /*19c0*/  MOV R47, 0xffffffff ;  /* 0xffffffff002f7802 */ /* 0x000fe40000000f00 */
[----:B------:R-:W-:Y:S02]  /*19d0*/  MOV R44, 0x19f0 ;  /* 0x000019f0002c7802 */ /* 0x000fe40000000f00 */
[----:B------:R-:W-:Y:S05]  /*19e0*/  CALL.REL.NOINC `($__internal_17_$__cuda_sm70_shflsync_bfly_p) ;  /* 0x0000046000007944 */ /* 0x000fea0003c00000 */
[----:B0-----:R-:W-:Y:S01]  /*19f0*/  HFMA2.MMA R57, -RZ, RZ, 0, 9.5367431640625e-07 ;  /* 0x00000010ff397435 */ /* 0x001fe200000001ff */
[----:B-1----:R-:W-:Y:S01]  /*1a00*/  FADD.FTZ R59, R59, R58 ;  /* 0x0000003a3b3b7221 */ /* 0x002fe20000010000 */
[----:B------:R-:W-:-:S02]  /*1a10*/  MOV R58, 0x1f ;  /* 0x0000001f003a7802 */ /* 0x000fc40000000f00 */
[----:B------:R-:W-:Y:S02]  /*1a20*/  MOV R47, 0xffffffff ;  /* 0xffffffff002f7802 */ /* 0x000fe40000000f00 */
[----:B------:R-:W-:Y:S02]  /*1a30*/  MOV R44, 0x1a50 ;  /* 0x00001a50002c7802 */ /* 0x000fe40000000f00 */
[----:B------:R-:W-:Y:S05]  /*1a40*/  CALL.REL.NOINC `($__internal_17_$__cuda_sm70_shflsync_bfly_p) ;  /* 0x0000040000007944 */ /* 0x000fea0003c00000 */
[----:B-1----:R-:W-:Y:S01]  /*1a50*/  FADD.FTZ R56, R59, R58 ;  /* 0x0000003a3b387221 */ /* 0x002fe20000010000 */
[----:B0-----:R-:W-:Y:S01]  /*1a60*/  HFMA2.MMA R57, -RZ, RZ, 0, 5.9604644775390625e-08 ;  /* 0x00000001ff397435 */ /* 0x001fe200000001ff */
[----:B------:R-:W-:Y:S02]  /*1a70*/  MOV R58, 0x1f ;  /* 0x0000001f003a7802 */ /* 0x000fe40000000f00 */
[----:B------:R-:W-:-:S04]  /*1a80*/  FMUL.FTZ R56, R56, c[0x0][0x1e0] ;  /* 0x0000780038387a20 */ /* 0x000fc80000410000 */
[C---:B------:R-:W-:Y:S02]  /*1a90*/  FADD.FTZ R44, -R56.reuse, R33 ;  /* 0x00000021382c7221 */ /* 0x040fe40000010100 */
[----:B------:R-:W-:Y:S02]  /*1aa0*/  FADD.FTZ R47, -R56, R35 ;  /* 0x00000023382f7221 */ /* 0x000fe40000010100 */
[----:B------:R-:W-:Y:S02]  /*1ab0*/  FFMA.FTZ R44, R44, R44, RZ ;  /* 0x0000002c2c2c7223 */ /* 0x000fe400000100ff */
[C---:B------:R-:W-:Y:S02]  /*1ac0*/  FADD.FTZ R59, -R56.reuse, R31 ;  /* 0x0000001f383b7221 */ /* 0x040fe40000010100 */
        /* <DEDUP_REMOVED lines=30> */
[----:B------:R-:W-:Y:S05]  /*1cb0*/  CALL.REL.NOINC `($__internal_17_$__cuda_sm70_shflsync_bfly_p) ;  /* 0x0000019000007944 */ /* 0x000fea0003c00000 */
[----:B0-----:R-:W-:Y:S01]  /*1cc0*/  HFMA2.MMA R57, -RZ, RZ, 0, 1.1920928955078125e-07 ;  /* 0x00000002ff397435 */ /* 0x001fe200000001ff */
[----:B-1----:R-:W-:Y:S01]  /*1cd0*/  FADD.FTZ R59, R59, R58 ;  /* 0x0000003a3b3b7221 */ /* 0x002fe20000010000 */
[----:B------:R-:W-:Y:S02]  /*1ce0*/  MOV R58, 0x1f ;  /* 0x0000001f003a7802 */ /* 0x000fe40000000f00 */
[----:B------:R-:W-:Y:S02]  /*1cf0*/  MOV R47, 0xffffffff ;  /* 0xffffffff002f7802 */ /* 0x000fe40000000f00 */
[----:B------:R-:W-:Y:S02]  /*1d00*/  MOV R44, 0x1d20 ;  /* 0x00001d20002c7802 */ /* 0x000fe40000000f00 */
[----:B------:R-:W-:Y:S05]  /*1d10*/  CALL.REL.NOINC `($__internal_17_$__cuda_sm70_shflsync_bfly_p) ;  /* 0x0000013000007944 */ /* 0x000fea0003c00000 */
[----:B0-----:R-:W-:Y:S01]  /*1d20*/  HFMA2.MMA R57, -RZ, RZ, 0, 2.384185791015625e-07 ;  /* 0x00000004ff397435 */ /* 0x001fe200000001ff */
[----:B-1----:R-:W-:Y:S01]  /*1d30*/  FADD.FTZ R59, R59, R58 ;  /* 0x0000003a3b3b7221 */ /* 0x002fe20000010000 */
[----:B------:R-:W-:Y:S02]  /*1d40*/  MOV R58, 0x1f ;  /* 0x0000001f003a7802 */ /* 0x000fe40000000f00 */
[----:B------:R-:W-:-:S02]  /*1d50*/  MOV R47, 0xffffffff ;  /* 0xffffffff002f7802 */ /* 0x000fc40000000f00 */
        /* <DEDUP_REMOVED lines=10> */
[----:B------:R-:W-:Y:S02]  /*1e00*/  MOV R58, 0x1f ;  /* 0x0000001f003a7802 */ /* 0x000fe40000000f00 */
[----:B------:R-:W-:-:S02]  /*1e10*/  MOV R47, 0xffffffff ;  /* 0xffffffff002f7802 */ /* 0x000fc40000000f00 */
[----:B------:R-:W-:Y:S02]  /*1e20*/  MOV R44, 0x1e40 ;  /* 0x00001e40002c7802 */ /* 0x000fe40000000f00 */
[----:B------:R-:W-:Y:S05]  /*1e30*/  CALL.REL.NOINC `($__internal_17_$__cuda_sm70_shflsync_bfly_p) ;  /* 0x0000001000007944 */ /* 0x000fea0003c00000 */
[----:B01----:R-:W-:Y:S05]  /*1e40*/  BRA `(.L_x_1732) ;  /* 0xfffff43000007947 */ /* 0x003fea000383ffff */
        .weak           $__internal_17_$__cuda_sm70_shflsync_bfly_p
        .type           $__internal_17_$__cuda_sm70_shflsync_bfly_p,@function
        .size           $__internal_17_$__cuda_sm70_shflsync_bfly_p,(.L_x_15209 - $__internal_17_$__cuda_sm70_shflsync_bfly_p)
$__internal_17_$__cuda_sm70_shflsync_bfly_p:
[----:B------:R-:W-:Y:S01]  /*1e50*/  HFMA2.MMA R61, -RZ, RZ, 0, 0 ;  /* 0x00000000ff3d7435 */ /* 0x000fe200000001ff */
[----:B------:R-:W-:Y:S01]  /*1e60*/  MOV R60, R44 ;  /* 0x0000002c003c7202 */ /* 0x000fe20000000f00 */
[----:B------:R-:W-:Y:S04]  /*1e70*/  WARPSYNC R47 ;  /* 0x0000002f00007348 */ /* 0x000fe80003800000 */
[----:B------:R0:W1:Y:S01]  /*1e80*/  SHFL.BFLY PT, R58, R59, R57, R58 ;  /* 0x0c0000393b3a7389 */ /* 0x00006200000e003a */
[----:B------:R-:W-:Y:S05]  /*1e90*/  RET.REL.NODEC R60 `(_ZN10layer_norm13ln_fwd_kernelINS_13Kernel_traitsI6__halfS2_S2_S2_fjLj512ELj1ELj4ELj1ELj16ENS_18Kernel_traits_baseILj512ES2_S2_S2_S2_fjLj128EEEEELb0ELb0ELb0ELb1EEEvNS_9FwdParamsE) ;  /* 0xffffe1603c007950 */ /* 0x000fea0003c3ffff */
.L_x_1733:
        /* <DEDUP_REMOVED lines=14> */
.L_x_15209:


//--------------------- .text._ZN10layer_norm13ln_fwd_kernelINS_13Kernel_traitsI6__halfS2_S2_S2_fjLj512ELj1ELj4ELj1ELj16ENS_18Kernel_traits_baseILj512ES2_S2_S2_S2_fjLj128EEEEELb0ELb0ELb1ELb0EEEvNS_9FwdParamsE --------------------------
	.section	.text._ZN10layer_norm13ln_fwd_kernelINS_13Kernel_traitsI6__halfS2_S2_S2_fjLj512ELj1ELj4ELj1ELj16ENS_18Kernel_traits_baseILj512ES2_S2_S2_S2_fjLj128EEEEELb0ELb0ELb1ELb0EEEvNS_9FwdParamsE,"ax",@progbits
	.sectioninfo	@"SHI_REGISTERS=72"
	.align	128
        .global         _ZN10layer_norm13ln_fwd_kernelINS_13Kernel_traitsI6__halfS2_S2_S2_fjLj512ELj1ELj4ELj1ELj16ENS_18Kernel_traits_baseILj512ES2_S2_S2_S2_fjLj128EEEEELb0ELb0ELb1ELb0EEEvNS_9FwdParamsE
        .type           _ZN10layer_norm13ln_fwd_kernelINS_13Kernel_traitsI6__halfS2_S2_S2_fjLj512ELj1ELj4ELj1ELj16ENS_18Kernel_traits_baseILj512ES2_S2_S2_S2_fjLj128EEEEELb0ELb0ELb1ELb0EEEvNS_9FwdParamsE,@function
        .size           _ZN10layer_norm13ln_fwd_kernelINS_13Kernel_traitsI6__halfS2_S2_S2_fjLj512ELj1ELj4ELj1ELj16ENS_18Kernel_traits_baseILj512ES2_S2_S2_S2_fjLj128EEEEELb0ELb0ELb1ELb0EEEvNS_9FwdParamsE,(.L_x_15210 - _ZN10layer_norm13ln_fwd_kernelINS_13Kernel_traitsI6__halfS2_S2_S2_fjLj512ELj1ELj4ELj1ELj16ENS_18Kernel_traits_baseILj512ES2_S2_S2_S2_fjLj128EEEEELb0ELb0ELb1ELb0EEEvNS_9FwdParamsE)
        .other          _ZN10layer_norm13ln_fwd_kernelINS_13Kernel_traitsI6__halfS2_S2_S2_fjLj512ELj1ELj4ELj1ELj16ENS_18Kernel_traits_baseILj512ES2_S2_S2_S2_fjLj128EEEEELb0ELb0ELb1ELb0EEEvNS_9FwdParamsE,@"STO_CUDA_ENTRY STV_DEFAULT"
_ZN10layer_norm13ln_fwd_kernelINS_13Kernel_traitsI6__halfS2_S2_S2_fjLj512ELj1ELj4ELj1ELj16ENS_18Kernel_traits_baseILj512ES2_S2_S2_S2_fjLj128EEEEELb0ELb0ELb1ELb0EEEvNS_9FwdParamsE:
.text._ZN10layer_norm13ln_fwd_kernelINS_13Kernel_traitsI6__halfS2_S2_S2_fjLj512ELj1ELj4ELj1ELj16ENS_18Kernel_traits_baseILj512ES2_S2_S2_S2_fjLj128EEEEELb0ELb0ELb1ELb0EEEvNS_9FwdParamsE:
        /* <DEDUP_REMOVED lines=28> */
.L_x_1735:
[----:B0-----:R-:W-:Y:S05]  /*01c0*/  BSYNC B0 ;  /* 0x0000000000007941 */ /* 0x001fea0003800000 */
.L_x_1734:
[----:B------:R-:W-:Y:S01]  /*01d0*/  BSSY B0, `(.L_x_1736) ;  /* 0x000000c000007945 */ /* 0x000fe20003800000 */
[----:B------:R-:W-:Y:S05]  /*01e0*/  @!P2 BRA `(.L_x_1737) ;  /* 0x000000a00000a947 */ /* 0x000fea0003800000 */
[----:B------:R-:W-:Y:S02]  /*01f0*/  ISETP.NE.U32.AND P0, PT, RZ, c[0x0][0x218], PT ;  /* 0x00008600ff007a0c */ /* 0x000fe40003f05070 */
[----:B------:R-:W-:-:S02]  /*0200*/  MOV R4, 0x10 ;  /* 0x0000001000047802 */ /* 0x000fc40000000f00 */
[----:B------:R-:W-:-:S03]  /*0210*/  ISETP.NE.AND.EX P0, PT, RZ, c[0x0][0x21c], PT, P0 ;  /* 0x00008700ff007a0c */ /* 0x000fc60003f05300 */
[----:B------:R-:W-:-:S06]  /*0220*/  IMAD.WIDE.U32 R4, R3, R4, c[0x0][0x1b0] ;  /* 0x00006c0003047625 */ /* 0x000fcc00078e0004 */
[----:B------:R-:W5:Y:S04]  /*0230*/  LDG.E.128 R4, [R4.64] ;  /* 0x0000000404047981 */ /* 0x000f68000c1e1d00 */
[----:B------:R-:W-:-:S04]  /*0240*/  @P0 LEA R16, P4, R3, c[0x0][0x218], 0x4 ;  /* 0x0000860003100a11 */ /* 0x000fc800078820ff */
[----:B------:R-:W-:-:S05]  /*0250*/  @P0 LEA.HI.X R17, R3, c[0x0][0x21c], RZ, 0x4, P4 ;  /* 0x0000870003110a11 */ /* 0x000fca00020f24ff */
[----:B------:R0:W5:Y:S01]  /*0260*/  @P0 LDG.E.128 R12, [R16.64] ;  /* 0x00000004100c0981 */ /* 0x000162000c1e1d00 */
[----:B------:R-:W-:Y:S01]  /*0270*/  @!P0 CS2R R12, SRZ ;  /* 0x00000000000c8805 */ /* 0x000fe2000001ff00 */
[----:B------:R-:W-:Y:S02]  /*0280*/  @!P0 CS2R R14, SRZ ;  /* 0x00000000000e8805 */ /* 0x000fe4000001ff00 */
.L_x_1737:
[----:B0-----:R-:W-:Y:S05]  /*0290*/  BSYNC B0 ;  /* 0x0000000000007941 */ /* 0x001fea0003800000 */
.L_x_1736:
[----:B------:R-:W-:Y:S05]  /*02a0*/  @P3 EXIT ;  /* 0x000000000000394d */ /* 0x000fea0003800000 */
[--C-:B-----5:R-:W-:Y:S01]  /*02b0*/  HADD2.F32 R68, -RZ, R48.reuse.H0_H0 ;  /* 0x20000030ff447230 */ /* 0x120fe20000004100 */
[----:B------:R-:W-:Y:S01]  /*02c0*/  ULDC.U8 UR6, c[0x0][0x1f0] ;  /* 0x00007c0000067ab9 */ /* 0x000fe20000000000 */
        /* <DEDUP_REMOVED lines=16> */
[----:B------:R-:W-:Y:S02]  /*03d0*/  HADD2.F32 R6, -RZ, R7.H0_H0 ;  /* 0x20000007ff067230 */ /* 0x000fe40000004100 */
        /* <DEDUP_REMOVED lines=8> */
[----:B------:R-:W-:Y:S02]  /*0460*/  HADD2.F32 R51, -RZ, R51.H1_H1 ;  /* 0x30000033ff337230 */ /* 0x000fe40000004100 */
[----:B------:R-:W-:Y:S02]  /*0470*/  HADD2.F32 R7, -RZ, R7.H1_H1 ;  /* 0x30000007ff077230 */ /* 0x000fe40000004100 */
[----:B------:R-:W-:-:S02]  /*0480*/  HADD2.F32 R10, -RZ, R14.H0_H0 ;  /* 0x2000000eff0a7230 */ /* 0x000fc40000004100 */
[----:B------:R-:W-:Y:S02]  /*0490*/  HADD2.F32 R11, -RZ, R14.H1_H1 ;  /* 0x3000000eff0b7230 */ /* 0x000fe40000004100 */
[--C-:B------:R-:W-:Y:S02]  /*04a0*/  HADD2.F32 R12, -RZ, R15.reuse.H0_H0 ;  /* 0x2000000fff0c7230 */ /* 0x100fe40000004100 */
[----:B------:R-:W-:Y:S02]  /*04b0*/  HADD2.F32 R13, -RZ, R15.H1_H1 ;  /* 0x3000000fff0d7230 */ /* 0x000fe40000004100 */
.L_x_1797:
        /* <DEDUP_REMOVED lines=21> */
[----:B0-----:R-:W-:Y:S02]  /*0610*/  ISETP.NE.U32.AND P0, PT, RZ, c[0x0][0x180], PT ;  /* 0x00006000ff007a0c */ /* 0x001fe40003f05070 */
[----:B------:R-:W-:Y:S02]  /*0620*/  @P3 MOV R14, 0x10 ;  /* 0x00000010000e3802 */ /* 0x000fe40000000f00 */
[----:B------:R-:W-:-:S03]  /*0630*/  ISETP.NE.AND.EX P0, PT, RZ, c[0x0][0x184], PT, P0 ;  /* 0x00006100ff007a0c */ /* 0x000fc60003f05300 */
[----:B------:R-:W-:-:S05]  /*0640*/  @P3 IMAD.WIDE.U32 R14, R65, R14, c[0x0][0x170] ;  /* 0x00005c00410e3625 */ /* 0x000fca00078e000e */
[----:B------:R0:W5:Y:S05]  /*0650*/  @P3 LDG.E.128 R16, [R14.64] ;  /* 0x000000040e103981 */ /* 0x00016a000c1e1d00 */
        /* <DEDUP_REMOVED lines=8> */
[----:B-----5:R-:W-:Y:S01]  /*06e0*/  HADD2.F32 R14, -RZ, R20.H0_H0 ;  /* 0x20000014ff0e7230 */ /* 0x020fe20000004100 */
[----:B------:R-:W-:Y:S05]  /*06f0*/  BRA `(.L_x_1742) ;  /* 0x0000004000007947 */ /* 0x000fea0003800000 */
.L_x_1741:
[----:B0----5:R-:W-:Y:S02]  /*0700*/  HADD2.F32 R14, -RZ, R16.H0_H0 ;  /* 0x20000010ff0e7230 */ /* 0x021fe40000004100 */
[----:B------:R-:W-:-:S03]  /*0710*/  @P0 HADD2.F32 R15, -RZ, R20.H0_H0 ;  /* 0x20000014ff0f0230 */ /* 0x000fc60000004100 */
[----:B------:R-:W-:-:S04]  /*0720*/  FMUL.FTZ R14, R14, c[0x0][0x1ec] ;  /* 0x00007b000e0e7a20 */ /* 0x000fc80000410000 */
[----:B------:R-:W-:Y:S02]  /*0730*/  @P0 FADD.FTZ R14, R15, R14 ;  /* 0x0000000e0f0e0221 */ /* 0x000fe40000010000 */
.L_x_1742:
[----:B------:R-:W-:Y:S05]  /*0740*/  BSYNC B1 ;  /* 0x0000000000017941 */ /* 0x000fea0003800000 */
.L_x_1740:
[----:B------:R-:W-:Y:S01]  /*0750*/  BSSY B1, `(.L_x_1743) ;  /* 0x000000a000017945 */ /* 0x000fe20003800000 */
[----:B------:R-:W-:Y:S05]  /*0760*/  @P4 BRA `(.L_x_1744) ;  /* 0x0000004000004947 */ /* 0x000fea0003800000 */
[----:B------:R-:W-:Y:S01]  /*0770*/  MOV R15, RZ ;  /* 0x000000ff000f7202 */ /* 0x000fe20000000f00 */
[----:B------:R-:W-:Y:S05]  /*0780*/  @!P0 BRA `(.L_x_1745) ;  /* 0x0000006000008947 */ /* 0x000fea0003800000 */
[----:B-----5:R-:W-:Y:S01]  /*0790*/  HADD2.F32 R15, -RZ, R20.H1_H1 ;  /* 0x30000014ff0f7230 */ /* 0x020fe20000004100 */
[----:B------:R-:W-:Y:S05]  /*07a0*/  BRA `(.L_x_1745) ;  /* 0x0000004000007947 */ /* 0x000fea0003800000 */
.L_x_1744:
[----:B-----5:R-:W-:Y:S02]  /*07b0*/  HADD2.F32 R15, -RZ, R16.H1_H1 ;  /* 0x30000010ff0f7230 */ /* 0x020fe40000004100 */
[----:B------:R-:W-:-:S03]  /*07c0*/  @P0 HADD2.F32 R24, -RZ, R20.H1_H1 ;  /* 0x30000014ff180230 */ /* 0x000fc60000004100 */
[----:B------:R-:W-:-:S04]  /*07d0*/  FMUL.FTZ R15, R15, c[0x0][0x1ec] ;  /* 0x00007b000f0f7a20 */ /* 0x000fc80000410000 */
[----:B------:R-:W-:Y:S02]  /*07e0*/  @P0 FADD.FTZ R15, R24, R15 ;  /* 0x0000000f180f0221 */ /* 0x000fe40000010000 */
.L_x_1745:
[----:B------:R-:W-:Y:S05]  /*07f0*/  BSYNC B1 ;  /* 0x0000000000017941 */ /* 0x000fea0003800000 */
.L_x_1743:
[----:B------:R-:W-:Y:S01]  /*0800*/  BSSY B1, `(.L_x_1746) ;  /* 0x000000a000017945 */ /* 0x000fe20003800000 */
[----:B------:R-:W-:Y:S05]  /*0810*/  @P4 BRA `(.L_x_1747) ;  /* 0x0000004000004947 */ /* 0x000fea0003800000 */
[----:B------:R-:W-:Y:S01]  /*0820*/  HFMA2.MMA R28, -RZ, RZ, 0, 0 ;  /* 0x00000000ff1c7435 */ /* 0x000fe200000001ff */
[----:B------:R-:W-:Y:S05]  /*0830*/  @!P0 BRA `(.L_x_1748) ;  /* 0x0000006000008947 */ /* 0x000fea0003800000 */
[----:B-----5:R-:W-:Y:S01]  /*0840*/  HADD2.F32 R28, -RZ, R21.H0_H0 ;  /* 0x20000015ff1c7230 */ /* 0x020fe20000004100 */
[----:B------:R-:W-:Y:S05]  /*0850*/  BRA `(.L_x_1748) ;  /* 0x0000004000007947 */ /* 0x000fea0003800000 */
.L_x_1747:
[----:B-----5:R-:W-:Y:S02]  /*0860*/  HADD2.F32 R28, -RZ, R17.H0_H0 ;  /* 0x20000011ff1c7230 */ /* 0x020fe40000004100 */
[----:B------:R-:W-:-:S03]  /*0870*/  @P0 HADD2.F32 R25, -RZ, R21.H0_H0 ;  /* 0x20000015ff190230 */ /* 0x000fc60000004100 */
[----:B------:R-:W-:-:S04]  /*0880*/  FMUL.FTZ R28, R28, c[0x0][0x1ec] ;  /* 0x00007b001c1c7a20 */ /* 0x000fc80000410000 */
[----:B------:R-:W-:Y:S02]  /*0890*/  @P0 FADD.FTZ R28, R25, R28 ;  /* 0x0000001c191c0221 */ /* 0x000fe40000010000 */
.L_x_1748:
[----:B------:R-:W-:Y:S05]  /*08a0*/  BSYNC B1 ;  /* 0x0000000000017941 */ /* 0x000fea0003800000 */
.L_x_1746:
[----:B------:R-:W-:Y:S01]  /*08b0*/  BSSY B1, `(.L_x_1749) ;  /* 0x000000a000017945 */ /* 0x000fe20003800000 */
[----:B------:R-:W-:Y:S05]  /*08c0*/  @P4 BRA `(.L_x_1750) ;  /* 0x0000004000004947 */ /* 0x000fea0003800000 */
[----:B------:R-:W-:Y:S01]  /*08d0*/  MOV R29, RZ ;  /* 0x000000ff001d7202 */ /* 0x000fe20000000f00 */
[----:B------:R-:W-:Y:S05]  /*08e0*/  @!P0 BRA `(.L_x_1751) ;  /* 0x0000006000008947 */ /* 0x000fea0003800000 */
[----:B-----5:R-:W-:Y:S01]  /*08f0*/  HADD2.F32 R29, -RZ, R21.H1_H1 ;  /* 0x30000015ff1d7230 */ /* 0x020fe20000004100 */
[----:B------:R-:W-:Y:S05]  /*0900*/  BRA `(.L_x_1751) ;  /* 0x0000004000007947 */ /* 0x000fea0003800000 */
.L_x_1750:
[----:B-----5:R-:W-:Y:S02]  /*0910*/  HADD2.F32 R29, -RZ, R17.H1_H1 ;  /* 0x30000011ff1d7230 */ /* 0x020fe40000004100 */
[----:B------:R-:W-:-:S03]  /*0920*/  @P0 HADD2.F32 R24, -RZ, R21.H1_H1 ;  /* 0x30000015ff180230 */ /* 0x000fc60000004100 */
[----:B------:R-:W-:-:S04]  /*0930*/  FMUL.FTZ R29, R29, c[0x0][0x1ec] ;  /* 0x00007b001d1d7a20 */ /* 0x000fc80000410000 */
[----:B------:R-:W-:Y:S02]  /*0940*/  @P0 FADD.FTZ R29, R24, R29 ;  /* 0x0000001d181d0221 */ /* 0x000fe40000010000 */
.L_x_1751:
[----:B------:R-:W-:Y:S05]  /*0950*/  BSYNC B1 ;  /* 0x0000000000017941 */ /* 0x000fea0003800000 */
.L_x_1749:
[----:B------:R-:W-:Y:S01]  /*0960*/  BSSY B1, `(.L_x_1752) ;  /* 0x000000a000017945 */ /* 0x000fe20003800000 */
[----:B------:R-:W-:Y:S05]  /*0970*/  @P4 BRA `(.L_x_1753) ;  /* 0x0000004000004947 */ /* 0x000fea0003800000 */
[----:B------:R-:W-:Y:S01]  /*0980*/  HFMA2.MMA R30, -RZ, RZ, 0, 0 ;  /* 0x00000000ff1e7435 */ /* 0x000fe200000001ff */
[----:B------:R-:W-:Y:S05]  /*0990*/  @!P0 BRA `(.L_x_1754) ;  /* 0x0000006000008947 */ /* 0x000fea0003800000 */
[----:B-----5:R-:W-:Y:S01]  /*09a0*/  HADD2.F32 R30, -RZ, R22.H0_H0 ;  /* 0x20000016ff1e7230 */ /* 0x020fe20000004100 */
[----:B------:R-:W-:Y:S05]  /*09b0*/  BRA `(.L_x_1754) ;  /* 0x0000004000007947 */ /* 0x000fea0003800000 */
.L_x_1753:
[----:B-----5:R-:W-:Y:S02]  /*09c0*/  HADD2.F32 R30, -RZ, R18.H0_H0 ;  /* 0x20000012ff1e7230 */ /* 0x020fe40000004100 */
[----:B------:R-:W-:-:S03]  /*09d0*/  @P0 HADD2.F32 R25, -RZ, R22.H0_H0 ;  /* 0x20000016ff190230 */ /* 0x000fc60000004100 */
[----:B------:R-:W-:-:S04]  /*09e0*/  FMUL.FTZ R30, R30, c[0x0][0x1ec] ;  /* 0x00007b001e1e7a20 */ /* 0x000fc80000410000 */
[----:B------:R-:W-:Y:S02]  /*09f0*/  @P0 FADD.FTZ R30, R25, R30 ;  /* 0x0000001e191e0221 */ /* 0x000fe40000010000 */
.L_x_1754:
[----:B------:R-:W-:Y:S05]  /*0a00*/  BSYNC B1 ;  /* 0x0000000000017941 */ /* 0x000fea0003800000 */
.L_x_1752:
[----:B------:R-:W-:Y:S01]  /*0a10*/  BSSY B1, `(.L_x_1755) ;  /* 0x000000a000017945 */ /* 0x000fe20003800000 */
[----:B------:R-:W-:Y:S05]  /*0a20*/  @P4 BRA `(.L_x_1756) ;  /* 0x0000004000004947 */ /* 0x000fea0003800000 */
[----:B------:R-:W-:Y:S01]  /*0a30*/  MOV R31, RZ ;  /* 0x000000ff001f7202 */ /* 0x000fe20000000f00 */
[----:B------:R-:W-:Y:S05]  /*0a40*/  @!P0 BRA `(.L_x_1757) ;  /* 0x0000006000008947 */ /* 0x000fea0003800000 */
[----:B-----5:R-:W-:Y:S01]  /*0a50*/  HADD2.F32 R31, -RZ, R22.H1_H1 ;  /* 0x30000016ff1f7230 */ /* 0x020fe20000004100 */
[----:B------:R-:W-:Y:S05]  /*0a60*/  BRA `(.L_x_1757) ;  /* 0x0000004000007947 */ /* 0x000fea0003800000 */
.L_x_1756:
[----:B-----5:R-:W-:Y:S02]  /*0a70*/  HADD2.F32 R31, -RZ, R18.H1_H1 ;  /* 0x30000012ff1f7230 */ /* 0x020fe40000004100 */
[----:B------:R-:W-:-:S03]  /*0a80*/  @P0 HADD2.F32 R24, -RZ, R22.H1_H1 ;  /* 0x30000016ff180230 */ /* 0x000fc60000004100 */
[----:B------:R-:W-:-:S04]  /*0a90*/  FMUL.FTZ R31, R31, c[0x0][0x1ec] ;  /* 0x00007b001f1f7a20 */ /* 0x000fc80000410000 */
[----:B------:R-:W-:Y:S02]  /*0aa0*/  @P0 FADD.FTZ R31, R24, R31 ;  /* 0x0000001f181f0221 */ /* 0x000fe40000010000 */
.L_x_1757:
[----:B------:R-:W-:Y:S05]  /*0ab0*/  BSYNC B1 ;  /* 0x0000000000017941 */ /* 0x000fea0003800000 */
.L_x_1755:
[----:B------:R-:W-:Y:S01]  /*0ac0*/  BSSY B1, `(.L_x_1758) ;  /* 0x000000a000017945 */ /* 0x000fe20003800000 */
[----:B------:R-:W-:Y:S05]  /*0ad0*/  @P4 BRA `(.L_x_1759) ;  /* 0x0000004000004947 */ /* 0x000fea0003800000 */
[----:B------:R-:W-:Y:S01]  /*0ae0*/  HFMA2.MMA R32, -RZ, RZ, 0, 0 ;  /* 0x00000000ff207435 */ /* 0x000fe200000001ff */
[----:B------:R-:W-:Y:S05]  /*0af0*/  @!P0 BRA `(.L_x_1760) ;  /* 0x0000006000008947 */ /* 0x000fea0003800000 */
[----:B-----5:R-:W-:Y:S01]  /*0b00*/  HADD2.F32 R32, -RZ, R23.H0_H0 ;  /* 0x20000017ff207230 */ /* 0x020fe20000004100 */
[----:B------:R-:W-:Y:S05]  /*0b10*/  BRA `(.L_x_1760) ;  /* 0x0000004000007947 */ /* 0x000fea0003800000 */
.L_x_1759:
[----:B-----5:R-:W-:Y:S02]  /*0b20*/  HADD2.F32 R32, -RZ, R19.H0_H0 ;  /* 0x20000013ff207230 */ /* 0x020fe40000004100 */
[----:B------:R-:W-:-:S03]  /*0b30*/  @P0 HADD2.F32 R25, -RZ, R23.H0_H0 ;  /* 0x20000017ff190230 */ /* 0x000fc60000004100 */
[----:B------:R-:W-:-:S04]  /*0b40*/  FMUL.FTZ R32, R32, c[0x0][0x1ec] ;  /* 0x00007b0020207a20 */ /* 0x000fc80000410000 */
[----:B------:R-:W-:Y:S02]  /*0b50*/  @P0 FADD.FTZ R32, R25, R32 ;  /* 0x0000002019200221 */ /* 0x000fe40000010000 */
.L_x_1760:
[----:B------:R-:W-:Y:S05]  /*0b60*/  BSYNC B1 ;  /* 0x0000000000017941 */ /* 0x000fea0003800000 */
.L_x_1758:
[----:B------:R-:W-:Y:S01]  /*0b70*/  BSSY B1, `(.L_x_1761) ;  /* 0x000000a000017945 */ /* 0x000fe20003800000 */
[----:B------:R-:W-:Y:S05]  /*0b80*/  @P4 BRA `(.L_x_1762) ;  /* 0x0000004000004947 */ /* 0x000fea0003800000 */
[----:B------:R-:W-:Y:S01]  /*0b90*/  MOV R33, RZ ;  /* 0x000000ff00217202 */ /* 0x000fe20000000f00 */
[----:B------:R-:W-:Y:S05]  /*0ba0*/  @!P0 BRA `(.L_x_1763) ;  /* 0x0000006000008947 */ /* 0x000fea0003800000 */
[----:B-----5:R-:W-:Y:S01]  /*0bb0*/  HADD2.F32 R33, -RZ, R23.H1_H1 ;  /* 0x30000017ff217230 */ /* 0x020fe20000004100 */
[----:B------:R-:W-:Y:S05]  /*0bc0*/  BRA `(.L_x_1763) ;  /* 0x0000004000007947 */ /* 0x000fea0003800000 */
.L_x_1762:
[----:B-----5:R-:W-:Y:S02]  /*0bd0*/  HADD2.F32 R33, -RZ, R19.H1_H1 ;  /* 0x30000013ff217230 */ /* 0x020fe40000004100 */
[----:B------:R-:W-:-:S03]  /*0be0*/  @P0 HADD2.F32 R24, -RZ, R23.H1_H1 ;  /* 0x30000017ff180230 */ /* 0x000fc60000004100 */
[----:B------:R-:W-:-:S04]  /*0bf0*/  FMUL.FTZ R33, R33, c[0x0][0x1ec] ;  /* 0x00007b0021217a20 */ /* 0x000fc80000410000 */
[----:B------:R-:W-:Y:S02]  /*0c00*/  @P0 FADD.FTZ R33, R24, R33 ;  /* 0x0000002118210221 */ /* 0x000fe40000010000 */
.L_x_1763:
[----:B------:R-:W-:Y:S05]  /*0c10*/  BSYNC B1 ;  /* 0x0000000000017941 */ /* 0x000fea0003800000 */
.L_x_1761:
[----:B------:R-:W-:Y:S01]  /*0c20*/  HFMA2.MMA R40, -RZ, RZ, 0, 9.5367431640625e-07 ;  /* 0x00000010ff287435 */ /* 0x000fe200000001ff */
[----:B------:R-:W-:Y:S02]  /*0c30*/  F2FP.PACK_AB R27, R33, R32 ;  /* 0x00000020211b723e */ /* 0x000fe400000000ff */
[----:B------:R-:W-:Y:S02]  /*0c40*/  F2FP.PACK_AB R26, R31, R30 ;  /* 0x0000001e1f1a723e */ /* 0x000fe400000000ff */
[----:B------:R-:W-:Y:S02]  /*0c50*/  F2FP.PACK_AB R25, R29, R28 ;  /* 0x0000001c1d19723e */ /* 0x000fe400000000ff */
[----:B------:R-:W-:Y:S02]  /*0c60*/  F2FP.PACK_AB R24, R15, R14 ;  /* 0x0000000e0f18723e */ /* 0x000fe400000000ff */
[----:B------:R-:W-:Y:S01]  /*0c70*/  IADD3 R65, R65, 0x20, RZ ;  /* 0x0000002041417810 */ /* 0x000fe20007ffe0ff */
[C---:B------:R-:W-:Y:S01]  /*0c80*/  IMAD.WIDE.U32 R40, R57.reuse, R40, c[0x0][0x188] ;  /* 0x0000620039287625 */ /* 0x040fe200078e0028 */
[----:B------:R-:W-:-:S04]  /*0c90*/  IADD3 R57, R57, 0x20, RZ ;  /* 0x0000002039397810 */ /* 0x000fc80007ffe0ff */
[----:B------:R0:W-:Y:S03]  /*0ca0*/  STG.E.128 [R40.64], R24 ;  /* 0x0000001828007986 */ /* 0x0001e6000c101d04 */
.L_x_1739:
[----:B0-----:R-:W-:Y:S05]  /*0cb0*/  BSYNC B0 ;  /* 0x0000000000007941 */ /* 0x001fea0003800000 */
.L_x_1738:
[----:B------:R-:W-:Y:S01]  /*0cc0*/  BSSY B0, `(.L_x_1764) ;  /* 0x000006a000007945 */ /* 0x000fe20003800000 */
[----:B------:R-:W-:Y:S05]  /*0cd0*/  @!P2 BRA `(.L_x_1765) ;  /* 0x000006800000a947 */ /* 0x000fea0003800000 */
[----:B------:R-:W-:Y:S02]  /*0ce0*/  ISETP.NE.U32.AND P0, PT, RZ, c[0x0][0x180], PT ;  /* 0x00006000ff007a0c */ /* 0x000fe40003f05070 */
[----:B------:R-:W-:Y:S02]  /*0cf0*/  @P3 MOV R24, 0x10 ;  /* 0x0000001000183802 */ /* 0x000fe40000000f00 */
        /* <DEDUP_REMOVED lines=13> */
.L_x_1767:
[----:B0----5:R-:W-:Y:S02]  /*0dd0*/  HADD2.F32 R34, -RZ, R16.H0_H0 ;  /* 0x20000010ff227230 */ /* 0x021fe40000004100 */
[----:B------:R-:W-:-:S03]  /*0de0*/  @P0 HADD2.F32 R25, -RZ, R20.H0_H0 ;  /* 0x20000014ff190230 */ /* 0x000fc60000004100 */
[----:B------:R-:W-:-:S04]  /*0df0*/  FMUL.FTZ R34, R34, c[0x0][0x1ec] ;  /* 0x00007b0022227a20 */ /* 0x000fc80000410000 */
[----:B------:R-:W-:Y:S02]  /*0e00*/  @P0 FADD.FTZ R34, R25, R34 ;  /* 0x0000002219220221 */ /* 0x000fe40000010000 */
.L_x_1768:
[----:B------:R-:W-:Y:S05]  /*0e10*/  BSYNC B1 ;  /* 0x0000000000017941 */ /* 0x000fea0003800000 */
.L_x_1766:
[----:B------:R-:W-:Y:S01]  /*0e20*/  BSSY B1, `(.L_x_1769) ;  /* 0x000000a000017945 */ /* 0x000fe20003800000 */
[----:B------:R-:W-:Y:S05]  /*0e30*/  @P3 BRA `(.L_x_1770) ;  /* 0x0000004000003947 */ /* 0x000fea0003800000 */
[----:B------:R-:W-:Y:S01]  /*0e40*/  MOV R35, RZ ;  /* 0x000000ff00237202 */ /* 0x000fe20000000f00 */
[----:B------:R-:W-:Y:S05]  /*0e50*/  @!P0 BRA `(.L_x_1771) ;  /* 0x0000006000008947 */ /* 0x000fea0003800000 */
[----:B-----5:R-:W-:Y:S01]  /*0e60*/  HADD2.F32 R35, -RZ, R20.H1_H1 ;  /* 0x30000014ff237230 */ /* 0x020fe20000004100 */
[----:B------:R-:W-:Y:S05]  /*0e70*/  BRA `(.L_x_1771) ;  /* 0x0000004000007947 */ /* 0x000fea0003800000 */
.L_x_1770:
[----:B-----5:R-:W-:Y:S02]  /*0e80*/  HADD2.F32 R35, -RZ, R16.H1_H1 ;  /* 0x30000010ff237230 */ /* 0x020fe40000004100 */
[----:B------:R-:W-:-:S03]  /*0e90*/  @P0 HADD2.F32 R24, -RZ, R20.H1_H1 ;  /* 0x30000014ff180230 */ /* 0x000fc60000004100 */
[----:B------:R-:W-:-:S04]  /*0ea0*/  FMUL.FTZ R35, R35, c[0x0][0x1ec] ;  /* 0x00007b0023237a20 */ /* 0x000fc80000410000 */
[----:B------:R-:W-:Y:S02]  /*0eb0*/  @P0 FADD.FTZ R35, R24, R35 ;  /* 0x0000002318230221 */ /* 0x000fe40000010000 */
.L_x_1771:
[----:B------:R-:W-:Y:S05]  /*0ec0*/  BSYNC B1 ;  /* 0x0000000000017941 */ /* 0x000fea0003800000 */
.L_x_1769:
[----:B------:R-:W-:Y:S01]  /*0ed0*/  BSSY B1, `(.L_x_1772) ;  /* 0x000000a000017945 */ /* 0x000fe20003800000 */
[----:B------:R-:W-:Y:S05]  /*0ee0*/  @P3 BRA `(.L_x_1773) ;  /* 0x0000004000003947 */ /* 0x000fea0003800000 */
[----:B------:R-:W-:Y:S01]  /*0ef0*/  HFMA2.MMA R36, -RZ, RZ, 0, 0 ;  /* 0x00000000ff247435 */ /* 0x000fe200000001ff */
[----:B------:R-:W-:Y:S05]  /*0f00*/  @!P0 BRA `(.L_x_1774) ;  /* 0x0000006000008947 */ /* 0x000fea0003800000 */
[----:B-----5:R-:W-:Y:S01]  /*0f10*/  HADD2.F32 R36, -RZ, R21.H0_H0 ;  /* 0x20000015ff247230 */ /* 0x020fe20000004100 */
[----:B------:R-:W-:Y:S05]  /*0f20*/  BRA `(.L_x_1774) ;  /* 0x0000004000007947 */ /* 0x000fea0003800000 */
.L_x_1773:
[----:B-----5:R-:W-:Y:S02]  /*0f30*/  HADD2.F32 R36, -RZ, R17.H0_H0 ;  /* 0x20000011ff247230 */ /* 0x020fe40000004100 */
[----:B------:R-:W-:-:S03]  /*0f40*/  @P0 HADD2.F32 R25, -RZ, R21.H0_H0 ;  /* 0x20000015ff190230 */ /* 0x000fc60000004100 */
[----:B------:R-:W-:-:S04]  /*0f50*/  FMUL.FTZ R36, R36, c[0x0][0x1ec] ;  /* 0x00007b0024247a20 */ /* 0x000fc80000410000 */
[----:B------:R-:W-:Y:S02]  /*0f60*/  @P0 FADD.FTZ R36, R25, R36 ;  /* 0x0000002419240221 */ /* 0x000fe40000010000 */
.L_x_1774:
[----:B------:R-:W-:Y:S05]  /*0f70*/  BSYNC B1 ;  /* 0x0000000000017941 */ /* 0x000fea0003800000 */
.L_x_1772:
[----:B------:R-:W-:Y:S01]  /*0f80*/  BSSY B1, `(.L_x_1775) ;  /* 0x000000a000017945 */ /* 0x000fe20003800000 */
[----:B------:R-:W-:Y:S05]  /*0f90*/  @P3 BRA `(.L_x_1776) ;  /* 0x0000004000003947 */ /* 0x000fea0003800000 */
[----:B------:R-:W-:Y:S01]  /*0fa0*/  MOV R37, RZ ;  /* 0x000000ff00257202 */ /* 0x000fe20000000f00 */
[----:B------:R-:W-:Y:S05]  /*0fb0*/  @!P0 BRA `(.L_x_1777) ;  /* 0x0000006000008947 */ /* 0x000fea0003800000 */
[----:B-----5:R-:W-:Y:S01]  /*0fc0*/  HADD2.F32 R37, -RZ, R21.H1_H1 ;  /* 0x30000015ff257230 */ /* 0x020fe20000004100 */
[----:B------:R-:W-:Y:S05]  /*0fd0*/  BRA `(.L_x_1777) ;  /* 0x0000004000007947 */ /* 0x000fea0003800000 */
.L_x_1776:
[----:B-----5:R-:W-:Y:S02]  /*0fe0*/  HADD2.F32 R37, -RZ, R17.H1_H1 ;  /* 0x30000011ff257230 */ /* 0x020fe40000004100 */
[----:B------:R-:W-:-:S03]  /*0ff0*/  @P0 HADD2.F32 R24, -RZ, R21.H1_H1 ;  /* 0x30000015ff180230 */ /* 0x000fc60000004100 */
[----:B------:R-:W-:-:S04]  /*1000*/  FMUL.FTZ R37, R37, c[0x0][0x1ec] ;  /* 0x00007b0025257a20 */ /* 0x000fc80000410000 */
[----:B------:R-:W-:Y:S02]  /*1010*/  @P0 FADD.FTZ R37, R24, R37 ;  /* 0x0000002518250221 */ /* 0x000fe40000010000 */
.L_x_1777:
[----:B------:R-:W-:Y:S05]  /*1020*/  BSYNC B1 ;  /* 0x0000000000017941 */ /* 0x000fea0003800000 */
.L_x_1775:
[----:B------:R-:W-:Y:S01]  /*1030*/  BSSY B1, `(.L_x_1778) ;  /* 0x000000a000017945 */ /* 0x000fe20003800000 */
[----:B------:R-:W-:Y:S05]  /*1040*/  @P3 BRA `(.L_x_1779) ;  /* 0x0000004000003947 */ /* 0x000fea0003800000 */
[----:B------:R-:W-:Y:S01]  /*1050*/  HFMA2.MMA R38, -RZ, RZ, 0, 0 ;  /* 0x00000000ff267435 */ /* 0x000fe200000001ff */
[----:B------:R-:W-:Y:S05]  /*1060*/  @!P0 BRA `(.L_x_1780) ;  /* 0x0000006000008947 */ /* 0x000fea0003800000 */
[----:B-----5:R-:W-:Y:S01]  /*1070*/  HADD2.F32 R38, -RZ, R22.H0_H0 ;  /* 0x20000016ff267230 */ /* 0x020fe20000004100 */
[----:B------:R-:W-:Y:S05]  /*1080*/  BRA `(.L_x_1780) ;  /* 0x0000004000007947 */ /* 0x000fea0003800000 */
.L_x_1779:
[----:B-----5:R-:W-:Y:S02]  /*1090*/  HADD2.F32 R38, -RZ, R18.H0_H0 ;  /* 0x20000012ff267230 */ /* 0x020fe40000004100 */
[----:B------:R-:W-:-:S03]  /*10a0*/  @P0 HADD2.F32 R25, -RZ, R22.H0_H0 ;  /* 0x20000016ff190230 */ /* 0x000fc60000004100 */
[----:B------:R-:W-:-:S04]  /*10b0*/  FMUL.FTZ R38, R38, c[0x0][0x1ec] ;  /* 0x00007b0026267a20 */ /* 0x000fc80000410000 */
[----:B------:R-:W-:Y:S02]  /*10c0*/  @P0 FADD.FTZ R38, R25, R38 ;  /* 0x0000002619260221 */ /* 0x000fe40000010000 */
.L_x_1780:
[----:B------:R-:W-:Y:S05]  /*10d0*/  BSYNC B1 ;  /* 0x0000000000017941 */ /* 0x000fea0003800000 */
.L_x_1778:
[----:B------:R-:W-:Y:S01]  /*10e0*/  BSSY B1, `(.L_x_1781) ;  /* 0x000000a000017945 */ /* 0x000fe20003800000 */
[----:B------:R-:W-:Y:S05]  /*10f0*/  @P3 BRA `(.L_x_1782) ;  /* 0x0000004000003947 */ /* 0x000fea0003800000 */
[----:B------:R-:W-:Y:S01]  /*1100*/  MOV R39, RZ ;  /* 0x000000ff00277202 */ /* 0x000fe20000000f00 */
[----:B------:R-:W-:Y:S05]  /*1110*/  @!P0 BRA `(.L_x_1783) ;  /* 0x0000006000008947 */ /* 0x000fea0003800000 */
[----:B-----5:R-:W-:Y:S01]  /*1120*/  HADD2.F32 R39, -RZ, R22.H1_H1 ;  /* 0x30000016ff277230 */ /* 0x020fe20000004100 */
[----:B------:R-:W-:Y:S05]  /*1130*/  BRA `(.L_x_1783) ;  /* 0x0000004000007947 */ /* 0x000fea0003800000 */
.L_x_1782:
[----:B-----5:R-:W-:Y:S02]  /*1140*/  HADD2.F32 R39, -RZ, R18.H1_H1 ;  /* 0x30000012ff277230 */ /* 0x020fe40000004100 */
[----:B------:R-:W-:-:S03]  /*1150*/  @P0 HADD2.F32 R24, -RZ, R22.H1_H1 ;  /* 0x30000016ff180230 */ /* 0x000fc60000004100 */
[----:B------:R-:W-:-:S04]  /*1160*/  FMUL.FTZ R39, R39, c[0x0][0x1ec] ;  /* 0x00007b0027277a20 */ /* 0x000fc80000410000 */
[----:B------:R-:W-:Y:S02]  /*1170*/  @P0 FADD.FTZ R39, R24, R39 ;  /* 0x0000002718270221 */ /* 0x000fe40000010000 */
.L_x_1783:
[----:B------:R-:W-:Y:S05]  /*1180*/  BSYNC B1 ;  /* 0x0000000000017941 */ /* 0x000fea0003800000 */
.L_x_1781:
[----:B------:R-:W-:Y:S01]  /*1190*/  BSSY B1, `(.L_x_1784) ;  /* 0x000000a000017945 */ /* 0x000fe20003800000 */
[----:B------:R-:W-:Y:S05]  /*11a0*/  @P3 BRA `(.L_x_1785) ;  /* 0x0000004000003947 */ /* 0x000fea0003800000 */
[----:B------:R-:W-:Y:S01]  /*11b0*/  HFMA2.MMA R42, -RZ, RZ, 0, 0 ;  /* 0x00000000ff2a7435 */ /* 0x000fe200000001ff */
[----:B------:R-:W-:Y:S05]  /*11c0*/  @!P0 BRA `(.L_x_1786) ;  /* 0x0000006000008947 */ /* 0x000fea0003800000 */
[----:B-----5:R-:W-:Y:S01]  /*11d0*/  HADD2.F32 R42, -RZ, R23.H0_H0 ;  /* 0x20000017ff2a7230 */ /* 0x020fe20000004100 */
[----:B------:R-:W-:Y:S05]  /*11e0*/  BRA `(.L_x_1786) ;  /* 0x0000004000007947 */ /* 0x000fea0003800000 */
.L_x_1785:
[----:B-----5:R-:W-:Y:S02]  /*11f0*/  HADD2.F32 R42, -RZ, R19.H0_H0 ;  /* 0x20000013ff2a7230 */ /* 0x020fe40000004100 */
[----:B------:R-:W-:-:S03]  /*1200*/  @P0 HADD2.F32 R25, -RZ, R23.H0_H0 ;  /* 0x20000017ff190230 */ /* 0x000fc60000004100 */
[----:B------:R-:W-:-:S04]  /*1210*/  FMUL.FTZ R42, R42, c[0x0][0x1ec] ;  /* 0x00007b002a2a7a20 */ /* 0x000fc80000410000 */
[----:B------:R-:W-:Y:S02]  /*1220*/  @P0 FADD.FTZ R42, R25, R42 ;  /* 0x0000002a192a0221 */ /* 0x000fe40000010000 */
.L_x_1786:
[----:B------:R-:W-:Y:S05]  /*1230*/  BSYNC B1 ;  /* 0x0000000000017941 */ /* 0x000fea0003800000 */
.L_x_1784:
[----:B------:R-:W-:Y:S01]  /*1240*/  BSSY B1, `(.L_x_1787) ;  /* 0x000000a000017945 */ /* 0x000fe20003800000 */
[----:B------:R-:W-:Y:S05]  /*1250*/  @P3 BRA `(.L_x_1788) ;  /* 0x0000004000003947 */ /* 0x000fea0003800000 */
[----:B------:R-:W-:Y:S01]  /*1260*/  MOV R43, RZ ;  /* 0x000000ff002b7202 */ /* 0x000fe20000000f00 */
[----:B------:R-:W-:Y:S05]  /*1270*/  @!P0 BRA `(.L_x_1789) ;  /* 0x0000006000008947 */ /* 0x000fea0003800000 */
[----:B-----5:R-:W-:Y:S01]  /*1280*/  HADD2.F32 R43, -RZ, R23.H1_H1 ;  /* 0x30000017ff2b7230 */ /* 0x020fe20000004100 */
[----:B------:R-:W-:Y:S05]  /*1290*/  BRA `(.L_x_1789) ;  /* 0x0000004000007947 */ /* 0x000fea0003800000 */
.L_x_1788:
[----:B-----5:R-:W-:Y:S02]  /*12a0*/  HADD2.F32 R43, -RZ, R19.H1_H1 ;  /* 0x30000013ff2b7230 */ /* 0x020fe40000004100 */
[----:B------:R-:W-:-:S03]  /*12b0*/  @P0 HADD2.F32 R24, -RZ, R23.H1_H1 ;  /* 0x30000017ff180230 */ /* 0x000fc60000004100 */
[----:B------:R-:W-:-:S04]  /*12c0*/  FMUL.FTZ R43, R43, c[0x0][0x1ec] ;  /* 0x00007b002b2b7a20 */ /* 0x000fc80000410000 */
[----:B------:R-:W-:Y:S02]  /*12d0*/  @P0 FADD.FTZ R43, R24, R43 ;  /* 0x0000002b182b0221 */ /* 0x000fe40000010000 */
.L_x_1789:
[----:B------:R-:W-:Y:S05]  /*12e0*/  BSYNC B1 ;  /* 0x0000000000017941 */ /* 0x000fea0003800000 */
.L_x_1787:
[----:B------:R-:W-:Y:S01]  /*12f0*/  HFMA2.MMA R40, -RZ, RZ, 0, 9.5367431640625e-07 ;  /* 0x00000010ff287435 */ /* 0x000fe200000001ff */
[----:B------:R-:W-:Y:S02]  /*1300*/  F2FP.PACK_AB R27, R43, R42 ;  /* 0x0000002a2b1b723e */ /* 0x000fe400000000ff */
[----:B------:R-:W-:Y:S02]  /*1310*/  F2FP.PACK_AB R26, R39, R38 ;  /* 0x00000026271a723e */ /* 0x000fe400000000ff */
[----:B------:R-:W-:Y:S02]  /*1320*/  F2FP.PACK_AB R25, R37, R36 ;  /* 0x000000242519723e */ /* 0x000fe400000000ff */
[----:B------:R-:W-:-:S03]  /*1330*/  F2FP.PACK_AB R24, R35, R34 ;  /* 0x000000222318723e */ /* 0x000fc600000000ff */
[----:B------:R-:W-:-:S05]  /*1340*/  IMAD.WIDE.U32 R40, R57, R40, c[0x0][0x188] ;  /* 0x0000620039287625 */ /* 0x000fca00078e0028 */
[----:B------:R0:W-:Y:S02]  /*1350*/  STG.E.128 [R40.64], R24 ;  /* 0x0000001828007986 */ /* 0x0001e4000c101d04 */
.L_x_1765:
[----:B------:R-:W-:Y:S05]  /*1360*/  BSYNC B0 ;  /* 0x0000000000007941 */ /* 0x000fea0003800000 */
.L_x_1764:
        /* <DEDUP_REMOVED lines=22> */
.L_x_1798:
        /* <DEDUP_REMOVED lines=53> */
.L_x_1799:
        /* <DEDUP_REMOVED lines=35> */
[----:B------:R-:W-:Y:S01]  /*1a50*/  F2FP.PACK_AB R24, R27, R24 ;  /* 0x000000181b18723e */ /* 0x000fe200000000ff */
        /* <DEDUP_REMOVED lines=15> */
[----:B------:R-:W-:Y:S01]  /*1b50*/  F2FP.PACK_AB R27, R41, R27 ;  /* 0x0000001b291b723e */ /* 0x000fe200000000ff */
[----:B------:R-:W-:Y:S02]  /*1b60*/  FFMA.FTZ R26, R60, R26, R58 ;  /* 0x0000001a3c1a7223 */ /* 0x000fe4000001003a */
[----:B------:R-:W-:Y:S01]  /*1b70*/  FFMA.FTZ R59, R56, R59, R55 ;  /* 0x0000003b383b7223 */ /* 0x000fe20000010037 */
[----:B------:R-:W-:Y:S01]  /*1b80*/  F2FP.PACK_AB R25, R65, R25 ;  /* 0x000000194119723e */ /* 0x000fe200000000ff */
[C---:B------:R-:W-:Y:S01]  /*1b90*/  IMAD.WIDE.U32 R40, R49.reuse, R40, c[0x0][0x208] ;  /* 0x0000820031287625 */ /* 0x040fe200078e0028 */
[----:B------:R-:W-:-:S02]  /*1ba0*/  IADD3 R49, R49, 0x20, RZ ;  /* 0x0000002031317810 */ /* 0x000fc40007ffe0ff */
[----:B------:R-:W-:-:S05]  /*1bb0*/  F2FP.PACK_AB R26, R59, R26 ;  /* 0x0000001a3b1a723e */ /* 0x000fca00000000ff */
[----:B------:R0:W-:Y:S02]  /*1bc0*/  STG.E.128 [R40.64], R24 ;  /* 0x0000001828007986 */ /* 0x0001e4000c101d04 */
.L_x_1795:
[----:B------:R-:W-:Y:S05]  /*1bd0*/  BSYNC B1 ;  /* 0x0000000000017941 */ /* 0x000fea0003800000 */
.L_x_1794:
        /* <DEDUP_REMOVED lines=18> */
[----:B------:R-:W-:Y:S01]  /*1d00*/  FFMA.FTZ R57, R5, R40, R11 ;  /* 0x0000002805397223 */ /* 0x000fe2000001000b */
[----:B------:R-:W-:Y:S01]  /*1d10*/  MOV R40, 0x10 ;  /* 0x0000001000287802 */ /* 0x000fe20000000f00 */
        /* <DEDUP_REMOVED lines=8> */
[----:B------:R-:W-:Y:S01]  /*1da0*/  IMAD.WIDE.U32 R40, R49, R40, c[0x0][0x208] ;  /* 0x0000820031287625 */ /* 0x000fe200078e0028 */
[----:B------:R-:W-:-:S02]  /*1db0*/  F2FP.PACK_AB R27, R59, R27 ;  /* 0x0000001b3b1b723e */ /* 0x000fc400000000ff */
[----:B------:R-:W-:-:S05]  /*1dc0*/  F2FP.PACK_AB R25, R50, R25 ;  /* 0x000000193219723e */ /* 0x000fca00000000ff */
[----:B------:R0:W-:Y:S02]  /*1dd0*/  STG.E.128 [R40.64], R24 ;  /* 0x0000001828007986 */ /* 0x0001e4000c101d04 */
.L_x_1793:
[----:B-1----:R-:W-:Y:S05]  /*1de0*/  BSYNC B0 ;  /* 0x0000000000007941 */ /* 0x002fea0003800000 */
.L_x_1792:
[----:B0-----:R-:W-:-:S04]  /*1df0*/  MOV R25, c[0x0][0x160] ;  /* 0x0000580000197a02 */ /* 0x001fc80000000f00 */
[----:B------:R-:W-:-:S04]  /*1e00*/  LEA R0, R25, R0, 0x2 ;  /* 0x0000000019007211 */ /* 0x000fc800078e10ff */
[----:B------:R-:W-:-:S13]  /*1e10*/  ISETP.GE.AND P0, PT, R0, c[0x0][0x164], PT ;  /* 0x0000590000007a0c */ /* 0x000fda0003f06270 */
[----:B------:R-:W-:Y:S01]  /*1e20*/  @P0 CALL.REL.NOINC `(.L_x_1796) ;  /* 0x0000001000000944 */ /* 0x000fe20003c00000 */
[----:B------:R-:W-:Y:S05]  /*1e30*/  BRA `(.L_x_1797) ;  /* 0xffffe68000007947 */ /* 0x000fea000383ffff */
.L_x_1796:
[----:B------:R-:W-:Y:S05]  /*1e40*/  EXIT ;  /* 0x000000000000794d */ /* 0x000fea0003800000 */
.L_x_1790:
[----:B------:R-:W-:Y:S01]  /*1e50*/  HFMA2.MMA R26, -RZ, RZ, 0, 5.9604644775390625e-08 ;  /* 0x00000001ff1a7435 */ /* 0x000fe200000001ff */
[----:B------:R-:W-:Y:S02]  /*1e60*/  MOV R41, 0x1f ;  /* 0x0000001f00297802 */ /* 0x000fe40000000f00 */
[----:B------:R-:W-:Y:S02]  /*1e70*/  MOV R25, 0xffffffff ;  /* 0xffffffff00197802 */ /* 0x000fe40000000f00 */
[----:B------:R-:W-:Y:S02]  /*1e80*/  MOV R24, 0x1ea0 ;  /* 0x00001ea000187802 */ /* 0x000fe40000000f00 */
[----:B-----5:R-:W-:Y:S05]  /*1e90*/  CALL.REL.NOINC `($__internal_18_$__cuda_sm70_shflsync_bfly_p) ;  /* 0x0000059000007944 */ /* 0x020fea0003c00000 */
[----:B-1----:R-:W-:Y:S05]  /*1ea0*/  BRA `(.L_x_1798) ;  /* 0xfffff62000007947 */ /* 0x002fea000383ffff */
.L_x_1791:
[----:B------:R-:W-:Y:S01]  /*1eb0*/  HFMA2.MMA R26, -RZ, RZ, 0, 1.1920928955078125e-07 ;  /* 0x00000002ff1a7435 */ /* 0x000fe200000001ff */
[----:B------:R-:W-:Y:S02]  /*1ec0*/  MOV R41, 0x1f ;  /* 0x0000001f00297802 */ /* 0x000fe40000000f00 */
[----:B------:R-:W-:Y:S02]  /*1ed0*/  MOV R25, 0xffffffff ;  /* 0xffffffff00197802 */ /* 0x000fe40000000f00 */
[----:B------:R-:W-:-:S02]  /*1ee0*/  MOV R24, 0x1f00 ;  /* 0x00001f0000187802 */ /* 0x000fc40000000f00 */
[----:B-----5:R-:W-:Y:S05]  /*1ef0*/  CALL.REL.NOINC `($__internal_18_$__cuda_sm70_shflsync_bfly_p) ;  /* 0x0000053000007944 */ /* 0x020fea0003c00000 */
[----:B-1----:R-:W-:Y:S01]  /*1f00*/  FADD.FTZ R27, R27, R26 ;  /* 0x0000001a1b1b7221 */ /* 0x002fe20000010000 */
[----:B------:R-:W-:Y:S01]  /*1f10*/  HFMA2.MMA R26, -RZ, RZ, 0, 2.384185791015625e-07 ;  /* 0x00000004ff1a7435 */ /* 0x000fe200000001ff */
[----:B------:R-:W-:-:S02]  /*1f20*/  MOV R41, 0x1f ;  /* 0x0000001f00297802 */ /* 0x000fc40000000f00 */
[----:B------:R-:W-:Y:S02]  /*1f30*/  MOV R25, 0xffffffff ;  /* 0xffffffff00197802 */ /* 0x000fe40000000f00 */
[----:B------:R-:W-:Y:S02]  /*1f40*/  MOV R24, 0x1f60 ;  /* 0x00001f6000187802 */ /* 0x000fe40000000f00 */
[----:B------:R-:W-:Y:S05]  /*1f50*/  CALL.REL.NOINC `($__internal_18_$__cuda_sm70_shflsync_bfly_p) ;  /* 0x000004d000007944 */ /* 0x000fea0003c00000 */
[----:B-1----:R-:W-:Y:S01]  /*1f60*/  FADD.FTZ R27, R27, R26 ;  /* 0x0000001a1b1b7221 */ /* 0x002fe20000010000 */
[----:B------:R-:W-:Y:S01]  /*1f70*/  HFMA2.MMA R26, -RZ, RZ, 0, 4.76837158203125e-07 ;  /* 0x00000008ff1a7435 */ /* 0x000fe200000001ff */
[----:B------:R-:W-:Y:S02]  /*1f80*/  MOV R41, 0x1f ;  /* 0x0000001f00297802 */ /* 0x000fe40000000f00 */
[----:B------:R-:W-:Y:S02]  /*1f90*/  MOV R25, 0xffffffff ;  /* 0xffffffff00197802 */ /* 0x000fe40000000f00 */
[----:B------:R-:W-:Y:S02]  /*1fa0*/  MOV R24, 0x1fc0 ;  /* 0x00001fc000187802 */ /* 0x000fe40000000f00 */
[----:B------:R-:W-:Y:S05]  /*1fb0*/  CALL.REL.NOINC `($__internal_18_$__cuda_sm70_shflsync_bfly_p) ;  /* 0x0000047000007944 */ /* 0x000fea0003c00000 */
[----:B-1----:R-:W-:Y:S01]  /*1fc0*/  FADD.FTZ R27, R27, R26 ;  /* 0x0000001a1b1b7221 */ /* 0x002fe20000010000 */
[----:B------:R-:W-:Y:S01]  /*1fd0*/  HFMA2.MMA R26, -RZ, RZ, 0, 9.5367431640625e-07 ;  /* 0x00000010ff1a7435 */ /* 0x000fe200000001ff */
[----:B------:R-:W-:-:S02]  /*1fe0*/  MOV R41, 0x1f ;  /* 0x0000001f00297802 */ /* 0x000fc40000000f00 */
[----:B------:R-:W-:Y:S02]  /*1ff0*/  MOV R25, 0xffffffff ;  /* 0xffffffff00197802 */ /* 0x000fe40000000f00 */
[----:B------:R-:W-:Y:S02]  /*2000*/  MOV R24, 0x2020 ;  /* 0x0000202000187802 */ /* 0x000fe40000000f00 */
[----:B------:R-:W-:Y:S05]  /*2010*/  CALL.REL.NOINC `($__internal_18_$__cuda_sm70_shflsync_bfly_p) ;  /* 0x0000041000007944 */ /* 0x000fea0003c00000 */
        /* <DEDUP_REMOVED lines=38> */
[----:B------:R-:W-:Y:S02]  /*2280*/  MOV R24, 0x22a0 ;  /* 0x000022a000187802 */ /* 0x000fe40000000f00 */
[----:B------:R-:W-:Y:S05]  /*2290*/  CALL.REL.NOINC `($__internal_18_$__cuda_sm70_shflsync_bfly_p) ;  /* 0x0000019000007944 */ /* 0x000fea0003c00000 */
[----:B-1----:R-:W-:Y:S01]  /*22a0*/  FADD.FTZ R27, R27, R26 ;  /* 0x0000001a1b1b7221 */ /* 0x002fe20000010000 */
[----:B------:R-:W-:Y:S01]  /*22b0*/  HFMA2.MMA R26, -RZ, RZ, 0, 1.1920928955078125e-07 ;  /* 0x00000002ff1a7435 */ /* 0x000fe200000001ff */
[----:B------:R-:W-:Y:S02]  /*22c0*/  MOV R41, 0x1f ;  /* 0x0000001f00297802 */ /* 0x000fe40000000f00 */
[----:B------:R-:W-:Y:S02]  /*22d0*/  MOV R25, 0xffffffff ;  /* 0xffffffff00197802 */ /* 0x000fe40000000f00 */
[----:B------:R-:W-:Y:S02]  /*22e0*/  MOV R24, 0x2300 ;  /* 0x0000230000187802 */ /* 0x000fe40000000f00 */
[----:B------:R-:W-:Y:S05]  /*22f0*/  CALL.REL.NOINC `($__internal_18_$__cuda_sm70_shflsync_bfly_p) ;  /* 0x0000013000007944 */ /* 0x000fea0003c00000 */
        /* <DEDUP_REMOVED lines=18> */
[----:B-1----:R-:W-:Y:S05]  /*2420*/  BRA `(.L_x_1799) ;  /* 0xfffff3f000007947 */ /* 0x002fea000383ffff */
        .weak           $__internal_18_$__cuda_sm70_shflsync_bfly_p
        .type           $__internal_18_$__cuda_sm70_shflsync_bfly_p,@function
        .size           $__internal_18_$__cuda_sm70_shflsync_bfly_p,(.L_x_15210 - $__internal_18_$__cuda_sm70_shflsync_bfly_p)
$__internal_18_$__cuda_sm70_shflsync_bfly_p:
[----:B------:R-:W-:Y:S04]  /*2430*/  WARPSYNC R25 ;  /* 0x0000001900007348 */ /* 0x000fe80003800000 */
[----:B------:R0:W1:Y:S02]  /*2440*/  SHFL.BFLY PT, R26, R27, R26, R41 ;  /* 0x0c00001a1b1a7389 */ /* 0x00006400000e0029 */
[----:B0-----:R-:W-:-:S06]  /*2450*/  HFMA2.MMA R25, -RZ, RZ, 0, 0 ;  /* 0x00000000ff197435 */ /* 0x001fcc00000001ff */
[----:B------:R-:W-:Y:S05]  /*2460*/  RET.REL.NODEC R24 `(_ZN10layer_norm13ln_fwd_kernelINS_13Kernel_traitsI6__halfS2_S2_S2_fjLj512ELj1ELj4ELj1ELj16ENS_18Kernel_traits_baseILj512ES2_S2_S2_S2_fjLj128EEEEELb0ELb0ELb1ELb0EEEvNS_9FwdParamsE) ;  /* 0xffffdb9018007950 */ /* 0x000fea0003c3ffff */
.L_x_1800:
        /* <DEDUP_REMOVED lines=9> */
.L_x_15210:


//--------------------- .text._ZN10layer_norm13ln_fwd_kernelINS_13Kernel_traitsI6__halfS2_S2_S2_fjLj512ELj1ELj4ELj1ELj16ENS_18Kernel_traits_baseILj512ES2_S2_S2_S2_fjLj128EEEEELb0ELb0ELb1ELb1EEEvNS_9FwdParamsE --------------------------
	.section	.text._ZN10layer_norm13ln_fwd_kernelINS_13Kernel_traitsI6__halfS2_S2_S2_fjLj512ELj1ELj4ELj1ELj16ENS_18Kernel_traits_baseILj512ES2_S2_S2_S2_fjLj128EEEEELb0ELb0ELb1ELb1EEEvNS_9FwdParamsE,"ax",@progbits
	.sectioninfo	@"SHI_REGISTERS=71"
	.align	128
        .global         _ZN10layer_norm13ln_fwd_kernelINS_13Kernel_traitsI6__halfS2_S2_S2_fjLj512ELj1ELj4ELj1ELj16ENS_18Kernel_traits_baseILj512ES2_S2_S2_S2_fjLj128EEEEELb0ELb0ELb1ELb1EEEvNS_9FwdParamsE
        .type           _ZN10layer_norm13ln_fwd_kernelINS_13Kernel_traitsI6__halfS2_S2_S2_fjLj512ELj1ELj4ELj1ELj16ENS_18Kernel_traits_baseILj512ES2_S2_S2_S2_fjLj128EEEEELb0ELb0ELb1ELb1EEEvNS_9FwdParamsE,@function
        .size           _ZN10layer_norm13ln_fwd_kernelINS_13Kernel_traitsI6__halfS2_S2_S2_fjLj512ELj1ELj4ELj1ELj16ENS_18Kernel_traits_baseILj512ES2_S2_S2_S2_fjLj128EEEEELb0ELb0ELb1ELb1EEEvNS_9FwdParamsE,(.L_x_15211 - _ZN10layer_norm13ln_fwd_kernelINS_13Kernel_traitsI6__halfS2_S2_S2_fjLj512ELj1ELj4ELj1ELj16ENS_18Kernel_traits_baseILj512ES2_S2_S2_S2_fjLj128EEEEELb0ELb0ELb1ELb1EEEvNS_9FwdParamsE)
        .other          _ZN10layer_norm13ln_fwd_kernelINS_13Kernel_traitsI6__halfS2_S2_S2_fjLj512ELj1ELj4ELj1ELj16ENS_18Kernel_traits_baseILj512ES2_S2_S2_S2_fjLj128EEEEELb0ELb0ELb1ELb1EEEvNS_9FwdParamsE,@"STO_CUDA_ENTRY STV_DEFAULT"
_ZN10layer_norm13ln_fwd_kernelINS_13Kernel_traitsI6__halfS2_S2_S2_fjLj512ELj1ELj4ELj1ELj16ENS_18Kernel_traits_baseILj512ES2_S2_S2_S2_fjLj128EEEEELb0ELb0ELb1ELb1EEEvNS_9FwdParamsE:
.text._ZN10layer_norm13ln_fwd_kernelINS_13Kernel_traitsI6__halfS2_S2_S2_fjLj512ELj1ELj4ELj1ELj16ENS_18Kernel_traits_baseILj512ES2_S2_S2_S2_fjLj128EEEEELb0ELb0ELb1ELb1EEEvNS_9FwdParamsE:
        /* <DEDUP_REMOVED lines=26> */
[----:B------:R-:W-:-:S02]  /*01a0*/  HADD2.F32 R11, -RZ, R13.H0_H0 ;  /* 0x2000000dff0b7230 */ /* 0x000fc40000004100 */
[----:B------:R-:W-:Y:S02]  /*01b0*/  HADD2.F32 R32, -RZ, R13.H1_H1 ;  /* 0x3000000dff207230 */ /* 0x000fe40000004100 */
[--C-:B------:R-:W-:Y:S02]  /*01c0*/  HADD2.F32 R13, -RZ, R14.reuse.H0_H0 ;  /* 0x2000000eff0d7230 */ /* 0x100fe40000004100 */
[----:B------:R-:W-:Y:S02]  /*01d0*/  HADD2.F32 R33, -RZ, R14.H1_H1 ;  /* 0x3000000eff217230 */ /* 0x000fe40000004100 */
[----:B------:R-:W-:Y:S02]  /*01e0*/  HADD2.F32 R0, -RZ, R12.H0_H0 ;  /* 0x2000000cff007230 */ /* 0x000fe40000004100 */
[----:B------:R-:W-:Y:S02]  /*01f0*/  HADD2.F32 R14, -RZ, R15.H0_H0 ;  /* 0x2000000fff0e7230 */ /* 0x000fe40000004100 */
[----:B------:R-:W-:-:S02]  /*0200*/  HADD2.F32 R9, -RZ, R24.H0_H0 ;  /* 0x20000018ff097230 */ /* 0x000fc40000004100 */
[----:B------:R-:W-:Y:S02]  /*0210*/  HADD2.F32 R8, -RZ, R24.H1_H1 ;  /* 0x30000018ff087230 */ /* 0x000fe40000004100 */
[--C-:B------:R-:W-:Y:S02]  /*0220*/  HADD2.F32 R7, -RZ, R25.reuse.H0_H0 ;  /* 0x20000019ff077230 */ /* 0x100fe40000004100 */
[----:B------:R-:W-:Y:S02]  /*0230*/  HADD2.F32 R6, -RZ, R25.H1_H1 ;  /* 0x30000019ff067230 */ /* 0x000fe40000004100 */
[--C-:B------:R-:W-:Y:S02]  /*0240*/  HADD2.F32 R5, -RZ, R26.reuse.H0_H0 ;  /* 0x2000001aff057230 */ /* 0x100fe40000004100 */
[----:B------:R-:W-:Y:S02]  /*0250*/  HADD2.F32 R4, -RZ, R26.H1_H1 ;  /* 0x3000001aff047230 */ /* 0x000fe40000004100 */
[----:B0-----:R-:W-:-:S02]  /*0260*/  HADD2.F32 R3, -RZ, R27.H0_H0 ;  /* 0x2000001bff037230 */ /* 0x001fc40000004100 */
[----:B------:R-:W-:Y:S02]  /*0270*/  HADD2.F32 R2, -RZ, R27.H1_H1 ;  /* 0x3000001bff027230 */ /* 0x000fe40000004100 */
[----:B------:R-:W-:Y:S02]  /*0280*/  HADD2.F32 R12, -RZ, R12.H1_H1 ;  /* 0x3000000cff0c7230 */ /* 0x000fe40000004100 */
[----:B------:R-:W-:Y:S02]  /*0290*/  HADD2.F32 R15, -RZ, R15.H1_H1 ;  /* 0x3000000fff0f7230 */ /* 0x000fe40000004100 */
[--C-:B--2---:R-:W-:Y:S02]  /*02a0*/  HADD2.F32 R34, -RZ, R16.reuse.H0_H0 ;  /* 0x20000010ff227230 */ /* 0x104fe40000004100 */
[----:B------:R-:W-:Y:S02]  /*02b0*/  HADD2.F32 R35, -RZ, R16.H1_H1 ;  /* 0x30000010ff237230 */ /* 0x000fe40000004100 */
[----:B------:R-:W-:-:S02]  /*02c0*/  HADD2.F32 R36, -RZ, R17.H0_H0 ;  /* 0x20000011ff247230 */ /* 0x000fc40000004100 */
[----:B------:R-:W-:Y:S02]  /*02d0*/  HADD2.F32 R37, -RZ, R17.H1_H1 ;  /* 0x30000011ff257230 */ /* 0x000fe40000004100 */
[--C-:B------:R-:W-:Y:S02]  /*02e0*/  HADD2.F32 R38, -RZ, R18.reuse.H0_H0 ;  /* 0x20000012ff267230 */ /* 0x100fe40000004100 */
[----:B------:R-:W-:Y:S02]  /*02f0*/  HADD2.F32 R39, -RZ, R18.H1_H1 ;  /* 0x30000012ff277230 */ /* 0x000fe40000004100 */
[--C-:B------:R-:W-:Y:S02]  /*0300*/  HADD2.F32 R40, -RZ, R19.reuse.H0_H0 ;  /* 0x20000013ff287230 */ /* 0x100fe40000004100 */
[----:B------:R-:W-:Y:S02]  /*0310*/  HADD2.F32 R43, -RZ, R19.H1_H1 ;  /* 0x30000013ff2b7230 */ /* 0x000fe40000004100 */
[----:B---3--:R-:W-:-:S02]  /*0320*/  HADD2.F32 R41, -RZ, R20.H0_H0 ;  /* 0x20000014ff297230 */ /* 0x008fc40000004100 */
[----:B------:R-:W-:Y:S02]  /*0330*/  HADD2.F32 R45, -RZ, R20.H1_H1 ;  /* 0x30000014ff2d7230 */ /* 0x000fe40000004100 */
[--C-:B------:R-:W-:Y:S02]  /*0340*/  HADD2.F32 R42, -RZ, R21.reuse.H0_H0 ;  /* 0x20000015ff2a7230 */ /* 0x100fe40000004100 */
[----:B------:R-:W-:Y:S02]  /*0350*/  HADD2.F32 R47, -RZ, R21.H1_H1 ;  /* 0x30000015ff2f7230 */ /* 0x000fe40000004100 */
[--C-:B------:R-:W-:Y:S02]  /*0360*/  HADD2.F32 R44, -RZ, R22.reuse.H0_H0 ;  /* 0x20000016ff2c7230 */ /* 0x100fe40000004100 */
[----:B------:R-:W-:Y:S02]  /*0370*/  HADD2.F32 R46, -RZ, R22.H1_H1 ;  /* 0x30000016ff2e7230 */ /* 0x000fe40000004100 */
[----:B------:R-:W-:-:S02]  /*0380*/  HADD2.F32 R49, -RZ, R23.H0_H0 ;  /* 0x20000017ff317230 */ /* 0x000fc40000004100 */
[----:B------:R-:W-:Y:S02]  /*0390*/  HADD2.F32 R50, -RZ, R23.H1_H1 ;  /* 0x30000017ff327230 */ /* 0x000fe40000004100 */
.L_x_1854:
        /* <DEDUP_REMOVED lines=30> */
[----:B-----5:R-:W-:Y:S01]  /*0580*/  HADD2.F32 R54, -RZ, R16.H0_H0 ;  /* 0x20000010ff367230 */ /* 0x020fe20000004100 */
[----:B------:R-:W-:Y:S05]  /*0590*/  BRA `(.L_x_1803) ;  /* 0x0000004000007947 */ /* 0x000fea0003800000 */
.L_x_1802:
[----:B-1---5:R-:W-:Y:S02]  /*05a0*/  HADD2.F32 R54, -RZ, R20.H0_H0 ;  /* 0x20000014ff367230 */ /* 0x022fe40000004100 */
[----:B------:R-:W-:-:S03]  /*05b0*/  @P0 HADD2.F32 R25, -RZ, R16.H0_H0 ;  /* 0x20000010ff190230 */ /* 0x000fc60000004100 */
[----:B------:R-:W-:-:S04]  /*05c0*/  FMUL.FTZ R54, R54, c[0x0][0x1ec] ;  /* 0x00007b0036367a20 */ /* 0x000fc80000410000 */
[----:B------:R-:W-:Y:S02]  /*05d0*/  @P0 FADD.FTZ R54, R54, R25 ;  /* 0x0000001936360221 */ /* 0x000fe40000010000 */
.L_x_1803:
[----:B------:R-:W-:Y:S05]  /*05e0*/  BSYNC B0 ;  /* 0x0000000000007941 */ /* 0x000fea0003800000 */
.L_x_1801:
[----:B------:R-:W-:Y:S01]  /*05f0*/  BSSY B0, `(.L_x_1804) ;  /* 0x000000a000007945 */ /* 0x000fe20003800000 */
[----:B------:R-:W-:Y:S05]  /*0600*/  @P2 BRA `(.L_x_1805) ;  /* 0x0000004000002947 */ /* 0x000fea0003800000 */
[----:B------:R-:W-:Y:S01]  /*0610*/  HFMA2.MMA R53, -RZ, RZ, 0, 0 ;  /* 0x00000000ff357435 */ /* 0x000fe200000001ff */
[----:B------:R-:W-:Y:S05]  /*0620*/  @!P0 BRA `(.L_x_1806) ;  /* 0x0000006000008947 */ /* 0x000fea0003800000 */
[----:B-----5:R-:W-:Y:S01]  /*0630*/  HADD2.F32 R53, -RZ, R16.H1_H1 ;  /* 0x30000010ff357230 */ /* 0x020fe20000004100 */
[----:B------:R-:W-:Y:S05]  /*0640*/  BRA `(.L_x_1806) ;  /* 0x0000004000007947 */ /* 0x000fea0003800000 */
.L_x_1805:
[----:B-----5:R-:W-:Y:S02]  /*0650*/  HADD2.F32 R53, -RZ, R20.H1_H1 ;  /* 0x30000014ff357230 */ /* 0x020fe40000004100 */
[----:B------:R-:W-:-:S03]  /*0660*/  @P0 HADD2.F32 R24, -RZ, R16.H1_H1 ;  /* 0x30000010ff180230 */ /* 0x000fc60000004100 */
[----:B------:R-:W-:-:S04]  /*0670*/  FMUL.FTZ R53, R53, c[0x0][0x1ec] ;  /* 0x00007b0035357a20 */ /* 0x000fc80000410000 */
[----:B------:R-:W-:Y:S02]  /*0680*/  @P0 FADD.FTZ R53, R53, R24 ;  /* 0x0000001835350221 */ /* 0x000fe40000010000 */
.L_x_1806:
[----:B------:R-:W-:Y:S05]  /*0690*/  BSYNC B0 ;  /* 0x0000000000007941 */ /* 0x000fea0003800000 */
.L_x_1804:
[----:B------:R-:W-:Y:S01]  /*06a0*/  BSSY B0, `(.L_x_1807) ;  /* 0x000000a000007945 */ /* 0x000fe20003800000 */
[----:B------:R-:W-:Y:S05]  /*06b0*/  @P2 BRA `(.L_x_1808) ;  /* 0x0000004000002947 */ /* 0x000fea0003800000 */
[----:B------:R-:W-:Y:S01]  /*06c0*/  MOV R52, RZ ;  /* 0x000000ff00347202 */ /* 0x000fe20000000f00 */
[----:B------:R-:W-:Y:S05]  /*06d0*/  @!P0 BRA `(.L_x_1809) ;  /* 0x0000006000008947 */ /* 0x000fea0003800000 */
[----:B-----5:R-:W-:Y:S01]  /*06e0*/  HADD2.F32 R52, -RZ, R17.H0_H0 ;  /* 0x20000011ff347230 */ /* 0x020fe20000004100 */
[----:B------:R-:W-:Y:S05]  /*06f0*/  BRA `(.L_x_1809) ;  /* 0x0000004000007947 */ /* 0x000fea0003800000 */
.L_x_1808:
[----:B-----5:R-:W-:Y:S02]  /*0700*/  HADD2.F32 R52, -RZ, R21.H0_H0 ;  /* 0x20000015ff347230 */ /* 0x020fe40000004100 */
[----:B------:R-:W-:-:S03]  /*0710*/  @P0 HADD2.F32 R25, -RZ, R17.H0_H0 ;  /* 0x20000011ff190230 */ /* 0x000fc60000004100 */
[----:B------:R-:W-:-:S04]  /*0720*/  FMUL.FTZ R52, R52, c[0x0][0x1ec] ;  /* 0x00007b0034347a20 */ /* 0x000fc80000410000 */
[----:B------:R-:W-:Y:S02]  /*0730*/  @P0 FADD.FTZ R52, R52, R25 ;  /* 0x0000001934340221 */ /* 0x000fe40000010000 */
.L_x_1809:
[----:B------:R-:W-:Y:S05]  /*0740*/  BSYNC B0 ;  /* 0x0000000000007941 */ /* 0x000fea0003800000 */
.L_x_1807:
[----:B------:R-:W-:Y:S01]  /*0750*/  BSSY B0, `(.L_x_1810) ;  /* 0x000000a000007945 */ /* 0x000fe20003800000 */
[----:B------:R-:W-:Y:S05]  /*0760*/  @P2 BRA `(.L_x_1811) ;  /* 0x0000004000002947 */ /* 0x000fea0003800000 */
[----:B------:R-:W-:Y:S01]  /*0770*/  HFMA2.MMA R51, -RZ, RZ, 0, 0 ;  /* 0x00000000ff337435 */ /* 0x000fe200000001ff */
[----:B------:R-:W-:Y:S05]  /*0780*/  @!P0 BRA `(.L_x_1812) ;  /* 0x0000006000008947 */ /* 0x000fea0003800000 */
[----:B-----5:R-:W-:Y:S01]  /*0790*/  HADD2.F32 R51, -RZ, R17.H1_H1 ;  /* 0x30000011ff337230 */ /* 0x020fe20000004100 */
[----:B------:R-:W-:Y:S05]  /*07a0*/  BRA `(.L_x_1812) ;  /* 0x0000004000007947 */ /* 0x000fea0003800000 */
.L_x_1811:
[----:B-----5:R-:W-:Y:S02]  /*07b0*/  HADD2.F32 R51, -RZ, R21.H1_H1 ;  /* 0x30000015ff337230 */ /* 0x020fe40000004100 */
[----:B------:R-:W-:-:S03]  /*07c0*/  @P0 HADD2.F32 R24, -RZ, R17.H1_H1 ;  /* 0x30000011ff180230 */ /* 0x000fc60000004100 */
[----:B------:R-:W-:-:S04]  /*07d0*/  FMUL.FTZ R51, R51, c[0x0][0x1ec] ;  /* 0x00007b0033337a20 */ /* 0x000fc80000410000 */
[----:B------:R-:W-:Y:S02]  /*07e0*/  @P0 FADD.FTZ R51, R51, R24 ;  /* 0x0000001833330221 */ /* 0x000fe40000010000 */
.L_x_1812:
[----:B------:R-:W-:Y:S05]  /*07f0*/  BSYNC B0 ;  /* 0x0000000000007941 */ /* 0x000fea0003800000 */
.L_x_1810:
[----:B------:R-:W-:Y:S01]  /*0800*/  BSSY B0, `(.L_x_1813) ;  /* 0x000000a000007945 */ /* 0x000fe20003800000 */
[----:B------:R-:W-:Y:S05]  /*0810*/  @P2 BRA `(.L_x_1814) ;  /* 0x0000004000002947 */ /* 0x000fea0003800000 */
[----:B------:R-:W-:Y:S01]  /*0820*/  MOV R31, RZ ;  /* 0x000000ff001f7202 */ /* 0x000fe20000000f00 */
[----:B------:R-:W-:Y:S05]  /*0830*/  @!P0 BRA `(.L_x_1815) ;  /* 0x0000006000008947 */ /* 0x000fea0003800000 */
[----:B-----5:R-:W-:Y:S01]  /*0840*/  HADD2.F32 R31, -RZ, R18.H0_H0 ;  /* 0x20000012ff1f7230 */ /* 0x020fe20000004100 */
[----:B------:R-:W-:Y:S05]  /*0850*/  BRA `(.L_x_1815) ;  /* 0x0000004000007947 */ /* 0x000fea0003800000 */
.L_x_1814:
[----:B-----5:R-:W-:Y:S02]  /*0860*/  HADD2.F32 R31, -RZ, R22.H0_H0 ;  /* 0x20000016ff1f7230 */ /* 0x020fe40000004100 */
[----:B------:R-:W-:-:S03]  /*0870*/  @P0 HADD2.F32 R24, -RZ, R18.H0_H0 ;  /* 0x20000012ff180230 */ /* 0x000fc60000004100 */
[----:B------:R-:W-:-:S04]  /*0880*/  FMUL.FTZ R31, R31, c[0x0][0x1ec] ;  /* 0x00007b001f1f7a20 */ /* 0x000fc80000410000 */
[----:B------:R-:W-:Y:S02]  /*0890*/  @P0 FADD.FTZ R31, R31, R24 ;  /* 0x000000181f1f0221 */ /* 0x000fe40000010000 */
.L_x_1815:
[----:B------:R-:W-:Y:S05]  /*08a0*/  BSYNC B0 ;  /* 0x0000000000007941 */ /* 0x000fea0003800000 */
.L_x_1813:
[----:B------:R-:W-:Y:S01]  /*08b0*/  BSSY B0, `(.L_x_1816) ;  /* 0x000000a000007945 */ /* 0x000fe20003800000 */
[----:B------:R-:W-:Y:S05]  /*08c0*/  @P2 BRA `(.L_x_1817) ;  /* 0x0000004000002947 */ /* 0x000fea0003800000 */
[----:B------:R-:W-:Y:S01]  /*08d0*/  HFMA2.MMA R30, -RZ, RZ, 0, 0 ;  /* 0x00000000ff1e7435 */ /* 0x000fe200000001ff */
[----:B------:R-:W-:Y:S05]  /*08e0*/  @!P0 BRA `(.L_x_1818) ;  /* 0x0000006000008947 */ /* 0x000fea0003800000 */
[----:B-----5:R-:W-:Y:S01]  /*08f0*/  HADD2.F32 R30, -RZ, R18.H1_H1 ;  /* 0x30000012ff1e7230 */ /* 0x020fe20000004100 */
[----:B------:R-:W-:Y:S05]  /*0900*/  BRA `(.L_x_1818) ;  /* 0x0000004000007947 */ /* 0x000fea0003800000 */
.L_x_1817:
[----:B-----5:R-:W-:Y:S02]  /*0910*/  HADD2.F32 R30, -RZ, R22.H1_H1 ;  /* 0x30000016ff1e7230 */ /* 0x020fe40000004100 */
[----:B------:R-:W-:-:S03]  /*0920*/  @P0 HADD2.F32 R25, -RZ, R18.H1_H1 ;  /* 0x30000012ff190230 */ /* 0x000fc60000004100 */
[----:B------:R-:W-:-:S04]  /*0930*/  FMUL.FTZ R30, R30, c[0x0][0x1ec] ;  /* 0x00007b001e1e7a20 */ /* 0x000fc80000410000 */
[----:B------:R-:W-:Y:S02]  /*0940*/  @P0 FADD.FTZ R30, R30, R25 ;  /* 0x000000191e1e0221 */ /* 0x000fe40000010000 */
.L_x_1818:
[----:B------:R-:W-:Y:S05]  /*0950*/  BSYNC B0 ;  /* 0x0000000000007941 */ /* 0x000fea0003800000 */
.L_x_1816:
[----:B------:R-:W-:Y:S01]  /*0960*/  BSSY B0, `(.L_x_1819) ;  /* 0x000000a000007945 */ /* 0x000fe20003800000 */
[----:B------:R-:W-:Y:S05]  /*0970*/  @P2 BRA `(.L_x_1820) ;  /* 0x0000004000002947 */ /* 0x000fea0003800000 */
[----:B------:R-:W-:Y:S01]  /*0980*/  MOV R29, RZ ;  /* 0x000000ff001d7202 */ /* 0x000fe20000000f00 */
[----:B------:R-:W-:Y:S05]  /*0990*/  @!P0 BRA `(.L_x_1821) ;  /* 0x0000006000008947 */ /* 0x000fea0003800000 */
[----:B-----5:R-:W-:Y:S01]  /*09a0*/  HADD2.F32 R29, -RZ, R19.H0_H0 ;  /* 0x20000013ff1d7230 */ /* 0x020fe20000004100 */
[----:B------:R-:W-:Y:S05]  /*09b0*/  BRA `(.L_x_1821) ;  /* 0x0000004000007947 */ /* 0x000fea0003800000 */
.L_x_1820:
[----:B-----5:R-:W-:Y:S02]  /*09c0*/  HADD2.F32 R29, -RZ, R23.H0_H0 ;  /* 0x20000017ff1d7230 */ /* 0x020fe40000004100 */
[----:B------:R-:W-:-:S03]  /*09d0*/  @P0 HADD2.F32 R24, -RZ, R19.H0_H0 ;  /* 0x20000013ff180230 */ /* 0x000fc60000004100 */
[----:B------:R-:W-:-:S04]  /*09e0*/  FMUL.FTZ R29, R29, c[0x0][0x1ec] ;  /* 0x00007b001d1d7a20 */ /* 0x000fc80000410000 */
[----:B------:R-:W-:Y:S02]  /*09f0*/  @P0 FADD.FTZ R29, R29, R24 ;  /* 0x000000181d1d0221 */ /* 0x000fe40000010000 */
.L_x_1821:
[----:B------:R-:W-:Y:S05]  /*0a00*/  BSYNC B0 ;  /* 0x0000000000007941 */ /* 0x000fea0003800000 */
.L_x_1819:
[----:B------:R-:W-:Y:S01]  /*0a10*/  BSSY B0, `(.L_x_1822) ;  /* 0x000000a000007945 */ /* 0x000fe20003800000 */
[----:B------:R-:W-:Y:S05]  /*0a20*/  @P2 BRA `(.L_x_1823) ;  /* 0x0000004000002947 */ /* 0x000fea0003800000 */
[----:B------:R-:W-:Y:S01]  /*0a30*/  HFMA2.MMA R28, -RZ, RZ, 0, 0 ;  /* 0x00000000ff1c7435 */ /* 0x000fe200000001ff */
[----:B------:R-:W-:Y:S05]  /*0a40*/  @!P0 BRA `(.L_x_1824) ;  /* 0x0000006000008947 */ /* 0x000fea0003800000 */
[----:B-----5:R-:W-:Y:S01]  /*0a50*/  HADD2.F32 R28, -RZ, R19.H1_H1 ;  /* 0x30000013ff1c7230 */ /* 0x020fe20000004100 */
[----:B------:R-:W-:Y:S05]  /*0a60*/  BRA `(.L_x_1824) ;  /* 0x0000004000007947 */ /* 0x000fea0003800000 */
.L_x_1823:
[----:B-----5:R-:W-:Y:S02]  /*0a70*/  HADD2.F32 R28, -RZ, R23.H1_H1 ;  /* 0x30000017ff1c7230 */ /* 0x020fe40000004100 */
[----:B------:R-:W-:-:S03]  /*0a80*/  @P0 HADD2.F32 R25, -RZ, R19.H1_H1 ;  /* 0x30000013ff190230 */ /* 0x000fc60000004100 */
[----:B------:R-:W-:-:S04]  /*0a90*/  FMUL.FTZ R28, R28, c[0x0][0x1ec] ;  /* 0x00007b001c1c7a20 */ /* 0x000fc80000410000 */
[----:B------:R-:W-:Y:S02]  /*0aa0*/  @P0 FADD.FTZ R28, R28, R25 ;  /* 0x000000191c1c0221 */ /* 0x000fe40000010000 */
.L_x_1824:
[----:B------:R-:W-:Y:S05]  /*0ab0*/  BSYNC B0 ;  /* 0x0000000000007941 */ /* 0x000fea0003800000 */
.L_x_1822:
[----:B------:R-:W-:Y:S02]  /*0ac0*/  MOV R66, 0x10 ;  /* 0x0000001000427802 */ /* 0x000fe40000000f00 */
[----:B------:R-:W-:Y:S02]  /*0ad0*/  @P1 IADD3 R63, R60, 0x20, RZ ;  /* 0x000000203c3f1810 */ /* 0x000fe40007ffe0ff */
[----:B------:R-:W-:Y:S01]  /*0ae0*/  F2FP.PACK_AB R27, R28, R29 ;  /* 0x0000001d1c1b723e */ /* 0x000fe200000000ff */
[CC--:B------:R-:W-:Y:S01]  /*0af0*/  IMAD.WIDE.U32 R58, R67.reuse, R66.reuse, c[0x0][0x188] ;  /* 0x00006200433a7625 */ /* 0x0c0fe200078e0042 */
[----:B------:R-:W-:Y:S02]  /*0b00*/  IADD3 R67, R67, 0x20, RZ ;  /* 0x0000002043437810 */ /* 0x000fe40007ffe0ff */
[----:B------:R-:W-:Y:S01]  /*0b10*/  F2FP.PACK_AB R26, R30, R31 ;  /* 0x0000001f1e1a723e */ /* 0x000fe200000000ff */
[----:B------:R-:W-:Y:S01]  /*0b20*/  @P1 IMAD.WIDE.U32 R62, R63, R66, c[0x0][0x170] ;  /* 0x00005c003f3e1625 */ /* 0x000fe200078e0042 */
[----:B------:R-:W-:-:S02]  /*0b30*/  F2FP.PACK_AB R25, R51, R52 ;  /* 0x000000343319723e */ /* 0x000fc400000000ff */
[----:B------:R-:W-:Y:S01]  /*0b40*/  F2FP.PACK_AB R24, R53, R54 ;  /* 0x000000363518723e */ /* 0x000fe200000000ff */
[----:B------:R-:W-:-:S04]  /*0b50*/  @P0 IMAD.WIDE.U32 R60, R67, R66, c[0x0][0x180] ;  /* 0x00006000433c0625 */ /* 0x000fc800078e0042 */
[----:B------:R0:W-:Y:S04]  /*0b60*/  STG.E.128 [R58.64], R24 ;  /* 0x000000183a007986 */ /* 0x0001e8000c101d04 */
[----:B-----5:R0:W5:Y:S04]  /*0b70*/  @P1 LDG.E.128 R20, [R62.64] ;  /* 0x000000043e141981 */ /* 0x020168000c1e1d00 */
[----:B------:R0:W5:Y:S01]  /*0b80*/  @P0 LDG.E.128 R16, [R60.64] ;  /* 0x000000043c100981 */ /* 0x000162000c1e1d00 */
[----:B------:R-:W-:Y:S01]  /*0b90*/  BSSY B0, `(.L_x_1825) ;  /* 0x000000a000007945 */ /* 0x000fe20003800000 */
[----:B------:R-:W-:Y:S05]  /*0ba0*/  @P2 BRA `(.L_x_1826) ;  /* 0x0000004000002947 */ /* 0x000fea0003800000 */
[----:B------:R-:W-:Y:S01]  /*0bb0*/  HFMA2.MMA R64, -RZ, RZ, 0, 0 ;  /* 0x00000000ff407435 */ /* 0x000fe200000001ff */
[----:B------:R-:W-:Y:S05]  /*0bc0*/  @!P0 BRA `(.L_x_1827) ;  /* 0x0000006000008947 */ /* 0x000fea0003800000 */
[----:B-----5:R-:W-:Y:S01]  /*0bd0*/  HADD2.F32 R64, -RZ, R16.H0_H0 ;  /* 0x20000010ff407230 */ /* 0x020fe20000004100 */
[----:B------:R-:W-:Y:S05]  /*0be0*/  BRA `(.L_x_1827) ;  /* 0x0000004000007947 */ /* 0x000fea0003800000 */
.L_x_1826:
[----:B-----5:R-:W-:Y:S02]  /*0bf0*/  HADD2.F32 R64, -RZ, R20.H0_H0 ;  /* 0x20000014ff407230 */ /* 0x020fe40000004100 */
[----:B0-----:R-:W-:-:S03]  /*0c00*/  @P0 HADD2.F32 R25, -RZ, R16.H0_H0 ;  /* 0x20000010ff190230 */ /* 0x001fc60000004100 */
[----:B------:R-:W-:-:S04]  /*0c10*/  FMUL.FTZ R64, R64, c[0x0][0x1ec] ;  /* 0x00007b0040407a20 */ /* 0x000fc80000410000 */
[----:B------:R-:W-:Y:S02]  /*0c20*/  @P0 FADD.FTZ R64, R25, R64 ;  /* 0x0000004019400221 */ /* 0x000fe40000010000 */
.L_x_1827:
[----:B------:R-:W-:Y:S05]  /*0c30*/  BSYNC B0 ;  /* 0x0000000000007941 */ /* 0x000fea0003800000 */
.L_x_1825:
[----:B------:R-:W-:Y:S01]  /*0c40*/  BSSY B0, `(.L_x_1828) ;  /* 0x000000a000007945 */ /* 0x000fe20003800000 */
[----:B------:R-:W-:Y:S05]  /*0c50*/  @P2 BRA `(.L_x_1829) ;  /* 0x0000004000002947 */ /* 0x000fea0003800000 */
[----:B0-----:R-:W-:Y:S01]  /*0c60*/  MOV R63, RZ ;  /* 0x000000ff003f7202 */ /* 0x001fe20000000f00 */
[----:B------:R-:W-:Y:S05]  /*0c70*/  @!P0 BRA `(.L_x_1830) ;  /* 0x0000006000008947 */ /* 0x000fea0003800000 */
[----:B-----5:R-:W-:Y:S01]  /*0c80*/  HADD2.F32 R63, -RZ, R16.H1_H1 ;  /* 0x30000010ff3f7230 */ /* 0x020fe20000004100 */
[----:B------:R-:W-:Y:S05]  /*0c90*/  BRA `(.L_x_1830) ;  /* 0x0000004000007947 */ /* 0x000fea0003800000 */
.L_x_1829:
[----:B0----5:R-:W-:Y:S02]  /*0ca0*/  HADD2.F32 R63, -RZ, R20.H1_H1 ;  /* 0x30000014ff3f7230 */ /* 0x021fe40000004100 */
[----:B------:R-:W-:-:S03]  /*0cb0*/  @P0 HADD2.F32 R24, -RZ, R16.H1_H1 ;  /* 0x30000010ff180230 */ /* 0x000fc60000004100 */
[----:B------:R-:W-:-:S04]  /*0cc0*/  FMUL.FTZ R63, R63, c[0x0][0x1ec] ;  /* 0x00007b003f3f7a20 */ /* 0x000fc80000410000 */
[----:B------:R-:W-:Y:S02]  /*0cd0*/  @P0 FADD.FTZ R63, R24, R63 ;  /* 0x0000003f183f0221 */ /* 0x000fe40000010000 */
.L_x_1830:
[----:B------:R-:W-:Y:S05]  /*0ce0*/  BSYNC B0 ;  /* 0x0000000000007941 */ /* 0x000fea0003800000 */
.L_x_1828:
[----:B------:R-:W-:Y:S01]  /*0cf0*/  BSSY B0, `(.L_x_1831) ;  /* 0x000000a000007945 */ /* 0x000fe20003800000 */
[----:B------:R-:W-:Y:S05]  /*0d00*/  @P2 BRA `(.L_x_1832) ;  /* 0x0000004000002947 */ /* 0x000fea0003800000 */
[----:B------:R-:W-:Y:S01]  /*0d10*/  HFMA2.MMA R62, -RZ, RZ, 0, 0 ;  /* 0x00000000ff3e7435 */ /* 0x000fe200000001ff */
[----:B------:R-:W-:Y:S05]  /*0d20*/  @!P0 BRA `(.L_x_1833) ;  /* 0x0000006000008947 */ /* 0x000fea0003800000 */
[----:B-----5:R-:W-:Y:S01]  /*0d30*/  HADD2.F32 R62, -RZ, R17.H0_H0 ;  /* 0x20000011ff3e7230 */ /* 0x020fe20000004100 */
[----:B------:R-:W-:Y:S05]  /*0d40*/  BRA `(.L_x_1833) ;  /* 0x0000004000007947 */ /* 0x000fea0003800000 */
.L_x_1832:
[----:B-----5:R-:W-:Y:S02]  /*0d50*/  HADD2.F32 R62, -RZ, R21.H0_H0 ;  /* 0x20000015ff3e7230 */ /* 0x020fe40000004100 */
[----:B------:R-:W-:-:S03]  /*0d60*/  @P0 HADD2.F32 R25, -RZ, R17.H0_H0 ;  /* 0x20000011ff190230 */ /* 0x000fc60000004100 */
[----:B------:R-:W-:-:S04]  /*0d70*/  FMUL.FTZ R62, R62, c[0x0][0x1ec] ;  /* 0x00007b003e3e7a20 */ /* 0x000fc80000410000 */
[----:B------:R-:W-:Y:S02]  /*0d80*/  @P0 FADD.FTZ R62, R25, R62 ;  /* 0x0000003e193e0221 */ /* 0x000fe40000010000 */
.L_x_1833:
[----:B------:R-:W-:Y:S05]  /*0d90*/  BSYNC B0 ;  /* 0x0000000000007941 */ /* 0x000fea0003800000 */
.L_x_1831:
[----:B------:R-:W-:Y:S01]  /*0da0*/  BSSY B0, `(.L_x_1834) ;  /* 0x000000a000007945 */ /* 0x000fe20003800000 */
[----:B------:R-:W-:Y:S05]  /*0db0*/  @P2 BRA `(.L_x_1835) ;  /* 0x0000004000002947 */ /* 0x000fea0003800000 */
[----:B------:R-:W-:Y:S01]  /*0dc0*/  MOV R61, RZ ;  /* 0x000000ff003d7202 */ /* 0x000fe20000000f00 */
[----:B------:R-:W-:Y:S05]  /*0dd0*/  @!P0 BRA `(.L_x_1836) ;  /* 0x0000006000008947 */ /* 0x000fea0003800000 */
[----:B-----5:R-:W-:Y:S01]  /*0de0*/  HADD2.F32 R61, -RZ, R17.H1_H1 ;  /* 0x30000011ff3d7230 */ /* 0x020fe20000004100 */
[----:B------:R-:W-:Y:S05]  /*0df0*/  BRA `(.L_x_1836) ;  /* 0x0000004000007947 */ /* 0x000fea0003800000 */
.L_x_1835:
[----:B-----5:R-:W-:Y:S02]  /*0e00*/  HADD2.F32 R61, -RZ, R21.H1_H1 ;  /* 0x30000015ff3d7230 */ /* 0x020fe40000004100 */
[----:B------:R-:W-:-:S03]  /*0e10*/  @P0 HADD2.F32 R24, -RZ, R17.H1_H1 ;  /* 0x30000011ff180230 */ /* 0x000fc60000004100 */
[----:B------:R-:W-:-:S04]  /*0e20*/  FMUL.FTZ R61, R61, c[0x0][0x1ec] ;  /* 0x00007b003d3d7a20 */ /* 0x000fc80000410000 */
[----:B------:R-:W-:Y:S02]  /*0e30*/  @P0 FADD.FTZ R61, R24, R61 ;  /* 0x0000003d183d0221 */ /* 0x000fe40000010000 */
.L_x_1836:
[----:B------:R-:W-:Y:S05]  /*0e40*/  BSYNC B0 ;  /* 0x0000000000007941 */ /* 0x000fea0003800000 */
.L_x_1834:
[----:B------:R-:W-:Y:S01]  /*0e50*/  BSSY B0, `(.L_x_1837) ;  /* 0x000000a000007945 */ /* 0x000fe20003800000 */
[----:B------:R-:W-:Y:S05]  /*0e60*/  @P2 BRA `(.L_x_1838) ;  /* 0x0000004000002947 */ /* 0x000fea0003800000 */
[----:B------:R-:W-:Y:S01]  /*0e70*/  HFMA2.MMA R60, -RZ, RZ, 0, 0 ;  /* 0x00000000ff3c7435 */ /* 0x000fe200000001ff */
[----:B------:R-:W-:Y:S05]  /*0e80*/  @!P0 BRA `(.L_x_1839) ;  /* 0x0000006000008947 */ /* 0x000fea0003800000 */
[----:B-----5:R-:W-:Y:S01]  /*0e90*/  HADD2.F32 R60, -RZ, R18.H0_H0 ;  /* 0x20000012ff3c7230 */ /* 0x020fe20000004100 */
[----:B------:R-:W-:Y:S05]  /*0ea0*/  BRA `(.L_x_1839) ;  /* 0x0000004000007947 */ /* 0x000fea0003800000 */
.L_x_1838:
[----:B-----5:R-:W-:Y:S02]  /*0eb0*/  HADD2.F32 R60, -RZ, R22.H0_H0 ;  /* 0x20000016ff3c7230 */ /* 0x020fe40000004100 */
[----:B------:R-:W-:-:S03]  /*0ec0*/  @P0 HADD2.F32 R25, -RZ, R18.H0_H0 ;  /* 0x20000012ff190230 */ /* 0x000fc60000004100 */
[----:B------:R-:W-:-:S04]  /*0ed0*/  FMUL.FTZ R60, R60, c[0x0][0x1ec] ;  /* 0x00007b003c3c7a20 */ /* 0x000fc80000410000 */
[----:B------:R-:W-:Y:S02]  /*0ee0*/  @P0 FADD.FTZ R60, R25, R60 ;  /* 0x0000003c193c0221 */ /* 0x000fe40000010000 */
.L_x_1839:
[----:B------:R-:W-:Y:S05]  /*0ef0*/  BSYNC B0 ;  /* 0x0000000000007941 */ /* 0x000fea0003800000 */
.L_x_1837:
[----:B------:R-:W-:Y:S01]  /*0f00*/  BSSY B0, `(.L_x_1840) ;  /* 0x000000a000007945 */ /* 0x000fe20003800000 */
[----:B------:R-:W-:Y:S05]  /*0f10*/  @P2 BRA `(.L_x_1841) ;  /* 0x0000004000002947 */ /* 0x000fea0003800000 */
[----:B------:R-:W-:Y:S01]  /*0f20*/  MOV R59, RZ ;  /* 0x000000ff003b7202 */ /* 0x000fe20000000f00 */
[----:B------:R-:W-:Y:S05]  /*0f30*/  @!P0 BRA `(.L_x_1842) ;  /* 0x0000006000008947 */ /* 0x000fea0003800000 */
[----:B-----5:R-:W-:Y:S01]  /*0f40*/  HADD2.F32 R59, -RZ, R18.H1_H1 ;  /* 0x30000012ff3b7230 */ /* 0x020fe20000004100 */
[----:B------:R-:W-:Y:S05]  /*0f50*/  BRA `(.L_x_1842) ;  /* 0x0000004000007947 */ /* 0x000fea0003800000 */
.L_x_1841:
[----:B-----5:R-:W-:Y:S02]  /*0f60*/  HADD2.F32 R59, -RZ, R22.H1_H1 ;  /* 0x30000016ff3b7230 */ /* 0x020fe40000004100 */
[----:B------:R-:W-:-:S03]  /*0f70*/  @P0 HADD2.F32 R24, -RZ, R18.H1_H1 ;  /* 0x30000012ff180230 */ /* 0x000fc60000004100 */
[----:B------:R-:W-:-:S04]  /*0f80*/  FMUL.FTZ R59, R59, c[0x0][0x1ec] ;  /* 0x00007b003b3b7a20 */ /* 0x000fc80000410000 */
[----:B------:R-:W-:Y:S02]  /*0f90*/  @P0 FADD.FTZ R59, R24, R59 ;  /* 0x0000003b183b0221 */ /* 0x000fe40000010000 */
.L_x_1842:
[----:B------:R-:W-:Y:S05]  /*0fa0*/  BSYNC B0 ;  /* 0x0000000000007941 */ /* 0x000fea0003800000 */
.L_x_1840:
[----:B------:R-:W-:Y:S01]  /*0fb0*/  BSSY B0, `(.L_x_1843) ;  /* 0x000000a000007945 */ /* 0x000fe20003800000 */
[----:B------:R-:W-:Y:S05]  /*0fc0*/  @P2 BRA `(.L_x_1844) ;  /* 0x0000004000002947 */ /* 0x000fea0003800000 */
[----:B------:R-:W-:Y:S01]  /*0fd0*/  HFMA2.MMA R58, -RZ, RZ, 0, 0 ;  /* 0x00000000ff3a7435 */ /* 0x000fe200000001ff */
[----:B------:R-:W-:Y:S05]  /*0fe0*/  @!P0 BRA `(.L_x_1845) ;  /* 0x0000006000008947 */ /* 0x000fea0003800000 */
[----:B-----5:R-:W-:Y:S01]  /*0ff0*/  HADD2.F32 R58, -RZ, R19.H0_H0 ;  /* 0x20000013ff3a7230 */ /* 0x020fe20000004100 */
[----:B------:R-:W-:Y:S05]  /*1000*/  BRA `(.L_x_1845) ;  /* 0x0000004000007947 */ /* 0x000fea0003800000 */
.L_x_1844:
[----:B-----5:R-:W-:Y:S02]  /*1010*/  HADD2.F32 R58, -RZ, R23.H0_H0 ;  /* 0x20000017ff3a7230 */ /* 0x020fe40000004100 */
[----:B------:R-:W-:-:S03]  /*1020*/  @P0 HADD2.F32 R25, -RZ, R19.H0_H0 ;  /* 0x20000013ff190230 */ /* 0x000fc60000004100 */
[----:B------:R-:W-:-:S04]  /*1030*/  FMUL.FTZ R58, R58, c[0x0][0x1ec] ;  /* 0x00007b003a3a7a20 */ /* 0x000fc80000410000 */
[----:B------:R-:W-:Y:S02]  /*1040*/  @P0 FADD.FTZ R58, R25, R58 ;  /* 0x0000003a193a0221 */ /* 0x000fe40000010000 */
.L_x_1845:
[----:B------:R-:W-:Y:S05]  /*1050*/  BSYNC B0 ;  /* 0x0000000000007941 */ /* 0x000fea0003800000 */
.L_x_1843:
[----:B------:R-:W-:Y:S01]  /*1060*/  BSSY B0, `(.L_x_1846) ;  /* 0x000000a000007945 */ /* 0x000fe20003800000 */
[----:B------:R-:W-:Y:S05]  /*1070*/  @P2 BRA `(.L_x_1847) ;  /* 0x0000004000002947 */ /* 0x000fea0003800000 */
[----:B------:R-:W-:Y:S01]  /*1080*/  MOV R57, RZ ;  /* 0x000000ff00397202 */ /* 0x000fe20000000f00 */
[----:B------:R-:W-:Y:S05]  /*1090*/  @!P0 BRA `(.L_x_1848) ;  /* 0x0000006000008947 */ /* 0x000fea0003800000 */
[----:B-----5:R-:W-:Y:S01]  /*10a0*/  HADD2.F32 R57, -RZ, R19.H1_H1 ;  /* 0x30000013ff397230 */ /* 0x020fe20000004100 */
[----:B------:R-:W-:Y:S05]  /*10b0*/  BRA `(.L_x_1848) ;  /* 0x0000004000007947 */ /* 0x000fea0003800000 */
.L_x_1847:
[----:B-----5:R-:W-:Y:S02]  /*10c0*/  HADD2.F32 R57, -RZ, R23.H1_H1 ;  /* 0x30000017ff397230 */ /* 0x020fe40000004100 */
[----:B------:R-:W-:-:S03]  /*10d0*/  @P0 HADD2.F32 R24, -RZ, R19.H1_H1 ;  /* 0x30000013ff180230 */ /* 0x000fc60000004100 */
[----:B------:R-:W-:-:S04]  /*10e0*/  FMUL.FTZ R57, R57, c[0x0][0x1ec] ;  /* 0x00007b0039397a20 */ /* 0x000fc80000410000 */
[----:B------:R-:W-:Y:S02]  /*10f0*/  @P0 FADD.FTZ R57, R24, R57 ;  /* 0x0000003918390221 */ /* 0x000fe40000010000 */
.L_x_1848:
[----:B------:R-:W-:Y:S05]  /*1100*/  BSYNC B0 ;  /* 0x0000000000007941 */ /* 0x000fea0003800000 */
.L_x_1846:
[----:B------:R-:W-:Y:S01]  /*1110*/  FADD.FTZ R68, RZ, R54 ;  /* 0x00000036ff447221 */ /* 0x000fe20000010000 */
[----:B------:R-:W-:Y:S01]  /*1120*/  F2FP.PACK_AB R27, R57, R58 ;  /* 0x0000003a391b723e */ /* 0x000fe200000000ff */
[----:B------:R-:W-:Y:S01]  /*1130*/  IMAD.WIDE.U32 R66, R67, R66, c[0x0][0x188] ;  /* 0x0000620043427625 */ /* 0x000fe200078e0042 */
[----:B------:R-:W-:Y:S02]  /*1140*/  F2FP.PACK_AB R26, R59, R60 ;  /* 0x0000003c3b1a723e */ /* 0x000fe400000000ff */
[----:B------:R-:W-:Y:S01]  /*1150*/  F2FP.PACK_AB R25, R61, R62 ;  /* 0x0000003e3d19723e */ /* 0x000fe200000000ff */
[----:B------:R-:W-:Y:S01]  /*1160*/  FADD.FTZ R65, R68, R53 ;  /* 0x0000003544417221 */ /* 0x000fe20000010000 */
[----:B------:R-:W-:Y:S02]  /*1170*/  F2FP.PACK_AB R24, R63, R64 ;  /* 0x000000403f18723e */ /* 0x000fe400000000ff */
        /* <DEDUP_REMOVED lines=18> */
.L_x_1855:
        /* <DEDUP_REMOVED lines=52> */
.L_x_1856:
[----:B------:R-:W-:Y:S01]  /*15e0*/  FMUL.FTZ R25, R26, R26 ;  /* 0x0000001a1a197220 */ /* 0x000fe20000410000 */
[----:B------:R-:W-:Y:S01]  /*15f0*/  ISETP.NE.AND P0, PT, RZ, UR6, PT ;  /* 0x00000006ff007c0c */ /* 0x000fe2000bf05270 */
[----:B-1----:R-:W-:Y:S01]  /*1600*/  FADD.FTZ R27, R27, R66 ;  /* 0x000000421b1b7221 */ /* 0x002fe20000010000 */
[----:B------:R-:W-:Y:S01]  /*1610*/  MOV R24, c[0x0][0x1e0] ;  /* 0x0000780000187a02 */ /* 0x000fe20000000f00 */
[----:B------:R-:W-:Y:S01]  /*1620*/  BSSY B0, `(.L_x_1851) ;  /* 0x0000051000007945 */ /* 0x000fe20003800000 */
[----:B------:R-:W-:Y:S02]  /*1630*/  FSEL R25, R25, RZ, P0 ;  /* 0x000000ff19197208 */ /* 0x000fe40000000000 */
[----:B0-----:R-:W-:Y:S01]  /*1640*/  @!P1 LEA R66, P2, R10, c[0x0][0x1a0], 0x2 ;  /* 0x000068000a429a11 */ /* 0x001fe200078410ff */
[----:B------:R-:W-:-:S03]  /*1650*/  FFMA.FTZ R24, R27, R24, c[0x0][0x228] ;  /* 0x00008a001b187623 */ /* 0x000fc60000010018 */
[----:B------:R-:W-:Y:S01]  /*1660*/  @!P1 LEA.HI.X R67, R10, c[0x0][0x1a4], R55, 0x2, P2 ;  /* 0x000069000a439a11 */ /* 0x000fe200010f1437 */
[----:B------:R-:W-:Y:S01]  /*1670*/  FADD.FTZ R27, R24, R25 ;  /* 0x00000019181b7221 */ /* 0x000fe20000010000 */
[----:B------:R-:W-:-:S03]  /*1680*/  @!P1 LEA R24, P2, R10, c[0x0][0x1a8], 0x2 ;  /* 0x00006a000a189a11 */ /* 0x000fc600078410ff */
[----:B------:R0:W-:Y:S01]  /*1690*/  @!P1 STG.E [R66.64], R26 ;  /* 0x0000001a42009986 */ /* 0x0001e2000c101904 */
        /* <DEDUP_REMOVED lines=36> */
[----:B------:R-:W-:Y:S01]  /*18e0*/  F2FP.PACK_AB R24, R31, R54 ;  /* 0x000000361f18723e */ /* 0x000fe200000000ff */
[----:B------:R-:W-:Y:S02]  /*18f0*/  FFMA.FTZ R58, R49, R58, R14 ;  /* 0x0000003a313a7223 */ /* 0x000fe4000001000e */
[----:B------:R-:W-:Y:S02]  /*1900*/  FFMA.FTZ R53, R50, R26, R15 ;  /* 0x0000001a32357223 */ /* 0x000fe4000001000f */
[C---:B------:R-:W-:Y:S02]  /*1910*/  FMUL.FTZ R52, R27.reuse, R52 ;  /* 0x000000341b347220 */ /* 0x040fe40000410000 */
[----:B------:R-:W-:Y:S01]  /*1920*/  FMUL.FTZ R66, R27, R66 ;  /* 0x000000421b427220 */ /* 0x000fe20000410000 */
[----:B------:R-:W-:Y:S01]  /*1930*/  F2FP.PACK_AB R31, R53, R58 ;  /* 0x0000003a351f723e */ /* 0x000fe200000000ff */
        /* <DEDUP_REMOVED lines=13> */
[----:B------:R-:W-:Y:S01]  /*1a10*/  F2FP.PACK_AB R26, R29, R68 ;  /* 0x000000441d1a723e */ /* 0x000fe200000000ff */
[----:B------:R-:W-:Y:S01]  /*1a20*/  FFMA.FTZ R29, R42, R62, R11 ;  /* 0x0000003e2a1d7223 */ /* 0x000fe2000001000b */
[----:B------:R-:W-:Y:S01]  /*1a30*/  F2FP.PACK_AB R27, R28, R27 ;  /* 0x0000001b1c1b723e */ /* 0x000fe200000000ff */
[----:B------:R-:W-:Y:S01]  /*1a40*/  FFMA.FTZ R25, R36, R52, R7 ;  /* 0x0000003424197223 */ /* 0x000fe20000010007 */
[----:B------:R-:W-:Y:S01]  /*1a50*/  IADD3 R52, R51, 0x20, RZ ;  /* 0x0000002033347810 */ /* 0x000fe20007ffe0ff */
[----:B------:R-:W-:Y:S01]  /*1a60*/  FFMA.FTZ R66, R37, R66, R6 ;  /* 0x0000004225427223 */ /* 0x000fe20000010006 */
[----:B------:R-:W-:Y:S01]  /*1a70*/  F2FP.PACK_AB R29, R54, R29 ;  /* 0x0000001d361d723e */ /* 0x000fe200000000ff */
[----:B------:R-:W-:-:S02]  /*1a80*/  FFMA.FTZ R28, R41, R64, R0 ;  /* 0x00000040291c7223 */ /* 0x000fc40000010000 */
[----:B------:R-:W-:Y:S01]  /*1a90*/  FFMA.FTZ R30, R44, R60, R13 ;  /* 0x0000003c2c1e7223 */ /* 0x000fe2000001000d */
[----:B------:R-:W-:Y:S01]  /*1aa0*/  F2FP.PACK_AB R25, R66, R25 ;  /* 0x000000194219723e */ /* 0x000fe200000000ff */
[----:B------:R-:W-:Y:S02]  /*1ab0*/  FFMA.FTZ R59, R46, R59, R33 ;  /* 0x0000003b2e3b7223 */ /* 0x000fe40000010021 */
[----:B------:R-:W-:Y:S02]  /*1ac0*/  FFMA.FTZ R63, R45, R63, R12 ;  /* 0x0000003f2d3f7223 */ /* 0x000fe4000001000c */
[-C--:B------:R-:W-:Y:S01]  /*1ad0*/  IMAD.WIDE.U32 R54, R51, R53.reuse, c[0x0][0x208] ;  /* 0x0000820033367625 */ /* 0x080fe200078e0035 */
[----:B------:R-:W-:Y:S02]  /*1ae0*/  F2FP.PACK_AB R30, R59, R30 ;  /* 0x0000001e3b1e723e */ /* 0x000fe400000000ff */
[----:B------:R-:W-:Y:S01]  /*1af0*/  F2FP.PACK_AB R28, R63, R28 ;  /* 0x0000001c3f1c723e */ /* 0x000fe200000000ff */
[----:B------:R-:W-:Y:S01]  /*1b00*/  IMAD.WIDE.U32 R52, R52, R53, c[0x0][0x208] ;  /* 0x0000820034347625 */ /* 0x000fe200078e0035 */
[----:B------:R0:W-:Y:S04]  /*1b10*/  STG.E.128 [R54.64], R24 ;  /* 0x0000001836007986 */ /* 0x0001e8000c101d04 */
[----:B------:R0:W-:Y:S02]  /*1b20*/  STG.E.128 [R52.64], R28 ;  /* 0x0000001c34007986 */ /* 0x0001e4000c101d04 */
.L_x_1852:
[----:B0-----:R-:W-:Y:S05]  /*1b30*/  BSYNC B0 ;  /* 0x0000000000007941 */ /* 0x001fea0003800000 */
.L_x_1851:
[----:B------:R-:W-:-:S04]  /*1b40*/  MOV R25, c[0x0][0x160] ;  /* 0x0000580000197a02 */ /* 0x000fc80000000f00 */
[----:B------:R-:W-:-:S04]  /*1b50*/  LEA R10, R25, R10, 0x2 ;  /* 0x0000000a190a7211 */ /* 0x000fc800078e10ff */
[----:B------:R-:W-:-:S13]  /*1b60*/  ISETP.GE.AND P0, PT, R10, c[0x0][0x164], PT ;  /* 0x000059000a007a0c */ /* 0x000fda0003f06270 */
[----:B-----5:R-:W-:Y:S01]  /*1b70*/  @P0 CALL.REL.NOINC `(.L_x_1853) ;  /* 0x0000001000000944 */ /* 0x020fe20003c00000 */
[----:B------:R-:W-:Y:S05]  /*1b80*/  BRA `(.L_x_1854) ;  /* 0xffffe81000007947 */ /* 0x000fea000383ffff */
.L_x_1853:
[----:B------:R-:W-:Y:S05]  /*1b90*/  EXIT ;  /* 0x000000000000794d */ /* 0x000fea0003800000 */
.L_x_1849:
[----:B------:R-:W-:Y:S01]  /*1ba0*/  HFMA2.MMA R65, -RZ, RZ, 0, 5.9604644775390625e-08 ;  /* 0x00000001ff417435 */ /* 0x000fe200000001ff */
[----:B------:R-:W-:Y:S02]  /*1bb0*/  MOV R66, R26 ;  /* 0x0000001a00427202 */ /* 0x000fe40000000f00 */
[----:B------:R-:W-:Y:S02]  /*1bc0*/  MOV R68, 0x1f ;  /* 0x0000001f00447802 */ /* 0x000fe40000000f00 */
[----:B------:R-:W-:Y:S02]  /*1bd0*/  MOV R27, 0xffffffff ;  /* 0xffffffff001b7802 */ /* 0x000fe40000000f00 */
[----:B------:R-:W-:Y:S02]  /*1be0*/  MOV R24, 0x1c00 ;  /* 0x00001c0000187802 */ /* 0x000fe40000000f00 */
[----:B-----5:R-:W-:Y:S05]  /*1bf0*/  CALL.REL.NOINC `($__internal_19_$__cuda_sm70_shflsync_bfly_p) ;  /* 0x0000058000007944 */ /* 0x020fea0003c00000 */
[----:B01----:R-:W-:Y:S05]  /*1c00*/  BRA `(.L_x_1855) ;  /* 0xfffff69000007947 */ /* 0x003fea000383ffff */
.L_x_1850:
[----:B------:R-:W-:Y:S01]  /*1c10*/  HFMA2.MMA R65, -RZ, RZ, 0, 1.1920928955078125e-07 ;  /* 0x00000002ff417435 */ /* 0x000fe200000001ff */
[----:B------:R-:W-:Y:S02]  /*1c20*/  MOV R68, 0x1f ;  /* 0x0000001f00447802 */ /* 0x000fe40000000f00 */
[----:B------:R-:W-:-:S02]  /*1c30*/  MOV R27, 0xffffffff ;  /* 0xffffffff001b7802 */ /* 0x000fc40000000f00 */
[----:B------:R-:W-:Y:S02]  /*1c40*/  MOV R24, 0x1c60 ;  /* 0x00001c6000187802 */ /* 0x000fe40000000f00 */
[----:B0----5:R-:W-:Y:S05]  /*1c50*/  CALL.REL.NOINC `($__internal_19_$__cuda_sm70_shflsync_bfly_p) ;  /* 0x0000052000007944 */ /* 0x021fea0003c00000 */
[----:B0-----:R-:W-:Y:S01]  /*1c60*/  HFMA2.MMA R65, -RZ, RZ, 0, 2.384185791015625e-07 ;  /* 0x00000004ff417435 */ /* 0x001fe200000001ff */
[----:B-1----:R-:W-:Y:S01]  /*1c70*/  FADD.FTZ R66, R66, R27 ;  /* 0x0000001b42427221 */ /* 0x002fe20000010000 */
[----:B------:R-:W-:Y:S02]  /*1c80*/  MOV R68, 0x1f ;  /* 0x0000001f00447802 */ /* 0x000fe40000000f00 */
[----:B------:R-:W-:Y:S02]  /*1c90*/  MOV R27, 0xffffffff ;  /* 0xffffffff001b7802 */ /* 0x000fe40000000f00 */
[----:B------:R-:W-:Y:S02]  /*1ca0*/  MOV R24, 0x1cc0 ;  /* 0x00001cc000187802 */ /* 0x000fe40000000f00 */
[----:B------:R-:W-:Y:S05]  /*1cb0*/  CALL.REL.NOINC `($__internal_19_$__cuda_sm70_shflsync_bfly_p) ;  /* 0x000004c000007944 */ /* 0x000fea0003c00000 */
[----:B0-----:R-:W-:Y:S01]  /*1cc0*/  HFMA2.MMA R65, -RZ, RZ, 0, 4.76837158203125e-07 ;  /* 0x00000008ff417435 */ /* 0x001fe200000001ff */
[----:B-1----:R-:W-:Y:S01]  /*1cd0*/  FADD.FTZ R66, R66, R27 ;  /* 0x0000001b42427221 */ /* 0x002fe20000010000 */
[----:B------:R-:W-:Y:S02]  /*1ce0*/  MOV R68, 0x1f ;  /* 0x0000001f00447802 */ /* 0x000fe40000000f00 */
[----:B------:R-:W-:-:S02]  /*1cf0*/  MOV R27, 0xffffffff ;  /* 0xffffffff001b7802 */ /* 0x000fc40000000f00 */
[----:B------:R-:W-:Y:S02]  /*1d00*/  MOV R24, 0x1d20 ;  /* 0x00001d2000187802 */ /* 0x000fe40000000f00 */
[----:B------:R-:W-:Y:S05]  /*1d10*/  CALL.REL.NOINC `($__internal_19_$__cuda_sm70_shflsync_bfly_p) ;  /* 0x0000046000007944 */ /* 0x000fea0003c00000 */
[----:B0-----:R-:W-:Y:S01]  /*1d20*/  HFMA2.MMA R65, -RZ, RZ, 0, 9.5367431640625e-07 ;  /* 0x00000010ff417435 */ /* 0x001fe200000001ff */
[----:B-1----:R-:W-:Y:S01]  /*1d30*/  FADD.FTZ R66, R66, R27 ;  /* 0x0000001b42427221 */ /* 0x002fe20000010000 */
[----:B------:R-:W-:Y:S02]  /*1d40*/  MOV R68, 0x1f ;  /* 0x0000001f00447802 */ /* 0x000fe40000000f00 */
[----:B------:R-:W-:Y:S02]  /*1d50*/  MOV R27, 0xffffffff ;  /* 0xffffffff001b7802 */ /* 0x000fe40000000f00 */
[----:B------:R-:W-:Y:S02]  /*1d60*/  MOV R24, 0x1d80 ;  /* 0x00001d8000187802 */ /* 0x000fe40000000f00 */
[----:B------:R-:W-:Y:S05]  /*1d70*/  CALL.REL.NOINC `($__internal_19_$__cuda_sm70_shflsync_bfly_p) ;  /* 0x0000040000007944 */ /* 0x000fea0003c00000 */
        /* <DEDUP_REMOVED lines=38> */
[----:B------:R-:W-:Y:S05]  /*1fe0*/  CALL.REL.NOINC `($__internal_19_$__cuda_sm70_shflsync_bfly_p) ;  /* 0x0000019000007944 */ /* 0x000fea0003c00000 */
[----:B0-----:R-:W-:Y:S01]  /*1ff0*/  HFMA2.MMA R65, -RZ, RZ, 0, 1.1920928955078125e-07 ;  /* 0x00000002ff417435 */ /* 0x001fe200000001ff */
[----:B-1----:R-:W-:Y:S01]  /*2000*/  FADD.FTZ R66, R66, R27 ;  /* 0x0000001b42427221 */ /* 0x002fe20000010000 */
[----:B------:R-:W-:Y:S02]  /*2010*/  MOV R68, 0x1f ;  /* 0x0000001f00447802 */ /* 0x000fe40000000f00 */
[----:B------:R-:W-:Y:S02]  /*2020*/  MOV R27, 0xffffffff ;  /* 0xffffffff001b7802 */ /* 0x000fe40000000f00 */
[----:B------:R-:W-:Y:S02]  /*2030*/  MOV R24, 0x2050 ;  /* 0x0000205000187802 */ /* 0x000fe40000000f00 */
[----:B------:R-:W-:Y:S05]  /*2040*/  CALL.REL.NOINC `($__internal_19_$__cuda_sm70_shflsync_bfly_p) ;  /* 0x0000013000007944 */ /* 0x000fea0003c00000 */
[----:B0-----:R-:W-:Y:S01]  /*2050*/  HFMA2.MMA R65, -RZ, RZ, 0, 2.384185791015625e-07 ;  /* 0x00000004ff417435 */ /* 0x001fe200000001ff */
[----:B-1----:R-:W-:Y:S01]  /*2060*/  FADD.FTZ R66, R66, R27 ;  /* 0x0000001b42427221 */ /* 0x002fe20000010000 */
[----:B------:R-:W-:Y:S02]  /*2070*/  MOV R68, 0x1f ;  /* 0x0000001f00447802 */ /* 0x000fe40000000f00 */
[----:B------:R-:W-:-:S02]  /*2080*/  MOV R27, 0xffffffff ;  /* 0xffffffff001b7802 */ /* 0x000fc40000000f00 */
[----:B------:R-:W-:Y:S02]  /*2090*/  MOV R24, 0x20b0 ;  /* 0x000020b000187802 */ /* 0x000fe40000000f00 */
[----:B------:R-:W-:Y:S05]  /*20a0*/  CALL.REL.NOINC `($__internal_19_$__cuda_sm70_shflsync_bfly_p) ;  /* 0x000000d000007944 */ /* 0x000fea0003c00000 */
[----:B0-----:R-:W-:Y:S01]  /*20b0*/  HFMA2.MMA R65, -RZ, RZ, 0, 4.76837158203125e-07 ;  /* 0x00000008ff417435 */ /* 0x001fe200000001ff */
[----:B-1----:R-:W-:Y:S01]  /*20c0*/  FADD.FTZ R66, R66, R27 ;  /* 0x0000001b42427221 */ /* 0x002fe20000010000 */
[----:B------:R-:W-:Y:S02]  /*20d0*/  MOV R68, 0x1f ;  /* 0x0000001f00447802 */ /* 0x000fe40000000f00 */
[----:B------:R-:W-:Y:S02]  /*20e0*/  MOV R27, 0xffffffff ;  /* 0xffffffff001b7802 */ /* 0x000fe40000000f00 */
[----:B------:R-:W-:Y:S02]  /*20f0*/  MOV R24, 0x2110 ;  /* 0x0000211000187802 */ /* 0x000fe40000000f00 */
[----:B------:R-:W-:Y:S05]  /*2100*/  CALL.REL.NOINC `($__internal_19_$__cuda_sm70_shflsync_bfly_p) ;  /* 0x0000007000007944 */ /* 0x000fea0003c00000 */
[----:B0-----:R-:W-:Y:S01]  /*2110*/  HFMA2.MMA R65, -RZ, RZ, 0, 9.5367431640625e-07 ;  /* 0x00000010ff417435 */ /* 0x001fe200000001ff */
[----:B-1----:R-:W-:Y:S01]  /*2120*/  FADD.FTZ R66, R66, R27 ;  /* 0x0000001b42427221 */ /* 0x002fe20000010000 */
[----:B------:R-:W-:Y:S02]  /*2130*/  MOV R68, 0x1f ;  /* 0x0000001f00447802 */ /* 0x000fe40000000f00 */
[----:B------:R-:W-:-:S02]  /*2140*/  MOV R27, 0xffffffff ;  /* 0xffffffff001b7802 */ /* 0x000fc40000000f00 */
[----:B------:R-:W-:Y:S02]  /*2150*/  MOV R24, 0x2170 ;  /* 0x0000217000187802 */ /* 0x000fe40000000f00 */
[----:B------:R-:W-:Y:S05]  /*2160*/  CALL.REL.NOINC `($__internal_19_$__cuda_sm70_shflsync_bfly_p) ;  /* 0x0000001000007944 */ /* 0x000fea0003c00000 */
[----:B01----:R-:W-:Y:S05]  /*2170*/  BRA `(.L_x_1856) ;  /* 0xfffff46000007947 */ /* 0x003fea000383ffff */
        .weak           $__internal_19_$__cuda_sm70_shflsync_bfly_p
        .type           $__internal_19_$__cuda_sm70_shflsync_bfly_p,@function
        .size           $__internal_19_$__cuda_sm70_shflsync_bfly_p,(.L_x_15211 - $__internal_19_$__cuda_sm70_shflsync_bfly_p)
$__internal_19_$__cuda_sm70_shflsync_bfly_p:
[----:B------:R-:W-:Y:S01]  /*2180*/  HFMA2.MMA R25, -RZ, RZ, 0, 0 ;  /* 0x00000000ff197435 */ /* 0x000fe200000001ff */
[----:B------:R-:W-:Y:S04]  /*2190*/  WARPSYNC R27 ;  /* 0x0000001b00007348 */ /* 0x000fe80003800000 */
[----:B------:R0:W1:Y:S01]  /*21a0*/  SHFL.BFLY PT, R27, R66, R65, R68 ;  /* 0x0c000041421b7389 */ /* 0x00006200000e0044 */
[----:B------:R-:W-:Y:S05]  /*21b0*/  RET.REL.NODEC R24 `(_ZN10layer_norm13ln_fwd_kernelINS_13Kernel_traitsI6__halfS2_S2_S2_fjLj512ELj1ELj4ELj1ELj16ENS_18Kernel_traits_baseILj512ES2_S2_S2_S2_fjLj128EEEEELb0ELb0ELb1ELb1EEEvNS_9FwdParamsE) ;  /* 0xffffde4018007950 */ /* 0x000fea0003c3ffff */
.L_x_1857:
        /* <DEDUP_REMOVED lines=12> */
.L_x_15211:


//--------------------- .text._ZN10layer_norm13ln_fwd_kernelINS_13Kernel_traitsI6__halfS2_S2_S2_fjLj512ELj1ELj4ELj1ELj16ENS_18Kernel_traits_baseILj512ES2_S2_S2_S2_fjLj128EEEEELb0ELb1ELb0ELb0EEEvNS_9FwdParamsE --------------------------
	.section	.text._ZN10layer_norm13ln_fwd_kernelINS_13Kernel_traitsI6__halfS2_S2_S2_fjLj512ELj1ELj4ELj1ELj16ENS_18Kernel_traits_baseILj512ES2_S2_S2_S2_fjLj128EEEEELb0ELb1ELb0ELb0EEEvNS_9FwdParamsE,"ax",@progbits
	.sectioninfo	@"SHI_REGISTERS=91"
	.align	128
        .global         _ZN10layer_norm13ln_fwd_kernelINS_13Kernel_traitsI6__halfS2_S2_S2_fjLj512ELj1ELj4ELj1ELj16ENS_18Kernel_traits_baseILj512ES2_S2_S2_S2_fjLj128EEEEELb0ELb1ELb0ELb0EEEvNS_9FwdParamsE
        .type           _ZN10layer_norm13ln_fwd_kernelINS_13Kernel_traitsI6__halfS2_S2_S2_fjLj512ELj1ELj4ELj1ELj16ENS_18Kernel_traits_baseILj512ES2_S2_S2_S2_fjLj128EEEEELb0ELb1ELb0ELb0EEEvNS_9FwdParamsE,@function
        .size           _ZN10layer_norm13ln_fwd_kernelINS_13Kernel_traitsI6__halfS2_S2_S2_fjLj512ELj1ELj4ELj1ELj16ENS_18Kernel_traits_baseILj512ES2_S2_S2_S2_fjLj128EEEEELb0ELb1ELb0ELb0EEEvNS_9FwdParamsE,(.L_x_15212 - _ZN10layer_norm13ln_fwd_kernelINS_13Kernel_traitsI6__halfS2_S2_S2_fjLj512ELj1ELj4ELj1ELj16ENS_18Kernel_traits_baseILj512ES2_S2_S2_S2_fjLj128EEEEELb0ELb1ELb0ELb0EEEvNS_9FwdParamsE)
        .other          _ZN10layer_norm13ln_fwd_kernelINS_13Kernel_traitsI6__halfS2_S2_S2_fjLj512ELj1ELj4ELj1ELj16ENS_18Kernel_traits_baseILj512ES2_S2_S2_S2_fjLj128EEEEELb0ELb1ELb0ELb0EEEvNS_9FwdParamsE,@"STO_CUDA_ENTRY STV_DEFAULT"
_ZN10layer_norm13ln_fwd_kernelINS_13Kernel_traitsI6__halfS2_S2_S2_fjLj512ELj1ELj4ELj1ELj16ENS_18Kernel_traits_baseILj512ES2_S2_S2_S2_fjLj128EEEEELb0ELb1ELb0ELb0EEEvNS_9FwdParamsE:
.text._ZN10layer_norm13ln_fwd_kernelINS_13Kernel_traitsI6__halfS2_S2_S2_fjLj512ELj1ELj4ELj1ELj16ENS_18Kernel_traits_baseILj512ES2_S2_S2_S2_fjLj128EEEEELb0ELb1ELb0ELb0EEEvNS_9FwdParamsE:
        /* <DEDUP_REMOVED lines=31> */
.L_x_1859:
[----:B0-----:R-:W-:Y:S05]  /*01f0*/  BSYNC B0 ;  /* 0x0000000000007941 */ /* 0x001fea0003800000 */
.L_x_1858:
        /* <DEDUP_REMOVED lines=15> */
.L_x_1861:
[----:B0-----:R-:W-:Y:S05]  /*02f0*/  BSYNC B0 ;  /* 0x0000000000007941 */ /* 0x001fea0003800000 */
.L_x_1860:
        /* <DEDUP_REMOVED lines=50> */
.L_x_1873:
        /* <DEDUP_REMOVED lines=16> */
[----:B------:R-:W-:Y:S02]  /*0720*/  ISETP.NE.U32.AND P0, PT, RZ, c[0x0][0x180], PT ;  /* 0x00006000ff007a0c */ /* 0x000fe40003f05070 */
[----:B------:R-:W-:Y:S02]  /*0730*/  MOV R81, 0x10 ;  /* 0x0000001000517802 */ /* 0x000fe40000000f00 */
[----:B------:R-:W-:-:S03]  /*0740*/  ISETP.NE.AND.EX P0, PT, RZ, c[0x0][0x184], PT, P0 ;  /* 0x00006100ff007a0c */ /* 0x000fc60003f05300 */
[----:B------:R-:W-:-:S06]  /*0750*/  IMAD.WIDE.U32 R28, R58, R81, c[0x0][0x170] ;  /* 0x00005c003a1c7625 */ /* 0x000fcc00078e0051 */
[----:B------:R-:W2:Y:S04]  /*0760*/  LDG.E.128 R28, [R28.64] ;  /* 0x000000041c1c7981 */ /* 0x000ea8000c1e1d00 */
[----:B------:R-:W-:-:S05]  /*0770*/  @P0 IMAD.WIDE.U32 R52, R58, R81, c[0x0][0x180] ;  /* 0x000060003a340625 */ /* 0x000fca00078e0051 */
[----:B------:R-:W3:Y:S01]  /*0780*/  @P0 LDG.E.128 R20, [R52.64] ;  /* 0x0000000434140981 */ /* 0x000ee2000c1e1d00 */
[----:B--2---:R-:W-:Y:S02]  /*0790*/  HADD2.F32 R62, -RZ, R28.H0_H0 ;  /* 0x2000001cff3e7230 */ /* 0x004fe40000004100 */
[----:B------:R-:W-:Y:S02]  /*07a0*/  HADD2.F32 R64, -RZ, R29.H0_H0 ;  /* 0x2000001dff407230 */ /* 0x000fe40000004100 */
[----:B------:R-:W-:Y:S01]  /*07b0*/  HADD2.F32 R80, -RZ, R30.H0_H0 ;  /* 0x2000001eff507230 */ /* 0x000fe20000004100 */
[-C--:B------:R-:W-:Y:S01]  /*07c0*/  FMUL.FTZ R62, R62, R79.reuse ;  /* 0x0000004f3e3e7220 */ /* 0x080fe20000410000 */
[----:B------:R-:W-:Y:S01]  /*07d0*/  HADD2.F32 R82, -RZ, R31.H0_H0 ;  /* 0x2000001fff527230 */ /* 0x000fe20000004100 */
[-C--:B------:R-:W-:Y:S01]  /*07e0*/  FMUL.FTZ R64, R64, R79.reuse ;  /* 0x0000004f40407220 */ /* 0x080fe20000410000 */
[----:B------:R-:W-:Y:S01]  /*07f0*/  HADD2.F32 R68, -RZ, R29.H1_H1 ;  /* 0x3000001dff447230 */ /* 0x000fe20000004100 */
[-C--:B------:R-:W-:Y:S01]  /*0800*/  FMUL.FTZ R80, R80, R79.reuse ;  /* 0x0000004f50507220 */ /* 0x080fe20000410000 */
[----:B---3--:R-:W-:Y:S01]  /*0810*/  @P0 HADD2.F32 R29, -RZ, R20.H0_H0 ;  /* 0x20000014ff1d0230 */ /* 0x008fe20000004100 */
[-C--:B------:R-:W-:Y:S01]  /*0820*/  FMUL.FTZ R82, R82, R79.reuse ;  /* 0x0000004f52527220 */ /* 0x080fe20000410000 */
[----:B------:R-:W-:Y:S01]  /*0830*/  HADD2.F32 R66, -RZ, R28.H1_H1 ;  /* 0x3000001cff427230 */ /* 0x000fe20000004100 */
[----:B------:R-:W-:Y:S01]  /*0840*/  FMUL.FTZ R62, R17, R62 ;  /* 0x0000003e113e7220 */ /* 0x000fe20000410000 */
[----:B------:R-:W-:Y:S01]  /*0850*/  HADD2.F32 R30, -RZ, R30.H1_H1 ;  /* 0x3000001eff1e7230 */ /* 0x000fe20000004100 */
[----:B------:R-:W-:Y:S01]  /*0860*/  FMUL.FTZ R63, R15, R64 ;  /* 0x000000400f3f7220 */ /* 0x000fe20000410000 */
[----:B------:R-:W-:Y:S01]  /*0870*/  HADD2.F32 R84, -RZ, R31.H1_H1 ;  /* 0x3000001fff547230 */ /* 0x000fe20000004100 */
[----:B------:R-:W-:Y:S01]  /*0880*/  FMUL.FTZ R64, R13, R80 ;  /* 0x000000500d407220 */ /* 0x000fe20000410000 */
[----:B------:R-:W-:Y:S01]  /*0890*/  @P0 HADD2.F32 R28, -RZ, R21.H0_H0 ;  /* 0x20000015ff1c0230 */ /* 0x000fe20000004100 */
[----:B------:R-:W-:Y:S01]  /*08a0*/  FMUL.FTZ R65, R11, R82 ;  /* 0x000000520b417220 */ /* 0x000fe20000410000 */
[----:B------:R-:W-:Y:S01]  /*08b0*/  @P0 HADD2.F32 R31, -RZ, R22.H0_H0 ;  /* 0x20000016ff1f0230 */ /* 0x000fe20000004100 */
[----:B------:R-:W-:Y:S01]  /*08c0*/  @P0 FADD.FTZ R62, R29, R62 ;  /* 0x0000003e1d3e0221 */ /* 0x000fe20000010000 */
[--C-:B------:R-:W-:Y:S01]  /*08d0*/  @P0 HADD2.F32 R52, -RZ, R23.reuse.H0_H0 ;  /* 0x20000017ff340230 */ /* 0x100fe20000004100 */
[-C--:B------:R-:W-:Y:S01]  /*08e0*/  FMUL.FTZ R53, R84, R79.reuse ;  /* 0x0000004f54357220 */ /* 0x080fe20000410000 */
[----:B------:R-:W-:Y:S01]  /*08f0*/  @P0 HADD2.F32 R83, -RZ, R23.H1_H1 ;  /* 0x30000017ff530230 */ /* 0x000fe20000004100 */
[-C--:B------:R-:W-:Y:S01]  /*0900*/  FMUL.FTZ R67, R30, R79.reuse ;  /* 0x0000004f1e437220 */ /* 0x080fe20000410000 */
[----:B------:R-:W-:Y:S01]  /*0910*/  IADD3 R80, R58, 0x20, RZ ;  /* 0x000000203a507810 */ /* 0x000fe20007ffe0ff */
[----:B------:R-:W-:-:S02]  /*0920*/  FMUL.FTZ R29, R68, R79 ;  /* 0x0000004f441d7220 */ /* 0x000fc40000410000 */
[----:B------:R-:W-:Y:S02]  /*0930*/  FMUL.FTZ R69, R66, R79 ;  /* 0x0000004f42457220 */ /* 0x000fe40000410000 */
[----:B------:R-:W-:Y:S01]  /*0940*/  @P0 FADD.FTZ R63, R28, R63 ;  /* 0x0000003f1c3f0221 */ /* 0x000fe20000010000 */
[----:B------:R-:W-:Y:S01]  /*0950*/  @P0 HADD2.F32 R28, -RZ, R20.H1_H1 ;  /* 0x30000014ff1c0230 */ /* 0x000fe20000004100 */
[----:B------:R-:W-:Y:S01]  /*0960*/  @P0 FADD.FTZ R64, R31, R64 ;  /* 0x000000401f400221 */ /* 0x000fe20000010000 */
[----:B------:R-:W-:Y:S01]  /*0970*/  @P0 HADD2.F32 R31, -RZ, R21.H1_H1 ;  /* 0x30000015ff1f0230 */ /* 0x000fe20000004100 */
[----:B------:R-:W-:Y:S01]  /*0980*/  @P0 FADD.FTZ R65, R52, R65 ;  /* 0x0000004134410221 */ /* 0x000fe20000010000 */
[----:B------:R-:W-:Y:S01]  /*0990*/  @P0 HADD2.F32 R52, -RZ, R22.H1_H1 ;  /* 0x30000016ff340230 */ /* 0x000fe20000004100 */
[----:B------:R-:W-:Y:S02]  /*09a0*/  FMUL.FTZ R66, R10, R53 ;  /* 0x000000350a427220 */ /* 0x000fe40000410000 */
[----:B------:R-:W-:-:S02]  /*09b0*/  FMUL.FTZ R67, R12, R67 ;  /* 0x000000430c437220 */ /* 0x000fc40000410000 */
[----:B------:R-:W-:Y:S02]  /*09c0*/  FMUL.FTZ R68, R14, R29 ;  /* 0x0000001d0e447220 */ /* 0x000fe40000410000 */
[----:B------:R-:W-:Y:S02]  /*09d0*/  FMUL.FTZ R69, R16, R69 ;  /* 0x0000004510457220 */ /* 0x000fe40000410000 */
[----:B------:R-:W-:Y:S02]  /*09e0*/  @P0 FADD.FTZ R66, R83, R66 ;  /* 0x0000004253420221 */ /* 0x000fe40000010000 */
[----:B------:R-:W-:Y:S02]  /*09f0*/  @P0 FADD.FTZ R67, R52, R67 ;  /* 0x0000004334430221 */ /* 0x000fe40000010000 */
[----:B------:R-:W-:Y:S01]  /*0a00*/  @P0 FADD.FTZ R68, R31, R68 ;  /* 0x000000441f440221 */ /* 0x000fe20000010000 */
[----:B------:R-:W-:Y:S01]  /*0a10*/  F2FP.PACK_AB R31, R66, R65 ;  /* 0x00000041421f723e */ /* 0x000fe200000000ff */
[----:B------:R-:W-:Y:S01]  /*0a20*/  @P0 FADD.FTZ R69, R28, R69 ;  /* 0x000000451c450221 */ /* 0x000fe20000010000 */
[----:B------:R-:W-:Y:S01]  /*0a30*/  F2FP.PACK_AB R30, R67, R64 ;  /* 0x00000040431e723e */ /* 0x000fe200000000ff */
[----:B------:R-:W-:Y:S01]  /*0a40*/  IMAD.WIDE.U32 R52, R58, R81, c[0x0][0x188] ;  /* 0x000062003a347625 */ /* 0x000fe200078e0051 */
[----:B------:R-:W-:-:S02]  /*0a50*/  F2FP.PACK_AB R29, R68, R63 ;  /* 0x0000003f441d723e */ /* 0x000fc400000000ff */
[----:B------:R-:W-:-:S05]  /*0a60*/  F2FP.PACK_AB R28, R69, R62 ;  /* 0x0000003e451c723e */ /* 0x000fca00000000ff */
[----:B------:R0:W-:Y:S02]  /*0a70*/  STG.E.128 [R52.64], R28 ;  /* 0x0000001c34007986 */ /* 0x0001e4000c101d04 */
.L_x_1863:
[----:B------:R-:W-:Y:S05]  /*0a80*/  BSYNC B0 ;  /* 0x0000000000007941 */ /* 0x000fea0003800000 */
.L_x_1862:
[----:B------:R-:W-:Y:S01]  /*0a90*/  BSSY B0, `(.L_x_1864) ;  /* 0x0000039000007945 */ /* 0x000fe20003800000 */
[----:B------:R-:W-:Y:S05]  /*0aa0*/  @!P2 BRA `(.L_x_1865) ;  /* 0x000003700000a947 */ /* 0x000fea0003800000 */
[----:B------:R-:W-:Y:S01]  /*0ab0*/  ISETP.NE.U32.AND P0, PT, RZ, c[0x0][0x180], PT ;  /* 0x00006000ff007a0c */ /* 0x000fe20003f05070 */
[----:B0-----:R-:W-:-:S03]  /*0ac0*/  HFMA2.MMA R29, -RZ, RZ, 0, 9.5367431640625e-07 ;  /* 0x00000010ff1d7435 */ /* 0x001fc600000001ff */
[----:B------:R-:W-:-:S07]  /*0ad0*/  ISETP.NE.AND.EX P0, PT, RZ, c[0x0][0x184], PT, P0 ;  /* 0x00006100ff007a0c */ /* 0x000fce0003f05300 */
[----:B------:R-:W-:-:S06]  /*0ae0*/  IMAD.WIDE.U32 R28, R80, R29, c[0x0][0x170] ;  /* 0x00005c00501c7625 */ /* 0x000fcc00078e001d */
[C---:B------:R-:W-:Y:S01]  /*0af0*/  @P0 LEA R52, P3, R80.reuse, c[0x0][0x180], 0x4 ;  /* 0x0000600050340a11 */ /* 0x040fe200078620ff */
[----:B------:R-:W2:Y:S03]  /*0b00*/  LDG.E.128 R28, [R28.64] ;  /* 0x000000041c1c7981 */ /* 0x000ea6000c1e1d00 */
[----:B------:R-:W-:-:S05]  /*0b10*/  @P0 LEA.HI.X R53, R80, c[0x0][0x184], RZ, 0x4, P3 ;  /* 0x0000610050350a11 */ /* 0x000fca00018f24ff */
[----:B------:R0:W3:Y:S02]  /*0b20*/  @P0 LDG.E.128 R20, [R52.64] ;  /* 0x0000000434140981 */ /* 0x0000e4000c1e1d00 */
[----:B0-----:R-:W-:Y:S01]  /*0b30*/  LEA R52, P3, R80, c[0x0][0x188], 0x4 ;  /* 0x0000620050347a11 */ /* 0x001fe200078620ff */
[--C-:B--2---:R-:W-:Y:S02]  /*0b40*/  HADD2.F32 R70, -RZ, R28.reuse.H0_H0 ;  /* 0x2000001cff467230 */ /* 0x104fe40000004100 */
[----:B------:R-:W-:Y:S02]  /*0b50*/  HADD2.F32 R72, -RZ, R28.H1_H1 ;  /* 0x3000001cff487230 */ /* 0x000fe40000004100 */
[--C-:B------:R-:W-:Y:S01]  /*0b60*/  HADD2.F32 R82, -RZ, R30.reuse.H0_H0 ;  /* 0x2000001eff527230 */ /* 0x100fe20000004100 */
[-C--:B------:R-:W-:Y:S01]  /*0b70*/  FMUL.FTZ R70, R70, R79.reuse ;  /* 0x0000004f46467220 */ /* 0x080fe20000410000 */
[----:B------:R-:W-:Y:S01]  /*0b80*/  HADD2.F32 R30, -RZ, R30.H1_H1 ;  /* 0x3000001eff1e7230 */ /* 0x000fe20000004100 */
[-C--:B------:R-:W-:Y:S01]  /*0b90*/  FMUL.FTZ R71, R72, R79.reuse ;  /* 0x0000004f48477220 */ /* 0x080fe20000410000 */
[----:B------:R-:W-:Y:S01]  /*0ba0*/  HADD2.F32 R28, -RZ, R31.H1_H1 ;  /* 0x3000001fff1c7230 */ /* 0x000fe20000004100 */
[-C--:B------:R-:W-:Y:S01]  /*0bb0*/  FMUL.FTZ R82, R82, R79.reuse ;  /* 0x0000004f52527220 */ /* 0x080fe20000410000 */
[--C-:B------:R-:W-:Y:S01]  /*0bc0*/  HADD2.F32 R74, -RZ, R29.reuse.H0_H0 ;  /* 0x2000001dff4a7230 */ /* 0x100fe20000004100 */
[----:B------:R-:W-:Y:S01]  /*0bd0*/  FMUL.FTZ R70, R9, R70 ;  /* 0x0000004609467220 */ /* 0x000fe20000410000 */
[----:B------:R-:W-:Y:S01]  /*0be0*/  HADD2.F32 R76, -RZ, R29.H1_H1 ;  /* 0x3000001dff4c7230 */ /* 0x000fe20000004100 */
[-C--:B------:R-:W-:Y:S01]  /*0bf0*/  FMUL.FTZ R29, R30, R79.reuse ;  /* 0x0000004f1e1d7220 */ /* 0x080fe20000410000 */
[----:B------:R-:W-:Y:S01]  /*0c00*/  HADD2.F32 R84, -RZ, R31.H0_H0 ;  /* 0x2000001fff547230 */ /* 0x000fe20000004100 */
[-C--:B------:R-:W-:Y:S01]  /*0c10*/  FMUL.FTZ R77, R28, R79.reuse ;  /* 0x0000004f1c4d7220 */ /* 0x080fe20000410000 */
[--C-:B---3--:R-:W-:Y:S01]  /*0c20*/  @P0 HADD2.F32 R31, -RZ, R20.reuse.H0_H0 ;  /* 0x20000014ff1f0230 */ /* 0x108fe20000004100 */
[----:B------:R-:W-:Y:S01]  /*0c30*/  FMUL.FTZ R74, R74, R79 ;  /* 0x0000004f4a4a7220 */ /* 0x000fe20000410000 */
[----:B------:R-:W-:Y:S01]  /*0c40*/  @P0 HADD2.F32 R28, -RZ, R20.H1_H1 ;  /* 0x30000014ff1c0230 */ /* 0x000fe20000004100 */
[----:B------:R-:W-:Y:S01]  /*0c50*/  FMUL.FTZ R71, R8, R71 ;  /* 0x0000004708477220 */ /* 0x000fe20000410000 */
[--C-:B------:R-:W-:Y:S01]  /*0c60*/  @P0 HADD2.F32 R30, -RZ, R22.reuse.H0_H0 ;  /* 0x20000016ff1e0230 */ /* 0x100fe20000004100 */
[----:B------:R-:W-:Y:S01]  /*0c70*/  FMUL.FTZ R73, R5, R82 ;  /* 0x0000005205497220 */ /* 0x000fe20000410000 */
[----:B------:R-:W-:Y:S01]  /*0c80*/  @P0 HADD2.F32 R53, -RZ, R22.H1_H1 ;  /* 0x30000016ff350230 */ /* 0x000fe20000004100 */
[----:B------:R-:W-:-:S02]  /*0c90*/  FMUL.FTZ R75, R76, R79 ;  /* 0x0000004f4c4b7220 */ /* 0x000fc40000410000 */
[----:B------:R-:W-:Y:S02]  /*0ca0*/  FMUL.FTZ R84, R84, R79 ;  /* 0x0000004f54547220 */ /* 0x000fe40000410000 */
[----:B------:R-:W-:Y:S02]  /*0cb0*/  FMUL.FTZ R72, R7, R74 ;  /* 0x0000004a07487220 */ /* 0x000fe40000410000 */
[----:B------:R-:W-:Y:S01]  /*0cc0*/  @P0 FADD.FTZ R70, R31, R70 ;  /* 0x000000461f460221 */ /* 0x000fe20000010000 */
[----:B------:R-:W-:Y:S01]  /*0cd0*/  @P0 HADD2.F32 R31, -RZ, R21.H0_H0 ;  /* 0x20000015ff1f0230 */ /* 0x000fe20000004100 */
[----:B------:R-:W-:Y:S01]  /*0ce0*/  FMUL.FTZ R74, R4, R29 ;  /* 0x0000001d044a7220 */ /* 0x000fe20000410000 */
[----:B------:R-:W-:Y:S01]  /*0cf0*/  @P0 HADD2.F32 R29, -RZ, R23.H0_H0 ;  /* 0x20000017ff1d0230 */ /* 0x000fe20000004100 */
[----:B------:R-:W-:Y:S01]  /*0d00*/  @P0 FADD.FTZ R71, R28, R71 ;  /* 0x000000471c470221 */ /* 0x000fe20000010000 */
[----:B------:R-:W-:Y:S01]  /*0d10*/  @P0 HADD2.F32 R28, -RZ, R21.H1_H1 ;  /* 0x30000015ff1c0230 */ /* 0x000fe20000004100 */
[----:B------:R-:W-:Y:S01]  /*0d20*/  @P0 FADD.FTZ R73, R30, R73 ;  /* 0x000000491e490221 */ /* 0x000fe20000010000 */
[----:B------:R-:W-:Y:S01]  /*0d30*/  @P0 HADD2.F32 R30, -RZ, R23.H1_H1 ;  /* 0x30000017ff1e0230 */ /* 0x000fe20000004100 */
[----:B------:R-:W-:-:S02]  /*0d40*/  FMUL.FTZ R75, R6, R75 ;  /* 0x0000004b064b7220 */ /* 0x000fc40000410000 */
[----:B------:R-:W-:Y:S02]  /*0d50*/  FMUL.FTZ R76, R3, R84 ;  /* 0x00000054034c7220 */ /* 0x000fe40000410000 */
[----:B------:R-:W-:Y:S02]  /*0d60*/  FMUL.FTZ R77, R2, R77 ;  /* 0x0000004d024d7220 */ /* 0x000fe40000410000 */
[----:B------:R-:W-:Y:S02]  /*0d70*/  @P0 FADD.FTZ R72, R31, R72 ;  /* 0x000000481f480221 */ /* 0x000fe40000010000 */
[----:B------:R-:W-:Y:S01]  /*0d80*/  @P0 FADD.FTZ R74, R53, R74 ;  /* 0x0000004a354a0221 */ /* 0x000fe20000010000 */
[----:B------:R-:W-:Y:S01]  /*0d90*/  LEA.HI.X R53, R80, c[0x0][0x18c], RZ, 0x4, P3 ;  /* 0x0000630050357a11 */ /* 0x000fe200018f24ff */
[----:B------:R-:W-:Y:S01]  /*0da0*/  @P0 FADD.FTZ R75, R28, R75 ;  /* 0x0000004b1c4b0221 */ /* 0x000fe20000010000 */
[----:B------:R-:W-:Y:S01]  /*0db0*/  F2FP.PACK_AB R28, R71, R70 ;  /* 0x00000046471c723e */ /* 0x000fe200000000ff */
[----:B------:R-:W-:-:S02]  /*0dc0*/  @P0 FADD.FTZ R76, R29, R76 ;  /* 0x0000004c1d4c0221 */ /* 0x000fc40000010000 */
[----:B------:R-:W-:Y:S01]  /*0dd0*/  @P0 FADD.FTZ R77, R30, R77 ;  /* 0x0000004d1e4d0221 */ /* 0x000fe20000010000 */
[----:B------:R-:W-:Y:S02]  /*0de0*/  F2FP.PACK_AB R30, R74, R73 ;  /* 0x000000494a1e723e */ /* 0x000fe400000000ff */
[----:B------:R-:W-:Y:S02]  /*0df0*/  F2FP.PACK_AB R29, R75, R72 ;  /* 0x000000484b1d723e */ /* 0x000fe400000000ff */
[----:B------:R-:W-:-:S05]  /*0e00*/  F2FP.PACK_AB R31, R77, R76 ;  /* 0x0000004c4d1f723e */ /* 0x000fca00000000ff */
[----:B------:R0:W-:Y:S02]  /*0e10*/  STG.E.128 [R52.64], R28 ;  /* 0x0000001c34007986 */ /* 0x0001e4000c101d04 */
.L_x_1865:
[----:B------:R-:W-:Y:S05]  /*0e20*/  BSYNC B0 ;  /* 0x0000000000007941 */ /* 0x000fea0003800000 */
.L_x_1864:
        /* <DEDUP_REMOVED lines=21> */
.L_x_1874:
        /* <DEDUP_REMOVED lines=53> */
.L_x_1875:
        /* <DEDUP_REMOVED lines=38> */
[----:B------:R-:W-:Y:S01]  /*1530*/  F2FP.PACK_AB R28, R29, R28 ;  /* 0x0000001c1d1c723e */ /* 0x000fe200000000ff */
[----:B------:R-:W-:-:S02]  /*1540*/  FFMA.FTZ R30, R25, R82, R40 ;  /* 0x00000052191e7223 */ /* 0x000fc40000010028 */
[----:B------:R-:W-:Y:S01]  /*1550*/  FFMA.FTZ R53, R38, R84, R47 ;  /* 0x0000005426357223 */ /* 0x000fe2000001002f */
[----:B------:R-:W-:Y:S01]  /*1560*/  F2FP.PACK_AB R29, R31, R52 ;  /* 0x000000341f1d723e */ /* 0x000fe200000000ff */
[----:B------:R-:W-:Y:S02]  /*1570*/  FFMA.FTZ R86, R26, R86, R45 ;  /* 0x000000561a567223 */ /* 0x000fe4000001002d */
[----:B------:R-:W-:Y:S01]  /*1580*/  FFMA.FTZ R81, R39, R88, R46 ;  /* 0x0000005827517223 */ /* 0x000fe2000001002e */
[----:B------:R-:W-:Y:S01]  /*1590*/  F2FP.PACK_AB R30, R53, R30 ;  /* 0x0000001e351e723e */ /* 0x000fe200000000ff */
[C---:B------:R-:W-:Y:S01]  /*15a0*/  IMAD.WIDE.U32 R52, R58.reuse, R83, c[0x0][0x208] ;  /* 0x000082003a347625 */ /* 0x040fe200078e0053 */
[----:B------:R-:W-:Y:S02]  /*15b0*/  IADD3 R58, R58, 0x20, RZ ;  /* 0x000000203a3a7810 */ /* 0x000fe40007ffe0ff */
[----:B------:R-:W-:-:S05]  /*15c0*/  F2FP.PACK_AB R31, R81, R86 ;  /* 0x00000056511f723e */ /* 0x000fca00000000ff */
[----:B------:R0:W-:Y:S02]  /*15d0*/  STG.E.128 [R52.64], R28 ;  /* 0x0000001c34007986 */ /* 0x0001e4000c101d04 */
.L_x_1869:
[----:B------:R-:W-:Y:S05]  /*15e0*/  BSYNC B0 ;  /* 0x0000000000007941 */ /* 0x000fea0003800000 */
.L_x_1868:
        /* <DEDUP_REMOVED lines=25> */
[----:B------:R-:W-:Y:S02]  /*1780*/  FFMA.FTZ R78, R51, R78, R60 ;  /* 0x0000004e334e7223 */ /* 0x000fe4000001003c */
[----:B------:R-:W-:Y:S02]  /*1790*/  FFMA.FTZ R79, R50, R84, R61 ;  /* 0x00000054324f7223 */ /* 0x000fe4000001003d */
[----:B------:R-:W-:Y:S01]  /*17a0*/  FFMA.FTZ R80, R49, R80, R56 ;  /* 0x0000005031507223 */ /* 0x000fe20000010038 */
[----:B------:R-:W-:Y:S01]  /*17b0*/  F2FP.PACK_AB R31, R78, R31 ;  /* 0x0000001f4e1f723e */ /* 0x000fe200000000ff */
[----:B------:R-:W-:Y:S01]  /*17c0*/  IMAD.WIDE.U32 R52, R58, R81, c[0x0][0x208] ;  /* 0x000082003a347625 */ /* 0x000fe200078e0051 */
[----:B------:R-:W-:-:S02]  /*17d0*/  F2FP.PACK_AB R30, R79, R82 ;  /* 0x000000524f1e723e */ /* 0x000fc400000000ff */
[----:B------:R-:W-:-:S05]  /*17e0*/  F2FP.PACK_AB R29, R80, R29 ;  /* 0x0000001d501d723e */ /* 0x000fca00000000ff */
[----:B------:R0:W-:Y:S02]  /*17f0*/  STG.E.128 [R52.64], R28 ;  /* 0x0000001c34007986 */ /* 0x0001e4000c101d04 */
.L_x_1871:
[----:B------:R-:W-:Y:S05]  /*1800*/  BSYNC B0 ;  /* 0x0000000000007941 */ /* 0x000fea0003800000 */
.L_x_1870:
[----:B01----:R-:W-:-:S10]  /*1810*/  HFMA2.MMA R28, -RZ, RZ, 0, 2.384185791015625e-07 ;  /* 0x00000004ff1c7435 */ /* 0x003fd400000001ff */
[----:B------:R-:W-:-:S05]  /*1820*/  IMAD R19, R28, c[0x0][0x160], R19 ;  /* 0x000058001c137a24 */ /* 0x000fca00078e0213 */
[----:B------:R-:W-:-:S13]  /*1830*/  ISETP.GE.AND P0, PT, R19, c[0x0][0x164], PT ;  /* 0x0000590013007a0c */ /* 0x000fda0003f06270 */
[----:B------:R-:W-:Y:S01]  /*1840*/  @P0 CALL.REL.NOINC `(.L_x_1872) ;  /* 0x0000001000000944 */ /* 0x000fe20003c00000 */
[----:B------:R-:W-:Y:S05]  /*1850*/  BRA `(.L_x_1873) ;  /* 0xffffedc000007947 */ /* 0x000fea000383ffff */
.L_x_1872:
[----:B------:R-:W-:Y:S05]  /*1860*/  EXIT ;  /* 0x000000000000794d */ /* 0x000fea0003800000 */
.L_x_1866:
[----:B------:R-:W-:Y:S01]  /*1870*/  HFMA2.MMA R81, -RZ, RZ, 0, 5.9604644775390625e-08 ;  /* 0x00000001ff517435 */ /* 0x000fe200000001ff */
[----:B------:R-:W-:Y:S02]  /*1880*/  MOV R30, R31 ;  /* 0x0000001f001e7202 */ /* 0x000fe40000000f00 */
[----:B------:R-:W-:Y:S02]  /*1890*/  MOV R52, 0x1f ;  /* 0x0000001f00347802 */ /* 0x000fe40000000f00 */
[----:B------:R-:W-:Y:S02]  /*18a0*/  MOV R83, 0xffffffff ;  /* 0xffffffff00537802 */ /* 0x000fe40000000f00 */
[----:B------:R-:W-:Y:S02]  /*18b0*/  MOV R28, 0x18d0 ;  /* 0x000018d0001c7802 */ /* 0x000fe40000000f00 */
[----:B------:R-:W-:Y:S05]  /*18c0*/  CALL.REL.NOINC `($__internal_20_$__cuda_sm70_shflsync_bfly_p) ;  /* 0x000005c000007944 */ /* 0x000fea0003c00000 */
[----:B-1----:R-:W-:Y:S01]  /*18d0*/  MOV R28, R52 ;  /* 0x00000034001c7202 */ /* 0x002fe20000000f00 */
[----:B0-----:R-:W-:Y:S05]  /*18e0*/  BRA `(.L_x_1874) ;  /* 0xfffff69000007947 */ /* 0x001fea000383ffff */
.L_x_1867:
[----:B------:R-:W-:Y:S01]  /*18f0*/  HFMA2.MMA R81, -RZ, RZ, 0, 1.1920928955078125e-07 ;  /* 0x00000002ff517435 */ /* 0x000fe200000001ff */
[----:B------:R-:W-:Y:S02]  /*1900*/  MOV R30, R79 ;  /* 0x0000004f001e7202 */ /* 0x000fe40000000f00 */
[----:B------:R-:W-:-:S02]  /*1910*/  MOV R52, 0x1f ;  /* 0x0000001f00347802 */ /* 0x000fc40000000f00 */
[----:B------:R-:W-:Y:S02]  /*1920*/  MOV R83, 0xffffffff ;  /* 0xffffffff00537802 */ /* 0x000fe40000000f00 */
[----:B------:R-:W-:Y:S02]  /*1930*/  MOV R28, 0x1950 ;  /* 0x00001950001c7802 */ /* 0x000fe40000000f00 */
[----:B0-----:R-:W-:Y:S05]  /*1940*/  CALL.REL.NOINC `($__internal_20_$__cuda_sm70_shflsync_bfly_p) ;  /* 0x0000054000007944 */ /* 0x001fea0003c00000 */
[----:B0-----:R-:W-:Y:S01]  /*1950*/  HFMA2.MMA R81, -RZ, RZ, 0, 2.384185791015625e-07 ;  /* 0x00000004ff517435 */ /* 0x001fe200000001ff */
[----:B-1----:R-:W-:Y:S01]  /*1960*/  FADD.FTZ R30, R79, R52 ;  /* 0x000000344f1e7221 */ /* 0x002fe20000010000 */
[----:B------:R-:W-:Y:S02]  /*1970*/  MOV R52, 0x1f ;  /* 0x0000001f00347802 */ /* 0x000fe40000000f00 */
[----:B------:R-:W-:Y:S02]  /*1980*/  MOV R83, 0xffffffff ;  /* 0xffffffff00537802 */ /* 0x000fe40000000f00 */
[----:B------:R-:W-:Y:S02]  /*1990*/  MOV R28, 0x19b0 ;  /* 0x000019b0001c7802 */ /* 0x000fe40000000f00 */
[----:B------:R-:W-:Y:S05]  /*19a0*/  CALL.REL.NOINC `($__internal_20_$__cuda_sm70_shflsync_bfly_p) ;  /* 0x000004e000007944 */ /* 0x000fea0003c00000 */
[----:B0-----:R-:W-:Y:S01]  /*19b0*/  HFMA2.MMA R81, -RZ, RZ, 0, 4.76837158203125e-07 ;  /* 0x00000008ff517435 */ /* 0x001fe200000001ff */
[----:B-1----:R-:W-:Y:S01]  /*19c0*/  FADD.FTZ R30, R30, R52 ;  /* 0x000000341e1e7221 */ /* 0x002fe20000010000 */
[----:B------:R-:W-:-:S02]  /*19d0*/  MOV R52, 0x1f ;  /* 0x0000001f00347802 */ /* 0x000fc40000000f00 */
[----:B------:R-:W-:Y:S02]  /*19e0*/  MOV R83, 0xffffffff ;  /* 0xffffffff00537802 */ /* 0x000fe40000000f00 */
[----:B------:R-:W-:Y:S02]  /*19f0*/  MOV R28, 0x1a10 ;  /* 0x00001a10001c7802 */ /* 0x000fe40000000f00 */
[----:B------:R-:W-:Y:S05]  /*1a00*/  CALL.REL.NOINC `($__internal_20_$__cuda_sm70_shflsync_bfly_p) ;  /* 0x0000048000007944 */ /* 0x000fea0003c00000 */
[----:B0-----:R-:W-:Y:S01]  /*1a10*/  HFMA2.MMA R81, -RZ, RZ, 0, 9.5367431640625e-07 ;  /* 0x00000010ff517435 */ /* 0x001fe200000001ff */
[----:B-1----:R-:W-:Y:S01]  /*1a20*/  FADD.FTZ R30, R30, R52 ;  /* 0x000000341e1e7221 */ /* 0x002fe20000010000 */
[----:B------:R-:W-:Y:S02]  /*1a30*/  MOV R52, 0x1f ;  /* 0x0000001f00347802 */ /* 0x000fe40000000f00 */
[----:B------:R-:W-:Y:S02]  /*1a40*/  MOV R83, 0xffffffff ;  /* 0xffffffff00537802 */ /* 0x000fe40000000f00 */
[----:B------:R-:W-:Y:S02]  /*1a50*/  MOV R28, 0x1a70 ;  /* 0x00001a70001c7802 */ /* 0x000fe40000000f00 */
[----:B------:R-:W-:Y:S05]  /*1a60*/  CALL.REL.NOINC `($__internal_20_$__cuda_sm70_shflsync_bfly_p) ;  /* 0x0000042000007944 */ /* 0x000fea0003c00000 */
        /* <DEDUP_REMOVED lines=39> */
[----:B------:R-:W-:Y:S05]  /*1ce0*/  CALL.REL.NOINC `($__internal_20_$__cuda_sm70_shflsync_bfly_p) ;  /* 0x000001a000007944 */ /* 0x000fea0003c00000 */
[----:B0-----:R-:W-:Y:S01]  /*1cf0*/  HFMA2.MMA R81, -RZ, RZ, 0, 1.1920928955078125e-07 ;  /* 0x00000002ff517435 */ /* 0x001fe200000001ff */
[----:B-1----:R-:W-:Y:S01]  /*1d00*/  FADD.FTZ R30, R30, R52 ;  /* 0x000000341e1e7221 */ /* 0x002fe20000010000 */
[----:B------:R-:W-:Y:S02]  /*1d10*/  MOV R52, 0x1f ;  /* 0x0000001f00347802 */ /* 0x000fe40000000f00 */
[----:B------:R-:W-:Y:S02]  /*1d20*/  MOV R83, 0xffffffff ;  /* 0xffffffff00537802 */ /* 0x000fe40000000f00 */
[----:B------:R-:W-:Y:S02]  /*1d30*/  MOV R28, 0x1d50 ;  /* 0x00001d50001c7802 */ /* 0x000fe40000000f00 */
[----:B------:R-:W-:Y:S05]  /*1d40*/  CALL.REL.NOINC `($__internal_20_$__cuda_sm70_shflsync_bfly_p) ;  /* 0x0000014000007944 */ /* 0x000fea0003c00000 */
[----:B0-----:R-:W-:Y:S01]  /*1d50*/  HFMA2.MMA R81, -RZ, RZ, 0, 2.384185791015625e-07 ;  /* 0x00000004ff517435 */ /* 0x001fe200000001ff */
[----:B-1----:R-:W-:Y:S01]  /*1d60*/  FADD.FTZ R30, R30, R52 ;  /* 0x000000341e1e7221 */ /* 0x002fe20000010000 */
[----:B------:R-:W-:Y:S02]  /*1d70*/  MOV R52, 0x1f ;  /* 0x0000001f00347802 */ /* 0x000fe40000000f00 */
[----:B------:R-:W-:-:S02]  /*1d80*/  MOV R83, 0xffffffff ;  /* 0xffffffff00537802 */ /* 0x000fc40000000f00 */
[----:B------:R-:W-:Y:S02]  /*1d90*/  MOV R28, 0x1db0 ;  /* 0x00001db0001c7802 */ /* 0x000fe40000000f00 */
[----:B------:R-:W-:Y:S05]  /*1da0*/  CALL.REL.NOINC `($__internal_20_$__cuda_sm70_shflsync_bfly_p) ;  /* 0x000000e000007944 */ /* 0x000fea0003c00000 */
[----:B0-----:R-:W-:Y:S01]  /*1db0*/  HFMA2.MMA R81, -RZ, RZ, 0, 4.76837158203125e-07 ;  /* 0x00000008ff517435 */ /* 0x001fe200000001ff */
[----:B-1----:R-:W-:Y:S01]  /*1dc0*/  FADD.FTZ R30, R30, R52 ;  /* 0x000000341e1e7221 */ /* 0x002fe20000010000 */
[----:B------:R-:W-:Y:S02]  /*1dd0*/  MOV R52, 0x1f ;  /* 0x0000001f00347802 */ /* 0x000fe40000000f00 */
[----:B------:R-:W-:Y:S02]  /*1de0*/  MOV R83, 0xffffffff ;  /* 0xffffffff00537802 */ /* 0x000fe40000000f00 */
[----:B------:R-:W-:Y:S02]  /*1df0*/  MOV R28, 0x1e10 ;  /* 0x00001e10001c7802 */ /* 0x000fe40000000f00 */
[----:B------:R-:W-:Y:S05]  /*1e00*/  CALL.REL.NOINC `($__internal_20_$__cuda_sm70_shflsync_bfly_p) ;  /* 0x0000008000007944 */ /* 0x000fea0003c00000 */
[----:B-1----:R-:W-:Y:S01]  /*1e10*/  FADD.FTZ R79, R30, R52 ;  /* 0x000000341e4f7221 */ /* 0x002fe20000010000 */
[----:B0-----:R-:W-:Y:S01]  /*1e20*/  HFMA2.MMA R81, -RZ, RZ, 0, 9.5367431640625e-07 ;  /* 0x00000010ff517435 */ /* 0x001fe200000001ff */
[----:B------:R-:W-:Y:S02]  /*1e30*/  MOV R52, 0x1f ;  /* 0x0000001f00347802 */ /* 0x000fe40000000f00 */
[----:B------:R-:W-:-:S02]  /*1e40*/  MOV R83, 0xffffffff ;  /* 0xffffffff00537802 */ /* 0x000fc40000000f00 */
[----:B------:R-:W-:Y:S02]  /*1e50*/  MOV R30, R79 ;  /* 0x0000004f001e7202 */ /* 0x000fe40000000f00 */
[----:B------:R-:W-:Y:S02]  /*1e60*/  MOV R28, 0x1e80 ;  /* 0x00001e80001c7802 */ /* 0x000fe40000000f00 */
[----:B------:R-:W-:Y:S05]  /*1e70*/  CALL.REL.NOINC `($__internal_20_$__cuda_sm70_shflsync_bfly_p) ;  /* 0x0000001000007944 */ /* 0x000fea0003c00000 */
[----:B01----:R-:W-:Y:S05]  /*1e80*/  BRA `(.L_x_1875) ;  /* 0xfffff44000007947 */ /* 0x003fea000383ffff */
        .weak           $__internal_20_$__cuda_sm70_shflsync_bfly_p
        .type           $__internal_20_$__cuda_sm70_shflsync_bfly_p,@function
        .size           $__internal_20_$__cuda_sm70_shflsync_bfly_p,(.L_x_15212 - $__internal_20_$__cuda_sm70_shflsync_bfly_p)
$__internal_20_$__cuda_sm70_shflsync_bfly_p:
[----:B------:R-:W-:Y:S01]  /*1e90*/  HFMA2.MMA R29, -RZ, RZ, 0, 0 ;  /* 0x00000000ff1d7435 */ /* 0x000fe200000001ff */
[----:B------:R-:W-:Y:S04]  /*1ea0*/  WARPSYNC R83 ;  /* 0x0000005300007348 */ /* 0x000fe80003800000 */
[----:B------:R0:W1:Y:S01]  /*1eb0*/  SHFL.BFLY PT, R52, R30, R81, R52 ;  /* 0x0c0000511e347389 */ /* 0x00006200000e0034 */
[----:B------:R-:W-:Y:S05]  /*1ec0*/  RET.REL.NODEC R28 `(_ZN10layer_norm13ln_fwd_kernelINS_13Kernel_traitsI6__halfS2_S2_S2_fjLj512ELj1ELj4ELj1ELj16ENS_18Kernel_traits_baseILj512ES2_S2_S2_S2_fjLj128EEEEELb0ELb1ELb0ELb0EEEvNS_9FwdParamsE) ;  /* 0xffffe1301c007950 */ /* 0x000fea0003c3ffff */
.L_x_1876:
        /* <DEDUP_REMOVED lines=11> */
.L_x_15212:


//--------------------- .text._ZN10layer_norm13ln_fwd_kernelINS_13Kernel_traitsI6__halfS2_S2_S2_fjLj512ELj1ELj4ELj1ELj16ENS_18Kernel_traits_baseILj512ES2_S2_S2_S2_fjLj128EEEEELb0ELb1ELb0ELb1EEEvNS_9FwdParamsE --------------------------
	.section	.text._ZN10layer_norm13ln_fwd_kernelINS_13Kernel_traitsI6__halfS2_S2_S2_fjLj512ELj1ELj4ELj1ELj16ENS_18Kernel_traits_baseILj512ES2_S2_S2_S2_fjLj128EEEEELb0ELb1ELb0ELb1EEEvNS_9FwdParamsE,"ax",@progbits
	.sectioninfo	@"SHI_REGISTERS=94"
	.align	128
        .global         _ZN10layer_norm13ln_fwd_kernelINS_13Kernel_traitsI6__halfS2_S2_S2_fjLj512ELj1ELj4ELj1ELj16ENS_18Kernel_traits_baseILj512ES2_S2_S2_S2_fjLj128EEEEELb0ELb1ELb0ELb1EEEvNS_9FwdParamsE
        .type           _ZN10layer_norm13ln_fwd_kernelINS_13Kernel_traitsI6__halfS2_S2_S2_fjLj512ELj1ELj4ELj1ELj16ENS_18Kernel_traits_baseILj512ES2_S2_S2_S2_fjLj128EEEEELb0ELb1ELb0ELb1EEEvNS_9FwdParamsE,@function
        .size           _ZN10layer_norm13ln_fwd_kernelINS_13Kernel_traitsI6__halfS2_S2_S2_fjLj512ELj1ELj4ELj1ELj16ENS_18Kernel_traits_baseILj512ES2_S2_S2_S2_fjLj128EEEEELb0ELb1ELb0ELb1EEEvNS_9FwdParamsE,(.L_x_15213 - _ZN10layer_norm13ln_fwd_kernelINS_13Kernel_traitsI6__halfS2_S2_S2_fjLj512ELj1ELj4ELj1ELj16ENS_18Kernel_traits_baseILj512ES2_S2_S2_S2_fjLj128EEEEELb0ELb1ELb0ELb1EEEvNS_9FwdParamsE)
        .other          _ZN10layer_norm13ln_fwd_kernelINS_13Kernel_traitsI6__halfS2_S2_S2_fjLj512ELj1ELj4ELj1ELj16ENS_18Kernel_traits_baseILj512ES2_S2_S2_S2_fjLj128EEEEELb0ELb1ELb0ELb1EEEvNS_9FwdParamsE,@"STO_CUDA_ENTRY STV_DEFAULT"
_ZN10layer_norm13ln_fwd_kernelINS_13Kernel_traitsI6__halfS2_S2_S2_fjLj512ELj1ELj4ELj1ELj16ENS_18Kernel_traits_baseILj512ES2_S2_S2_S2_fjLj128EEEEELb0ELb1ELb0ELb1EEEvNS_9FwdParamsE:
.text._ZN10layer_norm13ln_fwd_kernelINS_13Kernel_traitsI6__halfS2_S2_S2_fjLj512ELj1ELj4ELj1ELj16ENS_18Kernel_traits_baseILj512ES2_S2_S2_S2_fjLj128EEEEELb0ELb1ELb0ELb1EEEvNS_9FwdParamsE:
        /* <DEDUP_REMOVED lines=30> */
[--C-:B------:R-:W-:Y:S02]  /*01e0*/  HADD2.F32 R3, -RZ, R12.reuse.H0_H0 ;  /* 0x2000000cff037230 */ /* 0x100fe40000004100 */
[----:B------:R-:W-:Y:S02]  /*01f0*/  HADD2.F32 R4, -RZ, R12.H1_H1 ;  /* 0x3000000cff047230 */ /* 0x000fe40000004100 */
[--C-:B------:R-:W-:Y:S02]  /*0200*/  HADD2.F32 R5, -RZ, R13.reuse.H0_H0 ;  /* 0x2000000dff057230 */ /* 0x100fe40000004100 */
[----:B0-----:R-:W-:Y:S02]  /*0210*/  HADD2.F32 R6, -RZ, R13.H1_H1 ;  /* 0x3000000dff067230 */ /* 0x001fe40000004100 */
[--C-:B------:R-:W-:Y:S02]  /*0220*/  HADD2.F32 R7, -RZ, R14.reuse.H0_H0 ;  /* 0x2000000eff077230 */ /* 0x100fe40000004100 */
[----:B-1----:R-:W-:-:S02]  /*0230*/  HADD2.F32 R8, -RZ, R14.H1_H1 ;  /* 0x3000000eff087230 */ /* 0x002fc40000004100 */
[--C-:B------:R-:W-:Y:S02]  /*0240*/  HADD2.F32 R9, -RZ, R15.reuse.H0_H0 ;  /* 0x2000000fff097230 */ /* 0x100fe40000004100 */
[----:B------:R-:W-:Y:S02]  /*0250*/  HADD2.F32 R10, -RZ, R15.H1_H1 ;  /* 0x3000000fff0a7230 */ /* 0x000fe40000004100 */
[--C-:B------:R-:W-:Y:S02]  /*0260*/  HADD2.F32 R11, -RZ, R16.reuse.H0_H0 ;  /* 0x20000010ff0b7230 */ /* 0x100fe40000004100 */
[----:B------:R-:W-:Y:S02]  /*0270*/  HADD2.F32 R12, -RZ, R16.H1_H1 ;  /* 0x30000010ff0c7230 */ /* 0x000fe40000004100 */
[--C-:B------:R-:W-:Y:S02]  /*0280*/  HADD2.F32 R13, -RZ, R17.reuse.H0_H0 ;  /* 0x20000011ff0d7230 */ /* 0x100fe40000004100 */
[----:B------:R-:W-:-:S02]  /*0290*/  HADD2.F32 R14, -RZ, R17.H1_H1 ;  /* 0x30000011ff0e7230 */ /* 0x000fc40000004100 */
[--C-:B------:R-:W-:Y:S02]  /*02a0*/  HADD2.F32 R15, -RZ, R18.reuse.H0_H0 ;  /* 0x20000012ff0f7230 */ /* 0x100fe40000004100 */
[----:B------:R-:W-:Y:S02]  /*02b0*/  HADD2.F32 R16, -RZ, R18.H1_H1 ;  /* 0x30000012ff107230 */ /* 0x000fe40000004100 */
[--C-:B------:R-:W-:Y:S02]  /*02c0*/  HADD2.F32 R17, -RZ, R19.reuse.H0_H0 ;  /* 0x20000013ff117230 */ /* 0x100fe40000004100 */
[----:B------:R-:W-:Y:S02]  /*02d0*/  HADD2.F32 R18, -RZ, R19.H1_H1 ;  /* 0x30000013ff127230 */ /* 0x000fe40000004100 */
[--C-:B--2---:R-:W-:Y:S02]  /*02e0*/  HADD2.F32 R19, -RZ, R20.reuse.H0_H0 ;  /* 0x20000014ff137230 */ /* 0x104fe40000004100 */
[----:B------:R-:W-:-:S02]  /*02f0*/  HADD2.F32 R40, -RZ, R20.H1_H1 ;  /* 0x30000014ff287230 */ /* 0x000fc40000004100 */
[--C-:B------:R-:W-:Y:S02]  /*0300*/  HADD2.F32 R41, -RZ, R21.reuse.H0_H0 ;  /* 0x20000015ff297230 */ /* 0x100fe40000004100 */
[----:B------:R-:W-:Y:S02]  /*0310*/  HADD2.F32 R42, -RZ, R21.H1_H1 ;  /* 0x30000015ff2a7230 */ /* 0x000fe40000004100 */
[--C-:B----4-:R-:W-:Y:S02]  /*0320*/  HADD2.F32 R54, -RZ, R26.reuse.H0_H0 ;  /* 0x2000001aff367230 */ /* 0x110fe40000004100 */
[----:B------:R-:W-:Y:S02]  /*0330*/  HADD2.F32 R61, -RZ, R26.H1_H1 ;  /* 0x3000001aff3d7230 */ /* 0x000fe40000004100 */
[--C-:B------:R-:W-:Y:S02]  /*0340*/  HADD2.F32 R43, -RZ, R22.reuse.H0_H0 ;  /* 0x20000016ff2b7230 */ /* 0x100fe40000004100 */
[----:B------:R-:W-:-:S02]  /*0350*/  HADD2.F32 R44, -RZ, R22.H1_H1 ;  /* 0x30000016ff2c7230 */ /* 0x000fc40000004100 */
[--C-:B------:R-:W-:Y:S02]  /*0360*/  HADD2.F32 R45, -RZ, R23.reuse.H0_H0 ;  /* 0x20000017ff2d7230 */ /* 0x100fe40000004100 */
[----:B------:R-:W-:Y:S02]  /*0370*/  HADD2.F32 R46, -RZ, R23.H1_H1 ;  /* 0x30000017ff2e7230 */ /* 0x000fe40000004100 */
[--C-:B---3--:R-:W-:Y:S02]  /*0380*/  HADD2.F32 R47, -RZ, R32.reuse.H0_H0 ;  /* 0x20000020ff2f7230 */ /* 0x108fe40000004100 */
        /* <DEDUP_REMOVED lines=13> */
[----:B------:R-:W-:Y:S02]  /*0460*/  HADD2.F32 R69, -RZ, R24.H1_H1 ;  /* 0x30000018ff457230 */ /* 0x000fe40000004100 */
[----:B------:R-:W-:-:S02]  /*0470*/  HADD2.F32 R71, -RZ, R25.H1_H1 ;  /* 0x30000019ff477230 */ /* 0x000fc40000004100 */
.L_x_1880:
        /* <DEDUP_REMOVED lines=11> */
[C---:B------:R-:W-:Y:S02]  /*0530*/  @P1 LEA R28, P2, R39.reuse, c[0x0][0x180], 0x4 ;  /* 0x00006000271c1a11 */ /* 0x040fe400078420ff */
[----:B------:R-:W-:Y:S02]  /*0540*/  @P0 IMAD.WIDE R36, R2, R37, c[0x0][0x1c0] ;  /* 0x0000700002240625 */ /* 0x000fe400078e0225 */
[----:B------:R-:W2:Y:S04]  /*0550*/  LDG.E.128 R32, [R32.64] ;  /* 0x0000000420207981 */ /* 0x000ea8000c1e1d00 */
[----:B------:R-:W3:Y:S01]  /*0560*/  @P0 LDG.E.U16 R36, [R36.64] ;  /* 0x0000000424240981 */ /* 0x000ee2000c1e1500 */
[----:B------:R-:W-:-:S05]  /*0570*/  @P1 LEA.HI.X R29, R39, c[0x0][0x184], RZ, 0x4, P2 ;  /* 0x00006100271d1a11 */ /* 0x000fca00010f24ff */
[----:B------:R-:W4:Y:S01]  /*0580*/  @P1 LDG.E.128 R20, [R28.64] ;  /* 0x000000041c141981 */ /* 0x000f22000c1e1d00 */
[----:B------:R-:W-:Y:S01]  /*0590*/  HFMA2.MMA R72, -RZ, RZ, 1.875, 0 ;  /* 0x3f800000ff487435 */ /* 0x000fe200000001ff */
[----:B------:R-:W-:Y:S01]  /*05a0*/  SHF.R.U32.HI R64, RZ, 0x1c, R39 ;  /* 0x0000001cff407819 */ /* 0x000fe20000011627 */
[----:B--2---:R-:W-:-:S03]  /*05b0*/  HADD2.F32 R59, -RZ, R32.H1_H1 ;  /* 0x30000020ff3b7230 */ /* 0x004fc60000004100 */
[----:B---3--:R-:W-:Y:S02]  /*05c0*/  @P0 HADD2.F32 R72, -RZ, R36.H0_H0 ;  /* 0x20000024ff480230 */ /* 0x008fe40000004100 */
[----:B------:R-:W-:Y:S02]  /*05d0*/  HADD2.F32 R57, -RZ, R32.H0_H0 ;  /* 0x20000020ff397230 */ /* 0x000fe40000004100 */
[--C-:B------:R-:W-:Y:S02]  /*05e0*/  HADD2.F32 R73, -RZ, R33.reuse.H0_H0 ;  /* 0x20000021ff497230 */ /* 0x100fe40000004100 */
[----:B------:R-:W-:Y:S01]  /*05f0*/  HADD2.F32 R79, -RZ, R33.H1_H1 ;  /* 0x30000021ff4f7230 */ /* 0x000fe20000004100 */
[-C--:B------:R-:W-:Y:S02]  /*0600*/  FMUL.FTZ R33, R59, R72.reuse ;  /* 0x000000483b217220 */ /* 0x080fe40000410000 */
[----:B------:R-:W-:Y:S02]  /*0610*/  FMUL.FTZ R30, R57, R72 ;  /* 0x00000048391e7220 */ /* 0x000fe40000410000 */
[----:B------:R-:W-:Y:S01]  /*0620*/  FMUL.FTZ R58, R40, R33 ;  /* 0x00000021283a7220 */ /* 0x000fe20000410000 */
[----:B------:R-:W-:-:S02]  /*0630*/  HADD2.F32 R33, -RZ, R35.H0_H0 ;  /* 0x20000023ff217230 */ /* 0x000fc40000004100 */
[----:B------:R-:W-:Y:S01]  /*0640*/  HADD2.F32 R35, -RZ, R35.H1_H1 ;  /* 0x30000023ff237230 */ /* 0x000fe20000004100 */
[----:B------:R-:W-:Y:S01]  /*0650*/  FMUL.FTZ R59, R19, R30 ;  /* 0x0000001e133b7220 */ /* 0x000fe20000410000 */
[--C-:B----4-:R-:W-:Y:S02]  /*0660*/  @P1 HADD2.F32 R28, -RZ, R20.reuse.H0_H0 ;  /* 0x20000014ff1c1230 */ /* 0x110fe40000004100 */
[----:B------:R-:W-:Y:S01]  /*0670*/  @P1 HADD2.F32 R29, -RZ, R20.H1_H1 ;  /* 0x30000014ff1d1230 */ /* 0x000fe20000004100 */
[-C--:B------:R-:W-:Y:S01]  /*0680*/  FMUL.FTZ R35, R35, R72.reuse ;  /* 0x0000004823237220 */ /* 0x080fe20000410000 */
[--C-:B------:R-:W-:Y:S01]  /*0690*/  HADD2.F32 R75, -RZ, R34.reuse.H0_H0 ;  /* 0x20000022ff4b7230 */ /* 0x100fe20000004100 */
[----:B------:R-:W-:Y:S01]  /*06a0*/  @P1 FADD.FTZ R59, R59, R28 ;  /* 0x0000001c3b3b1221 */ /* 0x000fe20000010000 */
[----:B------:R-:W-:Y:S01]  /*06b0*/  HADD2.F32 R37, -RZ, R34.H1_H1 ;  /* 0x30000022ff257230 */ /* 0x000fe20000004100 */
[----:B------:R-:W-:Y:S01]  /*06c0*/  @P1 FADD.FTZ R58, R58, R29 ;  /* 0x0000001d3a3a1221 */ /* 0x000fe20000010000 */
[----:B------:R-:W-:Y:S01]  /*06d0*/  @P1 HADD2.F32 R29, -RZ, R23.H1_H1 ;  /* 0x30000017ff1d1230 */ /* 0x000fe20000004100 */
[----:B------:R-:W-:Y:S01]  /*06e0*/  FMUL.FTZ R28, R73, R72 ;  /* 0x00000048491c7220 */ /* 0x000fe20000410000 */
[----:B------:R-:W-:Y:S01]  /*06f0*/  @P1 HADD2.F32 R30, -RZ, R21.H0_H0 ;  /* 0x20000015ff1e1230 */ /* 0x000fe20000004100 */
[----:B------:R-:W-:-:S02]  /*0700*/  FMUL.FTZ R70, R46, R35 ;  /* 0x000000232e467220 */ /* 0x000fc40000410000 */
[-C--:B------:R-:W-:Y:S02]  /*0710*/  FMUL.FTZ R32, R75, R72.reuse ;  /* 0x000000484b207220 */ /* 0x080fe40000410000 */
[----:B------:R-:W-:Y:S02]  /*0720*/  FMUL.FTZ R36, R33, R72 ;  /* 0x0000004821247220 */ /* 0x000fe40000410000 */
[----:B------:R-:W-:Y:S02]  /*0730*/  FMUL.FTZ R77, R41, R28 ;  /* 0x0000001c294d7220 */ /* 0x000fe40000410000 */
[-C--:B------:R-:W-:Y:S02]  /*0740*/  FMUL.FTZ R37, R37, R72.reuse ;  /* 0x0000004825257220 */ /* 0x080fe40000410000 */
[----:B------:R-:W-:Y:S01]  /*0750*/  FMUL.FTZ R79, R79, R72 ;  /* 0x000000484f4f7220 */ /* 0x000fe20000410000 */
[--C-:B------:R-:W-:Y:S01]  /*0760*/  @P1 HADD2.F32 R34, -RZ, R22.reuse.H0_H0 ;  /* 0x20000016ff221230 */ /* 0x100fe20000004100 */
[----:B------:R-:W-:Y:S01]  /*0770*/  @P1 FADD.FTZ R70, R70, R29 ;  /* 0x0000001d46461221 */ /* 0x000fe20000010000 */
[----:B------:R-:W-:Y:S01]  /*0780*/  @P1 HADD2.F32 R56, -RZ, R23.H0_H0 ;  /* 0x20000017ff381230 */ /* 0x000fe20000004100 */
[----:B------:R-:W-:Y:S01]  /*0790*/  FMUL.FTZ R75, R43, R32 ;  /* 0x000000202b4b7220 */ /* 0x000fe20000410000 */
[----:B------:R-:W-:Y:S01]  /*07a0*/  @P1 HADD2.F32 R29, -RZ, R21.H1_H1 ;  /* 0x30000015ff1d1230 */ /* 0x000fe20000004100 */
[----:B------:R-:W-:Y:S01]  /*07b0*/  FMUL.FTZ R73, R45, R36 ;  /* 0x000000242d497220 */ /* 0x000fe20000410000 */
[----:B------:R-:W-:Y:S01]  /*07c0*/  @P1 HADD2.F32 R33, -RZ, R22.H1_H1 ;  /* 0x30000016ff211230 */ /* 0x000fe20000004100 */
[----:B------:R-:W-:Y:S01]  /*07d0*/  @P1 FADD.FTZ R77, R77, R30 ;  /* 0x0000001e4d4d1221 */ /* 0x000fe20000010000 */
[----:B------:R-:W-:Y:S01]  /*07e0*/  SHF.L.U32 R30, R39, 0x4, RZ ;  /* 0x00000004271e7819 */ /* 0x000fe200000006ff */
[----:B------:R-:W-:-:S02]  /*07f0*/  FMUL.FTZ R68, R44, R37 ;  /* 0x000000252c447220 */ /* 0x000fc40000410000 */
[----:B------:R-:W-:Y:S01]  /*0800*/  FMUL.FTZ R66, R42, R79 ;  /* 0x0000004f2a427220 */ /* 0x000fe20000410000 */
[----:B------:R-:W-:Y:S01]  /*0810*/  IADD3 R79, R39, 0x20, RZ ;  /* 0x00000020274f7810 */ /* 0x000fe20007ffe0ff */
[----:B------:R-:W-:Y:S01]  /*0820*/  @P1 FADD.FTZ R75, R75, R34 ;  /* 0x000000224b4b1221 */ /* 0x000fe20000010000 */
[----:B------:R-:W-:Y:S01]  /*0830*/  IADD3 R28, P0, R30, c[0x0][0x188], RZ ;  /* 0x000062001e1c7a10 */ /* 0x000fe20007f1e0ff */
[----:B------:R-:W-:Y:S02]  /*0840*/  @P1 FADD.FTZ R73, R73, R56 ;  /* 0x0000003849491221 */ /* 0x000fe40000010000 */
[----:B------:R-:W-:Y:S02]  /*0850*/  @P1 FADD.FTZ R68, R68, R33 ;  /* 0x0000002144441221 */ /* 0x000fe40000010000 */
[----:B------:R-:W-:Y:S01]  /*0860*/  @P1 FADD.FTZ R66, R66, R29 ;  /* 0x0000001d42421221 */ /* 0x000fe20000010000 */
[----:B------:R-:W-:Y:S01]  /*0870*/  IADD3.X R29, R64, c[0x0][0x18c], RZ, P0, !PT ;  /* 0x00006300401d7a10 */ /* 0x000fe200007fe4ff */
[----:B------:R-:W-:Y:S01]  /*0880*/  IMAD.WIDE.U32 R36, R79, R38, c[0x0][0x170] ;  /* 0x00005c004f247625 */ /* 0x000fe200078e0026 */
[----:B------:R-:W-:-:S02]  /*0890*/  F2FP.PACK_AB R35, R70, R73 ;  /* 0x000000494623723e */ /* 0x000fc400000000ff */
[----:B------:R-:W-:Y:S02]  /*08a0*/  F2FP.PACK_AB R34, R68, R75 ;  /* 0x0000004b4422723e */ /* 0x000fe400000000ff */
[----:B------:R-:W-:Y:S02]  /*08b0*/  F2FP.PACK_AB R33, R66, R77 ;  /* 0x0000004d4221723e */ /* 0x000fe400000000ff */
[----:B------:R-:W-:-:S05]  /*08c0*/  F2FP.PACK_AB R32, R58, R59 ;  /* 0x0000003b3a20723e */ /* 0x000fca00000000ff */
[----:B------:R0:W-:Y:S04]  /*08d0*/  STG.E.128 [R28.64], R32 ;  /* 0x000000201c007986 */ /* 0x0001e8000c101d04 */
[----:B------:R-:W2:Y:S01]  /*08e0*/  LDG.E.128 R36, [R36.64] ;  /* 0x0000000424247981 */ /* 0x000ea2000c1e1d00 */
[----:B------:R-:W-:-:S04]  /*08f0*/  @P1 LEA R56, P0, R79, c[0x0][0x180], 0x4 ;  /* 0x000060004f381a11 */ /* 0x000fc800078020ff */
[----:B------:R-:W-:-:S05]  /*0900*/  @P1 LEA.HI.X R57, R79, c[0x0][0x184], RZ, 0x4, P0 ;  /* 0x000061004f391a11 */ /* 0x000fca00000f24ff */
[----:B------:R-:W3:Y:S01]  /*0910*/  @P1 LDG.E.128 R20, [R56.64] ;  /* 0x0000000438141981 */ /* 0x000ee2000c1e1d00 */
[----:B0-----:R-:W-:Y:S01]  /*0920*/  FADD.FTZ R33, RZ, R59 ;  /* 0x0000003bff217221 */ /* 0x001fe20000010000 */
[--C-:B--2---:R-:W-:Y:S02]  /*0930*/  HADD2.F32 R81, -RZ, R36.reuse.H0_H0 ;  /* 0x20000024ff517230 */ /* 0x104fe40000004100 */
[----:B------:R-:W-:Y:S01]  /*0940*/  HADD2.F32 R83, -RZ, R36.H1_H1 ;  /* 0x30000024ff537230 */ /* 0x000fe20000004100 */
[----:B------:R-:W-:Y:S01]  /*0950*/  FADD.FTZ R36, R33, R58 ;  /* 0x0000003a21247221 */ /* 0x000fe20000010000 */
[--C-:B------:R-:W-:Y:S01]  /*0960*/  HADD2.F32 R29, -RZ, R39.reuse.H0_H0 ;  /* 0x20000027ff1d7230 */ /* 0x100fe20000004100 */
[-C--:B------:R-:W-:Y:S01]  /*0970*/  FMUL.FTZ R34, R81, R72.reuse ;  /* 0x0000004851227220 */ /* 0x080fe20000410000 */
[----:B------:R-:W-:Y:S01]  /*0980*/  HADD2.F32 R39, -RZ, R39.H1_H1 ;  /* 0x30000027ff277230 */ /* 0x000fe20000004100 */
[----:B------:R-:W-:Y:S02]  /*0990*/  FADD.FTZ R33, R36, R77 ;  /* 0x0000004d24217221 */ /* 0x000fe40000010000 */
[----:B------:R-:W-:-:S02]  /*09a0*/  FMUL.FTZ R76, R83, R72 ;  /* 0x00000048534c7220 */ /* 0x000fc40000410000 */
[----:B------:R-:W-:Y:S02]  /*09b0*/  FMUL.FTZ R29, R29, R72 ;  /* 0x000000481d1d7220 */ /* 0x000fe40000410000 */
[----:B------:R-:W-:Y:S01]  /*09c0*/  FMUL.FTZ R83, R47, R34 ;  /* 0x000000222f537220 */ /* 0x000fe20000410000 */
[--C-:B------:R-:W-:Y:S01]  /*09d0*/  HADD2.F32 R89, -RZ, R38.reuse.H0_H0 ;  /* 0x20000026ff597230 */ /* 0x100fe20000004100 */
[----:B------:R-:W-:Y:S01]  /*09e0*/  FADD.FTZ R34, R33, R66 ;  /* 0x0000004221227221 */ /* 0x000fe20000010000 */
[----:B------:R-:W-:Y:S01]  /*09f0*/  HADD2.F32 R91, -RZ, R38.H1_H1 ;  /* 0x30000026ff5b7230 */ /* 0x000fe20000004100 */
[-C--:B------:R-:W-:Y:S01]  /*0a00*/  FMUL.FTZ R38, R39, R72.reuse ;  /* 0x0000004827267220 */ /* 0x080fe20000410000 */
[--C-:B------:R-:W-:Y:S01]  /*0a10*/  HADD2.F32 R85, -RZ, R37.reuse.H0_H0 ;  /* 0x20000025ff557230 */ /* 0x100fe20000004100 */
[----:B------:R-:W-:Y:S01]  /*0a20*/  FMUL.FTZ R39, R52, R29 ;  /* 0x0000001d34277220 */ /* 0x000fe20000410000 */
[----:B---3--:R-:W-:Y:S01]  /*0a30*/  @P1 HADD2.F32 R56, -RZ, R20.H0_H0 ;  /* 0x20000014ff381230 */ /* 0x008fe20000004100 */
[----:B------:R-:W-:Y:S01]  /*0a40*/  FADD.FTZ R29, R34, R75 ;  /* 0x0000004b221d7221 */ /* 0x000fe20000010000 */
[----:B------:R-:W-:Y:S01]  /*0a50*/  HADD2.F32 R87, -RZ, R37.H1_H1 ;  /* 0x30000025ff577230 */ /* 0x000fe20000004100 */
[----:B------:R-:W-:Y:S01]  /*0a60*/  FMUL.FTZ R85, R85, R72 ;  /* 0x0000004855557220 */ /* 0x000fe20000410000 */
[----:B------:R-:W-:Y:S01]  /*0a70*/  @P1 HADD2.F32 R33, -RZ, R23.H1_H1 ;  /* 0x30000017ff211230 */ /* 0x000fe20000004100 */
[----:B------:R-:W-:Y:S01]  /*0a80*/  FADD.FTZ R34, R29, R68 ;  /* 0x000000441d227221 */ /* 0x000fe20000010000 */
[----:B------:R-:W-:Y:S01]  /*0a90*/  @P1 HADD2.F32 R37, -RZ, R21.H0_H0 ;  /* 0x20000015ff251230 */ /* 0x000fe20000004100 */
[----:B------:R-:W-:-:S02]  /*0aa0*/  FMUL.FTZ R38, R55, R38 ;  /* 0x0000002637267220 */ /* 0x000fc40000410000 */
[----:B------:R-:W-:Y:S01]  /*0ab0*/  @P1 FADD.FTZ R83, R56, R83 ;  /* 0x0000005338531221 */ /* 0x000fe20000010000 */
[----:B------:R-:W-:Y:S01]  /*0ac0*/  @P1 HADD2.F32 R56, -RZ, R23.H0_H0 ;  /* 0x20000017ff381230 */ /* 0x000fe20000004100 */
[-C--:B------:R-:W-:Y:S02]  /*0ad0*/  FMUL.FTZ R32, R91, R72.reuse ;  /* 0x000000485b207220 */ /* 0x080fe40000410000 */
[----:B------:R-:W-:Y:S02]  /*0ae0*/  FMUL.FTZ R74, R48, R85 ;  /* 0x00000055304a7220 */ /* 0x000fe40000410000 */
[-C--:B------:R-:W-:Y:S02]  /*0af0*/  FMUL.FTZ R28, R87, R72.reuse ;  /* 0x00000048571c7220 */ /* 0x080fe40000410000 */
[----:B------:R-:W-:Y:S02]  /*0b00*/  FMUL.FTZ R89, R89, R72 ;  /* 0x0000004859597220 */ /* 0x000fe40000410000 */
[----:B------:R-:W-:-:S02]  /*0b10*/  FADD.FTZ R29, R34, R73 ;  /* 0x00000049221d7221 */ /* 0x000fc40000010000 */
[----:B------:R-:W-:Y:S01]  /*0b20*/  @P1 FADD.FTZ R38, R33, R38 ;  /* 0x0000002621261221 */ /* 0x000fe20000010000 */
[----:B------:R-:W-:Y:S01]  /*0b30*/  @P1 HADD2.F32 R33, -RZ, R22.H1_H1 ;  /* 0x30000016ff211230 */ /* 0x000fe20000004100 */
[----:B------:R-:W-:Y:S01]  /*0b40*/  @P1 FADD.FTZ R74, R37, R74 ;  /* 0x0000004a254a1221 */ /* 0x000fe20000010000 */
[----:B------:R-:W-:Y:S01]  /*0b50*/  @P1 HADD2.F32 R35, -RZ, R20.H1_H1 ;  /* 0x30000014ff231230 */ /* 0x000fe20000004100 */
[----:B------:R-:W-:Y:S01]  /*0b60*/  FMUL.FTZ R72, R53, R32 ;  /* 0x0000002035487220 */ /* 0x000fe20000410000 */
[----:B------:R-:W-:Y:S01]  /*0b70*/  @P1 HADD2.F32 R36, -RZ, R22.H0_H0 ;  /* 0x20000016ff241230 */ /* 0x000fe20000004100 */
[----:B------:R-:W-:Y:S01]  /*0b80*/  FMUL.FTZ R76, R49, R76 ;  /* 0x0000004c314c7220 */ /* 0x000fe20000410000 */
[----:B------:R-:W-:Y:S01]  /*0b90*/  @P1 HADD2.F32 R78, -RZ, R21.H1_H1 ;  /* 0x30000015ff4e1230 */ /* 0x000fe20000004100 */
[----:B------:R-:W-:Y:S02]  /*0ba0*/  FMUL.FTZ R37, R50, R89 ;  /* 0x0000005932257220 */ /* 0x000fe40000410000 */
[----:B------:R-:W-:Y:S01]  /*0bb0*/  @P1 FADD.FTZ R39, R56, R39 ;  /* 0x0000002738271221 */ /* 0x000fe20000010000 */
[----:B------:R-:W-:Y:S01]  /*0bc0*/  SHF.L.U32 R56, R79, 0x4, RZ ;  /* 0x000000044f387819 */ /* 0x000fe200000006ff */
[----:B------:R-:W-:-:S02]  /*0bd0*/  FMUL.FTZ R57, R51, R28 ;  /* 0x0000001c33397220 */ /* 0x000fc40000410000 */
[----:B------:R-:W-:Y:S02]  /*0be0*/  FADD.FTZ R32, R29, R70 ;  /* 0x000000461d207221 */ /* 0x000fe40000010000 */
[----:B------:R-:W-:Y:S01]  /*0bf0*/  @P1 FADD.FTZ R72, R33, R72 ;  /* 0x0000004821481221 */ /* 0x000fe20000010000 */
[----:B------:R-:W-:Y:S01]  /*0c00*/  IADD3 R28, P0, R56, c[0x0][0x188], RZ ;  /* 0x00006200381c7a10 */ /* 0x000fe20007f1e0ff */
[----:B------:R-:W-:Y:S02]  /*0c10*/  @P1 FADD.FTZ R76, R35, R76 ;  /* 0x0000004c234c1221 */ /* 0x000fe40000010000 */
[----:B------:R-:W-:Y:S01]  /*0c20*/  @P1 FADD.FTZ R37, R36, R37 ;  /* 0x0000002524251221 */ /* 0x000fe20000010000 */
[----:B------:R-:W-:Y:S01]  /*0c30*/  SHF.R.U32.HI R36, RZ, 0x1c, R79 ;  /* 0x0000001cff247819 */ /* 0x000fe2000001164f */
[----:B------:R-:W-:Y:S02]  /*0c40*/  @P1 FADD.FTZ R57, R78, R57 ;  /* 0x000000394e391221 */ /* 0x000fe40000010000 */
[----:B------:R-:W-:Y:S01]  /*0c50*/  FADD.FTZ R33, R32, R83 ;  /* 0x0000005320217221 */ /* 0x000fe20000010000 */
[----:B------:R-:W-:-:S02]  /*0c60*/  IADD3.X R29, R36, c[0x0][0x18c], RZ, P0, !PT ;  /* 0x00006300241d7a10 */ /* 0x000fc400007fe4ff */
[----:B------:R-:W-:Y:S01]  /*0c70*/  F2FP.PACK_AB R35, R38, R39 ;  /* 0x000000272623723e */ /* 0x000fe200000000ff */
[----:B------:R-:W-:Y:S01]  /*0c80*/  FADD.FTZ R79, R33, R76 ;  /* 0x0000004c214f7221 */ /* 0x000fe20000010000 */
[----:B------:R-:W-:Y:S02]  /*0c90*/  F2FP.PACK_AB R34, R72, R37 ;  /* 0x000000254822723e */ /* 0x000fe400000000ff */
[----:B------:R-:W-:Y:S02]  /*0ca0*/  F2FP.PACK_AB R33, R57, R74 ;  /* 0x0000004a3921723e */ /* 0x000fe400000000ff */
[----:B------:R-:W-:Y:S01]  /*0cb0*/  F2FP.PACK_AB R32, R76, R83 ;  /* 0x000000534c20723e */ /* 0x000fe200000000ff */
        /* <DEDUP_REMOVED lines=10> */
.L_x_1881:
        /* <DEDUP_REMOVED lines=52> */
.L_x_1882:
[----:B-1----:R-:W-:Y:S01]  /*10a0*/  FADD.FTZ R29, R79, R32 ;  /* 0x000000204f1d7221 */ /* 0x002fe20000010000 */
[----:B------:R-:W-:Y:S01]  /*10b0*/  ISETP.NE.AND P1, PT, RZ, UR6, PT ;  /* 0x00000006ff007c0c */ /* 0x000fe2000bf25270 */
[----:B------:R-:W-:Y:S01]  /*10c0*/  FMUL.FTZ R28, R33, R33 ;  /* 0x00000021211c7220 */ /* 0x000fe20000410000 */
[----:B0-----:R-:W-:Y:S01]  /*10d0*/  MOV R32, c[0x0][0x1e0] ;  /* 0x0000780000207a02 */ /* 0x001fe20000000f00 */
[----:B------:R-:W-:Y:S01]  /*10e0*/  HFMA2.MMA R79, -RZ, RZ, 0, 2.384185791015625e-07 ;  /* 0x00000004ff4f7435 */ /* 0x000fe200000001ff */
[--C-:B------:R-:W-:Y:S01]  /*10f0*/  HADD2.F32 R82, -RZ, R27.reuse.H0_H0 ;  /* 0x2000001bff527230 */ /* 0x100fe20000004100 */
[----:B------:R-:W-:Y:S01]  /*1100*/  IADD3 R56, P2, R56, c[0x0][0x208], RZ ;  /* 0x0000820038387a10 */ /* 0x000fe20007f5e0ff */
[----:B------:R-:W-:Y:S01]  /*1110*/  HADD2.F32 R85, -RZ, R27.H1_H1 ;  /* 0x3000001bff557230 */ /* 0x000fe20000004100 */
[----:B------:R-:W-:Y:S01]  /*1120*/  FSEL R35, R28, RZ, P1 ;  /* 0x000000ff1c237208 */ /* 0x000fe20000800000 */
[----:B------:R-:W-:-:S04]  /*1130*/  FFMA.FTZ R32, R29, R32, c[0x0][0x228] ;  /* 0x00008a001d207623 */ /* 0x000fc80000010020 */
[----:B------:R-:W-:Y:S01]  /*1140*/  FADD.FTZ R81, R32, R35 ;  /* 0x0000002320517221 */ /* 0x000fe20000010000 */
[----:B------:R-:W-:Y:S01]  /*1150*/  FSEL R35, R33, RZ, !P1 ;  /* 0x000000ff21237208 */ /* 0x000fe20004800000 */
[----:B------:R-:W-:-:S04]  /*1160*/  @!P0 IMAD.WIDE R28, R2, R79, c[0x0][0x1a0] ;  /* 0x00006800021c8625 */ /* 0x000fc800078e024f */
[----:B------:R-:W0:Y:S01]  /*1170*/  MUFU.RSQ R81, R81 ;  /* 0x0000005100517308 */ /* 0x000e220000001400 */
[----:B------:R1:W-:Y:S01]  /*1180*/  @!P0 STG.E [R28.64], R33 ;  /* 0x000000211c008986 */ /* 0x0003e2000c101904 */
[C---:B------:R-:W-:Y:S02]  /*1190*/  FADD.FTZ R88, -R35.reuse, R39 ;  /* 0x0000002723587221 */ /* 0x040fe40000010100 */
[C---:B------:R-:W-:Y:S02]  /*11a0*/  FADD.FTZ R38, -R35.reuse, R38 ;  /* 0x0000002623267221 */ /* 0x040fe40000010100 */
[C---:B------:R-:W-:Y:S02]  /*11b0*/  FADD.FTZ R72, -R35.reuse, R72 ;  /* 0x0000004823487221 */ /* 0x040fe40000010100 */
[C---:B------:R-:W-:Y:S01]  /*11c0*/  FADD.FTZ R80, -R35.reuse, R59 ;  /* 0x0000003b23507221 */ /* 0x040fe20000010100 */
[----:B------:R-:W-:Y:S01]  /*11d0*/  HADD2.F32 R59, -RZ, R31.H1_H1 ;  /* 0x3000001fff3b7230 */ /* 0x000fe20000004100 */
[----:B------:R-:W-:-:S02]  /*11e0*/  FADD.FTZ R78, -R35, R66 ;  /* 0x00000042234e7221 */ /* 0x000fc40000010100 */
[C---:B------:R-:W-:Y:S01]  /*11f0*/  FADD.FTZ R34, -R35.reuse, R75 ;  /* 0x0000004b23227221 */ /* 0x040fe20000010100 */
[----:B-1----:R-:W-:Y:S01]  /*1200*/  HADD2.F32 R29, -RZ, R24.H0_H0 ;  /* 0x20000018ff1d7230 */ /* 0x002fe20000004100 */
[C---:B------:R-:W-:Y:S01]  /*1210*/  FADD.FTZ R28, -R35.reuse, R37 ;  /* 0x00000025231c7221 */ /* 0x040fe20000010100 */
[----:B------:R-:W-:Y:S01]  /*1220*/  HADD2.F32 R37, -RZ, R31.H0_H0 ;  /* 0x2000001fff257230 */ /* 0x000fe20000004100 */
[C---:B------:R-:W-:Y:S01]  /*1230*/  FADD.FTZ R68, -R35.reuse, R68 ;  /* 0x0000004423447221 */ /* 0x040fe20000010100 */
[----:B------:R-:W-:Y:S01]  /*1240*/  HADD2.F32 R33, -RZ, R25.H0_H0 ;  /* 0x20000019ff217230 */ /* 0x000fe20000004100 */
[----:B------:R-:W-:Y:S02]  /*1250*/  FADD.FTZ R66, -R35, R57 ;  /* 0x0000003923427221 */ /* 0x000fe40000010100 */
[C---:B0-----:R-:W-:Y:S02]  /*1260*/  FMUL.FTZ R88, R81.reuse, R88 ;  /* 0x0000005851587220 */ /* 0x041fe40000410000 */
[----:B------:R-:W-:-:S02]  /*1270*/  FMUL.FTZ R57, R81, R38 ;  /* 0x0000002651397220 */ /* 0x000fc40000410000 */
[C---:B------:R-:W-:Y:S02]  /*1280*/  FMUL.FTZ R28, R81.reuse, R28 ;  /* 0x0000001c511c7220 */ /* 0x040fe40000410000 */
[----:B------:R-:W-:Y:S02]  /*1290*/  FMUL.FTZ R72, R81, R72 ;  /* 0x0000004851487220 */ /* 0x000fe40000410000 */
[----:B------:R-:W-:Y:S02]  /*12a0*/  FADD.FTZ R32, -R35, R58 ;  /* 0x0000003a23207221 */ /* 0x000fe40000010100 */
[C---:B------:R-:W-:Y:S02]  /*12b0*/  FMUL.FTZ R34, R81.reuse, R34 ;  /* 0x0000002251227220 */ /* 0x040fe40000410000 */
[----:B------:R-:W-:Y:S02]  /*12c0*/  FMUL.FTZ R68, R81, R68 ;  /* 0x0000004451447220 */ /* 0x000fe40000410000 */
[----:B------:R-:W-:-:S02]  /*12d0*/  FADD.FTZ R84, -R35, R77 ;  /* 0x0000004d23547221 */ /* 0x000fc40000010100 */
[C---:B------:R-:W-:Y:S02]  /*12e0*/  FADD.FTZ R86, -R35.reuse, R73 ;  /* 0x0000004923567221 */ /* 0x040fe40000010100 */
[C---:B------:R-:W-:Y:S02]  /*12f0*/  FADD.FTZ R70, -R35.reuse, R70 ;  /* 0x0000004623467221 */ /* 0x040fe40000010100 */
[C---:B------:R-:W-:Y:S02]  /*1300*/  FADD.FTZ R58, -R35.reuse, R83 ;  /* 0x00000053233a7221 */ /* 0x040fe40000010100 */
[C---:B------:R-:W-:Y:S02]  /*1310*/  FADD.FTZ R76, -R35.reuse, R76 ;  /* 0x0000004c234c7221 */ /* 0x040fe40000010100 */
[----:B------:R-:W-:Y:S02]  /*1320*/  FADD.FTZ R74, -R35, R74 ;  /* 0x0000004a234a7221 */ /* 0x000fe40000010100 */
[----:B------:R-:W-:-:S02]  /*1330*/  FFMA.FTZ R39, R88, R37, R17 ;  /* 0x0000002558277223 */ /* 0x000fc40000010011 */
[----:B------:R-:W-:Y:S02]  /*1340*/  FFMA.FTZ R38, R57, R59, R18 ;  /* 0x0000003b39267223 */ /* 0x000fe40000010012 */
[----:B------:R-:W-:Y:S02]  /*1350*/  FFMA.FTZ R28, R62, R28, R15 ;  /* 0x0000001c3e1c7223 */ /* 0x000fe4000001000f */
[----:B------:R-:W-:Y:S01]  /*1360*/  FFMA.FTZ R57, R67, R72, R16 ;  /* 0x0000004843397223 */ /* 0x000fe20000010010 */
[----:B------:R-:W-:Y:S01]  /*1370*/  F2FP.PACK_AB R39, R38, R39 ;  /* 0x000000272627723e */ /* 0x000fe200000000ff */
[C---:B------:R-:W-:Y:S02]  /*1380*/  FMUL.FTZ R80, R81.reuse, R80 ;  /* 0x0000005051507220 */ /* 0x040fe40000410000 */
[----:B------:R-:W-:Y:S01]  /*1390*/  FMUL.FTZ R32, R81, R32 ;  /* 0x0000002051207220 */ /* 0x000fe20000410000 */
[----:B------:R-:W-:Y:S01]  /*13a0*/  F2FP.PACK_AB R38, R57, R28 ;  /* 0x0000001c3926723e */ /* 0x000fe200000000ff */
[----:B------:R-:W-:Y:S01]  /*13b0*/  FFMA.FTZ R34, R54, R34, R7 ;  /* 0x0000002236227223 */ /* 0x000fe20000010007 */
[----:B------:R-:W-:Y:S01]  /*13c0*/  IADD3 R28, P1, R30, c[0x0][0x208], RZ ;  /* 0x000082001e1c7a10 */ /* 0x000fe20007f3e0ff */
[----:B------:R-:W-:Y:S01]  /*13d0*/  FFMA.FTZ R37, R61, R68, R8 ;  /* 0x000000443d257223 */ /* 0x000fe20000010008 */
[----:B------:R-:W-:Y:S01]  /*13e0*/  IADD3.X R57, R36, c[0x0][0x20c], RZ, P2, !PT ;  /* 0x0000830024397a10 */ /* 0x000fe200017fe4ff */
[----:B------:R-:W-:-:S02]  /*13f0*/  FMUL.FTZ R86, R81, R86 ;  /* 0x0000005651567220 */ /* 0x000fc40000410000 */
[----:B------:R-:W-:Y:S01]  /*1400*/  FMUL.FTZ R70, R81, R70 ;  /* 0x0000004651467220 */ /* 0x000fe20000410000 */
[----:B------:R-:W-:Y:S01]  /*1410*/  F2FP.PACK_AB R34, R37, R34 ;  /* 0x000000222522723e */ /* 0x000fe200000000ff */
        /* <DEDUP_REMOVED lines=11> */
[----:B------:R-:W-:Y:S01]  /*14d0*/  FFMA.FTZ R33, R84, R33, R5 ;  /* 0x0000002154217223 */ /* 0x000fe20000010005 */
[----:B------:R-:W-:Y:S01]  /*14e0*/  IADD3.X R29, R64, c[0x0][0x20c], RZ, P1, !PT ;  /* 0x00008300401d7a10 */ /* 0x000fe20000ffe4ff */
        /* <DEDUP_REMOVED lines=8> */
[----:B------:R-:W-:-:S03]  /*1570*/  @!P0 IMAD.WIDE R58, R2, R79, c[0x0][0x1a8] ;  /* 0x00006a00023a8625 */ /* 0x000fc600078e024f */
[----:B------:R-:W-:Y:S01]  /*1580*/  F2FP.PACK_AB R36, R73, R30 ;  /* 0x0000001e4924723e */ /* 0x000fe200000000ff */
[----:B------:R-:W-:Y:S01]  /*1590*/  IMAD R2, R79, c[0x0][0x160], R2 ;  /* 0x000058004f027a24 */ /* 0x000fe200078e0202 */
[----:B------:R0:W-:Y:S04]  /*15a0*/  @!P0 STG.E [R58.64], R81 ;  /* 0x000000513a008986 */ /* 0x0001e8000c101904 */
[----:B------:R0:W-:Y:S01]  /*15b0*/  STG.E.128 [R28.64], R32 ;  /* 0x000000201c007986 */ /* 0x0001e2000c101d04 */
[----:B------:R-:W-:-:S03]  /*15c0*/  ISETP.GE.AND P0, PT, R2, c[0x0][0x164], PT ;  /* 0x0000590002007a0c */ /* 0x000fc60003f06270 */
[----:B------:R0:W-:Y:S10]  /*15d0*/  STG.E.128 [R56.64], R36 ;  /* 0x0000002438007986 */ /* 0x0001f4000c101d04 */
[----:B0-----:R-:W-:Y:S01]  /*15e0*/  @P0 CALL.REL.NOINC `(.L_x_1879) ;  /* 0x0000001000000944 */ /* 0x001fe20003c00000 */
[----:B------:R-:W-:Y:S05]  /*15f0*/  BRA `(.L_x_1880) ;  /* 0xffffee8000007947 */ /* 0x000fea000383ffff */
.L_x_1879:
[----:B------:R-:W-:Y:S05]  /*1600*/  EXIT ;  /* 0x000000000000794d */ /* 0x000fea0003800000 */
.L_x_1877:
[----:B0-----:R-:W-:Y:S02]  /*1610*/  MOV R32, R81 ;  /* 0x0000005100207202 */ /* 0x001fe40000000f00 */
[----:B------:R-:W-:-:S02]  /*1620*/  MOV R79, 0x1 ;  /* 0x00000001004f7802 */ /* 0x000fc40000000f00 */
[----:B------:R-:W-:Y:S02]  /*1630*/  MOV R34, 0x1f ;  /* 0x0000001f00227802 */ /* 0x000fe40000000f00 */
[----:B------:R-:W-:Y:S02]  /*1640*/  MOV R35, 0xffffffff ;  /* 0xffffffff00237802 */ /* 0x000fe40000000f00 */
[----:B------:R-:W-:Y:S02]  /*1650*/  MOV R28, 0x1670 ;  /* 0x00001670001c7802 */ /* 0x000fe40000000f00 */
[----:B------:R-:W-:Y:S05]  /*1660*/  CALL.REL.NOINC `($__internal_21_$__cuda_sm70_shflsync_bfly_p) ;  /* 0x000005a000007944 */ /* 0x000fea0003c00000 */
[----:B-1----:R-:W-:Y:S01]  /*1670*/  MOV R28, R79 ;  /* 0x0000004f001c7202 */ /* 0x002fe20000000f00 */
[----:B0-----:R-:W-:Y:S05]  /*1680*/  BRA `(.L_x_1881) ;  /* 0xfffff6d000007947 */ /* 0x001fea000383ffff */
.L_x_1878:
[----:B------:R-:W-:Y:S01]  /*1690*/  HFMA2.MMA R79, -RZ, RZ, 0, 1.1920928955078125e-07 ;  /* 0x00000002ff4f7435 */ /* 0x000fe200000001ff */
[----:B------:R-:W-:Y:S02]  /*16a0*/  MOV R32, R81 ;  /* 0x0000005100207202 */ /* 0x000fe40000000f00 */
[----:B------:R-:W-:Y:S02]  /*16b0*/  MOV R34, 0x1f ;  /* 0x0000001f00227802 */ /* 0x000fe40000000f00 */
[----:B------:R-:W-:-:S02]  /*16c0*/  MOV R35, 0xffffffff ;  /* 0xffffffff00237802 */ /* 0x000fc40000000f00 */
[----:B------:R-:W-:Y:S02]  /*16d0*/  MOV R28, 0x16f0 ;  /* 0x000016f0001c7802 */ /* 0x000fe40000000f00 */
[----:B------:R-:W-:Y:S05]  /*16e0*/  CALL.REL.NOINC `($__internal_21_$__cuda_sm70_shflsync_bfly_p) ;  /* 0x0000052000007944 */ /* 0x000fea0003c00000 */
[----:B01----:R-:W-:Y:S01]  /*16f0*/  FADD.FTZ R32, R81, R79 ;  /* 0x0000004f51207221 */ /* 0x003fe20000010000 */
[----:B------:R-:W-:Y:S01]  /*1700*/  HFMA2.MMA R79, -RZ, RZ, 0, 2.384185791015625e-07 ;  /* 0x00000004ff4f7435 */ /* 0x000fe200000001ff */
[----:B------:R-:W-:Y:S02]  /*1710*/  MOV R34, 0x1f ;  /* 0x0000001f00227802 */ /* 0x000fe40000000f00 */
[----:B------:R-:W-:Y:S02]  /*1720*/  MOV R35, 0xffffffff ;  /* 0xffffffff00237802 */ /* 0x000fe40000000f00 */
[----:B------:R-:W-:Y:S02]  /*1730*/  MOV R28, 0x1750 ;  /* 0x00001750001c7802 */ /* 0x000fe40000000f00 */
[----:B------:R-:W-:Y:S05]  /*1740*/  CALL.REL.NOINC `($__internal_21_$__cuda_sm70_shflsync_bfly_p) ;  /* 0x000004c000007944 */ /* 0x000fea0003c00000 */
[----:B01----:R-:W-:Y:S01]  /*1750*/  FADD.FTZ R32, R32, R79 ;  /* 0x0000004f20207221 */ /* 0x003fe20000010000 */
[----:B------:R-:W-:Y:S01]  /*1760*/  HFMA2.MMA R79, -RZ, RZ, 0, 4.76837158203125e-07 ;  /* 0x00000008ff4f7435 */ /* 0x000fe200000001ff */
[----:B------:R-:W-:Y:S02]  /*1770*/  MOV R34, 0x1f ;  /* 0x0000001f00227802 */ /* 0x000fe40000000f00 */
[----:B------:R-:W-:-:S02]  /*1780*/  MOV R35, 0xffffffff ;  /* 0xffffffff00237802 */ /* 0x000fc40000000f00 */
[----:B------:R-:W-:Y:S02]  /*1790*/  MOV R28, 0x17b0 ;  /* 0x000017b0001c7802 */ /* 0x000fe40000000f00 */
[----:B------:R-:W-:Y:S05]  /*17a0*/  CALL.REL.NOINC `($__internal_21_$__cuda_sm70_shflsync_bfly_p) ;  /* 0x0000046000007944 */ /* 0x000fea0003c00000 */
[----:B01----:R-:W-:Y:S01]  /*17b0*/  FADD.FTZ R32, R32, R79 ;  /* 0x0000004f20207221 */ /* 0x003fe20000010000 */
[----:B------:R-:W-:Y:S01]  /*17c0*/  HFMA2.MMA R79, -RZ, RZ, 0, 9.5367431640625e-07 ;  /* 0x00000010ff4f7435 */ /* 0x000fe200000001ff */
[----:B------:R-:W-:Y:S02]  /*17d0*/  MOV R34, 0x1f ;  /* 0x0000001f00227802 */ /* 0x000fe40000000f00 */
[----:B------:R-:W-:Y:S02]  /*17e0*/  MOV R35, 0xffffffff ;  /* 0xffffffff00237802 */ /* 0x000fe40000000f00 */
[----:B------:R-:W-:Y:S02]  /*17f0*/  MOV R28, 0x1810 ;  /* 0x00001810001c7802 */ /* 0x000fe40000000f00 */
[----:B------:R-:W-:Y:S05]  /*1800*/  CALL.REL.NOINC `($__internal_21_$__cuda_sm70_shflsync_bfly_p) ;  /* 0x0000040000007944 */ /* 0x000fea0003c00000 */
        /* <DEDUP_REMOVED lines=38> */
[----:B------:R-:W-:Y:S05]  /*1a70*/  CALL.REL.NOINC `($__internal_21_$__cuda_sm70_shflsync_bfly_p) ;  /* 0x0000019000007944 */ /* 0x000fea0003c00000 */
[----:B01----:R-:W-:Y:S01]  /*1a80*/  FADD.FTZ R32, R32, R79 ;  /* 0x0000004f20207221 */ /* 0x003fe20000010000 */
[----:B------:R-:W-:Y:S01]  /*1a90*/  HFMA2.MMA R79, -RZ, RZ, 0, 1.1920928955078125e-07 ;  /* 0x00000002ff4f7435 */ /* 0x000fe200000001ff */
[----:B------:R-:W-:Y:S02]  /*1aa0*/  MOV R34, 0x1f ;  /* 0x0000001f00227802 */ /* 0x000fe40000000f00 */
[----:B------:R-:W-:Y:S02]  /*1ab0*/  MOV R35, 0xffffffff ;  /* 0xffffffff00237802 */ /* 0x000fe40000000f00 */
[----:B------:R-:W-:Y:S02]  /*1ac0*/  MOV R28, 0x1ae0 ;  /* 0x00001ae0001c7802 */ /* 0x000fe40000000f00 */
[----:B------:R-:W-:Y:S05]  /*1ad0*/  CALL.REL.NOINC `($__internal_21_$__cuda_sm70_shflsync_bfly_p) ;  /* 0x0000013000007944 */ /* 0x000fea0003c00000 */
[----:B01----:R-:W-:Y:S01]  /*1ae0*/  FADD.FTZ R32, R32, R79 ;  /* 0x0000004f20207221 */ /* 0x003fe20000010000 */
[----:B------:R-:W-:Y:S01]  /*1af0*/  HFMA2.MMA R79, -RZ, RZ, 0, 2.384185791015625e-07 ;  /* 0x00000004ff4f7435 */ /* 0x000fe200000001ff */
[----:B------:R-:W-:Y:S02]  /*1b00*/  MOV R34, 0x1f ;  /* 0x0000001f00227802 */ /* 0x000fe40000000f00 */
[----:B------:R-:W-:-:S02]  /*1b10*/  MOV R35, 0xffffffff ;  /* 0xffffffff00237802 */ /* 0x000fc40000000f00 */
[----:B------:R-:W-:Y:S02]  /*1b20*/  MOV R28, 0x1b40 ;  /* 0x00001b40001c7802 */ /* 0x000fe40000000f00 */
[----:B------:R-:W-:Y:S05]  /*1b30*/  CALL.REL.NOINC `($__internal_21_$__cuda_sm70_shflsync_bfly_p) ;  /* 0x000000d000007944 */ /* 0x000fea0003c00000 */
[----:B01----:R-:W-:Y:S01]  /*1b40*/  FADD.FTZ R32, R32, R79 ;  /* 0x0000004f20207221 */ /* 0x003fe20000010000 */
[----:B------:R-:W-:Y:S01]  /*1b50*/  HFMA2.MMA R79, -RZ, RZ, 0, 4.76837158203125e-07 ;  /* 0x00000008ff4f7435 */ /* 0x000fe200000001ff */
[----:B------:R-:W-:Y:S02]  /*1b60*/  MOV R34, 0x1f ;  /* 0x0000001f00227802 */ /* 0x000fe40000000f00 */
[----:B------:R-:W-:Y:S02]  /*1b70*/  MOV R35, 0xffffffff ;  /* 0xffffffff00237802 */ /* 0x000fe40000000f00 */
[----:B------:R-:W-:Y:S02]  /*1b80*/  MOV R28, 0x1ba0 ;  /* 0x00001ba0001c7802 */ /* 0x000fe40000000f00 */
[----:B------:R-:W-:Y:S05]  /*1b90*/  CALL.REL.NOINC `($__internal_21_$__cuda_sm70_shflsync_bfly_p) ;  /* 0x0000007000007944 */ /* 0x000fea0003c00000 */
[----:B01----:R-:W-:Y:S01]  /*1ba0*/  FADD.FTZ R32, R32, R79 ;  /* 0x0000004f20207221 */ /* 0x003fe20000010000 */
[----:B------:R-:W-:Y:S01]  /*1bb0*/  HFMA2.MMA R79, -RZ, RZ, 0, 9.5367431640625e-07 ;  /* 0x00000010ff4f7435 */ /* 0x000fe200000001ff */
[----:B------:R-:W-:Y:S02]  /*1bc0*/  MOV R34, 0x1f ;  /* 0x0000001f00227802 */ /* 0x000fe40000000f00 */
[----:B------:R-:W-:-:S02]  /*1bd0*/  MOV R35, 0xffffffff ;  /* 0xffffffff00237802 */ /* 0x000fc40000000f00 */
[----:B------:R-:W-:Y:S02]  /*1be0*/  MOV R28, 0x1c00 ;  /* 0x00001c00001c7802 */ /* 0x000fe40000000f00 */
[----:B------:R-:W-:Y:S05]  /*1bf0*/  CALL.REL.NOINC `($__internal_21_$__cuda_sm70_shflsync_bfly_p) ;  /* 0x0000001000007944 */ /* 0x000fea0003c00000 */
[----:B01----:R-:W-:Y:S05]  /*1c00*/  BRA `(.L_x_1882) ;  /* 0xfffff49000007947 */ /* 0x003fea000383ffff */
        .weak           $__internal_21_$__cuda_sm70_shflsync_bfly_p
        .type           $__internal_21_$__cuda_sm70_shflsync_bfly_p,@function
        .size           $__internal_21_$__cuda_sm70_shflsync_bfly_p,(.L_x_15213 - $__internal_21_$__cuda_sm70_shflsync_bfly_p)
$__internal_21_$__cuda_sm70_shflsync_bfly_p:
[----:B------:R-:W-:Y:S01]  /*1c10*/  HFMA2.MMA R29, -RZ, RZ, 0, 0 ;  /* 0x00000000ff1d7435 */ /* 0x000fe200000001ff */
[----:B------:R-:W-:Y:S04]  /*1c20*/  WARPSYNC R35 ;  /* 0x0000002300007348 */ /* 0x000fe80003800000 */
[----:B------:R0:W1:Y:S01]  /*1c30*/  SHFL.BFLY PT, R79, R32, R79, R34 ;  /* 0x0c00004f204f7389 */ /* 0x00006200000e0022 */
[----:B------:R-:W-:Y:S05]  /*1c40*/  RET.REL.NODEC R28 `(_ZN10layer_norm13ln_fwd_kernelINS_13Kernel_traitsI6__halfS2_S2_S2_fjLj512ELj1ELj4ELj1ELj16ENS_18Kernel_traits_baseILj512ES2_S2_S2_S2_fjLj128EEEEELb0ELb1ELb0ELb1EEEvNS_9FwdParamsE) ;  /* 0xffffe3b01c007950 */ /* 0x000fea0003c3ffff */
.L_x_1883:
        /* <DEDUP_REMOVED lines=11> */
.L_x_15213:


//--------------------- .text._ZN10layer_norm13ln_fwd_kernelINS_13Kernel_traitsI6__halfS2_S2_S2_fjLj512ELj1ELj4ELj1ELj16ENS_18Kernel_traits_baseILj512ES2_S2_S2_S2_fjLj128EEEEELb0ELb1ELb1ELb0EEEvNS_9FwdParamsE --------------------------
	.section	.text._ZN10layer_norm13ln_fwd_kernelINS_13Kernel_traitsI6__halfS2_S2_S2_fjLj512ELj1ELj4ELj1ELj16ENS_18Kernel_traits_baseILj512ES2_S2_S2_S2_fjLj128EEEEELb0ELb1ELb1ELb0EEEvNS_9FwdParamsE,"ax",@progbits
	.sectioninfo	@"SHI_REGISTERS=93"
	.align	128
        .global         _ZN10layer_norm13ln_fwd_kernelINS_13Kernel_traitsI6__halfS2_S2_S2_fjLj512ELj1ELj4ELj1ELj16ENS_18Kernel_traits_baseILj512ES2_S2_S2_S2_fjLj128EEEEELb0ELb1ELb1ELb0EEEvNS_9FwdParamsE
        .type           _ZN10layer_norm13ln_fwd_kernelINS_13Kernel_traitsI6__halfS2_S2_S2_fjLj512ELj1ELj4ELj1ELj16ENS_18Kernel_traits_baseILj512ES2_S2_S2_S2_fjLj128EEEEELb0ELb1ELb1ELb0EEEvNS_9FwdParamsE,@function
        .size           _ZN10layer_norm13ln_fwd_kernelINS_13Kernel_traitsI6__halfS2_S2_S2_fjLj512ELj1ELj4ELj1ELj16ENS_18Kernel_traits_baseILj512ES2_S2_S2_S2_fjLj128EEEEELb0ELb1ELb1ELb0EEEvNS_9FwdParamsE,(.L_x_15214 - _ZN10layer_norm13ln_fwd_kernelINS_13Kernel_traitsI6__halfS2_S2_S2_fjLj512ELj1ELj4ELj1ELj16ENS_18Kernel_traits_baseILj512ES2_S2_S2_S2_fjLj128EEEEELb0ELb1ELb1ELb0EEEvNS_9FwdParamsE)
        .other          _ZN10layer_norm13ln_fwd_kernelINS_13Kernel_traitsI6__halfS2_S2_S2_fjLj512ELj1ELj4ELj1ELj16ENS_18Kernel_traits_baseILj512ES2_S2_S2_S2_fjLj128EEEEELb0ELb1ELb1ELb0EEEvNS_9FwdParamsE,@"STO_CUDA_ENTRY STV_DEFAULT"
_ZN10layer_norm13ln_fwd_kernelINS_13Kernel_traitsI6__halfS2_S2_S2_fjLj512ELj1ELj4ELj1ELj16ENS_18Kernel_traits_baseILj512ES2_S2_S2_S2_fjLj128EEEEELb0ELb1ELb1ELb0EEEvNS_9FwdParamsE:
.text._ZN10layer_norm13ln_fwd_kernelINS_13Kernel_traitsI6__halfS2_S2_S2_fjLj512ELj1ELj4ELj1ELj16ENS_18Kernel_traits_baseILj512ES2_S2_S2_S2_fjLj128EEEEELb0ELb1ELb1ELb0EEEvNS_9FwdParamsE:
        /* <DEDUP_REMOVED lines=31> */
.L_x_1885:
[----:B0-----:R-:W-:Y:S05]  /*01f0*/  BSYNC B0 ;  /* 0x0000000000007941 */ /* 0x001fea0003800000 */
.L_x_1884:
        /* <DEDUP_REMOVED lines=15> */
.L_x_1887:
[----:B0-----:R-:W-:Y:S05]  /*02f0*/  BSYNC B0 ;  /* 0x0000000000007941 */ /* 0x001fea0003800000 */
.L_x_1886:
        /* <DEDUP_REMOVED lines=50> */
.L_x_1947:
[----:B------:R-:W-:-:S10]  /*0620*/  HFMA2.MMA R28, -RZ, RZ, 0, 2.384185791015625e-07 ;  /* 0x00000004ff1c7435 */ /* 0x000fd400000001ff */
[----:B------:R-:W-:-:S05]  /*0630*/  IMAD.WIDE R30, R19, R28, c[0x0][0x1d0] ;  /* 0x00007400131e7625 */ /* 0x000fca00078e021c */
[----:B------:R0:W2:Y:S01]  /*0640*/  LDG.E R85, [R30.64] ;  /* 0x000000041e557981 */ /* 0x0000a2000c1e1900 */
[----:B------:R-:W-:-:S05]  /*0650*/  IMAD.WIDE R28, R19, R28, c[0x0][0x1d8] ;  /* 0x00007600131c7625 */ /* 0x000fca00078e021c */
[----:B------:R1:W5:Y:S01]  /*0660*/  LDG.E R80, [R28.64] ;  /* 0x000000041c507981 */ /* 0x000362000c1e1900 */
[----:B------:R-:W-:Y:S01]  /*0670*/  IMAD R34, R19, c[0x0][0x168], RZ ;  /* 0x00005a0013227a24 */ /* 0x000fe200078e02ff */
[----:B------:R-:W-:Y:S01]  /*0680*/  BSSY B0, `(.L_x_1888) ;  /* 0x0000081000007945 */ /* 0x000fe20003800000 */
[----:B------:R-:W-:Y:S01]  /*0690*/  MOV R86, RZ ;  /* 0x000000ff00567202 */ /* 0x000fe20000000f00 */
        /* <DEDUP_REMOVED lines=28> */
.L_x_1891:
[----:B0----5:R-:W-:Y:S02]  /*0860*/  HADD2.F32 R28, -RZ, R20.H0_H0 ;  /* 0x20000014ff1c7230 */ /* 0x021fe40000004100 */
[----:B------:R-:W-:-:S03]  /*0870*/  @P0 HADD2.F32 R29, -RZ, R24.H0_H0 ;  /* 0x20000018ff1d0230 */ /* 0x000fc60000004100 */
[----:B------:R-:W-:-:S04]  /*0880*/  FMUL.FTZ R28, R28, c[0x0][0x1ec] ;  /* 0x00007b001c1c7a20 */ /* 0x000fc80000410000 */
[----:B------:R-:W-:-:S04]  /*0890*/  FMUL.FTZ R66, R17, R28 ;  /* 0x0000001c11427220 */ /* 0x000fc80000410000 */
[----:B------:R-:W-:Y:S02]  /*08a0*/  @P0 FADD.FTZ R66, R29, R66 ;  /* 0x000000421d420221 */ /* 0x000fe40000010000 */
.L_x_1892:
[----:B------:R-:W-:Y:S05]  /*08b0*/  BSYNC B1 ;  /* 0x0000000000017941 */ /* 0x000fea0003800000 */
.L_x_1890:
[----:B------:R-:W-:Y:S01]  /*08c0*/  BSSY B1, `(.L_x_1893) ;  /* 0x000000b000017945 */ /* 0x000fe20003800000 */
[----:B------:R-:W-:Y:S05]  /*08d0*/  @P4 BRA `(.L_x_1894) ;  /* 0x0000004000004947 */ /* 0x000fea0003800000 */
[----:B------:R-:W-:Y:S01]  /*08e0*/  MOV R67, RZ ;  /* 0x000000ff00437202 */ /* 0x000fe20000000f00 */
[----:B------:R-:W-:Y:S05]  /*08f0*/  @!P0 BRA `(.L_x_1895) ;  /* 0x0000007000008947 */ /* 0x000fea0003800000 */
[----:B-----5:R-:W-:Y:S01]  /*0900*/  HADD2.F32 R67, -RZ, R24.H1_H1 ;  /* 0x30000018ff437230 */ /* 0x020fe20000004100 */
[----:B------:R-:W-:Y:S05]  /*0910*/  BRA `(.L_x_1895) ;  /* 0x0000005000007947 */ /* 0x000fea0003800000 */
.L_x_1894:
[----:B-----5:R-:W-:-:S05]  /*0920*/  HADD2.F32 R28, -RZ, R20.H1_H1 ;  /* 0x30000014ff1c7230 */ /* 0x020fca0000004100 */
[----:B------:R-:W-:Y:S01]  /*0930*/  FMUL.FTZ R67, R28, c[0x0][0x1ec] ;  /* 0x00007b001c437a20 */ /* 0x000fe20000410000 */
[----:B------:R-:W-:-:S03]  /*0940*/  @P0 HADD2.F32 R28, -RZ, R24.H1_H1 ;  /* 0x30000018ff1c0230 */ /* 0x000fc60000004100 */
[----:B------:R-:W-:-:S04]  /*0950*/  FMUL.FTZ R67, R16, R67 ;  /* 0x0000004310437220 */ /* 0x000fc80000410000 */
[----:B------:R-:W-:Y:S02]  /*0960*/  @P0 FADD.FTZ R67, R28, R67 ;  /* 0x000000431c430221 */ /* 0x000fe40000010000 */
.L_x_1895:
[----:B------:R-:W-:Y:S05]  /*0970*/  BSYNC B1 ;  /* 0x0000000000017941 */ /* 0x000fea0003800000 */
.L_x_1893:
[----:B------:R-:W-:Y:S01]  /*0980*/  BSSY B1, `(.L_x_1896) ;  /* 0x000000b000017945 */ /* 0x000fe20003800000 */
[----:B------:R-:W-:Y:S05]  /*0990*/  @P4 BRA `(.L_x_1897) ;  /* 0x0000004000004947 */ /* 0x000fea0003800000 */
[----:B------:R-:W-:Y:S01]  /*09a0*/  HFMA2.MMA R68, -RZ, RZ, 0, 0 ;  /* 0x00000000ff447435 */ /* 0x000fe200000001ff */
[----:B------:R-:W-:Y:S05]  /*09b0*/  @!P0 BRA `(.L_x_1898) ;  /* 0x0000007000008947 */ /* 0x000fea0003800000 */
[----:B-----5:R-:W-:Y:S01]  /*09c0*/  HADD2.F32 R68, -RZ, R25.H0_H0 ;  /* 0x20000019ff447230 */ /* 0x020fe20000004100 */
[----:B------:R-:W-:Y:S05]  /*09d0*/  BRA `(.L_x_1898) ;  /* 0x0000005000007947 */ /* 0x000fea0003800000 */
.L_x_1897:
[----:B-----5:R-:W-:Y:S02]  /*09e0*/  HADD2.F32 R28, -RZ, R21.H0_H0 ;  /* 0x20000015ff1c7230 */ /* 0x020fe40000004100 */
[----:B------:R-:W-:-:S03]  /*09f0*/  @P0 HADD2.F32 R29, -RZ, R25.H0_H0 ;  /* 0x20000019ff1d0230 */ /* 0x000fc60000004100 */
[----:B------:R-:W-:-:S04]  /*0a00*/  FMUL.FTZ R28, R28, c[0x0][0x1ec] ;  /* 0x00007b001c1c7a20 */ /* 0x000fc80000410000 */
[----:B------:R-:W-:-:S04]  /*0a10*/  FMUL.FTZ R68, R15, R28 ;  /* 0x0000001c0f447220 */ /* 0x000fc80000410000 */
[----:B------:R-:W-:Y:S02]  /*0a20*/  @P0 FADD.FTZ R68, R29, R68 ;  /* 0x000000441d440221 */ /* 0x000fe40000010000 */
.L_x_1898:
[----:B------:R-:W-:Y:S05]  /*0a30*/  BSYNC B1 ;  /* 0x0000000000017941 */ /* 0x000fea0003800000 */
.L_x_1896:
[----:B------:R-:W-:Y:S01]  /*0a40*/  BSSY B1, `(.L_x_1899) ;  /* 0x000000b000017945 */ /* 0x000fe20003800000 */
[----:B------:R-:W-:Y:S05]  /*0a50*/  @P4 BRA `(.L_x_1900) ;  /* 0x0000004000004947 */ /* 0x000fea0003800000 */
[----:B------:R-:W-:Y:S01]  /*0a60*/  MOV R69, RZ ;  /* 0x000000ff00457202 */ /* 0x000fe20000000f00 */
[----:B------:R-:W-:Y:S05]  /*0a70*/  @!P0 BRA `(.L_x_1901) ;  /* 0x0000007000008947 */ /* 0x000fea0003800000 */
[----:B-----5:R-:W-:Y:S01]  /*0a80*/  HADD2.F32 R69, -RZ, R25.H1_H1 ;  /* 0x30000019ff457230 */ /* 0x020fe20000004100 */
[----:B------:R-:W-:Y:S05]  /*0a90*/  BRA `(.L_x_1901) ;  /* 0x0000005000007947 */ /* 0x000fea0003800000 */
.L_x_1900:
[----:B-----5:R-:W-:-:S05]  /*0aa0*/  HADD2.F32 R28, -RZ, R21.H1_H1 ;  /* 0x30000015ff1c7230 */ /* 0x020fca0000004100 */
[----:B------:R-:W-:Y:S01]  /*0ab0*/  FMUL.FTZ R69, R28, c[0x0][0x1ec] ;  /* 0x00007b001c457a20 */ /* 0x000fe20000410000 */
[----:B------:R-:W-:-:S03]  /*0ac0*/  @P0 HADD2.F32 R28, -RZ, R25.H1_H1 ;  /* 0x30000019ff1c0230 */ /* 0x000fc60000004100 */
[----:B------:R-:W-:-:S04]  /*0ad0*/  FMUL.FTZ R69, R14, R69 ;  /* 0x000000450e457220 */ /* 0x000fc80000410000 */
[----:B------:R-:W-:Y:S02]  /*0ae0*/  @P0 FADD.FTZ R69, R28, R69 ;  /* 0x000000451c450221 */ /* 0x000fe40000010000 */
.L_x_1901:
[----:B------:R-:W-:Y:S05]  /*0af0*/  BSYNC B1 ;  /* 0x0000000000017941 */ /* 0x000fea0003800000 */
.L_x_1899:
[----:B------:R-:W-:Y:S01]  /*0b00*/  BSSY B1, `(.L_x_1902) ;  /* 0x000000b000017945 */ /* 0x000fe20003800000 */
[----:B------:R-:W-:Y:S05]  /*0b10*/  @P4 BRA `(.L_x_1903) ;  /* 0x0000004000004947 */ /* 0x000fea0003800000 */
[----:B------:R-:W-:Y:S01]  /*0b20*/  HFMA2.MMA R70, -RZ, RZ, 0, 0 ;  /* 0x00000000ff467435 */ /* 0x000fe200000001ff */
[----:B------:R-:W-:Y:S05]  /*0b30*/  @!P0 BRA `(.L_x_1904) ;  /* 0x0000007000008947 */ /* 0x000fea0003800000 */
[----:B-----5:R-:W-:Y:S01]  /*0b40*/  HADD2.F32 R70, -RZ, R26.H0_H0 ;  /* 0x2000001aff467230 */ /* 0x020fe20000004100 */
[----:B------:R-:W-:Y:S05]  /*0b50*/  BRA `(.L_x_1904) ;  /* 0x0000005000007947 */ /* 0x000fea0003800000 */
.L_x_1903:
[----:B-----5:R-:W-:Y:S02]  /*0b60*/  HADD2.F32 R28, -RZ, R22.H0_H0 ;  /* 0x20000016ff1c7230 */ /* 0x020fe40000004100 */
[----:B------:R-:W-:-:S03]  /*0b70*/  @P0 HADD2.F32 R29, -RZ, R26.H0_H0 ;  /* 0x2000001aff1d0230 */ /* 0x000fc60000004100 */
[----:B------:R-:W-:-:S04]  /*0b80*/  FMUL.FTZ R28, R28, c[0x0][0x1ec] ;  /* 0x00007b001c1c7a20 */ /* 0x000fc80000410000 */
[----:B------:R-:W-:-:S04]  /*0b90*/  FMUL.FTZ R70, R13, R28 ;  /* 0x0000001c0d467220 */ /* 0x000fc80000410000 */
[----:B------:R-:W-:Y:S02]  /*0ba0*/  @P0 FADD.FTZ R70, R29, R70 ;  /* 0x000000461d460221 */ /* 0x000fe40000010000 */
.L_x_1904:
[----:B------:R-:W-:Y:S05]  /*0bb0*/  BSYNC B1 ;  /* 0x0000000000017941 */ /* 0x000fea0003800000 */
.L_x_1902:
[----:B------:R-:W-:Y:S01]  /*0bc0*/  BSSY B1, `(.L_x_1905) ;  /* 0x000000b000017945 */ /* 0x000fe20003800000 */
[----:B------:R-:W-:Y:S05]  /*0bd0*/  @P4 BRA `(.L_x_1906) ;  /* 0x0000004000004947 */ /* 0x000fea0003800000 */
[----:B------:R-:W-:Y:S01]  /*0be0*/  MOV R71, RZ ;  /* 0x000000ff00477202 */ /* 0x000fe20000000f00 */
[----:B------:R-:W-:Y:S05]  /*0bf0*/  @!P0 BRA `(.L_x_1907) ;  /* 0x0000007000008947 */ /* 0x000fea0003800000 */
[----:B-----5:R-:W-:Y:S01]  /*0c00*/  HADD2.F32 R71, -RZ, R26.H1_H1 ;  /* 0x3000001aff477230 */ /* 0x020fe20000004100 */
[----:B------:R-:W-:Y:S05]  /*0c10*/  BRA `(.L_x_1907) ;  /* 0x0000005000007947 */ /* 0x000fea0003800000 */
.L_x_1906:
[----:B-----5:R-:W-:-:S05]  /*0c20*/  HADD2.F32 R28, -RZ, R22.H1_H1 ;  /* 0x30000016ff1c7230 */ /* 0x020fca0000004100 */
[----:B------:R-:W-:Y:S01]  /*0c30*/  FMUL.FTZ R71, R28, c[0x0][0x1ec] ;  /* 0x00007b001c477a20 */ /* 0x000fe20000410000 */
[----:B------:R-:W-:-:S03]  /*0c40*/  @P0 HADD2.F32 R28, -RZ, R26.H1_H1 ;  /* 0x3000001aff1c0230 */ /* 0x000fc60000004100 */
[----:B------:R-:W-:-:S04]  /*0c50*/  FMUL.FTZ R71, R12, R71 ;  /* 0x000000470c477220 */ /* 0x000fc80000410000 */
[----:B------:R-:W-:Y:S02]  /*0c60*/  @P0 FADD.FTZ R71, R28, R71 ;  /* 0x000000471c470221 */ /* 0x000fe40000010000 */
.L_x_1907:
[----:B------:R-:W-:Y:S05]  /*0c70*/  BSYNC B1 ;  /* 0x0000000000017941 */ /* 0x000fea0003800000 */
.L_x_1905:
[----:B------:R-:W-:Y:S01]  /*0c80*/  BSSY B1, `(.L_x_1908) ;  /* 0x000000b000017945 */ /* 0x000fe20003800000 */
[----:B------:R-:W-:Y:S05]  /*0c90*/  @P4 BRA `(.L_x_1909) ;  /* 0x0000004000004947 */ /* 0x000fea0003800000 */
[----:B------:R-:W-:Y:S01]  /*0ca0*/  HFMA2.MMA R72, -RZ, RZ, 0, 0 ;  /* 0x00000000ff487435 */ /* 0x000fe200000001ff */
[----:B------:R-:W-:Y:S05]  /*0cb0*/  @!P0 BRA `(.L_x_1910) ;  /* 0x0000007000008947 */ /* 0x000fea0003800000 */
[----:B-----5:R-:W-:Y:S01]  /*0cc0*/  HADD2.F32 R72, -RZ, R27.H0_H0 ;  /* 0x2000001bff487230 */ /* 0x020fe20000004100 */
[----:B------:R-:W-:Y:S05]  /*0cd0*/  BRA `(.L_x_1910) ;  /* 0x0000005000007947 */ /* 0x000fea0003800000 */
.L_x_1909:
[----:B-----5:R-:W-:Y:S02]  /*0ce0*/  HADD2.F32 R28, -RZ, R23.H0_H0 ;  /* 0x20000017ff1c7230 */ /* 0x020fe40000004100 */
[----:B------:R-:W-:-:S03]  /*0cf0*/  @P0 HADD2.F32 R29, -RZ, R27.H0_H0 ;  /* 0x2000001bff1d0230 */ /* 0x000fc60000004100 */
[----:B------:R-:W-:-:S04]  /*0d00*/  FMUL.FTZ R28, R28, c[0x0][0x1ec] ;  /* 0x00007b001c1c7a20 */ /* 0x000fc80000410000 */
[----:B------:R-:W-:-:S04]  /*0d10*/  FMUL.FTZ R72, R11, R28 ;  /* 0x0000001c0b487220 */ /* 0x000fc80000410000 */
[----:B------:R-:W-:Y:S02]  /*0d20*/  @P0 FADD.FTZ R72, R29, R72 ;  /* 0x000000481d480221 */ /* 0x000fe40000010000 */
.L_x_1910:
[----:B------:R-:W-:Y:S05]  /*0d30*/  BSYNC B1 ;  /* 0x0000000000017941 */ /* 0x000fea0003800000 */
.L_x_1908:
[----:B------:R-:W-:Y:S01]  /*0d40*/  BSSY B1, `(.L_x_1911) ;  /* 0x000000b000017945 */ /* 0x000fe20003800000 */
[----:B------:R-:W-:Y:S05]  /*0d50*/  @P4 BRA `(.L_x_1912) ;  /* 0x0000004000004947 */ /* 0x000fea0003800000 */
[----:B------:R-:W-:Y:S01]  /*0d60*/  MOV R73, RZ ;  /* 0x000000ff00497202 */ /* 0x000fe20000000f00 */
[----:B------:R-:W-:Y:S05]  /*0d70*/  @!P0 BRA `(.L_x_1913) ;  /* 0x0000007000008947 */ /* 0x000fea0003800000 */
[----:B-----5:R-:W-:Y:S01]  /*0d80*/  HADD2.F32 R73, -RZ, R27.H1_H1 ;  /* 0x3000001bff497230 */ /* 0x020fe20000004100 */
[----:B------:R-:W-:Y:S05]  /*0d90*/  BRA `(.L_x_1913) ;  /* 0x0000005000007947 */ /* 0x000fea0003800000 */
.L_x_1912:
[----:B-----5:R-:W-:-:S05]  /*0da0*/  HADD2.F32 R28, -RZ, R23.H1_H1 ;  /* 0x30000017ff1c7230 */ /* 0x020fca0000004100 */
[----:B------:R-:W-:Y:S01]  /*0db0*/  FMUL.FTZ R73, R28, c[0x0][0x1ec] ;  /* 0x00007b001c497a20 */ /* 0x000fe20000410000 */
[----:B------:R-:W-:-:S03]  /*0dc0*/  @P0 HADD2.F32 R28, -RZ, R27.H1_H1 ;  /* 0x3000001bff1c0230 */ /* 0x000fc60000004100 */
[----:B------:R-:W-:-:S04]  /*0dd0*/  FMUL.FTZ R73, R10, R73 ;  /* 0x000000490a497220 */ /* 0x000fc80000410000 */
[----:B------:R-:W-:Y:S02]  /*0de0*/  @P0 FADD.FTZ R73, R28, R73 ;  /* 0x000000491c490221 */ /* 0x000fe40000010000 */
.L_x_1913:
[----:B------:R-:W-:Y:S05]  /*0df0*/  BSYNC B1 ;  /* 0x0000000000017941 */ /* 0x000fea0003800000 */
.L_x_1911:
        /* <DEDUP_REMOVED lines=9> */
.L_x_1889:
[----:B-1----:R-:W-:Y:S05]  /*0e90*/  BSYNC B0 ;  /* 0x0000000000007941 */ /* 0x002fea0003800000 */
.L_x_1888:
[----:B------:R-:W-:Y:S01]  /*0ea0*/  BSSY B0, `(.L_x_1914) ;  /* 0x0000072000007945 */ /* 0x000fe20003800000 */
[----:B------:R-:W-:Y:S05]  /*0eb0*/  @!P2 BRA `(.L_x_1915) ;  /* 0x000007000000a947 */ /* 0x000fea0003800000 */
[----:B------:R-:W-:Y:S02]  /*0ec0*/  ISETP.NE.U32.AND P0, PT, RZ, c[0x0][0x180], PT ;  /* 0x00006000ff007a0c */ /* 0x000fe40003f05070 */
[----:B0-----:R-:W-:Y:S02]  /*0ed0*/  @P3 MOV R31, 0x10 ;  /* 0x00000010001f3802 */ /* 0x001fe40000000f00 */
        /* <DEDUP_REMOVED lines=13> */
.L_x_1917:
[----:B0----5:R-:W-:Y:S02]  /*0fb0*/  HADD2.F32 R28, -RZ, R20.H0_H0 ;  /* 0x20000014ff1c7230 */ /* 0x021fe40000004100 */
[----:B------:R-:W-:-:S03]  /*0fc0*/  @P0 HADD2.F32 R29, -RZ, R24.H0_H0 ;  /* 0x20000018ff1d0230 */ /* 0x000fc60000004100 */
[----:B------:R-:W-:-:S04]  /*0fd0*/  FMUL.FTZ R28, R28, c[0x0][0x1ec] ;  /* 0x00007b001c1c7a20 */ /* 0x000fc80000410000 */
[----:B------:R-:W-:-:S04]  /*0fe0*/  FMUL.FTZ R74, R9, R28 ;  /* 0x0000001c094a7220 */ /* 0x000fc80000410000 */
[----:B------:R-:W-:Y:S02]  /*0ff0*/  @P0 FADD.FTZ R74, R29, R74 ;  /* 0x0000004a1d4a0221 */ /* 0x000fe40000010000 */
.L_x_1918:
[----:B------:R-:W-:Y:S05]  /*1000*/  BSYNC B1 ;  /* 0x0000000000017941 */ /* 0x000fea0003800000 */
.L_x_1916:
[----:B------:R-:W-:Y:S01]  /*1010*/  BSSY B1, `(.L_x_1919) ;  /* 0x000000b000017945 */ /* 0x000fe20003800000 */
[----:B------:R-:W-:Y:S05]  /*1020*/  @P3 BRA `(.L_x_1920) ;  /* 0x0000004000003947 */ /* 0x000fea0003800000 */
[----:B------:R-:W-:Y:S01]  /*1030*/  MOV R75, RZ ;  /* 0x000000ff004b7202 */ /* 0x000fe20000000f00 */
[----:B------:R-:W-:Y:S05]  /*1040*/  @!P0 BRA `(.L_x_1921) ;  /* 0x0000007000008947 */ /* 0x000fea0003800000 */
[----:B-----5:R-:W-:Y:S01]  /*1050*/  HADD2.F32 R75, -RZ, R24.H1_H1 ;  /* 0x30000018ff4b7230 */ /* 0x020fe20000004100 */
[----:B------:R-:W-:Y:S05]  /*1060*/  BRA `(.L_x_1921) ;  /* 0x0000005000007947 */ /* 0x000fea0003800000 */
.L_x_1920:
[----:B-----5:R-:W-:-:S05]  /*1070*/  HADD2.F32 R28, -RZ, R20.H1_H1 ;  /* 0x30000014ff1c7230 */ /* 0x020fca0000004100 */
[----:B------:R-:W-:Y:S01]  /*1080*/  FMUL.FTZ R75, R28, c[0x0][0x1ec] ;  /* 0x00007b001c4b7a20 */ /* 0x000fe20000410000 */
[----:B------:R-:W-:-:S03]  /*1090*/  @P0 HADD2.F32 R28, -RZ, R24.H1_H1 ;  /* 0x30000018ff1c0230 */ /* 0x000fc60000004100 */
[----:B------:R-:W-:-:S04]  /*10a0*/  FMUL.FTZ R75, R8, R75 ;  /* 0x0000004b084b7220 */ /* 0x000fc80000410000 */
[----:B------:R-:W-:Y:S02]  /*10b0*/  @P0 FADD.FTZ R75, R28, R75 ;  /* 0x0000004b1c4b0221 */ /* 0x000fe40000010000 */
.L_x_1921:
[----:B------:R-:W-:Y:S05]  /*10c0*/  BSYNC B1 ;  /* 0x0000000000017941 */ /* 0x000fea0003800000 */
.L_x_1919:
[----:B------:R-:W-:Y:S01]  /*10d0*/  BSSY B1, `(.L_x_1922) ;  /* 0x000000b000017945 */ /* 0x000fe20003800000 */
[----:B------:R-:W-:Y:S05]  /*10e0*/  @P3 BRA `(.L_x_1923) ;  /* 0x0000004000003947 */ /* 0x000fea0003800000 */
[----:B------:R-:W-:Y:S01]  /*10f0*/  HFMA2.MMA R76, -RZ, RZ, 0, 0 ;  /* 0x00000000ff4c7435 */ /* 0x000fe200000001ff */
[----:B------:R-:W-:Y:S05]  /*1100*/  @!P0 BRA `(.L_x_1924) ;  /* 0x0000007000008947 */ /* 0x000fea0003800000 */
[----:B-----5:R-:W-:Y:S01]  /*1110*/  HADD2.F32 R76, -RZ, R25.H0_H0 ;  /* 0x20000019ff4c7230 */ /* 0x020fe20000004100 */
[----:B------:R-:W-:Y:S05]  /*1120*/  BRA `(.L_x_1924) ;  /* 0x0000005000007947 */ /* 0x000fea0003800000 */
.L_x_1923:
[----:B-----5:R-:W-:Y:S02]  /*1130*/  HADD2.F32 R28, -RZ, R21.H0_H0 ;  /* 0x20000015ff1c7230 */ /* 0x020fe40000004100 */
[----:B------:R-:W-:-:S03]  /*1140*/  @P0 HADD2.F32 R29, -RZ, R25.H0_H0 ;  /* 0x20000019ff1d0230 */ /* 0x000fc60000004100 */
[----:B------:R-:W-:-:S04]  /*1150*/  FMUL.FTZ R28, R28, c[0x0][0x1ec] ;  /* 0x00007b001c1c7a20 */ /* 0x000fc80000410000 */
[----:B------:R-:W-:-:S04]  /*1160*/  FMUL.FTZ R76, R7, R28 ;  /* 0x0000001c074c7220 */ /* 0x000fc80000410000 */
[----:B------:R-:W-:Y:S02]  /*1170*/  @P0 FADD.FTZ R76, R29, R76 ;  /* 0x0000004c1d4c0221 */ /* 0x000fe40000010000 */
.L_x_1924:
[----:B------:R-:W-:Y:S05]  /*1180*/  BSYNC B1 ;  /* 0x0000000000017941 */ /* 0x000fea0003800000 */
.L_x_1922:
[----:B------:R-:W-:Y:S01]  /*1190*/  BSSY B1, `(.L_x_1925) ;  /* 0x000000b000017945 */ /* 0x000fe20003800000 */
[----:B------:R-:W-:Y:S05]  /*11a0*/  @P3 BRA `(.L_x_1926) ;  /* 0x0000004000003947 */ /* 0x000fea0003800000 */
[----:B------:R-:W-:Y:S01]  /*11b0*/  MOV R77, RZ ;  /* 0x000000ff004d7202 */ /* 0x000fe20000000f00 */
[----:B------:R-:W-:Y:S05]  /*11c0*/  @!P0 BRA `(.L_x_1927) ;  /* 0x0000007000008947 */ /* 0x000fea0003800000 */
[----:B-----5:R-:W-:Y:S01]  /*11d0*/  HADD2.F32 R77, -RZ, R25.H1_H1 ;  /* 0x30000019ff4d7230 */ /* 0x020fe20000004100 */
[----:B------:R-:W-:Y:S05]  /*11e0*/  BRA `(.L_x_1927) ;  /* 0x0000005000007947 */ /* 0x000fea0003800000 */
.L_x_1926:
[----:B-----5:R-:W-:-:S05]  /*11f0*/  HADD2.F32 R28, -RZ, R21.H1_H1 ;  /* 0x30000015ff1c7230 */ /* 0x020fca0000004100 */
[----:B------:R-:W-:Y:S01]  /*1200*/  FMUL.FTZ R77, R28, c[0x0][0x1ec] ;  /* 0x00007b001c4d7a20 */ /* 0x000fe20000410000 */
[----:B------:R-:W-:-:S03]  /*1210*/  @P0 HADD2.F32 R28, -RZ, R25.H1_H1 ;  /* 0x30000019ff1c0230 */ /* 0x000fc60000004100 */
[----:B------:R-:W-:-:S04]  /*1220*/  FMUL.FTZ R77, R6, R77 ;  /* 0x0000004d064d7220 */ /* 0x000fc80000410000 */
[----:B------:R-:W-:Y:S02]  /*1230*/  @P0 FADD.FTZ R77, R28, R77 ;  /* 0x0000004d1c4d0221 */ /* 0x000fe40000010000 */
.L_x_1927:
[----:B------:R-:W-:Y:S05]  /*1240*/  BSYNC B1 ;  /* 0x0000000000017941 */ /* 0x000fea0003800000 */
.L_x_1925:
[----:B------:R-:W-:Y:S01]  /*1250*/  BSSY B1, `(.L_x_1928) ;  /* 0x000000b000017945 */ /* 0x000fe20003800000 */
[----:B------:R-:W-:Y:S05]  /*1260*/  @P3 BRA `(.L_x_1929) ;  /* 0x0000004000003947 */ /* 0x000fea0003800000 */
[----:B------:R-:W-:Y:S01]  /*1270*/  HFMA2.MMA R78, -RZ, RZ, 0, 0 ;  /* 0x00000000ff4e7435 */ /* 0x000fe200000001ff */
[----:B------:R-:W-:Y:S05]  /*1280*/  @!P0 BRA `(.L_x_1930) ;  /* 0x0000007000008947 */ /* 0x000fea0003800000 */
[----:B-----5:R-:W-:Y:S01]  /*1290*/  HADD2.F32 R78, -RZ, R26.H0_H0 ;  /* 0x2000001aff4e7230 */ /* 0x020fe20000004100 */
[----:B------:R-:W-:Y:S05]  /*12a0*/  BRA `(.L_x_1930) ;  /* 0x0000005000007947 */ /* 0x000fea0003800000 */
.L_x_1929:
[----:B-----5:R-:W-:Y:S02]  /*12b0*/  HADD2.F32 R28, -RZ, R22.H0_H0 ;  /* 0x20000016ff1c7230 */ /* 0x020fe40000004100 */
[----:B------:R-:W-:-:S03]  /*12c0*/  @P0 HADD2.F32 R29, -RZ, R26.H0_H0 ;  /* 0x2000001aff1d0230 */ /* 0x000fc60000004100 */
[----:B------:R-:W-:-:S04]  /*12d0*/  FMUL.FTZ R28, R28, c[0x0][0x1ec] ;  /* 0x00007b001c1c7a20 */ /* 0x000fc80000410000 */
[----:B------:R-:W-:-:S04]  /*12e0*/  FMUL.FTZ R78, R5, R28 ;  /* 0x0000001c054e7220 */ /* 0x000fc80000410000 */
[----:B------:R-:W-:Y:S02]  /*12f0*/  @P0 FADD.FTZ R78, R29, R78 ;  /* 0x0000004e1d4e0221 */ /* 0x000fe40000010000 */
.L_x_1930:
[----:B------:R-:W-:Y:S05]  /*1300*/  BSYNC B1 ;  /* 0x0000000000017941 */ /* 0x000fea0003800000 */
.L_x_1928:
[----:B------:R-:W-:Y:S01]  /*1310*/  BSSY B1, `(.L_x_1931) ;  /* 0x000000b000017945 */ /* 0x000fe20003800000 */
[----:B------:R-:W-:Y:S05]  /*1320*/  @P3 BRA `(.L_x_1932) ;  /* 0x0000004000003947 */ /* 0x000fea0003800000 */
[----:B------:R-:W-:Y:S01]  /*1330*/  MOV R79, RZ ;  /* 0x000000ff004f7202 */ /* 0x000fe20000000f00 */
[----:B------:R-:W-:Y:S05]  /*1340*/  @!P0 BRA `(.L_x_1933) ;  /* 0x0000007000008947 */ /* 0x000fea0003800000 */
[----:B-----5:R-:W-:Y:S01]  /*1350*/  HADD2.F32 R79, -RZ, R26.H1_H1 ;  /* 0x3000001aff4f7230 */ /* 0x020fe20000004100 */
[----:B------:R-:W-:Y:S05]  /*1360*/  BRA `(.L_x_1933) ;  /* 0x0000005000007947 */ /* 0x000fea0003800000 */
.L_x_1932:
[----:B-----5:R-:W-:-:S05]  /*1370*/  HADD2.F32 R28, -RZ, R22.H1_H1 ;  /* 0x30000016ff1c7230 */ /* 0x020fca0000004100 */
[----:B------:R-:W-:Y:S01]  /*1380*/  FMUL.FTZ R79, R28, c[0x0][0x1ec] ;  /* 0x00007b001c4f7a20 */ /* 0x000fe20000410000 */
[----:B------:R-:W-:-:S03]  /*1390*/  @P0 HADD2.F32 R28, -RZ, R26.H1_H1 ;  /* 0x3000001aff1c0230 */ /* 0x000fc60000004100 */
[----:B------:R-:W-:-:S04]  /*13a0*/  FMUL.FTZ R79, R4, R79 ;  /* 0x0000004f044f7220 */ /* 0x000fc80000410000 */
[----:B------:R-:W-:Y:S02]  /*13b0*/  @P0 FADD.FTZ R79, R28, R79 ;  /* 0x0000004f1c4f0221 */ /* 0x000fe40000010000 */
.L_x_1933:
[----:B------:R-:W-:Y:S05]  /*13c0*/  BSYNC B1 ;  /* 0x0000000000017941 */ /* 0x000fea0003800000 */
.L_x_1931:
[----:B------:R-:W-:Y:S01]  /*13d0*/  BSSY B1, `(.L_x_1934) ;  /* 0x000000b000017945 */ /* 0x000fe20003800000 */
[----:B------:R-:W-:Y:S05]  /*13e0*/  @P3 BRA `(.L_x_1935) ;  /* 0x0000004000003947 */ /* 0x000fea0003800000 */
[----:B------:R-:W-:Y:S01]  /*13f0*/  HFMA2.MMA R81, -RZ, RZ, 0, 0 ;  /* 0x00000000ff517435 */ /* 0x000fe200000001ff */
[----:B------:R-:W-:Y:S05]  /*1400*/  @!P0 BRA `(.L_x_1936) ;  /* 0x0000007000008947 */ /* 0x000fea0003800000 */
[----:B-----5:R-:W-:Y:S01]  /*1410*/  HADD2.F32 R81, -RZ, R27.H0_H0 ;  /* 0x2000001bff517230 */ /* 0x020fe20000004100 */
[----:B------:R-:W-:Y:S05]  /*1420*/  BRA `(.L_x_1936) ;  /* 0x0000005000007947 */ /* 0x000fea0003800000 */
.L_x_1935:
[----:B-----5:R-:W-:Y:S02]  /*1430*/  HADD2.F32 R28, -RZ, R23.H0_H0 ;  /* 0x20000017ff1c7230 */ /* 0x020fe40000004100 */
[----:B------:R-:W-:-:S03]  /*1440*/  @P0 HADD2.F32 R30, -RZ, R27.H0_H0 ;  /* 0x2000001bff1e0230 */ /* 0x000fc60000004100 */
[----:B------:R-:W-:-:S04]  /*1450*/  FMUL.FTZ R28, R28, c[0x0][0x1ec] ;  /* 0x00007b001c1c7a20 */ /* 0x000fc80000410000 */
[----:B------:R-:W-:-:S04]  /*1460*/  FMUL.FTZ R81, R3, R28 ;  /* 0x0000001c03517220 */ /* 0x000fc80000410000 */
[----:B------:R-:W-:Y:S02]  /*1470*/  @P0 FADD.FTZ R81, R30, R81 ;  /* 0x000000511e510221 */ /* 0x000fe40000010000 */
.L_x_1936:
[----:B------:R-:W-:Y:S05]  /*1480*/  BSYNC B1 ;  /* 0x0000000000017941 */ /* 0x000fea0003800000 */
.L_x_1934:
[----:B------:R-:W-:Y:S01]  /*1490*/  BSSY B1, `(.L_x_1937) ;  /* 0x000000b000017945 */ /* 0x000fe20003800000 */
[----:B------:R-:W-:Y:S05]  /*14a0*/  @P3 BRA `(.L_x_1938) ;  /* 0x0000004000003947 */ /* 0x000fea0003800000 */
[----:B------:R-:W-:Y:S01]  /*14b0*/  MOV R64, RZ ;  /* 0x000000ff00407202 */ /* 0x000fe20000000f00 */
[----:B------:R-:W-:Y:S05]  /*14c0*/  @!P0 BRA `(.L_x_1939) ;  /* 0x0000007000008947 */ /* 0x000fea0003800000 */
[----:B-----5:R-:W-:Y:S01]  /*14d0*/  HADD2.F32 R64, -RZ, R27.H1_H1 ;  /* 0x3000001bff407230 */ /* 0x020fe20000004100 */
[----:B------:R-:W-:Y:S05]  /*14e0*/  BRA `(.L_x_1939) ;  /* 0x0000005000007947 */ /* 0x000fea0003800000 */
.L_x_1938:
[----:B-----5:R-:W-:Y:S02]  /*14f0*/  HADD2.F32 R28, -RZ, R23.H1_H1 ;  /* 0x30000017ff1c7230 */ /* 0x020fe40000004100 */
[----:B------:R-:W-:-:S03]  /*1500*/  @P0 HADD2.F32 R31, -RZ, R27.H1_H1 ;  /* 0x3000001bff1f0230 */ /* 0x000fc60000004100 */
[----:B------:R-:W-:-:S04]  /*1510*/  FMUL.FTZ R29, R28, c[0x0][0x1ec] ;  /* 0x00007b001c1d7a20 */ /* 0x000fc80000410000 */
[----:B------:R-:W-:-:S04]  /*1520*/  FMUL.FTZ R64, R2, R29 ;  /* 0x0000001d02407220 */ /* 0x000fc80000410000 */
[----:B------:R-:W-:Y:S02]  /*1530*/  @P0 FADD.FTZ R64, R31, R64 ;  /* 0x000000401f400221 */ /* 0x000fe40000010000 */
.L_x_1939:
[----:B------:R-:W-:Y:S05]  /*1540*/  BSYNC B1 ;  /* 0x0000000000017941 */ /* 0x000fea0003800000 */
.L_x_1937:
[----:B------:R-:W-:Y:S01]  /*1550*/  HFMA2.MMA R34, -RZ, RZ, 0, 9.5367431640625e-07 ;  /* 0x00000010ff227435 */ /* 0x000fe200000001ff */
[----:B------:R-:W-:Y:S02]  /*1560*/  F2FP.PACK_AB R31, R64, R81 ;  /* 0x00000051401f723e */ /* 0x000fe400000000ff */
[----:B------:R-:W-:Y:S02]  /*1570*/  F2FP.PACK_AB R30, R79, R78 ;  /* 0x0000004e4f1e723e */ /* 0x000fe400000000ff */
[----:B------:R-:W-:Y:S02]  /*1580*/  F2FP.PACK_AB R29, R77, R76 ;  /* 0x0000004c4d1d723e */ /* 0x000fe400000000ff */
[----:B------:R-:W-:-:S03]  /*1590*/  F2FP.PACK_AB R28, R75, R74 ;  /* 0x0000004a4b1c723e */ /* 0x000fc600000000ff */
[----:B------:R-:W-:-:S05]  /*15a0*/  IMAD.WIDE.U32 R34, R83, R34, c[0x0][0x188] ;  /* 0x0000620053227625 */ /* 0x000fca00078e0022 */
[----:B------:R0:W-:Y:S02]  /*15b0*/  STG.E.128 [R34.64], R28 ;  /* 0x0000001c22007986 */ /* 0x0001e4000c101d04 */
.L_x_1915:
[----:B------:R-:W-:Y:S05]  /*15c0*/  BSYNC B0 ;  /* 0x0000000000007941 */ /* 0x000fea0003800000 */
.L_x_1914:
        /* <DEDUP_REMOVED lines=21> */
.L_x_1948:
        /* <DEDUP_REMOVED lines=53> */
.L_x_1949:
        /* <DEDUP_REMOVED lines=39> */
[----:B------:R-:W-:Y:S01]  /*1ce0*/  F2FP.PACK_AB R28, R29, R28 ;  /* 0x0000001c1d1c723e */ /* 0x000fe200000000ff */
[----:B------:R-:W-:-:S02]  /*1cf0*/  FADD.FTZ R30, R70, -R82 ;  /* 0x80000052461e7221 */ /* 0x000fc40000010000 */
[--C-:B------:R-:W-:Y:S01]  /*1d00*/  FADD.FTZ R84, R72, -R82.reuse ;  /* 0x8000005248547221 */ /* 0x100fe20000010000 */
[----:B------:R-:W-:Y:S01]  /*1d10*/  F2FP.PACK_AB R29, R31, R34 ;  /* 0x000000221f1d723e */ /* 0x000fe200000000ff */
        /* <DEDUP_REMOVED lines=10> */
[----:B------:R-:W-:-:S04]  /*1dc0*/  F2FP.PACK_AB R30, R31, R30 ;  /* 0x0000001e1f1e723e */ /* 0x000fc800000000ff */
[----:B------:R-:W-:Y:S01]  /*1dd0*/  F2FP.PACK_AB R31, R35, R84 ;  /* 0x00000054231f723e */ /* 0x000fe200000000ff */
[C---:B------:R-:W-:Y:S01]  /*1de0*/  IMAD.WIDE.U32 R34, R80.reuse, R85, c[0x0][0x208] ;  /* 0x0000820050227625 */ /* 0x040fe200078e0055 */
[----:B------:R-:W-:-:S04]  /*1df0*/  IADD3 R80, R80, 0x20, RZ ;  /* 0x0000002050507810 */ /* 0x000fc80007ffe0ff */
[----:B------:R0:W-:Y:S03]  /*1e00*/  STG.E.128 [R34.64], R28 ;  /* 0x0000001c22007986 */ /* 0x0001e6000c101d04 */
.L_x_1945:
[----:B------:R-:W-:Y:S05]  /*1e10*/  BSYNC B1 ;  /* 0x0000000000017941 */ /* 0x000fea0003800000 */
.L_x_1944:
        /* <DEDUP_REMOVED lines=23> */
[----:B------:R-:W-:Y:S01]  /*1f90*/  F2FP.PACK_AB R28, R35, R34 ;  /* 0x00000022231c723e */ /* 0x000fe200000000ff */
[----:B------:R-:W-:Y:S02]  /*1fa0*/  FFMA.FTZ R30, R33, R86, R58 ;  /* 0x00000056211e7223 */ /* 0x000fe4000001003a */
[----:B------:R-:W-:Y:S01]  /*1fb0*/  FFMA.FTZ R83, R55, R82, R62 ;  /* 0x0000005237537223 */ /* 0x000fe2000001003e */
[----:B------:R-:W-:Y:S01]  /*1fc0*/  F2FP.PACK_AB R31, R90, R31 ;  /* 0x0000001f5a1f723e */ /* 0x000fe200000000ff */
[----:B------:R-:W-:-:S02]  /*1fd0*/  FFMA.FTZ R84, R53, R84, R60 ;  /* 0x0000005435547223 */ /* 0x000fc4000001003c */
[----:B------:R-:W-:Y:S01]  /*1fe0*/  IMAD.WIDE.U32 R34, R80, R85, c[0x0][0x208] ;  /* 0x0000820050227625 */ /* 0x000fe200078e0055 */
[----:B------:R-:W-:Y:S02]  /*1ff0*/  F2FP.PACK_AB R30, R83, R30 ;  /* 0x0000001e531e723e */ /* 0x000fe400000000ff */
[----:B------:R-:W-:-:S05]  /*2000*/  F2FP.PACK_AB R29, R84, R29 ;  /* 0x0000001d541d723e */ /* 0x000fca00000000ff */
[----:B------:R0:W-:Y:S02]  /*2010*/  STG.E.128 [R34.64], R28 ;  /* 0x0000001c22007986 */ /* 0x0001e4000c101d04 */
.L_x_1943:
[----:B--2---:R-:W-:Y:S05]  /*2020*/  BSYNC B0 ;  /* 0x0000000000007941 */ /* 0x004fea0003800000 */
.L_x_1942:
[----:B0-----:R-:W-:-:S04]  /*2030*/  MOV R28, c[0x0][0x160] ;  /* 0x00005800001c7a02 */ /* 0x001fc80000000f00 */
[----:B------:R-:W-:-:S04]  /*2040*/  LEA R19, R28, R19, 0x2 ;  /* 0x000000131c137211 */ /* 0x000fc800078e10ff */
[----:B------:R-:W-:-:S13]  /*2050*/  ISETP.GE.AND P0, PT, R19, c[0x0][0x164], PT ;  /* 0x0000590013007a0c */ /* 0x000fda0003f06270 */
[----:B------:R-:W-:Y:S01]  /*2060*/  @P0 CALL.REL.NOINC `(.L_x_1946) ;  /* 0x0000001000000944 */ /* 0x000fe20003c00000 */
[----:B------:R-:W-:Y:S05]  /*2070*/  BRA `(.L_x_1947) ;  /* 0xffffe5a000007947 */ /* 0x000fea000383ffff */
.L_x_1946:
[----:B------:R-:W-:Y:S05]  /*2080*/  EXIT ;  /* 0x000000000000794d */ /* 0x000fea0003800000 */
.L_x_1940:
[----:B------:R-:W-:Y:S01]  /*2090*/  HFMA2.MMA R83, -RZ, RZ, 0, 5.9604644775390625e-08 ;  /* 0x00000001ff537435 */ /* 0x000fe200000001ff */
[----:B------:R-:W-:Y:S02]  /*20a0*/  MOV R30, R31 ;  /* 0x0000001f001e7202 */ /* 0x000fe40000000f00 */
[----:B------:R-:W-:Y:S02]  /*20b0*/  MOV R85, 0x1f ;  /* 0x0000001f00557802 */ /* 0x000fe40000000f00 */
[----:B------:R-:W-:Y:S02]  /*20c0*/  MOV R86, 0xffffffff ;  /* 0xffffffff00567802 */ /* 0x000fe40000000f00 */
[----:B------:R-:W-:Y:S02]  /*20d0*/  MOV R28, 0x20f0 ;  /* 0x000020f0001c7802 */ /* 0x000fe40000000f00 */
[----:B-----5:R-:W-:Y:S05]  /*20e0*/  CALL.REL.NOINC `($__internal_22_$__cuda_sm70_shflsync_bfly_p) ;  /* 0x000005b000007944 */ /* 0x020fea0003c00000 */
[----:B01----:R-:W-:Y:S05]  /*20f0*/  BRA `(.L_x_1948) ;  /* 0xfffff62000007947 */ /* 0x003fea000383ffff */
.L_x_1941:
[----:B------:R-:W-:Y:S01]  /*2100*/  HFMA2.MMA R83, -RZ, RZ, 0, 1.1920928955078125e-07 ;  /* 0x00000002ff537435 */ /* 0x000fe200000001ff */
[----:B------:R-:W-:Y:S02]  /*2110*/  MOV R30, R87 ;  /* 0x00000057001e7202 */ /* 0x000fe40000000f00 */
[----:B------:R-:W-:-:S02]  /*2120*/  MOV R85, 0x1f ;  /* 0x0000001f00557802 */ /* 0x000fc40000000f00 */
[----:B------:R-:W-:Y:S02]  /*2130*/  MOV R86, 0xffffffff ;  /* 0xffffffff00567802 */ /* 0x000fe40000000f00 */
[----:B------:R-:W-:Y:S02]  /*2140*/  MOV R28, 0x2160 ;  /* 0x00002160001c7802 */ /* 0x000fe40000000f00 */
[----:B0----5:R-:W-:Y:S05]  /*2150*/  CALL.REL.NOINC `($__internal_22_$__cuda_sm70_shflsync_bfly_p) ;  /* 0x0000054000007944 */ /* 0x021fea0003c00000 */
[----:B01----:R-:W-:Y:S01]  /*2160*/  FADD.FTZ R30, R87, R83 ;  /* 0x00000053571e7221 */ /* 0x003fe20000010000 */
[----:B------:R-:W-:Y:S01]  /*2170*/  HFMA2.MMA R83, -RZ, RZ, 0, 2.384185791015625e-07 ;  /* 0x00000004ff537435 */ /* 0x000fe200000001ff */
[----:B------:R-:W-:Y:S02]  /*2180*/  MOV R85, 0x1f ;  /* 0x0000001f00557802 */ /* 0x000fe40000000f00 */
[----:B------:R-:W-:Y:S02]  /*2190*/  MOV R86, 0xffffffff ;  /* 0xffffffff00567802 */ /* 0x000fe40000000f00 */
[----:B------:R-:W-:Y:S02]  /*21a0*/  MOV R28, 0x21c0 ;  /* 0x000021c0001c7802 */ /* 0x000fe40000000f00 */
[----:B------:R-:W-:Y:S05]  /*21b0*/  CALL.REL.NOINC `($__internal_22_$__cuda_sm70_shflsync_bfly_p) ;  /* 0x000004e000007944 */ /* 0x000fea0003c00000 */
[----:B01----:R-:W-:Y:S01]  /*21c0*/  FADD.FTZ R30, R30, R83 ;  /* 0x000000531e1e7221 */ /* 0x003fe20000010000 */
[----:B------:R-:W-:Y:S01]  /*21d0*/  HFMA2.MMA R83, -RZ, RZ, 0, 4.76837158203125e-07 ;  /* 0x00000008ff537435 */ /* 0x000fe200000001ff */
[----:B------:R-:W-:-:S02]  /*21e0*/  MOV R85, 0x1f ;  /* 0x0000001f00557802 */ /* 0x000fc40000000f00 */
[----:B------:R-:W-:Y:S02]  /*21f0*/  MOV R86, 0xffffffff ;  /* 0xffffffff00567802 */ /* 0x000fe40000000f00 */
[----:B------:R-:W-:Y:S02]  /*2200*/  MOV R28, 0x2220 ;  /* 0x00002220001c7802 */ /* 0x000fe40000000f00 */
[----:B------:R-:W-:Y:S05]  /*2210*/  CALL.REL.NOINC `($__internal_22_$__cuda_sm70_shflsync_bfly_p) ;  /* 0x0000048000007944 */ /* 0x000fea0003c00000 */
[----:B01----:R-:W-:Y:S01]  /*2220*/  FADD.FTZ R30, R30, R83 ;  /* 0x000000531e1e7221 */ /* 0x003fe20000010000 */
[----:B------:R-:W-:Y:S01]  /*2230*/  HFMA2.MMA R83, -RZ, RZ, 0, 9.5367431640625e-07 ;  /* 0x00000010ff537435 */ /* 0x000fe200000001ff */
[----:B------:R-:W-:Y:S02]  /*2240*/  MOV R85, 0x1f ;  /* 0x0000001f00557802 */ /* 0x000fe40000000f00 */
[----:B------:R-:W-:Y:S02]  /*2250*/  MOV R86, 0xffffffff ;  /* 0xffffffff00567802 */ /* 0x000fe40000000f00 */
[----:B------:R-:W-:Y:S02]  /*2260*/  MOV R28, 0x2280 ;  /* 0x00002280001c7802 */ /* 0x000fe40000000f00 */
[----:B------:R-:W-:Y:S05]  /*2270*/  CALL.REL.NOINC `($__internal_22_$__cuda_sm70_shflsync_bfly_p) ;  /* 0x0000042000007944 */ /* 0x000fea0003c00000 */
[----:B-1----:R-:W-:Y:S01]  /*2280*/  FADD.FTZ R35, R30, R83 ;  /* 0x000000531e237221 */ /* 0x002fe20000010000 */
[----:B------:R-:W-:Y:S01]  /*2290*/  HFMA2.MMA R83, -RZ, RZ, 0, 5.9604644775390625e-08 ;  /* 0x00000001ff537435 */ /* 0x000fe200000001ff */
[----:B0-----:R-:W-:-:S02]  /*22a0*/  MOV R85, 0x1f ;  /* 0x0000001f00557802 */ /* 0x001fc40000000f00 */
[----:B------:R-:W-:Y:S01]  /*22b0*/  FMUL.FTZ R35, R35, c[0x0][0x1e0] ;  /* 0x0000780023237a20 */ /* 0x000fe20000410000 */
[----:B------:R-:W-:-:S03]  /*22c0*/  MOV R86, 0xffffffff ;  /* 0xffffffff00567802 */ /* 0x000fc60000000f00 */
        /* <DEDUP_REMOVED lines=34> */
[----:B------:R-:W-:Y:S05]  /*24f0*/  CALL.REL.NOINC `($__internal_22_$__cuda_sm70_shflsync_bfly_p) ;  /* 0x000001a000007944 */ /* 0x000fea0003c00000 */
[----:B01----:R-:W-:Y:S01]  /*2500*/  FADD.FTZ R30, R30, R83 ;  /* 0x000000531e1e7221 */ /* 0x003fe20000010000 */
[----:B------:R-:W-:Y:S01]  /*2510*/  HFMA2.MMA R83, -RZ, RZ, 0, 1.1920928955078125e-07 ;  /* 0x00000002ff537435 */ /* 0x000fe200000001ff */
[----:B------:R-:W-:Y:S02]  /*2520*/  MOV R85, 0x1f ;  /* 0x0000001f00557802 */ /* 0x000fe40000000f00 */
[----:B------:R-:W-:Y:S02]  /*2530*/  MOV R86, 0xffffffff ;  /* 0xffffffff00567802 */ /* 0x000fe40000000f00 */
[----:B------:R-:W-:Y:S02]  /*2540*/  MOV R28, 0x2560 ;  /* 0x00002560001c7802 */ /* 0x000fe40000000f00 */
[----:B------:R-:W-:Y:S05]  /*2550*/  CALL.REL.NOINC `($__internal_22_$__cuda_sm70_shflsync_bfly_p) ;  /* 0x0000014000007944 */ /* 0x000fea0003c00000 */
[----:B01----:R-:W-:Y:S01]  /*2560*/  FADD.FTZ R30, R30, R83 ;  /* 0x000000531e1e7221 */ /* 0x003fe20000010000 */
[----:B------:R-:W-:Y:S01]  /*2570*/  HFMA2.MMA R83, -RZ, RZ, 0, 2.384185791015625e-07 ;  /* 0x00000004ff537435 */ /* 0x000fe200000001ff */
[----:B------:R-:W-:Y:S02]  /*2580*/  MOV R85, 0x1f ;  /* 0x0000001f00557802 */ /* 0x000fe40000000f00 */
[----:B------:R-:W-:-:S02]  /*2590*/  MOV R86, 0xffffffff ;  /* 0xffffffff00567802 */ /* 0x000fc40000000f00 */
[----:B------:R-:W-:Y:S02]  /*25a0*/  MOV R28, 0x25c0 ;  /* 0x000025c0001c7802 */ /* 0x000fe40000000f00 */
[----:B------:R-:W-:Y:S05]  /*25b0*/  CALL.REL.NOINC `($__internal_22_$__cuda_sm70_shflsync_bfly_p) ;  /* 0x000000e000007944 */ /* 0x000fea0003c00000 */
[----:B01----:R-:W-:Y:S01]  /*25c0*/  FADD.FTZ R30, R30, R83 ;  /* 0x000000531e1e7221 */ /* 0x003fe20000010000 */
[----:B------:R-:W-:Y:S01]  /*25d0*/  HFMA2.MMA R83, -RZ, RZ, 0, 4.76837158203125e-07 ;  /* 0x00000008ff537435 */ /* 0x000fe200000001ff */
[----:B------:R-:W-:Y:S02]  /*25e0*/  MOV R85, 0x1f ;  /* 0x0000001f00557802 */ /* 0x000fe40000000f00 */
[----:B------:R-:W-:Y:S02]  /*25f0*/  MOV R86, 0xffffffff ;  /* 0xffffffff00567802 */ /* 0x000fe40000000f00 */
[----:B------:R-:W-:Y:S02]  /*2600*/  MOV R28, 0x2620 ;  /* 0x00002620001c7802 */ /* 0x000fe40000000f00 */
[----:B------:R-:W-:Y:S05]  /*2610*/  CALL.REL.NOINC `($__internal_22_$__cuda_sm70_shflsync_bfly_p) ;  /* 0x0000008000007944 */ /* 0x000fea0003c00000 */
[----:B-1----:R-:W-:Y:S01]  /*2620*/  FADD.FTZ R34, R30, R83 ;  /* 0x000000531e227221 */ /* 0x002fe20000010000 */
[----:B------:R-:W-:Y:S01]  /*2630*/  HFMA2.MMA R83, -RZ, RZ, 0, 9.5367431640625e-07 ;  /* 0x00000010ff537435 */ /* 0x000fe200000001ff */
[----:B0-----:R-:W-:Y:S02]  /*2640*/  MOV R85, 0x1f ;  /* 0x0000001f00557802 */ /* 0x001fe40000000f00 */
[----:B------:R-:W-:-:S02]  /*2650*/  MOV R86, 0xffffffff ;  /* 0xffffffff00567802 */ /* 0x000fc40000000f00 */
[----:B------:R-:W-:Y:S02]  /*2660*/  MOV R30, R34 ;  /* 0x00000022001e7202 */ /* 0x000fe40000000f00 */
[----:B------:R-:W-:Y:S02]  /*2670*/  MOV R28, 0x2690 ;  /* 0x00002690001c7802 */ /* 0x000fe40000000f00 */
[----:B------:R-:W-:Y:S05]  /*2680*/  CALL.REL.NOINC `($__internal_22_$__cuda_sm70_shflsync_bfly_p) ;  /* 0x0000001000007944 */ /* 0x000fea0003c00000 */
[----:B01----:R-:W-:Y:S05]  /*2690*/  BRA `(.L_x_1949) ;  /* 0xfffff3d000007947 */ /* 0x003fea000383ffff */
        .weak           $__internal_22_$__cuda_sm70_shflsync_bfly_p
        .type           $__internal_22_$__cuda_sm70_shflsync_bfly_p,@function
        .size           $__internal_22_$__cuda_sm70_shflsync_bfly_p,(.L_x_15214 - $__internal_22_$__cuda_sm70_shflsync_bfly_p)
$__internal_22_$__cuda_sm70_shflsync_bfly_p:
[----:B------:R-:W-:Y:S01]  /*26a0*/  HFMA2.MMA R29, -RZ, RZ, 0, 0 ;  /* 0x00000000ff1d7435 */ /* 0x000fe200000001ff */
[----:B------:R-:W-:Y:S04]  /*26b0*/  WARPSYNC R86 ;  /* 0x0000005600007348 */ /* 0x000fe80003800000 */
[----:B------:R0:W1:Y:S01]  /*26c0*/  SHFL.BFLY PT, R83, R30, R83, R85 ;  /* 0x0c0000531e537389 */ /* 0x00006200000e0055 */
[----:B------:R-:W-:Y:S05]  /*26d0*/  RET.REL.NODEC R28 `(_ZN10layer_norm13ln_fwd_kernelINS_13Kernel_traitsI6__halfS2_S2_S2_fjLj512ELj1ELj4ELj1ELj16ENS_18Kernel_traits_baseILj512ES2_S2_S2_S2_fjLj128EEEEELb0ELb1ELb1ELb0EEEvNS_9FwdParamsE) ;  /* 0xffffd9201c007950 */ /* 0x000fea0003c3ffff */
.L_x_1950:
        /* <DEDUP_REMOVED lines=10> */
.L_x_15214:


//--------------------- .text._ZN10layer_norm13ln_fwd_kernelINS_13Kernel_traitsI6__halfS2_S2_S2_fjLj512ELj1ELj4ELj1ELj16ENS_18Kernel_traits_baseILj512ES2_S2_S2_S2_fjLj128EEEEELb0ELb1ELb1ELb1EEEvNS_9FwdParamsE --------------------------
	.section	.text._ZN10layer_norm13ln_fwd_kernelINS_13Kernel_traitsI6__halfS2_S2_S2_fjLj512ELj1ELj4ELj1ELj16ENS_18Kernel_traits_baseILj512ES2_S2_S2_S2_fjLj128EEEEELb0ELb1ELb1ELb1EEEvNS_9FwdParamsE,"ax",@progbits
	.sectioninfo	@"SHI_REGISTERS=80"
	.align	128
        .global         _ZN10layer_norm13ln_fwd_kernelINS_13Kernel_traitsI6__halfS2_S2_S2_fjLj512ELj1ELj4ELj1ELj16ENS_18Kernel_traits_baseILj512ES2_S2_S2_S2_fjLj128EEEEELb0ELb1ELb1ELb1EEEvNS_9FwdParamsE
        .type           _ZN10layer_norm13ln_fwd_kernelINS_13Kernel_traitsI6__halfS2_S2_S2_fjLj512ELj1ELj4ELj1ELj16ENS_18Kernel_traits_baseILj512ES2_S2_S2_S2_fjLj128EEEEELb0ELb1ELb1ELb1EEEvNS_9FwdParamsE,@function
        .size           _ZN10layer_norm13ln_fwd_kernelINS_13Kernel_traitsI6__halfS2_S2_S2_fjLj512ELj1ELj4ELj1ELj16ENS_18Kernel_traits_baseILj512ES2_S2_S2_S2_fjLj128EEEEELb0ELb1ELb1ELb1EEEvNS_9FwdParamsE,(.L_x_15215 - _ZN10layer_norm13ln_fwd_kernelINS_13Kernel_traitsI6__halfS2_S2_S2_fjLj512ELj1ELj4ELj1ELj16ENS_18Kernel_traits_baseILj512ES2_S2_S2_S2_fjLj128EEEEELb0ELb1ELb1ELb1EEEvNS_9FwdParamsE)
        .other          _ZN10layer_norm13ln_fwd_kernelINS_13Kernel_traitsI6__halfS2_S2_S2_fjLj512ELj1ELj4ELj1ELj16ENS_18Kernel_traits_baseILj512ES2_S2_S2_S2_fjLj128EEEEELb0ELb1ELb1ELb1EEEvNS_9FwdParamsE,@"STO_CUDA_ENTRY STV_DEFAULT"
_ZN10layer_norm13ln_fwd_kernelINS_13Kernel_traitsI6__halfS2_S2_S2_fjLj512ELj1ELj4ELj1ELj16ENS_18Kernel_traits_baseILj512ES2_S2_S2_S2_fjLj128EEEEELb0ELb1ELb1ELb1EEEvNS_9FwdParamsE:
.text._ZN10layer_norm13ln_fwd_kernelINS_13Kernel_traitsI6__halfS2_S2_S2_fjLj512ELj1ELj4ELj1ELj16ENS_18Kernel_traits_baseILj512ES2_S2_S2_S2_fjLj128EEEEELb0ELb1ELb1ELb1EEEvNS_9FwdParamsE:
        /* <DEDUP_REMOVED lines=22> */
[----:B------:R-:W3:Y:S04]  /*0160*/  LDG.E.128 R20, [R36.64] ;  /* 0x0000000424147981 */ /* 0x000ee8000c1e1d00 */
[----:B------:R0:W4:Y:S04]  /*0170*/  LDG.E.128 R32, [R2.64+0x200] ;  /* 0x0002000402207981 */ /* 0x000128000c1e1d00 */
[----:B------:R-:W4:Y:S01]  /*0180*/  LDG.E.128 R24, [R36.64+0x200] ;  /* 0x0002000424187981 */ /* 0x000f22000c1e1d00 */
[----:B-----5:R-:W-:Y:S01]  /*0190*/  @!P0 CS2R R16, SRZ ;  /* 0x0000000000108805 */ /* 0x020fe2000001ff00 */
[----:B------:R-:W-:Y:S01]  /*01a0*/  @!P0 CS2R R18, SRZ ;  /* 0x0000000000128805 */ /* 0x000fe2000001ff00 */
[----:B------:R-:W-:Y:S01]  /*01b0*/  @!P0 CS2R R12, SRZ ;  /* 0x00000000000c8805 */ /* 0x000fe2000001ff00 */
[----:B------:R-:W-:-:S03]  /*01c0*/  @!P0 CS2R R14, SRZ ;  /* 0x00000000000e8805 */ /* 0x000fc6000001ff00 */
[--C-:B------:R-:W-:Y:S02]  /*01d0*/  HADD2.F32 R9, -RZ, R16.reuse.H0_H0 ;  /* 0x20000010ff097230 */ /* 0x100fe40000004100 */
[----:B------:R-:W-:Y:S02]  /*01e0*/  HADD2.F32 R8, -RZ, R16.H1_H1 ;  /* 0x30000010ff087230 */ /* 0x000fe40000004100 */
[--C-:B------:R-:W-:Y:S02]  /*01f0*/  HADD2.F32 R7, -RZ, R17.reuse.H0_H0 ;  /* 0x20000011ff077230 */ /* 0x100fe40000004100 */
[----:B------:R-:W-:Y:S02]  /*0200*/  HADD2.F32 R6, -RZ, R17.H1_H1 ;  /* 0x30000011ff067230 */ /* 0x000fe40000004100 */
[--C-:B------:R-:W-:Y:S02]  /*0210*/  HADD2.F32 R5, -RZ, R18.reuse.H0_H0 ;  /* 0x20000012ff057230 */ /* 0x100fe40000004100 */
[----:B------:R-:W-:-:S02]  /*0220*/  HADD2.F32 R4, -RZ, R18.H1_H1 ;  /* 0x30000012ff047230 */ /* 0x000fc40000004100 */
[--C-:B0-----:R-:W-:Y:S02]  /*0230*/  HADD2.F32 R3, -RZ, R19.reuse.H0_H0 ;  /* 0x20000013ff037230 */ /* 0x101fe40000004100 */
        /* <DEDUP_REMOVED lines=8> */
[----:B------:R-:W-:Y:S01]  /*02c0*/  HADD2.F32 R51, -RZ, R15.H1_H1 ;  /* 0x3000000fff337230 */ /* 0x000fe20000004100 */
[----:B------:R-:W-:Y:S01]  /*02d0*/  ULDC.U8 UR6, c[0x0][0x1f0] ;  /* 0x00007c0000067ab9 */ /* 0x000fe20000000000 */
[--C-:B--2---:R-:W-:Y:S02]  /*02e0*/  HADD2.F32 R56, -RZ, R30.reuse.H0_H0 ;  /* 0x2000001eff387230 */ /* 0x104fe40000004100 */
[----:B------:R-:W-:-:S02]  /*02f0*/  HADD2.F32 R57, -RZ, R30.H1_H1 ;  /* 0x3000001eff397230 */ /* 0x000fc40000004100 */
[--C-:B---3--:R-:W-:Y:S02]  /*0300*/  HADD2.F32 R50, -RZ, R23.reuse.H0_H0 ;  /* 0x20000017ff327230 */ /* 0x108fe40000004100 */
[----:B------:R-:W-:Y:S02]  /*0310*/  HADD2.F32 R52, -RZ, R23.H1_H1 ;  /* 0x30000017ff347230 */ /* 0x000fe40000004100 */
[--C-:B------:R-:W-:Y:S02]  /*0320*/  HADD2.F32 R54, -RZ, R28.reuse.H0_H0 ;  /* 0x2000001cff367230 */ /* 0x100fe40000004100 */
[----:B------:R-:W-:Y:S02]  /*0330*/  HADD2.F32 R53, -RZ, R28.H1_H1 ;  /* 0x3000001cff357230 */ /* 0x000fe40000004100 */
[--C-:B----4-:R-:W-:Y:S02]  /*0340*/  HADD2.F32 R59, -RZ, R33.reuse.H0_H0 ;  /* 0x20000021ff3b7230 */ /* 0x110fe40000004100 */
[----:B------:R-:W-:-:S02]  /*0350*/  HADD2.F32 R30, -RZ, R33.H1_H1 ;  /* 0x30000021ff1e7230 */ /* 0x000fc40000004100 */
[----:B------:R-:W-:Y:S02]  /*0360*/  HADD2.F32 R23, -RZ, R27.H0_H0 ;  /* 0x2000001bff177230 */ /* 0x000fe40000004100 */
[----:B------:R-:W-:Y:S02]  /*0370*/  HADD2.F32 R28, -RZ, R29.H0_H0 ;  /* 0x2000001dff1c7230 */ /* 0x000fe40000004100 */
[----:B------:R-:W-:Y:S02]  /*0380*/  HADD2.F32 R55, -RZ, R32.H0_H0 ;  /* 0x20000020ff377230 */ /* 0x000fe40000004100 */
[--C-:B------:R-:W-:Y:S02]  /*0390*/  HADD2.F32 R33, -RZ, R34.reuse.H0_H0 ;  /* 0x20000022ff217230 */ /* 0x100fe40000004100 */
[----:B------:R-:W-:Y:S02]  /*03a0*/  HADD2.F32 R58, -RZ, R34.H1_H1 ;  /* 0x30000022ff3a7230 */ /* 0x000fe40000004100 */
[----:B------:R-:W-:-:S02]  /*03b0*/  HADD2.F32 R27, -RZ, R27.H1_H1 ;  /* 0x3000001bff1b7230 */ /* 0x000fc40000004100 */
[----:B------:R-:W-:Y:S02]  /*03c0*/  HADD2.F32 R29, -RZ, R29.H1_H1 ;  /* 0x3000001dff1d7230 */ /* 0x000fe40000004100 */
[----:B------:R-:W-:Y:S02]  /*03d0*/  HADD2.F32 R32, -RZ, R32.H1_H1 ;  /* 0x30000020ff207230 */ /* 0x000fe40000004100 */
[----:B------:R-:W-:Y:S02]  /*03e0*/  HADD2.F32 R34, -RZ, R26.H1_H1 ;  /* 0x3000001aff227230 */ /* 0x000fe40000004100 */
.L_x_2004:
        /* <DEDUP_REMOVED lines=20> */
[----:B------:R0:W5:Y:S03]  /*0530*/  LDG.E R40, [R42.64] ;  /* 0x000000042a287981 */ /* 0x000166000c1e1900 */
        /* <DEDUP_REMOVED lines=9> */
[----:B-----5:R-:W-:Y:S01]  /*05d0*/  HADD2.F32 R42, -RZ, R12.H0_H0 ;  /* 0x2000000cff2a7230 */ /* 0x020fe20000004100 */
[----:B------:R-:W-:Y:S05]  /*05e0*/  BRA `(.L_x_1953) ;  /* 0x0000006000007947 */ /* 0x000fea0003800000 */
.L_x_1952:
[----:B0----5:R-:W-:Y:S02]  /*05f0*/  HADD2.F32 R36, -RZ, R16.H0_H0 ;  /* 0x20000010ff247230 */ /* 0x021fe40000004100 */
[----:B------:R-:W-:Y:S02]  /*0600*/  HADD2.F32 R37, -RZ, R20.H0_H0 ;  /* 0x20000014ff257230 */ /* 0x000fe40000004100 */
[----:B------:R-:W-:Y:S01]  /*0610*/  @P0 HADD2.F32 R39, -RZ, R12.H0_H0 ;  /* 0x2000000cff270230 */ /* 0x000fe20000004100 */
[----:B------:R-:W-:-:S04]  /*0620*/  FMUL.FTZ R36, R36, c[0x0][0x1ec] ;  /* 0x00007b0024247a20 */ /* 0x000fc80000410000 */
[----:B------:R-:W-:-:S04]  /*0630*/  FMUL.FTZ R42, R36, R37 ;  /* 0x00000025242a7220 */ /* 0x000fc80000410000 */
[----:B------:R-:W-:Y:S02]  /*0640*/  @P0 FADD.FTZ R42, R42, R39 ;  /* 0x000000272a2a0221 */ /* 0x000fe40000010000 */
.L_x_1953:
[----:B------:R-:W-:Y:S05]  /*0650*/  BSYNC B0 ;  /* 0x0000000000007941 */ /* 0x000fea0003800000 */
.L_x_1951:
[----:B------:R-:W-:Y:S01]  /*0660*/  BSSY B0, `(.L_x_1954) ;  /* 0x000000c000007945 */ /* 0x000fe20003800000 */
[----:B------:R-:W-:Y:S05]  /*0670*/  @P2 BRA `(.L_x_1955) ;  /* 0x0000004000002947 */ /* 0x000fea0003800000 */
[----:B------:R-:W-:Y:S01]  /*0680*/  HFMA2.MMA R43, -RZ, RZ, 0, 0 ;  /* 0x00000000ff2b7435 */ /* 0x000fe200000001ff */
[----:B------:R-:W-:Y:S05]  /*0690*/  @!P0 BRA `(.L_x_1956) ;  /* 0x0000008000008947 */ /* 0x000fea0003800000 */
[----:B-----5:R-:W-:Y:S01]  /*06a0*/  HADD2.F32 R43, -RZ, R12.H1_H1 ;  /* 0x3000000cff2b7230 */ /* 0x020fe20000004100 */
[----:B------:R-:W-:Y:S05]  /*06b0*/  BRA `(.L_x_1956) ;  /* 0x0000006000007947 */ /* 0x000fea0003800000 */
.L_x_1955:
[----:B-----5:R-:W-:Y:S02]  /*06c0*/  HADD2.F32 R36, -RZ, R16.H1_H1 ;  /* 0x30000010ff247230 */ /* 0x020fe40000004100 */
[----:B------:R-:W-:Y:S02]  /*06d0*/  HADD2.F32 R43, -RZ, R20.H1_H1 ;  /* 0x30000014ff2b7230 */ /* 0x000fe40000004100 */
[----:B------:R-:W-:Y:S01]  /*06e0*/  @P0 HADD2.F32 R38, -RZ, R12.H1_H1 ;  /* 0x3000000cff260230 */ /* 0x000fe20000004100 */
[----:B------:R-:W-:-:S04]  /*06f0*/  FMUL.FTZ R36, R36, c[0x0][0x1ec] ;  /* 0x00007b0024247a20 */ /* 0x000fc80000410000 */
[----:B------:R-:W-:-:S04]  /*0700*/  FMUL.FTZ R43, R36, R43 ;  /* 0x0000002b242b7220 */ /* 0x000fc80000410000 */
[----:B------:R-:W-:Y:S02]  /*0710*/  @P0 FADD.FTZ R43, R43, R38 ;  /* 0x000000262b2b0221 */ /* 0x000fe40000010000 */
.L_x_1956:
[----:B------:R-:W-:Y:S05]  /*0720*/  BSYNC B0 ;  /* 0x0000000000007941 */ /* 0x000fea0003800000 */
.L_x_1954:
[----:B------:R-:W-:Y:S01]  /*0730*/  BSSY B0, `(.L_x_1957) ;  /* 0x000000c000007945 */ /* 0x000fe20003800000 */
[----:B------:R-:W-:Y:S05]  /*0740*/  @P2 BRA `(.L_x_1958) ;  /* 0x0000004000002947 */ /* 0x000fea0003800000 */
[----:B------:R-:W-:Y:S01]  /*0750*/  MOV R60, RZ ;  /* 0x000000ff003c7202 */ /* 0x000fe20000000f00 */
[----:B------:R-:W-:Y:S05]  /*0760*/  @!P0 BRA `(.L_x_1959) ;  /* 0x0000008000008947 */ /* 0x000fea0003800000 */
[----:B-----5:R-:W-:Y:S01]  /*0770*/  HADD2.F32 R60, -RZ, R13.H0_H0 ;  /* 0x2000000dff3c7230 */ /* 0x020fe20000004100 */
[----:B------:R-:W-:Y:S05]  /*0780*/  BRA `(.L_x_1959) ;  /* 0x0000006000007947 */ /* 0x000fea0003800000 */
.L_x_1958:
[----:B-----5:R-:W-:Y:S02]  /*0790*/  HADD2.F32 R36, -RZ, R17.H0_H0 ;  /* 0x20000011ff247230 */ /* 0x020fe40000004100 */
[----:B------:R-:W-:Y:S02]  /*07a0*/  HADD2.F32 R37, -RZ, R21.H0_H0 ;  /* 0x20000015ff257230 */ /* 0x000fe40000004100 */
[----:B------:R-:W-:Y:S01]  /*07b0*/  @P0 HADD2.F32 R39, -RZ, R13.H0_H0 ;  /* 0x2000000dff270230 */ /* 0x000fe20000004100 */
[----:B------:R-:W-:-:S04]  /*07c0*/  FMUL.FTZ R36, R36, c[0x0][0x1ec] ;  /* 0x00007b0024247a20 */ /* 0x000fc80000410000 */
[----:B------:R-:W-:-:S04]  /*07d0*/  FMUL.FTZ R60, R36, R37 ;  /* 0x00000025243c7220 */ /* 0x000fc80000410000 */
[----:B------:R-:W-:Y:S02]  /*07e0*/  @P0 FADD.FTZ R60, R60, R39 ;  /* 0x000000273c3c0221 */ /* 0x000fe40000010000 */
.L_x_1959:
[----:B------:R-:W-:Y:S05]  /*07f0*/  BSYNC B0 ;  /* 0x0000000000007941 */ /* 0x000fea0003800000 */
.L_x_1957:
[----:B------:R-:W-:Y:S01]  /*0800*/  BSSY B0, `(.L_x_1960) ;  /* 0x000000c000007945 */ /* 0x000fe20003800000 */
[----:B------:R-:W-:Y:S05]  /*0810*/  @P2 BRA `(.L_x_1961) ;  /* 0x0000004000002947 */ /* 0x000fea0003800000 */
[----:B------:R-:W-:Y:S01]  /*0820*/  HFMA2.MMA R61, -RZ, RZ, 0, 0 ;  /* 0x00000000ff3d7435 */ /* 0x000fe200000001ff */
[----:B------:R-:W-:Y:S05]  /*0830*/  @!P0 BRA `(.L_x_1962) ;  /* 0x0000008000008947 */ /* 0x000fea0003800000 */
[----:B-----5:R-:W-:Y:S01]  /*0840*/  HADD2.F32 R61, -RZ, R13.H1_H1 ;  /* 0x3000000dff3d7230 */ /* 0x020fe20000004100 */
[----:B------:R-:W-:Y:S05]  /*0850*/  BRA `(.L_x_1962) ;  /* 0x0000006000007947 */ /* 0x000fea0003800000 */
.L_x_1961:
[----:B-----5:R-:W-:Y:S02]  /*0860*/  HADD2.F32 R36, -RZ, R17.H1_H1 ;  /* 0x30000011ff247230 */ /* 0x020fe40000004100 */
[----:B------:R-:W-:Y:S02]  /*0870*/  HADD2.F32 R61, -RZ, R21.H1_H1 ;  /* 0x30000015ff3d7230 */ /* 0x000fe40000004100 */
[----:B------:R-:W-:Y:S01]  /*0880*/  @P0 HADD2.F32 R38, -RZ, R13.H1_H1 ;  /* 0x3000000dff260230 */ /* 0x000fe20000004100 */
[----:B------:R-:W-:-:S04]  /*0890*/  FMUL.FTZ R36, R36, c[0x0][0x1ec] ;  /* 0x00007b0024247a20 */ /* 0x000fc80000410000 */
[----:B------:R-:W-:-:S04]  /*08a0*/  FMUL.FTZ R61, R36, R61 ;  /* 0x0000003d243d7220 */ /* 0x000fc80000410000 */
[----:B------:R-:W-:Y:S02]  /*08b0*/  @P0 FADD.FTZ R61, R61, R38 ;  /* 0x000000263d3d0221 */ /* 0x000fe40000010000 */
.L_x_1962:
[----:B------:R-:W-:Y:S05]  /*08c0*/  BSYNC B0 ;  /* 0x0000000000007941 */ /* 0x000fea0003800000 */
.L_x_1960:
[----:B------:R-:W-:Y:S01]  /*08d0*/  BSSY B0, `(.L_x_1963) ;  /* 0x000000c000007945 */ /* 0x000fe20003800000 */
[----:B------:R-:W-:Y:S05]  /*08e0*/  @P2 BRA `(.L_x_1964) ;  /* 0x0000004000002947 */ /* 0x000fea0003800000 */
[----:B------:R-:W-:Y:S01]  /*08f0*/  MOV R62, RZ ;  /* 0x000000ff003e7202 */ /* 0x000fe20000000f00 */
[----:B------:R-:W-:Y:S05]  /*0900*/  @!P0 BRA `(.L_x_1965) ;  /* 0x0000008000008947 */ /* 0x000fea0003800000 */
[----:B-----5:R-:W-:Y:S01]  /*0910*/  HADD2.F32 R62, -RZ, R14.H0_H0 ;  /* 0x2000000eff3e7230 */ /* 0x020fe20000004100 */
[----:B------:R-:W-:Y:S05]  /*0920*/  BRA `(.L_x_1965) ;  /* 0x0000006000007947 */ /* 0x000fea0003800000 */
.L_x_1964:
[----:B-----5:R-:W-:Y:S02]  /*0930*/  HADD2.F32 R36, -RZ, R18.H0_H0 ;  /* 0x20000012ff247230 */ /* 0x020fe40000004100 */
[----:B------:R-:W-:Y:S02]  /*0940*/  HADD2.F32 R37, -RZ, R22.H0_H0 ;  /* 0x20000016ff257230 */ /* 0x000fe40000004100 */
[----:B------:R-:W-:Y:S01]  /*0950*/  @P0 HADD2.F32 R39, -RZ, R14.H0_H0 ;  /* 0x2000000eff270230 */ /* 0x000fe20000004100 */
[----:B------:R-:W-:-:S04]  /*0960*/  FMUL.FTZ R36, R36, c[0x0][0x1ec] ;  /* 0x00007b0024247a20 */ /* 0x000fc80000410000 */
[----:B------:R-:W-:-:S04]  /*0970*/  FMUL.FTZ R62, R36, R37 ;  /* 0x00000025243e7220 */ /* 0x000fc80000410000 */
[----:B------:R-:W-:Y:S02]  /*0980*/  @P0 FADD.FTZ R62, R62, R39 ;  /* 0x000000273e3e0221 */ /* 0x000fe40000010000 */
.L_x_1965:
[----:B------:R-:W-:Y:S05]  /*0990*/  BSYNC B0 ;  /* 0x0000000000007941 */ /* 0x000fea0003800000 */
.L_x_1963:
[----:B------:R-:W-:Y:S01]  /*09a0*/  BSSY B0, `(.L_x_1966) ;  /* 0x000000c000007945 */ /* 0x000fe20003800000 */
[----:B------:R-:W-:Y:S05]  /*09b0*/  @P2 BRA `(.L_x_1967) ;  /* 0x0000004000002947 */ /* 0x000fea0003800000 */
[----:B------:R-:W-:Y:S01]  /*09c0*/  HFMA2.MMA R63, -RZ, RZ, 0, 0 ;  /* 0x00000000ff3f7435 */ /* 0x000fe200000001ff */
[----:B------:R-:W-:Y:S05]  /*09d0*/  @!P0 BRA `(.L_x_1968) ;  /* 0x0000008000008947 */ /* 0x000fea0003800000 */
[----:B-----5:R-:W-:Y:S01]  /*09e0*/  HADD2.F32 R63, -RZ, R14.H1_H1 ;  /* 0x3000000eff3f7230 */ /* 0x020fe20000004100 */
[----:B------:R-:W-:Y:S05]  /*09f0*/  BRA `(.L_x_1968) ;  /* 0x0000006000007947 */ /* 0x000fea0003800000 */
.L_x_1967:
[----:B-----5:R-:W-:Y:S02]  /*0a00*/  HADD2.F32 R36, -RZ, R18.H1_H1 ;  /* 0x30000012ff247230 */ /* 0x020fe40000004100 */
[----:B------:R-:W-:Y:S02]  /*0a10*/  HADD2.F32 R63, -RZ, R22.H1_H1 ;  /* 0x30000016ff3f7230 */ /* 0x000fe40000004100 */
[----:B------:R-:W-:Y:S01]  /*0a20*/  @P0 HADD2.F32 R38, -RZ, R14.H1_H1 ;  /* 0x3000000eff260230 */ /* 0x000fe20000004100 */
[----:B------:R-:W-:-:S04]  /*0a30*/  FMUL.FTZ R36, R36, c[0x0][0x1ec] ;  /* 0x00007b0024247a20 */ /* 0x000fc80000410000 */
[----:B------:R-:W-:-:S04]  /*0a40*/  FMUL.FTZ R63, R36, R63 ;  /* 0x0000003f243f7220 */ /* 0x000fc80000410000 */
[----:B------:R-:W-:Y:S02]  /*0a50*/  @P0 FADD.FTZ R63, R63, R38 ;  /* 0x000000263f3f0221 */ /* 0x000fe40000010000 */
.L_x_1968:
[----:B------:R-:W-:Y:S05]  /*0a60*/  BSYNC B0 ;  /* 0x0000000000007941 */ /* 0x000fea0003800000 */
.L_x_1966:
[----:B------:R-:W-:Y:S01]  /*0a70*/  BSSY B0, `(.L_x_1969) ;  /* 0x000000b000007945 */ /* 0x000fe20003800000 */
[----:B------:R-:W-:Y:S05]  /*0a80*/  @P2 BRA `(.L_x_1970) ;  /* 0x0000004000002947 */ /* 0x000fea0003800000 */
[----:B------:R-:W-:Y:S01]  /*0a90*/  MOV R64, RZ ;  /* 0x000000ff00407202 */ /* 0x000fe20000000f00 */
[----:B------:R-:W-:Y:S05]  /*0aa0*/  @!P0 BRA `(.L_x_1971) ;  /* 0x0000007000008947 */ /* 0x000fea0003800000 */
[----:B-----5:R-:W-:Y:S01]  /*0ab0*/  HADD2.F32 R64, -RZ, R15.H0_H0 ;  /* 0x2000000fff407230 */ /* 0x020fe20000004100 */
[----:B------:R-:W-:Y:S05]  /*0ac0*/  BRA `(.L_x_1971) ;  /* 0x0000005000007947 */ /* 0x000fea0003800000 */
.L_x_1970:
[----:B-----5:R-:W-:Y:S02]  /*0ad0*/  HADD2.F32 R36, -RZ, R19.H0_H0 ;  /* 0x20000013ff247230 */ /* 0x020fe40000004100 */
[----:B------:R-:W-:-:S03]  /*0ae0*/  @P0 HADD2.F32 R39, -RZ, R15.H0_H0 ;  /* 0x2000000fff270230 */ /* 0x000fc60000004100 */
[----:B------:R-:W-:-:S04]  /*0af0*/  FMUL.FTZ R37, R36, c[0x0][0x1ec] ;  /* 0x00007b0024257a20 */ /* 0x000fc80000410000 */
[----:B------:R-:W-:-:S04]  /*0b00*/  FMUL.FTZ R64, R50, R37 ;  /* 0x0000002532407220 */ /* 0x000fc80000410000 */
[----:B------:R-:W-:Y:S02]  /*0b10*/  @P0 FADD.FTZ R64, R64, R39 ;  /* 0x0000002740400221 */ /* 0x000fe40000010000 */
.L_x_1971:
[----:B------:R-:W-:Y:S05]  /*0b20*/  BSYNC B0 ;  /* 0x0000000000007941 */ /* 0x000fea0003800000 */
.L_x_1969:
[----:B------:R-:W-:Y:S01]  /*0b30*/  BSSY B0, `(.L_x_1972) ;  /* 0x000000b000007945 */ /* 0x000fe20003800000 */
[----:B------:R-:W-:Y:S05]  /*0b40*/  @P2 BRA `(.L_x_1973) ;  /* 0x0000004000002947 */ /* 0x000fea0003800000 */
[----:B------:R-:W-:Y:S01]  /*0b50*/  HFMA2.MMA R65, -RZ, RZ, 0, 0 ;  /* 0x00000000ff417435 */ /* 0x000fe200000001ff */
[----:B------:R-:W-:Y:S05]  /*0b60*/  @!P0 BRA `(.L_x_1974) ;  /* 0x0000007000008947 */ /* 0x000fea0003800000 */
[----:B-----5:R-:W-:Y:S01]  /*0b70*/  HADD2.F32 R65, -RZ, R15.H1_H1 ;  /* 0x3000000fff417230 */ /* 0x020fe20000004100 */
[----:B------:R-:W-:Y:S05]  /*0b80*/  BRA `(.L_x_1974) ;  /* 0x0000005000007947 */ /* 0x000fea0003800000 */
.L_x_1973:
[----:B-----5:R-:W-:-:S05]  /*0b90*/  HADD2.F32 R36, -RZ, R19.H1_H1 ;  /* 0x30000013ff247230 */ /* 0x020fca0000004100 */
[----:B------:R-:W-:Y:S01]  /*0ba0*/  FMUL.FTZ R65, R36, c[0x0][0x1ec] ;  /* 0x00007b0024417a20 */ /* 0x000fe20000410000 */
[----:B------:R-:W-:-:S03]  /*0bb0*/  @P0 HADD2.F32 R36, -RZ, R15.H1_H1 ;  /* 0x3000000fff240230 */ /* 0x000fc60000004100 */
[----:B------:R-:W-:-:S04]  /*0bc0*/  FMUL.FTZ R65, R52, R65 ;  /* 0x0000004134417220 */ /* 0x000fc80000410000 */
[----:B------:R-:W-:Y:S02]  /*0bd0*/  @P0 FADD.FTZ R65, R65, R36 ;  /* 0x0000002441410221 */ /* 0x000fe40000010000 */
.L_x_1974:
[----:B------:R-:W-:Y:S05]  /*0be0*/  BSYNC B0 ;  /* 0x0000000000007941 */ /* 0x000fea0003800000 */
.L_x_1972:
[----:B------:R-:W-:Y:S02]  /*0bf0*/  MOV R74, 0x10 ;  /* 0x00000010004a7802 */ /* 0x000fe40000000f00 */
[----:B------:R-:W-:Y:S02]  /*0c00*/  @P1 IADD3 R71, R68, 0x20, RZ ;  /* 0x0000002044471810 */ /* 0x000fe40007ffe0ff */
[C---:B------:R-:W-:Y:S01]  /*0c10*/  IADD3 R75, R69.reuse, 0x20, RZ ;  /* 0x00000020454b7810 */ /* 0x040fe20007ffe0ff */
[----:B------:R-:W-:Y:S01]  /*0c20*/  IMAD.WIDE.U32 R66, R69, R74, c[0x0][0x188] ;  /* 0x0000620045427625 */ /* 0x000fe200078e004a */
[----:B------:R-:W-:Y:S02]  /*0c30*/  F2FP.PACK_AB R39, R65, R64 ;  /* 0x000000404127723e */ /* 0x000fe400000000ff */
        /* <DEDUP_REMOVED lines=14> */
.L_x_1976:
[----:B0----5:R-:W-:Y:S02]  /*0d20*/  HADD2.F32 R36, -RZ, R16.H0_H0 ;  /* 0x20000010ff247230 */ /* 0x021fe40000004100 */
[----:B------:R-:W-:-:S02]  /*0d30*/  HADD2.F32 R73, -RZ, R24.H0_H0 ;  /* 0x20000018ff497230 */ /* 0x000fc40000004100 */
[----:B------:R-:W-:Y:S01]  /*0d40*/  @P0 HADD2.F32 R38, -RZ, R12.H0_H0 ;  /* 0x2000000cff260230 */ /* 0x000fe20000004100 */
[----:B------:R-:W-:-:S04]  /*0d50*/  FMUL.FTZ R36, R36, c[0x0][0x1ec] ;  /* 0x00007b0024247a20 */ /* 0x000fc80000410000 */
[----:B------:R-:W-:-:S04]  /*0d60*/  FMUL.FTZ R73, R36, R73 ;  /* 0x0000004924497220 */ /* 0x000fc80000410000 */
[----:B------:R-:W-:Y:S02]  /*0d70*/  @P0 FADD.FTZ R73, R38, R73 ;  /* 0x0000004926490221 */ /* 0x000fe40000010000 */
.L_x_1977:
[----:B------:R-:W-:Y:S05]  /*0d80*/  BSYNC B0 ;  /* 0x0000000000007941 */ /* 0x000fea0003800000 */
.L_x_1975:
[----:B------:R-:W-:Y:S01]  /*0d90*/  BSSY B0, `(.L_x_1978) ;  /* 0x000000c000007945 */ /* 0x000fe20003800000 */
[----:B------:R-:W-:Y:S05]  /*0da0*/  @P2 BRA `(.L_x_1979) ;  /* 0x0000004000002947 */ /* 0x000fea0003800000 */
[----:B------:R-:W-:Y:S01]  /*0db0*/  MOV R72, RZ ;  /* 0x000000ff00487202 */ /* 0x000fe20000000f00 */
[----:B------:R-:W-:Y:S05]  /*0dc0*/  @!P0 BRA `(.L_x_1980) ;  /* 0x0000008000008947 */ /* 0x000fea0003800000 */
[----:B-----5:R-:W-:Y:S01]  /*0dd0*/  HADD2.F32 R72, -RZ, R12.H1_H1 ;  /* 0x3000000cff487230 */ /* 0x020fe20000004100 */
[----:B------:R-:W-:Y:S05]  /*0de0*/  BRA `(.L_x_1980) ;  /* 0x0000006000007947 */ /* 0x000fea0003800000 */
.L_x_1979:
[----:B0----5:R-:W-:Y:S02]  /*0df0*/  HADD2.F32 R36, -RZ, R16.H1_H1 ;  /* 0x30000010ff247230 */ /* 0x021fe40000004100 */
[----:B------:R-:W-:Y:S02]  /*0e00*/  HADD2.F32 R72, -RZ, R24.H1_H1 ;  /* 0x30000018ff487230 */ /* 0x000fe40000004100 */
[----:B------:R-:W-:Y:S01]  /*0e10*/  @P0 HADD2.F32 R39, -RZ, R12.H1_H1 ;  /* 0x3000000cff270230 */ /* 0x000fe20000004100 */
[----:B------:R-:W-:-:S04]  /*0e20*/  FMUL.FTZ R37, R36, c[0x0][0x1ec] ;  /* 0x00007b0024257a20 */ /* 0x000fc80000410000 */
[----:B------:R-:W-:-:S04]  /*0e30*/  FMUL.FTZ R72, R37, R72 ;  /* 0x0000004825487220 */ /* 0x000fc80000410000 */
[----:B------:R-:W-:Y:S02]  /*0e40*/  @P0 FADD.FTZ R72, R39, R72 ;  /* 0x0000004827480221 */ /* 0x000fe40000010000 */
.L_x_1980:
[----:B------:R-:W-:Y:S05]  /*0e50*/  BSYNC B0 ;  /* 0x0000000000007941 */ /* 0x000fea0003800000 */
.L_x_1978:
[----:B------:R-:W-:Y:S01]  /*0e60*/  BSSY B0, `(.L_x_1981) ;  /* 0x000000c000007945 */ /* 0x000fe20003800000 */
[----:B------:R-:W-:Y:S05]  /*0e70*/  @P2 BRA `(.L_x_1982) ;  /* 0x0000004000002947 */ /* 0x000fea0003800000 */
[----:B0-----:R-:W-:Y:S01]  /*0e80*/  HFMA2.MMA R71, -RZ, RZ, 0, 0 ;  /* 0x00000000ff477435 */ /* 0x001fe200000001ff */
[----:B------:R-:W-:Y:S05]  /*0e90*/  @!P0 BRA `(.L_x_1983) ;  /* 0x0000008000008947 */ /* 0x000fea0003800000 */
[----:B-----5:R-:W-:Y:S01]  /*0ea0*/  HADD2.F32 R71, -RZ, R13.H0_H0 ;  /* 0x2000000dff477230 */ /* 0x020fe20000004100 */
[----:B------:R-:W-:Y:S05]  /*0eb0*/  BRA `(.L_x_1983) ;  /* 0x0000006000007947 */ /* 0x000fea0003800000 */
.L_x_1982:
[----:B0----5:R-:W-:Y:S02]  /*0ec0*/  HADD2.F32 R36, -RZ, R17.H0_H0 ;  /* 0x20000011ff247230 */ /* 0x021fe40000004100 */
[----:B------:R-:W-:Y:S02]  /*0ed0*/  HADD2.F32 R71, -RZ, R25.H0_H0 ;  /* 0x20000019ff477230 */ /* 0x000fe40000004100 */
[----:B------:R-:W-:Y:S01]  /*0ee0*/  @P0 HADD2.F32 R38, -RZ, R13.H0_H0 ;  /* 0x2000000dff260230 */ /* 0x000fe20000004100 */
[----:B------:R-:W-:-:S04]  /*0ef0*/  FMUL.FTZ R36, R36, c[0x0][0x1ec] ;  /* 0x00007b0024247a20 */ /* 0x000fc80000410000 */
[----:B------:R-:W-:-:S04]  /*0f00*/  FMUL.FTZ R71, R36, R71 ;  /* 0x0000004724477220 */ /* 0x000fc80000410000 */
[----:B------:R-:W-:Y:S02]  /*0f10*/  @P0 FADD.FTZ R71, R38, R71 ;  /* 0x0000004726470221 */ /* 0x000fe40000010000 */
.L_x_1983:
[----:B------:R-:W-:Y:S05]  /*0f20*/  BSYNC B0 ;  /* 0x0000000000007941 */ /* 0x000fea0003800000 */
.L_x_1981:
[----:B------:R-:W-:Y:S01]  /*0f30*/  BSSY B0, `(.L_x_1984) ;  /* 0x000000c000007945 */ /* 0x000fe20003800000 */
[----:B------:R-:W-:Y:S05]  /*0f40*/  @P2 BRA `(.L_x_1985) ;  /* 0x0000004000002947 */ /* 0x000fea0003800000 */
[----:B------:R-:W-:Y:S01]  /*0f50*/  MOV R70, RZ ;  /* 0x000000ff00467202 */ /* 0x000fe20000000f00 */
[----:B------:R-:W-:Y:S05]  /*0f60*/  @!P0 BRA `(.L_x_1986) ;  /* 0x0000008000008947 */ /* 0x000fea0003800000 */
[----:B-----5:R-:W-:Y:S01]  /*0f70*/  HADD2.F32 R70, -RZ, R13.H1_H1 ;  /* 0x3000000dff467230 */ /* 0x020fe20000004100 */
[----:B------:R-:W-:Y:S05]  /*0f80*/  BRA `(.L_x_1986) ;  /* 0x0000006000007947 */ /* 0x000fea0003800000 */
.L_x_1985:
[----:B-----5:R-:W-:Y:S02]  /*0f90*/  HADD2.F32 R36, -RZ, R17.H1_H1 ;  /* 0x30000011ff247230 */ /* 0x020fe40000004100 */
[----:B------:R-:W-:Y:S02]  /*0fa0*/  HADD2.F32 R70, -RZ, R25.H1_H1 ;  /* 0x30000019ff467230 */ /* 0x000fe40000004100 */
[----:B------:R-:W-:Y:S01]  /*0fb0*/  @P0 HADD2.F32 R39, -RZ, R13.H1_H1 ;  /* 0x3000000dff270230 */ /* 0x000fe20000004100 */
[----:B------:R-:W-:-:S04]  /*0fc0*/  FMUL.FTZ R37, R36, c[0x0][0x1ec] ;  /* 0x00007b0024257a20 */ /* 0x000fc80000410000 */
[----:B------:R-:W-:-:S04]  /*0fd0*/  FMUL.FTZ R70, R37, R70 ;  /* 0x0000004625467220 */ /* 0x000fc80000410000 */
[----:B------:R-:W-:Y:S02]  /*0fe0*/  @P0 FADD.FTZ R70, R39, R70 ;  /* 0x0000004627460221 */ /* 0x000fe40000010000 */
.L_x_1986:
[----:B------:R-:W-:Y:S05]  /*0ff0*/  BSYNC B0 ;  /* 0x0000000000007941 */ /* 0x000fea0003800000 */
.L_x_1984:
[----:B------:R-:W-:Y:S01]  /*1000*/  BSSY B0, `(.L_x_1987) ;  /* 0x000000c000007945 */ /* 0x000fe20003800000 */
[----:B------:R-:W-:Y:S05]  /*1010*/  @P2 BRA `(.L_x_1988) ;  /* 0x0000004000002947 */ /* 0x000fea0003800000 */
[----:B------:R-:W-:Y:S01]  /*1020*/  HFMA2.MMA R69, -RZ, RZ, 0, 0 ;  /* 0x00000000ff457435 */ /* 0x000fe200000001ff */
[----:B------:R-:W-:Y:S05]  /*1030*/  @!P0 BRA `(.L_x_1989) ;  /* 0x0000008000008947 */ /* 0x000fea0003800000 */
[----:B-----5:R-:W-:Y:S01]  /*1040*/  HADD2.F32 R69, -RZ, R14.H0_H0 ;  /* 0x2000000eff457230 */ /* 0x020fe20000004100 */
[----:B------:R-:W-:Y:S05]  /*1050*/  BRA `(.L_x_1989) ;  /* 0x0000006000007947 */ /* 0x000fea0003800000 */
.L_x_1988:
[----:B-----5:R-:W-:Y:S02]  /*1060*/  HADD2.F32 R36, -RZ, R18.H0_H0 ;  /* 0x20000012ff247230 */ /* 0x020fe40000004100 */
[----:B------:R-:W-:-:S03]  /*1070*/  HADD2.F32 R69, -RZ, R26.H0_H0 ;  /* 0x2000001aff457230 */ /* 0x000fc60000004100 */
[----:B------:R-:W-:-:S04]  /*1080*/  FMUL.FTZ R36, R36, c[0x0][0x1ec] ;  /* 0x00007b0024247a20 */ /* 0x000fc80000410000 */
[----:B------:R-:W-:Y:S01]  /*1090*/  FMUL.FTZ R69, R36, R69 ;  /* 0x0000004524457220 */ /* 0x000fe20000410000 */
[----:B------:R-:W-:-:S05]  /*10a0*/  @P0 HADD2.F32 R36, -RZ, R14.H0_H0 ;  /* 0x2000000eff240230 */ /* 0x000fca0000004100 */
[----:B------:R-:W-:Y:S02]  /*10b0*/  @P0 FADD.FTZ R69, R36, R69 ;  /* 0x0000004524450221 */ /* 0x000fe40000010000 */
.L_x_1989:
[----:B------:R-:W-:Y:S05]  /*10c0*/  BSYNC B0 ;  /* 0x0000000000007941 */ /* 0x000fea0003800000 */
.L_x_1987:
[----:B------:R-:W-:Y:S01]  /*10d0*/  BSSY B0, `(.L_x_1990) ;  /* 0x000000b000007945 */ /* 0x000fe20003800000 */
[----:B------:R-:W-:Y:S05]  /*10e0*/  @P2 BRA `(.L_x_1991) ;  /* 0x0000004000002947 */ /* 0x000fea0003800000 */
[----:B------:R-:W-:Y:S01]  /*10f0*/  MOV R68, RZ ;  /* 0x000000ff00447202 */ /* 0x000fe20000000f00 */
[----:B------:R-:W-:Y:S05]  /*1100*/  @!P0 BRA `(.L_x_1992) ;  /* 0x0000007000008947 */ /* 0x000fea0003800000 */
[----:B-----5:R-:W-:Y:S01]  /*1110*/  HADD2.F32 R68, -RZ, R14.H1_H1 ;  /* 0x3000000eff447230 */ /* 0x020fe20000004100 */
[----:B------:R-:W-:Y:S05]  /*1120*/  BRA `(.L_x_1992) ;  /* 0x0000005000007947 */ /* 0x000fea0003800000 */
.L_x_1991:
[----:B-----5:R-:W-:-:S05]  /*1130*/  HADD2.F32 R36, -RZ, R18.H1_H1 ;  /* 0x30000012ff247230 */ /* 0x020fca0000004100 */
[----:B------:R-:W-:-:S04]  /*1140*/  FMUL.FTZ R37, R36, c[0x0][0x1ec] ;  /* 0x00007b0024257a20 */ /* 0x000fc80000410000 */
[----:B------:R-:W-:Y:S01]  /*1150*/  FMUL.FTZ R68, R34, R37 ;  /* 0x0000002522447220 */ /* 0x000fe20000410000 */
[----:B------:R-:W-:-:S05]  /*1160*/  @P0 HADD2.F32 R37, -RZ, R14.H1_H1 ;  /* 0x3000000eff250230 */ /* 0x000fca0000004100 */
[----:B------:R-:W-:Y:S02]  /*1170*/  @P0 FADD.FTZ R68, R37, R68 ;  /* 0x0000004425440221 */ /* 0x000fe40000010000 */
.L_x_1992:
[----:B------:R-:W-:Y:S05]  /*1180*/  BSYNC B0 ;  /* 0x0000000000007941 */ /* 0x000fea0003800000 */
.L_x_1990:
[----:B------:R-:W-:Y:S01]  /*1190*/  BSSY B0, `(.L_x_1993) ;  /* 0x000000b000007945 */ /* 0x000fe20003800000 */
[----:B------:R-:W-:Y:S05]  /*11a0*/  @P2 BRA `(.L_x_1994) ;  /* 0x0000004000002947 */ /* 0x000fea0003800000 */
[----:B------:R-:W-:Y:S01]  /*11b0*/  HFMA2.MMA R67, -RZ, RZ, 0, 0 ;  /* 0x00000000ff437435 */ /* 0x000fe200000001ff */
[----:B------:R-:W-:Y:S05]  /*11c0*/  @!P0 BRA `(.L_x_1995) ;  /* 0x0000007000008947 */ /* 0x000fea0003800000 */
[----:B-----5:R-:W-:Y:S01]  /*11d0*/  HADD2.F32 R67, -RZ, R15.H0_H0 ;  /* 0x2000000fff437230 */ /* 0x020fe20000004100 */
[----:B------:R-:W-:Y:S05]  /*11e0*/  BRA `(.L_x_1995) ;  /* 0x0000005000007947 */ /* 0x000fea0003800000 */
.L_x_1994:
[----:B-----5:R-:W-:-:S05]  /*11f0*/  HADD2.F32 R36, -RZ, R19.H0_H0 ;  /* 0x20000013ff247230 */ /* 0x020fca0000004100 */
[----:B------:R-:W-:-:S04]  /*1200*/  FMUL.FTZ R36, R36, c[0x0][0x1ec] ;  /* 0x00007b0024247a20 */ /* 0x000fc80000410000 */
[----:B------:R-:W-:Y:S01]  /*1210*/  FMUL.FTZ R67, R23, R36 ;  /* 0x0000002417437220 */ /* 0x000fe20000410000 */
[----:B------:R-:W-:-:S05]  /*1220*/  @P0 HADD2.F32 R36, -RZ, R15.H0_H0 ;  /* 0x2000000fff240230 */ /* 0x000fca0000004100 */
[----:B------:R-:W-:Y:S02]  /*1230*/  @P0 FADD.FTZ R67, R36, R67 ;  /* 0x0000004324430221 */ /* 0x000fe40000010000 */
.L_x_1995:
[----:B------:R-:W-:Y:S05]  /*1240*/  BSYNC B0 ;  /* 0x0000000000007941 */ /* 0x000fea0003800000 */
.L_x_1993:
[----:B------:R-:W-:Y:S01]  /*1250*/  BSSY B0, `(.L_x_1996) ;  /* 0x000000b000007945 */ /* 0x000fe20003800000 */
[----:B------:R-:W-:Y:S05]  /*1260*/  @P2 BRA `(.L_x_1997) ;  /* 0x0000004000002947 */ /* 0x000fea0003800000 */
[----:B------:R-:W-:Y:S01]  /*1270*/  MOV R66, RZ ;  /* 0x000000ff00427202 */ /* 0x000fe20000000f00 */
[----:B------:R-:W-:Y:S05]  /*1280*/  @!P0 BRA `(.L_x_1998) ;  /* 0x0000007000008947 */ /* 0x000fea0003800000 */
[----:B-----5:R-:W-:Y:S01]  /*1290*/  HADD2.F32 R66, -RZ, R15.H1_H1 ;  /* 0x3000000fff427230 */ /* 0x020fe20000004100 */
[----:B------:R-:W-:Y:S05]  /*12a0*/  BRA `(.L_x_1998) ;  /* 0x0000005000007947 */ /* 0x000fea0003800000 */
.L_x_1997:
[----:B-----5:R-:W-:Y:S02]  /*12b0*/  HADD2.F32 R36, -RZ, R19.H1_H1 ;  /* 0x30000013ff247230 */ /* 0x020fe40000004100 */
[----:B------:R-:W-:-:S03]  /*12c0*/  @P0 HADD2.F32 R37, -RZ, R15.H1_H1 ;  /* 0x3000000fff250230 */ /* 0x000fc60000004100 */
[----:B------:R-:W-:-:S04]  /*12d0*/  FMUL.FTZ R36, R36, c[0x0][0x1ec] ;  /* 0x00007b0024247a20 */ /* 0x000fc80000410000 */
[----:B------:R-:W-:-:S04]  /*12e0*/  FMUL.FTZ R66, R27, R36 ;  /* 0x000000241b427220 */ /* 0x000fc80000410000 */
[----:B------:R-:W-:Y:S02]  /*12f0*/  @P0 FADD.FTZ R66, R37, R66 ;  /* 0x0000004225420221 */ /* 0x000fe40000010000 */
.L_x_1998:
[----:B------:R-:W-:Y:S05]  /*1300*/  BSYNC B0 ;  /* 0x0000000000007941 */ /* 0x000fea0003800000 */
.L_x_1996:
        /* <DEDUP_REMOVED lines=25> */
.L_x_2005:
        /* <DEDUP_REMOVED lines=52> */
.L_x_2006:
[----:B-1----:R-:W-:Y:S01]  /*17e0*/  FADD.FTZ R39, R74, R75 ;  /* 0x0000004b4a277221 */ /* 0x002fe20000010000 */
[C---:B------:R-:W-:Y:S01]  /*17f0*/  @!P1 LEA R74, P0, R10.reuse, c[0x0][0x1a0], 0x2 ;  /* 0x000068000a4a9a11 */ /* 0x040fe200078010ff */
[----:B------:R-:W-:Y:S01]  /*1800*/  FMUL.FTZ R38, R37, R37 ;  /* 0x0000002525267220 */ /* 0x000fe20000410000 */
[----:B------:R-:W-:Y:S01]  /*1810*/  MOV R36, c[0x0][0x1e0] ;  /* 0x0000780000247a02 */ /* 0x000fe20000000f00 */
[----:B------:R-:W-:Y:S01]  /*1820*/  BSSY B0, `(.L_x_2001) ;  /* 0x0000055000007945 */ /* 0x000fe20003800000 */
[----:B0-----:R-:W-:Y:S02]  /*1830*/  @!P1 LEA.HI.X R75, R10, c[0x0][0x1a4], R41, 0x2, P0 ;  /* 0x000069000a4b9a11 */ /* 0x001fe400000f1429 */
[----:B------:R-:W-:Y:S01]  /*1840*/  ISETP.NE.AND P0, PT, RZ, UR6, PT ;  /* 0x00000006ff007c0c */ /* 0x000fe2000bf05270 */
[----:B------:R-:W-:Y:S02]  /*1850*/  FFMA.FTZ R36, R39, R36, c[0x0][0x228] ;  /* 0x00008a0027247623 */ /* 0x000fe40000010024 */
[----:B------:R0:W-:Y:S01]  /*1860*/  @!P1 STG.E [R74.64], R37 ;  /* 0x000000254a009986 */ /* 0x0001e2000c101904 */
[----:B------:R-:W-:-:S02]  /*1870*/  FSEL R39, R38, RZ, P0 ;  /* 0x000000ff26277208 */ /* 0x000fc40000000000 */
[----:B------:R-:W-:-:S03]  /*1880*/  @!P1 LEA R38, P2, R10, c[0x0][0x1a8], 0x2 ;  /* 0x00006a000a269a11 */ /* 0x000fc600078410ff */
[----:B------:R-:W-:Y:S01]  /*1890*/  FADD.FTZ R36, R36, R39 ;  /* 0x0000002724247221 */ /* 0x000fe20000010000 */
[----:B------:R-:W-:-:S03]  /*18a0*/  @!P1 LEA.HI.X R39, R10, c[0x0][0x1ac], R41, 0x2, P2 ;  /* 0x00006b000a279a11 */ /* 0x000fc600010f1429 */
[----:B------:R-:W1:Y:S02]  /*18b0*/  MUFU.RSQ R77, R36 ;  /* 0x00000024004d7308 */ /* 0x000e640000001400 */
[----:B-1----:R0:W-:Y:S01]  /*18c0*/  @!P1 STG.E [R38.64], R77 ;  /* 0x0000004d26009986 */ /* 0x0021e2000c101904 */
[----:B------:R-:W-:-:S13]  /*18d0*/  ISETP.GE.AND P1, PT, R40, 0x1, PT ;  /* 0x000000012800780c */ /* 0x000fda0003f26270 */
[----:B------:R-:W-:Y:S05]  /*18e0*/  @!P1 BRA `(.L_x_2002) ;  /* 0x0000048000009947 */ /* 0x000fea0003800000 */
[----:B0-----:R-:W-:Y:S01]  /*18f0*/  FSEL R37, R37, RZ, !P0 ;  /* 0x000000ff25257208 */ /* 0x001fe20004000000 */
[--C-:B------:R-:W-:Y:S01]  /*1900*/  HADD2.F32 R39, -RZ, R31.reuse.H0_H0 ;  /* 0x2000001fff277230 */ /* 0x100fe20000004100 */
[----:B------:R-:W-:Y:S01]  /*1910*/  IADD3 R40, R40, -0x1, RZ ;  /* 0xffffffff28287810 */ /* 0x000fe20007ffe0ff */
[----:B------:R-:W-:Y:S02]  /*1920*/  HADD2.F32 R41, -RZ, R31.H1_H1 ;  /* 0x3000001fff297230 */ /* 0x000fe40000004100 */
[C---:B------:R-:W-:Y:S02]  /*1930*/  FADD.FTZ R64, -R37.reuse, R64 ;  /* 0x0000004025407221 */ /* 0x040fe40000010100 */
[C---:B------:R-:W-:Y:S01]  /*1940*/  FADD.FTZ R76, -R37.reuse, R65 ;  /* 0x00000041254c7221 */ /* 0x040fe20000010100 */
[----:B------:R-:W-:Y:S01]  /*1950*/  HFMA2.MMA R65, -RZ, RZ, 0, 9.5367431640625e-07 ;  /* 0x00000010ff417435 */ /* 0x000fe200000001ff */
[C---:B------:R-:W-:Y:S02]  /*1960*/  FADD.FTZ R42, -R37.reuse, R42 ;  /* 0x0000002a252a7221 */ /* 0x040fe40000010100 */
[----:B------:R-:W-:-:S02]  /*1970*/  FADD.FTZ R36, -R37, R43 ;  /* 0x0000002b25247221 */ /* 0x000fc40000010100 */
[C---:B------:R-:W-:Y:S02]  /*1980*/  FADD.FTZ R60, -R37.reuse, R60 ;  /* 0x0000003c253c7221 */ /* 0x040fe40000010100 */
[C---:B------:R-:W-:Y:S02]  /*1990*/  FADD.FTZ R38, -R37.reuse, R61 ;  /* 0x0000003d25267221 */ /* 0x040fe40000010100 */
[C---:B------:R-:W-:Y:S02]  /*19a0*/  FADD.FTZ R62, -R37.reuse, R62 ;  /* 0x0000003e253e7221 */ /* 0x040fe40000010100 */
[C---:B------:R-:W-:Y:S01]  /*19b0*/  FADD.FTZ R74, -R37.reuse, R63 ;  /* 0x0000003f254a7221 */ /* 0x040fe20000010100 */
[----:B------:R-:W-:Y:S01]  /*19c0*/  HADD2.F32 R63, -RZ, R35.H1_H1 ;  /* 0x30000023ff3f7230 */ /* 0x000fe20000004100 */
        /* <DEDUP_REMOVED lines=8> */
[C---:B------:R-:W-:Y:S02]  /*1a50*/  FMUL.FTZ R64, R77.reuse, R64 ;  /* 0x000000404d407220 */ /* 0x040fe40000410000 */
[C---:B------:R-:W-:Y:S02]  /*1a60*/  FMUL.FTZ R37, R77.reuse, R76 ;  /* 0x0000004c4d257220 */ /* 0x040fe40000410000 */
[----:B------:R-:W-:Y:S02]  /*1a70*/  IMAD R40, R40, c[0x0][0x168], RZ ;  /* 0x00005a0028287a24 */ /* 0x000fe400078e02ff */
[----:B------:R-:W-:Y:S02]  /*1a80*/  FFMA.FTZ R39, R64, R39, R3 ;  /* 0x0000002740277223 */ /* 0x000fe40000010003 */
[C---:B------:R-:W-:Y:S02]  /*1a90*/  FMUL.FTZ R62, R77.reuse, R62 ;  /* 0x0000003e4d3e7220 */ /* 0x040fe40000410000 */
[----:B------:R-:W-:-:S02]  /*1aa0*/  FMUL.FTZ R74, R77, R74 ;  /* 0x0000004a4d4a7220 */ /* 0x000fc40000410000 */
[----:B------:R-:W-:Y:S01]  /*1ab0*/  FFMA.FTZ R64, R37, R41, R2 ;  /* 0x0000002925407223 */ /* 0x000fe20000010002 */
[----:B------:R-:W-:Y:S01]  /*1ac0*/  HADD2.F32 R41, -RZ, R35.H0_H0 ;  /* 0x20000023ff297230 */ /* 0x000fe20000004100 */
[C---:B------:R-:W-:Y:S01]  /*1ad0*/  FMUL.FTZ R43, R77.reuse, R67 ;  /* 0x000000434d2b7220 */ /* 0x040fe20000410000 */
[----:B------:R-:W-:Y:S01]  /*1ae0*/  SHF.R.S32.HI R37, RZ, 0x1f, R40 ;  /* 0x0000001fff257819 */ /* 0x000fe20000011428 */
[C---:B------:R-:W-:Y:S01]  /*1af0*/  FMUL.FTZ R42, R77.reuse, R42 ;  /* 0x0000002a4d2a7220 */ /* 0x040fe20000410000 */
[----:B------:R-:W-:Y:S01]  /*1b00*/  F2FP.PACK_AB R39, R64, R39 ;  /* 0x000000274027723e */ /* 0x000fe200000000ff */
[----:B------:R-:W-:Y:S01]  /*1b10*/  FMUL.FTZ R36, R77, R36 ;  /* 0x000000244d247220 */ /* 0x000fe20000410000 */
[----:B------:R-:W-:Y:S01]  /*1b20*/  LEA.HI R40, R37, R40, RZ, 0x3 ;  /* 0x0000002825287211 */ /* 0x000fe200078f18ff */
[C---:B------:R-:W-:Y:S02]  /*1b30*/  FMUL.FTZ R60, R77.reuse, R60 ;  /* 0x0000003c4d3c7220 */ /* 0x040fe40000410000 */
[----:B------:R-:W-:-:S02]  /*1b40*/  FMUL.FTZ R38, R77, R38 ;  /* 0x000000264d267220 */ /* 0x000fc40000410000 */
[----:B------:R-:W-:Y:S02]  /*1b50*/  FFMA.FTZ R62, R56, R62, R5 ;  /* 0x0000003e383e7223 */ /* 0x000fe40000010005 */
[----:B------:R-:W-:Y:S02]  /*1b60*/  FFMA.FTZ R61, R57, R74, R4 ;  /* 0x0000004a393d7223 */ /* 0x000fe40000010004 */
[----:B------:R-:W-:Y:S02]  /*1b70*/  FFMA.FTZ R43, R43, R41, R48 ;  /* 0x000000292b2b7223 */ /* 0x000fe40000010030 */
[----:B------:R-:W-:Y:S02]  /*1b80*/  FFMA.FTZ R42, R54, R42, R9 ;  /* 0x0000002a362a7223 */ /* 0x000fe40000010009 */
[----:B------:R-:W-:Y:S02]  /*1b90*/  FFMA.FTZ R37, R28, R60, R7 ;  /* 0x0000003c1c257223 */ /* 0x000fe40000010007 */
[----:B------:R-:W-:-:S02]  /*1ba0*/  FFMA.FTZ R41, R53, R36, R8 ;  /* 0x0000002435297223 */ /* 0x000fc40000010008 */
[----:B------:R-:W-:Y:S01]  /*1bb0*/  FFMA.FTZ R60, R29, R38, R6 ;  /* 0x000000261d3c7223 */ /* 0x000fe20000010006 */
[----:B------:R-:W-:Y:S01]  /*1bc0*/  F2FP.PACK_AB R38, R61, R62 ;  /* 0x0000003e3d26723e */ /* 0x000fe200000000ff */
[C---:B------:R-:W-:Y:S01]  /*1bd0*/  FMUL.FTZ R69, R77.reuse, R69 ;  /* 0x000000454d457220 */ /* 0x040fe20000410000 */
[----:B------:R-:W-:Y:S01]  /*1be0*/  LEA.HI.SX32 R62, R40, R11, 0x1d ;  /* 0x0000000b283e7211 */ /* 0x000fe200078feaff */
[----:B------:R-:W-:Y:S01]  /*1bf0*/  FMUL.FTZ R68, R77, R68 ;  /* 0x000000444d447220 */ /* 0x000fe20000410000 */
[----:B------:R-:W-:Y:S01]  /*1c00*/  F2FP.PACK_AB R36, R41, R42 ;  /* 0x0000002a2924723e */ /* 0x000fe200000000ff */
[C---:B------:R-:W-:Y:S01]  /*1c10*/  FMUL.FTZ R73, R77.reuse, R73 ;  /* 0x000000494d497220 */ /* 0x040fe20000410000 */
[----:B------:R-:W-:Y:S01]  /*1c20*/  F2FP.PACK_AB R37, R60, R37 ;  /* 0x000000253c25723e */ /* 0x000fe200000000ff */
[C---:B------:R-:W-:Y:S01]  /*1c30*/  FMUL.FTZ R72, R77.reuse, R72 ;  /* 0x000000484d487220 */ /* 0x040fe20000410000 */
[----:B------:R-:W-:Y:S01]  /*1c40*/  IADD3 R60, R62, 0x20, RZ ;  /* 0x000000203e3c7810 */ /* 0x000fe20007ffe0ff */
        /* <DEDUP_REMOVED lines=8> */
[----:B------:R-:W-:Y:S01]  /*1cd0*/  FFMA.FTZ R41, R59, R71, R44 ;  /* 0x000000473b297223 */ /* 0x000fe2000001002c */
[----:B------:R-:W-:Y:S01]  /*1ce0*/  F2FP.PACK_AB R43, R66, R43 ;  /* 0x0000002b422b723e */ /* 0x000fe200000000ff */
[----:B------:R-:W-:-:S02]  /*1cf0*/  FFMA.FTZ R70, R30, R70, R47 ;  /* 0x000000461e467223 */ /* 0x000fc4000001002f */
[----:B------:R-:W-:Y:S02]  /*1d00*/  FFMA.FTZ R40, R32, R72, R45 ;  /* 0x0000004820287223 */ /* 0x000fe4000001002d */
[----:B------:R-:W-:Y:S01]  /*1d10*/  IMAD.WIDE.U32 R62, R62, R65, c[0x0][0x208] ;  /* 0x000082003e3e7625 */ /* 0x000fe200078e0041 */
[----:B------:R-:W-:Y:S02]  /*1d20*/  F2FP.PACK_AB R41, R70, R41 ;  /* 0x000000294629723e */ /* 0x000fe400000000ff */
[----:B------:R-:W-:Y:S01]  /*1d30*/  F2FP.PACK_AB R40, R40, R73 ;  /* 0x000000492828723e */ /* 0x000fe200000000ff */
[----:B------:R-:W-:Y:S01]  /*1d40*/  IMAD.WIDE.U32 R60, R60, R65, c[0x0][0x208] ;  /* 0x000082003c3c7625 */ /* 0x000fe200078e0041 */
[----:B------:R0:W-:Y:S04]  /*1d50*/  STG.E.128 [R62.64], R36 ;  /* 0x000000243e007986 */ /* 0x0001e8000c101d04 */
[----:B------:R0:W-:Y:S02]  /*1d60*/  STG.E.128 [R60.64], R40 ;  /* 0x000000283c007986 */ /* 0x0001e4000c101d04 */
.L_x_2002:
[----:B0-----:R-:W-:Y:S05]  /*1d70*/  BSYNC B0 ;  /* 0x0000000000007941 */ /* 0x001fea0003800000 */
.L_x_2001:
[----:B------:R-:W-:-:S04]  /*1d80*/  MOV R37, c[0x0][0x160] ;  /* 0x0000580000257a02 */ /* 0x000fc80000000f00 */
[----:B------:R-:W-:-:S04]  /*1d90*/  LEA R10, R37, R10, 0x2 ;  /* 0x0000000a250a7211 */ /* 0x000fc800078e10ff */
[----:B------:R-:W-:-:S13]  /*1da0*/  ISETP.GE.AND P0, PT, R10, c[0x0][0x164], PT ;  /* 0x000059000a007a0c */ /* 0x000fda0003f06270 */
[----:B-----5:R-:W-:Y:S01]  /*1db0*/  @P0 CALL.REL.NOINC `(.L_x_2003) ;  /* 0x0000001000000944 */ /* 0x020fe20003c00000 */
[----:B------:R-:W-:Y:S05]  /*1dc0*/  BRA `(.L_x_2004) ;  /* 0xffffe62000007947 */ /* 0x000fea000383ffff */
.L_x_2003:
[----:B------:R-:W-:Y:S05]  /*1dd0*/  EXIT ;  /* 0x000000000000794d */ /* 0x000fea0003800000 */
.L_x_1999:
[----:B------:R-:W-:Y:S01]  /*1de0*/  HFMA2.MMA R74, -RZ, RZ, 0, 5.9604644775390625e-08 ;  /* 0x00000001ff4a7435 */ /* 0x000fe200000001ff */
[----:B------:R-:W-:Y:S02]  /*1df0*/  MOV R75, R37 ;  /* 0x00000025004b7202 */ /* 0x000fe40000000f00 */
[----:B------:R-:W-:Y:S02]  /*1e00*/  MOV R39, 0x1f ;  /* 0x0000001f00277802 */ /* 0x000fe40000000f00 */
[----:B------:R-:W-:Y:S02]  /*1e10*/  MOV R38, 0xffffffff ;  /* 0xffffffff00267802 */ /* 0x000fe40000000f00 */
[----:B------:R-:W-:Y:S02]  /*1e20*/  MOV R36, 0x1e40 ;  /* 0x00001e4000247802 */ /* 0x000fe40000000f00 */
[----:B-----5:R-:W-:Y:S05]  /*1e30*/  CALL.REL.NOINC `($__internal_23_$__cuda_sm70_shflsync_bfly_p) ;  /* 0x0000058000007944 */ /* 0x020fea0003c00000 */
[----:B01----:R-:W-:Y:S05]  /*1e40*/  BRA `(.L_x_2005) ;  /* 0xfffff65000007947 */ /* 0x003fea000383ffff */
.L_x_2000:
[----:B------:R-:W-:Y:S01]  /*1e50*/  HFMA2.MMA R74, -RZ, RZ, 0, 1.1920928955078125e-07 ;  /* 0x00000002ff4a7435 */ /* 0x000fe200000001ff */
[----:B------:R-:W-:Y:S02]  /*1e60*/  MOV R39, 0x1f ;  /* 0x0000001f00277802 */ /* 0x000fe40000000f00 */
[----:B------:R-:W-:-:S02]  /*1e70*/  MOV R38, 0xffffffff ;  /* 0xffffffff00267802 */ /* 0x000fc40000000f00 */
[----:B------:R-:W-:Y:S02]  /*1e80*/  MOV R36, 0x1ea0 ;  /* 0x00001ea000247802 */ /* 0x000fe40000000f00 */
[----:B0----5:R-:W-:Y:S05]  /*1e90*/  CALL.REL.NOINC `($__internal_23_$__cuda_sm70_shflsync_bfly_p) ;  /* 0x0000052000007944 */ /* 0x021fea0003c00000 */
[----:B01----:R-:W-:Y:S01]  /*1ea0*/  FADD.FTZ R75, R75, R74 ;  /* 0x0000004a4b4b7221 */ /* 0x003fe20000010000 */
[----:B------:R-:W-:Y:S01]  /*1eb0*/  HFMA2.MMA R74, -RZ, RZ, 0, 2.384185791015625e-07 ;  /* 0x00000004ff4a7435 */ /* 0x000fe200000001ff */
[----:B------:R-:W-:Y:S02]  /*1ec0*/  MOV R39, 0x1f ;  /* 0x0000001f00277802 */ /* 0x000fe40000000f00 */
[----:B------:R-:W-:Y:S02]  /*1ed0*/  MOV R38, 0xffffffff ;  /* 0xffffffff00267802 */ /* 0x000fe40000000f00 */
[----:B------:R-:W-:Y:S02]  /*1ee0*/  MOV R36, 0x1f00 ;  /* 0x00001f0000247802 */ /* 0x000fe40000000f00 */
[----:B------:R-:W-:Y:S05]  /*1ef0*/  CALL.REL.NOINC `($__internal_23_$__cuda_sm70_shflsync_bfly_p) ;  /* 0x000004c000007944 */ /* 0x000fea0003c00000 */
[----:B01----:R-:W-:Y:S01]  /*1f00*/  FADD.FTZ R75, R75, R74 ;  /* 0x0000004a4b4b7221 */ /* 0x003fe20000010000 */
[----:B------:R-:W-:Y:S01]  /*1f10*/  HFMA2.MMA R74, -RZ, RZ, 0, 4.76837158203125e-07 ;  /* 0x00000008ff4a7435 */ /* 0x000fe200000001ff */
[----:B------:R-:W-:Y:S02]  /*1f20*/  MOV R39, 0x1f ;  /* 0x0000001f00277802 */ /* 0x000fe40000000f00 */
[----:B------:R-:W-:-:S02]  /*1f30*/  MOV R38, 0xffffffff ;  /* 0xffffffff00267802 */ /* 0x000fc40000000f00 */
[----:B------:R-:W-:Y:S02]  /*1f40*/  MOV R36, 0x1f60 ;  /* 0x00001f6000247802 */ /* 0x000fe40000000f00 */
[----:B------:R-:W-:Y:S05]  /*1f50*/  CALL.REL.NOINC `($__internal_23_$__cuda_sm70_shflsync_bfly_p) ;  /* 0x0000046000007944 */ /* 0x000fea0003c00000 */
[----:B01----:R-:W-:Y:S01]  /*1f60*/  FADD.FTZ R75, R75, R74 ;  /* 0x0000004a4b4b7221 */ /* 0x003fe20000010000 */
[----:B------:R-:W-:Y:S01]  /*1f70*/  HFMA2.MMA R74, -RZ, RZ, 0, 9.5367431640625e-07 ;  /* 0x00000010ff4a7435 */ /* 0x000fe200000001ff */
[----:B------:R-:W-:Y:S02]  /*1f80*/  MOV R39, 0x1f ;  /* 0x0000001f00277802 */ /* 0x000fe40000000f00 */
[----:B------:R-:W-:Y:S02]  /*1f90*/  MOV R38, 0xffffffff ;  /* 0xffffffff00267802 */ /* 0x000fe40000000f00 */
[----:B------:R-:W-:Y:S02]  /*1fa0*/  MOV R36, 0x1fc0 ;  /* 0x00001fc000247802 */ /* 0x000fe40000000f00 */
[----:B------:R-:W-:Y:S05]  /*1fb0*/  CALL.REL.NOINC `($__internal_23_$__cuda_sm70_shflsync_bfly_p) ;  /* 0x0000040000007944 */ /* 0x000fea0003c00000 */
        /* <DEDUP_REMOVED lines=38> */
[----:B------:R-:W-:Y:S05]  /*2220*/  CALL.REL.NOINC `($__internal_23_$__cuda_sm70_shflsync_bfly_p) ;  /* 0x0000019000007944 */ /* 0x000fea0003c00000 */
[----:B01----:R-:W-:Y:S01]  /*2230*/  FADD.FTZ R75, R75, R74 ;  /* 0x0000004a4b4b7221 */ /* 0x003fe20000010000 */
[----:B------:R-:W-:Y:S01]  /*2240*/  HFMA2.MMA R74, -RZ, RZ, 0, 1.1920928955078125e-07 ;  /* 0x00000002ff4a7435 */ /* 0x000fe200000001ff */
[----:B------:R-:W-:Y:S02]  /*2250*/  MOV R39, 0x1f ;  /* 0x0000001f00277802 */ /* 0x000fe40000000f00 */
[----:B------:R-:W-:Y:S02]  /*2260*/  MOV R38, 0xffffffff ;  /* 0xffffffff00267802 */ /* 0x000fe40000000f00 */
[----:B------:R-:W-:Y:S02]  /*2270*/  MOV R36, 0x2290 ;  /* 0x0000229000247802 */ /* 0x000fe40000000f00 */
[----:B------:R-:W-:Y:S05]  /*2280*/  CALL.REL.NOINC `($__internal_23_$__cuda_sm70_shflsync_bfly_p) ;  /* 0x0000013000007944 */ /* 0x000fea0003c00000 */
[----:B01----:R-:W-:Y:S01]  /*2290*/  FADD.FTZ R75, R75, R74 ;  /* 0x0000004a4b4b7221 */ /* 0x003fe20000010000 */
[----:B------:R-:W-:Y:S01]  /*22a0*/  HFMA2.MMA R74, -RZ, RZ, 0, 2.384185791015625e-07 ;  /* 0x00000004ff4a7435 */ /* 0x000fe200000001ff */
[----:B------:R-:W-:Y:S02]  /*22b0*/  MOV R39, 0x1f ;  /* 0x0000001f00277802 */ /* 0x000fe40000000f00 */
[----:B------:R-:W-:-:S02]  /*22c0*/  MOV R38, 0xffffffff ;  /* 0xffffffff00267802 */ /* 0x000fc40000000f00 */
[----:B------:R-:W-:Y:S02]  /*22d0*/  MOV R36, 0x22f0 ;  /* 0x000022f000247802 */ /* 0x000fe40000000f00 */
[----:B------:R-:W-:Y:S05]  /*22e0*/  CALL.REL.NOINC `($__internal_23_$__cuda_sm70_shflsync_bfly_p) ;  /* 0x000000d000007944 */ /* 0x000fea0003c00000 */
[----:B01----:R-:W-:Y:S01]  /*22f0*/  FADD.FTZ R75, R75, R74 ;  /* 0x0000004a4b4b7221 */ /* 0x003fe20000010000 */
[----:B------:R-:W-:Y:S01]  /*2300*/  HFMA2.MMA R74, -RZ, RZ, 0, 4.76837158203125e-07 ;  /* 0x00000008ff4a7435 */ /* 0x000fe200000001ff */
[----:B------:R-:W-:Y:S02]  /*2310*/  MOV R39, 0x1f ;  /* 0x0000001f00277802 */ /* 0x000fe40000000f00 */
[----:B------:R-:W-:Y:S02]  /*2320*/  MOV R38, 0xffffffff ;  /* 0xffffffff00267802 */ /* 0x000fe40000000f00 */
[----:B------:R-:W-:Y:S02]  /*2330*/  MOV R36, 0x2350 ;  /* 0x0000235000247802 */ /* 0x000fe40000000f00 */
[----:B------:R-:W-:Y:S05]  /*2340*/  CALL.REL.NOINC `($__internal_23_$__cuda_sm70_shflsync_bfly_p) ;  /* 0x0000007000007944 */ /* 0x000fea0003c00000 */
[----:B01----:R-:W-:Y:S01]  /*2350*/  FADD.FTZ R75, R75, R74 ;  /* 0x0000004a4b4b7221 */ /* 0x003fe20000010000 */
[----:B------:R-:W-:Y:S01]  /*2360*/  HFMA2.MMA R74, -RZ, RZ, 0, 9.5367431640625e-07 ;  /* 0x00000010ff4a7435 */ /* 0x000fe200000001ff */
[----:B------:R-:W-:Y:S02]  /*2370*/  MOV R39, 0x1f ;  /* 0x0000001f00277802 */ /* 0x000fe40000000f00 */
[----:B------:R-:W-:-:S02]  /*2380*/  MOV R38, 0xffffffff ;  /* 0xffffffff00267802 */ /* 0x000fc40000000f00 */
[----:B------:R-:W-:Y:S02]  /*2390*/  MOV R36, 0x23b0 ;  /* 0x000023b000247802 */ /* 0x000fe40000000f00 */
[----:B------:R-:W-:Y:S05]  /*23a0*/  CALL.REL.NOINC `($__internal_23_$__cuda_sm70_shflsync_bfly_p) ;  /* 0x0000001000007944 */ /* 0x000fea0003c00000 */
[----:B01----:R-:W-:Y:S05]  /*23b0*/  BRA `(.L_x_2006) ;  /* 0xfffff42000007947 */ /* 0x003fea000383ffff */
        .weak           $__internal_23_$__cuda_sm70_shflsync_bfly_p
        .type           $__internal_23_$__cuda_sm70_shflsync_bfly_p,@function
        .size           $__internal_23_$__cuda_sm70_shflsync_bfly_p,(.L_x_15215 - $__internal_23_$__cuda_sm70_shflsync_bfly_p)
$__internal_23_$__cuda_sm70_shflsync_bfly_p:
[----:B------:R-:W-:Y:S01]  /*23c0*/  HFMA2.MMA R77, -RZ, RZ, 0, 0 ;  /* 0x00000000ff4d7435 */ /* 0x000fe200000001ff */
[----:B------:R-:W-:Y:S01]  /*23d0*/  MOV R76, R36 ;  /* 0x00000024004c7202 */ /* 0x000fe20000000f00 */
[----:B------:R-:W-:Y:S04]  /*23e0*/  WARPSYNC R38 ;  /* 0x0000002600007348 */ /* 0x000fe80003800000 */
[----:B------:R0:W1:Y:S01]  /*23f0*/  SHFL.BFLY PT, R74, R75, R74, R39 ;  /* 0x0c00004a4b4a7389 */ /* 0x00006200000e0027 */
[----:B------:R-:W-:Y:S05]  /*2400*/  RET.REL.NODEC R76 `(_ZN10layer_norm13ln_fwd_kernelINS_13Kernel_traitsI6__halfS2_S2_S2_fjLj512ELj1ELj4ELj1ELj16ENS_18Kernel_traits_baseILj512ES2_S2_S2_S2_fjLj128EEEEELb0ELb1ELb1ELb1EEEvNS_9FwdParamsE) ;  /* 0xffffdbf04c007950 */ /* 0x000fea0003c3ffff */
.L_x_2007:
        /* <DEDUP_REMOVED lines=15> */
.L_x_15215:


//--------------------- .text._ZN10layer_norm13ln_fwd_kernelINS_13Kernel_traitsI6__halfS2_S2_S2_fjLj512ELj1ELj4ELj1ELj16ENS_18Kernel_traits_baseILj512ES2_S2_S2_S2_fjLj128EEEEELb1ELb0ELb0ELb0EEEvNS_9FwdParamsE --------------------------
	.section	.text._ZN10layer_norm13ln_fwd_kernelINS_13Kernel_traitsI6__halfS2_S2_S2_fjLj512ELj1ELj4ELj1ELj16ENS_18Kernel_traits_baseILj512ES2_S2_S2_S2_fjLj128EEEEELb1ELb0ELb0ELb0EEEvNS_9FwdParamsE,"ax",@progbits
	.sectioninfo	@"SHI_REGISTERS=85"
	.align	128
        .global         _ZN10layer_norm13ln_fwd_kernelINS_13Kernel_traitsI6__halfS2_S2_S2_fjLj512ELj1ELj4ELj1ELj16ENS_18Kernel_traits_baseILj512ES2_S2_S2_S2_fjLj128EEEEELb1ELb0ELb0ELb0EEEvNS_9FwdParamsE
        .type           _ZN10layer_norm13ln_fwd_kernelINS_13Kernel_traitsI6__halfS2_S2_S2_fjLj512ELj1ELj4ELj1ELj16ENS_18Kernel_traits_baseILj512ES2_S2_S2_S2_fjLj128EEEEELb1ELb0ELb0ELb0EEEvNS_9FwdParamsE,@function
        .size           _ZN10layer_norm13ln_fwd_kernelINS_13Kernel_traitsI6__halfS2_S2_S2_fjLj512ELj1ELj4ELj1ELj16ENS_18Kernel_traits_baseILj512ES2_S2_S2_S2_fjLj128EEEEELb1ELb0ELb0ELb0EEEvNS_9FwdParamsE,(.L_x_15216 - _ZN10layer_norm13ln_fwd_kernelINS_13Kernel_traitsI6__halfS2_S2_S2_fjLj512ELj1ELj4ELj1ELj16ENS_18Kernel_traits_baseILj512ES2_S2_S2_S2_fjLj128EEEEELb1ELb0ELb0ELb0EEEvNS_9FwdParamsE)
        .other          _ZN10layer_norm13ln_fwd_kernelINS_13Kernel_traitsI6__halfS2_S2_S2_fjLj512ELj1ELj4ELj1ELj16ENS_18Kernel_traits_baseILj512ES2_S2_S2_S2_fjLj128EEEEELb1ELb0ELb0ELb0EEEvNS_9FwdParamsE,@"STO_CUDA_ENTRY STV_DEFAULT"
_ZN10layer_norm13ln_fwd_kernelINS_13Kernel_traitsI6__halfS2_S2_S2_fjLj512ELj1ELj4ELj1ELj16ENS_18Kernel_traits_baseILj512ES2_S2_S2_S2_fjLj128EEEEELb1ELb0ELb0ELb0EEEvNS_9FwdParamsE:
.text._ZN10layer_norm13ln_fwd_kernelINS_13Kernel_traitsI6__halfS2_S2_S2_fjLj512ELj1ELj4ELj1ELj16ENS_18Kernel_traits_baseILj512ES2_S2_S2_S2_fjLj128EEEEELb1ELb0ELb0ELb0EEEvNS_9FwdParamsE:
[----:B------:R-:W-:Y:S02]  /*0000*/  IMAD.MOV.U32 R1, RZ, RZ, c[0x0][0x28] ;  /* 0x00000a00ff017624 */ /* 0x000fe400078e00ff */
[----:B------:R-:W-:Y:S02]  /*0010*/  ULDC.U8 UR4, c[0x0][0x244] ;  /* 0x0000910000047ab9 */ /* 0x000fe40000000000 */
[----:B------:R-:W-:Y:S01]  /*0020*/  ISETP.NE.AND P1, PT, RZ, UR4, PT ;  /* 0x00000004ff007c0c */ /* 0x000fe2000bf25270 */
[----:B------:R-:W-:Y:S02]  /*0030*/  ULDC.64 UR4, c[0x0][0x230] ;  /* 0x00008c0000047ab9 */ /* 0x000fe40000000a00 */
[----:B------:R-:W-:Y:S01]  /*0040*/  IMAD.U32 R2, RZ, RZ, UR4 ;  /* 0x00000004ff027e24 */ /* 0x000fe2000f8e00ff */
[----:B------:R-:W-:Y:S01]  /*0050*/  MOV R3, UR5 ;  /* 0x0000000500037c02 */ /* 0x000fe20008000f00 */
[----:B------:R-:W-:-:S08]  /*0060*/  ULDC.64 UR6, c[0x0][0x118] ;  /* 0x0000460000067ab9 */ /* 0x000fd00000000a00 */
        /* <DEDUP_REMOVED lines=50> */
.L_x_2009:
[----:B0-----:R-:W-:Y:S05]  /*0390*/  BSYNC B0 ;  /* 0x0000000000007941 */ /* 0x001fea0003800000 */
.L_x_2008:
[----:B------:R-:W-:Y:S01]  /*03a0*/  BSSY B0, `(.L_x_2010) ;  /* 0x000000c000007945 */ /* 0x000fe20003800000 */
[----:B------:R-:W-:Y:S05]  /*03b0*/  @!P4 BRA `(.L_x_2011) ;  /* 0x000000a00000c947 */ /* 0x000fea0003800000 */
[----:B------:R-:W-:Y:S01]  /*03c0*/  ISETP.NE.U32.AND P0, PT, RZ, c[0x0][0x218], PT ;  /* 0x00008600ff007a0c */ /* 0x000fe20003f05070 */
[----:B------:R-:W-:-:S03]  /*03d0*/  HFMA2.MMA R17, -RZ, RZ, 0, 9.5367431640625e-07 ;  /* 0x00000010ff117435 */ /* 0x000fc600000001ff */
        /* <DEDUP_REMOVED lines=8> */
.L_x_2011:
[----:B0-----:R-:W-:Y:S05]  /*0460*/  BSYNC B0 ;  /* 0x0000000000007941 */ /* 0x001fea0003800000 */
.L_x_2010:
        /* <DEDUP_REMOVED lines=9> */
[--C-:B-----5:R-:W-:Y:S01]  /*0500*/  HADD2.F32 R9, -RZ, R32.reuse.H0_H0 ;  /* 0x20000020ff097230 */ /* 0x120fe20000004100 */
[----:B------:R-:W-:Y:S01]  /*0510*/  BSSY B0, `(.L_x_2012) ;  /* 0x000069a000007945 */ /* 0x000fe20003800000 */
[C---:B------:R-:W-:Y:S01]  /*0520*/  IMAD.HI.U32 R3, R13.reuse, -0x326172a9, RZ ;  /* 0xcd9e8d570d037827 */ /* 0x040fe200078e00ff */
[----:B------:R-:W-:Y:S01]  /*0530*/  LOP3.LUT R0, R0, UR5, RZ, 0x3c, !PT ;  /* 0x0000000500007c12 */ /* 0x000fe2000f8e3cff */
[----:B------:R-:W-:Y:S01]  /*0540*/  HADD2.F32 R8, -RZ, R32.H1_H1 ;  /* 0x30000020ff087230 */ /* 0x000fe20000004100 */
[----:B------:R-:W-:Y:S01]  /*0550*/  LOP3.LUT R51, R46, 0x3, RZ, 0xc0, !PT ;  /* 0x000000032e337812 */ /* 0x000fe200078ec0ff */
[----:B------:R-:W-:Y:S01]  /*0560*/  IMAD R2, R13, -0x326172a9, RZ ;  /* 0xcd9e8d570d027824 */ /* 0x000fe200078e02ff */
[----:B------:R-:W-:Y:S01]  /*0570*/  LOP3.LUT R3, R3, UR4, R10, 0x96, !PT ;  /* 0x0000000403037c12 */ /* 0x000fe2000f8e960a */
[----:B------:R-:W-:Y:S01]  /*0580*/  IMAD.HI.U32 R5, R0, -0x326172a9, RZ ;  /* 0xcd9e8d5700057827 */ /* 0x000fe200078e00ff */
[--C-:B------:R-:W-:Y:S01]  /*0590*/  HADD2.F32 R41, -RZ, R21.reuse.H0_H0 ;  /* 0x20000015ff297230 */ /* 0x100fe20000004100 */
[----:B------:R-:W-:Y:S01]  /*05a0*/  ULDC.U8 UR8, c[0x0][0x1f0] ;  /* 0x00007c0000087ab9 */ /* 0x000fe20000000000 */
[----:B------:R-:W-:Y:S01]  /*05b0*/  HADD2.F32 R45, -RZ, R21.H1_H1 ;  /* 0x30000015ff2d7230 */ /* 0x000fe20000004100 */
[----:B------:R-:W-:Y:S01]  /*05c0*/  IMAD R4, R11, -0x2daee0ad, RZ ;  /* 0xd2511f530b047824 */ /* 0x000fe200078e02ff */
[----:B------:R-:W-:Y:S01]  /*05d0*/  LOP3.LUT R2, R5, UR9, R2, 0x96, !PT ;  /* 0x0000000905027c12 */ /* 0x000fe2000f8e9602 */
[----:B------:R-:W-:Y:S01]  /*05e0*/  IMAD.HI.U32 R7, R3, -0x2daee0ad, RZ ;  /* 0xd2511f5303077827 */ /* 0x000fe200078e00ff */
[----:B------:R-:W-:-:S02]  /*05f0*/  HADD2.F32 R38, -RZ, R18.H1_H1 ;  /* 0x30000012ff267230 */ /* 0x000fc40000004100 */
[----:B------:R-:W-:Y:S01]  /*0600*/  HADD2.F32 R43, -RZ, R20.H1_H1 ;  /* 0x30000014ff2b7230 */ /* 0x000fe20000004100 */
[----:B------:R-:W-:Y:S01]  /*0610*/  IMAD R5, R3, -0x2daee0ad, RZ ;  /* 0xd2511f5303057824 */ /* 0x000fe200078e02ff */
[----:B------:R-:W-:Y:S01]  /*0620*/  LOP3.LUT R4, R7, UR10, R4, 0x96, !PT ;  /* 0x0000000a07047c12 */ /* 0x000fe2000f8e9604 */
[----:B------:R-:W-:Y:S01]  /*0630*/  IMAD.HI.U32 R6, R2, -0x2daee0ad, RZ ;  /* 0xd2511f5302067827 */ /* 0x000fe200078e00ff */
[--C-:B------:R-:W-:Y:S02]  /*0640*/  HADD2.F32 R42, -RZ, R22.reuse.H0_H0 ;  /* 0x20000016ff2a7230 */ /* 0x100fe40000004100 */
[----:B------:R-:W-:Y:S01]  /*0650*/  HADD2.F32 R47, -RZ, R22.H1_H1 ;  /* 0x30000016ff2f7230 */ /* 0x000fe20000004100 */
[----:B------:R-:W-:Y:S01]  /*0660*/  IMAD R0, R0, -0x326172a9, RZ ;  /* 0xcd9e8d5700007824 */ /* 0x000fe200078e02ff */
[----:B------:R-:W-:Y:S01]  /*0670*/  LOP3.LUT R5, R6, UR12, R5, 0x96, !PT ;  /* 0x0000000c06057c12 */ /* 0x000fe2000f8e9605 */
[----:B------:R-:W-:Y:S01]  /*0680*/  IMAD.HI.U32 R3, R4, -0x326172a9, RZ ;  /* 0xcd9e8d5704037827 */ /* 0x000fe200078e00ff */
[----:B------:R-:W-:-:S03]  /*0690*/  HADD2.F32 R56, -RZ, R23.H1_H1 ;  /* 0x30000017ff387230 */ /* 0x000fc60000004100 */
        /* <DEDUP_REMOVED lines=12> */
[----:B------:R-:W-:-:S03]  /*0760*/  HADD2.F32 R7, -RZ, R33.H0_H0 ;  /* 0x20000021ff077230 */ /* 0x000fc60000004100 */
[----:B------:R-:W-:Y:S01]  /*0770*/  IMAD R2, R2, -0x326172a9, RZ ;  /* 0xcd9e8d5702027824 */ /* 0x000fe200078e02ff */
[----:B------:R-:W-:Y:S01]  /*0780*/  LOP3.LUT R0, R0, UR15, R5, 0x96, !PT ;  /* 0x0000000f00007c12 */ /* 0x000fe2000f8e9605 */
[----:B------:R-:W-:-:S04]  /*0790*/  IMAD.HI.U32 R5, R4, -0x326172a9, RZ ;  /* 0xcd9e8d5704057827 */ /* 0x000fc800078e00ff */
[----:B------:R-:W-:Y:S01]  /*07a0*/  IMAD R3, R3, -0x2daee0ad, RZ ;  /* 0xd2511f5303037824 */ /* 0x000fe200078e02ff */
[----:B------:R-:W-:Y:S01]  /*07b0*/  LOP3.LUT R31, R5, UR17, R2, 0x96, !PT ;  /* 0x00000011051f7c12 */ /* 0x000fe2000f8e9602 */
[C---:B------:R-:W-:Y:S01]  /*07c0*/  IMAD.HI.U32 R6, R0.reuse, -0x2daee0ad, RZ ;  /* 0xd2511f5300067827 */ /* 0x040fe200078e00ff */
[----:B------:R-:W-:Y:S02]  /*07d0*/  HADD2.F32 R2, -RZ, R35.H1_H1 ;  /* 0x30000023ff027230 */ /* 0x000fe40000004100 */
[--C-:B------:R-:W-:Y:S01]  /*07e0*/  HADD2.F32 R5, -RZ, R34.reuse.H0_H0 ;  /* 0x20000022ff057230 */ /* 0x100fe20000004100 */
[----:B------:R-:W-:Y:S01]  /*07f0*/  IMAD R30, R0, -0x2daee0ad, RZ ;  /* 0xd2511f53001e7824 */ /* 0x000fe200078e02ff */
[----:B------:R-:W-:Y:S01]  /*0800*/  LOP3.LUT R36, R6, UR18, R3, 0x96, !PT ;  /* 0x0000001206247c12 */ /* 0x000fe2000f8e9603 */
[----:B------:R-:W-:Y:S01]  /*0810*/  HADD2.F32 R6, -RZ, R33.H1_H1 ;  /* 0x30000021ff067230 */ /* 0x000fe20000004100 */
[----:B------:R-:W-:Y:S01]  /*0820*/  IMAD R29, R4, -0x326172a9, RZ ;  /* 0xcd9e8d57041d7824 */ /* 0x000fe200078e02ff */
[----:B------:R-:W-:Y:S01]  /*0830*/  HADD2.F32 R3, -RZ, R35.H0_H0 ;  /* 0x20000023ff037230 */ /* 0x000fe20000004100 */
[----:B------:R-:W-:Y:S01]  /*0840*/  IMAD.HI.U32 R33, R31, -0x2daee0ad, RZ ;  /* 0xd2511f531f217827 */ /* 0x000fe200078e00ff */
[----:B------:R-:W-:-:S02]  /*0850*/  HADD2.F32 R4, -RZ, R34.H1_H1 ;  /* 0x30000022ff047230 */ /* 0x000fc40000004100 */
[----:B------:R-:W-:Y:S01]  /*0860*/  HADD2.F32 R34, -RZ, R16.H1_H1 ;  /* 0x30000010ff227230 */ /* 0x000fe20000004100 */
[C---:B------:R-:W-:Y:S01]  /*0870*/  IMAD.HI.U32 R0, R36.reuse, -0x326172a9, RZ ;  /* 0xcd9e8d5724007827 */ /* 0x040fe200078e00ff */
[----:B------:R-:W-:Y:S01]  /*0880*/  LOP3.LUT R37, R33, UR20, R30, 0x96, !PT ;  /* 0x0000001421257c12 */ /* 0x000fe2000f8e961e */
[--C-:B------:R-:W-:Y:S02]  /*0890*/  HADD2.F32 R30, -RZ, R26.reuse.H0_H0 ;  /* 0x2000001aff1e7230 */ /* 0x100fe40000004100 */
[----:B------:R-:W-:Y:S01]  /*08a0*/  IMAD R36, R36, -0x326172a9, RZ ;  /* 0xcd9e8d5724247824 */ /* 0x000fe200078e02ff */
[----:B------:R-:W-:Y:S01]  /*08b0*/  LOP3.LUT R40, R0, UR19, R29, 0x96, !PT ;  /* 0x0000001300287c12 */ /* 0x000fe2000f8e961d */
[----:B------:R-:W-:Y:S01]  /*08c0*/  IMAD R32, R31, -0x2daee0ad, RZ ;  /* 0xd2511f531f207824 */ /* 0x000fe200078e02ff */
[----:B------:R-:W-:Y:S01]  /*08d0*/  HADD2.F32 R31, -RZ, R26.H1_H1 ;  /* 0x3000001aff1f7230 */ /* 0x000fe20000004100 */
[----:B------:R-:W-:Y:S01]  /*08e0*/  IMAD.HI.U32 R35, R37, -0x326172a9, RZ ;  /* 0xcd9e8d5725237827 */ /* 0x000fe200078e00ff */
[----:B------:R-:W-:-:S02]  /*08f0*/  HADD2.F32 R26, -RZ, R27.H0_H0 ;  /* 0x2000001bff1a7230 */ /* 0x000fc40000004100 */
[----:B------:R-:W-:Y:S01]  /*0900*/  HADD2.F32 R33, -RZ, R27.H1_H1 ;  /* 0x3000001bff217230 */ /* 0x000fe20000004100 */
[----:B------:R-:W-:Y:S01]  /*0910*/  IMAD.HI.U32 R39, R40, -0x2daee0ad, RZ ;  /* 0xd2511f5328277827 */ /* 0x000fe200078e00ff */
[----:B------:R-:W-:Y:S01]  /*0920*/  LOP3.LUT R54, R35, UR21, R36, 0x96, !PT ;  /* 0x0000001523367c12 */ /* 0x000fe2000f8e9624 */
[----:B------:R-:W-:Y:S02]  /*0930*/  HADD2.F32 R27, -RZ, R16.H0_H0 ;  /* 0x20000010ff1b7230 */ /* 0x000fe40000004100 */
[----:B------:R-:W-:Y:S01]  /*0940*/  IMAD R16, R37, -0x326172a9, RZ ;  /* 0xcd9e8d5725107824 */ /* 0x000fe200078e02ff */
[----:B------:R-:W-:Y:S01]  /*0950*/  LOP3.LUT R44, R39, UR22, R32, 0x96, !PT ;  /* 0x00000016272c7c12 */ /* 0x000fe2000f8e9620 */
[--C-:B------:R-:W-:Y:S01]  /*0960*/  HADD2.F32 R32, -RZ, R17.reuse.H0_H0 ;  /* 0x20000011ff207230 */ /* 0x100fe20000004100 */
[----:B------:R-:W-:Y:S01]  /*0970*/  IMAD.WIDE.U32 R54, R54, -0x2daee0ad, RZ ;  /* 0xd2511f5336367825 */ /* 0x000fe200078e00ff */
[----:B------:R-:W-:Y:S02]  /*0980*/  HADD2.F32 R36, -RZ, R17.H1_H1 ;  /* 0x30000011ff247230 */ /* 0x000fe40000004100 */
[--C-:B------:R-:W-:Y:S01]  /*0990*/  HADD2.F32 R37, -RZ, R19.reuse.H0_H0 ;  /* 0x20000013ff257230 */ /* 0x100fe20000004100 */
[----:B------:R-:W-:Y:S01]  /*09a0*/  IMAD.HI.U32 R17, R44, -0x326172a9, RZ ;  /* 0xcd9e8d572c117827 */ /* 0x000fe200078e00ff */
[----:B------:R-:W-:-:S02]  /*09b0*/  HADD2.F32 R39, -RZ, R19.H1_H1 ;  /* 0x30000013ff277230 */ /* 0x000fc40000004100 */
[--C-:B------:R-:W-:Y:S01]  /*09c0*/  HADD2.F32 R0, -RZ, R24.reuse.H0_H0 ;  /* 0x20000018ff007230 */ /* 0x100fe20000004100 */
[----:B------:R-:W-:Y:S01]  /*09d0*/  IMAD R19, R40, -0x2daee0ad, RZ ;  /* 0xd2511f5328137824 */ /* 0x000fe200078e02ff */
[----:B------:R-:W-:Y:S01]  /*09e0*/  LOP3.LUT R16, R17, UR23, R16, 0x96, !PT ;  /* 0x0000001711107c12 */ /* 0x000fe2000f8e9610 */
[----:B------:R-:W-:Y:S01]  /*09f0*/  IMAD R21, R44, -0x326172a9, RZ ;  /* 0xcd9e8d572c157824 */ /* 0x000fe200078e02ff */
[----:B------:R-:W-:Y:S01]  /*0a00*/  HADD2.F32 R29, -RZ, R24.H1_H1 ;  /* 0x30000018ff1d7230 */ /* 0x000fe20000004100 */
[----:B------:R-:W-:Y:S01]  /*0a10*/  IMAD.MOV.U32 R49, RZ, RZ, RZ ;  /* 0x000000ffff317224 */ /* 0x000fe200078e00ff */
[----:B------:R-:W-:Y:S01]  /*0a20*/  LOP3.LUT R19, R55, UR24, R19, 0x96, !PT ;  /* 0x0000001837137c12 */ /* 0x000fe2000f8e9613 */
[C---:B------:R-:W-:Y:S01]  /*0a30*/  IMAD.HI.U32 R17, R16.reuse, -0x2daee0ad, RZ ;  /* 0xd2511f5310117827 */ /* 0x040fe200078e00ff */
[--C-:B------:R-:W-:Y:S02]  /*0a40*/  HADD2.F32 R24, -RZ, R25.reuse.H0_H0 ;  /* 0x20000019ff187230 */ /* 0x100fe40000004100 */
[----:B------:R-:W-:Y:S01]  /*0a50*/  HADD2.F32 R25, -RZ, R25.H1_H1 ;  /* 0x30000019ff197230 */ /* 0x000fe20000004100 */
[----:B------:R-:W-:Y:S01]  /*0a60*/  IMAD.WIDE.U32 R52, R19, -0x326172a9, RZ ;  /* 0xcd9e8d5713347825 */ /* 0x000fe200078e00ff */
[----:B------:R-:W-:Y:S01]  /*0a70*/  HADD2.F32 R35, -RZ, R18.H0_H0 ;  /* 0x20000012ff237230 */ /* 0x000fe20000004100 */
[----:B------:R-:W-:Y:S01]  /*0a80*/  LOP3.LUT R54, R17, UR26, R54, 0x96, !PT ;  /* 0x0000001a11367c12 */ /* 0x000fe2000f8e9636 */
[----:B------:R-:W-:Y:S01]  /*0a90*/  HADD2.F32 R40, -RZ, R20.H0_H0 ;  /* 0x20000014ff287230 */ /* 0x000fe20000004100 */
[----:B------:R-:W-:Y:S01]  /*0aa0*/  IMAD R50, R16, -0x2daee0ad, RZ ;  /* 0xd2511f5310327824 */ /* 0x000fe200078e02ff */
[----:B------:R-:W-:Y:S01]  /*0ab0*/  HADD2.F32 R44, -RZ, R23.H0_H0 ;  /* 0x20000017ff2c7230 */ /* 0x000fe20000004100 */
[----:B------:R-:W-:-:S02]  /*0ac0*/  LOP3.LUT R53, R53, UR25, R21, 0x96, !PT ;  /* 0x0000001935357c12 */ /* 0x000fc4000f8e9615 */
.L_x_2136:
[----:B------:R-:W-:Y:S02]  /*0ad0*/  ISETP.NE.U32.AND P0, PT, RZ, c[0x0][0x1c0], PT ;  /* 0x00007000ff007a0c */ /* 0x000fe40003f05070 */
[----:B------:R-:W-:-:S02]  /*0ae0*/  ISETP.NE.AND P1, PT, R15, RZ, PT ;  /* 0x000000ff0f00720c */ /* 0x000fc40003f25270 */
        /* <DEDUP_REMOVED lines=13> */
[----:B--2---:R-:W-:Y:S01]  /*0bc0*/  @P0 HADD2.F32 R72, -RZ, R20.H0_H0 ;  /* 0x20000014ff480230 */ /* 0x004fe20000004100 */
[----:B------:R-:W-:Y:S05]  /*0bd0*/  @!P1 BRA `(.L_x_2014) ;  /* 0x00002c0000009947 */ /* 0x000fea0003800000 */
[----:B------:R-:W-:Y:S01]  /*0be0*/  ISETP.NE.U32.AND P0, PT, RZ, c[0x0][0x180], PT ;  /* 0x00006000ff007a0c */ /* 0x000fe20003f05070 */
[----:B------:R-:W-:-:S03]  /*0bf0*/  HFMA2.MMA R75, -RZ, RZ, 0, 9.5367431640625e-07 ;  /* 0x00000010ff4b7435 */ /* 0x000fc600000001ff */
[----:B------:R-:W-:-:S07]  /*0c00*/  ISETP.NE.AND.EX P0, PT, RZ, c[0x0][0x184], PT, P0 ;  /* 0x00006100ff007a0c */ /* 0x000fce0003f05300 */
[----:B------:R-:W-:-:S06]  /*0c10*/  IMAD.WIDE.U32 R20, R48, R75, c[0x0][0x170] ;  /* 0x00005c0030147625 */ /* 0x000fcc00078e004b */
[----:B------:R-:W-:Y:S01]  /*0c20*/  @P0 IMAD.WIDE.U32 R76, R48, R75, c[0x0][0x180] ;  /* 0x00006000304c0625 */ /* 0x000fe200078e004b */
[----:B------:R-:W5:Y:S04]  /*0c30*/  LDG.E.128 R20, [R20.64] ;  /* 0x0000000614147981 */ /* 0x000f68000c1e1d00 */
        /* <DEDUP_REMOVED lines=13> */
.L_x_2016:
[----:B0-----:R-:W-:Y:S02]  /*0d10*/  IMAD.MOV.U32 R57, RZ, RZ, R52 ;  /* 0x000000ffff397224 */ /* 0x001fe400078e0034 */
.L_x_2017:
[----:B------:R-:W-:Y:S05]  /*0d20*/  BSYNC B2 ;  /* 0x0000000000027941 */ /* 0x000fea0003800000 */
.L_x_2015:
        /* <DEDUP_REMOVED lines=16> */
.L_x_2021:
[----:B------:R-:W-:Y:S05]  /*0e30*/  BSYNC B3 ;  /* 0x0000000000037941 */ /* 0x000fea0003800000 */
.L_x_2020:
        /* <DEDUP_REMOVED lines=42> */
.L_x_2019:
[----:B------:R-:W-:Y:S05]  /*10e0*/  BSYNC B2 ;  /* 0x0000000000027941 */ /* 0x000fea0003800000 */
.L_x_2018:
[----:B------:R-:W0:Y:S01]  /*10f0*/  I2F.U32 R51, R57 ;  /* 0x0000003900337306 */ /* 0x000e220000201000 */
[----:B------:R-:W-:Y:S01]  /*1100*/  HFMA2.MMA R70, -RZ, RZ, 0.1171875, 0 ;  /* 0x2f800000ff467435 */ /* 0x000fe200000001ff */
[----:B-----5:R-:W-:Y:S01]  /*1110*/  HADD2.F32 R61, -RZ, R20.H0_H0 ;  /* 0x20000014ff3d7230 */ /* 0x020fe20000004100 */
[----:B------:R-:W-:Y:S01]  /*1120*/  ISETP.NE.AND P1, PT, R59, 0x1, PT ;  /* 0x000000013b00780c */ /* 0x000fe20003f25270 */
[----:B------:R-:W-:Y:S01]  /*1130*/  @P0 HADD2.F32 R65, -RZ, R16.H0_H0 ;  /* 0x20000010ff410230 */ /* 0x000fe20000004100 */
[----:B------:R-:W-:Y:S02]  /*1140*/  BSSY B2, `(.L_x_2022) ;  /* 0x0000013000027945 */ /* 0x000fe40003800000 */
[----:B------:R-:W-:-:S04]  /*1150*/  FMUL.FTZ R61, R61, R72 ;  /* 0x000000483d3d7220 */ /* 0x000fc80000410000 */
[----:B------:R-:W-:Y:S02]  /*1160*/  FMUL.FTZ R61, R61, c[0x0][0x1e8] ;  /* 0x00007a003d3d7a20 */ /* 0x000fe40000410000 */
[----:B0-----:R-:W-:-:S05]  /*1170*/  FFMA.FTZ R51, R51, R70, 1.1641532182693481445e-10 ;  /* 0x2f00000033337423 */ /* 0x001fca0000010046 */
[----:B------:R-:W-:Y:S02]  /*1180*/  FSETP.GTU.FTZ.AND P2, PT, R51, c[0x0][0x1e4], PT ;  /* 0x0000790033007a0b */ /* 0x000fe40003f5c000 */
[----:B------:R-:W-:Y:S02]  /*1190*/  IADD3 R51, R59, 0x1, RZ ;  /* 0x000000013b337810 */ /* 0x000fe40007ffe0ff */
        /* <DEDUP_REMOVED lines=12> */
.L_x_2023:
[----:B------:R-:W-:Y:S02]  /*1260*/  IMAD.MOV.U32 R57, RZ, RZ, R52 ;  /* 0x000000ffff397224 */ /* 0x000fe400078e0034 */
.L_x_2024:
[----:B------:R-:W-:Y:S05]  /*1270*/  BSYNC B2 ;  /* 0x0000000000027941 */ /* 0x000fea0003800000 */
.L_x_2022:
        /* <DEDUP_REMOVED lines=16> */
.L_x_2028:
[----:B------:R-:W-:Y:S05]  /*1380*/  BSYNC B3 ;  /* 0x0000000000037941 */ /* 0x000fea0003800000 */
.L_x_2027:
        /* <DEDUP_REMOVED lines=42> */
.L_x_2026:
[----:B------:R-:W-:Y:S05]  /*1630*/  BSYNC B2 ;  /* 0x0000000000027941 */ /* 0x000fea0003800000 */
.L_x_2025:
[----:B------:R-:W0:Y:S01]  /*1640*/  I2F.U32 R57, R57 ;  /* 0x0000003900397306 */ /* 0x000e220000201000 */
[----:B------:R-:W-:Y:S01]  /*1650*/  HADD2.F32 R59, -RZ, R20.H1_H1 ;  /* 0x30000014ff3b7230 */ /* 0x000fe20000004100 */
[C---:B------:R-:W-:Y:S01]  /*1660*/  ISETP.NE.AND P1, PT, R51.reuse, 0x1, PT ;  /* 0x000000013300780c */ /* 0x040fe20003f25270 */
[----:B------:R-:W-:Y:S01]  /*1670*/  @P0 HADD2.F32 R66, -RZ, R16.H1_H1 ;  /* 0x30000010ff420230 */ /* 0x000fe20000004100 */
[----:B------:R-:W-:Y:S01]  /*1680*/  BSSY B2, `(.L_x_2029) ;  /* 0x0000013000027945 */ /* 0x000fe20003800000 */
[----:B------:R-:W-:Y:S01]  /*1690*/  IADD3 R62, R51, 0x1, RZ ;  /* 0x00000001333e7810 */ /* 0x000fe20007ffe0ff */
[----:B------:R-:W-:-:S04]  /*16a0*/  FMUL.FTZ R59, R59, R72 ;  /* 0x000000483b3b7220 */ /* 0x000fc80000410000 */
[----:B------:R-:W-:Y:S02]  /*16b0*/  FMUL.FTZ R59, R59, c[0x0][0x1e8] ;  /* 0x00007a003b3b7a20 */ /* 0x000fe40000410000 */
[----:B0-----:R-:W-:-:S05]  /*16c0*/  FFMA.FTZ R20, R57, R70, 1.1641532182693481445e-10 ;  /* 0x2f00000039147423 */ /* 0x001fca0000010046 */
[----:B------:R-:W-:-:S04]  /*16d0*/  FSETP.GTU.FTZ.AND P2, PT, R20, c[0x0][0x1e4], PT ;  /* 0x0000790014007a0b */ /* 0x000fc80003f5c000 */
        /* <DEDUP_REMOVED lines=12> */
.L_x_2030:
[----:B------:R-:W-:Y:S02]  /*17a0*/  MOV R61, R52 ;  /* 0x00000034003d7202 */ /* 0x000fe40000000f00 */
.L_x_2031:
[----:B------:R-:W-:Y:S05]  /*17b0*/  BSYNC B2 ;  /* 0x0000000000027941 */ /* 0x000fea0003800000 */
.L_x_2029:
        /* <DEDUP_REMOVED lines=16> */
.L_x_2035:
[----:B------:R-:W-:Y:S05]  /*18c0*/  BSYNC B3 ;  /* 0x0000000000037941 */ /* 0x000fea0003800000 */
.L_x_2034:
        /* <DEDUP_REMOVED lines=42> */
.L_x_2033:
[----:B------:R-:W-:Y:S05]  /*1b70*/  BSYNC B2 ;  /* 0x0000000000027941 */ /* 0x000fea0003800000 */
.L_x_2032:
[----:B------:R-:W0:Y:S01]  /*1b80*/  I2F.U32 R51, R61 ;  /* 0x0000003d00337306 */ /* 0x000e220000201000 */
[----:B------:R-:W-:Y:S01]  /*1b90*/  HADD2.F32 R57, -RZ, R21.H0_H0 ;  /* 0x20000015ff397230 */ /* 0x000fe20000004100 */
        /* <DEDUP_REMOVED lines=19> */
.L_x_2037:
[----:B------:R-:W-:Y:S02]  /*1cd0*/  IMAD.MOV.U32 R61, RZ, RZ, R52 ;  /* 0x000000ffff3d7224 */ /* 0x000fe400078e0034 */
.L_x_2038:
[----:B------:R-:W-:Y:S05]  /*1ce0*/  BSYNC B2 ;  /* 0x0000000000027941 */ /* 0x000fea0003800000 */
.L_x_2036:
        /* <DEDUP_REMOVED lines=16> */
.L_x_2042:
[----:B------:R-:W-:Y:S05]  /*1df0*/  BSYNC B3 ;  /* 0x0000000000037941 */ /* 0x000fea0003800000 */
.L_x_2041:
        /* <DEDUP_REMOVED lines=42> */
.L_x_2040:
[----:B------:R-:W-:Y:S05]  /*20a0*/  BSYNC B2 ;  /* 0x0000000000027941 */ /* 0x000fea0003800000 */
.L_x_2039:
[----:B------:R-:W0:Y:S01]  /*20b0*/  I2F.U32 R61, R61 ;  /* 0x0000003d003d7306 */ /* 0x000e220000201000 */
[----:B------:R-:W-:Y:S01]  /*20c0*/  HADD2.F32 R65, -RZ, R21.H1_H1 ;  /* 0x30000015ff417230 */ /* 0x000fe20000004100 */
[----:B------:R-:W-:Y:S01]  /*20d0*/  ISETP.NE.AND P3, PT, R51, 0x1, PT ;  /* 0x000000013300780c */ /* 0x000fe20003f65270 */
[----:B------:R-:W-:Y:S03]  /*20e0*/  BSSY B2, `(.L_x_2043) ;  /* 0x0000013000027945 */ /* 0x000fe60003800000 */
[----:B------:R-:W-:-:S04]  /*20f0*/  FMUL.FTZ R65, R65, R72 ;  /* 0x0000004841417220 */ /* 0x000fc80000410000 */
[----:B------:R-:W-:Y:S02]  /*2100*/  FMUL.FTZ R65, R65, c[0x0][0x1e8] ;  /* 0x00007a0041417a20 */ /* 0x000fe40000410000 */
[----:B0-----:R-:W-:-:S05]  /*2110*/  FFMA.FTZ R21, R61, R70, 1.1641532182693481445e-10 ;  /* 0x2f0000003d157423 */ /* 0x001fca0000010046 */
[----:B------:R-:W-:Y:S01]  /*2120*/  FSETP.GTU.FTZ.AND P2, PT, R21, c[0x0][0x1e4], PT ;  /* 0x0000790015007a0b */ /* 0x000fe20003f5c000 */
[----:B------:R-:W-:-:S03]  /*2130*/  @P0 HADD2.F32 R21, -RZ, R17.H1_H1 ;  /* 0x30000011ff150230 */ /* 0x000fc60000004100 */
        /* <DEDUP_REMOVED lines=12> */
.L_x_2044:
[----:B------:R-:W-:Y:S02]  /*2200*/  IMAD.MOV.U32 R21, RZ, RZ, R52 ;  /* 0x000000ffff157224 */ /* 0x000fe400078e0034 */
.L_x_2045:
[----:B------:R-:W-:Y:S05]  /*2210*/  BSYNC B2 ;  /* 0x0000000000027941 */ /* 0x000fea0003800000 */
.L_x_2043:
        /* <DEDUP_REMOVED lines=16> */
.L_x_2049:
[----:B------:R-:W-:Y:S05]  /*2320*/  BSYNC B3 ;  /* 0x0000000000037941 */ /* 0x000fea0003800000 */
.L_x_2048:
        /* <DEDUP_REMOVED lines=42> */
.L_x_2047:
[----:B------:R-:W-:Y:S05]  /*25d0*/  BSYNC B2 ;  /* 0x0000000000027941 */ /* 0x000fea0003800000 */
.L_x_2046:
        /* <DEDUP_REMOVED lines=21> */
.L_x_2051:
[----:B------:R-:W-:Y:S02]  /*2730*/  MOV R21, R52 ;  /* 0x0000003400157202 */ /* 0x000fe40000000f00 */
.L_x_2052:
[----:B------:R-:W-:Y:S05]  /*2740*/  BSYNC B2 ;  /* 0x0000000000027941 */ /* 0x000fea0003800000 */
.L_x_2050:
        /* <DEDUP_REMOVED lines=16> */
.L_x_2056:
[----:B------:R-:W-:Y:S05]  /*2850*/  BSYNC B3 ;  /* 0x0000000000037941 */ /* 0x000fea0003800000 */
.L_x_2055:
        /* <DEDUP_REMOVED lines=41> */
[----:B------:R-:W-:Y:S02]  /*2af0*/  IMAD.MOV.U32 R51, RZ, RZ, RZ ;  /* 0x000000ffff337224 */ /* 0x000fe400078e00ff */
.L_x_2054:
[----:B------:R-:W-:Y:S05]  /*2b00*/  BSYNC B2 ;  /* 0x0000000000027941 */ /* 0x000fea0003800000 */
.L_x_2053:
[----:B------:R-:W0:Y:S01]  /*2b10*/  I2F.U32 R21, R21 ;  /* 0x0000001500157306 */ /* 0x000e220000201000 */
[----:B------:R-:W-:Y:S01]  /*2b20*/  HADD2.F32 R65, -RZ, R22.H1_H1 ;  /* 0x30000016ff417230 */ /* 0x000fe20000004100 */
[----:B------:R-:W-:Y:S01]  /*2b30*/  ISETP.NE.AND P5, PT, R51, 0x1, PT ;  /* 0x000000013300780c */ /* 0x000fe20003fa5270 */
[----:B------:R-:W-:Y:S01]  /*2b40*/  @P0 HADD2.F32 R77, -RZ, R18.H1_H1 ;  /* 0x30000012ff4d0230 */ /* 0x000fe20000004100 */
        /* <DEDUP_REMOVED lines=17> */
.L_x_2058:
[----:B------:R-:W-:Y:S02]  /*2c60*/  IMAD.MOV.U32 R21, RZ, RZ, R52 ;  /* 0x000000ffff157224 */ /* 0x000fe400078e0034 */
.L_x_2059:
[----:B------:R-:W-:Y:S05]  /*2c70*/  BSYNC B2 ;  /* 0x0000000000027941 */ /* 0x000fea0003800000 */
.L_x_2057:
        /* <DEDUP_REMOVED lines=16> */
.L_x_2063:
[----:B------:R-:W-:Y:S05]  /*2d80*/  BSYNC B3 ;  /* 0x0000000000037941 */ /* 0x000fea0003800000 */
.L_x_2062:
[----:B------:R-:W-:Y:S01]  /*2d90*/  IMAD.HI.U32 R51, R13, -0x326172a9, RZ ;  /* 0xcd9e8d570d337827 */ /* 0x000fe200078e00ff */
[----:B------:R-:W-:-:S03]  /*2da0*/  LOP3.LUT R22, R22, UR5, R49, 0x96, !PT ;  /* 0x0000000516167c12 */ /* 0x000fc6000f8e9631 */
[----:B------:R-:W-:Y:S01]  /*2db0*/  IMAD R65, R13, -0x326172a9, RZ ;  /* 0xcd9e8d570d417824 */ /* 0x000fe200078e02ff */
[----:B------:R-:W-:Y:S01]  /*2dc0*/  LOP3.LUT R51, R51, UR4, R10, 0x96, !PT ;  /* 0x0000000433337c12 */ /* 0x000fe2000f8e960a */
[----:B------:R-:W-:Y:S01]  /*2dd0*/  IMAD.WIDE.U32 R52, R22, -0x326172a9, RZ ;  /* 0xcd9e8d5716347825 */ /* 0x000fe200078e00ff */
[----:B------:R-:W-:-:S03]  /*2de0*/  HFMA2.MMA R22, -RZ, RZ, 0, 0 ;  /* 0x00000000ff167435 */ /* 0x000fc600000001ff */
        /* <DEDUP_REMOVED lines=36> */
.L_x_2061:
[----:B------:R-:W-:Y:S05]  /*3030*/  BSYNC B2 ;  /* 0x0000000000027941 */ /* 0x000fea0003800000 */
.L_x_2060:
        /* <DEDUP_REMOVED lines=21> */
.L_x_2065:
[----:B------:R-:W-:Y:S02]  /*3190*/  IMAD.MOV.U32 R21, RZ, RZ, R52 ;  /* 0x000000ffff157224 */ /* 0x000fe400078e0034 */
.L_x_2066:
[----:B------:R-:W-:Y:S05]  /*31a0*/  BSYNC B2 ;  /* 0x0000000000027941 */ /* 0x000fea0003800000 */
.L_x_2064:
        /* <DEDUP_REMOVED lines=18> */
.L_x_2070:
[----:B------:R-:W-:Y:S05]  /*32d0*/  BSYNC B3 ;  /* 0x0000000000037941 */ /* 0x000fea0003800000 */
.L_x_2069:
        /* <DEDUP_REMOVED lines=42> */
.L_x_2068:
[----:B------:R-:W-:Y:S05]  /*3580*/  BSYNC B2 ;  /* 0x0000000000027941 */ /* 0x000fea0003800000 */
.L_x_2067:
[----:B------:R-:W0:Y:S01]  /*3590*/  I2F.U32 R21, R21 ;  /* 0x0000001500157306 */ /* 0x000e220000201000 */
[----:B------:R-:W-:Y:S01]  /*35a0*/  HADD2.F32 R23, -RZ, R23.H1_H1 ;  /* 0x30000017ff177230 */ /* 0x000fe20000004100 */
[----:B------:R-:W-:Y:S01]  /*35b0*/  SEL R78, RZ, 0x100, P4 ;  /* 0x00000100ff4e7807 */ /* 0x000fe20002000000 */
[----:B------:R-:W-:Y:S01]  /*35c0*/  @P0 HADD2.F32 R77, -RZ, R19.H1_H1 ;  /* 0x30000013ff4d0230 */ /* 0x000fe20000004100 */
[----:B------:R-:W-:Y:S01]  /*35d0*/  SEL R76, RZ, 0x1, P2 ;  /* 0x00000001ff4c7807 */ /* 0x000fe20001000000 */
[----:B------:R-:W-:Y:S01]  /*35e0*/  IMAD.WIDE.U32 R74, R48, R75, c[0x0][0x188] ;  /* 0x00006200304a7625 */ /* 0x000fe200078e004b */
[----:B------:R-:W-:-:S03]  /*35f0*/  F2FP.PACK_AB R22, R66, R61 ;  /* 0x0000003d4216723e */ /* 0x000fc600000000ff */
[----:B------:R-:W-:-:S04]  /*3600*/  FMUL.FTZ R23, R23, R72 ;  /* 0x0000004817177220 */ /* 0x000fc80000410000 */
[----:B------:R-:W-:Y:S02]  /*3610*/  FMUL.FTZ R23, R23, c[0x0][0x1e8] ;  /* 0x00007a0017177a20 */ /* 0x000fe40000410000 */
[----:B0-----:R-:W-:Y:S01]  /*3620*/  FFMA.FTZ R70, R21, R70, 1.1641532182693481445e-10 ;  /* 0x2f00000015467423 */ /* 0x001fe20000010046 */
[----:B------:R-:W-:-:S04]  /*3630*/  F2FP.PACK_AB R21, R62, R57 ;  /* 0x000000393e15723e */ /* 0x000fc800000000ff */
[----:B------:R-:W-:-:S04]  /*3640*/  FSETP.GTU.FTZ.AND P6, PT, R70, c[0x0][0x1e4], PT ;  /* 0x0000790046007a0b */ /* 0x000fc80003fdc000 */
[----:B------:R-:W-:-:S05]  /*3650*/  FSEL R70, R23, RZ, !P6 ;  /* 0x000000ff17467208 */ /* 0x000fca0007000000 */
[----:B------:R-:W-:Y:S01]  /*3660*/  @P0 FADD.FTZ R70, R77, R70 ;  /* 0x000000464d460221 */ /* 0x000fe20000010000 */
[----:B------:R-:W-:Y:S02]  /*3670*/  ISETP.NE.AND P0, PT, R73, RZ, PT ;  /* 0x000000ff4900720c */ /* 0x000fe40003f05270 */
[----:B------:R-:W-:Y:S02]  /*3680*/  SEL R73, RZ, 0x10000, P5 ;  /* 0x00010000ff497807 */ /* 0x000fe40002800000 */
[----:B------:R-:W-:Y:S02]  /*3690*/  SEL R77, RZ, 0x1000000, P6 ;  /* 0x01000000ff4d7807 */ /* 0x000fe40003000000 */
[----:B------:R-:W-:Y:S02]  /*36a0*/  ISETP.NE.AND P5, PT, R20, RZ, PT ;  /* 0x000000ff1400720c */ /* 0x000fe40003fa5270 */
[----:B------:R-:W-:Y:S01]  /*36b0*/  LOP3.LUT R78, R78, R77, R73, 0xfe, !PT ;  /* 0x0000004d4e4e7212 */ /* 0x000fe200078efe49 */
[----:B------:R-:W-:Y:S01]  /*36c0*/  IMAD.WIDE.U32 R76, R76, 0x1000000, RZ ;  /* 0x010000004c4c7825 */ /* 0x000fe200078e00ff */
[----:B------:R-:W-:-:S02]  /*36d0*/  SEL R73, RZ, 0x1, P3 ;  /* 0x00000001ff497807 */ /* 0x000fc40001800000 */
[----:B------:R-:W-:Y:S02]  /*36e0*/  F2FP.PACK_AB R20, R59, R46 ;  /* 0x0000002e3b14723e */ /* 0x000fe400000000ff */
[----:B------:R-:W-:Y:S02]  /*36f0*/  F2FP.PACK_AB R23, R70, R65 ;  /* 0x000000414617723e */ /* 0x000fe400000000ff */
[----:B------:R-:W-:Y:S02]  /*3700*/  LOP3.LUT R73, R77, R78, R73, 0xfe, !PT ;  /* 0x0000004e4d497212 */ /* 0x000fe400078efe49 */
[----:B------:R-:W-:Y:S01]  /*3710*/  SEL R77, RZ, 0x1, P1 ;  /* 0x00000001ff4d7807 */ /* 0x000fe20000800000 */
[----:B------:R0:W-:Y:S01]  /*3720*/  STG.E.128 [R74.64], R20 ;  /* 0x000000144a007986 */ /* 0x0001e2000c101d06 */
[----:B------:R-:W-:-:S03]  /*3730*/  SEL R78, RZ, 0x1, P5 ;  /* 0x00000001ff4e7807 */ /* 0x000fc60002800000 */
[----:B0-----:R-:W-:Y:S01]  /*3740*/  IMAD.WIDE.U32 R74, R77, 0x10000, RZ ;  /* 0x000100004d4a7825 */ /* 0x001fe200078e00ff */
[----:B------:R-:W-:-:S03]  /*3750*/  SEL R23, RZ, 0x1, P0 ;  /* 0x00000001ff177807 */ /* 0x000fc60000000000 */
[----:B------:R-:W-:-:S05]  /*3760*/  IMAD.WIDE.U32 R20, R78, 0x100, RZ ;  /* 0x000001004e147825 */ /* 0x000fca00078e00ff */
[----:B------:R-:W-:Y:S01]  /*3770*/  LOP3.LUT R21, R21, R73, R75, 0xfe, !PT ;  /* 0x0000004915157212 */ /* 0x000fe200078efe4b */
[----:B------:R-:W-:Y:S01]  /*3780*/  HFMA2.MMA R73, -RZ, RZ, 0, 4.76837158203125e-07 ;  /* 0x00000008ff497435 */ /* 0x000fe200000001ff */
[----:B------:R-:W-:-:S04]  /*3790*/  LOP3.LUT R76, R20, R76, R74, 0xfe, !PT ;  /* 0x0000004c144c7212 */ /* 0x000fc800078efe4a */
[----:B------:R-:W-:-:S05]  /*37a0*/  LOP3.LUT R20, R76, R23, RZ, 0xfc, !PT ;  /* 0x000000174c147212 */ /* 0x000fca00078efcff */
[C---:B------:R-:W-:Y:S01]  /*37b0*/  IMAD.WIDE.U32 R22, R48.reuse, R73, c[0x0][0x190] ;  /* 0x0000640030167625 */ /* 0x040fe200078e0049 */
[----:B------:R-:W-:-:S04]  /*37c0*/  IADD3 R73, R48, 0x20, RZ ;  /* 0x0000002030497810 */ /* 0x000fc80007ffe0ff */
[----:B------:R0:W-:Y:S03]  /*37d0*/  STG.E.64 [R22.64], R20 ;  /* 0x0000001416007986 */ /* 0x0001e6000c101b06 */
.L_x_2014:
[----:B------:R-:W-:Y:S05]  /*37e0*/  BSYNC B1 ;  /* 0x0000000000017941 */ /* 0x000fea0003800000 */
.L_x_2013:
        /* <DEDUP_REMOVED lines=23> */
.L_x_2074:
[----:B0-----:R-:W-:Y:S02]  /*3960*/  IMAD.MOV.U32 R58, RZ, RZ, R52 ;  /* 0x000000ffff3a7224 */ /* 0x001fe400078e0034 */
.L_x_2075:
[----:B------:R-:W-:Y:S05]  /*3970*/  BSYNC B2 ;  /* 0x0000000000027941 */ /* 0x000fea0003800000 */
.L_x_2073:
        /* <DEDUP_REMOVED lines=16> */
.L_x_2079:
[----:B------:R-:W-:Y:S05]  /*3a80*/  BSYNC B3 ;  /* 0x0000000000037941 */ /* 0x000fea0003800000 */
.L_x_2078:
        /* <DEDUP_REMOVED lines=42> */
.L_x_2077:
[----:B------:R-:W-:Y:S05]  /*3d30*/  BSYNC B2 ;  /* 0x0000000000027941 */ /* 0x000fea0003800000 */
.L_x_2076:
[----:B------:R-:W0:Y:S01]  /*3d40*/  I2F.U32 R58, R58 ;  /* 0x0000003a003a7306 */ /* 0x000e220000201000 */
[----:B-----5:R-:W-:Y:S01]  /*3d50*/  HADD2.F32 R55, -RZ, R20.H0_H0 ;  /* 0x20000014ff377230 */ /* 0x020fe20000004100 */
[----:B------:R-:W-:Y:S01]  /*3d60*/  IMAD.MOV.U32 R69, RZ, RZ, 0x2f800000 ;  /* 0x2f800000ff457424 */ /* 0x000fe200078e00ff */
[----:B------:R-:W-:Y:S01]  /*3d70*/  ISETP.NE.AND P1, PT, R63, 0x1, PT ;  /* 0x000000013f00780c */ /* 0x000fe20003f25270 */
[----:B------:R-:W-:Y:S01]  /*3d80*/  @P0 HADD2.F32 R60, -RZ, R16.H0_H0 ;  /* 0x20000010ff3c0230 */ /* 0x000fe20000004100 */
[----:B------:R-:W-:Y:S01]  /*3d90*/  BSSY B2, `(.L_x_2080) ;  /* 0x0000013000027945 */ /* 0x000fe20003800000 */
        /* <DEDUP_REMOVED lines=17> */
.L_x_2081:
[----:B------:R-:W-:Y:S02]  /*3eb0*/  IMAD.MOV.U32 R60, RZ, RZ, R52 ;  /* 0x000000ffff3c7224 */ /* 0x000fe400078e0034 */
.L_x_2082:
[----:B------:R-:W-:Y:S05]  /*3ec0*/  BSYNC B2 ;  /* 0x0000000000027941 */ /* 0x000fea0003800000 */
.L_x_2080:
        /* <DEDUP_REMOVED lines=16> */
.L_x_2086:
[----:B------:R-:W-:Y:S05]  /*3fd0*/  BSYNC B3 ;  /* 0x0000000000037941 */ /* 0x000fea0003800000 */
.L_x_2085:
        /* <DEDUP_REMOVED lines=42> */
.L_x_2084:
[----:B------:R-:W-:Y:S05]  /*4280*/  BSYNC B2 ;  /* 0x0000000000027941 */ /* 0x000fea0003800000 */
.L_x_2083:
        /* <DEDUP_REMOVED lines=22> */
.L_x_2088:
[----:B------:R-:W-:Y:S02]  /*43f0*/  IMAD.MOV.U32 R63, RZ, RZ, R52 ;  /* 0x000000ffff3f7224 */ /* 0x000fe400078e0034 */
.L_x_2089:
[----:B------:R-:W-:Y:S05]  /*4400*/  BSYNC B2 ;  /* 0x0000000000027941 */ /* 0x000fea0003800000 */
.L_x_2087:
        /* <DEDUP_REMOVED lines=16> */
.L_x_2093:
[----:B------:R-:W-:Y:S05]  /*4510*/  BSYNC B3 ;  /* 0x0000000000037941 */ /* 0x000fea0003800000 */
.L_x_2092:
        /* <DEDUP_REMOVED lines=42> */
.L_x_2091:
[----:B------:R-:W-:Y:S05]  /*47c0*/  BSYNC B2 ;  /* 0x0000000000027941 */ /* 0x000fea0003800000 */
.L_x_2090:
        /* <DEDUP_REMOVED lines=21> */
.L_x_2095:
[----:B------:R-:W-:Y:S02]  /*4920*/  MOV R64, R52 ;  /* 0x0000003400407202 */ /* 0x000fe40000000f00 */
.L_x_2096:
[----:B------:R-:W-:Y:S05]  /*4930*/  BSYNC B2 ;  /* 0x0000000000027941 */ /* 0x000fea0003800000 */
.L_x_2094:
        /* <DEDUP_REMOVED lines=16> */
.L_x_2100:
[----:B------:R-:W-:Y:S05]  /*4a40*/  BSYNC B3 ;  /* 0x0000000000037941 */ /* 0x000fea0003800000 */
.L_x_2099:
        /* <DEDUP_REMOVED lines=42> */
.L_x_2098:
[----:B------:R-:W-:Y:S05]  /*4cf0*/  BSYNC B2 ;  /* 0x0000000000027941 */ /* 0x000fea0003800000 */
.L_x_2097:
        /* <DEDUP_REMOVED lines=21> */
.L_x_2102:
[----:B------:R-:W-:Y:S02]  /*4e50*/  IMAD.MOV.U32 R21, RZ, RZ, R52 ;  /* 0x000000ffff157224 */ /* 0x000fe400078e0034 */
.L_x_2103:
[----:B------:R-:W-:Y:S05]  /*4e60*/  BSYNC B2 ;  /* 0x0000000000027941 */ /* 0x000fea0003800000 */
.L_x_2101:
        /* <DEDUP_REMOVED lines=16> */
.L_x_2107:
[----:B------:R-:W-:Y:S05]  /*4f70*/  BSYNC B3 ;  /* 0x0000000000037941 */ /* 0x000fea0003800000 */
.L_x_2106:
        /* <DEDUP_REMOVED lines=42> */
.L_x_2105:
[----:B------:R-:W-:Y:S05]  /*5220*/  BSYNC B2 ;  /* 0x0000000000027941 */ /* 0x000fea0003800000 */
.L_x_2104:
        /* <DEDUP_REMOVED lines=21> */
.L_x_2109:
[----:B------:R-:W-:Y:S02]  /*5380*/  IMAD.MOV.U32 R21, RZ, RZ, R52 ;  /* 0x000000ffff157224 */ /* 0x000fe400078e0034 */
.L_x_2110:
[----:B------:R-:W-:Y:S05]  /*5390*/  BSYNC B2 ;  /* 0x0000000000027941 */ /* 0x000fea0003800000 */
.L_x_2108:
        /* <DEDUP_REMOVED lines=16> */
.L_x_2114:
[----:B------:R-:W-:Y:S05]  /*54a0*/  BSYNC B3 ;  /* 0x0000000000037941 */ /* 0x000fea0003800000 */
.L_x_2113:
        /* <DEDUP_REMOVED lines=42> */
.L_x_2112:
[----:B------:R-:W-:Y:S05]  /*5750*/  BSYNC B2 ;  /* 0x0000000000027941 */ /* 0x000fea0003800000 */
.L_x_2111:
        /* <DEDUP_REMOVED lines=8> */
[----:B------:R-:W-:-:S04]  /*57e0*/  FSETP.GTU.FTZ.AND P4, PT, R68, c[0x0][0x1e4], PT ;  /* 0x0000790044007a0b */ /* 0x000fc80003f9c000 */
[----:B------:R-:W-:-:S05]  /*57f0*/  FSEL R67, R67, RZ, !P4 ;  /* 0x000000ff43437208 */ /* 0x000fca0006000000 */
[----:B------:R-:W-:Y:S01]  /*5800*/  @P0 FADD.FTZ R67, R22, R67 ;  /* 0x0000004316430221 */ /* 0x000fe20000010000 */
[----:B------:R-:W-:Y:S01]  /*5810*/  IADD3 R22, R51, 0x1, RZ ;  /* 0x0000000133167810 */ /* 0x000fe20007ffe0ff */
        /* <DEDUP_REMOVED lines=9> */
.L_x_2116:
[----:B------:R-:W-:Y:S02]  /*58b0*/  MOV R21, R52 ;  /* 0x0000003400157202 */ /* 0x000fe40000000f00 */
.L_x_2117:
[----:B------:R-:W-:Y:S05]  /*58c0*/  BSYNC B2 ;  /* 0x0000000000027941 */ /* 0x000fea0003800000 */
.L_x_2115:
        /* <DEDUP_REMOVED lines=16> */
.L_x_2121:
[----:B------:R-:W-:Y:S05]  /*59d0*/  BSYNC B3 ;  /* 0x0000000000037941 */ /* 0x000fea0003800000 */
.L_x_2120:
        /* <DEDUP_REMOVED lines=42> */
.L_x_2119:
[----:B------:R-:W-:Y:S05]  /*5c80*/  BSYNC B2 ;  /* 0x0000000000027941 */ /* 0x000fea0003800000 */
.L_x_2118:
[----:B------:R-:W0:Y:S01]  /*5c90*/  I2F.U32 R68, R21 ;  /* 0x0000001500447306 */ /* 0x000e220000201000 */
[----:B------:R-:W-:Y:S01]  /*5ca0*/  HADD2.F32 R51, -RZ, R23.H0_H0 ;  /* 0x20000017ff337230 */ /* 0x000fe20000004100 */
[----:B------:R-:W-:Y:S01]  /*5cb0*/  ISETP.NE.AND P6, PT, R22, 0x1, PT ;  /* 0x000000011600780c */ /* 0x000fe20003fc5270 */
[----:B------:R-:W-:Y:S03]  /*5cc0*/  BSSY B2, `(.L_x_2122) ;  /* 0x0000013000027945 */ /* 0x000fe60003800000 */
[----:B------:R-:W-:-:S04]  /*5cd0*/  FMUL.FTZ R51, R51, R72 ;  /* 0x0000004833337220 */ /* 0x000fc80000410000 */
[----:B------:R-:W-:Y:S02]  /*5ce0*/  FMUL.FTZ R51, R51, c[0x0][0x1e8] ;  /* 0x00007a0033337a20 */ /* 0x000fe40000410000 */
[----:B0-----:R-:W-:-:S05]  /*5cf0*/  FFMA.FTZ R68, R68, R69, 1.1641532182693481445e-10 ;  /* 0x2f00000044447423 */ /* 0x001fca0000010045 */
[----:B------:R-:W-:-:S04]  /*5d00*/  FSETP.GTU.FTZ.AND P5, PT, R68, c[0x0][0x1e4], PT ;  /* 0x0000790044007a0b */ /* 0x000fc80003fbc000 */
[----:B------:R-:W-:Y:S01]  /*5d10*/  FSEL R68, R51, RZ, !P5 ;  /* 0x000000ff33447208 */ /* 0x000fe20006800000 */
[----:B------:R-:W-:-:S05]  /*5d20*/  @P0 HADD2.F32 R51, -RZ, R19.H0_H0 ;  /* 0x20000013ff330230 */ /* 0x000fca0000004100 */
[----:B------:R-:W-:Y:S01]  /*5d30*/  @P0 FADD.FTZ R68, R51, R68 ;  /* 0x0000004433440221 */ /* 0x000fe20000010000 */
[----:B------:R-:W-:Y:S01]  /*5d40*/  IADD3 R51, R22, 0x1, RZ ;  /* 0x0000000116337810 */ /* 0x000fe20007ffe0ff */
        /* <DEDUP_REMOVED lines=9> */
.L_x_2123:
[----:B------:R-:W-:Y:S02]  /*5de0*/  IMAD.MOV.U32 R21, RZ, RZ, R52 ;  /* 0x000000ffff157224 */ /* 0x000fe400078e0034 */
.L_x_2124:
[----:B------:R-:W-:Y:S05]  /*5df0*/  BSYNC B2 ;  /* 0x0000000000027941 */ /* 0x000fea0003800000 */
.L_x_2122:
        /* <DEDUP_REMOVED lines=18> */
.L_x_2128:
[----:B------:R-:W-:Y:S05]  /*5f20*/  BSYNC B3 ;  /* 0x0000000000037941 */ /* 0x000fea0003800000 */
.L_x_2127:
        /* <DEDUP_REMOVED lines=41> */
[----:B------:R-:W-:-:S06]  /*61c0*/  HFMA2.MMA R51, -RZ, RZ, 0, 0 ;  /* 0x00000000ff337435 */ /* 0x000fcc00000001ff */
.L_x_2126:
[----:B------:R-:W-:Y:S05]  /*61d0*/  BSYNC B2 ;  /* 0x0000000000027941 */ /* 0x000fea0003800000 */
.L_x_2125:
[----:B------:R0:W1:Y:S01]  /*61e0*/  I2F.U32 R22, R21 ;  /* 0x0000001500167306 */ /* 0x0000620000201000 */
[----:B------:R-:W-:Y:S01]  /*61f0*/  HADD2.F32 R23, -RZ, R23.H1_H1 ;  /* 0x30000017ff177230 */ /* 0x000fe20000004100 */
[----:B------:R-:W-:Y:S02]  /*6200*/  SEL R76, RZ, 0x10000, P5 ;  /* 0x00010000ff4c7807 */ /* 0x000fe40002800000 */
[----:B------:R-:W-:Y:S02]  /*6210*/  ISETP.NE.AND P6, PT, R74, RZ, PT ;  /* 0x000000ff4a00720c */ /* 0x000fe40003fc5270 */
[----:B------:R-:W-:Y:S01]  /*6220*/  FMUL.FTZ R23, R23, R72 ;  /* 0x0000004817177220 */ /* 0x000fe20000410000 */
[----:B------:R-:W-:Y:S01]  /*6230*/  @P0 HADD2.F32 R72, -RZ, R19.H1_H1 ;  /* 0x30000013ff480230 */ /* 0x000fe20000004100 */
[----:B------:R-:W-:Y:S02]  /*6240*/  SEL R77, RZ, 0x100, P4 ;  /* 0x00000100ff4d7807 */ /* 0x000fe40002000000 */
[----:B------:R-:W-:Y:S01]  /*6250*/  FMUL.FTZ R23, R23, c[0x0][0x1e8] ;  /* 0x00007a0017177a20 */ /* 0x000fe20000410000 */
[----:B0-----:R-:W-:-:S02]  /*6260*/  F2FP.PACK_AB R21, R63, R60 ;  /* 0x0000003c3f15723e */ /* 0x001fc400000000ff */
[----:B------:R-:W-:Y:S01]  /*6270*/  SEL R79, RZ, 0x1, P3 ;  /* 0x00000001ff4f7807 */ /* 0x000fe20001800000 */
[----:B-1----:R-:W-:-:S05]  /*6280*/  FFMA.FTZ R22, R22, R69, 1.1641532182693481445e-10 ;  /* 0x2f00000016167423 */ /* 0x002fca0000010045 */
[----:B------:R-:W-:Y:S02]  /*6290*/  FSETP.GTU.FTZ.AND P5, PT, R22, c[0x0][0x1e4], PT ;  /* 0x0000790016007a0b */ /* 0x000fe40003fbc000 */
[----:B------:R-:W-:Y:S02]  /*62a0*/  F2FP.PACK_AB R22, R67, R64 ;  /* 0x000000404316723e */ /* 0x000fe400000000ff */
[----:B------:R-:W-:Y:S02]  /*62b0*/  FSEL R69, R23, RZ, !P5 ;  /* 0x000000ff17457208 */ /* 0x000fe40006800000 */
[----:B------:R-:W-:-:S03]  /*62c0*/  SEL R78, RZ, 0x1000000, P5 ;  /* 0x01000000ff4e7807 */ /* 0x000fc60002800000 */
[----:B------:R-:W-:Y:S01]  /*62d0*/  @P0 FADD.FTZ R69, R72, R69 ;  /* 0x0000004548450221 */ /* 0x000fe20000010000 */
[C---:B------:R-:W-:Y:S02]  /*62e0*/  LEA R74, P0, R73.reuse, c[0x0][0x188], 0x4 ;  /* 0x00006200494a7a11 */ /* 0x040fe400078020ff */
[----:B------:R-:W-:Y:S02]  /*62f0*/  SEL R72, RZ, 0x1, P2 ;  /* 0x00000001ff487807 */ /* 0x000fe40001000000 */
[----:B------:R-:W-:Y:S02]  /*6300*/  LEA.HI.X R75, R73, c[0x0][0x18c], RZ, 0x4, P0 ;  /* 0x00006300494b7a11 */ /* 0x000fe400000f24ff */
[----:B------:R-:W-:Y:S02]  /*6310*/  ISETP.NE.AND P0, PT, R20, RZ, PT ;  /* 0x000000ff1400720c */ /* 0x000fe40003f05270 */
[----:B------:R-:W-:Y:S02]  /*6320*/  F2FP.PACK_AB R20, R58, R55 ;  /* 0x000000373a14723e */ /* 0x000fe400000000ff */
[----:B------:R-:W-:-:S02]  /*6330*/  F2FP.PACK_AB R23, R69, R68 ;  /* 0x000000444517723e */ /* 0x000fc400000000ff */
[----:B------:R-:W-:-:S03]  /*6340*/  LOP3.LUT R76, R77, R78, R76, 0xfe, !PT ;  /* 0x0000004e4d4c7212 */ /* 0x000fc600078efe4c */
        /* <DEDUP_REMOVED lines=14> */
.L_x_2072:
[----:B------:R-:W-:Y:S05]  /*6430*/  BSYNC B1 ;  /* 0x0000000000017941 */ /* 0x000fea0003800000 */
.L_x_2071:
        /* <DEDUP_REMOVED lines=22> */
.L_x_2137:
[----:B-1----:R-:W-:Y:S01]  /*65a0*/  FADD.FTZ R74, R22, R23 ;  /* 0x00000017164a7221 */ /* 0x002fe20000010000 */
[----:B------:R-:W-:Y:S05]  /*65b0*/  BRA.DIV ~URZ, `(.L_x_2130) ;  /* 0x000009727f007947 */ /* 0x000fea000b800000 */
[----:B------:R-:W1:Y:S01]  /*65c0*/  SHFL.BFLY PT, R20, R74, 0x2, 0x1f ;  /* 0x0c401f004a147f89 */ /* 0x000e6200000e0000 */
[----:B------:R-:W-:Y:S01]  /*65d0*/  ISETP.NE.AND P2, PT, R15, RZ, PT ;  /* 0x000000ff0f00720c */ /* 0x000fe20003f45270 */
        /* <DEDUP_REMOVED lines=50> */
.L_x_2138:
        /* <DEDUP_REMOVED lines=18> */
[--C-:B-1----:R-:W-:Y:S02]  /*6a20*/  FADD.FTZ R22, R59, -R74.reuse ;  /* 0x8000004a3b167221 */ /* 0x102fe40000010000 */
[----:B------:R-:W-:Y:S02]  /*6a30*/  FADD.FTZ R20, R46, -R74 ;  /* 0x8000004a2e147221 */ /* 0x000fe40000010000 */
[----:B------:R-:W-:-:S02]  /*6a40*/  FMUL.FTZ R22, R71, R22 ;  /* 0x0000001647167220 */ /* 0x000fc40000410000 */
[----:B------:R-:W-:Y:S02]  /*6a50*/  FMUL.FTZ R20, R71, R20 ;  /* 0x0000001447147220 */ /* 0x000fe40000410000 */
[----:B------:R-:W-:Y:S02]  /*6a60*/  FFMA.FTZ R21, R8, R22, R29 ;  /* 0x0000001608157223 */ /* 0x000fe4000001001d */
[--C-:B------:R-:W-:Y:S02]  /*6a70*/  FADD.FTZ R22, R62, -R74.reuse ;  /* 0x8000004a3e167221 */ /* 0x100fe40000010000 */
[--C-:B------:R-:W-:Y:S02]  /*6a80*/  FADD.FTZ R72, R57, -R74.reuse ;  /* 0x8000004a39487221 */ /* 0x100fe40000010000 */
[----:B------:R-:W-:Y:S02]  /*6a90*/  FADD.FTZ R76, R61, -R74 ;  /* 0x8000004a3d4c7221 */ /* 0x000fe40000010000 */
[----:B------:R-:W-:-:S02]  /*6aa0*/  FFMA.FTZ R20, R9, R20, R0 ;  /* 0x0000001409147223 */ /* 0x000fc40000010000 */
[C---:B------:R-:W-:Y:S02]  /*6ab0*/  FMUL.FTZ R73, R71.reuse, R22 ;  /* 0x0000001647497220 */ /* 0x040fe40000410000 */
[----:B------:R-:W-:Y:S01]  /*6ac0*/  FMUL.FTZ R72, R71, R72 ;  /* 0x0000004847487220 */ /* 0x000fe20000410000 */
[----:B------:R-:W-:Y:S01]  /*6ad0*/  F2FP.PACK_AB R20, R21, R20 ;  /* 0x000000141514723e */ /* 0x000fe200000000ff */
[----:B------:R-:W-:Y:S02]  /*6ae0*/  FMUL.FTZ R75, R71, R76 ;  /* 0x0000004c474b7220 */ /* 0x000fe40000410000 */
[--C-:B------:R-:W-:Y:S02]  /*6af0*/  FADD.FTZ R22, R66, -R74.reuse ;  /* 0x8000004a42167221 */ /* 0x100fe40000010000 */
[--C-:B------:R-:W-:Y:S02]  /*6b00*/  FADD.FTZ R76, R65, -R74.reuse ;  /* 0x8000004a414c7221 */ /* 0x100fe40000010000 */
[----:B------:R-:W-:-:S02]  /*6b10*/  FADD.FTZ R78, R70, -R74 ;  /* 0x8000004a464e7221 */ /* 0x000fc40000010000 */
[----:B------:R-:W-:Y:S02]  /*6b20*/  FMUL.FTZ R21, R71, R22 ;  /* 0x0000001647157220 */ /* 0x000fe40000410000 */
[----:B------:R-:W-:Y:S02]  /*6b30*/  FFMA.FTZ R72, R7, R72, R24 ;  /* 0x0000004807487223 */ /* 0x000fe40000010018 */
[----:B------:R-:W-:Y:S02]  /*6b40*/  FFMA.FTZ R73, R6, R73, R25 ;  /* 0x0000004906497223 */ /* 0x000fe40000010019 */
[C---:B------:R-:W-:Y:S02]  /*6b50*/  FMUL.FTZ R22, R71.reuse, R76 ;  /* 0x0000004c47167220 */ /* 0x040fe40000410000 */
[----:B------:R-:W-:Y:S02]  /*6b60*/  FMUL.FTZ R23, R71, R78 ;  /* 0x0000004e47177220 */ /* 0x000fe40000410000 */
[----:B------:R-:W-:Y:S01]  /*6b70*/  FFMA.FTZ R76, R4, R21, R31 ;  /* 0x00000015044c7223 */ /* 0x000fe2000001001f */
[----:B------:R-:W-:Y:S01]  /*6b80*/  F2FP.PACK_AB R21, R73, R72 ;  /* 0x000000484915723e */ /* 0x000fe200000000ff */
[----:B------:R-:W-:-:S02]  /*6b90*/  FFMA.FTZ R75, R5, R75, R30 ;  /* 0x0000004b054b7223 */ /* 0x000fc4000001001e */
[----:B------:R-:W-:Y:S02]  /*6ba0*/  FFMA.FTZ R77, R3, R22, R26 ;  /* 0x00000016034d7223 */ /* 0x000fe4000001001a */
[----:B------:R-:W-:Y:S01]  /*6bb0*/  FFMA.FTZ R78, R2, R23, R33 ;  /* 0x00000017024e7223 */ /* 0x000fe20000010021 */
[----:B------:R-:W-:Y:S01]  /*6bc0*/  F2FP.PACK_AB R22, R76, R75 ;  /* 0x0000004b4c16723e */ /* 0x000fe200000000ff */
[----:B------:R-:W-:-:S03]  /*6bd0*/  IMAD.MOV.U32 R73, RZ, RZ, 0x10 ;  /* 0x00000010ff497424 */ /* 0x000fc600078e00ff */
[----:B------:R-:W-:Y:S01]  /*6be0*/  F2FP.PACK_AB R23, R78, R77 ;  /* 0x0000004d4e17723e */ /* 0x000fe200000000ff */
[C---:B------:R-:W-:Y:S01]  /*6bf0*/  IMAD.WIDE.U32 R72, R48.reuse, R73, c[0x0][0x208] ;  /* 0x0000820030487625 */ /* 0x040fe200078e0049 */
[----:B------:R-:W-:-:S04]  /*6c00*/  IADD3 R48, R48, 0x20, RZ ;  /* 0x0000002030307810 */ /* 0x000fc80007ffe0ff */
[----:B------:R0:W-:Y:S03]  /*6c10*/  STG.E.128 [R72.64], R20 ;  /* 0x0000001448007986 */ /* 0x0001e6000c101d06 */
.L_x_2132:
[----:B------:R-:W-:Y:S05]  /*6c20*/  BSYNC B1 ;  /* 0x0000000000017941 */ /* 0x000fea0003800000 */
.L_x_2131:
[----:B------:R-:W-:Y:S01]  /*6c30*/  ISETP.NE.AND P0, PT, R28, RZ, PT ;  /* 0x000000ff1c00720c */ /* 0x000fe20003f05270 */
[----:B------:R-:W-:-:S12]  /*6c40*/  BSSY B1, `(.L_x_2133) ;  /* 0x0000021000017945 */ /* 0x000fd80003800000 */
[----:B------:R-:W-:Y:S05]  /*6c50*/  @!P0 BRA `(.L_x_2134) ;  /* 0x000001f000008947 */ /* 0x000fea0003800000 */
[--C-:B0-----:R-:W-:Y:S02]  /*6c60*/  FADD.FTZ R72, R55, -R74.reuse ;  /* 0x8000004a37487221 */ /* 0x101fe40000010000 */
[--C-:B-1----:R-:W-:Y:S02]  /*6c70*/  FADD.FTZ R20, R58, -R74.reuse ;  /* 0x8000004a3a147221 */ /* 0x102fe40000010000 */
        /* <DEDUP_REMOVED lines=20> */
[----:B------:R-:W-:Y:S01]  /*6dc0*/  FFMA.FTZ R72, R27, R72, R40 ;  /* 0x000000481b487223 */ /* 0x000fe20000010028 */
[----:B------:R-:W-:Y:S01]  /*6dd0*/  F2FP.PACK_AB R22, R71, R78 ;  /* 0x0000004e4716723e */ /* 0x000fe200000000ff */
[----:B------:R-:W-:Y:S02]  /*6de0*/  FFMA.FTZ R71, R34, R20, R43 ;  /* 0x0000001422477223 */ /* 0x000fe4000001002b */
[----:B------:R-:W-:-:S02]  /*6df0*/  FFMA.FTZ R21, R32, R21, R41 ;  /* 0x0000001520157223 */ /* 0x000fc40000010029 */
[----:B------:R-:W-:Y:S01]  /*6e00*/  IMAD.MOV.U32 R73, RZ, RZ, 0x10 ;  /* 0x00000010ff497424 */ /* 0x000fe200078e00ff */
[----:B------:R-:W-:Y:S02]  /*6e10*/  F2FP.PACK_AB R20, R71, R72 ;  /* 0x000000484714723e */ /* 0x000fe400000000ff */
[----:B------:R-:W-:Y:S01]  /*6e20*/  F2FP.PACK_AB R21, R74, R21 ;  /* 0x000000154a15723e */ /* 0x000fe200000000ff */
[----:B------:R-:W-:-:S05]  /*6e30*/  IMAD.WIDE.U32 R72, R48, R73, c[0x0][0x208] ;  /* 0x0000820030487625 */ /* 0x000fca00078e0049 */
[----:B------:R0:W-:Y:S02]  /*6e40*/  STG.E.128 [R72.64], R20 ;  /* 0x0000001448007986 */ /* 0x0001e4000c101d06 */
.L_x_2134:
[----:B------:R-:W-:Y:S05]  /*6e50*/  BSYNC B1 ;  /* 0x0000000000017941 */ /* 0x000fea0003800000 */
.L_x_2133:
[----:B01----:R-:W-:-:S10]  /*6e60*/  HFMA2.MMA R21, -RZ, RZ, 0, 2.384185791015625e-07 ;  /* 0x00000004ff157435 */ /* 0x003fd400000001ff */
[----:B------:R-:W-:-:S05]  /*6e70*/  IMAD R12, R21, c[0x0][0x160], R12 ;  /* 0x00005800150c7a24 */ /* 0x000fca00078e020c */
[----:B------:R-:W-:-:S13]  /*6e80*/  ISETP.GE.AND P0, PT, R12, c[0x0][0x164], PT ;  /* 0x000059000c007a0c */ /* 0x000fda0003f06270 */
[----:B------:R-:W-:Y:S01]  /*6e90*/  @P0 CALL.REL.NOINC `(.L_x_2135) ;  /* 0x0000001000000944 */ /* 0x000fe20003c00000 */
[----:B------:R-:W-:Y:S05]  /*6ea0*/  BRA `(.L_x_2136) ;  /* 0xffff9c2000007947 */ /* 0x000fea000383ffff */
.L_x_2135:
[----:B------:R-:W-:Y:S05]  /*6eb0*/  BSYNC B0 ;  /* 0x0000000000007941 */ /* 0x000fea0003800000 */
.L_x_2012:
[----:B------:R-:W-:Y:S05]  /*6ec0*/  EXIT ;  /* 0x000000000000794d */ /* 0x000fea0003800000 */
.L_x_2129:
[----:B------:R-:W-:Y:S01]  /*6ed0*/  IMAD.MOV.U32 R71, RZ, RZ, 0x1 ;  /* 0x00000001ff477424 */ /* 0x000fe200078e00ff */
[----:B------:R-:W-:Y:S01]  /*6ee0*/  MOV R23, 0xffffffff ;  /* 0xffffffff00177802 */ /* 0x000fe20000000f00 */
[----:B------:R-:W-:Y:S01]  /*6ef0*/  IMAD.MOV.U32 R72, RZ, RZ, 0x1f ;  /* 0x0000001fff487424 */ /* 0x000fe200078e00ff */
[----:B------:R-:W-:Y:S02]  /*6f00*/  MOV R20, 0x6f20 ;  /* 0x00006f2000147802 */ /* 0x000fe40000000f00 */
[----:B------:R-:W-:Y:S05]  /*6f10*/  CALL.REL.NOINC `($__internal_24_$__cuda_sm70_shflsync_bfly_p) ;  /* 0x000005b000007944 */ /* 0x000fea0003c00000 */
[----:B01----:R-:W-:Y:S05]  /*6f20*/  BRA `(.L_x_2137) ;  /* 0xfffff67000007947 */ /* 0x003fea000383ffff */
.L_x_2130:
[----:B------:R-:W-:Y:S01]  /*6f30*/  HFMA2.MMA R72, -RZ, RZ, 0, 1.847743988037109375e-06 ;  /* 0x0000001fff487435 */ /* 0x000fe200000001ff */
[----:B0-----:R-:W-:Y:S01]  /*6f40*/  IMAD.MOV.U32 R22, RZ, RZ, R74 ;  /* 0x000000ffff167224 */ /* 0x001fe200078e004a */
[----:B------:R-:W-:Y:S01]  /*6f50*/  MOV R20, 0x6f90 ;  /* 0x00006f9000147802 */ /* 0x000fe20000000f00 */
[----:B------:R-:W-:Y:S02]  /*6f60*/  IMAD.MOV.U32 R71, RZ, RZ, 0x2 ;  /* 0x00000002ff477424 */ /* 0x000fe400078e00ff */
[----:B------:R-:W-:Y:S02]  /*6f70*/  IMAD.MOV.U32 R23, RZ, RZ, -0x1 ;  /* 0xffffffffff177424 */ /* 0x000fe400078e00ff */
[----:B------:R-:W-:Y:S05]  /*6f80*/  CALL.REL.NOINC `($__internal_24_$__cuda_sm70_shflsync_bfly_p) ;  /* 0x0000054000007944 */ /* 0x000fea0003c00000 */
[----:B01----:R-:W-:Y:S01]  /*6f90*/  FADD.FTZ R22, R74, R23 ;  /* 0x000000174a167221 */ /* 0x003fe20000010000 */
[----:B------:R-:W-:Y:S01]  /*6fa0*/  MOV R72, 0x1f ;  /* 0x0000001f00487802 */ /* 0x000fe20000000f00 */
[----:B------:R-:W-:Y:S01]  /*6fb0*/  IMAD.MOV.U32 R71, RZ, RZ, 0x4 ;  /* 0x00000004ff477424 */ /* 0x000fe200078e00ff */
[----:B------:R-:W-:Y:S01]  /*6fc0*/  MOV R20, 0x6ff0 ;  /* 0x00006ff000147802 */ /* 0x000fe20000000f00 */
[----:B------:R-:W-:-:S02]  /*6fd0*/  IMAD.MOV.U32 R23, RZ, RZ, -0x1 ;  /* 0xffffffffff177424 */ /* 0x000fc400078e00ff */
[----:B------:R-:W-:Y:S05]  /*6fe0*/  CALL.REL.NOINC `($__internal_24_$__cuda_sm70_shflsync_bfly_p) ;  /* 0x000004e000007944 */ /* 0x000fea0003c00000 */
[----:B0-----:R-:W-:Y:S01]  /*6ff0*/  HFMA2.MMA R72, -RZ, RZ, 0, 1.847743988037109375e-06 ;  /* 0x0000001fff487435 */ /* 0x001fe200000001ff */
[----:B-1----:R-:W-:Y:S01]  /*7000*/  FADD.FTZ R22, R22, R23 ;  /* 0x0000001716167221 */ /* 0x002fe20000010000 */
[----:B------:R-:W-:Y:S01]  /*7010*/  MOV R20, 0x7050 ;  /* 0x0000705000147802 */ /* 0x000fe20000000f00 */
[----:B------:R-:W-:-:S02]  /*7020*/  IMAD.MOV.U32 R71, RZ, RZ, 0x8 ;  /* 0x00000008ff477424 */ /* 0x000fc400078e00ff */
[----:B------:R-:W-:Y:S02]  /*7030*/  IMAD.MOV.U32 R23, RZ, RZ, -0x1 ;  /* 0xffffffffff177424 */ /* 0x000fe400078e00ff */
[----:B------:R-:W-:Y:S05]  /*7040*/  CALL.REL.NOINC `($__internal_24_$__cuda_sm70_shflsync_bfly_p) ;  /* 0x0000048000007944 */ /* 0x000fea0003c00000 */
[----:B01----:R-:W-:Y:S01]  /*7050*/  FADD.FTZ R22, R22, R23 ;  /* 0x0000001716167221 */ /* 0x003fe20000010000 */
[----:B------:R-:W-:Y:S01]  /*7060*/  MOV R72, 0x1f ;  /* 0x0000001f00487802 */ /* 0x000fe20000000f00 */
[----:B------:R-:W-:Y:S01]  /*7070*/  IMAD.MOV.U32 R71, RZ, RZ, 0x10 ;  /* 0x00000010ff477424 */ /* 0x000fe200078e00ff */
[----:B------:R-:W-:Y:S01]  /*7080*/  MOV R20, 0x70b0 ;  /* 0x000070b000147802 */ /* 0x000fe20000000f00 */
[----:B------:R-:W-:Y:S02]  /*7090*/  IMAD.MOV.U32 R23, RZ, RZ, -0x1 ;  /* 0xffffffffff177424 */ /* 0x000fe400078e00ff */
[----:B------:R-:W-:Y:S05]  /*70a0*/  CALL.REL.NOINC `($__internal_24_$__cuda_sm70_shflsync_bfly_p) ;  /* 0x0000042000007944 */ /* 0x000fea0003c00000 */
[----:B-1----:R-:W-:Y:S01]  /*70b0*/  FADD.FTZ R23, R22, R23 ;  /* 0x0000001716177221 */ /* 0x002fe20000010000 */
[----:B------:R-:W-:Y:S01]  /*70c0*/  ISETP.NE.AND P2, PT, R15, RZ, PT ;  /* 0x000000ff0f00720c */ /* 0x000fe20003f45270 */
[----:B0-----:R-:W-:Y:S01]  /*70d0*/  HFMA2.MMA R72, -RZ, RZ, 0, 1.847743988037109375e-06 ;  /* 0x0000001fff487435 */ /* 0x001fe200000001ff */
[----:B------:R-:W-:Y:S02]  /*70e0*/  IMAD.MOV.U32 R71, RZ, RZ, 0x1 ;  /* 0x00000001ff477424 */ /* 0x000fe400078e00ff */
        /* <DEDUP_REMOVED lines=16> */
[----:B------:R-:W-:Y:S02]  /*71f0*/  IMAD.MOV.U32 R23, RZ, RZ, -0x1 ;  /* 0xffffffffff177424 */ /* 0x000fe400078e00ff */
        /* <DEDUP_REMOVED lines=19> */
[----:B------:R-:W-:Y:S05]  /*7330*/  CALL.REL.NOINC `($__internal_24_$__cuda_sm70_shflsync_bfly_p) ;  /* 0x0000019000007944 */ /* 0x000fea0003c00000 */
[----:B01----:R-:W-:Y:S01]  /*7340*/  FADD.FTZ R22, R22, R23 ;  /* 0x0000001716167221 */ /* 0x003fe20000010000 */
[----:B------:R-:W-:Y:S01]  /*7350*/  MOV R72, 0x1f ;  /* 0x0000001f00487802 */ /* 0x000fe20000000f00 */
[----:B------:R-:W-:Y:S01]  /*7360*/  IMAD.MOV.U32 R71, RZ, RZ, 0x2 ;  /* 0x00000002ff477424 */ /* 0x000fe200078e00ff */
[----:B------:R-:W-:Y:S01]  /*7370*/  MOV R20, 0x73a0 ;  /* 0x000073a000147802 */ /* 0x000fe20000000f00 */
[----:B------:R-:W-:Y:S02]  /*7380*/  IMAD.MOV.U32 R23, RZ, RZ, -0x1 ;  /* 0xffffffffff177424 */ /* 0x000fe400078e00ff */
[----:B------:R-:W-:Y:S05]  /*7390*/  CALL.REL.NOINC `($__internal_24_$__cuda_sm70_shflsync_bfly_p) ;  /* 0x0000013000007944 */ /* 0x000fea0003c00000 */
[----:B0-----:R-:W-:Y:S01]  /*73a0*/  HFMA2.MMA R72, -RZ, RZ, 0, 1.847743988037109375e-06 ;  /* 0x0000001fff487435 */ /* 0x001fe200000001ff */
[----:B-1----:R-:W-:Y:S01]  /*73b0*/  FADD.FTZ R22, R22, R23 ;  /* 0x0000001716167221 */ /* 0x002fe20000010000 */
[----:B------:R-:W-:Y:S01]  /*73c0*/  MOV R20, 0x7400 ;  /* 0x0000740000147802 */ /* 0x000fe20000000f00 */
[----:B------:R-:W-:Y:S02]  /*73d0*/  IMAD.MOV.U32 R71, RZ, RZ, 0x4 ;  /* 0x00000004ff477424 */ /* 0x000fe400078e00ff */
[----:B------:R-:W-:-:S02]  /*73e0*/  IMAD.MOV.U32 R23, RZ, RZ, -0x1 ;  /* 0xffffffffff177424 */ /* 0x000fc400078e00ff */
[----:B------:R-:W-:Y:S05]  /*73f0*/  CALL.REL.NOINC `($__internal_24_$__cuda_sm70_shflsync_bfly_p) ;  /* 0x000000d000007944 */ /* 0x000fea0003c00000 */
[----:B01----:R-:W-:Y:S01]  /*7400*/  FADD.FTZ R22, R22, R23 ;  /* 0x0000001716167221 */ /* 0x003fe20000010000 */
[----:B------:R-:W-:Y:S01]  /*7410*/  MOV R71, 0x8 ;  /* 0x0000000800477802 */ /* 0x000fe20000000f00 */
[----:B------:R-:W-:Y:S01]  /*7420*/  IMAD.MOV.U32 R72, RZ, RZ, 0x1f ;  /* 0x0000001fff487424 */ /* 0x000fe200078e00ff */
[----:B------:R-:W-:-:S02]  /*7430*/  MOV R23, 0xffffffff ;  /* 0xffffffff00177802 */ /* 0x000fc40000000f00 */
[----:B------:R-:W-:Y:S02]  /*7440*/  MOV R20, 0x7460 ;  /* 0x0000746000147802 */ /* 0x000fe40000000f00 */
[----:B------:R-:W-:Y:S05]  /*7450*/  CALL.REL.NOINC `($__internal_24_$__cuda_sm70_shflsync_bfly_p) ;  /* 0x0000007000007944 */ /* 0x000fea0003c00000 */
[----:B0-----:R-:W-:Y:S01]  /*7460*/  HFMA2.MMA R72, -RZ, RZ, 0, 1.847743988037109375e-06 ;  /* 0x0000001fff487435 */ /* 0x001fe200000001ff */
[----:B-1----:R-:W-:Y:S01]  /*7470*/  FADD.FTZ R22, R22, R23 ;  /* 0x0000001716167221 */ /* 0x002fe20000010000 */
[----:B------:R-:W-:Y:S01]  /*7480*/  MOV R20, 0x74c0 ;  /* 0x000074c000147802 */ /* 0x000fe20000000f00 */
[----:B------:R-:W-:Y:S02]  /*7490*/  IMAD.MOV.U32 R71, RZ, RZ, 0x10 ;  /* 0x00000010ff477424 */ /* 0x000fe400078e00ff */
[----:B------:R-:W-:Y:S02]  /*74a0*/  IMAD.MOV.U32 R23, RZ, RZ, -0x1 ;  /* 0xffffffffff177424 */ /* 0x000fe400078e00ff */
[----:B------:R-:W-:Y:S05]  /*74b0*/  CALL.REL.NOINC `($__internal_24_$__cuda_sm70_shflsync_bfly_p) ;  /* 0x0000001000007944 */ /* 0x000fea0003c00000 */
[----:B01----:R-:W-:Y:S05]  /*74c0*/  BRA `(.L_x_2138) ;  /* 0xfffff43000007947 */ /* 0x003fea000383ffff */
        .weak           $__internal_24_$__cuda_sm70_shflsync_bfly_p
        .type           $__internal_24_$__cuda_sm70_shflsync_bfly_p,@function
        .size           $__internal_24_$__cuda_sm70_shflsync_bfly_p,(.L_x_15216 - $__internal_24_$__cuda_sm70_shflsync_bfly_p)
$__internal_24_$__cuda_sm70_shflsync_bfly_p:
[----:B------:R-:W-:Y:S01]  /*74d0*/  MOV R21, 0x0 ;  /* 0x0000000000157802 */ /* 0x000fe20000000f00 */
[----:B------:R-:W-:Y:S04]  /*74e0*/  WARPSYNC R23 ;  /* 0x0000001700007348 */ /* 0x000fe80003800000 */
[----:B------:R0:W1:Y:S01]  /*74f0*/  SHFL.BFLY PT, R23, R22, R71, R72 ;  /* 0x0c00004716177389 */ /* 0x00006200000e0048 */
[----:B------:R-:W-:Y:S05]  /*7500*/  RET.REL.NODEC R20 `(_ZN10layer_norm13ln_fwd_kernelINS_13Kernel_traitsI6__halfS2_S2_S2_fjLj512ELj1ELj4ELj1ELj16ENS_18Kernel_traits_baseILj512ES2_S2_S2_S2_fjLj128EEEEELb1ELb0ELb0ELb0EEEvNS_9FwdParamsE) ;  /* 0xffff8af014007950 */ /* 0x000fea0003c3ffff */
.L_x_2139:
        /* <DEDUP_REMOVED lines=15> */
.L_x_15216:


//--------------------- .text._ZN10layer_norm13ln_fwd_kernelINS_13Kernel_traitsI6__halfS2_S2_S2_fjLj512ELj1ELj4ELj1ELj16ENS_18Kernel_traits_baseILj512ES2_S2_S2_S2_fjLj128EEEEELb1ELb0ELb0ELb1EEEvNS_9FwdParamsE --------------------------
	.section	.text._ZN10layer_norm13ln_fwd_kernelINS_13Kernel_traitsI6__halfS2_S2_S2_fjLj512ELj1ELj4ELj1ELj16ENS_18Kernel_traits_baseILj512ES2_S2_S2_S2_fjLj128EEEEELb1ELb0ELb0ELb1EEEvNS_9FwdParamsE,"ax",@progbits
	.sectioninfo	@"SHI_REGISTERS=80"
	.align	128
        .global         _ZN10layer_norm13ln_fwd_kernelINS_13Kernel_traitsI6__halfS2_S2_S2_fjLj512ELj1ELj4ELj1ELj16ENS_18Kernel_traits_baseILj512ES2_S2_S2_S2_fjLj128EEEEELb1ELb0ELb0ELb1EEEvNS_9FwdParamsE
        .type           _ZN10layer_norm13ln_fwd_kernelINS_13Kernel_traitsI6__halfS2_S2_S2_fjLj512ELj1ELj4ELj1ELj16ENS_18Kernel_traits_baseILj512ES2_S2_S2_S2_fjLj128EEEEELb1ELb0ELb0ELb1EEEvNS_9FwdParamsE,@function
        .size           _ZN10layer_norm13ln_fwd_kernelINS_13Kernel_traitsI6__halfS2_S2_S2_fjLj512ELj1ELj4ELj1ELj16ENS_18Kernel_traits_baseILj512ES2_S2_S2_S2_fjLj128EEEEELb1ELb0ELb0ELb1EEEvNS_9FwdParamsE,(.L_x_15217 - _ZN10layer_norm13ln_fwd_kernelINS_13Kernel_traitsI6__halfS2_S2_S2_fjLj512ELj1ELj4ELj1ELj16ENS_18Kernel_traits_baseILj512ES2_S2_S2_S2_fjLj128EEEEELb1ELb0ELb0ELb1EEEvNS_9FwdParamsE)
        .other          _ZN10layer_norm13ln_fwd_kernelINS_13Kernel_traitsI6__halfS2_S2_S2_fjLj512ELj1ELj4ELj1ELj16ENS_18Kernel_traits_baseILj512ES2_S2_S2_S2_fjLj128EEEEELb1ELb0ELb0ELb1EEEvNS_9FwdParamsE,@"STO_CUDA_ENTRY STV_DEFAULT"
_ZN10layer_norm13ln_fwd_kernelINS_13Kernel_traitsI6__halfS2_S2_S2_fjLj512ELj1ELj4ELj1ELj16ENS_18Kernel_traits_baseILj512ES2_S2_S2_S2_fjLj128EEEEELb1ELb0ELb0ELb1EEEvNS_9FwdParamsE:
.text._ZN10layer_norm13ln_fwd_kernelINS_13Kernel_traitsI6__halfS2_S2_S2_fjLj512ELj1ELj4ELj1ELj16ENS_18Kernel_traits_baseILj512ES2_S2_S2_S2_fjLj128EEEEELb1ELb0ELb0ELb1EEEvNS_9FwdParamsE:
[----:B------:R-:W-:Y:S02]  /*0000*/  IMAD.MOV.U32 R1, RZ, RZ, c[0x0][0x28] ;  /* 0x00000a00ff017624 */ /* 0x000fe400078e00ff */
[----:B------:R-:W0:Y:S01]  /*0010*/  S2R R22, SR_TID.X ;  /* 0x0000000000167919 */ /* 0x000e220000002100 */
[----:B------:R-:W-:Y:S02]  /*0020*/  ULDC.U8 UR4, c[0x0][0x244] ;  /* 0x0000910000047ab9 */ /* 0x000fe40000000000 */
[----:B------:R-:W-:Y:S01]  /*0030*/  ISETP.NE.AND P1, PT, RZ, UR4, PT ;  /* 0x00000004ff007c0c */ /* 0x000fe2000bf25270 */
[----:B------:R-:W-:Y:S01]  /*0040*/  ULDC.64 UR4, c[0x0][0x230] ;  /* 0x00008c0000047ab9 */ /* 0x000fe20000000a00 */
[----:B------:R-:W-:Y:S01]  /*0050*/  ISETP.NE.U32.AND P0, PT, RZ, c[0x0][0x218], PT ;  /* 0x00008600ff007a0c */ /* 0x000fe20003f05070 */
[----:B------:R-:W-:Y:S01]  /*0060*/  HFMA2.MMA R8, -RZ, RZ, 0, 9.5367431640625e-07 ;  /* 0x00000010ff087435 */ /* 0x000fe200000001ff */
[----:B------:R-:W-:Y:S01]  /*0070*/  IMAD.U32 R2, RZ, RZ, UR4 ;  /* 0x00000004ff027e24 */ /* 0x000fe2000f8e00ff */
[----:B------:R-:W-:Y:S01]  /*0080*/  MOV R3, UR5 ;  /* 0x0000000500037c02 */ /* 0x000fe20008000f00 */
[----:B------:R-:W-:Y:S01]  /*0090*/  ULDC.64 UR6, c[0x0][0x118] ;  /* 0x0000460000067ab9 */ /* 0x000fe20000000a00 */
[----:B------:R-:W-:Y:S01]  /*00a0*/  ISETP.NE.AND.EX P0, PT, RZ, c[0x0][0x21c], PT, P0 ;  /* 0x00008700ff007a0c */ /* 0x000fe20003f05300 */
[----:B------:R-:W-:-:S02]  /*00b0*/  IMAD.MOV.U32 R20, RZ, RZ, c[0x0][0x238] ;  /* 0x00008e00ff147624 */ /* 0x000fc400078e00ff */
[----:B------:R-:W-:-:S03]  /*00c0*/  IMAD.MOV.U32 R21, RZ, RZ, c[0x0][0x23c] ;  /* 0x00008f00ff157624 */ /* 0x000fc600078e00ff */
        /* <DEDUP_REMOVED lines=14> */
[----:B------:R0:W2:Y:S04]  /*01b0*/  LDG.E.128 R8, [R6.64+0x200] ;  /* 0x0002000606087981 */ /* 0x0000a8000c1e1d00 */
[----:B------:R0:W3:Y:S01]  /*01c0*/  LDG.E.128 R60, [R6.64] ;  /* 0x00000006063c7981 */ /* 0x0000e2000c1e1d00 */
        /* <DEDUP_REMOVED lines=9> */
[----:B0-----:R-:W-:Y:S01]  /*0260*/  IMAD R6, R4, -0x2daee0ad, RZ ;  /* 0xd2511f5304067824 */ /* 0x001fe200078e02ff */
        /* <DEDUP_REMOVED lines=54> */
[----:B------:R-:W-:-:S04]  /*05d0*/  @!P0 CS2R R16, SRZ ;  /* 0x0000000000108805 */ /* 0x000fc8000001ff00 */
[----:B------:R-:W-:Y:S01]  /*05e0*/  LOP3.LUT R6, R6, UR21, R21, 0x96, !PT ;  /* 0x0000001506067c12 */ /* 0x000fe2000f8e9615 */
[----:B------:R-:W-:Y:S01]  /*05f0*/  UIADD3 UR24, UR5, -0x24c28bd8, URZ ;  /* 0xdb3d742805187890 */ /* 0x000fe2000fffe03f */
[--C-:B------:R-:W-:Y:S01]  /*0600*/  HADD2.F32 R77, -RZ, R16.reuse.H0_H0 ;  /* 0x20000010ff4d7230 */ /* 0x100fe20000004100 */
[----:B------:R-:W-:Y:S01]  /*0610*/  UIADD3 UR23, UR4, -0xe443238, URZ ;  /* 0xf1bbcdc804177890 */ /* 0x000fe2000fffe03f */
[----:B------:R-:W-:Y:S01]  /*0620*/  HADD2.F32 R76, -RZ, R16.H1_H1 ;  /* 0x30000010ff4c7230 */ /* 0x000fe20000004100 */
[----:B------:R-:W-:Y:S02]  /*0630*/  IMAD R5, R5, -0x2daee0ad, RZ ;  /* 0xd2511f5305057824 */ /* 0x000fe400078e02ff */
[----:B------:R-:W-:Y:S01]  /*0640*/  IMAD.WIDE.U32 R44, R6, -0x2daee0ad, RZ ;  /* 0xd2511f53062c7825 */ /* 0x000fe200078e00ff */
[----:B------:R-:W-:-:S03]  /*0650*/  @!P0 CS2R R12, SRZ ;  /* 0x00000000000c8805 */ /* 0x000fc6000001ff00 */
[----:B------:R-:W-:Y:S02]  /*0660*/  IMAD R7, R7, -0x326172a9, RZ ;  /* 0xcd9e8d5707077824 */ /* 0x000fe400078e02ff */
[----:B------:R-:W-:Y:S01]  /*0670*/  IMAD.HI.U32 R16, R23, -0x326172a9, RZ ;  /* 0xcd9e8d5717107827 */ /* 0x000fe200078e00ff */
[----:B------:R-:W-:Y:S01]  /*0680*/  LOP3.LUT R5, R45, UR24, R5, 0x96, !PT ;  /* 0x000000182d057c12 */ /* 0x000fe2000f8e9605 */
[----:B------:R-:W-:-:S03]  /*0690*/  UIADD3 UR25, UR4, -0x700cb87f, URZ ;  /* 0x8ff3478104197890 */ /* 0x000fc6000fffe03f */
[----:B------:R-:W-:Y:S01]  /*06a0*/  LOP3.LUT R16, R16, UR23, R7, 0x96, !PT ;  /* 0x0000001710107c12 */ /* 0x000fe2000f8e9607 */
[----:B------:R-:W-:Y:S01]  /*06b0*/  @!P0 CS2R R18, SRZ ;  /* 0x0000000000128805 */ /* 0x000fe2000001ff00 */
[----:B------:R-:W-:Y:S01]  /*06c0*/  @!P0 CS2R R14, SRZ ;  /* 0x00000000000e8805 */ /* 0x000fe2000001ff00 */
[--C-:B------:R-:W-:Y:S01]  /*06d0*/  HADD2.F32 R66, -RZ, R13.reuse.H0_H0 ;  /* 0x2000000dff427230 */ /* 0x100fe20000004100 */
[----:B------:R-:W-:Y:S01]  /*06e0*/  UIADD3 UR26, UR5, -0x695add53, URZ ;  /* 0x96a522ad051a7890 */ /* 0x000fe2000fffe03f */
[----:B------:R-:W-:Y:S01]  /*06f0*/  HADD2.F32 R65, -RZ, R13.H1_H1 ;  /* 0x3000000dff417230 */ /* 0x000fe20000004100 */
[----:B------:R-:W-:Y:S02]  /*0700*/  IMAD R23, R23, -0x326172a9, RZ ;  /* 0xcd9e8d5717177824 */ /* 0x000fe400078e02ff */
[----:B------:R-:W-:Y:S01]  /*0710*/  IMAD.WIDE.U32 R46, R5, -0x326172a9, RZ ;  /* 0xcd9e8d57052e7825 */ /* 0x000fe200078e00ff */
[----:B------:R-:W-:Y:S03]  /*0720*/  BSSY B0, `(.L_x_2140) ;  /* 0x000065f000007945 */ /* 0x000fe60003800000 */
[----:B------:R-:W-:Y:S01]  /*0730*/  IMAD.HI.U32 R13, R16, -0x2daee0ad, RZ ;  /* 0xd2511f53100d7827 */ /* 0x000fe200078e00ff */
[--C-:B------:R-:W-:Y:S01]  /*0740*/  HADD2.F32 R68, -RZ, R12.reuse.H0_H0 ;  /* 0x2000000cff447230 */ /* 0x100fe20000004100 */
[----:B------:R-:W-:Y:S01]  /*0750*/  LOP3.LUT R45, R47, UR25, R23, 0x96, !PT ;  /* 0x000000192f2d7c12 */ /* 0x000fe2000f8e9617 */
[----:B------:R-:W-:Y:S01]  /*0760*/  HADD2.F32 R67, -RZ, R12.H1_H1 ;  /* 0x3000000cff437230 */ /* 0x000fe20000004100 */
[----:B------:R-:W-:Y:S01]  /*0770*/  LOP3.LUT R49, R20, 0x3, RZ, 0xc0, !PT ;  /* 0x0000000314317812 */ /* 0x000fe200078ec0ff */
[--C-:B------:R-:W-:Y:S01]  /*0780*/  HADD2.F32 R75, -RZ, R17.reuse.H0_H0 ;  /* 0x20000011ff4b7230 */ /* 0x100fe20000004100 */
[----:B------:R-:W-:Y:S01]  /*0790*/  LOP3.LUT R44, R13, UR26, R44, 0x96, !PT ;  /* 0x0000001a0d2c7c12 */ /* 0x000fe2000f8e962c */
[----:B------:R-:W-:Y:S01]  /*07a0*/  HADD2.F32 R74, -RZ, R17.H1_H1 ;  /* 0x30000011ff4a7230 */ /* 0x000fe20000004100 */
[----:B------:R-:W-:Y:S01]  /*07b0*/  MOV R12, RZ ;  /* 0x000000ff000c7202 */ /* 0x000fe20000000f00 */
[--C-:B------:R-:W-:Y:S01]  /*07c0*/  HADD2.F32 R72, -RZ, R18.reuse.H0_H0 ;  /* 0x20000012ff487230 */ /* 0x100fe20000004100 */
[----:B------:R-:W-:Y:S01]  /*07d0*/  IMAD R47, R16, -0x2daee0ad, RZ ;  /* 0xd2511f53102f7824 */ /* 0x000fe200078e02ff */
[----:B------:R-:W-:-:S02]  /*07e0*/  HADD2.F32 R71, -RZ, R18.H1_H1 ;  /* 0x30000012ff477230 */ /* 0x000fc40000004100 */
[--C-:B------:R-:W-:Y:S02]  /*07f0*/  HADD2.F32 R70, -RZ, R19.reuse.H0_H0 ;  /* 0x20000013ff467230 */ /* 0x100fe40000004100 */
[----:B------:R-:W-:Y:S02]  /*0800*/  HADD2.F32 R69, -RZ, R19.H1_H1 ;  /* 0x30000013ff457230 */ /* 0x000fe40000004100 */
[--C-:B------:R-:W-:Y:S02]  /*0810*/  HADD2.F32 R64, -RZ, R14.reuse.H0_H0 ;  /* 0x2000000eff407230 */ /* 0x100fe40000004100 */
[----:B------:R-:W-:Y:S02]  /*0820*/  HADD2.F32 R5, -RZ, R14.H1_H1 ;  /* 0x3000000eff057230 */ /* 0x000fe40000004100 */
[--C-:B------:R-:W-:Y:S02]  /*0830*/  HADD2.F32 R6, -RZ, R15.reuse.H0_H0 ;  /* 0x2000000fff067230 */ /* 0x100fe40000004100 */
[----:B------:R-:W-:Y:S01]  /*0840*/  HADD2.F32 R7, -RZ, R15.H1_H1 ;  /* 0x3000000fff077230 */ /* 0x000fe20000004100 */
[----:B------:R-:W-:Y:S01]  /*0850*/  ULDC.U8 UR8, c[0x0][0x1f0] ;  /* 0x00007c0000087ab9 */ /* 0x000fe20000000000 */
[----:B--2---:R-:W-:-:S02]  /*0860*/  HADD2.F32 R52, -RZ, R8.H0_H0 ;  /* 0x20000008ff347230 */ /* 0x004fc40000004100 */
[----:B------:R-:W-:Y:S02]  /*0870*/  HADD2.F32 R51, -RZ, R8.H1_H1 ;  /* 0x30000008ff337230 */ /* 0x000fe40000004100 */
[--C-:B------:R-:W-:Y:S02]  /*0880*/  HADD2.F32 R50, -RZ, R9.reuse.H0_H0 ;  /* 0x20000009ff327230 */ /* 0x100fe40000004100 */
[----:B------:R-:W-:Y:S02]  /*0890*/  HADD2.F32 R48, -RZ, R9.H1_H1 ;  /* 0x30000009ff307230 */ /* 0x000fe40000004100 */
[--C-:B------:R-:W-:Y:S02]  /*08a0*/  HADD2.F32 R8, -RZ, R10.reuse.H0_H0 ;  /* 0x2000000aff087230 */ /* 0x100fe40000004100 */
[----:B------:R-:W-:Y:S02]  /*08b0*/  HADD2.F32 R9, -RZ, R10.H1_H1 ;  /* 0x3000000aff097230 */ /* 0x000fe40000004100 */
[----:B---3--:R-:W-:-:S02]  /*08c0*/  HADD2.F32 R73, -RZ, R60.H0_H0 ;  /* 0x2000003cff497230 */ /* 0x008fc40000004100 */
[----:B------:R-:W-:Y:S02]  /*08d0*/  HADD2.F32 R10, -RZ, R11.H0_H0 ;  /* 0x2000000bff0a7230 */ /* 0x000fe40000004100 */
[----:B------:R-:W-:Y:S02]  /*08e0*/  HADD2.F32 R60, -RZ, R60.H1_H1 ;  /* 0x3000003cff3c7230 */ /* 0x000fe40000004100 */
[--C-:B------:R-:W-:Y:S02]  /*08f0*/  HADD2.F32 R59, -RZ, R61.reuse.H0_H0 ;  /* 0x2000003dff3b7230 */ /* 0x100fe40000004100 */
[----:B------:R-:W-:Y:S02]  /*0900*/  HADD2.F32 R58, -RZ, R61.H1_H1 ;  /* 0x3000003dff3a7230 */ /* 0x000fe40000004100 */
[--C-:B------:R-:W-:Y:S02]  /*0910*/  HADD2.F32 R57, -RZ, R62.reuse.H0_H0 ;  /* 0x2000003eff397230 */ /* 0x100fe40000004100 */
[----:B------:R-:W-:-:S02]  /*0920*/  HADD2.F32 R56, -RZ, R62.H1_H1 ;  /* 0x3000003eff387230 */ /* 0x000fc40000004100 */
[--C-:B------:R-:W-:Y:S02]  /*0930*/  HADD2.F32 R54, -RZ, R63.reuse.H0_H0 ;  /* 0x2000003fff367230 */ /* 0x100fe40000004100 */
[----:B------:R-:W-:Y:S02]  /*0940*/  HADD2.F32 R53, -RZ, R63.H1_H1 ;  /* 0x3000003fff357230 */ /* 0x000fe40000004100 */
[----:B------:R-:W-:Y:S02]  /*0950*/  HADD2.F32 R11, -RZ, R11.H1_H1 ;  /* 0x3000000bff0b7230 */ /* 0x000fe40000004100 */
.L_x_2256:
[----:B------:R-:W0:Y:S01]  /*0960*/  S2R R15, SR_TID.X ;  /* 0x00000000000f7919 */ /* 0x000e220000002100 */
[----:B------:R-:W-:Y:S01]  /*0970*/  ISETP.NE.U32.AND P1, PT, RZ, c[0x0][0x1c0], PT ;  /* 0x00007000ff007a0c */ /* 0x000fe20003f25070 */
[----:B------:R-:W-:Y:S01]  /*0980*/  IMAD R13, R0, c[0x0][0x168], RZ ;  /* 0x00005a00000d7a24 */ /* 0x000fe200078e02ff */
[----:B------:R-:W-:Y:S01]  /*0990*/  ISETP.NE.U32.AND P0, PT, RZ, c[0x0][0x180], PT ;  /* 0x00006000ff007a0c */ /* 0x000fe20003f05070 */
[----:B------:R-:W-:Y:S01]  /*09a0*/  IMAD.MOV.U32 R37, RZ, RZ, 0x10 ;  /* 0x00000010ff257424 */ /* 0x000fe200078e00ff */
[----:B------:R-:W-:Y:S02]  /*09b0*/  ISETP.NE.AND.EX P1, PT, RZ, c[0x0][0x1c4], PT, P1 ;  /* 0x00007100ff007a0c */ /* 0x000fe40003f25310 */
[----:B------:R-:W-:-:S02]  /*09c0*/  ISETP.NE.AND.EX P0, PT, RZ, c[0x0][0x184], PT, P0 ;  /* 0x00006100ff007a0c */ /* 0x000fc40003f05300 */
[----:B------:R-:W-:-:S04]  /*09d0*/  SHF.R.S32.HI R14, RZ, 0x1f, R13 ;  /* 0x0000001fff0e7819 */ /* 0x000fc8000001140d */
[----:B------:R-:W-:-:S05]  /*09e0*/  LEA.HI R14, R14, R13, RZ, 0x3 ;  /* 0x0000000d0e0e7211 */ /* 0x000fca00078f18ff */
[----:B------:R-:W-:-:S04]  /*09f0*/  @P1 IMAD.MOV.U32 R17, RZ, RZ, 0x2 ;  /* 0x00000002ff111424 */ /* 0x000fc800078e00ff */
[----:B------:R-:W-:Y:S01]  /*0a00*/  @P1 IMAD.WIDE R16, R0, R17, c[0x0][0x1c0] ;  /* 0x0000700000101625 */ /* 0x000fe200078e0211 */
[----:B0-----:R-:W-:-:S04]  /*0a10*/  LOP3.LUT R15, R15, 0x1f, RZ, 0xc0, !PT ;  /* 0x0000001f0f0f7812 */ /* 0x001fc800078ec0ff */
[----:B------:R0:W2:Y:S01]  /*0a20*/  @P1 LDG.E.U16 R13, [R16.64] ;  /* 0x00000006100d1981 */ /* 0x0000a2000c1e1500 */
[----:B------:R-:W-:-:S04]  /*0a30*/  LEA.HI.SX32 R36, R14, R15, 0x1d ;  /* 0x0000000f0e247211 */ /* 0x000fc800078feaff */
[----:B------:R-:W-:-:S04]  /*0a40*/  @P0 LEA R14, P2, R36, c[0x0][0x180], 0x4 ;  /* 0x00006000240e0a11 */ /* 0x000fc800078420ff */
[C---:B------:R-:W-:Y:S01]  /*0a50*/  @P0 LEA.HI.X R15, R36.reuse, c[0x0][0x184], RZ, 0x4, P2 ;  /* 0x00006100240f0a11 */ /* 0x040fe200010f24ff */
[----:B0-----:R-:W-:-:S04]  /*0a60*/  IMAD.WIDE.U32 R16, R36, R37, c[0x0][0x170] ;  /* 0x00005c0024107625 */ /* 0x001fc800078e0025 */
[----:B------:R0:W5:Y:S04]  /*0a70*/  @P0 LDG.E.128 R20, [R14.64] ;  /* 0x000000060e140981 */ /* 0x000168000c1e1d00 */
[----:B------:R-:W5:Y:S01]  /*0a80*/  LDG.E.128 R16, [R16.64] ;  /* 0x0000000610107981 */ /* 0x000f62000c1e1d00 */
[C---:B------:R-:W-:Y:S01]  /*0a90*/  ISETP.NE.AND P2, PT, R49.reuse, 0x1, PT ;  /* 0x000000013100780c */ /* 0x040fe20003f45270 */
[----:B------:R-:W-:Y:S01]  /*0aa0*/  BSSY B1, `(.L_x_2141) ;  /* 0x000000e000017945 */ /* 0x000fe20003800000 */
[----:B------:R-:W-:Y:S02]  /*0ab0*/  MOV R31, 0x3f800000 ;  /* 0x3f800000001f7802 */ /* 0x000fe40000000f00 */
[----:B------:R-:W-:Y:S01]  /*0ac0*/  IADD3 R24, R49, 0x1, RZ ;  /* 0x0000000131187810 */ /* 0x000fe20007ffe0ff */
[----:B--2---:R-:W-:-:S08]  /*0ad0*/  @P1 HADD2.F32 R31, -RZ, R13.H0_H0 ;  /* 0x2000000dff1f1230 */ /* 0x004fd00000004100 */
        /* <DEDUP_REMOVED lines=9> */
.L_x_2142:
[----:B0-----:R-:W-:Y:S02]  /*0b70*/  IMAD.MOV.U32 R13, RZ, RZ, R46 ;  /* 0x000000ffff0d7224 */ /* 0x001fe400078e002e */
.L_x_2143:
[----:B------:R-:W-:Y:S05]  /*0b80*/  BSYNC B1 ;  /* 0x0000000000017941 */ /* 0x000fea0003800000 */
.L_x_2141:
        /* <DEDUP_REMOVED lines=16> */
.L_x_2147:
[----:B------:R-:W-:Y:S05]  /*0c90*/  BSYNC B2 ;  /* 0x0000000000027941 */ /* 0x000fea0003800000 */
.L_x_2146:
        /* <DEDUP_REMOVED lines=40> */
[----:B------:R-:W-:Y:S02]  /*0f20*/  HFMA2.MMA R24, -RZ, RZ, 0, 0 ;  /* 0x00000000ff187435 */ /* 0x000fe400000001ff */
[----:B------:R-:W-:Y:S01]  /*0f30*/  IMAD.MOV.U32 R47, RZ, RZ, R14 ;  /* 0x000000ffff2f7224 */ /* 0x000fe200078e000e */
[----:B------:R-:W-:-:S03]  /*0f40*/  LOP3.LUT R44, R15, UR26, R44, 0x96, !PT ;  /* 0x0000001a0f2c7c12 */ /* 0x000fc6000f8e962c */
.L_x_2145:
[----:B------:R-:W-:Y:S05]  /*0f50*/  BSYNC B1 ;  /* 0x0000000000017941 */ /* 0x000fea0003800000 */
.L_x_2144:
[----:B------:R-:W0:Y:S01]  /*0f60*/  I2F.U32 R14, R13 ;  /* 0x0000000d000e7306 */ /* 0x000e220000201000 */
[----:B-----5:R-:W-:Y:S01]  /*0f70*/  HADD2.F32 R26, -RZ, R16.H0_H0 ;  /* 0x20000010ff1a7230 */ /* 0x020fe20000004100 */
[----:B------:R-:W-:Y:S01]  /*0f80*/  IMAD.MOV.U32 R55, RZ, RZ, 0x2f800000 ;  /* 0x2f800000ff377424 */ /* 0x000fe200078e00ff */
[C---:B------:R-:W-:Y:S01]  /*0f90*/  ISETP.NE.AND P1, PT, R24.reuse, 0x1, PT ;  /* 0x000000011800780c */ /* 0x040fe20003f25270 */
[----:B------:R-:W-:Y:S01]  /*0fa0*/  BSSY B1, `(.L_x_2148) ;  /* 0x0000014000017945 */ /* 0x000fe20003800000 */
[----:B------:R-:W-:Y:S01]  /*0fb0*/  IADD3 R25, R24, 0x1, RZ ;  /* 0x0000000118197810 */ /* 0x000fe20007ffe0ff */
[----:B------:R-:W-:-:S04]  /*0fc0*/  FMUL.FTZ R26, R26, R31 ;  /* 0x0000001f1a1a7220 */ /* 0x000fc80000410000 */
[----:B------:R-:W-:Y:S02]  /*0fd0*/  FMUL.FTZ R15, R26, c[0x0][0x1e8] ;  /* 0x00007a001a0f7a20 */ /* 0x000fe40000410000 */
[----:B0-----:R-:W-:-:S05]  /*0fe0*/  FFMA.FTZ R14, R14, R55, 1.1641532182693481445e-10 ;  /* 0x2f0000000e0e7423 */ /* 0x001fca0000010037 */
[----:B------:R-:W-:Y:S01]  /*0ff0*/  FSETP.GTU.FTZ.AND P2, PT, R14, c[0x0][0x1e4], PT ;  /* 0x000079000e007a0b */ /* 0x000fe20003f5c000 */
[----:B------:R-:W-:-:S03]  /*1000*/  @P0 HADD2.F32 R14, -RZ, R20.H0_H0 ;  /* 0x20000014ff0e0230 */ /* 0x000fc60000004100 */
        /* <DEDUP_REMOVED lines=12> */
.L_x_2149:
[----:B------:R-:W-:Y:S02]  /*10d0*/  IMAD.MOV.U32 R14, RZ, RZ, R46 ;  /* 0x000000ffff0e7224 */ /* 0x000fe400078e002e */
.L_x_2150:
[----:B------:R-:W-:Y:S05]  /*10e0*/  BSYNC B1 ;  /* 0x0000000000017941 */ /* 0x000fea0003800000 */
.L_x_2148:
        /* <DEDUP_REMOVED lines=16> */
.L_x_2154:
[----:B------:R-:W-:Y:S05]  /*11f0*/  BSYNC B2 ;  /* 0x0000000000027941 */ /* 0x000fea0003800000 */
.L_x_2153:
        /* <DEDUP_REMOVED lines=43> */
.L_x_2152:
[----:B------:R-:W-:Y:S05]  /*14b0*/  BSYNC B1 ;  /* 0x0000000000017941 */ /* 0x000fea0003800000 */
.L_x_2151:
[----:B------:R-:W0:Y:S01]  /*14c0*/  I2F.U32 R14, R14 ;  /* 0x0000000e000e7306 */ /* 0x000e220000201000 */
[----:B------:R-:W-:Y:S01]  /*14d0*/  HADD2.F32 R16, -RZ, R16.H1_H1 ;  /* 0x30000010ff107230 */ /* 0x000fe20000004100 */
[C---:B------:R-:W-:Y:S01]  /*14e0*/  ISETP.NE.AND P1, PT, R25.reuse, 0x1, PT ;  /* 0x000000011900780c */ /* 0x040fe20003f25270 */
[----:B------:R-:W-:Y:S01]  /*14f0*/  BSSY B1, `(.L_x_2155) ;  /* 0x0000014000017945 */ /* 0x000fe20003800000 */
[----:B------:R-:W-:Y:S02]  /*1500*/  IADD3 R27, R25, 0x1, RZ ;  /* 0x00000001191b7810 */ /* 0x000fe40007ffe0ff */
[----:B------:R-:W-:-:S04]  /*1510*/  FMUL.FTZ R16, R16, R31 ;  /* 0x0000001f10107220 */ /* 0x000fc80000410000 */
[----:B------:R-:W-:Y:S02]  /*1520*/  FMUL.FTZ R16, R16, c[0x0][0x1e8] ;  /* 0x00007a0010107a20 */ /* 0x000fe40000410000 */
[----:B0-----:R-:W-:-:S05]  /*1530*/  FFMA.FTZ R15, R14, R55, 1.1641532182693481445e-10 ;  /* 0x2f0000000e0f7423 */ /* 0x001fca0000010037 */
[----:B------:R-:W-:Y:S01]  /*1540*/  FSETP.GTU.FTZ.AND P2, PT, R15, c[0x0][0x1e4], PT ;  /* 0x000079000f007a0b */ /* 0x000fe20003f5c000 */
[----:B------:R-:W-:-:S03]  /*1550*/  @P0 HADD2.F32 R15, -RZ, R20.H1_H1 ;  /* 0x30000014ff0f0230 */ /* 0x000fc60000004100 */
        /* <DEDUP_REMOVED lines=12> */
.L_x_2156:
[----:B------:R-:W-:Y:S02]  /*1620*/  IMAD.MOV.U32 R15, RZ, RZ, R46 ;  /* 0x000000ffff0f7224 */ /* 0x000fe400078e002e */
.L_x_2157:
[----:B------:R-:W-:Y:S05]  /*1630*/  BSYNC B1 ;  /* 0x0000000000017941 */ /* 0x000fea0003800000 */
.L_x_2155:
        /* <DEDUP_REMOVED lines=16> */
.L_x_2161:
[----:B------:R-:W-:Y:S05]  /*1740*/  BSYNC B2 ;  /* 0x0000000000027941 */ /* 0x000fea0003800000 */
.L_x_2160:
        /* <DEDUP_REMOVED lines=43> */
.L_x_2159:
[----:B------:R-:W-:Y:S05]  /*1a00*/  BSYNC B1 ;  /* 0x0000000000017941 */ /* 0x000fea0003800000 */
.L_x_2158:
[----:B------:R-:W0:Y:S01]  /*1a10*/  I2F.U32 R16, R15 ;  /* 0x0000000f00107306 */ /* 0x000e220000201000 */
[----:B------:R-:W-:Y:S01]  /*1a20*/  HADD2.F32 R28, -RZ, R17.H0_H0 ;  /* 0x20000011ff1c7230 */ /* 0x000fe20000004100 */
[C---:B------:R-:W-:Y:S01]  /*1a30*/  ISETP.NE.AND P2, PT, R27.reuse, 0x1, PT ;  /* 0x000000011b00780c */ /* 0x040fe20003f45270 */
[----:B------:R-:W-:Y:S01]  /*1a40*/  BSSY B1, `(.L_x_2162) ;  /* 0x0000013000017945 */ /* 0x000fe20003800000 */
[----:B------:R-:W-:Y:S02]  /*1a50*/  IADD3 R25, R27, 0x1, RZ ;  /* 0x000000011b197810 */ /* 0x000fe40007ffe0ff */
[----:B------:R-:W-:-:S04]  /*1a60*/  FMUL.FTZ R28, R28, R31 ;  /* 0x0000001f1c1c7220 */ /* 0x000fc80000410000 */
[----:B------:R-:W-:Y:S02]  /*1a70*/  FMUL.FTZ R28, R28, c[0x0][0x1e8] ;  /* 0x00007a001c1c7a20 */ /* 0x000fe40000410000 */
[----:B0-----:R-:W-:-:S05]  /*1a80*/  FFMA.FTZ R16, R16, R55, 1.1641532182693481445e-10 ;  /* 0x2f00000010107423 */ /* 0x001fca0000010037 */
[----:B------:R-:W-:Y:S01]  /*1a90*/  FSETP.GTU.FTZ.AND P1, PT, R16, c[0x0][0x1e4], PT ;  /* 0x0000790010007a0b */ /* 0x000fe20003f3c000 */
[----:B------:R-:W-:-:S03]  /*1aa0*/  @P0 HADD2.F32 R16, -RZ, R21.H0_H0 ;  /* 0x20000015ff100230 */ /* 0x000fc60000004100 */
        /* <DEDUP_REMOVED lines=11> */
.L_x_2163:
[----:B------:R-:W-:Y:S02]  /*1b60*/  IMAD.MOV.U32 R16, RZ, RZ, R46 ;  /* 0x000000ffff107224 */ /* 0x000fe400078e002e */
.L_x_2164:
[----:B------:R-:W-:Y:S05]  /*1b70*/  BSYNC B1 ;  /* 0x0000000000017941 */ /* 0x000fea0003800000 */
.L_x_2162:
        /* <DEDUP_REMOVED lines=16> */
.L_x_2168:
[----:B------:R-:W-:Y:S05]  /*1c80*/  BSYNC B2 ;  /* 0x0000000000027941 */ /* 0x000fea0003800000 */
.L_x_2167:
        /* <DEDUP_REMOVED lines=43> */
.L_x_2166:
[----:B------:R-:W-:Y:S05]  /*1f40*/  BSYNC B1 ;  /* 0x0000000000017941 */ /* 0x000fea0003800000 */
.L_x_2165:
        /* <DEDUP_REMOVED lines=21> */
.L_x_2170:
[----:B------:R-:W-:Y:S02]  /*20a0*/  IMAD.MOV.U32 R17, RZ, RZ, R46 ;  /* 0x000000ffff117224 */ /* 0x000fe400078e002e */
.L_x_2171:
[----:B------:R-:W-:Y:S05]  /*20b0*/  BSYNC B1 ;  /* 0x0000000000017941 */ /* 0x000fea0003800000 */
.L_x_2169:
        /* <DEDUP_REMOVED lines=16> */
.L_x_2175:
[----:B------:R-:W-:Y:S05]  /*21c0*/  BSYNC B2 ;  /* 0x0000000000027941 */ /* 0x000fea0003800000 */
.L_x_2174:
        /* <DEDUP_REMOVED lines=43> */
.L_x_2173:
[----:B------:R-:W-:Y:S05]  /*2480*/  BSYNC B1 ;  /* 0x0000000000017941 */ /* 0x000fea0003800000 */
.L_x_2172:
        /* <DEDUP_REMOVED lines=21> */
.L_x_2177:
[----:B------:R-:W-:Y:S02]  /*25e0*/  IMAD.MOV.U32 R25, RZ, RZ, R46 ;  /* 0x000000ffff197224 */ /* 0x000fe400078e002e */
.L_x_2178:
[----:B------:R-:W-:Y:S05]  /*25f0*/  BSYNC B1 ;  /* 0x0000000000017941 */ /* 0x000fea0003800000 */
.L_x_2176:
        /* <DEDUP_REMOVED lines=16> */
.L_x_2182:
[----:B------:R-:W-:Y:S05]  /*2700*/  BSYNC B2 ;  /* 0x0000000000027941 */ /* 0x000fea0003800000 */
.L_x_2181:
        /* <DEDUP_REMOVED lines=43> */
.L_x_2180:
[----:B------:R-:W-:Y:S05]  /*29c0*/  BSYNC B1 ;  /* 0x0000000000017941 */ /* 0x000fea0003800000 */
.L_x_2179:
        /* <DEDUP_REMOVED lines=21> */
.L_x_2184:
[----:B------:R-:W-:Y:S02]  /*2b20*/  IMAD.MOV.U32 R25, RZ, RZ, R46 ;  /* 0x000000ffff197224 */ /* 0x000fe400078e002e */
.L_x_2185:
[----:B------:R-:W-:Y:S05]  /*2b30*/  BSYNC B1 ;  /* 0x0000000000017941 */ /* 0x000fea0003800000 */
.L_x_2183:
        /* <DEDUP_REMOVED lines=16> */
.L_x_2189:
[----:B------:R-:W-:Y:S05]  /*2c40*/  BSYNC B2 ;  /* 0x0000000000027941 */ /* 0x000fea0003800000 */
.L_x_2188:
        /* <DEDUP_REMOVED lines=43> */
.L_x_2187:
[----:B------:R-:W-:Y:S05]  /*2f00*/  BSYNC B1 ;  /* 0x0000000000017941 */ /* 0x000fea0003800000 */
.L_x_2186:
[----:B------:R-:W0:Y:S01]  /*2f10*/  I2F.U32 R28, R25 ;  /* 0x00000019001c7306 */ /* 0x000e220000201000 */
[----:B------:R-:W-:Y:S01]  /*2f20*/  HADD2.F32 R32, -RZ, R19.H0_H0 ;  /* 0x20000013ff207230 */ /* 0x000fe20000004100 */
[C---:B------:R-:W-:Y:S01]  /*2f30*/  ISETP.NE.AND P6, PT, R30.reuse, 0x1, PT ;  /* 0x000000011e00780c */ /* 0x040fe20003fc5270 */
[----:B------:R-:W-:Y:S01]  /*2f40*/  @P0 HADD2.F32 R27, -RZ, R23.H0_H0 ;  /* 0x20000017ff1b0230 */ /* 0x000fe20000004100 */
        /* <DEDUP_REMOVED lines=17> */
.L_x_2191:
[----:B------:R-:W-:Y:S02]  /*3060*/  IMAD.MOV.U32 R25, RZ, RZ, R46 ;  /* 0x000000ffff197224 */ /* 0x000fe400078e002e */
.L_x_2192:
[----:B------:R-:W-:Y:S05]  /*3070*/  BSYNC B1 ;  /* 0x0000000000017941 */ /* 0x000fea0003800000 */
.L_x_2190:
        /* <DEDUP_REMOVED lines=18> */
.L_x_2196:
[----:B------:R-:W-:Y:S05]  /*31a0*/  BSYNC B2 ;  /* 0x0000000000027941 */ /* 0x000fea0003800000 */
.L_x_2195:
        /* <DEDUP_REMOVED lines=42> */
[----:B------:R-:W-:Y:S02]  /*3450*/  MOV R47, R32 ;  /* 0x00000020002f7202 */ /* 0x000fe40000000f00 */
.L_x_2194:
[----:B------:R-:W-:Y:S05]  /*3460*/  BSYNC B1 ;  /* 0x0000000000017941 */ /* 0x000fea0003800000 */
.L_x_2193:
[----:B------:R-:W-:Y:S01]  /*3470*/  IMAD.SHL.U32 R29, R36, 0x10, RZ ;  /* 0x00000010241d7824 */ /* 0x000fe200078e00ff */
[----:B------:R-:W-:Y:S02]  /*3480*/  SEL R34, RZ, 0x10000, P5 ;  /* 0x00010000ff227807 */ /* 0x000fe40002800000 */
[----:B------:R-:W-:Y:S02]  /*3490*/  SHF.R.U32.HI R30, RZ, 0x1c, R36 ;  /* 0x0000001cff1e7819 */ /* 0x000fe40000011624 */
[----:B------:R-:W-:Y:S02]  /*34a0*/  IADD3 R32, P5, R29, c[0x0][0x188], RZ ;  /* 0x000062001d207a10 */ /* 0x000fe40007fbe0ff */
[----:B------:R-:W-:Y:S01]  /*34b0*/  ISETP.NE.AND P6, PT, R26, RZ, PT ;  /* 0x000000ff1a00720c */ /* 0x000fe20003fc5270 */
[----:B------:R-:W-:Y:S01]  /*34c0*/  HADD2.F32 R26, -RZ, R19.H1_H1 ;  /* 0x30000013ff1a7230 */ /* 0x000fe20000004100 */
[----:B------:R-:W-:-:S02]  /*34d0*/  IADD3.X R33, R30, c[0x0][0x18c], RZ, P5, !PT ;  /* 0x000063001e217a10 */ /* 0x000fc40002ffe4ff */
[----:B------:R-:W-:Y:S02]  /*34e0*/  ISETP.NE.AND P5, PT, R24, RZ, PT ;  /* 0x000000ff1800720c */ /* 0x000fe40003fa5270 */
[----:B------:R0:W1:Y:S01]  /*34f0*/  I2F.U32 R24, R25 ;  /* 0x0000001900187306 */ /* 0x0000620000201000 */
[----:B------:R-:W-:Y:S01]  /*3500*/  FMUL.FTZ R26, R26, R31 ;  /* 0x0000001f1a1a7220 */ /* 0x000fe20000410000 */
[----:B------:R-:W-:Y:S02]  /*3510*/  SEL R41, RZ, 0x100, P4 ;  /* 0x00000100ff297807 */ /* 0x000fe40002000000 */
[----:B------:R-:W-:Y:S01]  /*3520*/  SEL R35, RZ, 0x1, P2 ;  /* 0x00000001ff237807 */ /* 0x000fe20001000000 */
[----:B------:R-:W-:Y:S01]  /*3530*/  FMUL.FTZ R26, R26, c[0x0][0x1e8] ;  /* 0x00007a001a1a7a20 */ /* 0x000fe20000410000 */
[----:B------:R-:W-:Y:S02]  /*3540*/  SEL R39, RZ, 0x1, P1 ;  /* 0x00000001ff277807 */ /* 0x000fe40000800000 */
[----:B------:R-:W-:-:S02]  /*3550*/  SEL R40, RZ, 0x1, P5 ;  /* 0x00000001ff287807 */ /* 0x000fc40002800000 */
[----:B0-----:R-:W-:Y:S01]  /*3560*/  F2FP.PACK_AB R25, R16, R15 ;  /* 0x0000000f1019723e */ /* 0x001fe200000000ff */
[----:B-1----:R-:W-:-:S05]  /*3570*/  FFMA.FTZ R24, R24, R55, 1.1641532182693481445e-10 ;  /* 0x2f00000018187423 */ /* 0x002fca0000010037 */
[----:B------:R-:W-:Y:S01]  /*3580*/  FSETP.GTU.FTZ.AND P4, PT, R24, c[0x0][0x1e4], PT ;  /* 0x0000790018007a0b */ /* 0x000fe20003f9c000 */
[----:B------:R-:W-:-:S03]  /*3590*/  @P0 HADD2.F32 R24, -RZ, R23.H1_H1 ;  /* 0x30000017ff180230 */ /* 0x000fc60000004100 */
[----:B------:R-:W-:Y:S02]  /*35a0*/  FSEL R19, R26, RZ, !P4 ;  /* 0x000000ff1a137208 */ /* 0x000fe40006000000 */
[----:B------:R-:W-:Y:S02]  /*35b0*/  F2FP.PACK_AB R26, R18, R17 ;  /* 0x00000011121a723e */ /* 0x000fe400000000ff */
[----:B------:R-:W-:Y:S01]  /*35c0*/  SEL R42, RZ, 0x1000000, P4 ;  /* 0x01000000ff2a7807 */ /* 0x000fe20002000000 */
[----:B------:R-:W-:Y:S01]  /*35d0*/  @P0 FADD.FTZ R19, R19, R24 ;  /* 0x0000001813130221 */ /* 0x000fe20000010000 */
[----:B------:R-:W-:Y:S02]  /*35e0*/  F2FP.PACK_AB R24, R14, R13 ;  /* 0x0000000d0e18723e */ /* 0x000fe400000000ff */
[----:B------:R-:W-:Y:S02]  /*35f0*/  LOP3.LUT R42, R41, R42, R34, 0xfe, !PT ;  /* 0x0000002a292a7212 */ /* 0x000fe400078efe22 */
[----:B------:R-:W-:-:S02]  /*3600*/  F2FP.PACK_AB R27, R19, R28 ;  /* 0x0000001c131b723e */ /* 0x000fc400000000ff */
        /* <DEDUP_REMOVED lines=23> */
[----:B-1----:R-:W-:Y:S02]  /*3780*/  ISETP.NE.AND P1, PT, R38, 0x2, PT ;  /* 0x000000022600780c */ /* 0x002fe40003f25270 */
[----:B------:R-:W-:-:S11]  /*3790*/  MOV R33, R44 ;  /* 0x0000002c00217202 */ /* 0x000fd60000000f00 */
[----:B------:R-:W-:Y:S05]  /*37a0*/  @!P1 BRA `(.L_x_2199) ;  /* 0x0000006000009947 */ /* 0x000fea0003800000 */
[----:B------:R-:W-:Y:S01]  /*37b0*/  ISETP.NE.AND P1, PT, R38, 0x3, PT ;  /* 0x000000032600780c */ /* 0x000fe20003f25270 */
[----:B------:R-:W-:-:S12]  /*37c0*/  IMAD.MOV.U32 R33, RZ, RZ, R45 ;  /* 0x000000ffff217224 */ /* 0x000fd800078e002d */
[----:B------:R-:W-:Y:S05]  /*37d0*/  @P1 BRA `(.L_x_2199) ;  /* 0x0000003000001947 */ /* 0x000fea0003800000 */
[----:B------:R-:W-:Y:S01]  /*37e0*/  IMAD.MOV.U32 R33, RZ, RZ, R47 ;  /* 0x000000ffff217224 */ /* 0x000fe200078e002f */
[----:B------:R-:W-:Y:S05]  /*37f0*/  BRA `(.L_x_2199) ;  /* 0x0000001000007947 */ /* 0x000fea0003800000 */
.L_x_2198:
[----:B-1----:R-:W-:Y:S02]  /*3800*/  MOV R33, R46 ;  /* 0x0000002e00217202 */ /* 0x002fe40000000f00 */
.L_x_2199:
[----:B------:R-:W-:Y:S05]  /*3810*/  BSYNC B1 ;  /* 0x0000000000017941 */ /* 0x000fea0003800000 */
.L_x_2197:
        /* <DEDUP_REMOVED lines=16> */
.L_x_2203:
[----:B------:R-:W-:Y:S05]  /*3920*/  BSYNC B2 ;  /* 0x0000000000027941 */ /* 0x000fea0003800000 */
.L_x_2202:
        /* <DEDUP_REMOVED lines=43> */
.L_x_2201:
[----:B------:R-:W-:Y:S05]  /*3be0*/  BSYNC B1 ;  /* 0x0000000000017941 */ /* 0x000fea0003800000 */
.L_x_2200:
[----:B------:R-:W0:Y:S01]  /*3bf0*/  I2F.U32 R34, R33 ;  /* 0x0000002100227306 */ /* 0x000e220000201000 */
[----:B-----5:R-:W-:Y:S01]  /*3c00*/  HADD2.F32 R36, -RZ, R24.H0_H0 ;  /* 0x20000018ff247230 */ /* 0x020fe20000004100 */
        /* <DEDUP_REMOVED lines=20> */
.L_x_2205:
[----:B------:R-:W-:Y:S02]  /*3d50*/  MOV R34, R46 ;  /* 0x0000002e00227202 */ /* 0x000fe40000000f00 */
.L_x_2206:
[----:B------:R-:W-:Y:S05]  /*3d60*/  BSYNC B1 ;  /* 0x0000000000017941 */ /* 0x000fea0003800000 */
.L_x_2204:
        /* <DEDUP_REMOVED lines=16> */
.L_x_2210:
[----:B------:R-:W-:Y:S05]  /*3e70*/  BSYNC B2 ;  /* 0x0000000000027941 */ /* 0x000fea0003800000 */
.L_x_2209:
        /* <DEDUP_REMOVED lines=43> */
.L_x_2208:
[----:B------:R-:W-:Y:S05]  /*4130*/  BSYNC B1 ;  /* 0x0000000000017941 */ /* 0x000fea0003800000 */
.L_x_2207:
        /* <DEDUP_REMOVED lines=22> */
.L_x_2212:
[----:B------:R-:W-:Y:S02]  /*42a0*/  MOV R24, R46 ;  /* 0x0000002e00187202 */ /* 0x000fe40000000f00 */
.L_x_2213:
[----:B------:R-:W-:Y:S05]  /*42b0*/  BSYNC B1 ;  /* 0x0000000000017941 */ /* 0x000fea0003800000 */
.L_x_2211:
        /* <DEDUP_REMOVED lines=16> */
.L_x_2217:
[----:B------:R-:W-:Y:S05]  /*43c0*/  BSYNC B2 ;  /* 0x0000000000027941 */ /* 0x000fea0003800000 */
.L_x_2216:
        /* <DEDUP_REMOVED lines=43> */
.L_x_2215:
[----:B------:R-:W-:Y:S05]  /*4680*/  BSYNC B1 ;  /* 0x0000000000017941 */ /* 0x000fea0003800000 */
.L_x_2214:
        /* <DEDUP_REMOVED lines=21> */
.L_x_2219:
[----:B------:R-:W-:Y:S02]  /*47e0*/  MOV R24, R46 ;  /* 0x0000002e00187202 */ /* 0x000fe40000000f00 */
.L_x_2220:
[----:B------:R-:W-:Y:S05]  /*47f0*/  BSYNC B1 ;  /* 0x0000000000017941 */ /* 0x000fea0003800000 */
.L_x_2218:
        /* <DEDUP_REMOVED lines=16> */
.L_x_2224:
[----:B------:R-:W-:Y:S05]  /*4900*/  BSYNC B2 ;  /* 0x0000000000027941 */ /* 0x000fea0003800000 */
.L_x_2223:
        /* <DEDUP_REMOVED lines=43> */
.L_x_2222:
[----:B------:R-:W-:Y:S05]  /*4bc0*/  BSYNC B1 ;  /* 0x0000000000017941 */ /* 0x000fea0003800000 */
.L_x_2221:
        /* <DEDUP_REMOVED lines=21> */
.L_x_2226:
[----:B------:R-:W-:Y:S02]  /*4d20*/  MOV R24, R46 ;  /* 0x0000002e00187202 */ /* 0x000fe40000000f00 */
.L_x_2227:
[----:B------:R-:W-:Y:S05]  /*4d30*/  BSYNC B1 ;  /* 0x0000000000017941 */ /* 0x000fea0003800000 */
.L_x_2225:
        /* <DEDUP_REMOVED lines=16> */
.L_x_2231:
[----:B------:R-:W-:Y:S05]  /*4e40*/  BSYNC B2 ;  /* 0x0000000000027941 */ /* 0x000fea0003800000 */
.L_x_2230:
        /* <DEDUP_REMOVED lines=43> */
.L_x_2229:
[----:B------:R-:W-:Y:S05]  /*5100*/  BSYNC B1 ;  /* 0x0000000000017941 */ /* 0x000fea0003800000 */
.L_x_2228:
        /* <DEDUP_REMOVED lines=21> */
.L_x_2233:
[----:B------:R-:W-:Y:S02]  /*5260*/  MOV R39, R46 ;  /* 0x0000002e00277202 */ /* 0x000fe40000000f00 */
.L_x_2234:
[----:B------:R-:W-:Y:S05]  /*5270*/  BSYNC B1 ;  /* 0x0000000000017941 */ /* 0x000fea0003800000 */
.L_x_2232:
        /* <DEDUP_REMOVED lines=16> */
.L_x_2238:
[----:B------:R-:W-:Y:S05]  /*5380*/  BSYNC B2 ;  /* 0x0000000000027941 */ /* 0x000fea0003800000 */
.L_x_2237:
        /* <DEDUP_REMOVED lines=43> */
.L_x_2236:
[----:B------:R-:W-:Y:S05]  /*5640*/  BSYNC B1 ;  /* 0x0000000000017941 */ /* 0x000fea0003800000 */
.L_x_2235:
        /* <DEDUP_REMOVED lines=19> */
[----:B------:R-:W-:Y:S01]  /*5780*/  MOV R26, R47 ;  /* 0x0000002f001a7202 */ /* 0x000fe20000000f00 */
[----:B------:R-:W-:Y:S05]  /*5790*/  BRA `(.L_x_2241) ;  /* 0x0000001000007947 */ /* 0x000fea0003800000 */
.L_x_2240:
[----:B------:R-:W-:Y:S02]  /*57a0*/  IMAD.MOV.U32 R26, RZ, RZ, R46 ;  /* 0x000000ffff1a7224 */ /* 0x000fe400078e002e */
.L_x_2241:
[----:B------:R-:W-:Y:S05]  /*57b0*/  BSYNC B1 ;  /* 0x0000000000017941 */ /* 0x000fea0003800000 */
.L_x_2239:
        /* <DEDUP_REMOVED lines=14> */
[----:B------:R-:W-:-:S04]  /*58a0*/  @P6 IADD3 R24, R12, RZ, RZ ;  /* 0x000000ff0c186210 */ /* 0x000fc80007ffe0ff */
[----:B------:R-:W-:Y:S02]  /*58b0*/  @!P5 MOV R12, R24 ;  /* 0x00000018000cd202 */ /* 0x000fe40000000f00 */
.L_x_2245:
[----:B------:R-:W-:Y:S05]  /*58c0*/  BSYNC B2 ;  /* 0x0000000000027941 */ /* 0x000fea0003800000 */
.L_x_2244:
        /* <DEDUP_REMOVED lines=44> */
.L_x_2243:
[----:B------:R-:W-:Y:S05]  /*5b90*/  BSYNC B1 ;  /* 0x0000000000017941 */ /* 0x000fea0003800000 */
.L_x_2242:
        /* <DEDUP_REMOVED lines=21> */
.L_x_2247:
[----:B------:R-:W-:Y:S02]  /*5cf0*/  IMAD.MOV.U32 R26, RZ, RZ, R46 ;  /* 0x000000ffff1a7224 */ /* 0x000fe400078e002e */
.L_x_2248:
[----:B------:R-:W-:Y:S05]  /*5d00*/  BSYNC B1 ;  /* 0x0000000000017941 */ /* 0x000fea0003800000 */
.L_x_2246:
        /* <DEDUP_REMOVED lines=16> */
[----:B------:R-:W-:Y:S02]  /*5e10*/  ISETP.NE.AND P0, PT, R24, RZ, PT ;  /* 0x000000ff1800720c */ /* 0x000fe40003f05270 */
[----:B------:R-:W-:-:S06]  /*5e20*/  @!P6 MOV R12, R42 ;  /* 0x0000002a000ce202 */ /* 0x000fcc0000000f00 */
.L_x_2252:
[----:B------:R-:W-:Y:S05]  /*5e30*/  BSYNC B2 ;  /* 0x0000000000027941 */ /* 0x000fea0003800000 */
.L_x_2251:
        /* <DEDUP_REMOVED lines=41> */
[----:B------:R-:W-:-:S05]  /*60d0*/  IMAD.WIDE.U32 R42, R25, -0x2daee0ad, RZ ;  /* 0xd2511f53192a7825 */ /* 0x000fca00078e00ff */
[----:B------:R-:W-:Y:S02]  /*60e0*/  LOP3.LUT R44, R43, UR26, R24, 0x96, !PT ;  /* 0x0000001a2b2c7c12 */ /* 0x000fe4000f8e9618 */
[----:B------:R-:W-:Y:S02]  /*60f0*/  MOV R47, R42 ;  /* 0x0000002a002f7202 */ /* 0x000fe40000000f00 */
.L_x_2250:
[----:B------:R-:W-:Y:S05]  /*6100*/  BSYNC B1 ;  /* 0x0000000000017941 */ /* 0x000fea0003800000 */
.L_x_2249:
[----:B------:R0:W1:Y:S01]  /*6110*/  I2F.U32 R24, R26 ;  /* 0x0000001a00187306 */ /* 0x0000620000201000 */
[----:B------:R-:W-:Y:S01]  /*6120*/  HADD2.F32 R42, -RZ, R27.H1_H1 ;  /* 0x3000001bff2a7230 */ /* 0x000fe20000004100 */
[----:B------:R-:W-:Y:S01]  /*6130*/  F2FP.PACK_AB R25, R37, R34 ;  /* 0x000000222519723e */ /* 0x000fe200000000ff */
[----:B------:R-:W-:-:S03]  /*6140*/  @P0 HADD2.F32 R62, -RZ, R23.H1_H1 ;  /* 0x30000017ff3e0230 */ /* 0x000fc60000004100 */
[----:B------:R-:W-:Y:S01]  /*6150*/  FMUL.FTZ R42, R42, R31 ;  /* 0x0000001f2a2a7220 */ /* 0x000fe20000410000 */
[----:B------:R-:W-:Y:S02]  /*6160*/  SHF.R.U32.HI R31, RZ, 0x1c, R32 ;  /* 0x0000001cff1f7819 */ /* 0x000fe40000011620 */
[----:B0-----:R-:W-:Y:S01]  /*6170*/  F2FP.PACK_AB R26, R39, R38 ;  /* 0x00000026271a723e */ /* 0x001fe200000000ff */
[----:B------:R-:W-:Y:S02]  /*6180*/  FMUL.FTZ R42, R42, c[0x0][0x1e8] ;  /* 0x00007a002a2a7a20 */ /* 0x000fe40000410000 */
[----:B-1----:R-:W-:Y:S01]  /*6190*/  FFMA.FTZ R24, R24, R55, 1.1641532182693481445e-10 ;  /* 0x2f00000018187423 */ /* 0x002fe20000010037 */
[----:B------:R-:W-:-:S04]  /*61a0*/  SHF.L.U32 R55, R32, 0x4, RZ ;  /* 0x0000000420377819 */ /* 0x000fc800000006ff */
[----:B------:R-:W-:Y:S02]  /*61b0*/  FSETP.GTU.FTZ.AND P6, PT, R24, c[0x0][0x1e4], PT ;  /* 0x0000790018007a0b */ /* 0x000fe40003fdc000 */
[----:B------:R-:W-:Y:S02]  /*61c0*/  F2FP.PACK_AB R24, R35, R33 ;  /* 0x000000212318723e */ /* 0x000fe400000000ff */
[----:B------:R-:W-:-:S05]  /*61d0*/  FSEL R61, R42, RZ, !P6 ;  /* 0x000000ff2a3d7208 */ /* 0x000fca0007000000 */
[----:B------:R-:W-:Y:S01]  /*61e0*/  @P0 FADD.FTZ R61, R62, R61 ;  /* 0x0000003d3e3d0221 */ /* 0x000fe20000010000 */
[----:B------:R-:W-:Y:S02]  /*61f0*/  IADD3 R42, P0, R55, c[0x0][0x188], RZ ;  /* 0x00006200372a7a10 */ /* 0x000fe40007f1e0ff */
[----:B------:R-:W-:Y:S02]  /*6200*/  SEL R62, RZ, 0x100, P4 ;  /* 0x00000100ff3e7807 */ /* 0x000fe40002000000 */
[----:B------:R-:W-:Y:S02]  /*6210*/  IADD3.X R43, R31, c[0x0][0x18c], RZ, P0, !PT ;  /* 0x000063001f2b7a10 */ /* 0x000fe400007fe4ff */
[----:B------:R-:W-:Y:S02]  /*6220*/  ISETP.NE.AND P0, PT, R41, RZ, PT ;  /* 0x000000ff2900720c */ /* 0x000fe40003f05270 */
[----:B------:R-:W-:Y:S02]  /*6230*/  SEL R41, RZ, 0x10000, P5 ;  /* 0x00010000ff297807 */ /* 0x000fe40002800000 */
[----:B------:R-:W-:-:S02]  /*6240*/  ISETP.NE.AND P5, PT, R36, RZ, PT ;  /* 0x000000ff2400720c */ /* 0x000fc40003fa5270 */
[----:B------:R-:W-:Y:S02]  /*6250*/  SEL R36, RZ, 0x1000000, P6 ;  /* 0x01000000ff247807 */ /* 0x000fe40003000000 */
[----:B------:R-:W-:Y:S02]  /*6260*/  F2FP.PACK_AB R27, R61, R40 ;  /* 0x000000283d1b723e */ /* 0x000fe400000000ff */
        /* <DEDUP_REMOVED lines=35> */
.L_x_2257:
        /* <DEDUP_REMOVED lines=52> */
.L_x_2258:
[----:B------:R-:W2:Y:S01]  /*67e0*/  S2R R36, SR_TID.X ;  /* 0x0000000000247919 */ /* 0x000ea20000002100 */
[C---:B------:R-:W-:Y:S01]  /*67f0*/  FMUL.FTZ R25, R26.reuse, R26 ;  /* 0x0000001a1a197220 */ /* 0x040fe20000410000 */
[----:B------:R-:W-:Y:S01]  /*6800*/  ISETP.NE.AND P0, PT, RZ, UR8, PT ;  /* 0x00000008ff007c0c */ /* 0x000fe2000bf05270 */
[----:B-1----:R-:W-:Y:S01]  /*6810*/  FADD.FTZ R27, R27, R32 ;  /* 0x000000201b1b7221 */ /* 0x002fe20000010000 */
[----:B------:R-:W-:Y:S01]  /*6820*/  HFMA2.MMA R41, -RZ, RZ, 0, 2.384185791015625e-07 ;  /* 0x00000004ff297435 */ /* 0x000fe200000001ff */
[----:B------:R-:W-:Y:S01]  /*6830*/  IMAD.MOV.U32 R24, RZ, RZ, c[0x0][0x1e0] ;  /* 0x00007800ff187624 */ /* 0x000fe200078e00ff */
[----:B------:R-:W-:Y:S02]  /*6840*/  FSEL R25, R25, RZ, P0 ;  /* 0x000000ff19197208 */ /* 0x000fe40000000000 */
        /* <DEDUP_REMOVED lines=25> */
[----:B------:R-:W-:Y:S02]  /*69e0*/  FADD.FTZ R27, -R32, R40 ;  /* 0x00000028201b7221 */ /* 0x000fe40000010100 */
[----:B-1----:R-:W-:-:S02]  /*69f0*/  FMUL.FTZ R24, R36, R13 ;  /* 0x0000000d24187220 */ /* 0x002fc40000410000 */
[----:B------:R-:W-:Y:S02]  /*6a00*/  FFMA.FTZ R14, R53, R14, R69 ;  /* 0x0000000e350e7223 */ /* 0x000fe40000010045 */
[----:B------:R-:W-:Y:S02]  /*6a10*/  FADD.FTZ R25, -R32, R38 ;  /* 0x0000002620197221 */ /* 0x000fe40000010100 */
[----:B------:R-:W-:Y:S01]  /*6a20*/  FMUL.FTZ R13, R36, R43 ;  /* 0x0000002b240d7220 */ /* 0x000fe20000410000 */
[----:B------:R-:W-:Y:S01]  /*6a30*/  F2FP.PACK_AB R19, R14, R19 ;  /* 0x000000130e13723e */ /* 0x000fe200000000ff */
        /* <DEDUP_REMOVED lines=12> */
[----:B------:R-:W-:Y:S01]  /*6b00*/  FFMA.FTZ R18, R57, R28, R72 ;  /* 0x0000001c39127223 */ /* 0x000fe20000010048 */
[----:B------:R-:W-:Y:S01]  /*6b10*/  IADD3 R28, P2, R55, c[0x0][0x208], RZ ;  /* 0x00008200371c7a10 */ /* 0x000fe20007f5e0ff */
[----:B------:R-:W-:Y:S01]  /*6b20*/  FFMA.FTZ R25, R56, R32, R71 ;  /* 0x0000002038197223 */ /* 0x000fe20000010047 */
[----:B------:R-:W-:Y:S01]  /*6b30*/  F2FP.PACK_AB R17, R24, R17 ;  /* 0x000000111811723e */ /* 0x000fe200000000ff */
[----:B------:R-:W-:Y:S02]  /*6b40*/  FFMA.FTZ R27, R10, R27, R6 ;  /* 0x0000001b0a1b7223 */ /* 0x000fe40000010006 */
[----:B------:R-:W-:Y:S01]  /*6b50*/  FFMA.FTZ R34, R11, R34, R7 ;  /* 0x000000220b227223 */ /* 0x000fe20000010007 */
[----:B------:R-:W-:Y:S01]  /*6b60*/  F2FP.PACK_AB R18, R25, R18 ;  /* 0x000000121912723e */ /* 0x000fe200000000ff */
[----:B------:R-:W-:-:S02]  /*6b70*/  FMUL.FTZ R14, R36, R39 ;  /* 0x00000027240e7220 */ /* 0x000fc40000410000 */
[----:B------:R-:W-:Y:S01]  /*6b80*/  FMUL.FTZ R15, R36, R15 ;  /* 0x0000000f240f7220 */ /* 0x000fe20000410000 */
[----:B------:R-:W-:Y:S01]  /*6b90*/  F2FP.PACK_AB R27, R34, R27 ;  /* 0x0000001b221b723e */ /* 0x000fe200000000ff */
[C---:B------:R-:W-:Y:S02]  /*6ba0*/  FMUL.FTZ R37, R36.reuse, R37 ;  /* 0x0000002524257220 */ /* 0x040fe40000410000 */
[C---:B------:R-:W-:Y:S02]  /*6bb0*/  FMUL.FTZ R33, R36.reuse, R33 ;  /* 0x0000002124217220 */ /* 0x040fe40000410000 */
[----:B------:R-:W-:Y:S02]  /*6bc0*/  FMUL.FTZ R32, R36, R35 ;  /* 0x0000002324207220 */ /* 0x000fe40000410000 */
[----:B------:R-:W-:Y:S01]  /*6bd0*/  FFMA.FTZ R39, R9, R14, R5 ;  /* 0x0000000e09277223 */ /* 0x000fe20000010005 */
[----:B------:R-:W-:Y:S01]  /*6be0*/  IADD3 R14, P0, R29, c[0x0][0x208], RZ ;  /* 0x000082001d0e7a10 */ /* 0x000fe20007f1e0ff */
[----:B------:R-:W-:Y:S01]  /*6bf0*/  FFMA.FTZ R26, R8, R63, R64 ;  /* 0x0000003f081a7223 */ /* 0x000fe20000010040 */
[----:B------:R-:W-:Y:S01]  /*6c00*/  IADD3.X R29, R31, c[0x0][0x20c], RZ, P2, !PT ;  /* 0x000083001f1d7a10 */ /* 0x000fe200017fe4ff */
[----:B------:R-:W-:Y:S01]  /*6c10*/  FFMA.FTZ R25, R50, R15, R66 ;  /* 0x0000000f32197223 */ /* 0x000fe20000010042 */
[----:B------:R-:W-:Y:S01]  /*6c20*/  IADD3.X R15, R30, c[0x0][0x20c], RZ, P0, !PT ;  /* 0x000083001e0f7a10 */ /* 0x000fe200007fe4ff */
[----:B------:R-:W-:Y:S01]  /*6c30*/  FFMA.FTZ R34, R48, R37, R65 ;  /* 0x0000002530227223 */ /* 0x000fe20000010041 */
[----:B------:R-:W-:Y:S01]  /*6c40*/  F2FP.PACK_AB R26, R39, R26 ;  /* 0x0000001a271a723e */ /* 0x000fe200000000ff */
[----:B------:R-:W-:-:S02]  /*6c50*/  FFMA.FTZ R24, R52, R33, R68 ;  /* 0x0000002134187223 */ /* 0x000fc40000010044 */
        /* <DEDUP_REMOVED lines=11> */
.L_x_2255:
[----:B------:R-:W-:Y:S05]  /*6d10*/  BSYNC B0 ;  /* 0x0000000000007941 */ /* 0x000fea0003800000 */
.L_x_2140:
[----:B------:R-:W-:Y:S05]  /*6d20*/  EXIT ;  /* 0x000000000000794d */ /* 0x000fea0003800000 */
.L_x_2253:
[----:B------:R-:W-:Y:S01]  /*6d30*/  IMAD.MOV.U32 R32, RZ, RZ, R26 ;  /* 0x000000ffff207224 */ /* 0x000fe200078e001a */
[----:B------:R-:W-:Y:S01]  /*6d40*/  MOV R27, 0x1 ;  /* 0x00000001001b7802 */ /* 0x000fe20000000f00 */
[----:B------:R-:W-:Y:S01]  /*6d50*/  IMAD.MOV.U32 R36, RZ, RZ, 0x1f ;  /* 0x0000001fff247424 */ /* 0x000fe200078e00ff */
[----:B------:R-:W-:-:S02]  /*6d60*/  MOV R41, 0xffffffff ;  /* 0xffffffff00297802 */ /* 0x000fc40000000f00 */
[----:B------:R-:W-:Y:S02]  /*6d70*/  MOV R24, 0x6d90 ;  /* 0x00006d9000187802 */ /* 0x000fe40000000f00 */
[----:B------:R-:W-:Y:S05]  /*6d80*/  CALL.REL.NOINC `($__internal_25_$__cuda_sm70_shflsync_bfly_p) ;  /* 0x0000058000007944 */ /* 0x000fea0003c00000 */
[----:B01----:R-:W-:Y:S05]  /*6d90*/  BRA `(.L_x_2257) ;  /* 0xfffff70000007947 */ /* 0x003fea000383ffff */
.L_x_2254:
[----:B------:R-:W-:Y:S01]  /*6da0*/  HFMA2.MMA R36, -RZ, RZ, 0, 1.847743988037109375e-06 ;  /* 0x0000001fff247435 */ /* 0x000fe200000001ff */
[----:B------:R-:W-:Y:S01]  /*6db0*/  IMAD.MOV.U32 R27, RZ, RZ, 0x2 ;  /* 0x00000002ff1b7424 */ /* 0x000fe200078e00ff */
[----:B------:R-:W-:Y:S01]  /*6dc0*/  MOV R24, 0x6df0 ;  /* 0x00006df000187802 */ /* 0x000fe20000000f00 */
[----:B------:R-:W-:-:S03]  /*6dd0*/  IMAD.MOV.U32 R41, RZ, RZ, -0x1 ;  /* 0xffffffffff297424 */ /* 0x000fc600078e00ff */
[----:B0-----:R-:W-:Y:S05]  /*6de0*/  CALL.REL.NOINC `($__internal_25_$__cuda_sm70_shflsync_bfly_p) ;  /* 0x0000052000007944 */ /* 0x001fea0003c00000 */
[----:B01----:R-:W-:Y:S01]  /*6df0*/  FADD.FTZ R32, R32, R27 ;  /* 0x0000001b20207221 */ /* 0x003fe20000010000 */
[----:B------:R-:W-:Y:S01]  /*6e00*/  MOV R27, 0x4 ;  /* 0x00000004001b7802 */ /* 0x000fe20000000f00 */
[----:B------:R-:W-:Y:S01]  /*6e10*/  IMAD.MOV.U32 R36, RZ, RZ, 0x1f ;  /* 0x0000001fff247424 */ /* 0x000fe200078e00ff */
[----:B------:R-:W-:Y:S02]  /*6e20*/  MOV R41, 0xffffffff ;  /* 0xffffffff00297802 */ /* 0x000fe40000000f00 */
[----:B------:R-:W-:Y:S02]  /*6e30*/  MOV R24, 0x6e50 ;  /* 0x00006e5000187802 */ /* 0x000fe40000000f00 */
[----:B------:R-:W-:Y:S05]  /*6e40*/  CALL.REL.NOINC `($__internal_25_$__cuda_sm70_shflsync_bfly_p) ;  /* 0x000004c000007944 */ /* 0x000fea0003c00000 */
[----:B0-----:R-:W-:Y:S01]  /*6e50*/  HFMA2.MMA R36, -RZ, RZ, 0, 1.847743988037109375e-06 ;  /* 0x0000001fff247435 */ /* 0x001fe200000001ff */
[----:B-1----:R-:W-:Y:S01]  /*6e60*/  FADD.FTZ R32, R32, R27 ;  /* 0x0000001b20207221 */ /* 0x002fe20000010000 */
[----:B------:R-:W-:Y:S01]  /*6e70*/  MOV R24, 0x6eb0 ;  /* 0x00006eb000187802 */ /* 0x000fe20000000f00 */
[----:B------:R-:W-:-:S02]  /*6e80*/  IMAD.MOV.U32 R27, RZ, RZ, 0x8 ;  /* 0x00000008ff1b7424 */ /* 0x000fc400078e00ff */
[----:B------:R-:W-:Y:S02]  /*6e90*/  IMAD.MOV.U32 R41, RZ, RZ, -0x1 ;  /* 0xffffffffff297424 */ /* 0x000fe400078e00ff */
[----:B------:R-:W-:Y:S05]  /*6ea0*/  CALL.REL.NOINC `($__internal_25_$__cuda_sm70_shflsync_bfly_p) ;  /* 0x0000046000007944 */ /* 0x000fea0003c00000 */
[----:B01----:R-:W-:Y:S01]  /*6eb0*/  FADD.FTZ R32, R32, R27 ;  /* 0x0000001b20207221 */ /* 0x003fe20000010000 */
[----:B------:R-:W-:Y:S01]  /*6ec0*/  MOV R27, 0x10 ;  /* 0x00000010001b7802 */ /* 0x000fe20000000f00 */
[----:B------:R-:W-:Y:S01]  /*6ed0*/  IMAD.MOV.U32 R36, RZ, RZ, 0x1f ;  /* 0x0000001fff247424 */ /* 0x000fe200078e00ff */
[----:B------:R-:W-:Y:S02]  /*6ee0*/  MOV R41, 0xffffffff ;  /* 0xffffffff00297802 */ /* 0x000fe40000000f00 */
[----:B------:R-:W-:Y:S02]  /*6ef0*/  MOV R24, 0x6f10 ;  /* 0x00006f1000187802 */ /* 0x000fe40000000f00 */
[----:B------:R-:W-:Y:S05]  /*6f00*/  CALL.REL.NOINC `($__internal_25_$__cuda_sm70_shflsync_bfly_p) ;  /* 0x0000040000007944 */ /* 0x000fea0003c00000 */
[----:B-1----:R-:W-:Y:S01]  /*6f10*/  FADD.FTZ R26, R32, R27 ;  /* 0x0000001b201a7221 */ /* 0x002fe20000010000 */
[----:B0-----:R-:W-:Y:S01]  /*6f20*/  HFMA2.MMA R36, -RZ, RZ, 0, 1.847743988037109375e-06 ;  /* 0x0000001fff247435 */ /* 0x001fe200000001ff */
        /* <DEDUP_REMOVED lines=36> */
[----:B------:R-:W-:Y:S05]  /*7170*/  CALL.REL.NOINC `($__internal_25_$__cuda_sm70_shflsync_bfly_p) ;  /* 0x0000019000007944 */ /* 0x000fea0003c00000 */
        /* <DEDUP_REMOVED lines=9> */
[----:B------:R-:W-:Y:S02]  /*7210*/  IMAD.MOV.U32 R27, RZ, RZ, 0x4 ;  /* 0x00000004ff1b7424 */ /* 0x000fe400078e00ff */
[----:B------:R-:W-:-:S02]  /*7220*/  IMAD.MOV.U32 R41, RZ, RZ, -0x1 ;  /* 0xffffffffff297424 */ /* 0x000fc400078e00ff */
[----:B------:R-:W-:Y:S05]  /*7230*/  CALL.REL.NOINC `($__internal_25_$__cuda_sm70_shflsync_bfly_p) ;  /* 0x000000d000007944 */ /* 0x000fea0003c00000 */
[----:B01----:R-:W-:Y:S01]  /*7240*/  FADD.FTZ R32, R32, R27 ;  /* 0x0000001b20207221 */ /* 0x003fe20000010000 */
[----:B------:R-:W-:Y:S01]  /*7250*/  MOV R27, 0x8 ;  /* 0x00000008001b7802 */ /* 0x000fe20000000f00 */
[----:B------:R-:W-:Y:S01]  /*7260*/  IMAD.MOV.U32 R36, RZ, RZ, 0x1f ;  /* 0x0000001fff247424 */ /* 0x000fe200078e00ff */
[----:B------:R-:W-:-:S02]  /*7270*/  MOV R41, 0xffffffff ;  /* 0xffffffff00297802 */ /* 0x000fc40000000f00 */
[----:B------:R-:W-:Y:S02]  /*7280*/  MOV R24, 0x72a0 ;  /* 0x000072a000187802 */ /* 0x000fe40000000f00 */
[----:B------:R-:W-:Y:S05]  /*7290*/  CALL.REL.NOINC `($__internal_25_$__cuda_sm70_shflsync_bfly_p) ;  /* 0x0000007000007944 */ /* 0x000fea0003c00000 */
[----:B0-----:R-:W-:Y:S01]  /*72a0*/  HFMA2.MMA R36, -RZ, RZ, 0, 1.847743988037109375e-06 ;  /* 0x0000001fff247435 */ /* 0x001fe200000001ff */
[----:B-1----:R-:W-:Y:S01]  /*72b0*/  FADD.FTZ R32, R32, R27 ;  /* 0x0000001b20207221 */ /* 0x002fe20000010000 */
[----:B------:R-:W-:Y:S01]  /*72c0*/  MOV R24, 0x7300 ;  /* 0x0000730000187802 */ /* 0x000fe20000000f00 */
[----:B------:R-:W-:Y:S02]  /*72d0*/  IMAD.MOV.U32 R27, RZ, RZ, 0x10 ;  /* 0x00000010ff1b7424 */ /* 0x000fe400078e00ff */
[----:B------:R-:W-:Y:S02]  /*72e0*/  IMAD.MOV.U32 R41, RZ, RZ, -0x1 ;  /* 0xffffffffff297424 */ /* 0x000fe400078e00ff */
[----:B------:R-:W-:Y:S05]  /*72f0*/  CALL.REL.NOINC `($__internal_25_$__cuda_sm70_shflsync_bfly_p) ;  /* 0x0000001000007944 */ /* 0x000fea0003c00000 */
[----:B01----:R-:W-:Y:S05]  /*7300*/  BRA `(.L_x_2258) ;  /* 0xfffff4d000007947 */ /* 0x003fea000383ffff */
        .weak           $__internal_25_$__cuda_sm70_shflsync_bfly_p
        .type           $__internal_25_$__cuda_sm70_shflsync_bfly_p,@function
        .size           $__internal_25_$__cuda_sm70_shflsync_bfly_p,(.L_x_15217 - $__internal_25_$__cuda_sm70_shflsync_bfly_p)
$__internal_25_$__cuda_sm70_shflsync_bfly_p:
[----:B------:R-:W-:Y:S01]  /*7310*/  MOV R25, 0x0 ;  /* 0x0000000000197802 */ /* 0x000fe20000000f00 */
[----:B------:R-:W-:Y:S04]  /*7320*/  WARPSYNC R41 ;  /* 0x0000002900007348 */ /* 0x000fe80003800000 */
[----:B------:R0:W1:Y:S01]  /*7330*/  SHFL.BFLY PT, R27, R32, R27, R36 ;  /* 0x0c00001b201b7389 */ /* 0x00006200000e0024 */
[----:B------:R-:W-:Y:S05]  /*7340*/  RET.REL.NODEC R24 `(_ZN10layer_norm13ln_fwd_kernelINS_13Kernel_traitsI6__halfS2_S2_S2_fjLj512ELj1ELj4ELj1ELj16ENS_18Kernel_traits_baseILj512ES2_S2_S2_S2_fjLj128EEEEELb1ELb0ELb0ELb1EEEvNS_9FwdParamsE) ;  /* 0xffff8cb018007950 */ /* 0x000fea0003c3ffff */
.L_x_2259:
        /* <DEDUP_REMOVED lines=11> */
.L_x_15217:


//--------------------- .text._ZN10layer_norm13ln_fwd_kernelINS_13Kernel_traitsI6__halfS2_S2_S2_fjLj512ELj1ELj4ELj1ELj16ENS_18Kernel_traits_baseILj512ES2_S2_S2_S2_fjLj128EEEEELb1ELb0ELb1ELb0EEEvNS_9FwdParamsE --------------------------
	.section	.text._ZN10layer_norm13ln_fwd_kernelINS_13Kernel_traitsI6__halfS2_S2_S2_fjLj512ELj1ELj4ELj1ELj16ENS_18Kernel_traits_baseILj512ES2_S2_S2_S2_fjLj128EEEEELb1ELb0ELb1ELb0EEEvNS_9FwdParamsE,"ax",@progbits
	.sectioninfo	@"SHI_REGISTERS=95"
	.align	128
        .global         _ZN10layer_norm13ln_fwd_kernelINS_13Kernel_traitsI6__halfS2_S2_S2_fjLj512ELj1ELj4ELj1ELj16ENS_18Kernel_traits_baseILj512ES2_S2_S2_S2_fjLj128EEEEELb1ELb0ELb1ELb0EEEvNS_9FwdParamsE
        .type           _ZN10layer_norm13ln_fwd_kernelINS_13Kernel_traitsI6__halfS2_S2_S2_fjLj512ELj1ELj4ELj1ELj16ENS_18Kernel_traits_baseILj512ES2_S2_S2_S2_fjLj128EEEEELb1ELb0ELb1ELb0EEEvNS_9FwdParamsE,@function
        .size           _ZN10layer_norm13ln_fwd_kernelINS_13Kernel_traitsI6__halfS2_S2_S2_fjLj512ELj1ELj4ELj1ELj16ENS_18Kernel_traits_baseILj512ES2_S2_S2_S2_fjLj128EEEEELb1ELb0ELb1ELb0EEEvNS_9FwdParamsE,(.L_x_15218 - _ZN10layer_norm13ln_fwd_kernelINS_13Kernel_traitsI6__halfS2_S2_S2_fjLj512ELj1ELj4ELj1ELj16ENS_18Kernel_traits_baseILj512ES2_S2_S2_S2_fjLj128EEEEELb1ELb0ELb1ELb0EEEvNS_9FwdParamsE)
        .other          _ZN10layer_norm13ln_fwd_kernelINS_13Kernel_traitsI6__halfS2_S2_S2_fjLj512ELj1ELj4ELj1ELj16ENS_18Kernel_traits_baseILj512ES2_S2_S2_S2_fjLj128EEEEELb1ELb0ELb1ELb0EEEvNS_9FwdParamsE,@"STO_CUDA_ENTRY STV_DEFAULT"
_ZN10layer_norm13ln_fwd_kernelINS_13Kernel_traitsI6__halfS2_S2_S2_fjLj512ELj1ELj4ELj1ELj16ENS_18Kernel_traits_baseILj512ES2_S2_S2_S2_fjLj128EEEEELb1ELb0ELb1ELb0EEEvNS_9FwdParamsE:
.text._ZN10layer_norm13ln_fwd_kernelINS_13Kernel_traitsI6__halfS2_S2_S2_fjLj512ELj1ELj4ELj1ELj16ENS_18Kernel_traits_baseILj512ES2_S2_S2_S2_fjLj128EEEEELb1ELb0ELb1ELb0EEEvNS_9FwdParamsE:
        /* <DEDUP_REMOVED lines=55> */
.L_x_2261:
[----:B0-----:R-:W-:Y:S05]  /*0370*/  BSYNC B0 ;  /* 0x0000000000007941 */ /* 0x001fea0003800000 */
.L_x_2260:
        /* <DEDUP_REMOVED lines=12> */
.L_x_2263:
[----:B0-----:R-:W-:Y:S05]  /*0440*/  BSYNC B0 ;  /* 0x0000000000007941 */ /* 0x001fea0003800000 */
.L_x_2262:
        /* <DEDUP_REMOVED lines=14> */
[----:B------:R-:W-:Y:S01]  /*0530*/  ULDC.U8 UR8, c[0x0][0x1f0] ;  /* 0x00007c0000087ab9 */ /* 0x000fe20000000000 */
[----:B------:R-:W-:Y:S01]  /*0540*/  IMAD R2, R13, -0x326172a9, RZ ;  /* 0xcd9e8d570d027824 */ /* 0x000fe200078e02ff */
[----:B------:R-:W-:Y:S01]  /*0550*/  LOP3.LUT R3, R3, UR4, R10, 0x96, !PT ;  /* 0x0000000403037c12 */ /* 0x000fe2000f8e960a */
[----:B------:R-:W-:Y:S01]  /*0560*/  IMAD.HI.U32 R5, R0, -0x326172a9, RZ ;  /* 0xcd9e8d5700057827 */ /* 0x000fe200078e00ff */
[----:B------:R-:W-:-:S02]  /*0570*/  HADD2.F32 R38, -RZ, R25.H1_H1 ;  /* 0x30000019ff267230 */ /* 0x000fc40000004100 */
[----:B------:R-:W-:Y:S01]  /*0580*/  HADD2.F32 R35, -RZ, R23.H1_H1 ;  /* 0x30000017ff237230 */ /* 0x000fe20000004100 */
[----:B------:R-:W-:Y:S01]  /*0590*/  IMAD R4, R11, -0x2daee0ad, RZ ;  /* 0xd2511f530b047824 */ /* 0x000fe200078e02ff */
[----:B------:R-:W-:Y:S01]  /*05a0*/  LOP3.LUT R2, R5, UR9, R2, 0x96, !PT ;  /* 0x0000000905027c12 */ /* 0x000fe2000f8e9602 */
[C---:B------:R-:W-:Y:S01]  /*05b0*/  IMAD.HI.U32 R7, R3.reuse, -0x2daee0ad, RZ ;  /* 0xd2511f5303077827 */ /* 0x040fe200078e00ff */
[----:B------:R-:W-:Y:S02]  /*05c0*/  HADD2.F32 R36, -RZ, R24.H1_H1 ;  /* 0x30000018ff247230 */ /* 0x000fe40000004100 */
[--C-:B------:R-:W-:Y:S01]  /*05d0*/  HADD2.F32 R37, -RZ, R26.reuse.H0_H0 ;  /* 0x2000001aff257230 */ /* 0x100fe20000004100 */
        /* <DEDUP_REMOVED lines=14> */
[--C-:B------:R-:W-:Y:S01]  /*06c0*/  HADD2.F32 R44, -RZ, R30.reuse.H0_H0 ;  /* 0x2000001eff2c7230 */ /* 0x100fe20000004100 */
        /* <DEDUP_REMOVED lines=8> */
[----:B------:R-:W-:-:S03]  /*0750*/  HADD2.F32 R48, -RZ, R31.H1_H1 ;  /* 0x3000001fff307230 */ /* 0x000fc60000004100 */
        /* <DEDUP_REMOVED lines=10> */
[----:B------:R-:W-:Y:S02]  /*0800*/  HADD2.F32 R5, -RZ, R18.H0_H0 ;  /* 0x20000012ff057230 */ /* 0x000fe40000004100 */
[----:B------:R-:W-:Y:S01]  /*0810*/  HADD2.F32 R2, -RZ, R19.H1_H1 ;  /* 0x30000013ff027230 */ /* 0x000fe20000004100 */
[----:B------:R-:W-:Y:S01]  /*0820*/  IMAD R16, R0, -0x2daee0ad, RZ ;  /* 0xd2511f5300107824 */ /* 0x000fe200078e02ff */
[----:B------:R-:W-:Y:S01]  /*0830*/  LOP3.LUT R33, R6, UR18, R3, 0x96, !PT ;  /* 0x0000001206217c12 */ /* 0x000fe2000f8e9603 */
[----:B------:R-:W-:Y:S01]  /*0840*/  HADD2.F32 R6, -RZ, R17.H1_H1 ;  /* 0x30000011ff067230 */ /* 0x000fe20000004100 */
[----:B------:R-:W-:Y:S01]  /*0850*/  IMAD.HI.U32 R17, R32, -0x2daee0ad, RZ ;  /* 0xd2511f5320117827 */ /* 0x000fe200078e00ff */
[----:B------:R-:W-:-:S02]  /*0860*/  HADD2.F32 R3, -RZ, R19.H0_H0 ;  /* 0x20000013ff037230 */ /* 0x000fc40000004100 */
[----:B------:R-:W-:Y:S01]  /*0870*/  HADD2.F32 R19, -RZ, R22.H1_H1 ;  /* 0x30000016ff137230 */ /* 0x000fe20000004100 */
[----:B------:R-:W-:Y:S01]  /*0880*/  IMAD R15, R4, -0x326172a9, RZ ;  /* 0xcd9e8d57040f7824 */ /* 0x000fe200078e02ff */
[----:B------:R-:W-:Y:S01]  /*0890*/  LOP3.LUT R39, R17, UR20, R16, 0x96, !PT ;  /* 0x0000001411277c12 */ /* 0x000fe2000f8e9610 */
[C---:B------:R-:W-:Y:S01]  /*08a0*/  IMAD.HI.U32 R0, R33.reuse, -0x326172a9, RZ ;  /* 0xcd9e8d5721007827 */ /* 0x040fe200078e00ff */
[--C-:B------:R-:W-:Y:S02]  /*08b0*/  HADD2.F32 R16, -RZ, R21.reuse.H0_H0 ;  /* 0x20000015ff107230 */ /* 0x100fe40000004100 */
[----:B------:R-:W-:Y:S01]  /*08c0*/  HADD2.F32 R17, -RZ, R21.H1_H1 ;  /* 0x30000015ff117230 */ /* 0x000fe20000004100 */
[----:B------:R-:W-:Y:S01]  /*08d0*/  IMAD R33, R33, -0x326172a9, RZ ;  /* 0xcd9e8d5721217824 */ /* 0x000fe200078e02ff */
[----:B------:R-:W-:Y:S01]  /*08e0*/  LOP3.LUT R42, R0, UR19, R15, 0x96, !PT ;  /* 0x00000013002a7c12 */ /* 0x000fe2000f8e960f */
[--C-:B------:R-:W-:Y:S01]  /*08f0*/  HADD2.F32 R0, -RZ, R20.reuse.H0_H0 ;  /* 0x20000014ff007230 */ /* 0x100fe20000004100 */
[----:B------:R-:W-:Y:S01]  /*0900*/  IMAD R21, R32, -0x2daee0ad, RZ ;  /* 0xd2511f5320157824 */ /* 0x000fe200078e02ff */
[----:B------:R-:W-:Y:S01]  /*0910*/  HADD2.F32 R15, -RZ, R20.H1_H1 ;  /* 0x30000014ff0f7230 */ /* 0x000fe20000004100 */
[----:B------:R-:W-:Y:S01]  /*0920*/  IMAD.HI.U32 R20, R39, -0x326172a9, RZ ;  /* 0xcd9e8d5727147827 */ /* 0x000fe200078e00ff */
[----:B------:R-:W-:-:S02]  /*0930*/  HADD2.F32 R4, -RZ, R18.H1_H1 ;  /* 0x30000012ff047230 */ /* 0x000fc40000004100 */
[----:B------:R-:W-:Y:S01]  /*0940*/  HADD2.F32 R18, -RZ, R22.H0_H0 ;  /* 0x20000016ff127230 */ /* 0x000fe20000004100 */
[----:B------:R-:W-:Y:S01]  /*0950*/  IMAD.HI.U32 R34, R42, -0x2daee0ad, RZ ;  /* 0xd2511f532a227827 */ /* 0x000fe200078e00ff */
[----:B------:R-:W-:Y:S01]  /*0960*/  LOP3.LUT R20, R20, UR21, R33, 0x96, !PT ;  /* 0x0000001514147c12 */ /* 0x000fe2000f8e9621 */
[----:B------:R-:W-:Y:S02]  /*0970*/  HADD2.F32 R32, -RZ, R23.H0_H0 ;  /* 0x20000017ff207230 */ /* 0x000fe40000004100 */
[----:B------:R-:W-:Y:S01]  /*0980*/  IMAD R22, R39, -0x326172a9, RZ ;  /* 0xcd9e8d5727167824 */ /* 0x000fe200078e02ff */
[----:B------:R-:W-:Y:S01]  /*0990*/  LOP3.LUT R21, R34, UR22, R21, 0x96, !PT ;  /* 0x0000001622157c12 */ /* 0x000fe2000f8e9615 */
[----:B------:R-:W-:Y:S01]  /*09a0*/  HADD2.F32 R34, -RZ, R25.H0_H0 ;  /* 0x20000019ff227230 */ /* 0x000fe20000004100 */
[----:B------:R-:W-:Y:S01]  /*09b0*/  IMAD R25, R42, -0x2daee0ad, RZ ;  /* 0xd2511f532a197824 */ /* 0x000fe200078e02ff */
[----:B------:R-:W-:Y:S01]  /*09c0*/  HADD2.F32 R33, -RZ, R24.H0_H0 ;  /* 0x20000018ff217230 */ /* 0x000fe20000004100 */
[----:B------:R-:W-:Y:S01]  /*09d0*/  IMAD.WIDE.U32 R50, R20, -0x2daee0ad, RZ ;  /* 0xd2511f5314327825 */ /* 0x000fe200078e00ff */
[----:B------:R-:W-:-:S02]  /*09e0*/  HADD2.F32 R39, -RZ, R27.H0_H0 ;  /* 0x2000001bff277230 */ /* 0x000fc40000004100 */
[----:B------:R-:W-:Y:S01]  /*09f0*/  HADD2.F32 R42, -RZ, R28.H0_H0 ;  /* 0x2000001cff2a7230 */ /* 0x000fe20000004100 */
[----:B------:R-:W-:Y:S01]  /*0a00*/  IMAD.HI.U32 R23, R21, -0x326172a9, RZ ;  /* 0xcd9e8d5715177827 */ /* 0x000fe200078e00ff */
[----:B------:R-:W-:-:S03]  /*0a10*/  LOP3.LUT R25, R51, UR24, R25, 0x96, !PT ;  /* 0x0000001833197c12 */ /* 0x000fc6000f8e9619 */
[----:B------:R-:W-:Y:S01]  /*0a20*/  IMAD R51, R21, -0x326172a9, RZ ;  /* 0xcd9e8d5715337824 */ /* 0x000fe200078e02ff */
[----:B------:R-:W-:Y:S01]  /*0a30*/  LOP3.LUT R22, R23, UR23, R22, 0x96, !PT ;  /* 0x0000001717167c12 */ /* 0x000fe2000f8e9616 */
[----:B------:R-:W-:-:S04]  /*0a40*/  IMAD.WIDE.U32 R52, R25, -0x326172a9, RZ ;  /* 0xcd9e8d5719347825 */ /* 0x000fc800078e00ff */
[----:B------:R-:W-:Y:S01]  /*0a50*/  IMAD.HI.U32 R21, R22, -0x2daee0ad, RZ ;  /* 0xd2511f5316157827 */ /* 0x000fe200078e00ff */
[----:B------:R-:W-:Y:S02]  /*0a60*/  LOP3.LUT R51, R53, UR25, R51, 0x96, !PT ;  /* 0x0000001935337c12 */ /* 0x000fe4000f8e9633 */
[----:B------:R-:W-:Y:S01]  /*0a70*/  LOP3.LUT R53, R54, 0x3, RZ, 0xc0, !PT ;  /* 0x0000000336357812 */ /* 0x000fe200078ec0ff */
[----:B------:R-:W-:Y:S01]  /*0a80*/  IMAD.MOV.U32 R54, RZ, RZ, RZ ;  /* 0x000000ffff367224 */ /* 0x000fe200078e00ff */
[----:B------:R-:W-:Y:S01]  /*0a90*/  LOP3.LUT R50, R21, UR26, R50, 0x96, !PT ;  /* 0x0000001a15327c12 */ /* 0x000fe2000f8e9632 */
[----:B------:R-:W-:Y:S02]  /*0aa0*/  IMAD R56, R22, -0x2daee0ad, RZ ;  /* 0xd2511f5316387824 */ /* 0x000fe400078e02ff */
.L_x_2438:
[----:B------:R-:W-:-:S10]  /*0ab0*/  HFMA2.MMA R85, -RZ, RZ, 0, 2.384185791015625e-07 ;  /* 0x00000004ff557435 */ /* 0x000fd400000001ff */
        /* <DEDUP_REMOVED lines=34> */
[----:B------:R-:W-:Y:S01]  /*0ce0*/  MOV R28, R53 ;  /* 0x00000035001c7202 */ /* 0x000fe20000000f00 */
[----:B-----5:R-:W-:Y:S01]  /*0cf0*/  HADD2.F32 R55, -RZ, R24.H0_H0 ;  /* 0x20000018ff377230 */ /* 0x020fe20000004100 */
[----:B------:R-:W-:Y:S05]  /*0d00*/  BRA `(.L_x_2269) ;  /* 0x0000055000007947 */ /* 0x000fea0003800000 */
.L_x_2268:
        /* <DEDUP_REMOVED lines=12> */
.L_x_2271:
[----:B------:R-:W-:Y:S02]  /*0dd0*/  IMAD.MOV.U32 R58, RZ, RZ, R52 ;  /* 0x000000ffff3a7224 */ /* 0x000fe400078e0034 */
.L_x_2272:
[----:B------:R-:W-:Y:S05]  /*0de0*/  BSYNC B3 ;  /* 0x0000000000037941 */ /* 0x000fea0003800000 */
.L_x_2270:
        /* <DEDUP_REMOVED lines=16> */
.L_x_2276:
[----:B------:R-:W-:Y:S05]  /*0ef0*/  BSYNC B4 ;  /* 0x0000000000047941 */ /* 0x000fea0003800000 */
.L_x_2275:
        /* <DEDUP_REMOVED lines=42> */
.L_x_2274:
[----:B------:R-:W-:Y:S05]  /*11a0*/  BSYNC B3 ;  /* 0x0000000000037941 */ /* 0x000fea0003800000 */
.L_x_2273:
[----:B------:R-:W0:Y:S01]  /*11b0*/  I2F.U32 R29, R58 ;  /* 0x0000003a001d7306 */ /* 0x000e220000201000 */
[----:B------:R-:W-:Y:S01]  /*11c0*/  HFMA2.MMA R60, -RZ, RZ, 0.1171875, 0 ;  /* 0x2f800000ff3c7435 */ /* 0x000fe200000001ff */
[----:B-----5:R-:W-:-:S05]  /*11d0*/  HADD2.F32 R30, -RZ, R20.H0_H0 ;  /* 0x20000014ff1e7230 */ /* 0x020fca0000004100 */
[----:B------:R-:W-:-:S04]  /*11e0*/  FMUL.FTZ R30, R30, c[0x0][0x1ec] ;  /* 0x00007b001e1e7a20 */ /* 0x000fc80000410000 */
[----:B------:R-:W-:Y:S02]  /*11f0*/  FMUL.FTZ R30, R30, c[0x0][0x1e8] ;  /* 0x00007a001e1e7a20 */ /* 0x000fe40000410000 */
[----:B0-----:R-:W-:Y:S01]  /*1200*/  FFMA.FTZ R29, R29, R60, 1.1641532182693481445e-10 ;  /* 0x2f0000001d1d7423 */ /* 0x001fe2000001003c */
[----:B------:R-:W-:-:S04]  /*1210*/  @P0 HADD2.F32 R60, -RZ, R24.H0_H0 ;  /* 0x20000018ff3c0230 */ /* 0x000fc80000004100 */
[----:B------:R-:W-:-:S04]  /*1220*/  FSETP.GTU.FTZ.AND P5, PT, R29, c[0x0][0x1e4], PT ;  /* 0x000079001d007a0b */ /* 0x000fc80003fbc000 */
[----:B------:R-:W-:Y:S02]  /*1230*/  FSEL R55, R30, RZ, !P5 ;  /* 0x000000ff1e377208 */ /* 0x000fe40006800000 */
[----:B------:R-:W-:-:S03]  /*1240*/  SEL R57, RZ, 0x1, P5 ;  /* 0x00000001ff397807 */ /* 0x000fc60002800000 */
[----:B------:R-:W-:Y:S02]  /*1250*/  @P0 FADD.FTZ R55, R60, R55 ;  /* 0x000000373c370221 */ /* 0x000fe40000010000 */
.L_x_2269:
[----:B------:R-:W-:Y:S05]  /*1260*/  BSYNC B2 ;  /* 0x0000000000027941 */ /* 0x000fea0003800000 */
.L_x_2267:
[----:B------:R-:W-:Y:S01]  /*1270*/  BSSY B2, `(.L_x_2277) ;  /* 0x000005f000027945 */ /* 0x000fe20003800000 */
[----:B------:R-:W-:Y:S05]  /*1280*/  @P4 BRA `(.L_x_2278) ;  /* 0x0000006000004947 */ /* 0x000fea0003800000 */
[----:B------:R-:W-:Y:S02]  /*1290*/  IMAD.MOV.U32 R58, RZ, RZ, RZ ;  /* 0x000000ffff3a7224 */ /* 0x000fe400078e00ff */
[----:B------:R-:W-:Y:S01]  /*12a0*/  IMAD.MOV.U32 R29, RZ, RZ, R28 ;  /* 0x000000ffff1d7224 */ /* 0x000fe200078e001c */
[----:B------:R-:W-:Y:S05]  /*12b0*/  @!P0 BRA `(.L_x_2279) ;  /* 0x000005a000008947 */ /* 0x000fea0003800000 */
[----:B------:R-:W-:Y:S01]  /*12c0*/  MOV R29, R28 ;  /* 0x0000001c001d7202 */ /* 0x000fe20000000f00 */
[----:B-----5:R-:W-:Y:S01]  /*12d0*/  HADD2.F32 R58, -RZ, R24.H1_H1 ;  /* 0x30000018ff3a7230 */ /* 0x020fe20000004100 */
[----:B------:R-:W-:Y:S05]  /*12e0*/  BRA `(.L_x_2279) ;  /* 0x0000057000007947 */ /* 0x000fea0003800000 */
.L_x_2278:
        /* <DEDUP_REMOVED lines=12> */
.L_x_2281:
[----:B------:R-:W-:Y:S02]  /*13b0*/  IMAD.MOV.U32 R59, RZ, RZ, R52 ;  /* 0x000000ffff3b7224 */ /* 0x000fe400078e0034 */
.L_x_2282:
[----:B------:R-:W-:Y:S05]  /*13c0*/  BSYNC B3 ;  /* 0x0000000000037941 */ /* 0x000fea0003800000 */
.L_x_2280:
        /* <DEDUP_REMOVED lines=16> */
.L_x_2286:
[----:B------:R-:W-:Y:S05]  /*14d0*/  BSYNC B4 ;  /* 0x0000000000047941 */ /* 0x000fea0003800000 */
.L_x_2285:
        /* <DEDUP_REMOVED lines=43> */
.L_x_2284:
[----:B------:R-:W-:Y:S05]  /*1790*/  BSYNC B3 ;  /* 0x0000000000037941 */ /* 0x000fea0003800000 */
.L_x_2283:
[----:B------:R-:W0:Y:S01]  /*17a0*/  I2F.U32 R28, R59 ;  /* 0x0000003b001c7306 */ /* 0x000e220000201000 */
[----:B-----5:R-:W-:Y:S01]  /*17b0*/  HADD2.F32 R30, -RZ, R20.H1_H1 ;  /* 0x30000014ff1e7230 */ /* 0x020fe20000004100 */
[----:B------:R-:W-:-:S04]  /*17c0*/  IMAD.MOV.U32 R31, RZ, RZ, 0x2f800000 ;  /* 0x2f800000ff1f7424 */ /* 0x000fc800078e00ff */
[----:B------:R-:W-:-:S04]  /*17d0*/  FMUL.FTZ R30, R30, c[0x0][0x1ec] ;  /* 0x00007b001e1e7a20 */ /* 0x000fc80000410000 */
[----:B------:R-:W-:Y:S02]  /*17e0*/  FMUL.FTZ R30, R30, c[0x0][0x1e8] ;  /* 0x00007a001e1e7a20 */ /* 0x000fe40000410000 */
[----:B0-----:R-:W-:Y:S01]  /*17f0*/  FFMA.FTZ R28, R28, R31, 1.1641532182693481445e-10 ;  /* 0x2f0000001c1c7423 */ /* 0x001fe2000001001f */
[----:B------:R-:W-:-:S04]  /*1800*/  @P0 HADD2.F32 R31, -RZ, R24.H1_H1 ;  /* 0x30000018ff1f0230 */ /* 0x000fc80000004100 */
[----:B------:R-:W-:-:S04]  /*1810*/  FSETP.GTU.FTZ.AND P5, PT, R28, c[0x0][0x1e4], PT ;  /* 0x000079001c007a0b */ /* 0x000fc80003fbc000 */
[----:B------:R-:W-:Y:S02]  /*1820*/  FSEL R58, R30, RZ, !P5 ;  /* 0x000000ff1e3a7208 */ /* 0x000fe40006800000 */
[----:B------:R-:W-:-:S03]  /*1830*/  SEL R28, RZ, 0x1, P5 ;  /* 0x00000001ff1c7807 */ /* 0x000fc60002800000 */
[----:B------:R-:W-:Y:S01]  /*1840*/  @P0 FADD.FTZ R58, R31, R58 ;  /* 0x0000003a1f3a0221 */ /* 0x000fe20000010000 */
[----:B------:R-:W-:Y:S02]  /*1850*/  PRMT R59, R28, 0x7610, R59 ;  /* 0x000076101c3b7816 */ /* 0x000fe4000000003b */
.L_x_2279:
[----:B------:R-:W-:Y:S05]  /*1860*/  BSYNC B2 ;  /* 0x0000000000027941 */ /* 0x000fea0003800000 */
.L_x_2277:
[----:B------:R-:W-:Y:S01]  /*1870*/  BSSY B2, `(.L_x_2287) ;  /* 0x000005f000027945 */ /* 0x000fe20003800000 */
[----:B------:R-:W-:Y:S05]  /*1880*/  @P4 BRA `(.L_x_2288) ;  /* 0x0000006000004947 */ /* 0x000fea0003800000 */
[----:B------:R-:W-:Y:S01]  /*1890*/  IMAD.MOV.U32 R60, RZ, RZ, RZ ;  /* 0x000000ffff3c7224 */ /* 0x000fe200078e00ff */
[----:B------:R-:W-:Y:S01]  /*18a0*/  MOV R28, R29 ;  /* 0x0000001d001c7202 */ /* 0x000fe20000000f00 */
[----:B------:R-:W-:Y:S05]  /*18b0*/  @!P0 BRA `(.L_x_2289) ;  /* 0x000005a000008947 */ /* 0x000fea0003800000 */
[----:B------:R-:W-:Y:S01]  /*18c0*/  IMAD.MOV.U32 R28, RZ, RZ, R29 ;  /* 0x000000ffff1c7224 */ /* 0x000fe200078e001d */
[----:B-----5:R-:W-:Y:S01]  /*18d0*/  HADD2.F32 R60, -RZ, R25.H0_H0 ;  /* 0x20000019ff3c7230 */ /* 0x020fe20000004100 */
[----:B------:R-:W-:Y:S05]  /*18e0*/  BRA `(.L_x_2289) ;  /* 0x0000057000007947 */ /* 0x000fea0003800000 */
.L_x_2288:
        /* <DEDUP_REMOVED lines=12> */
.L_x_2291:
[----:B------:R-:W-:Y:S02]  /*19b0*/  IMAD.MOV.U32 R61, RZ, RZ, R52 ;  /* 0x000000ffff3d7224 */ /* 0x000fe400078e0034 */
.L_x_2292:
[----:B------:R-:W-:Y:S05]  /*19c0*/  BSYNC B3 ;  /* 0x0000000000037941 */ /* 0x000fea0003800000 */
.L_x_2290:
        /* <DEDUP_REMOVED lines=16> */
.L_x_2296:
[----:B------:R-:W-:Y:S05]  /*1ad0*/  BSYNC B4 ;  /* 0x0000000000047941 */ /* 0x000fea0003800000 */
.L_x_2295:
        /* <DEDUP_REMOVED lines=43> */
.L_x_2294:
[----:B------:R-:W-:Y:S05]  /*1d90*/  BSYNC B3 ;  /* 0x0000000000037941 */ /* 0x000fea0003800000 */
.L_x_2293:
[----:B------:R-:W0:Y:S01]  /*1da0*/  I2F.U32 R29, R61 ;  /* 0x0000003d001d7306 */ /* 0x000e220000201000 */
[----:B-----5:R-:W-:Y:S01]  /*1db0*/  HADD2.F32 R30, -RZ, R21.H0_H0 ;  /* 0x20000015ff1e7230 */ /* 0x020fe20000004100 */
[----:B------:R-:W-:Y:S01]  /*1dc0*/  IMAD.MOV.U32 R60, RZ, RZ, 0x2f800000 ;  /* 0x2f800000ff3c7424 */ /* 0x000fe200078e00ff */
[----:B------:R-:W-:-:S03]  /*1dd0*/  @P0 HADD2.F32 R31, -RZ, R25.H0_H0 ;  /* 0x20000019ff1f0230 */ /* 0x000fc60000004100 */
        /* <DEDUP_REMOVED lines=8> */
.L_x_2289:
[----:B------:R-:W-:Y:S05]  /*1e60*/  BSYNC B2 ;  /* 0x0000000000027941 */ /* 0x000fea0003800000 */
.L_x_2287:
[----:B------:R-:W-:Y:S01]  /*1e70*/  BSSY B2, `(.L_x_2297) ;  /* 0x000005f000027945 */ /* 0x000fe20003800000 */
[----:B------:R-:W-:Y:S05]  /*1e80*/  @P4 BRA `(.L_x_2298) ;  /* 0x0000006000004947 */ /* 0x000fea0003800000 */
[----:B------:R-:W-:Y:S01]  /*1e90*/  HFMA2.MMA R63, -RZ, RZ, 0, 0 ;  /* 0x00000000ff3f7435 */ /* 0x000fe200000001ff */
[----:B------:R-:W-:Y:S01]  /*1ea0*/  IMAD.MOV.U32 R29, RZ, RZ, R28 ;  /* 0x000000ffff1d7224 */ /* 0x000fe200078e001c */
[----:B------:R-:W-:Y:S05]  /*1eb0*/  @!P0 BRA `(.L_x_2299) ;  /* 0x000005a000008947 */ /* 0x000fea0003800000 */
[----:B------:R-:W-:Y:S01]  /*1ec0*/  IMAD.MOV.U32 R29, RZ, RZ, R28 ;  /* 0x000000ffff1d7224 */ /* 0x000fe200078e001c */
[----:B-----5:R-:W-:Y:S01]  /*1ed0*/  HADD2.F32 R63, -RZ, R25.H1_H1 ;  /* 0x30000019ff3f7230 */ /* 0x020fe20000004100 */
[----:B------:R-:W-:Y:S05]  /*1ee0*/  BRA `(.L_x_2299) ;  /* 0x0000057000007947 */ /* 0x000fea0003800000 */
.L_x_2298:
        /* <DEDUP_REMOVED lines=12> */
.L_x_2301:
[----:B------:R-:W-:Y:S02]  /*1fb0*/  MOV R62, R52 ;  /* 0x00000034003e7202 */ /* 0x000fe40000000f00 */
.L_x_2302:
[----:B------:R-:W-:Y:S05]  /*1fc0*/  BSYNC B3 ;  /* 0x0000000000037941 */ /* 0x000fea0003800000 */
.L_x_2300:
        /* <DEDUP_REMOVED lines=16> */
.L_x_2306:
[----:B------:R-:W-:Y:S05]  /*20d0*/  BSYNC B4 ;  /* 0x0000000000047941 */ /* 0x000fea0003800000 */
.L_x_2305:
        /* <DEDUP_REMOVED lines=43> */
.L_x_2304:
[----:B------:R-:W-:Y:S05]  /*2390*/  BSYNC B3 ;  /* 0x0000000000037941 */ /* 0x000fea0003800000 */
.L_x_2303:
[----:B------:R-:W0:Y:S01]  /*23a0*/  I2F.U32 R28, R62 ;  /* 0x0000003e001c7306 */ /* 0x000e220000201000 */
[----:B------:R-:W-:Y:S01]  /*23b0*/  HFMA2.MMA R31, -RZ, RZ, 0.1171875, 0 ;  /* 0x2f800000ff1f7435 */ /* 0x000fe200000001ff */
[----:B-----5:R-:W-:Y:S02]  /*23c0*/  HADD2.F32 R30, -RZ, R21.H1_H1 ;  /* 0x30000015ff1e7230 */ /* 0x020fe40000004100 */
[----:B------:R-:W-:-:S03]  /*23d0*/  @P0 HADD2.F32 R64, -RZ, R25.H1_H1 ;  /* 0x30000019ff400230 */ /* 0x000fc60000004100 */
        /* <DEDUP_REMOVED lines=8> */
.L_x_2299:
[----:B------:R-:W-:Y:S05]  /*2460*/  BSYNC B2 ;  /* 0x0000000000027941 */ /* 0x000fea0003800000 */
.L_x_2297:
[----:B------:R-:W-:Y:S01]  /*2470*/  BSSY B2, `(.L_x_2307) ;  /* 0x000005f000027945 */ /* 0x000fe20003800000 */
[----:B------:R-:W-:Y:S05]  /*2480*/  @P4 BRA `(.L_x_2308) ;  /* 0x0000006000004947 */ /* 0x000fea0003800000 */
[----:B------:R-:W-:Y:S02]  /*2490*/  IMAD.MOV.U32 R64, RZ, RZ, RZ ;  /* 0x000000ffff407224 */ /* 0x000fe400078e00ff */
[----:B------:R-:W-:Y:S01]  /*24a0*/  IMAD.MOV.U32 R28, RZ, RZ, R29 ;  /* 0x000000ffff1c7224 */ /* 0x000fe200078e001d */
[----:B------:R-:W-:Y:S05]  /*24b0*/  @!P0 BRA `(.L_x_2309) ;  /* 0x000005a000008947 */ /* 0x000fea0003800000 */
[----:B------:R-:W-:Y:S01]  /*24c0*/  MOV R28, R29 ;  /* 0x0000001d001c7202 */ /* 0x000fe20000000f00 */
[----:B-----5:R-:W-:Y:S01]  /*24d0*/  HADD2.F32 R64, -RZ, R26.H0_H0 ;  /* 0x2000001aff407230 */ /* 0x020fe20000004100 */
[----:B------:R-:W-:Y:S05]  /*24e0*/  BRA `(.L_x_2309) ;  /* 0x0000057000007947 */ /* 0x000fea0003800000 */
.L_x_2308:
        /* <DEDUP_REMOVED lines=12> */
.L_x_2311:
[----:B------:R-:W-:Y:S02]  /*25b0*/  IMAD.MOV.U32 R65, RZ, RZ, R52 ;  /* 0x000000ffff417224 */ /* 0x000fe400078e0034 */
.L_x_2312:
[----:B------:R-:W-:Y:S05]  /*25c0*/  BSYNC B3 ;  /* 0x0000000000037941 */ /* 0x000fea0003800000 */
.L_x_2310:
        /* <DEDUP_REMOVED lines=16> */
.L_x_2316:
[----:B------:R-:W-:Y:S05]  /*26d0*/  BSYNC B4 ;  /* 0x0000000000047941 */ /* 0x000fea0003800000 */
.L_x_2315:
        /* <DEDUP_REMOVED lines=43> */
.L_x_2314:
[----:B------:R-:W-:Y:S05]  /*2990*/  BSYNC B3 ;  /* 0x0000000000037941 */ /* 0x000fea0003800000 */
.L_x_2313:
        /* <DEDUP_REMOVED lines=12> */
.L_x_2309:
[----:B------:R-:W-:Y:S05]  /*2a60*/  BSYNC B2 ;  /* 0x0000000000027941 */ /* 0x000fea0003800000 */
.L_x_2307:
[----:B------:R-:W-:Y:S01]  /*2a70*/  BSSY B2, `(.L_x_2317) ;  /* 0x000005f000027945 */ /* 0x000fe20003800000 */
[----:B------:R-:W-:Y:S05]  /*2a80*/  @P4 BRA `(.L_x_2318) ;  /* 0x0000006000004947 */ /* 0x000fea0003800000 */
[----:B------:R-:W-:Y:S01]  /*2a90*/  IMAD.MOV.U32 R67, RZ, RZ, RZ ;  /* 0x000000ffff437224 */ /* 0x000fe200078e00ff */
[----:B------:R-:W-:Y:S01]  /*2aa0*/  MOV R29, R28 ;  /* 0x0000001c001d7202 */ /* 0x000fe20000000f00 */
[----:B------:R-:W-:Y:S05]  /*2ab0*/  @!P0 BRA `(.L_x_2319) ;  /* 0x000005a000008947 */ /* 0x000fea0003800000 */
[----:B------:R-:W-:Y:S01]  /*2ac0*/  IMAD.MOV.U32 R29, RZ, RZ, R28 ;  /* 0x000000ffff1d7224 */ /* 0x000fe200078e001c */
[----:B-----5:R-:W-:Y:S01]  /*2ad0*/  HADD2.F32 R67, -RZ, R26.H1_H1 ;  /* 0x3000001aff437230 */ /* 0x020fe20000004100 */
[----:B------:R-:W-:Y:S05]  /*2ae0*/  BRA `(.L_x_2319) ;  /* 0x0000057000007947 */ /* 0x000fea0003800000 */
.L_x_2318:
        /* <DEDUP_REMOVED lines=12> */
.L_x_2321:
[----:B------:R-:W-:Y:S02]  /*2bb0*/  IMAD.MOV.U32 R66, RZ, RZ, R52 ;  /* 0x000000ffff427224 */ /* 0x000fe400078e0034 */
.L_x_2322:
[----:B------:R-:W-:Y:S05]  /*2bc0*/  BSYNC B3 ;  /* 0x0000000000037941 */ /* 0x000fea0003800000 */
.L_x_2320:
        /* <DEDUP_REMOVED lines=16> */
.L_x_2326:
[----:B------:R-:W-:Y:S05]  /*2cd0*/  BSYNC B4 ;  /* 0x0000000000047941 */ /* 0x000fea0003800000 */
.L_x_2325:
        /* <DEDUP_REMOVED lines=43> */
.L_x_2324:
[----:B------:R-:W-:Y:S05]  /*2f90*/  BSYNC B3 ;  /* 0x0000000000037941 */ /* 0x000fea0003800000 */
.L_x_2323:
[----:B------:R-:W0:Y:S01]  /*2fa0*/  I2F.U32 R28, R66 ;  /* 0x00000042001c7306 */ /* 0x000e220000201000 */
[----:B-----5:R-:W-:Y:S01]  /*2fb0*/  HADD2.F32 R30, -RZ, R22.H1_H1 ;  /* 0x30000016ff1e7230 */ /* 0x020fe20000004100 */
[----:B------:R-:W-:Y:S01]  /*2fc0*/  IMAD.MOV.U32 R31, RZ, RZ, 0x2f800000 ;  /* 0x2f800000ff1f7424 */ /* 0x000fe200078e00ff */
        /* <DEDUP_REMOVED lines=9> */
.L_x_2319:
[----:B------:R-:W-:Y:S05]  /*3060*/  BSYNC B2 ;  /* 0x0000000000027941 */ /* 0x000fea0003800000 */
.L_x_2317:
[----:B------:R-:W-:Y:S01]  /*3070*/  BSSY B2, `(.L_x_2327) ;  /* 0x000005f000027945 */ /* 0x000fe20003800000 */
[----:B------:R-:W-:Y:S05]  /*3080*/  @P4 BRA `(.L_x_2328) ;  /* 0x0000006000004947 */ /* 0x000fea0003800000 */
[----:B------:R-:W-:Y:S01]  /*3090*/  HFMA2.MMA R68, -RZ, RZ, 0, 0 ;  /* 0x00000000ff447435 */ /* 0x000fe200000001ff */
[----:B------:R-:W-:Y:S01]  /*30a0*/  IMAD.MOV.U32 R28, RZ, RZ, R29 ;  /* 0x000000ffff1c7224 */ /* 0x000fe200078e001d */
[----:B------:R-:W-:Y:S05]  /*30b0*/  @!P0 BRA `(.L_x_2329) ;  /* 0x000005a000008947 */ /* 0x000fea0003800000 */
[----:B------:R-:W-:Y:S01]  /*30c0*/  IMAD.MOV.U32 R28, RZ, RZ, R29 ;  /* 0x000000ffff1c7224 */ /* 0x000fe200078e001d */
[----:B-----5:R-:W-:Y:S01]  /*30d0*/  HADD2.F32 R68, -RZ, R27.H0_H0 ;  /* 0x2000001bff447230 */ /* 0x020fe20000004100 */
[----:B------:R-:W-:Y:S05]  /*30e0*/  BRA `(.L_x_2329) ;  /* 0x0000057000007947 */ /* 0x000fea0003800000 */
.L_x_2328:
        /* <DEDUP_REMOVED lines=12> */
.L_x_2331:
[----:B------:R-:W-:Y:S02]  /*31b0*/  MOV R69, R52 ;  /* 0x0000003400457202 */ /* 0x000fe40000000f00 */
.L_x_2332:
[----:B------:R-:W-:Y:S05]  /*31c0*/  BSYNC B3 ;  /* 0x0000000000037941 */ /* 0x000fea0003800000 */
.L_x_2330:
        /* <DEDUP_REMOVED lines=16> */
.L_x_2336:
[----:B------:R-:W-:Y:S05]  /*32d0*/  BSYNC B4 ;  /* 0x0000000000047941 */ /* 0x000fea0003800000 */
.L_x_2335:
        /* <DEDUP_REMOVED lines=43> */
.L_x_2334:
[----:B------:R-:W-:Y:S05]  /*3590*/  BSYNC B3 ;  /* 0x0000000000037941 */ /* 0x000fea0003800000 */
.L_x_2333:
[----:B------:R-:W0:Y:S01]  /*35a0*/  I2F.U32 R29, R69 ;  /* 0x00000045001d7306 */ /* 0x000e220000201000 */
[----:B------:R-:W-:Y:S01]  /*35b0*/  HFMA2.MMA R68, -RZ, RZ, 0.1171875, 0 ;  /* 0x2f800000ff447435 */ /* 0x000fe200000001ff */
[----:B-----5:R-:W-:Y:S02]  /*35c0*/  HADD2.F32 R30, -RZ, R23.H0_H0 ;  /* 0x20000017ff1e7230 */ /* 0x020fe40000004100 */
        /* <DEDUP_REMOVED lines=9> */
.L_x_2329:
[----:B------:R-:W-:Y:S05]  /*3660*/  BSYNC B2 ;  /* 0x0000000000027941 */ /* 0x000fea0003800000 */
.L_x_2327:
        /* <DEDUP_REMOVED lines=8> */
.L_x_2338:
        /* <DEDUP_REMOVED lines=12> */
.L_x_2341:
[----:B------:R-:W-:Y:S02]  /*37b0*/  IMAD.MOV.U32 R70, RZ, RZ, R52 ;  /* 0x000000ffff467224 */ /* 0x000fe400078e0034 */
.L_x_2342:
[----:B------:R-:W-:Y:S05]  /*37c0*/  BSYNC B3 ;  /* 0x0000000000037941 */ /* 0x000fea0003800000 */
.L_x_2340:
        /* <DEDUP_REMOVED lines=16> */
.L_x_2346:
[----:B------:R-:W-:Y:S05]  /*38d0*/  BSYNC B4 ;  /* 0x0000000000047941 */ /* 0x000fea0003800000 */
.L_x_2345:
        /* <DEDUP_REMOVED lines=43> */
.L_x_2344:
[----:B------:R-:W-:Y:S05]  /*3b90*/  BSYNC B3 ;  /* 0x0000000000037941 */ /* 0x000fea0003800000 */
.L_x_2343:
        /* <DEDUP_REMOVED lines=12> */
.L_x_2339:
[----:B------:R-:W-:Y:S05]  /*3c60*/  BSYNC B2 ;  /* 0x0000000000027941 */ /* 0x000fea0003800000 */
.L_x_2337:
[----:B------:R-:W-:Y:S01]  /*3c70*/  IMAD.MOV.U32 R81, RZ, RZ, 0x10 ;  /* 0x00000010ff517424 */ /* 0x000fe200078e00ff */
[----:B------:R-:W-:Y:S01]  /*3c80*/  F2FP.PACK_AB R31, R71, R68 ;  /* 0x00000044471f723e */ /* 0x000fe200000000ff */
[----:B------:R-:W-:Y:S01]  /*3c90*/  BSSY B2, `(.L_x_2347) ;  /* 0x000001b000027945 */ /* 0x000fe20003800000 */
[----:B------:R-:W-:Y:S01]  /*3ca0*/  F2FP.PACK_AB R30, R67, R64 ;  /* 0x00000040431e723e */ /* 0x000fe200000000ff */
[----:B------:R-:W-:Y:S01]  /*3cb0*/  IMAD.WIDE.U32 R80, R86, R81, c[0x0][0x188] ;  /* 0x0000620056507625 */ /* 0x000fe200078e0051 */
[----:B------:R-:W-:Y:S02]  /*3cc0*/  F2FP.PACK_AB R29, R63, R60 ;  /* 0x0000003c3f1d723e */ /* 0x000fe400000000ff */
[----:B------:R-:W-:-:S05]  /*3cd0*/  F2FP.PACK_AB R28, R58, R55 ;  /* 0x000000373a1c723e */ /* 0x000fca00000000ff */
[----:B------:R0:W-:Y:S01]  /*3ce0*/  STG.E.128 [R80.64], R28 ;  /* 0x0000001c50007986 */ /* 0x0001e2000c101d06 */
[----:B------:R-:W-:Y:S05]  /*3cf0*/  @!P3 BRA `(.L_x_2348) ;  /* 0x000001400000b947 */ /* 0x000fea0003800000 */
[----:B0-----:R-:W-:Y:S02]  /*3d00*/  SHF.L.U32 R29, R69, 0x10, RZ ;  /* 0x00000010451d7819 */ /* 0x001fe400000006ff */
[----:B------:R-:W-:Y:S02]  /*3d10*/  LOP3.LUT R28, R70, 0xffff, RZ, 0xc0, !PT ;  /* 0x0000ffff461c7812 */ /* 0x000fe400078ec0ff */
[----:B------:R-:W-:Y:S02]  /*3d20*/  LOP3.LUT R29, R29, 0xff0000, RZ, 0xc0, !PT ;  /* 0x00ff00001d1d7812 */ /* 0x000fe400078ec0ff */
[----:B------:R-:W-:Y:S02]  /*3d30*/  LOP3.LUT R80, R62, 0xff, RZ, 0xc0, !PT ;  /* 0x000000ff3e507812 */ /* 0x000fe400078ec0ff */
[----:B------:R-:W-:Y:S02]  /*3d40*/  PRMT R29, R29, 0x4210, R28 ;  /* 0x000042101d1d7816 */ /* 0x000fe4000000001c */
[----:B------:R-:W-:Y:S01]  /*3d50*/  PRMT R28, R66, 0x7104, RZ ;  /* 0x00007104421c7816 */ /* 0x000fe200000000ff */
[----:B------:R-:W-:Y:S01]  /*3d60*/  IMAD.WIDE.U32 R80, R80, 0x1000000, RZ ;  /* 0x0100000050507825 */ /* 0x000fe200078e00ff */
[----:B------:R-:W-:-:S02]  /*3d70*/  LOP3.LUT R30, R61, 0xff, RZ, 0xc0, !PT ;  /* 0x000000ff3d1e7812 */ /* 0x000fc400078ec0ff */
[----:B------:R-:W-:-:S03]  /*3d80*/  LOP3.LUT R28, R29, 0xff00, R28, 0xf8, !PT ;  /* 0x0000ff001d1c7812 */ /* 0x000fc600078ef81c */
[----:B------:R-:W-:Y:S01]  /*3d90*/  IMAD.WIDE.U32 R30, R30, 0x10000, RZ ;  /* 0x000100001e1e7825 */ /* 0x000fe200078e00ff */
        /* <DEDUP_REMOVED lines=10> */
.L_x_2348:
[----:B------:R-:W-:Y:S05]  /*3e40*/  BSYNC B2 ;  /* 0x0000000000027941 */ /* 0x000fea0003800000 */
.L_x_2347:
[----:B------:R-:W-:Y:S02]  /*3e50*/  IADD3 R86, R86, 0x20, RZ ;  /* 0x0000002056567810 */ /* 0x000fe40007ffe0ff */
[----:B------:R-:W-:Y:S02]  /*3e60*/  IADD3 R82, R82, 0x20, RZ ;  /* 0x0000002052527810 */ /* 0x000fe40007ffe0ff */
.L_x_2266:
[----:B------:R-:W-:Y:S05]  /*3e70*/  BSYNC B1 ;  /* 0x0000000000017941 */ /* 0x000fea0003800000 */
.L_x_2265:
[----:B------:R-:W-:Y:S01]  /*3e80*/  BSSY B1, `(.L_x_2349) ;  /* 0x0000325000017945 */ /* 0x000fe20003800000 */
[----:B------:R-:W-:Y:S05]  /*3e90*/  @!P2 BRA `(.L_x_2350) ;  /* 0x000032300000a947 */ /* 0x000fea0003800000 */
[----:B------:R-:W-:Y:S01]  /*3ea0*/  ISETP.NE.U32.AND P0, PT, RZ, c[0x0][0x180], PT ;  /* 0x00006000ff007a0c */ /* 0x000fe20003f05070 */
[----:B0-----:R-:W-:-:S03]  /*3eb0*/  @P3 IMAD.MOV.U32 R31, RZ, RZ, 0x10 ;  /* 0x00000010ff1f3424 */ /* 0x001fc600078e00ff */
[----:B------:R-:W-:Y:S01]  /*3ec0*/  ISETP.NE.AND.EX P0, PT, RZ, c[0x0][0x184], PT, P0 ;  /* 0x00006100ff007a0c */ /* 0x000fe20003f05300 */
[----:B------:R-:W-:-:S05]  /*3ed0*/  @P3 IMAD.WIDE.U32 R30, R82, R31, c[0x0][0x170] ;  /* 0x00005c00521e3625 */ /* 0x000fca00078e001f */
[----:B-----5:R0:W5:Y:S07]  /*3ee0*/  @P3 LDG.E.128 R20, [R30.64] ;  /* 0x000000061e143981 */ /* 0x02016e000c1e1d00 */
        /* <DEDUP_REMOVED lines=12> */
.L_x_2352:
        /* <DEDUP_REMOVED lines=12> */
.L_x_2355:
[----:B------:R-:W-:Y:S02]  /*4070*/  IMAD.MOV.U32 R73, RZ, RZ, R52 ;  /* 0x000000ffff497224 */ /* 0x000fe400078e0034 */
.L_x_2356:
[----:B------:R-:W-:Y:S05]  /*4080*/  BSYNC B3 ;  /* 0x0000000000037941 */ /* 0x000fea0003800000 */
.L_x_2354:
        /* <DEDUP_REMOVED lines=16> */
.L_x_2360:
[----:B------:R-:W-:Y:S05]  /*4190*/  BSYNC B4 ;  /* 0x0000000000047941 */ /* 0x000fea0003800000 */
.L_x_2359:
        /* <DEDUP_REMOVED lines=42> */
.L_x_2358:
[----:B------:R-:W-:Y:S05]  /*4440*/  BSYNC B3 ;  /* 0x0000000000037941 */ /* 0x000fea0003800000 */
.L_x_2357:
[----:B------:R-:W0:Y:S01]  /*4450*/  I2F.U32 R29, R73 ;  /* 0x00000049001d7306 */ /* 0x000e220000201000 */
[----:B------:R-:W-:Y:S01]  /*4460*/  HFMA2.MMA R30, -RZ, RZ, 0.1171875, 0 ;  /* 0x2f800000ff1e7435 */ /* 0x000fe200000001ff */
[----:B-----5:R-:W-:-:S05]  /*4470*/  HADD2.F32 R31, -RZ, R20.H0_H0 ;  /* 0x20000014ff1f7230 */ /* 0x020fca0000004100 */
[----:B------:R-:W-:-:S04]  /*4480*/  FMUL.FTZ R31, R31, c[0x0][0x1ec] ;  /* 0x00007b001f1f7a20 */ /* 0x000fc80000410000 */
[----:B------:R-:W-:Y:S02]  /*4490*/  FMUL.FTZ R31, R31, c[0x0][0x1e8] ;  /* 0x00007a001f1f7a20 */ /* 0x000fe40000410000 */
[----:B0-----:R-:W-:-:S05]  /*44a0*/  FFMA.FTZ R29, R29, R30, 1.1641532182693481445e-10 ;  /* 0x2f0000001d1d7423 */ /* 0x001fca000001001e */
[----:B------:R-:W-:Y:S01]  /*44b0*/  FSETP.GTU.FTZ.AND P5, PT, R29, c[0x0][0x1e4], PT ;  /* 0x000079001d007a0b */ /* 0x000fe20003fbc000 */
[----:B------:R-:W-:-:S03]  /*44c0*/  @P0 HADD2.F32 R29, -RZ, R24.H0_H0 ;  /* 0x20000018ff1d0230 */ /* 0x000fc60000004100 */
[----:B------:R-:W-:Y:S02]  /*44d0*/  FSEL R72, R31, RZ, !P5 ;  /* 0x000000ff1f487208 */ /* 0x000fe40006800000 */
[----:B------:R-:W-:-:S03]  /*44e0*/  SEL R57, RZ, 0x1, P5 ;  /* 0x00000001ff397807 */ /* 0x000fc60002800000 */
[----:B------:R-:W-:Y:S02]  /*44f0*/  @P0 FADD.FTZ R72, R29, R72 ;  /* 0x000000481d480221 */ /* 0x000fe40000010000 */
.L_x_2353:
[----:B------:R-:W-:Y:S05]  /*4500*/  BSYNC B2 ;  /* 0x0000000000027941 */ /* 0x000fea0003800000 */
.L_x_2351:
        /* <DEDUP_REMOVED lines=8> */
.L_x_2362:
        /* <DEDUP_REMOVED lines=12> */
.L_x_2365:
[----:B------:R-:W-:Y:S02]  /*4650*/  IMAD.MOV.U32 R59, RZ, RZ, R52 ;  /* 0x000000ffff3b7224 */ /* 0x000fe400078e0034 */
.L_x_2366:
[----:B------:R-:W-:Y:S05]  /*4660*/  BSYNC B3 ;  /* 0x0000000000037941 */ /* 0x000fea0003800000 */
.L_x_2364:
        /* <DEDUP_REMOVED lines=16> */
.L_x_2370:
[----:B------:R-:W-:Y:S05]  /*4770*/  BSYNC B4 ;  /* 0x0000000000047941 */ /* 0x000fea0003800000 */
.L_x_2369:
        /* <DEDUP_REMOVED lines=43> */
.L_x_2368:
[----:B------:R-:W-:Y:S05]  /*4a30*/  BSYNC B3 ;  /* 0x0000000000037941 */ /* 0x000fea0003800000 */
.L_x_2367:
        /* <DEDUP_REMOVED lines=12> */
.L_x_2363:
[----:B------:R-:W-:Y:S05]  /*4b00*/  BSYNC B2 ;  /* 0x0000000000027941 */ /* 0x000fea0003800000 */
.L_x_2361:
        /* <DEDUP_REMOVED lines=8> */
.L_x_2372:
        /* <DEDUP_REMOVED lines=12> */
.L_x_2375:
[----:B------:R-:W-:Y:S02]  /*4c50*/  IMAD.MOV.U32 R61, RZ, RZ, R52 ;  /* 0x000000ffff3d7224 */ /* 0x000fe400078e0034 */
.L_x_2376:
[----:B------:R-:W-:Y:S05]  /*4c60*/  BSYNC B3 ;  /* 0x0000000000037941 */ /* 0x000fea0003800000 */
.L_x_2374:
        /* <DEDUP_REMOVED lines=16> */
.L_x_2380:
[----:B------:R-:W-:Y:S05]  /*4d70*/  BSYNC B4 ;  /* 0x0000000000047941 */ /* 0x000fea0003800000 */
.L_x_2379:
        /* <DEDUP_REMOVED lines=43> */
.L_x_2378:
[----:B------:R-:W-:Y:S05]  /*5030*/  BSYNC B3 ;  /* 0x0000000000037941 */ /* 0x000fea0003800000 */
.L_x_2377:
        /* <DEDUP_REMOVED lines=12> */
.L_x_2373:
[----:B------:R-:W-:Y:S05]  /*5100*/  BSYNC B2 ;  /* 0x0000000000027941 */ /* 0x000fea0003800000 */
.L_x_2371:
        /* <DEDUP_REMOVED lines=8> */
.L_x_2382:
        /* <DEDUP_REMOVED lines=12> */
.L_x_2385:
[----:B------:R-:W-:Y:S02]  /*5250*/  MOV R62, R52 ;  /* 0x00000034003e7202 */ /* 0x000fe40000000f00 */
.L_x_2386:
[----:B------:R-:W-:Y:S05]  /*5260*/  BSYNC B3 ;  /* 0x0000000000037941 */ /* 0x000fea0003800000 */
.L_x_2384:
        /* <DEDUP_REMOVED lines=16> */
.L_x_2390:
[----:B------:R-:W-:Y:S05]  /*5370*/  BSYNC B4 ;  /* 0x0000000000047941 */ /* 0x000fea0003800000 */
.L_x_2389:
        /* <DEDUP_REMOVED lines=43> */
.L_x_2388:
[----:B------:R-:W-:Y:S05]  /*5630*/  BSYNC B3 ;  /* 0x0000000000037941 */ /* 0x000fea0003800000 */
.L_x_2387:
        /* <DEDUP_REMOVED lines=12> */
.L_x_2383:
[----:B------:R-:W-:Y:S05]  /*5700*/  BSYNC B2 ;  /* 0x0000000000027941 */ /* 0x000fea0003800000 */
.L_x_2381:
        /* <DEDUP_REMOVED lines=8> */
.L_x_2392:
        /* <DEDUP_REMOVED lines=12> */
.L_x_2395:
[----:B------:R-:W-:Y:S02]  /*5850*/  IMAD.MOV.U32 R65, RZ, RZ, R52 ;  /* 0x000000ffff417224 */ /* 0x000fe400078e0034 */
.L_x_2396:
[----:B------:R-:W-:Y:S05]  /*5860*/  BSYNC B3 ;  /* 0x0000000000037941 */ /* 0x000fea0003800000 */
.L_x_2394:
        /* <DEDUP_REMOVED lines=16> */
.L_x_2400:
[----:B------:R-:W-:Y:S05]  /*5970*/  BSYNC B4 ;  /* 0x0000000000047941 */ /* 0x000fea0003800000 */
.L_x_2399:
        /* <DEDUP_REMOVED lines=43> */
.L_x_2398:
[----:B------:R-:W-:Y:S05]  /*5c30*/  BSYNC B3 ;  /* 0x0000000000037941 */ /* 0x000fea0003800000 */
.L_x_2397:
        /* <DEDUP_REMOVED lines=12> */
.L_x_2393:
[----:B------:R-:W-:Y:S05]  /*5d00*/  BSYNC B2 ;  /* 0x0000000000027941 */ /* 0x000fea0003800000 */
.L_x_2391:
        /* <DEDUP_REMOVED lines=8> */
.L_x_2402:
        /* <DEDUP_REMOVED lines=12> */
.L_x_2405:
[----:B------:R-:W-:Y:S02]  /*5e50*/  IMAD.MOV.U32 R66, RZ, RZ, R52 ;  /* 0x000000ffff427224 */ /* 0x000fe400078e0034 */
.L_x_2406:
[----:B------:R-:W-:Y:S05]  /*5e60*/  BSYNC B3 ;  /* 0x0000000000037941 */ /* 0x000fea0003800000 */
.L_x_2404:
        /* <DEDUP_REMOVED lines=16> */
.L_x_2410:
[----:B------:R-:W-:Y:S05]  /*5f70*/  BSYNC B4 ;  /* 0x0000000000047941 */ /* 0x000fea0003800000 */
.L_x_2409:
        /* <DEDUP_REMOVED lines=43> */
.L_x_2408:
[----:B------:R-:W-:Y:S05]  /*6230*/  BSYNC B3 ;  /* 0x0000000000037941 */ /* 0x000fea0003800000 */
.L_x_2407:
        /* <DEDUP_REMOVED lines=12> */
.L_x_2403:
[----:B------:R-:W-:Y:S05]  /*6300*/  BSYNC B2 ;  /* 0x0000000000027941 */ /* 0x000fea0003800000 */
.L_x_2401:
        /* <DEDUP_REMOVED lines=8> */
.L_x_2412:
        /* <DEDUP_REMOVED lines=12> */
.L_x_2415:
[----:B------:R-:W-:Y:S02]  /*6450*/  MOV R69, R52 ;  /* 0x0000003400457202 */ /* 0x000fe40000000f00 */
.L_x_2416:
[----:B------:R-:W-:Y:S05]  /*6460*/  BSYNC B3 ;  /* 0x0000000000037941 */ /* 0x000fea0003800000 */
.L_x_2414:
        /* <DEDUP_REMOVED lines=16> */
.L_x_2420:
[----:B------:R-:W-:Y:S05]  /*6570*/  BSYNC B4 ;  /* 0x0000000000047941 */ /* 0x000fea0003800000 */
.L_x_2419:
        /* <DEDUP_REMOVED lines=43> */
.L_x_2418:
[----:B------:R-:W-:Y:S05]  /*6830*/  BSYNC B3 ;  /* 0x0000000000037941 */ /* 0x000fea0003800000 */
.L_x_2417:
        /* <DEDUP_REMOVED lines=12> */
.L_x_2413:
[----:B------:R-:W-:Y:S05]  /*6900*/  BSYNC B2 ;  /* 0x0000000000027941 */ /* 0x000fea0003800000 */
.L_x_2411:
        /* <DEDUP_REMOVED lines=8> */
.L_x_2422:
        /* <DEDUP_REMOVED lines=12> */
.L_x_2425:
[----:B------:R-:W-:Y:S02]  /*6a50*/  IMAD.MOV.U32 R70, RZ, RZ, R52 ;  /* 0x000000ffff467224 */ /* 0x000fe400078e0034 */
.L_x_2426:
[----:B------:R-:W-:Y:S05]  /*6a60*/  BSYNC B3 ;  /* 0x0000000000037941 */ /* 0x000fea0003800000 */
.L_x_2424:
        /* <DEDUP_REMOVED lines=16> */
.L_x_2430:
[----:B------:R-:W-:Y:S05]  /*6b70*/  BSYNC B4 ;  /* 0x0000000000047941 */ /* 0x000fea0003800000 */
.L_x_2429:
        /* <DEDUP_REMOVED lines=43> */
.L_x_2428:
[----:B------:R-:W-:Y:S05]  /*6e30*/  BSYNC B3 ;  /* 0x0000000000037941 */ /* 0x000fea0003800000 */
.L_x_2427:
        /* <DEDUP_REMOVED lines=12> */
.L_x_2423:
[----:B------:R-:W-:Y:S05]  /*6f00*/  BSYNC B2 ;  /* 0x0000000000027941 */ /* 0x000fea0003800000 */
.L_x_2421:
[----:B------:R-:W-:Y:S01]  /*6f10*/  IMAD.MOV.U32 R87, RZ, RZ, 0x10 ;  /* 0x00000010ff577424 */ /* 0x000fe200078e00ff */
[----:B------:R-:W-:Y:S02]  /*6f20*/  F2FP.PACK_AB R31, R79, R78 ;  /* 0x0000004e4f1f723e */ /* 0x000fe400000000ff */
        /* <DEDUP_REMOVED lines=9> */
[----:B------:R-:W-:Y:S02]  /*6fc0*/  PRMT R31, R66, 0x7104, RZ ;  /* 0x00007104421f7816 */ /* 0x000fe400000000ff */
[----:B------:R-:W-:Y:S02]  /*6fd0*/  PRMT R28, R29, 0x4210, R28 ;  /* 0x000042101d1c7816 */ /* 0x000fe4000000001c */
[----:B------:R-:W-:-:S02]  /*6fe0*/  LOP3.LUT R80, R62, 0xff, RZ, 0xc0, !PT ;  /* 0x000000ff3e507812 */ /* 0x000fc400078ec0ff */
[----:B------:R-:W-:Y:S02]  /*6ff0*/  LOP3.LUT R28, R28, 0xff00, R31, 0xf8, !PT ;  /* 0x0000ff001c1c7812 */ /* 0x000fe400078ef81f */
[----:B------:R-:W-:Y:S01]  /*7000*/  LOP3.LUT R30, R61, 0xff, RZ, 0xc0, !PT ;  /* 0x000000ff3d1e7812 */ /* 0x000fe200078ec0ff */
        /* <DEDUP_REMOVED lines=12> */
.L_x_2350:
[----:B------:R-:W-:Y:S05]  /*70d0*/  BSYNC B1 ;  /* 0x0000000000017941 */ /* 0x000fea0003800000 */
.L_x_2349:
        /* <DEDUP_REMOVED lines=21> */
.L_x_2439:
        /* <DEDUP_REMOVED lines=53> */
.L_x_2440:
        /* <DEDUP_REMOVED lines=38> */
[----:B------:R-:W-:Y:S01]  /*77e0*/  F2FP.PACK_AB R28, R29, R28 ;  /* 0x0000001c1d1c723e */ /* 0x000fe200000000ff */
[----:B------:R-:W-:-:S02]  /*77f0*/  FFMA.FTZ R80, R7, R80, R16 ;  /* 0x0000005007507223 */ /* 0x000fc40000010010 */
[--C-:B------:R-:W-:Y:S02]  /*7800*/  FADD.FTZ R84, R67, -R83.reuse ;  /* 0x8000005343547221 */ /* 0x100fe40000010000 */
[----:B------:R-:W-:Y:S01]  /*7810*/  FMUL.FTZ R30, R87, R30 ;  /* 0x0000001e571e7220 */ /* 0x000fe20000410000 */
[----:B------:R-:W-:Y:S01]  /*7820*/  F2FP.PACK_AB R29, R31, R80 ;  /* 0x000000501f1d723e */ /* 0x000fe200000000ff */
[----:B------:R-:W-:Y:S02]  /*7830*/  FMUL.FTZ R84, R87, R84 ;  /* 0x0000005457547220 */ /* 0x000fe40000410000 */
[--C-:B------:R-:W-:Y:S02]  /*7840*/  FADD.FTZ R80, R68, -R83.reuse ;  /* 0x8000005344507221 */ /* 0x100fe40000010000 */
[----:B0-----:R-:W-:Y:S02]  /*7850*/  FADD.FTZ R86, R71, -R83 ;  /* 0x8000005347567221 */ /* 0x001fe40000010000 */
[----:B------:R-:W-:-:S02]  /*7860*/  FFMA.FTZ R30, R5, R30, R18 ;  /* 0x0000001e051e7223 */ /* 0x000fc40000010012 */
[----:B------:R-:W-:Y:S02]  /*7870*/  FFMA.FTZ R31, R4, R84, R19 ;  /* 0x00000054041f7223 */ /* 0x000fe40000010013 */
[C---:B------:R-:W-:Y:S02]  /*7880*/  FMUL.FTZ R80, R87.reuse, R80 ;  /* 0x0000005057507220 */ /* 0x040fe40000410000 */
[----:B------:R-:W-:Y:S01]  /*7890*/  FMUL.FTZ R86, R87, R86 ;  /* 0x0000005657567220 */ /* 0x000fe20000410000 */
[----:B------:R-:W-:Y:S01]  /*78a0*/  F2FP.PACK_AB R30, R31, R30 ;  /* 0x0000001e1f1e723e */ /* 0x000fe200000000ff */
[----:B------:R-:W-:Y:S02]  /*78b0*/  FFMA.FTZ R31, R3, R80, R32 ;  /* 0x00000050031f7223 */ /* 0x000fe40000010020 */
[----:B------:R-:W-:Y:S02]  /*78c0*/  FFMA.FTZ R86, R2, R86, R35 ;  /* 0x0000005602567223 */ /* 0x000fe40000010023 */
[----:B------:R-:W-:-:S03]  /*78d0*/  IMAD.MOV.U32 R81, RZ, RZ, 0x10 ;  /* 0x00000010ff517424 */ /* 0x000fc600078e00ff */
[----:B------:R-:W-:Y:S01]  /*78e0*/  F2FP.PACK_AB R31, R86, R31 ;  /* 0x0000001f561f723e */ /* 0x000fe200000000ff */
[C---:B------:R-:W-:Y:S01]  /*78f0*/  IMAD.WIDE.U32 R80, R82.reuse, R81, c[0x0][0x208] ;  /* 0x0000820052507625 */ /* 0x040fe200078e0051 */
[----:B------:R-:W-:-:S04]  /*7900*/  IADD3 R82, R82, 0x20, RZ ;  /* 0x0000002052527810 */ /* 0x000fc80007ffe0ff */
[----:B------:R0:W-:Y:S03]  /*7910*/  STG.E.128 [R80.64], R28 ;  /* 0x0000001c50007986 */ /* 0x0001e6000c101d06 */
.L_x_2436:
[----:B------:R-:W-:Y:S05]  /*7920*/  BSYNC B2 ;  /* 0x0000000000027941 */ /* 0x000fea0003800000 */
.L_x_2435:
        /* <DEDUP_REMOVED lines=8> */
[----:B------:R-:W-:Y:S01]  /*79b0*/  FADD.FTZ R80, R77, -R83 ;  /* 0x800000534d507221 */ /* 0x000fe20000010000 */
[----:B------:R-:W-:Y:S01]  /*79c0*/  HFMA2.MMA R83, -RZ, RZ, 0, 9.5367431640625e-07 ;  /* 0x00000010ff537435 */ /* 0x000fe200000001ff */
        /* <DEDUP_REMOVED lines=17> */
[----:B------:R-:W-:-:S02]  /*7ae0*/  FFMA.FTZ R88, R38, R88, R47 ;  /* 0x0000005826587223 */ /* 0x000fc4000001002f */
[----:B------:R-:W-:Y:S01]  /*7af0*/  IMAD.WIDE.U32 R80, R82, R83, c[0x0][0x208] ;  /* 0x0000820052507625 */ /* 0x000fe200078e0053 */
[----:B------:R-:W-:Y:S02]  /*7b00*/  F2FP.PACK_AB R30, R87, R30 ;  /* 0x0000001e571e723e */ /* 0x000fe400000000ff */
[----:B------:R-:W-:-:S05]  /*7b10*/  F2FP.PACK_AB R29, R88, R29 ;  /* 0x0000001d581d723e */ /* 0x000fca00000000ff */
[----:B------:R0:W-:Y:S02]  /*7b20*/  STG.E.128 [R80.64], R28 ;  /* 0x0000001c50007986 */ /* 0x0001e4000c101d06 */
.L_x_2434:
[----:B--2---:R-:W-:Y:S05]  /*7b30*/  BSYNC B1 ;  /* 0x0000000000017941 */ /* 0x004fea0003800000 */
.L_x_2433:
[----:B0-----:R-:W-:-:S05]  /*7b40*/  IMAD.MOV.U32 R29, RZ, RZ, c[0x0][0x160] ;  /* 0x00005800ff1d7624 */ /* 0x001fca00078e00ff */
[----:B------:R-:W-:-:S04]  /*7b50*/  LEA R12, R29, R12, 0x2 ;  /* 0x0000000c1d0c7211 */ /* 0x000fc800078e10ff */
[----:B------:R-:W-:-:S13]  /*7b60*/  ISETP.GE.AND P0, PT, R12, c[0x0][0x164], PT ;  /* 0x000059000c007a0c */ /* 0x000fda0003f06270 */
[----:B------:R-:W-:Y:S01]  /*7b70*/  @P0 CALL.REL.NOINC `(.L_x_2437) ;  /* 0x0000001000000944 */ /* 0x000fe20003c00000 */
[----:B------:R-:W-:Y:S05]  /*7b80*/  BRA `(.L_x_2438) ;  /* 0xffff8f2000007947 */ /* 0x000fea000383ffff */
.L_x_2437:
[----:B------:R-:W-:Y:S05]  /*7b90*/  BSYNC B0 ;  /* 0x0000000000007941 */ /* 0x000fea0003800000 */
.L_x_2264:
[----:B------:R-:W-:Y:S05]  /*7ba0*/  EXIT ;  /* 0x000000000000794d */ /* 0x000fea0003800000 */
.L_x_2431:
[----:B------:R-:W-:Y:S01]  /*7bb0*/  IMAD.MOV.U32 R82, RZ, RZ, 0x1 ;  /* 0x00000001ff527424 */ /* 0x000fe200078e00ff */
[----:B------:R-:W-:Y:S01]  /*7bc0*/  MOV R80, 0x1f ;  /* 0x0000001f00507802 */ /* 0x000fe20000000f00 */
[----:B------:R-:W-:Y:S01]  /*7bd0*/  IMAD.MOV.U32 R87, RZ, RZ, -0x1 ;  /* 0xffffffffff577424 */ /* 0x000fe200078e00ff */
[----:B------:R-:W-:Y:S02]  /*7be0*/  MOV R28, 0x7c00 ;  /* 0x00007c00001c7802 */ /* 0x000fe40000000f00 */
[----:B-----5:R-:W-:Y:S05]  /*7bf0*/  CALL.REL.NOINC `($__internal_26_$__cuda_sm70_shflsync_bfly_p) ;  /* 0x000005c000007944 */ /* 0x020fea0003c00000 */
[----:B01----:R-:W-:Y:S05]  /*7c00*/  BRA `(.L_x_2439) ;  /* 0xfffff62000007947 */ /* 0x003fea000383ffff */
.L_x_2432:
[----:B------:R-:W-:Y:S01]  /*7c10*/  HFMA2.MMA R80, -RZ, RZ, 0, 1.847743988037109375e-06 ;  /* 0x0000001fff507435 */ /* 0x000fe200000001ff */
[----:B0-----:R-:W-:Y:S01]  /*7c20*/  MOV R31, R86 ;  /* 0x00000056001f7202 */ /* 0x001fe20000000f00 */
[----:B------:R-:W-:Y:S01]  /*7c30*/  IMAD.MOV.U32 R82, RZ, RZ, 0x2 ;  /* 0x00000002ff527424 */ /* 0x000fe200078e00ff */
[----:B------:R-:W-:Y:S01]  /*7c40*/  MOV R28, 0x7c70 ;  /* 0x00007c70001c7802 */ /* 0x000fe20000000f00 */
[----:B------:R-:W-:Y:S02]  /*7c50*/  IMAD.MOV.U32 R87, RZ, RZ, -0x1 ;  /* 0xffffffffff577424 */ /* 0x000fe400078e00ff */
[----:B-----5:R-:W-:Y:S05]  /*7c60*/  CALL.REL.NOINC `($__internal_26_$__cuda_sm70_shflsync_bfly_p) ;  /* 0x0000055000007944 */ /* 0x020fea0003c00000 */
[----:B01----:R-:W-:Y:S01]  /*7c70*/  FADD.FTZ R31, R86, R87 ;  /* 0x00000057561f7221 */ /* 0x003fe20000010000 */
[----:B------:R-:W-:Y:S01]  /*7c80*/  MOV R82, 0x4 ;  /* 0x0000000400527802 */ /* 0x000fe20000000f00 */
[----:B------:R-:W-:Y:S01]  /*7c90*/  IMAD.MOV.U32 R80, RZ, RZ, 0x1f ;  /* 0x0000001fff507424 */ /* 0x000fe200078e00ff */
[----:B------:R-:W-:-:S02]  /*7ca0*/  MOV R87, 0xffffffff ;  /* 0xffffffff00577802 */ /* 0x000fc40000000f00 */
[----:B------:R-:W-:Y:S02]  /*7cb0*/  MOV R28, 0x7cd0 ;  /* 0x00007cd0001c7802 */ /* 0x000fe40000000f00 */
[----:B------:R-:W-:Y:S05]  /*7cc0*/  CALL.REL.NOINC `($__internal_26_$__cuda_sm70_shflsync_bfly_p) ;  /* 0x000004f000007944 */ /* 0x000fea0003c00000 */
[----:B0-----:R-:W-:Y:S01]  /*7cd0*/  HFMA2.MMA R80, -RZ, RZ, 0, 1.847743988037109375e-06 ;  /* 0x0000001fff507435 */ /* 0x001fe200000001ff */
[----:B-1----:R-:W-:Y:S01]  /*7ce0*/  FADD.FTZ R31, R31, R87 ;  /* 0x000000571f1f7221 */ /* 0x002fe20000010000 */
[----:B------:R-:W-:Y:S01]  /*7cf0*/  MOV R28, 0x7d30 ;  /* 0x00007d30001c7802 */ /* 0x000fe20000000f00 */
[----:B------:R-:W-:Y:S02]  /*7d00*/  IMAD.MOV.U32 R82, RZ, RZ, 0x8 ;  /* 0x00000008ff527424 */ /* 0x000fe400078e00ff */
[----:B------:R-:W-:Y:S02]  /*7d10*/  IMAD.MOV.U32 R87, RZ, RZ, -0x1 ;  /* 0xffffffffff577424 */ /* 0x000fe400078e00ff */
[----:B------:R-:W-:Y:S05]  /*7d20*/  CALL.REL.NOINC `($__internal_26_$__cuda_sm70_shflsync_bfly_p) ;  /* 0x0000049000007944 */ /* 0x000fea0003c00000 */
[----:B01----:R-:W-:Y:S01]  /*7d30*/  FADD.FTZ R31, R31, R87 ;  /* 0x000000571f1f7221 */ /* 0x003fe20000010000 */
[----:B------:R-:W-:Y:S01]  /*7d40*/  MOV R82, 0x10 ;  /* 0x0000001000527802 */ /* 0x000fe20000000f00 */
[----:B------:R-:W-:Y:S01]  /*7d50*/  IMAD.MOV.U32 R80, RZ, RZ, 0x1f ;  /* 0x0000001fff507424 */ /* 0x000fe200078e00ff */
[----:B------:R-:W-:Y:S02]  /*7d60*/  MOV R87, 0xffffffff ;  /* 0xffffffff00577802 */ /* 0x000fe40000000f00 */
[----:B------:R-:W-:-:S02]  /*7d70*/  MOV R28, 0x7d90 ;  /* 0x00007d90001c7802 */ /* 0x000fc40000000f00 */
[----:B------:R-:W-:Y:S05]  /*7d80*/  CALL.REL.NOINC `($__internal_26_$__cuda_sm70_shflsync_bfly_p) ;  /* 0x0000043000007944 */ /* 0x000fea0003c00000 */
[----:B-1----:R-:W-:Y:S02]  /*7d90*/  FADD.FTZ R81, R31, R87 ;  /* 0x000000571f517221 */ /* 0x002fe40000010000 */
[----:B0-----:R-:W-:-:S02]  /*7da0*/  IMAD.MOV.U32 R82, RZ, RZ, 0x1 ;  /* 0x00000001ff527424 */ /* 0x001fc400078e00ff */
[----:B------:R-:W-:Y:S02]  /*7db0*/  FMUL.FTZ R81, R81, c[0x0][0x1e0] ;  /* 0x0000780051517a20 */ /* 0x000fe40000410000 */
[----:B------:R-:W-:Y:S02]  /*7dc0*/  IMAD.MOV.U32 R87, RZ, RZ, -0x1 ;  /* 0xffffffffff577424 */ /* 0x000fe400078e00ff */
        /* <DEDUP_REMOVED lines=32> */
[----:B------:R-:W-:-:S03]  /*7fd0*/  HFMA2.MMA R80, -RZ, RZ, 0, 1.847743988037109375e-06 ;  /* 0x0000001fff507435 */ /* 0x000fc600000001ff */
[----:B------:R-:W-:Y:S01]  /*7fe0*/  @P3 FFMA.FTZ R30, R28, R28, R29 ;  /* 0x0000001c1c1e3223 */ /* 0x000fe2000001001d */
[----:B------:R-:W-:-:S04]  /*7ff0*/  MOV R28, 0x8020 ;  /* 0x00008020001c7802 */ /* 0x000fc80000000f00 */
[----:B------:R-:W-:Y:S02]  /*8000*/  MOV R31, R30 ;  /* 0x0000001e001f7202 */ /* 0x000fe40000000f00 */
        /* <DEDUP_REMOVED lines=13> */
[----:B0-----:R-:W-:Y:S01]  /*80e0*/  HFMA2.MMA R80, -RZ, RZ, 0, 1.847743988037109375e-06 ;  /* 0x0000001fff507435 */ /* 0x001fe200000001ff */
[----:B-1----:R-:W-:Y:S01]  /*80f0*/  FADD.FTZ R31, R31, R87 ;  /* 0x000000571f1f7221 */ /* 0x002fe20000010000 */
[----:B------:R-:W-:Y:S01]  /*8100*/  MOV R28, 0x8140 ;  /* 0x00008140001c7802 */ /* 0x000fe20000000f00 */
[----:B------:R-:W-:-:S02]  /*8110*/  IMAD.MOV.U32 R82, RZ, RZ, 0x8 ;  /* 0x00000008ff527424 */ /* 0x000fc400078e00ff */
[----:B------:R-:W-:Y:S02]  /*8120*/  IMAD.MOV.U32 R87, RZ, RZ, -0x1 ;  /* 0xffffffffff577424 */ /* 0x000fe400078e00ff */
[----:B------:R-:W-:Y:S05]  /*8130*/  CALL.REL.NOINC `($__internal_26_$__cuda_sm70_shflsync_bfly_p) ;  /* 0x0000008000007944 */ /* 0x000fea0003c00000 */
[----:B-1----:R-:W-:Y:S01]  /*8140*/  FADD.FTZ R86, R31, R87 ;  /* 0x000000571f567221 */ /* 0x002fe20000010000 */
[----:B0-----:R-:W-:Y:S01]  /*8150*/  MOV R82, 0x10 ;  /* 0x0000001000527802 */ /* 0x001fe20000000f00 */
[----:B------:R-:W-:Y:S01]  /*8160*/  IMAD.MOV.U32 R80, RZ, RZ, 0x1f ;  /* 0x0000001fff507424 */ /* 0x000fe200078e00ff */
[----:B------:R-:W-:Y:S01]  /*8170*/  MOV R87, 0xffffffff ;  /* 0xffffffff00577802 */ /* 0x000fe20000000f00 */
[----:B------:R-:W-:Y:S01]  /*8180*/  IMAD.MOV.U32 R31, RZ, RZ, R86 ;  /* 0x000000ffff1f7224 */ /* 0x000fe200078e0056 */
[----:B------:R-:W-:Y:S02]  /*8190*/  MOV R28, 0x81b0 ;  /* 0x000081b0001c7802 */ /* 0x000fe40000000f00 */
[----:B------:R-:W-:Y:S05]  /*81a0*/  CALL.REL.NOINC `($__internal_26_$__cuda_sm70_shflsync_bfly_p) ;  /* 0x0000001000007944 */ /* 0x000fea0003c00000 */
[----:B01----:R-:W-:Y:S05]  /*81b0*/  BRA `(.L_x_2440) ;  /* 0xfffff3c000007947 */ /* 0x003fea000383ffff */
        .weak           $__internal_26_$__cuda_sm70_shflsync_bfly_p
        .type           $__internal_26_$__cuda_sm70_shflsync_bfly_p,@function
        .size           $__internal_26_$__cuda_sm70_shflsync_bfly_p,(.L_x_15218 - $__internal_26_$__cuda_sm70_shflsync_bfly_p)
$__internal_26_$__cuda_sm70_shflsync_bfly_p:
[----:B------:R-:W-:Y:S01]  /*81c0*/  HFMA2.MMA R29, -RZ, RZ, 0, 0 ;  /* 0x00000000ff1d7435 */ /* 0x000fe200000001ff */
[----:B------:R-:W-:Y:S04]  /*81d0*/  WARPSYNC R87 ;  /* 0x0000005700007348 */ /* 0x000fe80003800000 */
[----:B------:R0:W1:Y:S01]  /*81e0*/  SHFL.BFLY PT, R87, R31, R82, R80 ;  /* 0x0c0000521f577389 */ /* 0x00006200000e0050 */
[----:B------:R-:W-:Y:S05]  /*81f0*/  RET.REL.NODEC R28 `(_ZN10layer_norm13ln_fwd_kernelINS_13Kernel_traitsI6__halfS2_S2_S2_fjLj512ELj1ELj4ELj1ELj16ENS_18Kernel_traits_baseILj512ES2_S2_S2_S2_fjLj128EEEEELb1ELb0ELb1ELb0EEEvNS_9FwdParamsE) ;  /* 0xffff7e001c007950 */ /* 0x000fea0003c3ffff */
.L_x_2441:
        /* <DEDUP_REMOVED lines=16> */
.L_x_15218:


//--------------------- .text._ZN10layer_norm13ln_fwd_kernelINS_13Kernel_traitsI6__halfS2_S2_S2_fjLj512ELj1ELj4ELj1ELj16ENS_18Kernel_traits_baseILj512ES2_S2_S2_S2_fjLj128EEEEELb1ELb0ELb1ELb1EEEvNS_9FwdParamsE --------------------------
	.section	.text._ZN10layer_norm13ln_fwd_kernelINS_13Kernel_traitsI6__halfS2_S2_S2_fjLj512ELj1ELj4ELj1ELj16ENS_18Kernel_traits_baseILj512ES2_S2_S2_S2_fjLj128EEEEELb1ELb0ELb1ELb1EEEvNS_9FwdParamsE,"ax",@progbits
	.sectioninfo	@"SHI_REGISTERS=80"
	.align	128
        .global         _ZN10layer_norm13ln_fwd_kernelINS_13Kernel_traitsI6__halfS2_S2_S2_fjLj512ELj1ELj4ELj1ELj16ENS_18Kernel_traits_baseILj512ES2_S2_S2_S2_fjLj128EEEEELb1ELb0ELb1ELb1EEEvNS_9FwdParamsE
        .type           _ZN10layer_norm13ln_fwd_kernelINS_13Kernel_traitsI6__halfS2_S2_S2_fjLj512ELj1ELj4ELj1ELj16ENS_18Kernel_traits_baseILj512ES2_S2_S2_S2_fjLj128EEEEELb1ELb0ELb1ELb1EEEvNS_9FwdParamsE,@function
        .size           _ZN10layer_norm13ln_fwd_kernelINS_13Kernel_traitsI6__halfS2_S2_S2_fjLj512ELj1ELj4ELj1ELj16ENS_18Kernel_traits_baseILj512ES2_S2_S2_S2_fjLj128EEEEELb1ELb0ELb1ELb1EEEvNS_9FwdParamsE,(.L_x_15219 - _ZN10layer_norm13ln_fwd_kernelINS_13Kernel_traitsI6__halfS2_S2_S2_fjLj512ELj1ELj4ELj1ELj16ENS_18Kernel_traits_baseILj512ES2_S2_S2_S2_fjLj128EEEEELb1ELb0ELb1ELb1EEEvNS_9FwdParamsE)
        .other          _ZN10layer_norm13ln_fwd_kernelINS_13Kernel_traitsI6__halfS2_S2_S2_fjLj512ELj1ELj4ELj1ELj16ENS_18Kernel_traits_baseILj512ES2_S2_S2_S2_fjLj128EEEEELb1ELb0ELb1ELb1EEEvNS_9FwdParamsE,@"STO_CUDA_ENTRY STV_DEFAULT"
_ZN10layer_norm13ln_fwd_kernelINS_13Kernel_traitsI6__halfS2_S2_S2_fjLj512ELj1ELj4ELj1ELj16ENS_18Kernel_traits_baseILj512ES2_S2_S2_S2_fjLj128EEEEELb1ELb0ELb1ELb1EEEvNS_9FwdParamsE:
.text._ZN10layer_norm13ln_fwd_kernelINS_13Kernel_traitsI6__halfS2_S2_S2_fjLj512ELj1ELj4ELj1ELj16ENS_18Kernel_traits_baseILj512ES2_S2_S2_S2_fjLj128EEEEELb1ELb0ELb1ELb1EEEvNS_9FwdParamsE:
[----:B------:R-:W-:Y:S02]  /*0000*/  IMAD.MOV.U32 R1, RZ, RZ, c[0x0][0x28] ;  /* 0x00000a00ff017624 */ /* 0x000fe400078e00ff */
[----:B------:R-:W0:Y:S01]  /*0010*/  S2R R12, SR_TID.X ;  /* 0x00000000000c7919 */ /* 0x000e220000002100 */
[----:B------:R-:W-:Y:S02]  /*0020*/  ULDC.U8 UR4, c[0x0][0x244] ;  /* 0x0000910000047ab9 */ /* 0x000fe40000000000 */
[----:B------:R-:W-:Y:S01]  /*0030*/  ISETP.NE.AND P1, PT, RZ, UR4, PT ;  /* 0x00000004ff007c0c */ /* 0x000fe2000bf25270 */
[----:B------:R-:W-:Y:S01]  /*0040*/  ULDC.64 UR4, c[0x0][0x230] ;  /* 0x00008c0000047ab9 */ /* 0x000fe20000000a00 */
[----:B------:R-:W-:Y:S01]  /*0050*/  ISETP.NE.U32.AND P0, PT, RZ, c[0x0][0x218], PT ;  /* 0x00008600ff007a0c */ /* 0x000fe20003f05070 */
[----:B------:R-:W-:Y:S01]  /*0060*/  IMAD.U32 R2, RZ, RZ, UR4 ;  /* 0x00000004ff027e24 */ /* 0x000fe2000f8e00ff */
[----:B------:R-:W-:Y:S01]  /*0070*/  MOV R3, UR5 ;  /* 0x0000000500037c02 */ /* 0x000fe20008000f00 */
[----:B------:R-:W-:Y:S01]  /*0080*/  ULDC.64 UR6, c[0x0][0x118] ;  /* 0x0000460000067ab9 */ /* 0x000fe20000000a00 */
[----:B------:R-:W-:Y:S01]  /*0090*/  ISETP.NE.AND.EX P0, PT, RZ, c[0x0][0x21c], PT, P0 ;  /* 0x00008700ff007a0c */ /* 0x000fe20003f05300 */
[----:B------:R-:W-:-:S02]  /*00a0*/  IMAD.MOV.U32 R58, RZ, RZ, c[0x0][0x238] ;  /* 0x00008e00ff3a7624 */ /* 0x000fc400078e00ff */
[----:B------:R-:W-:-:S04]  /*00b0*/  IMAD.MOV.U32 R59, RZ, RZ, c[0x0][0x23c] ;  /* 0x00008f00ff3b7624 */ /* 0x000fc800078e00ff */
[----:B------:R-:W2:Y:S04]  /*00c0*/  @P1 LDG.E.64 R2, [R2.64] ;  /* 0x0000000602021981 */ /* 0x000ea8000c1e1b00 */
[----:B------:R1:W5:Y:S01]  /*00d0*/  @P1 LDG.E.64 R4, [R58.64] ;  /* 0x000000063a041981 */ /* 0x000362000c1e1b00 */
[----:B0-----:R-:W-:-:S04]  /*00e0*/  SHF.L.U32 R0, R12, 0x4, RZ ;  /* 0x000000040c007819 */ /* 0x001fc800000006ff */
[----:B------:R-:W-:-:S04]  /*00f0*/  LOP3.LUT R6, R0, 0x1f0, RZ, 0xc0, !PT ;  /* 0x000001f000067812 */ /* 0x000fc800078ec0ff */
[----:B------:R-:W-:-:S05]  /*0100*/  IADD3 R8, P2, R6, c[0x0][0x218], RZ ;  /* 0x0000860006087a10 */ /* 0x000fca0007f5e0ff */
[----:B------:R-:W-:-:S05]  /*0110*/  IMAD.X R9, RZ, RZ, c[0x0][0x21c], P2 ;  /* 0x00008700ff097624 */ /* 0x000fca00010e06ff */
[----:B------:R1:W5:Y:S04]  /*0120*/  @P0 LDG.E.128 R28, [R8.64] ;  /* 0x00000006081c0981 */ /* 0x000368000c1e1d00 */
[----:B------:R1:W5:Y:S04]  /*0130*/  @P0 LDG.E.128 R24, [R8.64+0x200] ;  /* 0x0002000608180981 */ /* 0x000368000c1e1d00 */
[----:B------:R-:W0:Y:S01]  /*0140*/  S2R R0, SR_CTAID.X ;  /* 0x0000000000007919 */ /* 0x000e220000002500 */
[----:B------:R-:W-:Y:S02]  /*0150*/  SHF.R.U32.HI R13, RZ, 0x5, R12 ;  /* 0x00000005ff0d7819 */ /* 0x000fe4000001160c */
[----:B------:R-:W-:-:S03]  /*0160*/  IADD3 R6, P3, R6, c[0x0][0x1b0], RZ ;  /* 0x00006c0006067a10 */ /* 0x000fc60007f7e0ff */
[----:B0-----:R-:W-:-:S05]  /*0170*/  IMAD R13, R0, 0x4, R13 ;  /* 0x00000004000d7824 */ /* 0x001fca00078e020d */
[----:B------:R-:W-:Y:S02]  /*0180*/  ISETP.GE.AND P2, PT, R13, c[0x0][0x164], PT ;  /* 0x000059000d007a0c */ /* 0x000fe40003f46270 */
        /* <DEDUP_REMOVED lines=9> */
[----:B------:R-:W-:Y:S01]  /*0220*/  IMAD.HI.U32 R0, R12, -0x326172a9, RZ ;  /* 0xcd9e8d570c007827 */ /* 0x000fe200078e00ff */
[----:B------:R-:W-:Y:S01]  /*0230*/  UIADD3 UR10, UR5, -0x4498517b, URZ ;  /* 0xbb67ae85050a7890 */ /* 0x000fe2000fffe03f */
[----:B------:R-:W-:Y:S01]  /*0240*/  @!P0 CS2R R28, SRZ ;  /* 0x00000000001c8805 */ /* 0x000fe2000001ff00 */
[--C-:B------:R-:W-:Y:S01]  /*0250*/  SHF.R.U32.HI R11, RZ, 0x2, R59.reuse ;  /* 0x00000002ff0b7819 */ /* 0x100fe2000001163b */
[----:B------:R-:W-:Y:S01]  /*0260*/  UIADD3 UR9, UR4, -0x61c88647, URZ ;  /* 0x9e3779b904097890 */ /* 0x000fe2000fffe03f */
[----:B------:R-:W-:Y:S01]  /*0270*/  SHF.R.U64 R10, R58, 0x2, R59 ;  /* 0x000000023a0a7819 */ /* 0x000fe2000000123b */
[----:B------:R-:W-:Y:S01]  /*0280*/  UIADD3 UR11, UR4, 0x3c6ef372, URZ ;  /* 0x3c6ef372040b7890 */ /* 0x000fe2000fffe03f */
[----:B------:R-:W-:Y:S01]  /*0290*/  LOP3.LUT R0, R0, UR4, R11, 0x96, !PT ;  /* 0x0000000400007c12 */ /* 0x000fe2000f8e960b */
[----:B------:R-:W-:Y:S01]  /*02a0*/  UIADD3 UR12, UR5, 0x76cf5d0a, URZ ;  /* 0x76cf5d0a050c7890 */ /* 0x000fe2000fffe03f */
[----:B0-----:R-:W-:Y:S01]  /*02b0*/  HADD2.F32 R6, -RZ, R29.H1_H1 ;  /* 0x3000001dff067230 */ /* 0x001fe20000004100 */
        /* <DEDUP_REMOVED lines=8> */
[----:B------:R-:W-:Y:S01]  /*0340*/  @!P0 CS2R R24, SRZ ;  /* 0x0000000000188805 */ /* 0x000fe2000001ff00 */
[----:B------:R-:W-:Y:S01]  /*0350*/  UIADD3 UR16, UR5, -0x126145ec, URZ ;  /* 0xed9eba1405107890 */ /* 0x000fe2000fffe03f */
[----:B------:R-:W-:Y:S01]  /*0360*/  IMAD R0, R0, -0x2daee0ad, RZ ;  /* 0xd2511f5300007824 */ /* 0x000fe200078e02ff */
[----:B------:R-:W-:Y:S01]  /*0370*/  LOP3.LUT R5, R4, UR10, R3, 0x96, !PT ;  /* 0x0000000a04057c12 */ /* 0x000fe2000f8e9603 */
[----:B------:R-:W-:Y:S01]  /*0380*/  IMAD R3, R12, -0x326172a9, RZ ;  /* 0xcd9e8d570c037824 */ /* 0x000fe200078e02ff */
[----:B------:R-:W-:Y:S01]  /*0390*/  UIADD3 UR18, UR5, -0x56f99767, URZ ;  /* 0xa906689905127890 */ /* 0x000fe2000fffe03f */
[C---:B------:R-:W-:Y:S01]  /*03a0*/  IMAD.HI.U32 R4, R2.reuse, -0x326172a9, RZ ;  /* 0xcd9e8d5702047827 */ /* 0x040fe200078e00ff */
[----:B------:R-:W-:Y:S01]  /*03b0*/  UIADD3 UR17, UR4, 0x1715609d, URZ ;  /* 0x1715609d04117890 */ /* 0x000fe2000fffe03f */
[----:B------:R-:W-:Y:S01]  /*03c0*/  @!P0 CS2R R26, SRZ ;  /* 0x00000000001a8805 */ /* 0x000fe2000001ff00 */
[----:B------:R-:W-:Y:S01]  /*03d0*/  UIADD3 UR19, UR4, -0x4ab325aa, URZ ;  /* 0xb54cda5604137890 */ /* 0x000fe2000fffe03f */
[----:B------:R-:W-:Y:S01]  /*03e0*/  IMAD R2, R2, -0x326172a9, RZ ;  /* 0xcd9e8d5702027824 */ /* 0x000fe200078e02ff */
[----:B------:R-:W-:Y:S01]  /*03f0*/  LOP3.LUT R3, R4, UR9, R3, 0x96, !PT ;  /* 0x0000000904037c12 */ /* 0x000fe2000f8e9603 */
[C---:B------:R-:W-:Y:S01]  /*0400*/  IMAD.HI.U32 R7, R5.reuse, -0x326172a9, RZ ;  /* 0xcd9e8d5705077827 */ /* 0x040fe200078e00ff */
[----:B------:R-:W-:Y:S01]  /*0410*/  UIADD3 UR20, UR5, 0x646e171e, URZ ;  /* 0x646e171e05147890 */ /* 0x000fe2000fffe03f */
[----:B------:R-:W-:Y:S01]  /*0420*/  HADD2.F32 R41, -RZ, R25.H1_H1 ;  /* 0x30000019ff297230 */ /* 0x000fe20000004100 */
        /* <DEDUP_REMOVED lines=9> */
[C---:B------:R-:W-:Y:S01]  /*04c0*/  IMAD.HI.U32 R4, R2.reuse, -0x2daee0ad, RZ ;  /* 0xd2511f5302047827 */ /* 0x040fe200078e00ff */
[----:B------:R-:W-:Y:S01]  /*04d0*/  UIADD3 UR24, UR5, -0x24c28bd8, URZ ;  /* 0xdb3d742805187890 */ /* 0x000fe2000fffe03f */
[--C-:B------:R-:W-:Y:S01]  /*04e0*/  HADD2.F32 R9, -RZ, R28.reuse.H0_H0 ;  /* 0x2000001cff097230 */ /* 0x100fe20000004100 */
[----:B------:R-:W-:Y:S01]  /*04f0*/  UIADD3 UR25, UR4, -0x700cb87f, URZ ;  /* 0x8ff3478104197890 */ /* 0x000fe2000fffe03f */
[----:B------:R-:W-:Y:S01]  /*0500*/  IMAD R2, R2, -0x2daee0ad, RZ ;  /* 0xd2511f5302027824 */ /* 0x000fe200078e02ff */
[----:B------:R-:W-:Y:S01]  /*0510*/  LOP3.LUT R3, R4, UR14, R3, 0x96, !PT ;  /* 0x0000000e04037c12 */ /* 0x000fe2000f8e9603 */
[----:B------:R-:W-:Y:S01]  /*0520*/  IMAD.HI.U32 R4, R0, -0x326172a9, RZ ;  /* 0xcd9e8d5700047827 */ /* 0x000fe200078e00ff */
[----:B------:R-:W-:Y:S01]  /*0530*/  UIADD3 UR26, UR5, -0x695add53, URZ ;  /* 0x96a522ad051a7890 */ /* 0x000fe2000fffe03f */
        /* <DEDUP_REMOVED lines=8> */
[----:B------:R-:W-:Y:S01]  /*05c0*/  IMAD.HI.U32 R5, R4, -0x2daee0ad, RZ ;  /* 0xd2511f5304057827 */ /* 0x000fe200078e00ff */
[----:B------:R-:W-:Y:S01]  /*05d0*/  LOP3.LUT R0, R7, UR15, R0, 0x96, !PT ;  /* 0x0000000f07007c12 */ /* 0x000fe2000f8e9600 */
[----:B------:R-:W-:-:S02]  /*05e0*/  HADD2.F32 R42, -RZ, R27.H0_H0 ;  /* 0x2000001bff2a7230 */ /* 0x000fc40000004100 */
        /* <DEDUP_REMOVED lines=20> */
[C---:B------:R-:W-:Y:S01]  /*0730*/  IMAD.HI.U32 R29, R0.reuse, -0x326172a9, RZ ;  /* 0xcd9e8d57001d7827 */ /* 0x040fe200078e00ff */
[--C-:B------:R-:W-:Y:S02]  /*0740*/  HADD2.F32 R3, -RZ, R31.reuse.H0_H0 ;  /* 0x2000001fff037230 */ /* 0x100fe40000004100 */
[----:B------:R-:W-:Y:S01]  /*0750*/  HADD2.F32 R2, -RZ, R31.H1_H1 ;  /* 0x3000001fff027230 */ /* 0x000fe20000004100 */
[----:B------:R-:W-:Y:S01]  /*0760*/  IMAD R0, R0, -0x326172a9, RZ ;  /* 0xcd9e8d5700007824 */ /* 0x000fe200078e02ff */
[----:B------:R-:W-:Y:S01]  /*0770*/  LOP3.LUT R14, R29, UR21, R14, 0x96, !PT ;  /* 0x000000151d0e7c12 */ /* 0x000fe2000f8e960e */
[----:B------:R-:W-:-:S04]  /*0780*/  IMAD.HI.U32 R33, R32, -0x326172a9, RZ ;  /* 0xcd9e8d5720217827 */ /* 0x000fc800078e00ff */
[----:B------:R-:W-:Y:S01]  /*0790*/  IMAD R29, R15, -0x2daee0ad, RZ ;  /* 0xd2511f530f1d7824 */ /* 0x000fe200078e02ff */
[----:B------:R-:W-:Y:S01]  /*07a0*/  LOP3.LUT R33, R33, UR23, R0, 0x96, !PT ;  /* 0x0000001721217c12 */ /* 0x000fe2000f8e9600 */
[----:B------:R-:W-:Y:S01]  /*07b0*/  IMAD.WIDE.U32 R56, R14, -0x2daee0ad, RZ ;  /* 0xd2511f530e387825 */ /* 0x000fe200078e00ff */
[----:B------:R-:W-:Y:S02]  /*07c0*/  HADD2.F32 R14, -RZ, R25.H0_H0 ;  /* 0x20000019ff0e7230 */ /* 0x000fe40000004100 */
[--C-:B------:R-:W-:Y:S01]  /*07d0*/  HADD2.F32 R0, -RZ, R24.reuse.H0_H0 ;  /* 0x20000018ff007230 */ /* 0x100fe20000004100 */
[----:B------:R-:W-:Y:S01]  /*07e0*/  IMAD R31, R32, -0x326172a9, RZ ;  /* 0xcd9e8d57201f7824 */ /* 0x000fe200078e02ff */
[----:B------:R-:W-:Y:S01]  /*07f0*/  LOP3.LUT R29, R57, UR24, R29, 0x96, !PT ;  /* 0x00000018391d7c12 */ /* 0x000fe2000f8e961d */
[----:B------:R-:W-:Y:S01]  /*0800*/  IMAD.HI.U32 R25, R33, -0x2daee0ad, RZ ;  /* 0xd2511f5321197827 */ /* 0x000fe200078e00ff */
[----:B------:R-:W-:Y:S02]  /*0810*/  HADD2.F32 R15, -RZ, R24.H1_H1 ;  /* 0x30000018ff0f7230 */ /* 0x000fe40000004100 */
[----:B------:R-:W-:Y:S01]  /*0820*/  HADD2.F32 R57, -RZ, R27.H1_H1 ;  /* 0x3000001bff397230 */ /* 0x000fe20000004100 */
[----:B------:R-:W-:Y:S01]  /*0830*/  IMAD.WIDE.U32 R54, R29, -0x326172a9, RZ ;  /* 0xcd9e8d571d367825 */ /* 0x000fe200078e00ff */
[----:B------:R-:W-:-:S03]  /*0840*/  LOP3.LUT R56, R25, UR26, R56, 0x96, !PT ;  /* 0x0000001a19387c12 */ /* 0x000fc6000f8e9638 */
[----:B------:R-:W-:Y:S01]  /*0850*/  IMAD.MOV.U32 R53, RZ, RZ, RZ ;  /* 0x000000ffff357224 */ /* 0x000fe200078e00ff */
[----:B------:R-:W-:Y:S01]  /*0860*/  LOP3.LUT R55, R55, UR25, R31, 0x96, !PT ;  /* 0x0000001937377c12 */ /* 0x000fe2000f8e961f */
[----:B------:R-:W-:Y:S02]  /*0870*/  IMAD R52, R33, -0x2daee0ad, RZ ;  /* 0xd2511f5321347824 */ /* 0x000fe400078e02ff */
.L_x_2612:
[----:B------:R-:W-:-:S10]  /*0880*/  HFMA2.MMA R60, -RZ, RZ, 0, 2.384185791015625e-07 ;  /* 0x00000004ff3c7435 */ /* 0x000fd400000001ff */
[----:B------:R-:W-:-:S05]  /*0890*/  IMAD.WIDE R32, R13, R60, c[0x0][0x1d0] ;  /* 0x000074000d207625 */ /* 0x000fca00078e023c */
[----:B------:R0:W2:Y:S01]  /*08a0*/  LDG.E R39, [R32.64] ;  /* 0x0000000620277981 */ /* 0x0000a2000c1e1900 */
[----:B------:R-:W-:Y:S01]  /*08b0*/  ISETP.NE.U32.AND P0, PT, RZ, c[0x0][0x180], PT ;  /* 0x00006000ff007a0c */ /* 0x000fe20003f05070 */
[C---:B------:R-:W-:Y:S02]  /*08c0*/  IMAD R34, R13.reuse, c[0x0][0x168], RZ ;  /* 0x00005a000d227a24 */ /* 0x040fe400078e02ff */
[----:B------:R-:W0:Y:S01]  /*08d0*/  S2R R36, SR_TID.X ;  /* 0x0000000000247919 */ /* 0x000e220000002100 */
[----:B------:R-:W-:Y:S01]  /*08e0*/  ISETP.NE.AND.EX P0, PT, RZ, c[0x0][0x184], PT, P0 ;  /* 0x00006100ff007a0c */ /* 0x000fe20003f05300 */
[----:B------:R-:W-:Y:S02]  /*08f0*/  IMAD.MOV.U32 R65, RZ, RZ, RZ ;  /* 0x000000ffff417224 */ /* 0x000fe400078e00ff */
[----:B------:R-:W-:Y:S01]  /*0900*/  IMAD.WIDE R60, R13, R60, c[0x0][0x1d8] ;  /* 0x000076000d3c7625 */ /* 0x000fe200078e023c */
        /* <DEDUP_REMOVED lines=8> */
[----:B------:R-:W-:Y:S01]  /*0990*/  @P0 IMAD.MOV.U32 R38, RZ, RZ, 0x10 ;  /* 0x00000010ff260424 */ /* 0x000fe200078e00ff */
        /* <DEDUP_REMOVED lines=15> */
[----:B------:R-:W-:Y:S01]  /*0a90*/  MOV R32, R58 ;  /* 0x0000003a00207202 */ /* 0x000fe20000000f00 */
[----:B-----5:R-:W-:Y:S01]  /*0aa0*/  HADD2.F32 R39, -RZ, R24.H0_H0 ;  /* 0x20000018ff277230 */ /* 0x020fe20000004100 */
[----:B------:R-:W-:Y:S05]  /*0ab0*/  BRA `(.L_x_2445) ;  /* 0x0000057000007947 */ /* 0x000fea0003800000 */
.L_x_2444:
        /* <DEDUP_REMOVED lines=12> */
.L_x_2447:
[----:B------:R-:W-:Y:S02]  /*0b80*/  IMAD.MOV.U32 R51, RZ, RZ, R54 ;  /* 0x000000ffff337224 */ /* 0x000fe400078e0036 */
.L_x_2448:
[----:B------:R-:W-:Y:S05]  /*0b90*/  BSYNC B2 ;  /* 0x0000000000027941 */ /* 0x000fea0003800000 */
.L_x_2446:
        /* <DEDUP_REMOVED lines=16> */
.L_x_2452:
[----:B------:R-:W-:Y:S05]  /*0ca0*/  BSYNC B3 ;  /* 0x0000000000037941 */ /* 0x000fea0003800000 */
.L_x_2451:
        /* <DEDUP_REMOVED lines=43> */
.L_x_2450:
[----:B------:R-:W-:Y:S05]  /*0f60*/  BSYNC B2 ;  /* 0x0000000000027941 */ /* 0x000fea0003800000 */
.L_x_2449:
[----:B------:R-:W0:Y:S01]  /*0f70*/  I2F.U32 R33, R51 ;  /* 0x0000003300217306 */ /* 0x000e220000201000 */
[----:B-----5:R-:W-:Y:S01]  /*0f80*/  HADD2.F32 R34, -RZ, R28.H0_H0 ;  /* 0x2000001cff227230 */ /* 0x020fe20000004100 */
[----:B------:R-:W-:-:S04]  /*0f90*/  IMAD.MOV.U32 R58, RZ, RZ, 0x2f800000 ;  /* 0x2f800000ff3a7424 */ /* 0x000fc800078e00ff */
[----:B------:R-:W-:-:S04]  /*0fa0*/  FMUL.FTZ R34, R34, c[0x0][0x1ec] ;  /* 0x00007b0022227a20 */ /* 0x000fc80000410000 */
[----:B------:R-:W-:Y:S02]  /*0fb0*/  FMUL.FTZ R34, R34, c[0x0][0x1e8] ;  /* 0x00007a0022227a20 */ /* 0x000fe40000410000 */
[----:B0-----:R-:W-:Y:S01]  /*0fc0*/  FFMA.FTZ R33, R33, R58, 1.1641532182693481445e-10 ;  /* 0x2f00000021217423 */ /* 0x001fe2000001003a */
[----:B------:R-:W-:-:S04]  /*0fd0*/  @P0 HADD2.F32 R58, -RZ, R24.H0_H0 ;  /* 0x20000018ff3a0230 */ /* 0x000fc80000004100 */
[----:B------:R-:W-:-:S04]  /*0fe0*/  FSETP.GTU.FTZ.AND P3, PT, R33, c[0x0][0x1e4], PT ;  /* 0x0000790021007a0b */ /* 0x000fc80003f7c000 */
[----:B------:R-:W-:Y:S02]  /*0ff0*/  FSEL R39, R34, RZ, !P3 ;  /* 0x000000ff22277208 */ /* 0x000fe40005800000 */
[----:B------:R-:W-:-:S03]  /*1000*/  SEL R33, RZ, 0x1, P3 ;  /* 0x00000001ff217807 */ /* 0x000fc60001800000 */
[----:B------:R-:W-:Y:S01]  /*1010*/  @P0 FADD.FTZ R39, R39, R58 ;  /* 0x0000003a27270221 */ /* 0x000fe20000010000 */
[----:B------:R-:W-:Y:S02]  /*1020*/  PRMT R51, R33, 0x7610, R51 ;  /* 0x0000761021337816 */ /* 0x000fe40000000033 */
.L_x_2445:
[----:B------:R-:W-:Y:S05]  /*1030*/  BSYNC B1 ;  /* 0x0000000000017941 */ /* 0x000fea0003800000 */
.L_x_2443:
        /* <DEDUP_REMOVED lines=8> */
.L_x_2454:
        /* <DEDUP_REMOVED lines=12> */
.L_x_2457:
[----:B------:R-:W-:Y:S02]  /*1180*/  IMAD.MOV.U32 R50, RZ, RZ, R54 ;  /* 0x000000ffff327224 */ /* 0x000fe400078e0036 */
.L_x_2458:
[----:B------:R-:W-:Y:S05]  /*1190*/  BSYNC B2 ;  /* 0x0000000000027941 */ /* 0x000fea0003800000 */
.L_x_2456:
        /* <DEDUP_REMOVED lines=16> */
.L_x_2462:
[----:B------:R-:W-:Y:S05]  /*12a0*/  BSYNC B3 ;  /* 0x0000000000037941 */ /* 0x000fea0003800000 */
.L_x_2461:
        /* <DEDUP_REMOVED lines=43> */
.L_x_2460:
[----:B------:R-:W-:Y:S05]  /*1560*/  BSYNC B2 ;  /* 0x0000000000027941 */ /* 0x000fea0003800000 */
.L_x_2459:
        /* <DEDUP_REMOVED lines=12> */
.L_x_2455:
[----:B------:R-:W-:Y:S05]  /*1630*/  BSYNC B1 ;  /* 0x0000000000017941 */ /* 0x000fea0003800000 */
.L_x_2453:
        /* <DEDUP_REMOVED lines=8> */
.L_x_2464:
        /* <DEDUP_REMOVED lines=12> */
.L_x_2467:
[----:B------:R-:W-:Y:S02]  /*1780*/  MOV R49, R54 ;  /* 0x0000003600317202 */ /* 0x000fe40000000f00 */
.L_x_2468:
[----:B------:R-:W-:Y:S05]  /*1790*/  BSYNC B2 ;  /* 0x0000000000027941 */ /* 0x000fea0003800000 */
.L_x_2466:
        /* <DEDUP_REMOVED lines=16> */
.L_x_2472:
[----:B------:R-:W-:Y:S05]  /*18a0*/  BSYNC B3 ;  /* 0x0000000000037941 */ /* 0x000fea0003800000 */
.L_x_2471:
        /* <DEDUP_REMOVED lines=43> */
.L_x_2470:
[----:B------:R-:W-:Y:S05]  /*1b60*/  BSYNC B2 ;  /* 0x0000000000027941 */ /* 0x000fea0003800000 */
.L_x_2469:
        /* <DEDUP_REMOVED lines=12> */
.L_x_2465:
[----:B------:R-:W-:Y:S05]  /*1c30*/  BSYNC B1 ;  /* 0x0000000000017941 */ /* 0x000fea0003800000 */
.L_x_2463:
        /* <DEDUP_REMOVED lines=8> */
.L_x_2474:
        /* <DEDUP_REMOVED lines=12> */
.L_x_2477:
[----:B------:R-:W-:Y:S02]  /*1d80*/  IMAD.MOV.U32 R48, RZ, RZ, R54 ;  /* 0x000000ffff307224 */ /* 0x000fe400078e0036 */
.L_x_2478:
[----:B------:R-:W-:Y:S05]  /*1d90*/  BSYNC B2 ;  /* 0x0000000000027941 */ /* 0x000fea0003800000 */
.L_x_2476:
        /* <DEDUP_REMOVED lines=16> */
.L_x_2482:
[----:B------:R-:W-:Y:S05]  /*1ea0*/  BSYNC B3 ;  /* 0x0000000000037941 */ /* 0x000fea0003800000 */
.L_x_2481:
        /* <DEDUP_REMOVED lines=43> */
.L_x_2480:
[----:B------:R-:W-:Y:S05]  /*2160*/  BSYNC B2 ;  /* 0x0000000000027941 */ /* 0x000fea0003800000 */
.L_x_2479:
        /* <DEDUP_REMOVED lines=12> */
.L_x_2475:
[----:B------:R-:W-:Y:S05]  /*2230*/  BSYNC B1 ;  /* 0x0000000000017941 */ /* 0x000fea0003800000 */
.L_x_2473:
        /* <DEDUP_REMOVED lines=8> */
.L_x_2484:
        /* <DEDUP_REMOVED lines=12> */
.L_x_2487:
[----:B------:R-:W-:Y:S02]  /*2380*/  IMAD.MOV.U32 R47, RZ, RZ, R54 ;  /* 0x000000ffff2f7224 */ /* 0x000fe400078e0036 */
.L_x_2488:
[----:B------:R-:W-:Y:S05]  /*2390*/  BSYNC B2 ;  /* 0x0000000000027941 */ /* 0x000fea0003800000 */
.L_x_2486:
        /* <DEDUP_REMOVED lines=16> */
.L_x_2492:
[----:B------:R-:W-:Y:S05]  /*24a0*/  BSYNC B3 ;  /* 0x0000000000037941 */ /* 0x000fea0003800000 */
.L_x_2491:
        /* <DEDUP_REMOVED lines=43> */
.L_x_2490:
[----:B------:R-:W-:Y:S05]  /*2760*/  BSYNC B2 ;  /* 0x0000000000027941 */ /* 0x000fea0003800000 */
.L_x_2489:
        /* <DEDUP_REMOVED lines=12> */
.L_x_2485:
[----:B------:R-:W-:Y:S05]  /*2830*/  BSYNC B1 ;  /* 0x0000000000017941 */ /* 0x000fea0003800000 */
.L_x_2483:
        /* <DEDUP_REMOVED lines=8> */
.L_x_2494:
        /* <DEDUP_REMOVED lines=12> */
.L_x_2497:
[----:B------:R-:W-:Y:S02]  /*2980*/  MOV R46, R54 ;  /* 0x00000036002e7202 */ /* 0x000fe40000000f00 */
.L_x_2498:
[----:B------:R-:W-:Y:S05]  /*2990*/  BSYNC B2 ;  /* 0x0000000000027941 */ /* 0x000fea0003800000 */
.L_x_2496:
        /* <DEDUP_REMOVED lines=16> */
.L_x_2502:
[----:B------:R-:W-:Y:S05]  /*2aa0*/  BSYNC B3 ;  /* 0x0000000000037941 */ /* 0x000fea0003800000 */
.L_x_2501:
        /* <DEDUP_REMOVED lines=43> */
.L_x_2500:
[----:B------:R-:W-:Y:S05]  /*2d60*/  BSYNC B2 ;  /* 0x0000000000027941 */ /* 0x000fea0003800000 */
.L_x_2499:
[----:B------:R-:W0:Y:S01]  /*2d70*/  I2F.U32 R32, R46 ;  /* 0x0000002e00207306 */ /* 0x000e220000201000 */
[----:B------:R-:W-:Y:S01]  /*2d80*/  HFMA2.MMA R35, -RZ, RZ, 0.1171875, 0 ;  /* 0x2f800000ff237435 */ /* 0x000fe200000001ff */
[----:B-----5:R-:W-:-:S05]  /*2d90*/  HADD2.F32 R34, -RZ, R30.H1_H1 ;  /* 0x3000001eff227230 */ /* 0x020fca0000004100 */
        /* <DEDUP_REMOVED lines=9> */
.L_x_2495:
[----:B------:R-:W-:Y:S05]  /*2e30*/  BSYNC B1 ;  /* 0x0000000000017941 */ /* 0x000fea0003800000 */
.L_x_2493:
        /* <DEDUP_REMOVED lines=8> */
.L_x_2504:
        /* <DEDUP_REMOVED lines=12> */
.L_x_2507:
[----:B------:R-:W-:Y:S02]  /*2f80*/  IMAD.MOV.U32 R45, RZ, RZ, R54 ;  /* 0x000000ffff2d7224 */ /* 0x000fe400078e0036 */
.L_x_2508:
[----:B------:R-:W-:Y:S05]  /*2f90*/  BSYNC B2 ;  /* 0x0000000000027941 */ /* 0x000fea0003800000 */
.L_x_2506:
        /* <DEDUP_REMOVED lines=16> */
.L_x_2512:
[----:B------:R-:W-:Y:S05]  /*30a0*/  BSYNC B3 ;  /* 0x0000000000037941 */ /* 0x000fea0003800000 */
.L_x_2511:
        /* <DEDUP_REMOVED lines=43> */
.L_x_2510:
[----:B------:R-:W-:Y:S05]  /*3360*/  BSYNC B2 ;  /* 0x0000000000027941 */ /* 0x000fea0003800000 */
.L_x_2509:
        /* <DEDUP_REMOVED lines=12> */
.L_x_2505:
[----:B------:R-:W-:Y:S05]  /*3430*/  BSYNC B1 ;  /* 0x0000000000017941 */ /* 0x000fea0003800000 */
.L_x_2503:
        /* <DEDUP_REMOVED lines=8> */
.L_x_2514:
        /* <DEDUP_REMOVED lines=12> */
.L_x_2517:
[----:B------:R-:W-:Y:S02]  /*3580*/  IMAD.MOV.U32 R44, RZ, RZ, R54 ;  /* 0x000000ffff2c7224 */ /* 0x000fe400078e0036 */
.L_x_2518:
[----:B------:R-:W-:Y:S05]  /*3590*/  BSYNC B2 ;  /* 0x0000000000027941 */ /* 0x000fea0003800000 */
.L_x_2516:
        /* <DEDUP_REMOVED lines=16> */
.L_x_2522:
[----:B------:R-:W-:Y:S05]  /*36a0*/  BSYNC B3 ;  /* 0x0000000000037941 */ /* 0x000fea0003800000 */
.L_x_2521:
        /* <DEDUP_REMOVED lines=43> */
.L_x_2520:
[----:B------:R-:W-:Y:S05]  /*3960*/  BSYNC B2 ;  /* 0x0000000000027941 */ /* 0x000fea0003800000 */
.L_x_2519:
        /* <DEDUP_REMOVED lines=12> */
.L_x_2515:
[----:B------:R-:W-:Y:S05]  /*3a30*/  BSYNC B1 ;  /* 0x0000000000017941 */ /* 0x000fea0003800000 */
.L_x_2513:
[----:B------:R-:W-:Y:S01]  /*3a40*/  HFMA2.MMA R76, -RZ, RZ, 0, 9.5367431640625e-07 ;  /* 0x00000010ff4c7435 */ /* 0x000fe200000001ff */
[----:B------:R-:W-:Y:S01]  /*3a50*/  F2FP.PACK_AB R35, R66, R63 ;  /* 0x0000003f4223723e */ /* 0x000fe200000000ff */
[----:B------:R-:W-:Y:S01]  /*3a60*/  BSSY B1, `(.L_x_2523) ;  /* 0x000001e000017945 */ /* 0x000fe20003800000 */
[----:B------:R-:W-:Y:S02]  /*3a70*/  F2FP.PACK_AB R34, R64, R61 ;  /* 0x0000003d4022723e */ /* 0x000fe400000000ff */
[----:B------:R-:W-:Y:S02]  /*3a80*/  F2FP.PACK_AB R33, R62, R59 ;  /* 0x0000003b3e21723e */ /* 0x000fe400000000ff */
[----:B------:R-:W-:Y:S02]  /*3a90*/  F2FP.PACK_AB R32, R60, R39 ;  /* 0x000000273c20723e */ /* 0x000fe400000000ff */
[----:B------:R-:W-:Y:S01]  /*3aa0*/  IADD3 R73, R65, 0x20, RZ ;  /* 0x0000002041497810 */ /* 0x000fe20007ffe0ff */
[C---:B------:R-:W-:Y:S01]  /*3ab0*/  IMAD.WIDE.U32 R70, R77.reuse, R76, c[0x0][0x188] ;  /* 0x000062004d467625 */ /* 0x040fe200078e004c */
[----:B------:R-:W-:-:S03]  /*3ac0*/  IADD3 R77, R77, 0x20, RZ ;  /* 0x000000204d4d7810 */ /* 0x000fc60007ffe0ff */
[----:B------:R-:W-:Y:S01]  /*3ad0*/  @P1 IMAD.WIDE.U32 R68, R73, R76, c[0x0][0x170] ;  /* 0x00005c0049441625 */ /* 0x000fe200078e004c */
[----:B------:R0:W-:Y:S01]  /*3ae0*/  STG.E.128 [R70.64], R32 ;  /* 0x0000002046007986 */ /* 0x0001e2000c101d06 */
        /* <DEDUP_REMOVED lines=10> */
[----:B------:R-:W-:-:S04]  /*3b90*/  LOP3.LUT R32, R33, 0xff00, R32, 0xf8, !PT ;  /* 0x0000ff0021207812 */ /* 0x000fc800078ef820 */
[----:B------:R-:W-:Y:S02]  /*3ba0*/  LOP3.LUT R67, R32, 0xff, R47, 0xf8, !PT ;  /* 0x000000ff20437812 */ /* 0x000fe400078ef82f */
[----:B------:R-:W-:Y:S02]  /*3bb0*/  LOP3.LUT R32, R50, 0xff, RZ, 0xc0, !PT ;  /* 0x000000ff32207812 */ /* 0x000fe400078ec0ff */
[----:B------:R-:W-:-:S03]  /*3bc0*/  LOP3.LUT R35, R35, R67, R71, 0xfe, !PT ;  /* 0x0000004323237212 */ /* 0x000fc600078efe47 */
[----:B------:R-:W-:-:S05]  /*3bd0*/  IMAD.WIDE.U32 R32, R32, 0x100, RZ ;  /* 0x0000010020207825 */ /* 0x000fca00078e00ff */
[----:B------:R-:W-:Y:S01]  /*3be0*/  LOP3.LUT R34, R32, R70, R34, 0xfe, !PT ;  /* 0x0000004620227212 */ /* 0x000fe200078efe22 */
[----:B------:R-:W-:Y:S01]  /*3bf0*/  IMAD.MOV.U32 R70, RZ, RZ, 0x8 ;  /* 0x00000008ff467424 */ /* 0x000fe200078e00ff */
[----:B------:R-:W-:Y:S02]  /*3c00*/  LOP3.LUT R33, R35, R33, RZ, 0xfc, !PT ;  /* 0x0000002123217212 */ /* 0x000fe400078efcff */
[----:B------:R-:W-:Y:S01]  /*3c10*/  LOP3.LUT R32, R34, 0xff, R51, 0xf8, !PT ;  /* 0x000000ff22207812 */ /* 0x000fe200078ef833 */
[----:B------:R-:W-:-:S05]  /*3c20*/  IMAD.WIDE.U32 R34, R65, R70, c[0x0][0x190] ;  /* 0x0000640041227625 */ /* 0x000fca00078e0046 */
[----:B------:R0:W-:Y:S02]  /*3c30*/  STG.E.64 [R34.64], R32 ;  /* 0x0000002022007986 */ /* 0x0001e4000c101b06 */
.L_x_2524:
[----:B------:R-:W-:Y:S05]  /*3c40*/  BSYNC B1 ;  /* 0x0000000000017941 */ /* 0x000fea0003800000 */
.L_x_2523:
        /* <DEDUP_REMOVED lines=9> */
[----:B-----5:R-:W-:Y:S01]  /*3ce0*/  HADD2.F32 R74, -RZ, R24.H0_H0 ;  /* 0x20000018ff4a7230 */ /* 0x020fe20000004100 */
[----:B------:R-:W-:Y:S05]  /*3cf0*/  BRA `(.L_x_2527) ;  /* 0x0000057000007947 */ /* 0x000fea0003800000 */
.L_x_2526:
[C---:B------:R-:W-:Y:S01]  /*3d00*/  ISETP.NE.AND P3, PT, R58.reuse, 0x1, PT ;  /* 0x000000013a00780c */ /* 0x040fe20003f65270 */
[----:B------:R-:W-:Y:S01]  /*3d10*/  BSSY B2, `(.L_x_2528) ;  /* 0x000000c000027945 */ /* 0x000fe20003800000 */
[----:B0-----:R-:W-:-:S11]  /*3d20*/  IADD3 R32, R58, 0x1, RZ ;  /* 0x000000013a207810 */ /* 0x001fd60007ffe0ff */
        /* <DEDUP_REMOVED lines=9> */
.L_x_2529:
[----:B------:R-:W-:Y:S02]  /*3dc0*/  MOV R51, R54 ;  /* 0x0000003600337202 */ /* 0x000fe40000000f00 */
.L_x_2530:
[----:B------:R-:W-:Y:S05]  /*3dd0*/  BSYNC B2 ;  /* 0x0000000000027941 */ /* 0x000fea0003800000 */
.L_x_2528:
        /* <DEDUP_REMOVED lines=16> */
.L_x_2534:
[----:B------:R-:W-:Y:S05]  /*3ee0*/  BSYNC B3 ;  /* 0x0000000000037941 */ /* 0x000fea0003800000 */
.L_x_2533:
        /* <DEDUP_REMOVED lines=43> */
.L_x_2532:
[----:B------:R-:W-:Y:S05]  /*41a0*/  BSYNC B2 ;  /* 0x0000000000027941 */ /* 0x000fea0003800000 */
.L_x_2531:
        /* <DEDUP_REMOVED lines=12> */
.L_x_2527:
[----:B------:R-:W-:Y:S05]  /*4270*/  BSYNC B1 ;  /* 0x0000000000017941 */ /* 0x000fea0003800000 */
.L_x_2525:
        /* <DEDUP_REMOVED lines=8> */
.L_x_2536:
        /* <DEDUP_REMOVED lines=12> */
.L_x_2539:
[----:B------:R-:W-:Y:S02]  /*43c0*/  IMAD.MOV.U32 R50, RZ, RZ, R54 ;  /* 0x000000ffff327224 */ /* 0x000fe400078e0036 */
.L_x_2540:
[----:B------:R-:W-:Y:S05]  /*43d0*/  BSYNC B2 ;  /* 0x0000000000027941 */ /* 0x000fea0003800000 */
.L_x_2538:
        /* <DEDUP_REMOVED lines=16> */
.L_x_2544:
[----:B------:R-:W-:Y:S05]  /*44e0*/  BSYNC B3 ;  /* 0x0000000000037941 */ /* 0x000fea0003800000 */
.L_x_2543:
        /* <DEDUP_REMOVED lines=43> */
.L_x_2542:
[----:B------:R-:W-:Y:S05]  /*47a0*/  BSYNC B2 ;  /* 0x0000000000027941 */ /* 0x000fea0003800000 */
.L_x_2541:
        /* <DEDUP_REMOVED lines=12> */
.L_x_2537:
[----:B------:R-:W-:Y:S05]  /*4870*/  BSYNC B1 ;  /* 0x0000000000017941 */ /* 0x000fea0003800000 */
.L_x_2535:
        /* <DEDUP_REMOVED lines=8> */
.L_x_2546:
        /* <DEDUP_REMOVED lines=12> */
.L_x_2549:
[----:B------:R-:W-:Y:S02]  /*49c0*/  IMAD.MOV.U32 R49, RZ, RZ, R54 ;  /* 0x000000ffff317224 */ /* 0x000fe400078e0036 */
.L_x_2550:
[----:B------:R-:W-:Y:S05]  /*49d0*/  BSYNC B2 ;  /* 0x0000000000027941 */ /* 0x000fea0003800000 */
.L_x_2548:
        /* <DEDUP_REMOVED lines=16> */
.L_x_2554:
[----:B------:R-:W-:Y:S05]  /*4ae0*/  BSYNC B3 ;  /* 0x0000000000037941 */ /* 0x000fea0003800000 */
.L_x_2553:
        /* <DEDUP_REMOVED lines=43> */
.L_x_2552:
[----:B------:R-:W-:Y:S05]  /*4da0*/  BSYNC B2 ;  /* 0x0000000000027941 */ /* 0x000fea0003800000 */
.L_x_2551:
        /* <DEDUP_REMOVED lines=12> */
.L_x_2547:
[----:B------:R-:W-:Y:S05]  /*4e70*/  BSYNC B1 ;  /* 0x0000000000017941 */ /* 0x000fea0003800000 */
.L_x_2545:
        /* <DEDUP_REMOVED lines=8> */
.L_x_2556:
        /* <DEDUP_REMOVED lines=12> */
.L_x_2559:
[----:B------:R-:W-:Y:S02]  /*4fc0*/  MOV R48, R54 ;  /* 0x0000003600307202 */ /* 0x000fe40000000f00 */
.L_x_2560:
[----:B------:R-:W-:Y:S05]  /*4fd0*/  BSYNC B2 ;  /* 0x0000000000027941 */ /* 0x000fea0003800000 */
.L_x_2558:
        /* <DEDUP_REMOVED lines=16> */
.L_x_2564:
[----:B------:R-:W-:Y:S05]  /*50e0*/  BSYNC B3 ;  /* 0x0000000000037941 */ /* 0x000fea0003800000 */
.L_x_2563:
        /* <DEDUP_REMOVED lines=43> */
.L_x_2562:
[----:B------:R-:W-:Y:S05]  /*53a0*/  BSYNC B2 ;  /* 0x0000000000027941 */ /* 0x000fea0003800000 */
.L_x_2561:
        /* <DEDUP_REMOVED lines=12> */
.L_x_2557:
[----:B------:R-:W-:Y:S05]  /*5470*/  BSYNC B1 ;  /* 0x0000000000017941 */ /* 0x000fea0003800000 */
.L_x_2555:
        /* <DEDUP_REMOVED lines=8> */
.L_x_2566:
        /* <DEDUP_REMOVED lines=12> */
.L_x_2569:
[----:B------:R-:W-:Y:S02]  /*55c0*/  IMAD.MOV.U32 R47, RZ, RZ, R54 ;  /* 0x000000ffff2f7224 */ /* 0x000fe400078e0036 */
.L_x_2570:
[----:B------:R-:W-:Y:S05]  /*55d0*/  BSYNC B2 ;  /* 0x0000000000027941 */ /* 0x000fea0003800000 */
.L_x_2568:
        /* <DEDUP_REMOVED lines=16> */
.L_x_2574:
[----:B------:R-:W-:Y:S05]  /*56e0*/  BSYNC B3 ;  /* 0x0000000000037941 */ /* 0x000fea0003800000 */
.L_x_2573:
        /* <DEDUP_REMOVED lines=43> */
.L_x_2572:
[----:B------:R-:W-:Y:S05]  /*59a0*/  BSYNC B2 ;  /* 0x0000000000027941 */ /* 0x000fea0003800000 */
.L_x_2571:
        /* <DEDUP_REMOVED lines=12> */
.L_x_2567:
[----:B------:R-:W-:Y:S05]  /*5a70*/  BSYNC B1 ;  /* 0x0000000000017941 */ /* 0x000fea0003800000 */
.L_x_2565:
        /* <DEDUP_REMOVED lines=8> */
.L_x_2576:
        /* <DEDUP_REMOVED lines=12> */
.L_x_2579:
[----:B------:R-:W-:Y:S02]  /*5bc0*/  IMAD.MOV.U32 R46, RZ, RZ, R54 ;  /* 0x000000ffff2e7224 */ /* 0x000fe400078e0036 */
.L_x_2580:
[----:B------:R-:W-:Y:S05]  /*5bd0*/  BSYNC B2 ;  /* 0x0000000000027941 */ /* 0x000fea0003800000 */
.L_x_2578:
        /* <DEDUP_REMOVED lines=16> */
.L_x_2584:
[----:B------:R-:W-:Y:S05]  /*5ce0*/  BSYNC B3 ;  /* 0x0000000000037941 */ /* 0x000fea0003800000 */
.L_x_2583:
[----:B------:R-:W-:Y:S01]  /*5cf0*/  LOP3.LUT R54, R32, UR5, R53, 0x96, !PT ;  /* 0x0000000520367c12 */ /* 0x000fe2000f8e9635 */
[----:B------:R-:W-:-:S04]  /*5d00*/  IMAD.HI.U32 R32, R12, -0x326172a9, RZ ;  /* 0xcd9e8d570c207827 */ /* 0x000fc800078e00ff */
        /* <DEDUP_REMOVED lines=41> */
.L_x_2582:
[----:B------:R-:W-:Y:S05]  /*5fa0*/  BSYNC B2 ;  /* 0x0000000000027941 */ /* 0x000fea0003800000 */
.L_x_2581:
[----:B------:R-:W0:Y:S01]  /*5fb0*/  I2F.U32 R33, R46 ;  /* 0x0000002e00217306 */ /* 0x000e220000201000 */
[----:B------:R-:W-:-:S04]  /*5fc0*/  IMAD.MOV.U32 R34, RZ, RZ, 0x2f800000 ;  /* 0x2f800000ff227424 */ /* 0x000fc800078e00ff */
[----:B0-----:R-:W-:Y:S01]  /*5fd0*/  FFMA.FTZ R33, R33, R34, 1.1641532182693481445e-10 ;  /* 0x2f00000021217423 */ /* 0x001fe20000010022 */
[----:B-----5:R-:W-:-:S04]  /*5fe0*/  HADD2.F32 R34, -RZ, R30.H1_H1 ;  /* 0x3000001eff227230 */ /* 0x020fc80000004100 */
[----:B------:R-:W-:Y:S01]  /*5ff0*/  FSETP.GTU.FTZ.AND P3, PT, R33, c[0x0][0x1e4], PT ;  /* 0x0000790021007a0b */ /* 0x000fe20003f7c000 */
[----:B------:R-:W-:-:S03]  /*6000*/  FMUL.FTZ R34, R34, c[0x0][0x1ec] ;  /* 0x00007b0022227a20 */ /* 0x000fc60000410000 */
[----:B------:R-:W-:Y:S01]  /*6010*/  SEL R33, RZ, 0x1, P3 ;  /* 0x00000001ff217807 */ /* 0x000fe20001800000 */
[----:B------:R-:W-:-:S03]  /*6020*/  FMUL.FTZ R34, R34, c[0x0][0x1e8] ;  /* 0x00007a0022227a20 */ /* 0x000fc60000410000 */
[----:B------:R-:W-:Y:S02]  /*6030*/  PRMT R46, R33, 0x7610, R46 ;  /* 0x00007610212e7816 */ /* 0x000fe4000000002e */
[----:B------:R-:W-:Y:S01]  /*6040*/  FSEL R67, R34, RZ, !P3 ;  /* 0x000000ff22437208 */ /* 0x000fe20005800000 */
[----:B------:R-:W-:-:S05]  /*6050*/  @P0 HADD2.F32 R34, -RZ, R26.H1_H1 ;  /* 0x3000001aff220230 */ /* 0x000fca0000004100 */
[----:B------:R-:W-:Y:S02]  /*6060*/  @P0 FADD.FTZ R67, R34, R67 ;  /* 0x0000004322430221 */ /* 0x000fe40000010000 */
.L_x_2577:
[----:B------:R-:W-:Y:S05]  /*6070*/  BSYNC B1 ;  /* 0x0000000000017941 */ /* 0x000fea0003800000 */
.L_x_2575:
[----:B------:R-:W-:Y:S01]  /*6080*/  BSSY B1, `(.L_x_2585) ;  /* 0x000005f000017945 */ /* 0x000fe20003800000 */
[----:B------:R-:W-:Y:S05]  /*6090*/  @P2 BRA `(.L_x_2586) ;  /* 0x0000006000002947 */ /* 0x000fea0003800000 */
[----:B------:R-:W-:Y:S01]  /*60a0*/  MOV R68, RZ ;  /* 0x000000ff00447202 */ /* 0x000fe20000000f00 */
[----:B------:R-:W-:Y:S01]  /*60b0*/  IMAD.MOV.U32 R33, RZ, RZ, R32 ;  /* 0x000000ffff217224 */ /* 0x000fe200078e0020 */
[----:B------:R-:W-:Y:S05]  /*60c0*/  @!P0 BRA `(.L_x_2587) ;  /* 0x000005a000008947 */ /* 0x000fea0003800000 */
[----:B------:R-:W-:Y:S01]  /*60d0*/  MOV R33, R32 ;  /* 0x0000002000217202 */ /* 0x000fe20000000f00 */
[----:B-----5:R-:W-:Y:S01]  /*60e0*/  HADD2.F32 R68, -RZ, R27.H0_H0 ;  /* 0x2000001bff447230 */ /* 0x020fe20000004100 */
[----:B------:R-:W-:Y:S05]  /*60f0*/  BRA `(.L_x_2587) ;  /* 0x0000057000007947 */ /* 0x000fea0003800000 */
.L_x_2586:
        /* <DEDUP_REMOVED lines=12> */
.L_x_2589:
[----:B------:R-:W-:Y:S02]  /*61c0*/  MOV R45, R54 ;  /* 0x00000036002d7202 */ /* 0x000fe40000000f00 */
.L_x_2590:
[----:B------:R-:W-:Y:S05]  /*61d0*/  BSYNC B2 ;  /* 0x0000000000027941 */ /* 0x000fea0003800000 */
.L_x_2588:
        /* <DEDUP_REMOVED lines=16> */
.L_x_2594:
[----:B------:R-:W-:Y:S05]  /*62e0*/  BSYNC B3 ;  /* 0x0000000000037941 */ /* 0x000fea0003800000 */
.L_x_2593:
        /* <DEDUP_REMOVED lines=43> */
.L_x_2592:
[----:B------:R-:W-:Y:S05]  /*65a0*/  BSYNC B2 ;  /* 0x0000000000027941 */ /* 0x000fea0003800000 */
.L_x_2591:
        /* <DEDUP_REMOVED lines=12> */
.L_x_2587:
[----:B------:R-:W-:Y:S05]  /*6670*/  BSYNC B1 ;  /* 0x0000000000017941 */ /* 0x000fea0003800000 */
.L_x_2585:
        /* <DEDUP_REMOVED lines=8> */
.L_x_2596:
        /* <DEDUP_REMOVED lines=12> */
.L_x_2599:
[----:B------:R-:W-:Y:S02]  /*67c0*/  IMAD.MOV.U32 R44, RZ, RZ, R54 ;  /* 0x000000ffff2c7224 */ /* 0x000fe400078e0036 */
.L_x_2600:
[----:B------:R-:W-:Y:S05]  /*67d0*/  BSYNC B2 ;  /* 0x0000000000027941 */ /* 0x000fea0003800000 */
.L_x_2598:
        /* <DEDUP_REMOVED lines=16> */
.L_x_2604:
[----:B------:R-:W-:Y:S05]  /*68e0*/  BSYNC B3 ;  /* 0x0000000000037941 */ /* 0x000fea0003800000 */
.L_x_2603:
[----:B------:R-:W-:Y:S01]  /*68f0*/  LOP3.LUT R32, R32, UR5, R53, 0x96, !PT ;  /* 0x0000000520207c12 */ /* 0x000fe2000f8e9635 */
[----:B------:R-:W-:Y:S01]  /*6900*/  IMAD.HI.U32 R34, R12, -0x326172a9, RZ ;  /* 0xcd9e8d570c227827 */ /* 0x000fe200078e00ff */
[----:B------:R-:W-:-:S03]  /*6910*/  HFMA2.MMA R58, -RZ, RZ, 0, 0 ;  /* 0x00000000ff3a7435 */ /* 0x000fc600000001ff */
[----:B------:R-:W-:Y:S01]  /*6920*/  IMAD R35, R12, -0x326172a9, RZ ;  /* 0xcd9e8d570c237824 */ /* 0x000fe200078e02ff */
[----:B------:R-:W-:Y:S01]  /*6930*/  LOP3.LUT R34, R34, UR4, R11, 0x96, !PT ;  /* 0x0000000422227c12 */ /* 0x000fe2000f8e960b */
[----:B------:R-:W-:-:S05]  /*6940*/  IMAD.WIDE.U32 R32, R32, -0x326172a9, RZ ;  /* 0xcd9e8d5720207825 */ /* 0x000fca00078e00ff */
        /* <DEDUP_REMOVED lines=37> */
.L_x_2602:
[----:B------:R-:W-:Y:S05]  /*6ba0*/  BSYNC B2 ;  /* 0x0000000000027941 */ /* 0x000fea0003800000 */
.L_x_2601:
[----:B------:R-:W0:Y:S01]  /*6bb0*/  I2F.U32 R32, R44 ;  /* 0x0000002c00207306 */ /* 0x000e220000201000 */
[----:B------:R-:W-:-:S04]  /*6bc0*/  IMAD.MOV.U32 R33, RZ, RZ, 0x2f800000 ;  /* 0x2f800000ff217424 */ /* 0x000fc800078e00ff */
[----:B0-----:R-:W-:Y:S01]  /*6bd0*/  FFMA.FTZ R32, R32, R33, 1.1641532182693481445e-10 ;  /* 0x2f00000020207423 */ /* 0x001fe20000010021 */
[----:B-----5:R-:W-:-:S04]  /*6be0*/  HADD2.F32 R33, -RZ, R31.H1_H1 ;  /* 0x3000001fff217230 */ /* 0x020fc80000004100 */
[----:B------:R-:W-:Y:S01]  /*6bf0*/  FSETP.GTU.FTZ.AND P2, PT, R32, c[0x0][0x1e4], PT ;  /* 0x0000790020007a0b */ /* 0x000fe20003f5c000 */
[----:B------:R-:W-:Y:S01]  /*6c00*/  FMUL.FTZ R33, R33, c[0x0][0x1ec] ;  /* 0x00007b0021217a20 */ /* 0x000fe20000410000 */
[----:B------:R-:W-:-:S03]  /*6c10*/  @P0 HADD2.F32 R32, -RZ, R27.H1_H1 ;  /* 0x3000001bff200230 */ /* 0x000fc60000004100 */
[----:B------:R-:W-:-:S05]  /*6c20*/  FMUL.FTZ R33, R33, c[0x0][0x1e8] ;  /* 0x00007a0021217a20 */ /* 0x000fca0000410000 */
[----:B------:R-:W-:-:S05]  /*6c30*/  FSEL R65, R33, RZ, !P2 ;  /* 0x000000ff21417208 */ /* 0x000fca0005000000 */
[----:B------:R-:W-:Y:S01]  /*6c40*/  @P0 FADD.FTZ R65, R32, R65 ;  /* 0x0000004120410221 */ /* 0x000fe20000010000 */
[----:B------:R-:W-:-:S04]  /*6c50*/  SEL R32, RZ, 0x1, P2 ;  /* 0x00000001ff207807 */ /* 0x000fc80001000000 */
[----:B------:R-:W-:Y:S02]  /*6c60*/  PRMT R44, R32, 0x7610, R44 ;  /* 0x00007610202c7816 */ /* 0x000fe4000000002c */
.L_x_2597:
[----:B------:R-:W-:Y:S05]  /*6c70*/  BSYNC B1 ;  /* 0x0000000000017941 */ /* 0x000fea0003800000 */
.L_x_2595:
[----:B------:R-:W-:Y:S01]  /*6c80*/  IMAD.WIDE.U32 R76, R77, R76, c[0x0][0x188] ;  /* 0x000062004d4c7625 */ /* 0x000fe200078e004c */
[----:B------:R-:W-:Y:S01]  /*6c90*/  F2FP.PACK_AB R35, R65, R68 ;  /* 0x000000444123723e */ /* 0x000fe200000000ff */
[----:B------:R-:W-:Y:S01]  /*6ca0*/  BSSY B1, `(.L_x_2605) ;  /* 0x000001a000017945 */ /* 0x000fe20003800000 */
[----:B------:R-:W-:Y:S02]  /*6cb0*/  F2FP.PACK_AB R34, R67, R70 ;  /* 0x000000464322723e */ /* 0x000fe400000000ff */
[----:B------:R-:W-:Y:S02]  /*6cc0*/  F2FP.PACK_AB R33, R69, R72 ;  /* 0x000000484521723e */ /* 0x000fe400000000ff */
[----:B------:R-:W-:-:S05]  /*6cd0*/  F2FP.PACK_AB R32, R71, R74 ;  /* 0x0000004a4720723e */ /* 0x000fca00000000ff */
[----:B------:R0:W-:Y:S01]  /*6ce0*/  STG.E.128 [R76.64], R32 ;  /* 0x000000204c007986 */ /* 0x0001e2000c101d06 */
[----:B------:R-:W-:Y:S05]  /*6cf0*/  @!P1 BRA `(.L_x_2606) ;  /* 0x0000014000009947 */ /* 0x000fea0003800000 */
[----:B0-----:R-:W-:Y:S02]  /*6d00*/  SHF.L.U32 R32, R45, 0x10, RZ ;  /* 0x000000102d207819 */ /* 0x001fe400000006ff */
[----:B------:R-:W-:Y:S02]  /*6d10*/  LOP3.LUT R76, R48, 0xff, RZ, 0xc0, !PT ;  /* 0x000000ff304c7812 */ /* 0x000fe400078ec0ff */
[----:B------:R-:W-:Y:S02]  /*6d20*/  LOP3.LUT R33, R32, 0xff0000, RZ, 0xc0, !PT ;  /* 0x00ff000020217812 */ /* 0x000fe400078ec0ff */
[----:B------:R-:W-:Y:S01]  /*6d30*/  LOP3.LUT R32, R44, 0xffff, RZ, 0xc0, !PT ;  /* 0x0000ffff2c207812 */ /* 0x000fe200078ec0ff */
[----:B------:R-:W-:Y:S01]  /*6d40*/  IMAD.WIDE.U32 R76, R76, 0x1000000, RZ ;  /* 0x010000004c4c7825 */ /* 0x000fe200078e00ff */
[----:B------:R-:W-:Y:S02]  /*6d50*/  LOP3.LUT R34, R49, 0xff, RZ, 0xc0, !PT ;  /* 0x000000ff31227812 */ /* 0x000fe400078ec0ff */
        /* <DEDUP_REMOVED lines=14> */
.L_x_2606:
[----:B------:R-:W-:Y:S05]  /*6e40*/  BSYNC B1 ;  /* 0x0000000000017941 */ /* 0x000fea0003800000 */
.L_x_2605:
        /* <DEDUP_REMOVED lines=19> */
.L_x_2613:
        /* <DEDUP_REMOVED lines=52> */
.L_x_2614:
[----:B------:R-:W-:Y:S01]  /*72c0*/  @!P0 LEA R76, P1, R13, c[0x0][0x1a0], 0x2 ;  /* 0x000068000d4c8a11 */ /* 0x000fe200078210ff */
[----:B01----:R-:W-:Y:S01]  /*72d0*/  FADD.FTZ R75, R34, R75 ;  /* 0x0000004b224b7221 */ /* 0x003fe20000010000 */
[----:B------:R-:W-:Y:S01]  /*72e0*/  MOV R32, c[0x0][0x1e0] ;  /* 0x0000780000207a02 */ /* 0x000fe20000000f00 */
[----:B------:R-:W-:Y:S01]  /*72f0*/  FMUL.FTZ R34, R33, R33 ;  /* 0x0000002121227220 */ /* 0x000fe20000410000 */
[----:B------:R-:W-:Y:S01]  /*7300*/  @!P0 LEA.HI.X R77, R13, c[0x0][0x1a4], R38, 0x2, P1 ;  /* 0x000069000d4d8a11 */ /* 0x000fe200008f1426 */
[----:B------:R-:W-:Y:S01]  /*7310*/  BSSY B1, `(.L_x_2609) ;  /* 0x0000061000017945 */ /* 0x000fe20003800000 */
        /* <DEDUP_REMOVED lines=12> */
[----:B------:R-:W-:-:S03]  /*73e0*/  IADD3 R37, R37, -0x1, RZ ;  /* 0xffffffff25257810 */ /* 0x000fc60007ffe0ff */
[C---:B------:R-:W-:Y:S02]  /*73f0*/  FADD.FTZ R64, -R33.reuse, R64 ;  /* 0x0000004021407221 */ /* 0x040fe40000010100 */
[C---:B------:R-:W-:Y:S02]  /*7400*/  FADD.FTZ R67, -R33.reuse, R67 ;  /* 0x0000004321437221 */ /* 0x040fe40000010100 */
[----:B------:R-:W-:Y:S02]  /*7410*/  FADD.FTZ R68, -R33, R68 ;  /* 0x0000004421447221 */ /* 0x000fe40000010100 */
[----:B------:R-:W-:Y:S02]  /*7420*/  IMAD R37, R37, c[0x0][0x168], RZ ;  /* 0x00005a0025257a24 */ /* 0x000fe400078e02ff */
[----:B------:R-:W-:Y:S02]  /*7430*/  FADD.FTZ R34, -R33, R59 ;  /* 0x0000003b21227221 */ /* 0x000fe40000010100 */
[----:B------:R-:W-:-:S02]  /*7440*/  FMUL.FTZ R59, R73, R64 ;  /* 0x00000040493b7220 */ /* 0x000fc40000410000 */
        /* <DEDUP_REMOVED lines=10> */
[----:B------:R-:W-:Y:S02]  /*74f0*/  FADD.FTZ R70, -R33, R70 ;  /* 0x0000004621467221 */ /* 0x000fe40000010100 */
[----:B------:R-:W-:-:S02]  /*7500*/  FMUL.FTZ R64, R73, R67 ;  /* 0x0000004349407220 */ /* 0x000fc40000410000 */
[----:B------:R-:W-:Y:S02]  /*7510*/  FADD.FTZ R33, -R33, R65 ;  /* 0x0000004121217221 */ /* 0x000fe40000010100 */
[C---:B------:R-:W-:Y:S01]  /*7520*/  FMUL.FTZ R67, R73.reuse, R68 ;  /* 0x0000004449437220 */ /* 0x040fe20000410000 */
[----:B------:R-:W-:Y:S01]  /*7530*/  SHF.R.S32.HI R68, RZ, 0x1f, R37 ;  /* 0x0000001fff447819 */ /* 0x000fe20000011425 */
[C---:B------:R-:W-:Y:S02]  /*7540*/  FMUL.FTZ R61, R73.reuse, R66 ;  /* 0x00000042493d7220 */ /* 0x040fe40000410000 */
[C---:B------:R-:W-:Y:S01]  /*7550*/  FMUL.FTZ R66, R73.reuse, R33 ;  /* 0x0000002149427220 */ /* 0x040fe20000410000 */
[----:B------:R-:W-:Y:S01]  /*7560*/  LEA.HI R37, R68, R37, RZ, 0x3 ;  /* 0x0000002544257211 */ /* 0x000fe200078f18ff */
[--C-:B------:R-:W-:Y:S01]  /*7570*/  HADD2.F32 R33, -RZ, R19.reuse.H0_H0 ;  /* 0x20000013ff217230 */ /* 0x100fe20000004100 */
[C---:B------:R-:W-:Y:S01]  /*7580*/  FMUL.FTZ R76, R73.reuse, R76 ;  /* 0x0000004c494c7220 */ /* 0x040fe20000410000 */
[----:B------:R-:W-:Y:S01]  /*7590*/  HADD2.F32 R68, -RZ, R19.H1_H1 ;  /* 0x30000013ff447230 */ /* 0x000fe20000004100 */
[----:B------:R-:W-:-:S02]  /*75a0*/  FMUL.FTZ R38, R73, R38 ;  /* 0x0000002649267220 */ /* 0x000fc40000410000 */
[----:B------:R-:W-:Y:S01]  /*75b0*/  FFMA.FTZ R76, R76, R33, R3 ;  /* 0x000000214c4c7223 */ /* 0x000fe20000010003 */
[--C-:B------:R-:W-:Y:S01]  /*75c0*/  HADD2.F32 R33, -RZ, R18.reuse.H0_H0 ;  /* 0x20000012ff217230 */ /* 0x100fe20000004100 */
[----:B------:R-:W-:Y:S01]  /*75d0*/  FFMA.FTZ R61, R61, R68, R2 ;  /* 0x000000443d3d7223 */ /* 0x000fe20000010002 */
[----:B------:R-:W-:Y:S01]  /*75e0*/  HADD2.F32 R68, -RZ, R18.H1_H1 ;  /* 0x30000012ff447230 */ /* 0x000fe20000004100 */
[----:B------:R-:W-:Y:S02]  /*75f0*/  FMUL.FTZ R34, R73, R34 ;  /* 0x0000002249227220 */ /* 0x000fe40000410000 */
[----:B------:R-:W-:Y:S01]  /*7600*/  FFMA.FTZ R38, R38, R33, R5 ;  /* 0x0000002126267223 */ /* 0x000fe20000010005 */
[--C-:B------:R-:W-:Y:S01]  /*7610*/  HADD2.F32 R33, -RZ, R17.reuse.H0_H0 ;  /* 0x20000011ff217230 */ /* 0x100fe20000004100 */
[----:B------:R-:W-:Y:S01]  /*7620*/  FFMA.FTZ R59, R59, R68, R4 ;  /* 0x000000443b3b7223 */ /* 0x000fe20000010004 */
[----:B------:R-:W-:Y:S01]  /*7630*/  HADD2.F32 R68, -RZ, R17.H1_H1 ;  /* 0x30000011ff447230 */ /* 0x000fe20000004100 */
[----:B------:R-:W-:-:S02]  /*7640*/  FMUL.FTZ R39, R73, R62 ;  /* 0x0000003e49277220 */ /* 0x000fc40000410000 */
[----:B------:R-:W-:Y:S01]  /*7650*/  FFMA.FTZ R33, R34, R33, R7 ;  /* 0x0000002122217223 */ /* 0x000fe20000010007 */
[--C-:B------:R-:W-:Y:S01]  /*7660*/  HADD2.F32 R34, -RZ, R16.reuse.H0_H0 ;  /* 0x20000010ff227230 */ /* 0x100fe20000004100 */
[----:B------:R-:W-:Y:S01]  /*7670*/  FFMA.FTZ R68, R39, R68, R6 ;  /* 0x0000004427447223 */ /* 0x000fe20000010006 */
[----:B------:R-:W-:Y:S01]  /*7680*/  HADD2.F32 R39, -RZ, R16.H1_H1 ;  /* 0x30000010ff277230 */ /* 0x000fe20000004100 */
[C---:B------:R-:W-:Y:S02]  /*7690*/  FMUL.FTZ R32, R73.reuse, R32 ;  /* 0x0000002049207220 */ /* 0x040fe40000410000 */
[----:B------:R-:W-:Y:S01]  /*76a0*/  FMUL.FTZ R35, R73, R60 ;  /* 0x0000003c49237220 */ /* 0x000fe20000410000 */
[----:B------:R-:W-:Y:S01]  /*76b0*/  F2FP.PACK_AB R33, R68, R33 ;  /* 0x000000214421723e */ /* 0x000fe200000000ff */
        /* <DEDUP_REMOVED lines=9> */
[C---:B------:R-:W-:Y:S01]  /*7750*/  FMUL.FTZ R69, R73.reuse, R70 ;  /* 0x0000004649457220 */ /* 0x040fe20000410000 */
[----:B------:R-:W-:Y:S01]  /*7760*/  LOP3.LUT R70, R36, 0x1f, RZ, 0xc0, !PT ;  /* 0x0000001f24467812 */ /* 0x000fe200078ec0ff */
[----:B------:R-:W-:Y:S01]  /*7770*/  FMUL.FTZ R65, R73, R72 ;  /* 0x0000004849417220 */ /* 0x000fe20000410000 */
[----:B------:R-:W-:Y:S01]  /*7780*/  F2FP.PACK_AB R32, R39, R32 ;  /* 0x000000202720723e */ /* 0x000fe200000000ff */
[----:B------:R-:W-:Y:S01]  /*7790*/  FFMA.FTZ R69, R69, R34, R40 ;  /* 0x0000002245457223 */ /* 0x000fe20000010028 */
[--C-:B------:R-:W-:Y:S01]  /*77a0*/  HADD2.F32 R34, -RZ, R21.reuse.H0_H0 ;  /* 0x20000015ff227230 */ /* 0x100fe20000004100 */
[----:B------:R-:W-:Y:S01]  /*77b0*/  FFMA.FTZ R64, R64, R35, R43 ;  /* 0x0000002340407223 */ /* 0x000fe2000001002b */
[----:B------:R-:W-:Y:S01]  /*77c0*/  HADD2.F32 R35, -RZ, R21.H1_H1 ;  /* 0x30000015ff237230 */ /* 0x000fe20000004100 */
        /* <DEDUP_REMOVED lines=8> */
[----:B------:R-:W-:Y:S01]  /*7850*/  F2FP.PACK_AB R34, R59, R38 ;  /* 0x000000263b22723e */ /* 0x000fe200000000ff */
[----:B------:R-:W-:Y:S01]  /*7860*/  FFMA.FTZ R63, R60, R35, R15 ;  /* 0x000000233c3f7223 */ /* 0x000fe2000001000f */
[----:B------:R-:W-:Y:S01]  /*7870*/  LEA.HI.SX32 R60, R37, R70, 0x1d ;  /* 0x00000046253c7211 */ /* 0x000fe200078feaff */
[----:B------:R-:W-:Y:S01]  /*7880*/  IMAD.MOV.U32 R59, RZ, RZ, 0x10 ;  /* 0x00000010ff3b7424 */ /* 0x000fe200078e00ff */
[----:B------:R-:W-:Y:S02]  /*7890*/  F2FP.PACK_AB R35, R61, R76 ;  /* 0x0000004c3d23723e */ /* 0x000fe400000000ff */
[----:B------:R-:W-:Y:S02]  /*78a0*/  IADD3 R61, R60, 0x20, RZ ;  /* 0x000000203c3d7810 */ /* 0x000fe40007ffe0ff */
[----:B------:R-:W-:Y:S02]  /*78b0*/  F2FP.PACK_AB R37, R62, R65 ;  /* 0x000000413e25723e */ /* 0x000fe400000000ff */
[----:B------:R-:W-:Y:S01]  /*78c0*/  F2FP.PACK_AB R36, R63, R36 ;  /* 0x000000243f24723e */ /* 0x000fe200000000ff */
[----:B------:R-:W-:Y:S01]  /*78d0*/  IMAD.WIDE.U32 R62, R60, R59, c[0x0][0x208] ;  /* 0x000082003c3e7625 */ /* 0x000fe200078e003b */
[----:B------:R-:W-:-:S03]  /*78e0*/  F2FP.PACK_AB R38, R64, R69 ;  /* 0x000000454026723e */ /* 0x000fc600000000ff */
[----:B------:R-:W-:Y:S01]  /*78f0*/  IMAD.WIDE.U32 R60, R61, R59, c[0x0][0x208] ;  /* 0x000082003d3c7625 */ /* 0x000fe200078e003b */
[----:B------:R0:W-:Y:S04]  /*7900*/  STG.E.128 [R62.64], R32 ;  /* 0x000000203e007986 */ /* 0x0001e8000c101d06 */
[----:B------:R0:W-:Y:S02]  /*7910*/  STG.E.128 [R60.64], R36 ;  /* 0x000000243c007986 */ /* 0x0001e4000c101d06 */
.L_x_2610:
[----:B0-----:R-:W-:Y:S05]  /*7920*/  BSYNC B1 ;  /* 0x0000000000017941 */ /* 0x001fea0003800000 */
.L_x_2609:
[----:B------:R-:W-:-:S05]  /*7930*/  MOV R32, c[0x0][0x160] ;  /* 0x0000580000207a02 */ /* 0x000fca0000000f00 */
[----:B------:R-:W-:-:S05]  /*7940*/  IMAD R13, R32, 0x4, R13 ;  /* 0x00000004200d7824 */ /* 0x000fca00078e020d */
[----:B------:R-:W-:-:S13]  /*7950*/  ISETP.GE.AND P0, PT, R13, c[0x0][0x164], PT ;  /* 0x000059000d007a0c */ /* 0x000fda0003f06270 */
[----:B-----5:R-:W-:Y:S01]  /*7960*/  @P0 CALL.REL.NOINC `(.L_x_2611) ;  /* 0x0000001000000944 */ /* 0x020fe20003c00000 */
[----:B------:R-:W-:Y:S05]  /*7970*/  BRA `(.L_x_2612) ;  /* 0xffff8f0000007947 */ /* 0x000fea000383ffff */
.L_x_2611:
[----:B------:R-:W-:Y:S05]  /*7980*/  BSYNC B0 ;  /* 0x0000000000007941 */ /* 0x000fea0003800000 */
.L_x_2442:
[----:B------:R-:W-:Y:S05]  /*7990*/  EXIT ;  /* 0x000000000000794d */ /* 0x000fea0003800000 */
.L_x_2607:
[----:B------:R-:W-:Y:S01]  /*79a0*/  HFMA2.MMA R35, -RZ, RZ, 0, 1.847743988037109375e-06 ;  /* 0x0000001fff237435 */ /* 0x000fe200000001ff */
[----:B------:R-:W-:Y:S01]  /*79b0*/  MOV R75, R33 ;  /* 0x00000021004b7202 */ /* 0x000fe20000000f00 */
[----:B------:R-:W-:Y:S01]  /*79c0*/  IMAD.MOV.U32 R73, RZ, RZ, 0x1 ;  /* 0x00000001ff497424 */ /* 0x000fe200078e00ff */
[----:B------:R-:W-:Y:S01]  /*79d0*/  MOV R32, 0x7a00 ;  /* 0x00007a0000207802 */ /* 0x000fe20000000f00 */
[----:B------:R-:W-:Y:S02]  /*79e0*/  IMAD.MOV.U32 R34, RZ, RZ, -0x1 ;  /* 0xffffffffff227424 */ /* 0x000fe400078e00ff */
[----:B-----5:R-:W-:Y:S05]  /*79f0*/  CALL.REL.NOINC `($__internal_27_$__cuda_sm70_shflsync_bfly_p) ;  /* 0x0000058000007944 */ /* 0x020fea0003c00000 */
[----:B01----:R-:W-:Y:S05]  /*7a00*/  BRA `(.L_x_2613) ;  /* 0xfffff57000007947 */ /* 0x003fea000383ffff */
.L_x_2608:
[----:B------:R-:W-:Y:S01]  /*7a10*/  MOV R73, 0x2 ;  /* 0x0000000200497802 */ /* 0x000fe20000000f00 */
[----:B------:R-:W-:Y:S01]  /*7a20*/  IMAD.MOV.U32 R35, RZ, RZ, 0x1f ;  /* 0x0000001fff237424 */ /* 0x000fe200078e00ff */
[----:B------:R-:W-:Y:S02]  /*7a30*/  MOV R34, 0xffffffff ;  /* 0xffffffff00227802 */ /* 0x000fe40000000f00 */
[----:B------:R-:W-:Y:S02]  /*7a40*/  MOV R32, 0x7a60 ;  /* 0x00007a6000207802 */ /* 0x000fe40000000f00 */
[----:B0----5:R-:W-:Y:S05]  /*7a50*/  CALL.REL.NOINC `($__internal_27_$__cuda_sm70_shflsync_bfly_p) ;  /* 0x0000052000007944 */ /* 0x021fea0003c00000 */
[----:B0-----:R-:W-:Y:S01]  /*7a60*/  HFMA2.MMA R35, -RZ, RZ, 0, 1.847743988037109375e-06 ;  /* 0x0000001fff237435 */ /* 0x001fe200000001ff */
[----:B-1----:R-:W-:Y:S01]  /*7a70*/  FADD.FTZ R75, R75, R34 ;  /* 0x000000224b4b7221 */ /* 0x002fe20000010000 */
[----:B------:R-:W-:Y:S01]  /*7a80*/  MOV R32, 0x7ac0 ;  /* 0x00007ac000207802 */ /* 0x000fe20000000f00 */
[----:B------:R-:W-:-:S02]  /*7a90*/  IMAD.MOV.U32 R73, RZ, RZ, 0x4 ;  /* 0x00000004ff497424 */ /* 0x000fc400078e00ff */
[----:B------:R-:W-:Y:S02]  /*7aa0*/  IMAD.MOV.U32 R34, RZ, RZ, -0x1 ;  /* 0xffffffffff227424 */ /* 0x000fe400078e00ff */
[----:B------:R-:W-:Y:S05]  /*7ab0*/  CALL.REL.NOINC `($__internal_27_$__cuda_sm70_shflsync_bfly_p) ;  /* 0x000004c000007944 */ /* 0x000fea0003c00000 */
[----:B01----:R-:W-:Y:S01]  /*7ac0*/  FADD.FTZ R75, R75, R34 ;  /* 0x000000224b4b7221 */ /* 0x003fe20000010000 */
[----:B------:R-:W-:Y:S01]  /*7ad0*/  MOV R73, 0x8 ;  /* 0x0000000800497802 */ /* 0x000fe20000000f00 */
[----:B------:R-:W-:Y:S01]  /*7ae0*/  IMAD.MOV.U32 R35, RZ, RZ, 0x1f ;  /* 0x0000001fff237424 */ /* 0x000fe200078e00ff */
[----:B------:R-:W-:Y:S02]  /*7af0*/  MOV R34, 0xffffffff ;  /* 0xffffffff00227802 */ /* 0x000fe40000000f00 */
[----:B------:R-:W-:Y:S02]  /*7b00*/  MOV R32, 0x7b20 ;  /* 0x00007b2000207802 */ /* 0x000fe40000000f00 */
[----:B------:R-:W-:Y:S05]  /*7b10*/  CALL.REL.NOINC `($__internal_27_$__cuda_sm70_shflsync_bfly_p) ;  /* 0x0000046000007944 */ /* 0x000fea0003c00000 */
[----:B0-----:R-:W-:Y:S01]  /*7b20*/  HFMA2.MMA R35, -RZ, RZ, 0, 1.847743988037109375e-06 ;  /* 0x0000001fff237435 */ /* 0x001fe200000001ff */
[----:B-1----:R-:W-:Y:S01]  /*7b30*/  FADD.FTZ R75, R75, R34 ;  /* 0x000000224b4b7221 */ /* 0x002fe20000010000 */
[----:B------:R-:W-:Y:S01]  /*7b40*/  MOV R32, 0x7b80 ;  /* 0x00007b8000207802 */ /* 0x000fe20000000f00 */
[----:B------:R-:W-:Y:S02]  /*7b50*/  IMAD.MOV.U32 R73, RZ, RZ, 0x10 ;  /* 0x00000010ff497424 */ /* 0x000fe400078e00ff */
[----:B------:R-:W-:-:S02]  /*7b60*/  IMAD.MOV.U32 R34, RZ, RZ, -0x1 ;  /* 0xffffffffff227424 */ /* 0x000fc400078e00ff */
[----:B------:R-:W-:Y:S05]  /*7b70*/  CALL.REL.NOINC `($__internal_27_$__cuda_sm70_shflsync_bfly_p) ;  /* 0x0000040000007944 */ /* 0x000fea0003c00000 */
[----:B-1----:R-:W-:Y:S01]  /*7b80*/  FADD.FTZ R33, R75, R34 ;  /* 0x000000224b217221 */ /* 0x002fe20000010000 */
[----:B0-----:R-:W-:-:S02]  /*7b90*/  MOV R73, 0x1 ;  /* 0x0000000100497802 */ /* 0x001fc40000000f00 */
[----:B------:R-:W-:Y:S01]  /*7ba0*/  MOV R34, 0xffffffff ;  /* 0xffffffff00227802 */ /* 0x000fe20000000f00 */
        /* <DEDUP_REMOVED lines=42> */
[----:B01----:R-:W-:Y:S01]  /*7e50*/  FADD.FTZ R75, R75, R34 ;  /* 0x000000224b4b7221 */ /* 0x003fe20000010000 */
[----:B------:R-:W-:Y:S01]  /*7e60*/  MOV R73, 0x4 ;  /* 0x0000000400497802 */ /* 0x000fe20000000f00 */
[----:B------:R-:W-:Y:S01]  /*7e70*/  IMAD.MOV.U32 R35, RZ, RZ, 0x1f ;  /* 0x0000001fff237424 */ /* 0x000fe200078e00ff */
[----:B------:R-:W-:-:S02]  /*7e80*/  MOV R34, 0xffffffff ;  /* 0xffffffff00227802 */ /* 0x000fc40000000f00 */
[----:B------:R-:W-:Y:S02]  /*7e90*/  MOV R32, 0x7eb0 ;  /* 0x00007eb000207802 */ /* 0x000fe40000000f00 */
[----:B------:R-:W-:Y:S05]  /*7ea0*/  CALL.REL.NOINC `($__internal_27_$__cuda_sm70_shflsync_bfly_p) ;  /* 0x000000d000007944 */ /* 0x000fea0003c00000 */
[----:B0-----:R-:W-:Y:S01]  /*7eb0*/  HFMA2.MMA R35, -RZ, RZ, 0, 1.847743988037109375e-06 ;  /* 0x0000001fff237435 */ /* 0x001fe200000001ff */
[----:B-1----:R-:W-:Y:S01]  /*7ec0*/  FADD.FTZ R75, R75, R34 ;  /* 0x000000224b4b7221 */ /* 0x002fe20000010000 */
[----:B------:R-:W-:Y:S01]  /*7ed0*/  MOV R32, 0x7f10 ;  /* 0x00007f1000207802 */ /* 0x000fe20000000f00 */
[----:B------:R-:W-:Y:S02]  /*7ee0*/  IMAD.MOV.U32 R73, RZ, RZ, 0x8 ;  /* 0x00000008ff497424 */ /* 0x000fe400078e00ff */
[----:B------:R-:W-:Y:S02]  /*7ef0*/  IMAD.MOV.U32 R34, RZ, RZ, -0x1 ;  /* 0xffffffffff227424 */ /* 0x000fe400078e00ff */
[----:B------:R-:W-:Y:S05]  /*7f00*/  CALL.REL.NOINC `($__internal_27_$__cuda_sm70_shflsync_bfly_p) ;  /* 0x0000007000007944 */ /* 0x000fea0003c00000 */
[----:B01----:R-:W-:Y:S01]  /*7f10*/  FADD.FTZ R75, R75, R34 ;  /* 0x000000224b4b7221 */ /* 0x003fe20000010000 */
[----:B------:R-:W-:Y:S01]  /*7f20*/  MOV R73, 0x10 ;  /* 0x0000001000497802 */ /* 0x000fe20000000f00 */
[----:B------:R-:W-:Y:S01]  /*7f30*/  IMAD.MOV.U32 R35, RZ, RZ, 0x1f ;  /* 0x0000001fff237424 */ /* 0x000fe200078e00ff */
[----:B------:R-:W-:Y:S02]  /*7f40*/  MOV R34, 0xffffffff ;  /* 0xffffffff00227802 */ /* 0x000fe40000000f00 */
[----:B------:R-:W-:-:S02]  /*7f50*/  MOV R32, 0x7f70 ;  /* 0x00007f7000207802 */ /* 0x000fc40000000f00 */
[----:B------:R-:W-:Y:S05]  /*7f60*/  CALL.REL.NOINC `($__internal_27_$__cuda_sm70_shflsync_bfly_p) ;  /* 0x0000001000007944 */ /* 0x000fea0003c00000 */
[----:B01----:R-:W-:Y:S05]  /*7f70*/  BRA `(.L_x_2614) ;  /* 0xfffff34000007947 */ /* 0x003fea000383ffff */
        .weak           $__internal_27_$__cuda_sm70_shflsync_bfly_p
        .type           $__internal_27_$__cuda_sm70_shflsync_bfly_p,@function
        .size           $__internal_27_$__cuda_sm70_shflsync_bfly_p,(.L_x_15219 - $__internal_27_$__cuda_sm70_shflsync_bfly_p)
$__internal_27_$__cuda_sm70_shflsync_bfly_p:
[----:B------:R-:W-:Y:S01]  /*7f80*/  HFMA2.MMA R77, -RZ, RZ, 0, 0 ;  /* 0x00000000ff4d7435 */ /* 0x000fe200000001ff */
[----:B------:R-:W-:Y:S01]  /*7f90*/  IMAD.MOV.U32 R76, RZ, RZ, R32 ;  /* 0x000000ffff4c7224 */ /* 0x000fe200078e0020 */
[----:B------:R-:W-:Y:S04]  /*7fa0*/  WARPSYNC R34 ;  /* 0x0000002200007348 */ /* 0x000fe80003800000 */
[----:B------:R0:W1:Y:S01]  /*7fb0*/  SHFL.BFLY PT, R34, R75, R73, R35 ;  /* 0x0c0000494b227389 */ /* 0x00006200000e0023 */
[----:B------:R-:W-:Y:S05]  /*7fc0*/  RET.REL.NODEC R76 `(_ZN10layer_norm13ln_fwd_kernelINS_13Kernel_traitsI6__halfS2_S2_S2_fjLj512ELj1ELj4ELj1ELj16ENS_18Kernel_traits_baseILj512ES2_S2_S2_S2_fjLj128EEEEELb1ELb0ELb1ELb1EEEvNS_9FwdParamsE) ;  /* 0xffff80304c007950 */ /* 0x000fea0003c3ffff */
.L_x_2615:
        /* <DEDUP_REMOVED lines=11> */
.L_x_15219:


//--------------------- .text._ZN10layer_norm13ln_fwd_kernelINS_13Kernel_traitsI6__halfS2_S2_S2_fjLj512ELj1ELj4ELj1ELj16ENS_18Kernel_traits_baseILj512ES2_S2_S2_S2_fjLj128EEEEELb1ELb1ELb0ELb0EEEvNS_9FwdParamsE --------------------------
	.section	.text._ZN10layer_norm13ln_fwd_kernelINS_13Kernel_traitsI6__halfS2_S2_S2_fjLj512ELj1ELj4ELj1ELj16ENS_18Kernel_traits_baseILj512ES2_S2_S2_S2_fjLj128EEEEELb1ELb1ELb0ELb0EEEvNS_9FwdParamsE,"ax",@progbits
	.sectioninfo	@"SHI_REGISTERS=96"
	.align	128
        .global         _ZN10layer_norm13ln_fwd_kernelINS_13Kernel_traitsI6__halfS2_S2_S2_fjLj512ELj1ELj4ELj1ELj16ENS_18Kernel_traits_baseILj512ES2_S2_S2_S2_fjLj128EEEEELb1ELb1ELb0ELb0EEEvNS_9FwdParamsE
        .type           _ZN10layer_norm13ln_fwd_kernelINS_13Kernel_traitsI6__halfS2_S2_S2_fjLj512ELj1ELj4ELj1ELj16ENS_18Kernel_traits_baseILj512ES2_S2_S2_S2_fjLj128EEEEELb1ELb1ELb0ELb0EEEvNS_9FwdParamsE,@function
        .size           _ZN10layer_norm13ln_fwd_kernelINS_13Kernel_traitsI6__halfS2_S2_S2_fjLj512ELj1ELj4ELj1ELj16ENS_18Kernel_traits_baseILj512ES2_S2_S2_S2_fjLj128EEEEELb1ELb1ELb0ELb0EEEvNS_9FwdParamsE,(.L_x_15220 - _ZN10layer_norm13ln_fwd_kernelINS_13Kernel_traitsI6__halfS2_S2_S2_fjLj512ELj1ELj4ELj1ELj16ENS_18Kernel_traits_baseILj512ES2_S2_S2_S2_fjLj128EEEEELb1ELb1ELb0ELb0EEEvNS_9FwdParamsE)
        .other          _ZN10layer_norm13ln_fwd_kernelINS_13Kernel_traitsI6__halfS2_S2_S2_fjLj512ELj1ELj4ELj1ELj16ENS_18Kernel_traits_baseILj512ES2_S2_S2_S2_fjLj128EEEEELb1ELb1ELb0ELb0EEEvNS_9FwdParamsE,@"STO_CUDA_ENTRY STV_DEFAULT"
_ZN10layer_norm13ln_fwd_kernelINS_13Kernel_traitsI6__halfS2_S2_S2_fjLj512ELj1ELj4ELj1ELj16ENS_18Kernel_traits_baseILj512ES2_S2_S2_S2_fjLj128EEEEELb1ELb1ELb0ELb0EEEvNS_9FwdParamsE:
.text._ZN10layer_norm13ln_fwd_kernelINS_13Kernel_traitsI6__halfS2_S2_S2_fjLj512ELj1ELj4ELj1ELj16ENS_18Kernel_traits_baseILj512ES2_S2_S2_S2_fjLj128EEEEELb1ELb1ELb0ELb0EEEvNS_9FwdParamsE:
        /* <DEDUP_REMOVED lines=17> */
[----:B0-----:R-:W-:Y:S01]  /*0110*/  LOP3.LUT R8, R6, 0x1f, RZ, 0xc0, !PT ;  /* 0x0000001f06087812 */ /* 0x001fe200078ec0ff */
[----:B--2---:R1:W0:Y:S08]  /*0120*/  @P1 R2UR UR4, R2 ;  /* 0x00000000020413c2 */ /* 0x00423000000e0000 */
[----:B------:R2:W4:Y:S01]  /*0130*/  @P1 R2UR UR5, R3 ;  /* 0x00000000030513c2 */ /* 0x00052200000e0000 */
[----:B---3--:R-:W-:Y:S01]  /*0140*/  @P1 IADD3 R24, P2, R4, c[0x0][0x240], RZ ;  /* 0x0000900004181a10 */ /* 0x008fe20007f5e0ff */
        /* <DEDUP_REMOVED lines=13> */
[----:B----4-:R-:W-:-:S02]  /*0220*/  UIADD3 UR10, UR5, -0x4498517b, URZ ;  /* 0xbb67ae85050a7890 */ /* 0x010fc4000fffe03f */
        /* <DEDUP_REMOVED lines=25> */
.L_x_2617:
[----:B0-----:R-:W-:Y:S05]  /*03c0*/  BSYNC B0 ;  /* 0x0000000000007941 */ /* 0x001fea0003800000 */
.L_x_2616:
[----:B------:R-:W-:Y:S01]  /*03d0*/  BSSY B0, `(.L_x_2618) ;  /* 0x000000f000007945 */ /* 0x000fe20003800000 */
[----:B------:R-:W-:Y:S05]  /*03e0*/  @!P4 BRA `(.L_x_2619) ;  /* 0x000000d00000c947 */ /* 0x000fea0003800000 */
[----:B------:R-:W-:Y:S01]  /*03f0*/  ISETP.NE.U32.AND P0, PT, RZ, c[0x0][0x218], PT ;  /* 0x00008600ff007a0c */ /* 0x000fe20003f05070 */
[----:B------:R-:W-:-:S03]  /*0400*/  HFMA2.MMA R9, -RZ, RZ, 0, 9.5367431640625e-07 ;  /* 0x00000010ff097435 */ /* 0x000fc600000001ff */
        /* <DEDUP_REMOVED lines=11> */
.L_x_2619:
[----:B0-----:R-:W-:Y:S05]  /*04c0*/  BSYNC B0 ;  /* 0x0000000000007941 */ /* 0x001fea0003800000 */
.L_x_2618:
        /* <DEDUP_REMOVED lines=47> */
[----:B------:R-:W-:Y:S01]  /*07c0*/  IMAD R6, R6, -0x2daee0ad, RZ ;  /* 0xd2511f5306067824 */ /* 0x000fe200078e02ff */
[--C-:B------:R-:W-:Y:S01]  /*07d0*/  HADD2.F32 R69, -RZ, R62.reuse.H0_H0 ;  /* 0x2000003eff457230 */ /* 0x100fe20000004100 */
[----:B------:R-:W-:Y:S01]  /*07e0*/  IMAD.HI.U32 R29, R27, -0x2daee0ad, RZ ;  /* 0xd2511f531b1d7827 */ /* 0x000fe200078e00ff */
[----:B------:R-:W-:-:S02]  /*07f0*/  HADD2.F32 R67, -RZ, R62.H1_H1 ;  /* 0x3000003eff437230 */ /* 0x000fc40000004100 */
[--C-:B------:R-:W-:Y:S01]  /*0800*/  HADD2.F32 R68, -RZ, R14.reuse.H0_H0 ;  /* 0x2000000eff447230 */ /* 0x100fe20000004100 */
[----:B------:R-:W-:Y:S01]  /*0810*/  IMAD.HI.U32 R7, R25, -0x326172a9, RZ ;  /* 0xcd9e8d5719077827 */ /* 0x000fe200078e00ff */
[----:B------:R-:W-:Y:S01]  /*0820*/  LOP3.LUT R6, R29, UR16, R6, 0x96, !PT ;  /* 0x000000101d067c12 */ /* 0x000fe2000f8e9606 */
[----:B------:R-:W-:Y:S02]  /*0830*/  HADD2.F32 R66, -RZ, R14.H1_H1 ;  /* 0x3000000eff427230 */ /* 0x000fe40000004100 */
[----:B------:R-:W-:Y:S01]  /*0840*/  IMAD R25, R25, -0x326172a9, RZ ;  /* 0xcd9e8d5719197824 */ /* 0x000fe200078e02ff */
[----:B------:R-:W-:Y:S01]  /*0850*/  LOP3.LUT R7, R7, UR15, R26, 0x96, !PT ;  /* 0x0000000f07077c12 */ /* 0x000fe2000f8e961a */
[----:B------:R-:W-:Y:S01]  /*0860*/  IMAD R27, R27, -0x2daee0ad, RZ ;  /* 0xd2511f531b1b7824 */ /* 0x000fe200078e02ff */
[--C-:B------:R-:W-:Y:S01]  /*0870*/  HADD2.F32 R64, -RZ, R15.reuse.H0_H0 ;  /* 0x2000000fff407230 */ /* 0x100fe20000004100 */
[----:B------:R-:W-:Y:S01]  /*0880*/  IMAD.HI.U32 R20, R6, -0x326172a9, RZ ;  /* 0xcd9e8d5706147827 */ /* 0x000fe200078e00ff */
[----:B------:R-:W-:-:S02]  /*0890*/  HADD2.F32 R62, -RZ, R15.H1_H1 ;  /* 0x3000000fff3e7230 */ /* 0x000fc40000004100 */
[--C-:B------:R-:W-:Y:S01]  /*08a0*/  HADD2.F32 R59, -RZ, R8.reuse.H0_H0 ;  /* 0x20000008ff3b7230 */ /* 0x100fe20000004100 */
[C---:B------:R-:W-:Y:S01]  /*08b0*/  IMAD.HI.U32 R26, R7.reuse, -0x2daee0ad, RZ ;  /* 0xd2511f53071a7827 */ /* 0x040fe200078e00ff */
        /* <DEDUP_REMOVED lines=8> */
[----:B------:R-:W-:Y:S01]  /*0940*/  HADD2.F32 R8, -RZ, R10.H0_H0 ;  /* 0x2000000aff087230 */ /* 0x000fe20000004100 */
[C---:B------:R-:W-:Y:S01]  /*0950*/  IMAD.HI.U32 R7, R26.reuse, -0x326172a9, RZ ;  /* 0xcd9e8d571a077827 */ /* 0x040fe200078e00ff */
[----:B------:R-:W-:Y:S01]  /*0960*/  LOP3.LUT R22, R23, UR20, R22, 0x96, !PT ;  /* 0x0000001417167c12 */ /* 0x000fe2000f8e9616 */
[--C-:B------:R-:W-:Y:S02]  /*0970*/  HADD2.F32 R14, -RZ, R18.reuse.H0_H0 ;  /* 0x20000012ff0e7230 */ /* 0x100fe40000004100 */
[----:B------:R-:W-:Y:S01]  /*0980*/  IMAD R26, R26, -0x326172a9, RZ ;  /* 0xcd9e8d571a1a7824 */ /* 0x000fe200078e02ff */
[----:B------:R-:W-:Y:S01]  /*0990*/  LOP3.LUT R21, R7, UR19, R6, 0x96, !PT ;  /* 0x0000001307157c12 */ /* 0x000fe2000f8e9606 */
[----:B------:R-:W-:Y:S01]  /*09a0*/  IMAD R20, R20, -0x2daee0ad, RZ ;  /* 0xd2511f5314147824 */ /* 0x000fe200078e02ff */
[----:B------:R-:W-:Y:S01]  /*09b0*/  HADD2.F32 R6, -RZ, R9.H0_H0 ;  /* 0x20000009ff067230 */ /* 0x000fe20000004100 */
[----:B------:R-:W-:Y:S01]  /*09c0*/  IMAD.HI.U32 R7, R22, -0x326172a9, RZ ;  /* 0xcd9e8d5716077827 */ /* 0x000fe200078e00ff */
[----:B------:R-:W-:-:S02]  /*09d0*/  HADD2.F32 R15, -RZ, R18.H1_H1 ;  /* 0x30000012ff0f7230 */ /* 0x000fc40000004100 */
[----:B------:R-:W-:Y:S01]  /*09e0*/  HADD2.F32 R16, -RZ, R19.H0_H0 ;  /* 0x20000013ff107230 */ /* 0x000fe20000004100 */
[----:B------:R-:W-:Y:S01]  /*09f0*/  IMAD.HI.U32 R13, R21, -0x2daee0ad, RZ ;  /* 0xd2511f53150d7827 */ /* 0x000fe200078e00ff */
[----:B------:R-:W-:Y:S01]  /*0a00*/  LOP3.LUT R23, R7, UR21, R26, 0x96, !PT ;  /* 0x0000001507177c12 */ /* 0x000fe2000f8e961a */
[----:B------:R-:W-:Y:S02]  /*0a10*/  HADD2.F32 R7, -RZ, R9.H1_H1 ;  /* 0x30000009ff077230 */ /* 0x000fe40000004100 */
[----:B------:R-:W-:Y:S01]  /*0a20*/  IMAD R12, R22, -0x326172a9, RZ ;  /* 0xcd9e8d57160c7824 */ /* 0x000fe200078e02ff */
[----:B------:R-:W-:Y:S01]  /*0a30*/  LOP3.LUT R20, R13, UR22, R20, 0x96, !PT ;  /* 0x000000160d147c12 */ /* 0x000fe2000f8e9614 */
[----:B------:R-:W-:Y:S01]  /*0a40*/  IMAD R21, R21, -0x2daee0ad, RZ ;  /* 0xd2511f5315157824 */ /* 0x000fe200078e02ff */
[----:B------:R-:W-:Y:S01]  /*0a50*/  HADD2.F32 R9, -RZ, R10.H1_H1 ;  /* 0x3000000aff097230 */ /* 0x000fe20000004100 */
[----:B------:R-:W-:Y:S01]  /*0a60*/  IMAD.WIDE.U32 R22, R23, -0x2daee0ad, RZ ;  /* 0xd2511f5317167825 */ /* 0x000fe200078e00ff */
[----:B------:R-:W-:-:S02]  /*0a70*/  HADD2.F32 R65, -RZ, R63.H0_H0 ;  /* 0x2000003fff417230 */ /* 0x000fc40000004100 */
[----:B------:R-:W-:Y:S01]  /*0a80*/  HADD2.F32 R10, -RZ, R11.H0_H0 ;  /* 0x2000000bff0a7230 */ /* 0x000fe20000004100 */
[C---:B------:R-:W-:Y:S01]  /*0a90*/  IMAD.HI.U32 R13, R20.reuse, -0x326172a9, RZ ;  /* 0xcd9e8d57140d7827 */ /* 0x040fe200078e00ff */
[----:B------:R-:W-:Y:S01]  /*0aa0*/  LOP3.LUT R21, R23, UR24, R21, 0x96, !PT ;  /* 0x0000001817157c12 */ /* 0x000fe2000f8e9615 */
[--C-:B------:R-:W-:Y:S02]  /*0ab0*/  HADD2.F32 R93, -RZ, R28.reuse.H0_H0 ;  /* 0x2000001cff5d7230 */ /* 0x100fe40000004100 */
[----:B------:R-:W-:Y:S01]  /*0ac0*/  IMAD R27, R20, -0x326172a9, RZ ;  /* 0xcd9e8d57141b7824 */ /* 0x000fe200078e02ff */
[----:B------:R-:W-:Y:S01]  /*0ad0*/  LOP3.LUT R25, R13, UR23, R12, 0x96, !PT ;  /* 0x000000170d197c12 */ /* 0x000fe2000f8e960c */
[----:B------:R-:W-:Y:S01]  /*0ae0*/  IMAD.WIDE.U32 R20, R21, -0x326172a9, RZ ;  /* 0xcd9e8d5715147825 */ /* 0x000fe200078e00ff */
[--C-:B------:R-:W-:Y:S02]  /*0af0*/  HADD2.F32 R12, -RZ, R17.reuse.H0_H0 ;  /* 0x20000011ff0c7230 */ /* 0x100fe40000004100 */
[----:B------:R-:W-:Y:S01]  /*0b00*/  HADD2.F32 R13, -RZ, R17.H1_H1 ;  /* 0x30000011ff0d7230 */ /* 0x000fe20000004100 */
[----:B------:R-:W-:Y:S01]  /*0b10*/  IMAD.HI.U32 R23, R25, -0x2daee0ad, RZ ;  /* 0xd2511f5319177827 */ /* 0x000fe200078e00ff */
[----:B------:R-:W-:Y:S01]  /*0b20*/  HADD2.F32 R17, -RZ, R19.H1_H1 ;  /* 0x30000013ff117230 */ /* 0x000fe20000004100 */
[----:B------:R-:W-:Y:S01]  /*0b30*/  LOP3.LUT R19, R21, UR25, R27, 0x96, !PT ;  /* 0x0000001915137c12 */ /* 0x000fe2000f8e961b */
[----:B------:R-:W-:Y:S01]  /*0b40*/  HADD2.F32 R92, -RZ, R28.H1_H1 ;  /* 0x3000001cff5c7230 */ /* 0x000fe20000004100 */
[----:B------:R-:W-:Y:S01]  /*0b50*/  LOP3.LUT R21, R24, 0x3, RZ, 0xc0, !PT ;  /* 0x0000000318157812 */ /* 0x000fe200078ec0ff */
[--C-:B------:R-:W-:Y:S01]  /*0b60*/  HADD2.F32 R89, -RZ, R30.reuse.H0_H0 ;  /* 0x2000001eff597230 */ /* 0x100fe20000004100 */
[----:B------:R-:W-:Y:S01]  /*0b70*/  LOP3.LUT R18, R23, UR26, R22, 0x96, !PT ;  /* 0x0000001a17127c12 */ /* 0x000fe2000f8e9616 */
[----:B------:R-:W-:Y:S01]  /*0b80*/  HADD2.F32 R88, -RZ, R30.H1_H1 ;  /* 0x3000001eff587230 */ /* 0x000fe20000004100 */
[----:B------:R-:W-:Y:S01]  /*0b90*/  IMAD.MOV.U32 R22, RZ, RZ, RZ ;  /* 0x000000ffff167224 */ /* 0x000fe200078e00ff */
[--C-:B------:R-:W-:Y:S01]  /*0ba0*/  HADD2.F32 R87, -RZ, R31.reuse.H0_H0 ;  /* 0x2000001fff577230 */ /* 0x100fe20000004100 */
[----:B------:R-:W-:Y:S01]  /*0bb0*/  IMAD R23, R25, -0x2daee0ad, RZ ;  /* 0xd2511f5319177824 */ /* 0x000fe200078e02ff */
[----:B------:R-:W-:-:S02]  /*0bc0*/  HADD2.F32 R86, -RZ, R31.H1_H1 ;  /* 0x3000001fff567230 */ /* 0x000fc40000004100 */
[--C-:B------:R-:W-:Y:S02]  /*0bd0*/  HADD2.F32 R77, -RZ, R60.reuse.H0_H0 ;  /* 0x2000003cff4d7230 */ /* 0x100fe40000004100 */
[----:B------:R-:W-:Y:S02]  /*0be0*/  HADD2.F32 R75, -RZ, R60.H1_H1 ;  /* 0x3000003cff4b7230 */ /* 0x000fe40000004100 */
[--C-:B------:R-:W-:Y:S02]  /*0bf0*/  HADD2.F32 R73, -RZ, R61.reuse.H0_H0 ;  /* 0x2000003dff497230 */ /* 0x100fe40000004100 */
[----:B------:R-:W-:Y:S02]  /*0c00*/  HADD2.F32 R71, -RZ, R61.H1_H1 ;  /* 0x3000003dff477230 */ /* 0x000fe40000004100 */
[----:B------:R-:W-:Y:S02]  /*0c10*/  HADD2.F32 R63, -RZ, R63.H1_H1 ;  /* 0x3000003fff3f7230 */ /* 0x000fe40000004100 */
[----:B------:R-:W-:-:S02]  /*0c20*/  HADD2.F32 R11, -RZ, R11.H1_H1 ;  /* 0x3000000bff0b7230 */ /* 0x000fc40000004100 */
.L_x_2744:
        /* <DEDUP_REMOVED lines=21> */
[----:B------:R-:W-:Y:S02]  /*0d80*/  @P0 IMAD.WIDE.U32 R50, R33, R30, c[0x0][0x180] ;  /* 0x0000600021320625 */ /* 0x000fe400078e001e */
        /* <DEDUP_REMOVED lines=14> */
.L_x_2624:
[----:B0-----:R-:W-:Y:S02]  /*0e70*/  IMAD.MOV.U32 R34, RZ, RZ, R20 ;  /* 0x000000ffff227224 */ /* 0x001fe400078e0014 */
.L_x_2625:
[----:B------:R-:W-:Y:S05]  /*0e80*/  BSYNC B2 ;  /* 0x0000000000027941 */ /* 0x000fea0003800000 */
.L_x_2623:
        /* <DEDUP_REMOVED lines=16> */
.L_x_2629:
[----:B------:R-:W-:Y:S05]  /*0f90*/  BSYNC B3 ;  /* 0x0000000000037941 */ /* 0x000fea0003800000 */
.L_x_2628:
        /* <DEDUP_REMOVED lines=43> */
.L_x_2627:
[----:B------:R-:W-:Y:S05]  /*1250*/  BSYNC B2 ;  /* 0x0000000000027941 */ /* 0x000fea0003800000 */
.L_x_2626:
[----:B------:R-:W0:Y:S01]  /*1260*/  I2F.U32 R34, R34 ;  /* 0x0000002200227306 */ /* 0x000e220000201000 */
[----:B-----5:R-:W-:Y:S01]  /*1270*/  HADD2.F32 R42, -RZ, R28.H0_H0 ;  /* 0x2000001cff2a7230 */ /* 0x020fe20000004100 */
[----:B------:R-:W-:Y:S01]  /*1280*/  IMAD.MOV.U32 R49, RZ, RZ, 0x2f800000 ;  /* 0x2f800000ff317424 */ /* 0x000fe200078e00ff */
[----:B------:R-:W-:Y:S01]  /*1290*/  BSSY B2, `(.L_x_2630) ;  /* 0x0000016000027945 */ /* 0x000fe20003800000 */
[----:B------:R-:W-:Y:S02]  /*12a0*/  IADD3 R41, R38, 0x1, RZ ;  /* 0x0000000126297810 */ /* 0x000fe40007ffe0ff */
[----:B------:R-:W-:-:S04]  /*12b0*/  FMUL.FTZ R42, R42, R53 ;  /* 0x000000352a2a7220 */ /* 0x000fc80000410000 */
[----:B------:R-:W-:Y:S02]  /*12c0*/  FMUL.FTZ R42, R42, c[0x0][0x1e8] ;  /* 0x00007a002a2a7a20 */ /* 0x000fe40000410000 */
[----:B0-----:R-:W-:-:S05]  /*12d0*/  FFMA.FTZ R21, R34, R49, 1.1641532182693481445e-10 ;  /* 0x2f00000022157423 */ /* 0x001fca0000010031 */
[----:B------:R-:W-:Y:S01]  /*12e0*/  FSETP.GTU.FTZ.AND P1, PT, R21, c[0x0][0x1e4], PT ;  /* 0x0000790015007a0b */ /* 0x000fe20003f3c000 */
[----:B------:R-:W-:-:S03]  /*12f0*/  @P0 HADD2.F32 R21, -RZ, R24.H0_H0 ;  /* 0x20000018ff150230 */ /* 0x000fc60000004100 */
        /* <DEDUP_REMOVED lines=14> */
.L_x_2631:
[----:B------:R-:W-:Y:S02]  /*13e0*/  IMAD.MOV.U32 R37, RZ, RZ, R20 ;  /* 0x000000ffff257224 */ /* 0x000fe400078e0014 */
.L_x_2632:
[----:B------:R-:W-:Y:S05]  /*13f0*/  BSYNC B2 ;  /* 0x0000000000027941 */ /* 0x000fea0003800000 */
.L_x_2630:
        /* <DEDUP_REMOVED lines=16> */
.L_x_2636:
[----:B------:R-:W-:Y:S05]  /*1500*/  BSYNC B3 ;  /* 0x0000000000037941 */ /* 0x000fea0003800000 */
.L_x_2635:
[----:B------:R-:W-:Y:S01]  /*1510*/  IMAD.HI.U32 R18, R2, -0x326172a9, RZ ;  /* 0xcd9e8d5702127827 */ /* 0x000fe200078e00ff */
[----:B------:R-:W-:-:S03]  /*1520*/  LOP3.LUT R19, R19, UR5, R22, 0x96, !PT ;  /* 0x0000000513137c12 */ /* 0x000fc6000f8e9616 */
[----:B------:R-:W-:Y:S01]  /*1530*/  IMAD R23, R2, -0x326172a9, RZ ;  /* 0xcd9e8d5702177824 */ /* 0x000fe200078e02ff */
[----:B------:R-:W-:Y:S01]  /*1540*/  LOP3.LUT R18, R18, UR4, R5, 0x96, !PT ;  /* 0x0000000412127c12 */ /* 0x000fe2000f8e9605 */
[----:B------:R-:W-:-:S04]  /*1550*/  IMAD.WIDE.U32 R20, R19, -0x326172a9, RZ ;  /* 0xcd9e8d5713147825 */ /* 0x000fc800078e00ff */
[----:B------:R-:W-:Y:S02]  /*1560*/  IMAD R19, R4, -0x2daee0ad, RZ ;  /* 0xd2511f5304137824 */ /* 0x000fe400078e02ff */
[----:B------:R-:W-:Y:S01]  /*1570*/  IMAD.WIDE.U32 R54, R18, -0x2daee0ad, RZ ;  /* 0xd2511f5312367825 */ /* 0x000fe200078e00ff */
[----:B------:R-:W-:-:S03]  /*1580*/  LOP3.LUT R18, R21, UR9, R23, 0x96, !PT ;  /* 0x0000000915127c12 */ /* 0x000fc6000f8e9617 */
        /* <DEDUP_REMOVED lines=35> */
.L_x_2634:
[----:B------:R-:W-:Y:S05]  /*17c0*/  BSYNC B2 ;  /* 0x0000000000027941 */ /* 0x000fea0003800000 */
.L_x_2633:
[----:B------:R-:W0:Y:S01]  /*17d0*/  I2F.U32 R38, R37 ;  /* 0x0000002500267306 */ /* 0x000e220000201000 */
[----:B------:R-:W-:Y:S01]  /*17e0*/  HADD2.F32 R28, -RZ, R28.H1_H1 ;  /* 0x3000001cff1c7230 */ /* 0x000fe20000004100 */
[----:B------:R-:W-:Y:S04]  /*17f0*/  BSSY B2, `(.L_x_2637) ;  /* 0x0000016000027945 */ /* 0x000fe80003800000 */
[----:B------:R-:W-:-:S04]  /*1800*/  FMUL.FTZ R28, R28, R53 ;  /* 0x000000351c1c7220 */ /* 0x000fc80000410000 */
[----:B------:R-:W-:Y:S02]  /*1810*/  FMUL.FTZ R28, R28, c[0x0][0x1e8] ;  /* 0x00007a001c1c7a20 */ /* 0x000fe40000410000 */
[----:B0-----:R-:W-:-:S05]  /*1820*/  FFMA.FTZ R38, R38, R49, 1.1641532182693481445e-10 ;  /* 0x2f00000026267423 */ /* 0x001fca0000010031 */
[----:B------:R-:W-:-:S04]  /*1830*/  FSETP.GTU.FTZ.AND P1, PT, R38, c[0x0][0x1e4], PT ;  /* 0x0000790026007a0b */ /* 0x000fc80003f3c000 */
[----:B------:R-:W-:Y:S02]  /*1840*/  P2R R51, PR, RZ, 0x2 ;  /* 0x00000002ff337803 */ /* 0x000fe40000000000 */
[----:B------:R-:W-:Y:S01]  /*1850*/  FSEL R21, R28, RZ, !P1 ;  /* 0x000000ff1c157208 */ /* 0x000fe20004800000 */
[----:B------:R-:W-:Y:S01]  /*1860*/  @P0 HADD2.F32 R28, -RZ, R24.H1_H1 ;  /* 0x30000018ff1c0230 */ /* 0x000fe20000004100 */
        /* <DEDUP_REMOVED lines=13> */
.L_x_2638:
[----:B------:R-:W-:Y:S02]  /*1940*/  IMAD.MOV.U32 R28, RZ, RZ, R20 ;  /* 0x000000ffff1c7224 */ /* 0x000fe400078e0014 */
.L_x_2639:
[----:B------:R-:W-:Y:S05]  /*1950*/  BSYNC B2 ;  /* 0x0000000000027941 */ /* 0x000fea0003800000 */
.L_x_2637:
        /* <DEDUP_REMOVED lines=16> */
.L_x_2643:
[----:B------:R-:W-:Y:S05]  /*1a60*/  BSYNC B3 ;  /* 0x0000000000037941 */ /* 0x000fea0003800000 */
.L_x_2642:
[----:B------:R-:W-:Y:S01]  /*1a70*/  IMAD.HI.U32 R18, R2, -0x326172a9, RZ ;  /* 0xcd9e8d5702127827 */ /* 0x000fe200078e00ff */
[----:B------:R-:W-:-:S03]  /*1a80*/  LOP3.LUT R19, R19, UR5, R22, 0x96, !PT ;  /* 0x0000000513137c12 */ /* 0x000fc6000f8e9616 */
[----:B------:R-:W-:Y:S01]  /*1a90*/  IMAD R23, R2, -0x326172a9, RZ ;  /* 0xcd9e8d5702177824 */ /* 0x000fe200078e02ff */
[----:B------:R-:W-:Y:S01]  /*1aa0*/  LOP3.LUT R18, R18, UR4, R5, 0x96, !PT ;  /* 0x0000000412127c12 */ /* 0x000fe2000f8e9605 */
[----:B------:R-:W-:-:S04]  /*1ab0*/  IMAD.WIDE.U32 R20, R19, -0x326172a9, RZ ;  /* 0xcd9e8d5713147825 */ /* 0x000fc800078e00ff */
[----:B------:R-:W-:Y:S02]  /*1ac0*/  IMAD R19, R4, -0x2daee0ad, RZ ;  /* 0xd2511f5304137824 */ /* 0x000fe400078e02ff */
        /* <DEDUP_REMOVED lines=37> */
.L_x_2641:
[----:B------:R-:W-:Y:S05]  /*1d20*/  BSYNC B2 ;  /* 0x0000000000027941 */ /* 0x000fea0003800000 */
.L_x_2640:
        /* <DEDUP_REMOVED lines=22> */
.L_x_2645:
[----:B------:R-:W-:Y:S02]  /*1e90*/  IMAD.MOV.U32 R28, RZ, RZ, R20 ;  /* 0x000000ffff1c7224 */ /* 0x000fe400078e0014 */
.L_x_2646:
[----:B------:R-:W-:Y:S05]  /*1ea0*/  BSYNC B2 ;  /* 0x0000000000027941 */ /* 0x000fea0003800000 */
.L_x_2644:
        /* <DEDUP_REMOVED lines=16> */
.L_x_2650:
[----:B------:R-:W-:Y:S05]  /*1fb0*/  BSYNC B3 ;  /* 0x0000000000037941 */ /* 0x000fea0003800000 */
.L_x_2649:
        /* <DEDUP_REMOVED lines=43> */
.L_x_2648:
[----:B------:R-:W-:Y:S05]  /*2270*/  BSYNC B2 ;  /* 0x0000000000027941 */ /* 0x000fea0003800000 */
.L_x_2647:
[----:B------:R-:W0:Y:S01]  /*2280*/  I2F.U32 R28, R28 ;  /* 0x0000001c001c7306 */ /* 0x000e220000201000 */
[----:B------:R-:W-:Y:S01]  /*2290*/  HADD2.F32 R42, -RZ, R29.H1_H1 ;  /* 0x3000001dff2a7230 */ /* 0x000fe20000004100 */
[----:B------:R-:W-:Y:S01]  /*22a0*/  ISETP.NE.AND P3, PT, R45, 0x1, PT ;  /* 0x000000012d00780c */ /* 0x000fe20003f65270 */
[----:B------:R-:W-:Y:S03]  /*22b0*/  BSSY B2, `(.L_x_2651) ;  /* 0x0000014000027945 */ /* 0x000fe60003800000 */
[----:B------:R-:W-:-:S04]  /*22c0*/  FMUL.FTZ R42, R42, R53 ;  /* 0x000000352a2a7220 */ /* 0x000fc80000410000 */
[----:B------:R-:W-:Y:S02]  /*22d0*/  FMUL.FTZ R42, R42, c[0x0][0x1e8] ;  /* 0x00007a002a2a7a20 */ /* 0x000fe40000410000 */
[----:B0-----:R-:W-:-:S05]  /*22e0*/  FFMA.FTZ R21, R28, R49, 1.1641532182693481445e-10 ;  /* 0x2f0000001c157423 */ /* 0x001fca0000010031 */
[----:B------:R-:W-:Y:S02]  /*22f0*/  FSETP.GTU.FTZ.AND P2, PT, R21, c[0x0][0x1e4], PT ;  /* 0x0000790015007a0b */ /* 0x000fe40003f5c000 */
[----:B------:R-:W-:Y:S02]  /*2300*/  IADD3 R21, R45, 0x1, RZ ;  /* 0x000000012d157810 */ /* 0x000fe40007ffe0ff */
[----:B------:R-:W-:Y:S01]  /*2310*/  FSEL R41, R42, RZ, !P2 ;  /* 0x000000ff2a297208 */ /* 0x000fe20005000000 */
[----:B------:R-:W-:-:S04]  /*2320*/  @P0 HADD2.F32 R42, -RZ, R25.H1_H1 ;  /* 0x30000019ff2a0230 */ /* 0x000fc80000004100 */
        /* <DEDUP_REMOVED lines=11> */
.L_x_2652:
[----:B------:R-:W-:Y:S02]  /*23e0*/  IMAD.MOV.U32 R42, RZ, RZ, R20 ;  /* 0x000000ffff2a7224 */ /* 0x000fe400078e0014 */
.L_x_2653:
[----:B------:R-:W-:Y:S05]  /*23f0*/  BSYNC B2 ;  /* 0x0000000000027941 */ /* 0x000fea0003800000 */
.L_x_2651:
        /* <DEDUP_REMOVED lines=16> */
.L_x_2657:
[----:B------:R-:W-:Y:S05]  /*2500*/  BSYNC B3 ;  /* 0x0000000000037941 */ /* 0x000fea0003800000 */
.L_x_2656:
        /* <DEDUP_REMOVED lines=40> */
[----:B------:R-:W-:Y:S01]  /*2790*/  IMAD.MOV.U32 R21, RZ, RZ, RZ ;  /* 0x000000ffff157224 */ /* 0x000fe200078e00ff */
[----:B------:R-:W-:Y:S02]  /*27a0*/  LOP3.LUT R18, R29, UR26, R18, 0x96, !PT ;  /* 0x0000001a1d127c12 */ /* 0x000fe4000f8e9612 */
[----:B------:R-:W-:Y:S02]  /*27b0*/  MOV R23, R28 ;  /* 0x0000001c00177202 */ /* 0x000fe40000000f00 */
.L_x_2655:
[----:B------:R-:W-:Y:S05]  /*27c0*/  BSYNC B2 ;  /* 0x0000000000027941 */ /* 0x000fea0003800000 */
.L_x_2654:
        /* <DEDUP_REMOVED lines=22> */
.L_x_2659:
[----:B------:R-:W-:Y:S02]  /*2930*/  IMAD.MOV.U32 R45, RZ, RZ, R20 ;  /* 0x000000ffff2d7224 */ /* 0x000fe400078e0014 */
.L_x_2660:
[----:B------:R-:W-:Y:S05]  /*2940*/  BSYNC B2 ;  /* 0x0000000000027941 */ /* 0x000fea0003800000 */
.L_x_2658:
        /* <DEDUP_REMOVED lines=16> */
.L_x_2664:
[----:B------:R-:W-:Y:S05]  /*2a50*/  BSYNC B3 ;  /* 0x0000000000037941 */ /* 0x000fea0003800000 */
.L_x_2663:
        /* <DEDUP_REMOVED lines=43> */
.L_x_2662:
[----:B------:R-:W-:Y:S05]  /*2d10*/  BSYNC B2 ;  /* 0x0000000000027941 */ /* 0x000fea0003800000 */
.L_x_2661:
        /* <DEDUP_REMOVED lines=8> */
[----:B------:R-:W-:-:S04]  /*2da0*/  FSETP.GTU.FTZ.AND P4, PT, R46, c[0x0][0x1e4], PT ;  /* 0x000079002e007a0b */ /* 0x000fc80003f9c000 */
        /* <DEDUP_REMOVED lines=13> */
.L_x_2666:
[----:B------:R-:W-:Y:S02]  /*2e80*/  IMAD.MOV.U32 R30, RZ, RZ, R20 ;  /* 0x000000ffff1e7224 */ /* 0x000fe400078e0014 */
.L_x_2667:
[----:B------:R-:W-:Y:S05]  /*2e90*/  BSYNC B2 ;  /* 0x0000000000027941 */ /* 0x000fea0003800000 */
.L_x_2665:
        /* <DEDUP_REMOVED lines=16> */
.L_x_2671:
[----:B------:R-:W-:Y:S05]  /*2fa0*/  BSYNC B3 ;  /* 0x0000000000037941 */ /* 0x000fea0003800000 */
.L_x_2670:
        /* <DEDUP_REMOVED lines=43> */
.L_x_2669:
[----:B------:R-:W-:Y:S05]  /*3260*/  BSYNC B2 ;  /* 0x0000000000027941 */ /* 0x000fea0003800000 */
.L_x_2668:
        /* <DEDUP_REMOVED lines=22> */
.L_x_2673:
[----:B------:R-:W-:Y:S02]  /*33d0*/  IMAD.MOV.U32 R30, RZ, RZ, R20 ;  /* 0x000000ffff1e7224 */ /* 0x000fe400078e0014 */
.L_x_2674:
[----:B------:R-:W-:Y:S05]  /*33e0*/  BSYNC B2 ;  /* 0x0000000000027941 */ /* 0x000fea0003800000 */
.L_x_2672:
        /* <DEDUP_REMOVED lines=18> */
.L_x_2678:
[----:B------:R-:W-:Y:S05]  /*3510*/  BSYNC B3 ;  /* 0x0000000000037941 */ /* 0x000fea0003800000 */
.L_x_2677:
        /* <DEDUP_REMOVED lines=43> */
.L_x_2676:
[----:B------:R-:W-:Y:S05]  /*37d0*/  BSYNC B2 ;  /* 0x0000000000027941 */ /* 0x000fea0003800000 */
.L_x_2675:
[----:B------:R0:W1:Y:S01]  /*37e0*/  I2F.U32 R28, R30 ;  /* 0x0000001e001c7306 */ /* 0x0000620000201000 */
[----:B------:R-:W-:Y:S01]  /*37f0*/  HADD2.F32 R54, -RZ, R31.H1_H1 ;  /* 0x3000001fff367230 */ /* 0x000fe20000004100 */
[----:B------:R-:W-:Y:S01]  /*3800*/  IMAD.MOV.U32 R29, RZ, RZ, 0x10 ;  /* 0x00000010ff1d7424 */ /* 0x000fe200078e00ff */
[----:B------:R-:W-:-:S03]  /*3810*/  SEL R55, RZ, 0x100, P4 ;  /* 0x00000100ff377807 */ /* 0x000fc60002000000 */
[----:B------:R-:W-:Y:S01]  /*3820*/  FMUL.FTZ R54, R54, R53 ;  /* 0x0000003536367220 */ /* 0x000fe20000410000 */
[----:B0-----:R-:W-:-:S03]  /*3830*/  F2FP.PACK_AB R30, R45, R42 ;  /* 0x0000002a2d1e723e */ /* 0x001fc600000000ff */
[----:B------:R-:W-:Y:S02]  /*3840*/  FMUL.FTZ R54, R54, c[0x0][0x1e8] ;  /* 0x00007a0036367a20 */ /* 0x000fe40000410000 */
[----:B-1----:R-:W-:-:S05]  /*3850*/  FFMA.FTZ R28, R28, R49, 1.1641532182693481445e-10 ;  /* 0x2f0000001c1c7423 */ /* 0x002fca0000010031 */
[----:B------:R-:W-:Y:S01]  /*3860*/  FSETP.GTU.FTZ.AND P6, PT, R28, c[0x0][0x1e4], PT ;  /* 0x000079001c007a0b */ /* 0x000fe20003fdc000 */
[----:B------:R-:W-:-:S03]  /*3870*/  @P0 HADD2.F32 R28, -RZ, R27.H1_H1 ;  /* 0x3000001bff1c0230 */ /* 0x000fc60000004100 */
[----:B------:R-:W-:Y:S02]  /*3880*/  FSEL R49, R54, RZ, !P6 ;  /* 0x000000ff36317208 */ /* 0x000fe40007000000 */
[----:B------:R-:W-:Y:S02]  /*3890*/  SEL R54, RZ, 0x10000, P5 ;  /* 0x00010000ff367807 */ /* 0x000fe40002800000 */
[----:B------:R-:W-:Y:S01]  /*38a0*/  SEL R60, RZ, 0x1000000, P6 ;  /* 0x01000000ff3c7807 */ /* 0x000fe20003000000 */
[----:B------:R-:W-:Y:S01]  /*38b0*/  FMUL.FTZ R49, R86, R49 ;  /* 0x0000003156317220 */ /* 0x000fe20000410000 */
[----:B------:R-:W-:Y:S02]  /*38c0*/  ISETP.NE.AND P5, PT, R51, RZ, PT ;  /* 0x000000ff3300720c */ /* 0x000fe40003fa5270 */
[----:B------:R-:W-:Y:S01]  /*38d0*/  LOP3.LUT R60, R55, R60, R54, 0xfe, !PT ;  /* 0x0000003c373c7212 */ /* 0x000fe200078efe36 */
[----:B------:R-:W-:Y:S01]  /*38e0*/  @P0 FADD.FTZ R49, R28, R49 ;  /* 0x000000311c310221 */ /* 0x000fe20000010000 */
[----:B------:R-:W-:Y:S01]  /*38f0*/  ISETP.NE.AND P0, PT, R50, RZ, PT ;  /* 0x000000ff3200720c */ /* 0x000fe20003f05270 */
[----:B------:R-:W-:Y:S01]  /*3900*/  IMAD.WIDE.U32 R50, R33, R29, c[0x0][0x188] ;  /* 0x0000620021327625 */ /* 0x000fe200078e001d */
[----:B------:R-:W-:-:S02]  /*3910*/  F2FP.PACK_AB R29, R41, R38 ;  /* 0x00000026291d723e */ /* 0x000fc400000000ff */
[----:B------:R-:W-:Y:S02]  /*3920*/  F2FP.PACK_AB R28, R37, R34 ;  /* 0x00000022251c723e */ /* 0x000fe400000000ff */
[----:B------:R-:W-:Y:S02]  /*3930*/  F2FP.PACK_AB R31, R49, R46 ;  /* 0x0000002e311f723e */ /* 0x000fe400000000ff */
[----:B------:R-:W-:Y:S02]  /*3940*/  SEL R54, RZ, 0x1, P2 ;  /* 0x00000001ff367807 */ /* 0x000fe40001000000 */
[----:B------:R-:W-:Y:S01]  /*3950*/  SEL R55, RZ, 0x1, P3 ;  /* 0x00000001ff377807 */ /* 0x000fe20001800000 */
        /* <DEDUP_REMOVED lines=9> */
[----:B------:R-:W-:Y:S01]  /*39f0*/  LOP3.LUT R28, R50, R28, R30, 0xfe, !PT ;  /* 0x0000001c321c7212 */ /* 0x000fe200078efe1e */
[----:B------:R-:W-:Y:S01]  /*3a00*/  HFMA2.MMA R50, -RZ, RZ, 0, 4.76837158203125e-07 ;  /* 0x00000008ff327435 */ /* 0x000fe200000001ff */
[----:B------:R-:W-:Y:S02]  /*3a10*/  LOP3.LUT R31, R51, R55, R31, 0xfe, !PT ;  /* 0x00000037331f7212 */ /* 0x000fe400078efe1f */
[----:B------:R-:W-:-:S07]  /*3a20*/  LOP3.LUT R30, R28, R29, RZ, 0xfc, !PT ;  /* 0x0000001d1c1e7212 */ /* 0x000fce00078efcff */
[----:B------:R-:W-:-:S05]  /*3a30*/  IMAD.WIDE.U32 R28, R33, R50, c[0x0][0x190] ;  /* 0x00006400211c7625 */ /* 0x000fca00078e0032 */
[----:B------:R0:W-:Y:S02]  /*3a40*/  STG.E.64 [R28.64], R30 ;  /* 0x0000001e1c007986 */ /* 0x0001e4000c101b06 */
.L_x_2622:
[----:B------:R-:W-:Y:S05]  /*3a50*/  BSYNC B1 ;  /* 0x0000000000017941 */ /* 0x000fea0003800000 */
.L_x_2621:
        /* <DEDUP_REMOVED lines=23> */
.L_x_2682:
[----:B0-----:R-:W-:Y:S02]  /*3bd0*/  IMAD.MOV.U32 R36, RZ, RZ, R20 ;  /* 0x000000ffff247224 */ /* 0x001fe400078e0014 */
.L_x_2683:
[----:B------:R-:W-:Y:S05]  /*3be0*/  BSYNC B2 ;  /* 0x0000000000027941 */ /* 0x000fea0003800000 */
.L_x_2681:
        /* <DEDUP_REMOVED lines=16> */
.L_x_2687:
[----:B------:R-:W-:Y:S05]  /*3cf0*/  BSYNC B3 ;  /* 0x0000000000037941 */ /* 0x000fea0003800000 */
.L_x_2686:
        /* <DEDUP_REMOVED lines=43> */
.L_x_2685:
[----:B------:R-:W-:Y:S05]  /*3fb0*/  BSYNC B2 ;  /* 0x0000000000027941 */ /* 0x000fea0003800000 */
.L_x_2684:
        /* <DEDUP_REMOVED lines=24> */
.L_x_2689:
[----:B------:R-:W-:Y:S02]  /*4140*/  MOV R39, R20 ;  /* 0x0000001400277202 */ /* 0x000fe40000000f00 */
.L_x_2690:
[----:B------:R-:W-:Y:S05]  /*4150*/  BSYNC B2 ;  /* 0x0000000000027941 */ /* 0x000fea0003800000 */
.L_x_2688:
        /* <DEDUP_REMOVED lines=16> */
.L_x_2694:
[----:B------:R-:W-:Y:S05]  /*4260*/  BSYNC B3 ;  /* 0x0000000000037941 */ /* 0x000fea0003800000 */
.L_x_2693:
        /* <DEDUP_REMOVED lines=43> */
.L_x_2692:
[----:B------:R-:W-:Y:S05]  /*4520*/  BSYNC B2 ;  /* 0x0000000000027941 */ /* 0x000fea0003800000 */
.L_x_2691:
        /* <DEDUP_REMOVED lines=23> */
.L_x_2696:
[----:B------:R-:W-:Y:S02]  /*46a0*/  MOV R40, R20 ;  /* 0x0000001400287202 */ /* 0x000fe40000000f00 */
.L_x_2697:
[----:B------:R-:W-:Y:S05]  /*46b0*/  BSYNC B2 ;  /* 0x0000000000027941 */ /* 0x000fea0003800000 */
.L_x_2695:
        /* <DEDUP_REMOVED lines=16> */
.L_x_2701:
[----:B------:R-:W-:Y:S05]  /*47c0*/  BSYNC B3 ;  /* 0x0000000000037941 */ /* 0x000fea0003800000 */
.L_x_2700:
        /* <DEDUP_REMOVED lines=43> */
.L_x_2699:
[----:B------:R-:W-:Y:S05]  /*4a80*/  BSYNC B2 ;  /* 0x0000000000027941 */ /* 0x000fea0003800000 */
.L_x_2698:
[----:B------:R-:W0:Y:S01]  /*4a90*/  I2F.U32 R43, R40 ;  /* 0x00000028002b7306 */ /* 0x000e220000201000 */
[----:B------:R-:W-:Y:S01]  /*4aa0*/  HADD2.F32 R44, -RZ, R29.H0_H0 ;  /* 0x2000001dff2c7230 */ /* 0x000fe20000004100 */
[----:B------:R-:W-:Y:S01]  /*4ab0*/  ISETP.NE.AND P2, PT, R21, 0x1, PT ;  /* 0x000000011500780c */ /* 0x000fe20003f45270 */
[----:B------:R-:W-:Y:S03]  /*4ac0*/  BSSY B2, `(.L_x_2702) ;  /* 0x0000014000027945 */ /* 0x000fe60003800000 */
[----:B------:R-:W-:-:S04]  /*4ad0*/  FMUL.FTZ R44, R44, R53 ;  /* 0x000000352c2c7220 */ /* 0x000fc80000410000 */
[----:B------:R-:W-:Y:S02]  /*4ae0*/  FMUL.FTZ R44, R44, c[0x0][0x1e8] ;  /* 0x00007a002c2c7a20 */ /* 0x000fe40000410000 */
[----:B0-----:R-:W-:-:S05]  /*4af0*/  FFMA.FTZ R43, R43, R52, 1.1641532182693481445e-10 ;  /* 0x2f0000002b2b7423 */ /* 0x001fca0000010034 */
[----:B------:R-:W-:Y:S01]  /*4b00*/  FSETP.GTU.FTZ.AND P1, PT, R43, c[0x0][0x1e4], PT ;  /* 0x000079002b007a0b */ /* 0x000fe20003f3c000 */
[----:B------:R-:W-:-:S03]  /*4b10*/  @P0 HADD2.F32 R43, -RZ, R25.H0_H0 ;  /* 0x20000019ff2b0230 */ /* 0x000fc60000004100 */
[----:B------:R-:W-:-:S05]  /*4b20*/  FSEL R44, R44, RZ, !P1 ;  /* 0x000000ff2c2c7208 */ /* 0x000fca0004800000 */
[----:B------:R-:W-:Y:S01]  /*4b30*/  FMUL.FTZ R40, R83, R44 ;  /* 0x0000002c53287220 */ /* 0x000fe20000410000 */
        /* <DEDUP_REMOVED lines=11> */
.L_x_2703:
[----:B------:R-:W-:Y:S02]  /*4bf0*/  MOV R43, R20 ;  /* 0x00000014002b7202 */ /* 0x000fe40000000f00 */
.L_x_2704:
[----:B------:R-:W-:Y:S05]  /*4c00*/  BSYNC B2 ;  /* 0x0000000000027941 */ /* 0x000fea0003800000 */
.L_x_2702:
        /* <DEDUP_REMOVED lines=16> */
.L_x_2708:
[----:B------:R-:W-:Y:S05]  /*4d10*/  BSYNC B3 ;  /* 0x0000000000037941 */ /* 0x000fea0003800000 */
.L_x_2707:
        /* <DEDUP_REMOVED lines=43> */
.L_x_2706:
[----:B------:R-:W-:Y:S05]  /*4fd0*/  BSYNC B2 ;  /* 0x0000000000027941 */ /* 0x000fea0003800000 */
.L_x_2705:
[----:B------:R-:W0:Y:S01]  /*4fe0*/  I2F.U32 R21, R43 ;  /* 0x0000002b00157306 */ /* 0x000e220000201000 */
[----:B------:R-:W-:Y:S01]  /*4ff0*/  HADD2.F32 R48, -RZ, R29.H1_H1 ;  /* 0x3000001dff307230 */ /* 0x000fe20000004100 */
[----:B------:R-:W-:Y:S01]  /*5000*/  ISETP.NE.AND P3, PT, R44, 0x1, PT ;  /* 0x000000012c00780c */ /* 0x000fe20003f65270 */
[----:B------:R-:W-:Y:S03]  /*5010*/  BSSY B2, `(.L_x_2709) ;  /* 0x0000014000027945 */ /* 0x000fe60003800000 */
[----:B------:R-:W-:-:S04]  /*5020*/  FMUL.FTZ R48, R48, R53 ;  /* 0x0000003530307220 */ /* 0x000fc80000410000 */
[----:B------:R-:W-:Y:S02]  /*5030*/  FMUL.FTZ R48, R48, c[0x0][0x1e8] ;  /* 0x00007a0030307a20 */ /* 0x000fe40000410000 */
[----:B0-----:R-:W-:-:S05]  /*5040*/  FFMA.FTZ R21, R21, R52, 1.1641532182693481445e-10 ;  /* 0x2f00000015157423 */ /* 0x001fca0000010034 */
[----:B------:R-:W-:-:S04]  /*5050*/  FSETP.GTU.FTZ.AND P2, PT, R21, c[0x0][0x1e4], PT ;  /* 0x0000790015007a0b */ /* 0x000fc80003f5c000 */
[----:B------:R-:W-:Y:S01]  /*5060*/  FSEL R21, R48, RZ, !P2 ;  /* 0x000000ff30157208 */ /* 0x000fe20005000000 */
[----:B------:R-:W-:-:S04]  /*5070*/  @P0 HADD2.F32 R48, -RZ, R25.H1_H1 ;  /* 0x30000019ff300230 */ /* 0x000fc80000004100 */
        /* <DEDUP_REMOVED lines=12> */
.L_x_2710:
[----:B------:R-:W-:Y:S02]  /*5140*/  MOV R29, R20 ;  /* 0x00000014001d7202 */ /* 0x000fe40000000f00 */
.L_x_2711:
[----:B------:R-:W-:Y:S05]  /*5150*/  BSYNC B2 ;  /* 0x0000000000027941 */ /* 0x000fea0003800000 */
.L_x_2709:
        /* <DEDUP_REMOVED lines=16> */
.L_x_2715:
[----:B------:R-:W-:Y:S05]  /*5260*/  BSYNC B3 ;  /* 0x0000000000037941 */ /* 0x000fea0003800000 */
.L_x_2714:
        /* <DEDUP_REMOVED lines=43> */
.L_x_2713:
[----:B------:R-:W-:Y:S05]  /*5520*/  BSYNC B2 ;  /* 0x0000000000027941 */ /* 0x000fea0003800000 */
.L_x_2712:
        /* <DEDUP_REMOVED lines=22> */
.L_x_2717:
[----:B------:R-:W-:Y:S02]  /*5690*/  MOV R29, R20 ;  /* 0x00000014001d7202 */ /* 0x000fe40000000f00 */
.L_x_2718:
[----:B------:R-:W-:Y:S05]  /*56a0*/  BSYNC B2 ;  /* 0x0000000000027941 */ /* 0x000fea0003800000 */
.L_x_2716:
        /* <DEDUP_REMOVED lines=16> */
.L_x_2722:
[----:B------:R-:W-:Y:S05]  /*57b0*/  BSYNC B3 ;  /* 0x0000000000037941 */ /* 0x000fea0003800000 */
.L_x_2721:
        /* <DEDUP_REMOVED lines=43> */
.L_x_2720:
[----:B------:R-:W-:Y:S05]  /*5a70*/  BSYNC B2 ;  /* 0x0000000000027941 */ /* 0x000fea0003800000 */
.L_x_2719:
        /* <DEDUP_REMOVED lines=22> */
.L_x_2724:
[----:B------:R-:W-:Y:S02]  /*5be0*/  IMAD.MOV.U32 R29, RZ, RZ, R20 ;  /* 0x000000ffff1d7224 */ /* 0x000fe400078e0014 */
.L_x_2725:
[----:B------:R-:W-:Y:S05]  /*5bf0*/  BSYNC B2 ;  /* 0x0000000000027941 */ /* 0x000fea0003800000 */
.L_x_2723:
        /* <DEDUP_REMOVED lines=16> */
.L_x_2729:
[----:B------:R-:W-:Y:S05]  /*5d00*/  BSYNC B3 ;  /* 0x0000000000037941 */ /* 0x000fea0003800000 */
.L_x_2728:
[----:B------:R-:W-:Y:S01]  /*5d10*/  LOP3.LUT R19, R19, UR5, R22, 0x96, !PT ;  /* 0x0000000513137c12 */ /* 0x000fe2000f8e9616 */
[----:B------:R-:W-:Y:S01]  /*5d20*/  IMAD.HI.U32 R18, R2, -0x326172a9, RZ ;  /* 0xcd9e8d5702127827 */ /* 0x000fe200078e00ff */
[----:B------:R-:W-:-:S03]  /*5d30*/  HFMA2.MMA R30, -RZ, RZ, 0, 0 ;  /* 0x00000000ff1e7435 */ /* 0x000fc600000001ff */
        /* <DEDUP_REMOVED lines=40> */
.L_x_2727:
[----:B------:R-:W-:Y:S05]  /*5fc0*/  BSYNC B2 ;  /* 0x0000000000027941 */ /* 0x000fea0003800000 */
.L_x_2726:
        /* <DEDUP_REMOVED lines=22> */
.L_x_2731:
[----:B------:R-:W-:Y:S02]  /*6130*/  MOV R29, R20 ;  /* 0x00000014001d7202 */ /* 0x000fe40000000f00 */
.L_x_2732:
[----:B------:R-:W-:Y:S05]  /*6140*/  BSYNC B2 ;  /* 0x0000000000027941 */ /* 0x000fea0003800000 */
.L_x_2730:
        /* <DEDUP_REMOVED lines=18> */
.L_x_2736:
[----:B------:R-:W-:Y:S05]  /*6270*/  BSYNC B3 ;  /* 0x0000000000037941 */ /* 0x000fea0003800000 */
.L_x_2735:
        /* <DEDUP_REMOVED lines=43> */
.L_x_2734:
[----:B------:R-:W-:Y:S05]  /*6530*/  BSYNC B2 ;  /* 0x0000000000027941 */ /* 0x000fea0003800000 */
.L_x_2733:
[----:B------:R-:W0:Y:S01]  /*6540*/  I2F.U32 R29, R29 ;  /* 0x0000001d001d7306 */ /* 0x000e220000201000 */
[----:B------:R-:W-:Y:S01]  /*6550*/  HADD2.F32 R30, -RZ, R31.H1_H1 ;  /* 0x3000001fff1e7230 */ /* 0x000fe20000004100 */
[----:B------:R-:W-:Y:S01]  /*6560*/  SEL R60, RZ, 0x100, P4 ;  /* 0x00000100ff3c7807 */ /* 0x000fe20002000000 */
[----:B------:R-:W-:-:S03]  /*6570*/  @P0 HADD2.F32 R51, -RZ, R27.H1_H1 ;  /* 0x3000001bff330230 */ /* 0x000fc60000004100 */
[----:B------:R-:W-:Y:S01]  /*6580*/  FMUL.FTZ R30, R30, R53 ;  /* 0x000000351e1e7220 */ /* 0x000fe20000410000 */
[----:B------:R-:W-:Y:S02]  /*6590*/  SEL R53, RZ, 0x10000, P5 ;  /* 0x00010000ff357807 */ /* 0x000fe40002800000 */
[----:B------:R-:W-:Y:S01]  /*65a0*/  ISETP.NE.AND P5, PT, R55, RZ, PT ;  /* 0x000000ff3700720c */ /* 0x000fe20003fa5270 */
[----:B------:R-:W-:Y:S02]  /*65b0*/  FMUL.FTZ R30, R30, c[0x0][0x1e8] ;  /* 0x00007a001e1e7a20 */ /* 0x000fe40000410000 */
[----:B0-----:R-:W-:Y:S01]  /*65c0*/  FFMA.FTZ R52, R29, R52, 1.1641532182693481445e-10 ;  /* 0x2f0000001d347423 */ /* 0x001fe20000010034 */
[----:B------:R-:W-:-:S04]  /*65d0*/  F2FP.PACK_AB R29, R43, R40 ;  /* 0x000000282b1d723e */ /* 0x000fc800000000ff */
[----:B------:R-:W-:-:S04]  /*65e0*/  FSETP.GTU.FTZ.AND P6, PT, R52, c[0x0][0x1e4], PT ;  /* 0x0000790034007a0b */ /* 0x000fc80003fdc000 */
[----:B------:R-:W-:Y:S02]  /*65f0*/  FSEL R31, R30, RZ, !P6 ;  /* 0x000000ff1e1f7208 */ /* 0x000fe40007000000 */
[----:B------:R-:W-:Y:S02]  /*6600*/  SEL R55, RZ, 0x1000000, P6 ;  /* 0x01000000ff377807 */ /* 0x000fe40003000000 */
[----:B------:R-:W-:Y:S01]  /*6610*/  F2FP.PACK_AB R30, R47, R44 ;  /* 0x0000002c2f1e723e */ /* 0x000fe200000000ff */
[----:B------:R-:W-:Y:S01]  /*6620*/  FMUL.FTZ R52, R78, R31 ;  /* 0x0000001f4e347220 */ /* 0x000fe20000410000 */
[----:B------:R-:W-:Y:S02]  /*6630*/  LOP3.LUT R55, R60, R55, R53, 0xfe, !PT ;  /* 0x000000373c377212 */ /* 0x000fe400078efe35 */
[----:B------:R-:W-:Y:S01]  /*6640*/  SEL R53, RZ, 0x1, P2 ;  /* 0x00000001ff357807 */ /* 0x000fe20001000000 */
[----:B------:R-:W-:Y:S01]  /*6650*/  @P0 FADD.FTZ R52, R51, R52 ;  /* 0x0000003433340221 */ /* 0x000fe20000010000 */
[----:B------:R-:W-:-:S04]  /*6660*/  LEA R50, P0, R54, c[0x0][0x188], 0x4 ;  /* 0x0000620036327a11 */ /* 0x000fc800078020ff */
[----:B------:R-:W-:Y:S02]  /*6670*/  LEA.HI.X R51, R54, c[0x0][0x18c], RZ, 0x4, P0 ;  /* 0x0000630036337a11 */ /* 0x000fe400000f24ff */
[----:B------:R-:W-:Y:S02]  /*6680*/  ISETP.NE.AND P0, PT, R28, RZ, PT ;  /* 0x000000ff1c00720c */ /* 0x000fe40003f05270 */
[----:B------:R-:W-:Y:S02]  /*6690*/  F2FP.PACK_AB R28, R39, R36 ;  /* 0x00000024271c723e */ /* 0x000fe400000000ff */
[----:B------:R-:W-:Y:S02]  /*66a0*/  F2FP.PACK_AB R31, R52, R48 ;  /* 0x00000030341f723e */ /* 0x000fe400000000ff */
[----:B------:R-:W-:-:S03]  /*66b0*/  SEL R60, RZ, 0x1, P0 ;  /* 0x00000001ff3c7807 */ /* 0x000fc60000000000 */
        /* <DEDUP_REMOVED lines=14> */
.L_x_2680:
[----:B------:R-:W-:Y:S05]  /*67a0*/  BSYNC B1 ;  /* 0x0000000000017941 */ /* 0x000fea0003800000 */
.L_x_2679:
[----:B0-----:R-:W-:Y:S01]  /*67b0*/  FADD.FTZ R28, RZ, R34 ;  /* 0x00000022ff1c7221 */ /* 0x001fe20000010000 */
[----:B------:R-:W-:Y:S01]  /*67c0*/  ISETP.NE.AND P0, PT, R32, RZ, PT ;  /* 0x000000ff2000720c */ /* 0x000fe20003f05270 */
[----:B------:R-:W0:Y:S02]  /*67d0*/  S2R R30, SR_TID.X ;  /* 0x00000000001e7919 */ /* 0x000e240000002100 */
[----:B------:R-:W-:-:S04]  /*67e0*/  FADD.FTZ R29, R37, R28 ;  /* 0x0000001c251d7221 */ /* 0x000fc80000010000 */
[----:B------:R-:W-:-:S04]  /*67f0*/  FADD.FTZ R28, R38, R29 ;  /* 0x0000001d261c7221 */ /* 0x000fc80000010000 */
[----:B------:R-:W-:-:S04]  /*6800*/  FADD.FTZ R29, R41, R28 ;  /* 0x0000001c291d7221 */ /* 0x000fc80000010000 */
[----:B------:R-:W-:-:S04]  /*6810*/  FADD.FTZ R28, R42, R29 ;  /* 0x0000001d2a1c7221 */ /* 0x000fc80000010000 */
[----:B------:R-:W-:-:S04]  /*6820*/  FADD.FTZ R29, R45, R28 ;  /* 0x0000001c2d1d7221 */ /* 0x000fc80000010000 */
[----:B------:R-:W-:Y:S01]  /*6830*/  FADD.FTZ R28, R46, R29 ;  /* 0x0000001d2e1c7221 */ /* 0x000fe20000010000 */
[----:B0-----:R-:W-:-:S03]  /*6840*/  LOP3.LUT R30, R30, 0x1f, RZ, 0xc0, !PT ;  /* 0x0000001f1e1e7812 */ /* 0x001fc600078ec0ff */
[----:B------:R-:W-:Y:S01]  /*6850*/  FADD.FTZ R28, R49, R28 ;  /* 0x0000001c311c7221 */ /* 0x000fe20000010000 */
[----:B------:R-:W-:-:S04]  /*6860*/  ISETP.NE.AND P1, PT, R30, RZ, PT ;  /* 0x000000ff1e00720c */ /* 0x000fc80003f25270 */
        /* <DEDUP_REMOVED lines=12> */
.L_x_2745:
        /* <DEDUP_REMOVED lines=54> */
.L_x_2746:
[----:B-1----:R-:W-:Y:S01]  /*6c90*/  FADD.FTZ R51, R51, R30 ;  /* 0x0000001e33337221 */ /* 0x002fe20000010000 */
[----:B------:R-:W-:Y:S01]  /*6ca0*/  ISETP.NE.AND P0, PT, RZ, UR8, PT ;  /* 0x00000008ff007c0c */ /* 0x000fe2000bf05270 */
[----:B------:R-:W-:Y:S01]  /*6cb0*/  FMUL.FTZ R28, R31, R31 ;  /* 0x0000001f1f1c7220 */ /* 0x000fe20000410000 */
[----:B0-----:R-:W-:Y:S01]  /*6cc0*/  MOV R30, c[0x0][0x1e0] ;  /* 0x00007800001e7a02 */ /* 0x001fe20000000f00 */
[----:B------:R-:W-:Y:S01]  /*6cd0*/  BSSY B1, `(.L_x_2739) ;  /* 0x000002e000017945 */ /* 0x000fe20003800000 */
[----:B------:R-:W-:Y:S02]  /*6ce0*/  ISETP.NE.AND P2, PT, R32, RZ, PT ;  /* 0x000000ff2000720c */ /* 0x000fe40003f45270 */
[----:B------:R-:W-:Y:S01]  /*6cf0*/  FSEL R29, R28, RZ, P0 ;  /* 0x000000ff1c1d7208 */ /* 0x000fe20000000000 */
[----:B------:R-:W-:Y:S01]  /*6d00*/  FFMA.FTZ R28, R51, R30, c[0x0][0x228] ;  /* 0x00008a00331c7623 */ /* 0x000fe2000001001e */
[----:B------:R-:W-:Y:S02]  /*6d10*/  @!P1 MOV R30, 0x4 ;  /* 0x00000004001e9802 */ /* 0x000fe40000000f00 */
[----:B------:R-:W-:Y:S01]  /*6d20*/  FSEL R55, R31, RZ, !P0 ;  /* 0x000000ff1f377208 */ /* 0x000fe20004000000 */
[----:B------:R-:W-:-:S02]  /*6d30*/  FADD.FTZ R53, R28, R29 ;  /* 0x0000001d1c357221 */ /* 0x000fc40000010000 */
[----:B------:R-:W-:-:S04]  /*6d40*/  @!P1 IMAD.MOV.U32 R28, RZ, RZ, 0x4 ;  /* 0x00000004ff1c9424 */ /* 0x000fc800078e00ff */
[----:B------:R-:W0:Y:S01]  /*6d50*/  MUFU.RSQ R53, R53 ;  /* 0x0000003500357308 */ /* 0x000e220000001400 */
[----:B------:R-:W-:-:S05]  /*6d60*/  @!P1 IMAD.WIDE R28, R3, R28, c[0x0][0x1a0] ;  /* 0x00006800031c9625 */ /* 0x000fca00078e021c */
[----:B------:R1:W-:Y:S02]  /*6d70*/  @!P1 STG.E [R28.64], R31 ;  /* 0x0000001f1c009986 */ /* 0x0003e4000c101906 */
[----:B-1----:R-:W-:-:S05]  /*6d80*/  @!P1 IMAD.WIDE R28, R3, R30, c[0x0][0x1a8] ;  /* 0x00006a00031c9625 */ /* 0x002fca00078e021e */
[----:B0-----:R0:W-:Y:S01]  /*6d90*/  @!P1 STG.E [R28.64], R53 ;  /* 0x000000351c009986 */ /* 0x0011e2000c101906 */
[----:B------:R-:W-:Y:S05]  /*6da0*/  @!P2 BRA `(.L_x_2740) ;  /* 0x000002000000a947 */ /* 0x000fea0003800000 */
[--C-:B------:R-:W-:Y:S02]  /*6db0*/  FADD.FTZ R30, R37, -R55.reuse ;  /* 0x80000037251e7221 */ /* 0x100fe40000010000 */
[--C-:B0-----:R-:W-:Y:S02]  /*6dc0*/  FADD.FTZ R28, R34, -R55.reuse ;  /* 0x80000037221c7221 */ /* 0x101fe40000010000 */
[C---:B------:R-:W-:Y:S02]  /*6dd0*/  FMUL.FTZ R30, R53.reuse, R30 ;  /* 0x0000001e351e7220 */ /* 0x040fe40000410000 */
[----:B------:R-:W-:Y:S02]  /*6de0*/  FMUL.FTZ R28, R53, R28 ;  /* 0x0000001c351c7220 */ /* 0x000fe40000410000 */
[----:B------:R-:W-:Y:S02]  /*6df0*/  FFMA.FTZ R29, R75, R30, R74 ;  /* 0x0000001e4b1d7223 */ /* 0x000fe4000001004a */
[----:B------:R-:W-:-:S02]  /*6e00*/  FADD.FTZ R30, R41, -R55 ;  /* 0x80000037291e7221 */ /* 0x000fc40000010000 */
[--C-:B------:R-:W-:Y:S02]  /*6e10*/  FADD.FTZ R50, R38, -R55.reuse ;  /* 0x8000003726327221 */ /* 0x100fe40000010000 */
[----:B------:R-:W-:Y:S02]  /*6e20*/  FFMA.FTZ R28, R77, R28, R76 ;  /* 0x0000001c4d1c7223 */ /* 0x000fe4000001004c */
[C---:B------:R-:W-:Y:S02]  /*6e30*/  FMUL.FTZ R51, R53.reuse, R30 ;  /* 0x0000001e35337220 */ /* 0x040fe40000410000 */
[----:B------:R-:W-:Y:S01]  /*6e40*/  FMUL.FTZ R50, R53, R50 ;  /* 0x0000003235327220 */ /* 0x000fe20000410000 */
[----:B------:R-:W-:Y:S01]  /*6e50*/  F2FP.PACK_AB R28, R29, R28 ;  /* 0x0000001c1d1c723e */ /* 0x000fe200000000ff */
[--C-:B------:R-:W-:Y:S02]  /*6e60*/  FADD.FTZ R30, R45, -R55.reuse ;  /* 0x800000372d1e7221 */ /* 0x100fe40000010000 */
[----:B------:R-:W-:-:S02]  /*6e70*/  FADD.FTZ R54, R42, -R55 ;  /* 0x800000372a367221 */ /* 0x000fc40000010000 */
[--C-:B------:R-:W-:Y:S02]  /*6e80*/  FADD.FTZ R60, R46, -R55.reuse ;  /* 0x800000372e3c7221 */ /* 0x100fe40000010000 */
[----:B------:R-:W-:Y:S02]  /*6e90*/  FADD.FTZ R31, R49, -R55 ;  /* 0x80000037311f7221 */ /* 0x000fe40000010000 */
[----:B------:R-:W-:Y:S02]  /*6ea0*/  FMUL.FTZ R29, R53, R30 ;  /* 0x0000001e351d7220 */ /* 0x000fe40000410000 */
[----:B------:R-:W-:Y:S02]  /*6eb0*/  FFMA.FTZ R50, R73, R50, R72 ;  /* 0x0000003249327223 */ /* 0x000fe40000010048 */
[----:B------:R-:W-:Y:S02]  /*6ec0*/  FFMA.FTZ R51, R71, R51, R70 ;  /* 0x0000003347337223 */ /* 0x000fe40000010046 */
[----:B------:R-:W-:-:S02]  /*6ed0*/  FMUL.FTZ R54, R53, R54 ;  /* 0x0000003635367220 */ /* 0x000fc40000410000 */
[C---:B------:R-:W-:Y:S02]  /*6ee0*/  FMUL.FTZ R30, R53.reuse, R60 ;  /* 0x0000003c351e7220 */ /* 0x040fe40000410000 */
[----:B------:R-:W-:Y:S02]  /*6ef0*/  FMUL.FTZ R31, R53, R31 ;  /* 0x0000001f351f7220 */ /* 0x000fe40000410000 */
[----:B------:R-:W-:Y:S01]  /*6f00*/  FFMA.FTZ R61, R67, R29, R66 ;  /* 0x0000001d433d7223 */ /* 0x000fe20000010042 */
[----:B------:R-:W-:Y:S01]  /*6f10*/  F2FP.PACK_AB R29, R51, R50 ;  /* 0x00000032331d723e */ /* 0x000fe200000000ff */
[----:B------:R-:W-:Y:S02]  /*6f20*/  FFMA.FTZ R54, R69, R54, R68 ;  /* 0x0000003645367223 */ /* 0x000fe40000010044 */
        /* <DEDUP_REMOVED lines=8> */
.L_x_2740:
[----:B------:R-:W-:Y:S05]  /*6fb0*/  BSYNC B1 ;  /* 0x0000000000017941 */ /* 0x000fea0003800000 */
.L_x_2739:
[----:B------:R-:W-:Y:S01]  /*6fc0*/  ISETP.NE.AND P0, PT, R35, RZ, PT ;  /* 0x000000ff2300720c */ /* 0x000fe20003f05270 */
[----:B------:R-:W-:-:S12]  /*6fd0*/  BSSY B1, `(.L_x_2741) ;  /* 0x0000021000017945 */ /* 0x000fd80003800000 */
[----:B------:R-:W-:Y:S05]  /*6fe0*/  @!P0 BRA `(.L_x_2742) ;  /* 0x000001f000008947 */ /* 0x000fea0003800000 */
[--C-:B0-----:R-:W-:Y:S02]  /*6ff0*/  FADD.FTZ R29, R36, -R55.reuse ;  /* 0x80000037241d7221 */ /* 0x101fe40000010000 */
[--C-:B------:R-:W-:Y:S02]  /*7000*/  FADD.FTZ R51, R40, -R55.reuse ;  /* 0x8000003728337221 */ /* 0x100fe40000010000 */
[--C-:B------:R-:W-:Y:S02]  /*7010*/  FADD.FTZ R28, R39, -R55.reuse ;  /* 0x80000037271c7221 */ /* 0x100fe40000010000 */
[--C-:B------:R-:W-:Y:S02]  /*7020*/  FADD.FTZ R30, R44, -R55.reuse ;  /* 0x800000372c1e7221 */ /* 0x100fe40000010000 */
[----:B------:R-:W-:Y:S02]  /*7030*/  FADD.FTZ R50, R47, -R55 ;  /* 0x800000372f327221 */ /* 0x000fe40000010000 */
[----:B------:R-:W-:-:S02]  /*7040*/  FMUL.FTZ R29, R53, R29 ;  /* 0x0000001d351d7220 */ /* 0x000fc40000410000 */
[--C-:B------:R-:W-:Y:S02]  /*7050*/  FADD.FTZ R60, R43, -R55.reuse ;  /* 0x800000372b3c7221 */ /* 0x100fe40000010000 */
        /* <DEDUP_REMOVED lines=9> */
[C---:B------:R-:W-:Y:S02]  /*70f0*/  FMUL.FTZ R31, R53.reuse, R54 ;  /* 0x00000036351f7220 */ /* 0x040fe40000410000 */
[----:B------:R-:W-:Y:S01]  /*7100*/  FMUL.FTZ R54, R53, R61 ;  /* 0x0000003d35367220 */ /* 0x000fe20000410000 */
[----:B------:R-:W-:Y:S01]  /*7110*/  F2FP.PACK_AB R28, R51, R50 ;  /* 0x00000032331c723e */ /* 0x000fe200000000ff */
[----:B------:R-:W-:Y:S01]  /*7120*/  HFMA2.MMA R50, -RZ, RZ, 0, 9.5367431640625e-07 ;  /* 0x00000010ff327435 */ /* 0x000fe200000001ff */
[----:B------:R-:W-:-:S02]  /*7130*/  FMUL.FTZ R60, R53, R60 ;  /* 0x0000003c353c7220 */ /* 0x000fc40000410000 */
[----:B------:R-:W-:Y:S02]  /*7140*/  FFMA.FTZ R31, R10, R31, R16 ;  /* 0x0000001f0a1f7223 */ /* 0x000fe40000010010 */
[----:B------:R-:W-:Y:S02]  /*7150*/  FFMA.FTZ R54, R11, R54, R17 ;  /* 0x000000360b367223 */ /* 0x000fe40000010011 */
        /* <DEDUP_REMOVED lines=8> */
.L_x_2742:
[----:B------:R-:W-:Y:S05]  /*71e0*/  BSYNC B1 ;  /* 0x0000000000017941 */ /* 0x000fea0003800000 */
.L_x_2741:
[----:B0-----:R-:W-:-:S04]  /*71f0*/  IMAD.MOV.U32 R28, RZ, RZ, 0x4 ;  /* 0x00000004ff1c7424 */ /* 0x001fc800078e00ff */
[----:B------:R-:W-:-:S05]  /*7200*/  IMAD R3, R28, c[0x0][0x160], R3 ;  /* 0x000058001c037a24 */ /* 0x000fca00078e0203 */
[----:B------:R-:W-:-:S13]  /*7210*/  ISETP.GE.AND P0, PT, R3, c[0x0][0x164], PT ;  /* 0x0000590003007a0c */ /* 0x000fda0003f06270 */
[----:B------:R-:W-:Y:S01]  /*7220*/  @P0 CALL.REL.NOINC `(.L_x_2743) ;  /* 0x0000001000000944 */ /* 0x000fe20003c00000 */
[----:B------:R-:W-:Y:S05]  /*7230*/  BRA `(.L_x_2744) ;  /* 0xffff99f000007947 */ /* 0x000fea000383ffff */
.L_x_2743:
[----:B------:R-:W-:Y:S05]  /*7240*/  BSYNC B0 ;  /* 0x0000000000007941 */ /* 0x000fea0003800000 */
.L_x_2620:
[----:B------:R-:W-:Y:S05]  /*7250*/  EXIT ;  /* 0x000000000000794d */ /* 0x000fea0003800000 */
.L_x_2737:
[----:B------:R-:W-:Y:S01]  /*7260*/  HFMA2.MMA R50, -RZ, RZ, 0, 1.847743988037109375e-06 ;  /* 0x0000001fff327435 */ /* 0x000fe200000001ff */
[----:B------:R-:W-:Y:S01]  /*7270*/  MOV R30, R31 ;  /* 0x0000001f001e7202 */ /* 0x000fe20000000f00 */
[----:B------:R-:W-:Y:S01]  /*7280*/  IMAD.MOV.U32 R53, RZ, RZ, 0x1 ;  /* 0x00000001ff357424 */ /* 0x000fe200078e00ff */
[----:B------:R-:W-:Y:S01]  /*7290*/  MOV R28, 0x72c0 ;  /* 0x000072c0001c7802 */ /* 0x000fe20000000f00 */
[----:B------:R-:W-:Y:S02]  /*72a0*/  IMAD.MOV.U32 R51, RZ, RZ, -0x1 ;  /* 0xffffffffff337424 */ /* 0x000fe400078e00ff */
[----:B------:R-:W-:Y:S05]  /*72b0*/  CALL.REL.NOINC `($__internal_28_$__cuda_sm70_shflsync_bfly_p) ;  /* 0x000005b000007944 */ /* 0x000fea0003c00000 */
[----:B01----:R-:W-:Y:S05]  /*72c0*/  BRA `(.L_x_2745) ;  /* 0xfffff66000007947 */ /* 0x003fea000383ffff */
.L_x_2738:
[----:B------:R-:W-:Y:S01]  /*72d0*/  HFMA2.MMA R50, -RZ, RZ, 0, 1.847743988037109375e-06 ;  /* 0x0000001fff327435 */ /* 0x000fe200000001ff */
[----:B------:R-:W-:Y:S01]  /*72e0*/  MOV R30, R54 ;  /* 0x00000036001e7202 */ /* 0x000fe20000000f00 */
[----:B------:R-:W-:Y:S01]  /*72f0*/  IMAD.MOV.U32 R53, RZ, RZ, 0x2 ;  /* 0x00000002ff357424 */ /* 0x000fe200078e00ff */
[----:B------:R-:W-:Y:S01]  /*7300*/  MOV R28, 0x7330 ;  /* 0x00007330001c7802 */ /* 0x000fe20000000f00 */
[----:B------:R-:W-:Y:S02]  /*7310*/  IMAD.MOV.U32 R51, RZ, RZ, -0x1 ;  /* 0xffffffffff337424 */ /* 0x000fe400078e00ff */
[----:B0-----:R-:W-:Y:S05]  /*7320*/  CALL.REL.NOINC `($__internal_28_$__cuda_sm70_shflsync_bfly_p) ;  /* 0x0000054000007944 */ /* 0x001fea0003c00000 */
[----:B01----:R-:W-:Y:S01]  /*7330*/  FADD.FTZ R30, R54, R51 ;  /* 0x00000033361e7221 */ /* 0x003fe20000010000 */
[----:B------:R-:W-:Y:S01]  /*7340*/  MOV R53, 0x4 ;  /* 0x0000000400357802 */ /* 0x000fe20000000f00 */
[----:B------:R-:W-:Y:S01]  /*7350*/  IMAD.MOV.U32 R50, RZ, RZ, 0x1f ;  /* 0x0000001fff327424 */ /* 0x000fe200078e00ff */
[----:B------:R-:W-:-:S02]  /*7360*/  MOV R51, 0xffffffff ;  /* 0xffffffff00337802 */ /* 0x000fc40000000f00 */
[----:B------:R-:W-:Y:S02]  /*7370*/  MOV R28, 0x7390 ;  /* 0x00007390001c7802 */ /* 0x000fe40000000f00 */
[----:B------:R-:W-:Y:S05]  /*7380*/  CALL.REL.NOINC `($__internal_28_$__cuda_sm70_shflsync_bfly_p) ;  /* 0x000004e000007944 */ /* 0x000fea0003c00000 */
[----:B0-----:R-:W-:Y:S01]  /*7390*/  HFMA2.MMA R50, -RZ, RZ, 0, 1.847743988037109375e-06 ;  /* 0x0000001fff327435 */ /* 0x001fe200000001ff */
[----:B-1----:R-:W-:Y:S01]  /*73a0*/  FADD.FTZ R30, R30, R51 ;  /* 0x000000331e1e7221 */ /* 0x002fe20000010000 */
[----:B------:R-:W-:Y:S01]  /*73b0*/  MOV R28, 0x73f0 ;  /* 0x000073f0001c7802 */ /* 0x000fe20000000f00 */
[----:B------:R-:W-:Y:S02]  /*73c0*/  IMAD.MOV.U32 R53, RZ, RZ, 0x8 ;  /* 0x00000008ff357424 */ /* 0x000fe400078e00ff */
[----:B------:R-:W-:Y:S02]  /*73d0*/  IMAD.MOV.U32 R51, RZ, RZ, -0x1 ;  /* 0xffffffffff337424 */ /* 0x000fe400078e00ff */
[----:B------:R-:W-:Y:S05]  /*73e0*/  CALL.REL.NOINC `($__internal_28_$__cuda_sm70_shflsync_bfly_p) ;  /* 0x0000048000007944 */ /* 0x000fea0003c00000 */
[----:B01----:R-:W-:Y:S01]  /*73f0*/  FADD.FTZ R30, R30, R51 ;  /* 0x000000331e1e7221 */ /* 0x003fe20000010000 */
[----:B------:R-:W-:Y:S01]  /*7400*/  MOV R53, 0x10 ;  /* 0x0000001000357802 */ /* 0x000fe20000000f00 */
[----:B------:R-:W-:Y:S01]  /*7410*/  IMAD.MOV.U32 R50, RZ, RZ, 0x1f ;  /* 0x0000001fff327424 */ /* 0x000fe200078e00ff */
[----:B------:R-:W-:Y:S02]  /*7420*/  MOV R51, 0xffffffff ;  /* 0xffffffff00337802 */ /* 0x000fe40000000f00 */
[----:B------:R-:W-:-:S02]  /*7430*/  MOV R28, 0x7450 ;  /* 0x00007450001c7802 */ /* 0x000fc40000000f00 */
[----:B------:R-:W-:Y:S05]  /*7440*/  CALL.REL.NOINC `($__internal_28_$__cuda_sm70_shflsync_bfly_p) ;  /* 0x0000042000007944 */ /* 0x000fea0003c00000 */
[----:B-1----:R-:W-:Y:S01]  /*7450*/  FADD.FTZ R31, R30, R51 ;  /* 0x000000331e1f7221 */ /* 0x002fe20000010000 */
[----:B------:R-:W-:Y:S01]  /*7460*/  ISETP.NE.AND P2, PT, R32, RZ, PT ;  /* 0x000000ff2000720c */ /* 0x000fe20003f45270 */
[----:B0-----:R-:W-:Y:S01]  /*7470*/  HFMA2.MMA R50, -RZ, RZ, 0, 1.847743988037109375e-06 ;  /* 0x0000001fff327435 */ /* 0x001fe200000001ff */
[----:B------:R-:W-:-:S02]  /*7480*/  IMAD.MOV.U32 R53, RZ, RZ, 0x1 ;  /* 0x00000001ff357424 */ /* 0x000fc400078e00ff */
[----:B------:R-:W-:Y:S02]  /*7490*/  FMUL.FTZ R31, R31, c[0x0][0x1e0] ;  /* 0x000078001f1f7a20 */ /* 0x000fe40000410000 */
        /* <DEDUP_REMOVED lines=35> */
[----:B------:R-:W-:Y:S05]  /*76d0*/  CALL.REL.NOINC `($__internal_28_$__cuda_sm70_shflsync_bfly_p) ;  /* 0x0000019000007944 */ /* 0x000fea0003c00000 */
[----:B01----:R-:W-:Y:S01]  /*76e0*/  FADD.FTZ R30, R30, R51 ;  /* 0x000000331e1e7221 */ /* 0x003fe20000010000 */
[----:B------:R-:W-:Y:S01]  /*76f0*/  MOV R53, 0x2 ;  /* 0x0000000200357802 */ /* 0x000fe20000000f00 */
[----:B------:R-:W-:Y:S01]  /*7700*/  IMAD.MOV.U32 R50, RZ, RZ, 0x1f ;  /* 0x0000001fff327424 */ /* 0x000fe200078e00ff */
[----:B------:R-:W-:Y:S02]  /*7710*/  MOV R51, 0xffffffff ;  /* 0xffffffff00337802 */ /* 0x000fe40000000f00 */
[----:B------:R-:W-:Y:S02]  /*7720*/  MOV R28, 0x7740 ;  /* 0x00007740001c7802 */ /* 0x000fe40000000f00 */
[----:B------:R-:W-:Y:S05]  /*7730*/  CALL.REL.NOINC `($__internal_28_$__cuda_sm70_shflsync_bfly_p) ;  /* 0x0000013000007944 */ /* 0x000fea0003c00000 */
[----:B0-----:R-:W-:Y:S01]  /*7740*/  HFMA2.MMA R50, -RZ, RZ, 0, 1.847743988037109375e-06 ;  /* 0x0000001fff327435 */ /* 0x001fe200000001ff */
[----:B-1----:R-:W-:Y:S01]  /*7750*/  FADD.FTZ R30, R30, R51 ;  /* 0x000000331e1e7221 */ /* 0x002fe20000010000 */
[----:B------:R-:W-:Y:S01]  /*7760*/  MOV R28, 0x77a0 ;  /* 0x000077a0001c7802 */ /* 0x000fe20000000f00 */
[----:B------:R-:W-:Y:S02]  /*7770*/  IMAD.MOV.U32 R53, RZ, RZ, 0x4 ;  /* 0x00000004ff357424 */ /* 0x000fe400078e00ff */
[----:B------:R-:W-:-:S02]  /*7780*/  IMAD.MOV.U32 R51, RZ, RZ, -0x1 ;  /* 0xffffffffff337424 */ /* 0x000fc400078e00ff */
[----:B------:R-:W-:Y:S05]  /*7790*/  CALL.REL.NOINC `($__internal_28_$__cuda_sm70_shflsync_bfly_p) ;  /* 0x000000d000007944 */ /* 0x000fea0003c00000 */
        /* <DEDUP_REMOVED lines=12> */
[----:B01----:R-:W-:Y:S05]  /*7860*/  BRA `(.L_x_2746) ;  /* 0xfffff42000007947 */ /* 0x003fea000383ffff */
        .weak           $__internal_28_$__cuda_sm70_shflsync_bfly_p
        .type           $__internal_28_$__cuda_sm70_shflsync_bfly_p,@function
        .size           $__internal_28_$__cuda_sm70_shflsync_bfly_p,(.L_x_15220 - $__internal_28_$__cuda_sm70_shflsync_bfly_p)
$__internal_28_$__cuda_sm70_shflsync_bfly_p:
[----:B------:R-:W-:Y:S01]  /*7870*/  MOV R29, 0x0 ;  /* 0x00000000001d7802 */ /* 0x000fe20000000f00 */
[----:B------:R-:W-:Y:S04]  /*7880*/  WARPSYNC R51 ;  /* 0x0000003300007348 */ /* 0x000fe80003800000 */
[----:B------:R0:W1:Y:S01]  /*7890*/  SHFL.BFLY PT, R51, R30, R53, R50 ;  /* 0x0c0000351e337389 */ /* 0x00006200000e0032 */
[----:B------:R-:W-:Y:S05]  /*78a0*/  RET.REL.NODEC R28 `(_ZN10layer_norm13ln_fwd_kernelINS_13Kernel_traitsI6__halfS2_S2_S2_fjLj512ELj1ELj4ELj1ELj16ENS_18Kernel_traits_baseILj512ES2_S2_S2_S2_fjLj128EEEEELb1ELb1ELb0ELb0EEEvNS_9FwdParamsE) ;  /* 0xffff87501c007950 */ /* 0x000fea0003c3ffff */
.L_x_2747:
        /* <DEDUP_REMOVED lines=13> */
.L_x_15220:


//--------------------- .text._ZN10layer_norm13ln_fwd_kernelINS_13Kernel_traitsI6__halfS2_S2_S2_fjLj512ELj1ELj4ELj1ELj16ENS_18Kernel_traits_baseILj512ES2_S2_S2_S2_fjLj128EEEEELb1ELb1ELb0ELb1EEEvNS_9FwdParamsE --------------------------
	.section	.text._ZN10layer_norm13ln_fwd_kernelINS_13Kernel_traitsI6__halfS2_S2_S2_fjLj512ELj1ELj4ELj1ELj16ENS_18Kernel_traits_baseILj512ES2_S2_S2_S2_fjLj128EEEEELb1ELb1ELb0ELb1EEEvNS_9FwdParamsE,"ax",@progbits
	.sectioninfo	@"SHI_REGISTERS=103"
	.align	128
        .global         _ZN10layer_norm13ln_fwd_kernelINS_13Kernel_traitsI6__halfS2_S2_S2_fjLj512ELj1ELj4ELj1ELj16ENS_18Kernel_traits_baseILj512ES2_S2_S2_S2_fjLj128EEEEELb1ELb1ELb0ELb1EEEvNS_9FwdParamsE
        .type           _ZN10layer_norm13ln_fwd_kernelINS_13Kernel_traitsI6__halfS2_S2_S2_fjLj512ELj1ELj4ELj1ELj16ENS_18Kernel_traits_baseILj512ES2_S2_S2_S2_fjLj128EEEEELb1ELb1ELb0ELb1EEEvNS_9FwdParamsE,@function
        .size           _ZN10layer_norm13ln_fwd_kernelINS_13Kernel_traitsI6__halfS2_S2_S2_fjLj512ELj1ELj4ELj1ELj16ENS_18Kernel_traits_baseILj512ES2_S2_S2_S2_fjLj128EEEEELb1ELb1ELb0ELb1EEEvNS_9FwdParamsE,(.L_x_15221 - _ZN10layer_norm13ln_fwd_kernelINS_13Kernel_traitsI6__halfS2_S2_S2_fjLj512ELj1ELj4ELj1ELj16ENS_18Kernel_traits_baseILj512ES2_S2_S2_S2_fjLj128EEEEELb1ELb1ELb0ELb1EEEvNS_9FwdParamsE)
        .other          _ZN10layer_norm13ln_fwd_kernelINS_13Kernel_traitsI6__halfS2_S2_S2_fjLj512ELj1ELj4ELj1ELj16ENS_18Kernel_traits_baseILj512ES2_S2_S2_S2_fjLj128EEEEELb1ELb1ELb0ELb1EEEvNS_9FwdParamsE,@"STO_CUDA_ENTRY STV_DEFAULT"
_ZN10layer_norm13ln_fwd_kernelINS_13Kernel_traitsI6__halfS2_S2_S2_fjLj512ELj1ELj4ELj1ELj16ENS_18Kernel_traits_baseILj512ES2_S2_S2_S2_fjLj128EEEEELb1ELb1ELb0ELb1EEEvNS_9FwdParamsE:
.text._ZN10layer_norm13ln_fwd_kernelINS_13Kernel_traitsI6__halfS2_S2_S2_fjLj512ELj1ELj4ELj1ELj16ENS_18Kernel_traits_baseILj512ES2_S2_S2_S2_fjLj128EEEEELb1ELb1ELb0ELb1EEEvNS_9FwdParamsE:
        /* <DEDUP_REMOVED lines=34> */
[----:B------:R-:W-:-:S03]  /*0220*/  IMAD R12, R0, c[0x0][0x0], R12 ;  /* 0x00000000000c7a24 */ /* 0x000fc600078e020c */
[----:B------:R-:W-:Y:S01]  /*0230*/  @P1 IADD3.X R67, RZ, R5, RZ, P2, !PT ;  /* 0x00000005ff431210 */ /* 0x000fe200017fe4ff */
        /* <DEDUP_REMOVED lines=59> */
[----:B0-----:R-:W-:-:S02]  /*05f0*/  HADD2.F32 R9, -RZ, R36.H0_H0 ;  /* 0x20000024ff097230 */ /* 0x001fc40000004100 */
[----:B------:R-:W-:Y:S01]  /*0600*/  HADD2.F32 R8, -RZ, R36.H1_H1 ;  /* 0x30000024ff087230 */ /* 0x000fe20000004100 */
[----:B------:R-:W-:Y:S01]  /*0610*/  LOP3.LUT R42, R5, UR22, R2, 0x96, !PT ;  /* 0x00000016052a7c12 */ /* 0x000fe2000f8e9602 */
[--C-:B------:R-:W-:Y:S01]  /*0620*/  HADD2.F32 R7, -RZ, R37.reuse.H0_H0 ;  /* 0x20000025ff077230 */ /* 0x100fe20000004100 */
[----:B------:R-:W-:Y:S01]  /*0630*/  IMAD R36, R4, -0x326172a9, RZ ;  /* 0xcd9e8d5704247824 */ /* 0x000fe200078e02ff */
[----:B------:R-:W-:Y:S01]  /*0640*/  HADD2.F32 R6, -RZ, R37.H1_H1 ;  /* 0x30000025ff067230 */ /* 0x000fe20000004100 */
        /* <DEDUP_REMOVED lines=13> */
[--C-:B------:R-:W-:Y:S01]  /*0720*/  HADD2.F32 R5, -RZ, R38.reuse.H0_H0 ;  /* 0x20000026ff057230 */ /* 0x100fe20000004100 */
[----:B------:R-:W-:Y:S01]  /*0730*/  UIADD3 UR25, UR4, -0x700cb87f, URZ ;  /* 0x8ff3478104197890 */ /* 0x000fe2000fffe03f */
[----:B------:R-:W-:Y:S01]  /*0740*/  HADD2.F32 R4, -RZ, R38.H1_H1 ;  /* 0x30000026ff047230 */ /* 0x000fe20000004100 */
[----:B------:R-:W-:Y:S01]  /*0750*/  UIADD3 UR26, UR5, -0x695add53, URZ ;  /* 0x96a522ad051a7890 */ /* 0x000fe2000fffe03f */
[--C-:B------:R-:W-:Y:S01]  /*0760*/  HADD2.F32 R3, -RZ, R39.reuse.H0_H0 ;  /* 0x20000027ff037230 */ /* 0x100fe20000004100 */
[----:B------:R-:W-:Y:S01]  /*0770*/  IMAD R45, R42, -0x326172a9, RZ ;  /* 0xcd9e8d572a2d7824 */ /* 0x000fe200078e02ff */
[----:B------:R-:W-:Y:S01]  /*0780*/  HADD2.F32 R2, -RZ, R39.H1_H1 ;  /* 0x30000027ff027230 */ /* 0x000fe20000004100 */
[----:B------:R-:W-:Y:S01]  /*0790*/  IMAD.HI.U32 R43, R70, -0x2daee0ad, RZ ;  /* 0xd2511f53462b7827 */ /* 0x000fe200078e00ff */
[----:B------:R-:W-:-:S03]  /*07a0*/  HADD2.F32 R15, -RZ, R17.H0_H0 ;  /* 0x20000011ff0f7230 */ /* 0x000fc60000004100 */
[----:B------:R-:W-:Y:S01]  /*07b0*/  IMAD.WIDE.U32 R38, R37, -0x326172a9, RZ ;  /* 0xcd9e8d5725267825 */ /* 0x000fe200078e00ff */
[----:B------:R-:W-:Y:S01]  /*07c0*/  HADD2.F32 R36, -RZ, R17.H1_H1 ;  /* 0x30000011ff247230 */ /* 0x000fe20000004100 */
[----:B------:R-:W-:Y:S01]  /*07d0*/  BSSY B0, `(.L_x_2748) ;  /* 0x0000672000007945 */ /* 0x000fe20003800000 */
[--C-:B------:R-:W-:Y:S01]  /*07e0*/  HADD2.F32 R17, -RZ, R18.reuse.H0_H0 ;  /* 0x20000012ff117230 */ /* 0x100fe20000004100 */
[----:B------:R-:W-:Y:S01]  /*07f0*/  LOP3.LUT R40, R43, UR26, R40, 0x96, !PT ;  /* 0x0000001a2b287c12 */ /* 0x000fe2000f8e9628 */
[----:B------:R-:W-:Y:S01]  /*0800*/  HADD2.F32 R37, -RZ, R18.H1_H1 ;  /* 0x30000012ff257230 */ /* 0x000fe20000004100 */
[----:B------:R-:W-:Y:S01]  /*0810*/  LOP3.LUT R39, R39, UR25, R45, 0x96, !PT ;  /* 0x0000001927277c12 */ /* 0x000fe2000f8e962d */
[----:B------:R-:W-:Y:S01]  /*0820*/  HADD2.F32 R0, -RZ, R16.H0_H0 ;  /* 0x20000010ff007230 */ /* 0x000fe20000004100 */
[----:B------:R-:W-:Y:S01]  /*0830*/  LOP3.LUT R73, R66, 0x3, RZ, 0xc0, !PT ;  /* 0x0000000342497812 */ /* 0x000fe200078ec0ff */
[--C-:B------:R-:W-:Y:S01]  /*0840*/  HADD2.F32 R18, -RZ, R19.reuse.H0_H0 ;  /* 0x20000013ff127230 */ /* 0x100fe20000004100 */
[----:B------:R-:W-:Y:S01]  /*0850*/  IMAD R66, R70, -0x2daee0ad, RZ ;  /* 0xd2511f5346427824 */ /* 0x000fe200078e02ff */
[----:B------:R-:W-:-:S02]  /*0860*/  HADD2.F32 R41, -RZ, R19.H1_H1 ;  /* 0x30000013ff297230 */ /* 0x000fc40000004100 */
[----:B------:R-:W-:Y:S01]  /*0870*/  HADD2.F32 R16, -RZ, R16.H1_H1 ;  /* 0x30000010ff107230 */ /* 0x000fe20000004100 */
[----:B------:R-:W-:Y:S01]  /*0880*/  ULDC.U8 UR8, c[0x0][0x1f0] ;  /* 0x00007c0000087ab9 */ /* 0x000fe20000000000 */
[--C-:B--2---:R-:W-:Y:S02]  /*0890*/  HADD2.F32 R19, -RZ, R20.reuse.H0_H0 ;  /* 0x20000014ff137230 */ /* 0x104fe40000004100 */
[----:B------:R-:W-:Y:S02]  /*08a0*/  HADD2.F32 R43, -RZ, R20.H1_H1 ;  /* 0x30000014ff2b7230 */ /* 0x000fe40000004100 */
[--C-:B---3--:R-:W-:Y:S02]  /*08b0*/  HADD2.F32 R65, -RZ, R32.reuse.H0_H0 ;  /* 0x20000020ff417230 */ /* 0x108fe40000004100 */
[----:B------:R-:W-:Y:S02]  /*08c0*/  HADD2.F32 R69, -RZ, R32.H1_H1 ;  /* 0x30000020ff457230 */ /* 0x000fe40000004100 */
[----:B------:R-:W-:-:S02]  /*08d0*/  HADD2.F32 R32, -RZ, R33.H0_H0 ;  /* 0x20000021ff207230 */ /* 0x000fc40000004100 */
[----:B------:R-:W-:Y:S02]  /*08e0*/  HADD2.F32 R64, -RZ, R34.H0_H0 ;  /* 0x20000022ff407230 */ /* 0x000fe40000004100 */
[--C-:B------:R-:W-:Y:S02]  /*08f0*/  HADD2.F32 R71, -RZ, R35.reuse.H0_H0 ;  /* 0x20000023ff477230 */ /* 0x100fe40000004100 */
[----:B------:R-:W-:Y:S01]  /*0900*/  HADD2.F32 R68, -RZ, R35.H1_H1 ;  /* 0x30000023ff447230 */ /* 0x000fe20000004100 */
[----:B------:R-:W-:Y:S01]  /*0910*/  IMAD.MOV.U32 R35, RZ, RZ, RZ ;  /* 0x000000ffff237224 */ /* 0x000fe200078e00ff */
[--C-:B------:R-:W-:Y:S02]  /*0920*/  HADD2.F32 R42, -RZ, R21.reuse.H0_H0 ;  /* 0x20000015ff2a7230 */ /* 0x100fe40000004100 */
[----:B------:R-:W-:Y:S02]  /*0930*/  HADD2.F32 R45, -RZ, R21.H1_H1 ;  /* 0x30000015ff2d7230 */ /* 0x000fe40000004100 */
[----:B------:R-:W-:-:S02]  /*0940*/  HADD2.F32 R44, -RZ, R22.H0_H0 ;  /* 0x20000016ff2c7230 */ /* 0x000fc40000004100 */
[----:B------:R-:W-:Y:S02]  /*0950*/  HADD2.F32 R47, -RZ, R22.H1_H1 ;  /* 0x30000016ff2f7230 */ /* 0x000fe40000004100 */
[--C-:B------:R-:W-:Y:S02]  /*0960*/  HADD2.F32 R46, -RZ, R23.reuse.H0_H0 ;  /* 0x20000017ff2e7230 */ /* 0x100fe40000004100 */
[----:B------:R-:W-:Y:S02]  /*0970*/  HADD2.F32 R49, -RZ, R23.H1_H1 ;  /* 0x30000017ff317230 */ /* 0x000fe40000004100 */
[--C-:B----4-:R-:W-:Y:S02]  /*0980*/  HADD2.F32 R48, -RZ, R24.reuse.H0_H0 ;  /* 0x20000018ff307230 */ /* 0x110fe40000004100 */
        /* <DEDUP_REMOVED lines=15> */
[----:B------:R-:W-:Y:S02]  /*0a80*/  HADD2.F32 R33, -RZ, R33.H1_H1 ;  /* 0x30000021ff217230 */ /* 0x000fe40000004100 */
[----:B------:R-:W-:Y:S02]  /*0a90*/  HADD2.F32 R34, -RZ, R34.H1_H1 ;  /* 0x30000022ff227230 */ /* 0x000fe40000004100 */
.L_x_2864:
[----:B------:R-:W-:Y:S01]  /*0aa0*/  ISETP.NE.U32.AND P1, PT, RZ, c[0x0][0x1c0], PT ;  /* 0x00007000ff007a0c */ /* 0x000fe20003f25070 */
[----:B------:R-:W-:Y:S01]  /*0ab0*/  IMAD R24, R13, c[0x0][0x168], RZ ;  /* 0x00005a000d187a24 */ /* 0x000fe200078e02ff */
[----:B------:R-:W-:Y:S02]  /*0ac0*/  ISETP.NE.U32.AND P0, PT, RZ, c[0x0][0x180], PT ;  /* 0x00006000ff007a0c */ /* 0x000fe40003f05070 */
[----:B------:R-:W-:Y:S02]  /*0ad0*/  ISETP.NE.AND.EX P1, PT, RZ, c[0x0][0x1c4], PT, P1 ;  /* 0x00007100ff007a0c */ /* 0x000fe40003f25310 */
[----:B------:R-:W-:-:S02]  /*0ae0*/  ISETP.NE.AND.EX P0, PT, RZ, c[0x0][0x184], PT, P0 ;  /* 0x00006100ff007a0c */ /* 0x000fc40003f05300 */
[----:B------:R-:W-:Y:S02]  /*0af0*/  SHF.R.S32.HI R25, RZ, 0x1f, R24 ;  /* 0x0000001fff197819 */ /* 0x000fe40000011418 */
[----:B------:R-:W-:Y:S02]  /*0b00*/  MOV R83, 0x10 ;  /* 0x0000001000537802 */ /* 0x000fe40000000f00 */
        /* <DEDUP_REMOVED lines=13> */
[----:B------:R-:W-:Y:S01]  /*0be0*/  IADD3 R72, R73, 0x1, RZ ;  /* 0x0000000149487810 */ /* 0x000fe20007ffe0ff */
[----:B--2---:R-:W-:-:S09]  /*0bf0*/  @P1 HADD2.F32 R29, -RZ, R74.H0_H0 ;  /* 0x2000004aff1d1230 */ /* 0x004fd20000004100 */
        /* <DEDUP_REMOVED lines=9> */
.L_x_2750:
[----:B0-----:R-:W-:Y:S02]  /*0c90*/  IMAD.MOV.U32 R70, RZ, RZ, R38 ;  /* 0x000000ffff467224 */ /* 0x001fe400078e0026 */
.L_x_2751:
[----:B------:R-:W-:Y:S05]  /*0ca0*/  BSYNC B1 ;  /* 0x0000000000017941 */ /* 0x000fea0003800000 */
.L_x_2749:
        /* <DEDUP_REMOVED lines=16> */
.L_x_2755:
[----:B------:R-:W-:Y:S05]  /*0db0*/  BSYNC B2 ;  /* 0x0000000000027941 */ /* 0x000fea0003800000 */
.L_x_2754:
        /* <DEDUP_REMOVED lines=43> */
.L_x_2753:
[----:B------:R-:W-:Y:S05]  /*1070*/  BSYNC B1 ;  /* 0x0000000000017941 */ /* 0x000fea0003800000 */
.L_x_2752:
        /* <DEDUP_REMOVED lines=24> */
.L_x_2757:
[----:B------:R-:W-:Y:S02]  /*1200*/  MOV R31, R38 ;  /* 0x00000026001f7202 */ /* 0x000fe40000000f00 */
.L_x_2758:
[----:B------:R-:W-:Y:S05]  /*1210*/  BSYNC B1 ;  /* 0x0000000000017941 */ /* 0x000fea0003800000 */
.L_x_2756:
        /* <DEDUP_REMOVED lines=16> */
.L_x_2762:
[----:B------:R-:W-:Y:S05]  /*1320*/  BSYNC B2 ;  /* 0x0000000000027941 */ /* 0x000fea0003800000 */
.L_x_2761:
        /* <DEDUP_REMOVED lines=43> */
.L_x_2760:
[----:B------:R-:W-:Y:S05]  /*15e0*/  BSYNC B1 ;  /* 0x0000000000017941 */ /* 0x000fea0003800000 */
.L_x_2759:
[----:B------:R-:W0:Y:S01]  /*15f0*/  I2F.U32 R31, R31 ;  /* 0x0000001f001f7306 */ /* 0x000e220000201000 */
[----:B------:R-:W-:Y:S01]  /*1600*/  HADD2.F32 R72, -RZ, R24.H1_H1 ;  /* 0x30000018ff487230 */ /* 0x000fe20000004100 */
[----:B------:R-:W-:Y:S04]  /*1610*/  BSSY B1, `(.L_x_2763) ;  /* 0x0000016000017945 */ /* 0x000fe80003800000 */
[----:B------:R-:W-:-:S04]  /*1620*/  FMUL.FTZ R72, R72, R29 ;  /* 0x0000001d48487220 */ /* 0x000fc80000410000 */
[----:B------:R-:W-:Y:S02]  /*1630*/  FMUL.FTZ R72, R72, c[0x0][0x1e8] ;  /* 0x00007a0048487a20 */ /* 0x000fe40000410000 */
[----:B0-----:R-:W-:-:S05]  /*1640*/  FFMA.FTZ R24, R31, R28, 1.1641532182693481445e-10 ;  /* 0x2f0000001f187423 */ /* 0x001fca000001001c */
[----:B------:R-:W-:Y:S01]  /*1650*/  FSETP.GTU.FTZ.AND P1, PT, R24, c[0x0][0x1e4], PT ;  /* 0x0000790018007a0b */ /* 0x000fe20003f3c000 */
[----:B------:R-:W-:-:S03]  /*1660*/  @P0 HADD2.F32 R24, -RZ, R20.H1_H1 ;  /* 0x30000014ff180230 */ /* 0x000fc60000004100 */
[----:B------:R-:W-:Y:S02]  /*1670*/  P2R R78, PR, RZ, 0x2 ;  /* 0x00000002ff4e7803 */ /* 0x000fe40000000000 */
[----:B------:R-:W-:Y:S02]  /*1680*/  FSEL R72, R72, RZ, !P1 ;  /* 0x000000ff48487208 */ /* 0x000fe40004800000 */
        /* <DEDUP_REMOVED lines=13> */
.L_x_2764:
[----:B------:R-:W-:Y:S02]  /*1760*/  MOV R24, R38 ;  /* 0x0000002600187202 */ /* 0x000fe40000000f00 */
.L_x_2765:
[----:B------:R-:W-:Y:S05]  /*1770*/  BSYNC B1 ;  /* 0x0000000000017941 */ /* 0x000fea0003800000 */
.L_x_2763:
        /* <DEDUP_REMOVED lines=16> */
.L_x_2769:
[----:B------:R-:W-:Y:S05]  /*1880*/  BSYNC B2 ;  /* 0x0000000000027941 */ /* 0x000fea0003800000 */
.L_x_2768:
        /* <DEDUP_REMOVED lines=43> */
.L_x_2767:
[----:B------:R-:W-:Y:S05]  /*1b40*/  BSYNC B1 ;  /* 0x0000000000017941 */ /* 0x000fea0003800000 */
.L_x_2766:
        /* <DEDUP_REMOVED lines=10> */
[----:B------:R-:W-:-:S04]  /*1bf0*/  @P0 HADD2.F32 R74, -RZ, R21.H0_H0 ;  /* 0x20000015ff4a0230 */ /* 0x000fc80000004100 */
[----:B------:R-:W-:-:S04]  /*1c00*/  FMUL.FTZ R31, R42, R31 ;  /* 0x0000001f2a1f7220 */ /* 0x000fc80000410000 */
        /* <DEDUP_REMOVED lines=10> */
.L_x_2771:
[----:B------:R-:W-:Y:S02]  /*1cb0*/  MOV R24, R38 ;  /* 0x0000002600187202 */ /* 0x000fe40000000f00 */
.L_x_2772:
[----:B------:R-:W-:Y:S05]  /*1cc0*/  BSYNC B1 ;  /* 0x0000000000017941 */ /* 0x000fea0003800000 */
.L_x_2770:
        /* <DEDUP_REMOVED lines=16> */
.L_x_2776:
[----:B------:R-:W-:Y:S05]  /*1dd0*/  BSYNC B2 ;  /* 0x0000000000027941 */ /* 0x000fea0003800000 */
.L_x_2775:
        /* <DEDUP_REMOVED lines=43> */
.L_x_2774:
[----:B------:R-:W-:Y:S05]  /*2090*/  BSYNC B1 ;  /* 0x0000000000017941 */ /* 0x000fea0003800000 */
.L_x_2773:
        /* <DEDUP_REMOVED lines=22> */
.L_x_2778:
[----:B------:R-:W-:Y:S02]  /*2200*/  MOV R77, R38 ;  /* 0x00000026004d7202 */ /* 0x000fe40000000f00 */
.L_x_2779:
[----:B------:R-:W-:Y:S05]  /*2210*/  BSYNC B1 ;  /* 0x0000000000017941 */ /* 0x000fea0003800000 */
.L_x_2777:
        /* <DEDUP_REMOVED lines=16> */
.L_x_2783:
[----:B------:R-:W-:Y:S05]  /*2320*/  BSYNC B2 ;  /* 0x0000000000027941 */ /* 0x000fea0003800000 */
.L_x_2782:
        /* <DEDUP_REMOVED lines=43> */
.L_x_2781:
[----:B------:R-:W-:Y:S05]  /*25e0*/  BSYNC B1 ;  /* 0x0000000000017941 */ /* 0x000fea0003800000 */
.L_x_2780:
        /* <DEDUP_REMOVED lines=22> */
.L_x_2785:
[----:B------:R-:W-:Y:S02]  /*2750*/  MOV R77, R38 ;  /* 0x00000026004d7202 */ /* 0x000fe40000000f00 */
.L_x_2786:
[----:B------:R-:W-:Y:S05]  /*2760*/  BSYNC B1 ;  /* 0x0000000000017941 */ /* 0x000fea0003800000 */
.L_x_2784:
        /* <DEDUP_REMOVED lines=16> */
.L_x_2790:
[----:B------:R-:W-:Y:S05]  /*2870*/  BSYNC B2 ;  /* 0x0000000000027941 */ /* 0x000fea0003800000 */
.L_x_2789:
        /* <DEDUP_REMOVED lines=43> */
.L_x_2788:
[----:B------:R-:W-:Y:S05]  /*2b30*/  BSYNC B1 ;  /* 0x0000000000017941 */ /* 0x000fea0003800000 */
.L_x_2787:
        /* <DEDUP_REMOVED lines=22> */
.L_x_2792:
[----:B------:R-:W-:Y:S02]  /*2ca0*/  MOV R26, R38 ;  /* 0x00000026001a7202 */ /* 0x000fe40000000f00 */
.L_x_2793:
[----:B------:R-:W-:Y:S05]  /*2cb0*/  BSYNC B1 ;  /* 0x0000000000017941 */ /* 0x000fea0003800000 */
.L_x_2791:
        /* <DEDUP_REMOVED lines=16> */
.L_x_2797:
[----:B------:R-:W-:Y:S05]  /*2dc0*/  BSYNC B2 ;  /* 0x0000000000027941 */ /* 0x000fea0003800000 */
.L_x_2796:
        /* <DEDUP_REMOVED lines=43> */
.L_x_2795:
[----:B------:R-:W-:Y:S05]  /*3080*/  BSYNC B1 ;  /* 0x0000000000017941 */ /* 0x000fea0003800000 */
.L_x_2794:
[----:B------:R-:W0:Y:S01]  /*3090*/  I2F.U32 R73, R26 ;  /* 0x0000001a00497306 */ /* 0x000e220000201000 */
[----:B------:R-:W-:Y:S01]  /*30a0*/  HADD2.F32 R24, -RZ, R27.H0_H0 ;  /* 0x2000001bff187230 */ /* 0x000fe20000004100 */
        /* <DEDUP_REMOVED lines=20> */
.L_x_2799:
[----:B------:R-:W-:Y:S02]  /*31f0*/  MOV R26, R38 ;  /* 0x00000026001a7202 */ /* 0x000fe40000000f00 */
.L_x_2800:
[----:B------:R-:W-:Y:S05]  /*3200*/  BSYNC B1 ;  /* 0x0000000000017941 */ /* 0x000fea0003800000 */
.L_x_2798:
        /* <DEDUP_REMOVED lines=18> */
.L_x_2804:
[----:B------:R-:W-:Y:S05]  /*3330*/  BSYNC B2 ;  /* 0x0000000000027941 */ /* 0x000fea0003800000 */
.L_x_2803:
        /* <DEDUP_REMOVED lines=43> */
.L_x_2802:
[----:B------:R-:W-:Y:S05]  /*35f0*/  BSYNC B1 ;  /* 0x0000000000017941 */ /* 0x000fea0003800000 */
.L_x_2801:
[----:B------:R-:W0:Y:S01]  /*3600*/  I2F.U32 R25, R26 ;  /* 0x0000001a00197306 */ /* 0x000e220000201000 */
[----:B------:R-:W-:Y:S01]  /*3610*/  HADD2.F32 R24, -RZ, R27.H1_H1 ;  /* 0x3000001bff187230 */ /* 0x000fe20000004100 */
[----:B------:R-:W-:Y:S02]  /*3620*/  SHF.L.U32 R72, R86, 0x4, RZ ;  /* 0x0000000456487819 */ /* 0x000fe400000006ff */
[----:B------:R-:W-:Y:S02]  /*3630*/  ISETP.NE.AND P6, PT, R70, RZ, PT ;  /* 0x000000ff4600720c */ /* 0x000fe40003fc5270 */
[----:B------:R-:W-:Y:S01]  /*3640*/  SEL R82, RZ, 0x10000, P5 ;  /* 0x00010000ff527807 */ /* 0x000fe20002800000 */
[----:B------:R-:W-:Y:S01]  /*3650*/  FMUL.FTZ R24, R24, R29 ;  /* 0x0000001d18187220 */ /* 0x000fe20000410000 */
[----:B------:R-:W-:Y:S02]  /*3660*/  SHF.R.U32.HI R70, RZ, 0x1c, R86 ;  /* 0x0000001cff467819 */ /* 0x000fe40000011656 */
[----:B------:R-:W-:Y:S01]  /*3670*/  IADD3 R80, P5, R72, c[0x0][0x188], RZ ;  /* 0x0000620048507a10 */ /* 0x000fe20007fbe0ff */
[----:B------:R-:W-:Y:S01]  /*3680*/  FMUL.FTZ R24, R24, c[0x0][0x1e8] ;  /* 0x00007a0018187a20 */ /* 0x000fe20000410000 */
[----:B------:R-:W-:-:S02]  /*3690*/  SEL R85, RZ, 0x100, P4 ;  /* 0x00000100ff557807 */ /* 0x000fc40002000000 */
[----:B------:R-:W-:Y:S01]  /*36a0*/  IADD3.X R81, R70, c[0x0][0x18c], RZ, P5, !PT ;  /* 0x0000630046517a10 */ /* 0x000fe20002ffe4ff */
[----:B0-----:R-:W-:Y:S01]  /*36b0*/  FFMA.FTZ R25, R25, R28, 1.1641532182693481445e-10 ;  /* 0x2f00000019197423 */ /* 0x001fe2000001001c */
[----:B------:R-:W-:Y:S02]  /*36c0*/  SEL R90, RZ, 0x1, P2 ;  /* 0x00000001ff5a7807 */ /* 0x000fe40001000000 */
[----:B------:R-:W-:Y:S02]  /*36d0*/  SEL R88, RZ, 0x1, P1 ;  /* 0x00000001ff587807 */ /* 0x000fe40000800000 */
[----:B------:R-:W-:Y:S01]  /*36e0*/  FSETP.GTU.FTZ.AND P5, PT, R25, c[0x0][0x1e4], PT ;  /* 0x0000790019007a0b */ /* 0x000fe20003fbc000 */
[----:B------:R-:W-:Y:S01]  /*36f0*/  @P0 HADD2.F32 R25, -RZ, R23.H1_H1 ;  /* 0x30000017ff190230 */ /* 0x000fe20000004100 */
[----:B------:R-:W-:Y:S01]  /*3700*/  IMAD.WIDE.U32 R90, R90, 0x1000000, RZ ;  /* 0x010000005a5a7825 */ /* 0x000fe200078e00ff */
[----:B------:R-:W-:Y:S02]  /*3710*/  SEL R87, RZ, 0x1, P3 ;  /* 0x00000001ff577807 */ /* 0x000fe40001800000 */
[----:B------:R-:W-:Y:S01]  /*3720*/  FSEL R24, R24, RZ, !P5 ;  /* 0x000000ff18187208 */ /* 0x000fe20006800000 */
[----:B------:R-:W-:Y:S01]  /*3730*/  IMAD.WIDE.U32 R88, R88, 0x10000, RZ ;  /* 0x0001000058587825 */ /* 0x000fe200078e00ff */
[----:B------:R-:W-:-:S02]  /*3740*/  SEL R84, RZ, 0x1000000, P5 ;  /* 0x01000000ff547807 */ /* 0x000fc40002800000 */
[----:B------:R-:W-:Y:S01]  /*3750*/  ISETP.NE.AND P5, PT, R78, RZ, PT ;  /* 0x000000ff4e00720c */ /* 0x000fe20003fa5270 */
[----:B------:R-:W-:Y:S01]  /*3760*/  FMUL.FTZ R78, R49, R24 ;  /* 0x00000018314e7220 */ /* 0x000fe20000410000 */
[----:B------:R-:W-:Y:S02]  /*3770*/  LOP3.LUT R82, R85, R84, R82, 0xfe, !PT ;  /* 0x0000005455527212 */ /* 0x000fe400078efe52 */
[----:B------:R-:W-:Y:S01]  /*3780*/  SEL R84, RZ, 0x1, P5 ;  /* 0x00000001ff547807 */ /* 0x000fe20002800000 */
[----:B------:R-:W-:Y:S01]  /*3790*/  @P0 FADD.FTZ R78, R78, R25 ;  /* 0x000000194e4e0221 */ /* 0x000fe20000010000 */
[----:B------:R-:W-:Y:S02]  /*37a0*/  F2FP.PACK_AB R26, R79, R74 ;  /* 0x0000004a4f1a723e */ /* 0x000fe400000000ff */
[----:B------:R-:W-:Y:S01]  /*37b0*/  F2FP.PACK_AB R25, R76, R31 ;  /* 0x0000001f4c19723e */ /* 0x000fe200000000ff */
[----:B------:R-:W-:Y:S01]  /*37c0*/  IMAD.WIDE.U32 R84, R84, 0x100, RZ ;  /* 0x0000010054547825 */ /* 0x000fe200078e00ff */
[----:B------:R-:W-:-:S02]  /*37d0*/  F2FP.PACK_AB R24, R75, R30 ;  /* 0x0000001e4b18723e */ /* 0x000fc400000000ff */
[----:B------:R-:W-:Y:S02]  /*37e0*/  F2FP.PACK_AB R27, R78, R77 ;  /* 0x0000004d4e1b723e */ /* 0x000fe400000000ff */
[----:B------:R-:W-:Y:S02]  /*37f0*/  LOP3.LUT R87, R91, R82, R87, 0xfe, !PT ;  /* 0x000000525b577212 */ /* 0x000fe400078efe57 */
[----:B------:R-:W-:Y:S01]  /*3800*/  LOP3.LUT R90, R84, R90, R88, 0xfe, !PT ;  /* 0x0000005a545a7212 */ /* 0x000fe200078efe58 */
[----:B------:R0:W-:Y:S01]  /*3810*/  STG.E.128 [R80.64], R24 ;  /* 0x0000001850007986 */ /* 0x0001e2000c101d06 */
[C---:B------:R-:W-:Y:S02]  /*3820*/  LEA R84, P1, R86.reuse, c[0x0][0x190], 0x3 ;  /* 0x0000640056547a11 */ /* 0x040fe400078218ff */
[----:B------:R-:W-:Y:S02]  /*3830*/  IADD3 R82, R86, 0x20, RZ ;  /* 0x0000002056527810 */ /* 0x000fe40007ffe0ff */
[----:B------:R-:W-:-:S02]  /*3840*/  LOP3.LUT R87, R85, R87, R89, 0xfe, !PT ;  /* 0x0000005755577212 */ /* 0x000fc400078efe59 */
        /* <DEDUP_REMOVED lines=21> */
.L_x_2806:
[----:B0-----:R-:W-:Y:S02]  /*39a0*/  IMAD.MOV.U32 R83, RZ, RZ, R38 ;  /* 0x000000ffff537224 */ /* 0x001fe400078e0026 */
.L_x_2807:
[----:B------:R-:W-:Y:S05]  /*39b0*/  BSYNC B1 ;  /* 0x0000000000017941 */ /* 0x000fea0003800000 */
.L_x_2805:
        /* <DEDUP_REMOVED lines=16> */
.L_x_2811:
[----:B------:R-:W-:Y:S05]  /*3ac0*/  BSYNC B2 ;  /* 0x0000000000027941 */ /* 0x000fea0003800000 */
.L_x_2810:
        /* <DEDUP_REMOVED lines=43> */
.L_x_2809:
[----:B------:R-:W-:Y:S05]  /*3d80*/  BSYNC B1 ;  /* 0x0000000000017941 */ /* 0x000fea0003800000 */
.L_x_2808:
[----:B------:R-:W0:Y:S01]  /*3d90*/  I2F.U32 R73, R83 ;  /* 0x0000005300497306 */ /* 0x000e220000201000 */
[----:B-----5:R-:W-:Y:S01]  /*3da0*/  HADD2.F32 R80, -RZ, R24.H0_H0 ;  /* 0x20000018ff507230 */ /* 0x020fe20000004100 */
[----:B------:R-:W-:Y:S01]  /*3db0*/  BSSY B1, `(.L_x_2812) ;  /* 0x0000016000017945 */ /* 0x000fe20003800000 */
[----:B------:R-:W-:-:S03]  /*3dc0*/  @P0 HADD2.F32 R84, -RZ, R20.H0_H0 ;  /* 0x20000014ff540230 */ /* 0x000fc60000004100 */
[----:B------:R-:W-:-:S04]  /*3dd0*/  FMUL.FTZ R80, R80, R29 ;  /* 0x0000001d50507220 */ /* 0x000fc80000410000 */
[----:B------:R-:W-:Y:S02]  /*3de0*/  FMUL.FTZ R80, R80, c[0x0][0x1e8] ;  /* 0x00007a0050507a20 */ /* 0x000fe40000410000 */
[----:B0-----:R-:W-:-:S05]  /*3df0*/  FFMA.FTZ R73, R73, R28, 1.1641532182693481445e-10 ;  /* 0x2f00000049497423 */ /* 0x001fca000001001c */
[----:B------:R-:W-:-:S04]  /*3e00*/  FSETP.GTU.FTZ.AND P1, PT, R73, c[0x0][0x1e4], PT ;  /* 0x0000790049007a0b */ /* 0x000fc80003f3c000 */
[----:B------:R-:W-:Y:S02]  /*3e10*/  P2R R91, PR, RZ, 0x2 ;  /* 0x00000002ff5b7803 */ /* 0x000fe40000000000 */
[----:B------:R-:W-:Y:S02]  /*3e20*/  FSEL R81, R80, RZ, !P1 ;  /* 0x000000ff50517208 */ /* 0x000fe40004800000 */
[C---:B------:R-:W-:Y:S02]  /*3e30*/  ISETP.NE.AND P1, PT, R88.reuse, 0x1, PT ;  /* 0x000000015800780c */ /* 0x040fe40003f25270 */
[----:B------:R-:W-:Y:S01]  /*3e40*/  IADD3 R80, R88, 0x1, RZ ;  /* 0x0000000158507810 */ /* 0x000fe20007ffe0ff */
        /* <DEDUP_REMOVED lines=11> */
.L_x_2813:
[----:B------:R-:W-:Y:S02]  /*3f00*/  MOV R73, R38 ;  /* 0x0000002600497202 */ /* 0x000fe40000000f00 */
.L_x_2814:
[----:B------:R-:W-:Y:S05]  /*3f10*/  BSYNC B1 ;  /* 0x0000000000017941 */ /* 0x000fea0003800000 */
.L_x_2812:
        /* <DEDUP_REMOVED lines=16> */
.L_x_2818:
[----:B------:R-:W-:Y:S05]  /*4020*/  BSYNC B2 ;  /* 0x0000000000027941 */ /* 0x000fea0003800000 */
.L_x_2817:
        /* <DEDUP_REMOVED lines=43> */
.L_x_2816:
[----:B------:R-:W-:Y:S05]  /*42e0*/  BSYNC B1 ;  /* 0x0000000000017941 */ /* 0x000fea0003800000 */
.L_x_2815:
[----:B------:R-:W0:Y:S01]  /*42f0*/  I2F.U32 R73, R73 ;  /* 0x0000004900497306 */ /* 0x000e220000201000 */
[----:B------:R-:W-:Y:S01]  /*4300*/  HADD2.F32 R84, -RZ, R24.H1_H1 ;  /* 0x30000018ff547230 */ /* 0x000fe20000004100 */
[----:B------:R-:W-:Y:S01]  /*4310*/  BSSY B1, `(.L_x_2819) ;  /* 0x0000016000017945 */ /* 0x000fe20003800000 */
[----:B------:R-:W-:Y:S01]  /*4320*/  @P0 HADD2.F32 R87, -RZ, R20.H1_H1 ;  /* 0x30000014ff570230 */ /* 0x000fe20000004100 */
[----:B------:R-:W-:Y:S02]  /*4330*/  IADD3 R83, R80, 0x1, RZ ;  /* 0x0000000150537810 */ /* 0x000fe40007ffe0ff */
[----:B------:R-:W-:-:S04]  /*4340*/  FMUL.FTZ R84, R84, R29 ;  /* 0x0000001d54547220 */ /* 0x000fc80000410000 */
[----:B------:R-:W-:Y:S02]  /*4350*/  FMUL.FTZ R84, R84, c[0x0][0x1e8] ;  /* 0x00007a0054547a20 */ /* 0x000fe40000410000 */
[----:B0-----:R-:W-:-:S05]  /*4360*/  FFMA.FTZ R24, R73, R28, 1.1641532182693481445e-10 ;  /* 0x2f00000049187423 */ /* 0x001fca000001001c */
[----:B------:R-:W-:-:S04]  /*4370*/  FSETP.GTU.FTZ.AND P1, PT, R24, c[0x0][0x1e4], PT ;  /* 0x0000790018007a0b */ /* 0x000fc80003f3c000 */
        /* <DEDUP_REMOVED lines=14> */
.L_x_2820:
[----:B------:R-:W-:Y:S02]  /*4460*/  IMAD.MOV.U32 R24, RZ, RZ, R38 ;  /* 0x000000ffff187224 */ /* 0x000fe400078e0026 */
.L_x_2821:
[----:B------:R-:W-:Y:S05]  /*4470*/  BSYNC B1 ;  /* 0x0000000000017941 */ /* 0x000fea0003800000 */
.L_x_2819:
        /* <DEDUP_REMOVED lines=16> */
.L_x_2825:
[----:B------:R-:W-:Y:S05]  /*4580*/  BSYNC B2 ;  /* 0x0000000000027941 */ /* 0x000fea0003800000 */
.L_x_2824:
        /* <DEDUP_REMOVED lines=11> */
[----:B------:R-:W-:Y:S01]  /*4640*/  IMAD.WIDE.U32 R92, R83, -0x326172a9, RZ ;  /* 0xcd9e8d57535c7825 */ /* 0x000fe200078e00ff */
[----:B------:R-:W-:-:S04]  /*4650*/  HFMA2.MMA R83, -RZ, RZ, 0, 0 ;  /* 0x00000000ff537435 */ /* 0x000fc800000001ff */
        /* <DEDUP_REMOVED lines=30> */
.L_x_2823:
[----:B------:R-:W-:Y:S05]  /*4840*/  BSYNC B1 ;  /* 0x0000000000017941 */ /* 0x000fea0003800000 */
.L_x_2822:
        /* <DEDUP_REMOVED lines=22> */
.L_x_2827:
[----:B------:R-:W-:Y:S02]  /*49b0*/  MOV R24, R38 ;  /* 0x0000002600187202 */ /* 0x000fe40000000f00 */
.L_x_2828:
[----:B------:R-:W-:Y:S05]  /*49c0*/  BSYNC B1 ;  /* 0x0000000000017941 */ /* 0x000fea0003800000 */
.L_x_2826:
        /* <DEDUP_REMOVED lines=16> */
.L_x_2832:
[----:B------:R-:W-:Y:S05]  /*4ad0*/  BSYNC B2 ;  /* 0x0000000000027941 */ /* 0x000fea0003800000 */
.L_x_2831:
        /* <DEDUP_REMOVED lines=43> */
.L_x_2830:
[----:B------:R-:W-:Y:S05]  /*4d90*/  BSYNC B1 ;  /* 0x0000000000017941 */ /* 0x000fea0003800000 */
.L_x_2829:
        /* <DEDUP_REMOVED lines=22> */
.L_x_2834:
[----:B------:R-:W-:Y:S02]  /*4f00*/  IMAD.MOV.U32 R73, RZ, RZ, R38 ;  /* 0x000000ffff497224 */ /* 0x000fe400078e0026 */
.L_x_2835:
[----:B------:R-:W-:Y:S05]  /*4f10*/  BSYNC B1 ;  /* 0x0000000000017941 */ /* 0x000fea0003800000 */
.L_x_2833:
        /* <DEDUP_REMOVED lines=16> */
.L_x_2839:
[----:B------:R-:W-:Y:S05]  /*5020*/  BSYNC B2 ;  /* 0x0000000000027941 */ /* 0x000fea0003800000 */
.L_x_2838:
        /* <DEDUP_REMOVED lines=43> */
.L_x_2837:
[----:B------:R-:W-:Y:S05]  /*52e0*/  BSYNC B1 ;  /* 0x0000000000017941 */ /* 0x000fea0003800000 */
.L_x_2836:
        /* <DEDUP_REMOVED lines=22> */
.L_x_2841:
[----:B------:R-:W-:Y:S02]  /*5450*/  MOV R73, R38 ;  /* 0x0000002600497202 */ /* 0x000fe40000000f00 */
.L_x_2842:
[----:B------:R-:W-:Y:S05]  /*5460*/  BSYNC B1 ;  /* 0x0000000000017941 */ /* 0x000fea0003800000 */
.L_x_2840:
        /* <DEDUP_REMOVED lines=16> */
.L_x_2846:
[----:B------:R-:W-:Y:S05]  /*5570*/  BSYNC B2 ;  /* 0x0000000000027941 */ /* 0x000fea0003800000 */
.L_x_2845:
        /* <DEDUP_REMOVED lines=43> */
.L_x_2844:
[----:B------:R-:W-:Y:S05]  /*5830*/  BSYNC B1 ;  /* 0x0000000000017941 */ /* 0x000fea0003800000 */
.L_x_2843:
        /* <DEDUP_REMOVED lines=22> */
.L_x_2848:
[----:B------:R-:W-:Y:S02]  /*59a0*/  IMAD.MOV.U32 R26, RZ, RZ, R38 ;  /* 0x000000ffff1a7224 */ /* 0x000fe400078e0026 */
.L_x_2849:
[----:B------:R-:W-:Y:S05]  /*59b0*/  BSYNC B1 ;  /* 0x0000000000017941 */ /* 0x000fea0003800000 */
.L_x_2847:
        /* <DEDUP_REMOVED lines=16> */
.L_x_2853:
[----:B------:R-:W-:Y:S05]  /*5ac0*/  BSYNC B2 ;  /* 0x0000000000027941 */ /* 0x000fea0003800000 */
.L_x_2852:
[----:B------:R-:W-:Y:S01]  /*5ad0*/  LOP3.LUT R38, R24, UR5, R35, 0x96, !PT ;  /* 0x0000000518267c12 */ /* 0x000fe2000f8e9623 */
[----:B------:R-:W-:-:S04]  /*5ae0*/  IMAD.HI.U32 R24, R12, -0x326172a9, RZ ;  /* 0xcd9e8d570c187827 */ /* 0x000fc800078e00ff */
        /* <DEDUP_REMOVED lines=41> */
.L_x_2851:
[----:B------:R-:W-:Y:S05]  /*5d80*/  BSYNC B1 ;  /* 0x0000000000017941 */ /* 0x000fea0003800000 */
.L_x_2850:
        /* <DEDUP_REMOVED lines=9> */
[----:B------:R-:W-:-:S05]  /*5e20*/  FSEL R25, R80, RZ, !P5 ;  /* 0x000000ff50197208 */ /* 0x000fca0006800000 */
[----:B------:R-:W-:Y:S01]  /*5e30*/  FMUL.FTZ R88, R54, R25 ;  /* 0x0000001936587220 */ /* 0x000fe20000410000 */
[----:B------:R-:W-:-:S05]  /*5e40*/  @P0 HADD2.F32 R25, -RZ, R23.H0_H0 ;  /* 0x20000017ff190230 */ /* 0x000fca0000004100 */
        /* <DEDUP_REMOVED lines=10> */
.L_x_2855:
[----:B------:R-:W-:Y:S02]  /*5ef0*/  MOV R26, R38 ;  /* 0x00000026001a7202 */ /* 0x000fe40000000f00 */
.L_x_2856:
[----:B------:R-:W-:Y:S05]  /*5f00*/  BSYNC B1 ;  /* 0x0000000000017941 */ /* 0x000fea0003800000 */
.L_x_2854:
        /* <DEDUP_REMOVED lines=18> */
.L_x_2860:
[----:B------:R-:W-:Y:S05]  /*6030*/  BSYNC B2 ;  /* 0x0000000000027941 */ /* 0x000fea0003800000 */
.L_x_2859:
        /* <DEDUP_REMOVED lines=43> */
.L_x_2858:
[----:B------:R-:W-:Y:S05]  /*62f0*/  BSYNC B1 ;  /* 0x0000000000017941 */ /* 0x000fea0003800000 */
.L_x_2857:
[----:B------:R0:W1:Y:S01]  /*6300*/  I2F.U32 R25, R26 ;  /* 0x0000001a00197306 */ /* 0x0000620000201000 */
[----:B------:R-:W-:Y:S01]  /*6310*/  HADD2.F32 R24, -RZ, R27.H1_H1 ;  /* 0x3000001bff187230 */ /* 0x000fe20000004100 */
[----:B------:R-:W-:Y:S02]  /*6320*/  SHF.L.U32 R83, R82, 0x4, RZ ;  /* 0x0000000452537819 */ /* 0x000fe400000006ff */
[----:B------:R-:W-:Y:S02]  /*6330*/  SHF.R.U32.HI R80, RZ, 0x1c, R82 ;  /* 0x0000001cff507819 */ /* 0x000fe40000011652 */
[----:B------:R-:W-:Y:S01]  /*6340*/  FMUL.FTZ R24, R24, R29 ;  /* 0x0000001d18187220 */ /* 0x000fe20000410000 */
[----:B------:R-:W-:Y:S02]  /*6350*/  SEL R92, RZ, 0x10000, P5 ;  /* 0x00010000ff5c7807 */ /* 0x000fe40002800000 */
[----:B------:R-:W-:Y:S01]  /*6360*/  ISETP.NE.AND P5, PT, R85, RZ, PT ;  /* 0x000000ff5500720c */ /* 0x000fe20003fa5270 */
[----:B------:R-:W-:Y:S01]  /*6370*/  FMUL.FTZ R24, R24, c[0x0][0x1e8] ;  /* 0x00007a0018187a20 */ /* 0x000fe20000410000 */
[----:B0-----:R-:W-:Y:S01]  /*6380*/  F2FP.PACK_AB R26, R90, R87 ;  /* 0x000000575a1a723e */ /* 0x001fe200000000ff */
[----:B-1----:R-:W-:Y:S01]  /*6390*/  FFMA.FTZ R25, R25, R28, 1.1641532182693481445e-10 ;  /* 0x2f00000019197423 */ /* 0x002fe2000001001c */
[----:B------:R-:W-:-:S04]  /*63a0*/  @P0 HADD2.F32 R28, -RZ, R23.H1_H1 ;  /* 0x30000017ff1c0230 */ /* 0x000fc80000004100 */
[----:B------:R-:W-:Y:S02]  /*63b0*/  FSETP.GTU.FTZ.AND P6, PT, R25, c[0x0][0x1e4], PT ;  /* 0x0000790019007a0b */ /* 0x000fe40003fdc000 */
[----:B------:R-:W-:Y:S02]  /*63c0*/  F2FP.PACK_AB R25, R89, R84 ;  /* 0x000000545919723e */ /* 0x000fe400000000ff */
[----:B------:R-:W-:Y:S02]  /*63d0*/  FSEL R24, R24, RZ, !P6 ;  /* 0x000000ff18187208 */ /* 0x000fe40007000000 */
[----:B------:R-:W-:-:S03]  /*63e0*/  SEL R85, RZ, 0x1000000, P6 ;  /* 0x01000000ff557807 */ /* 0x000fc60003000000 */
[----:B------:R-:W-:Y:S01]  /*63f0*/  FMUL.FTZ R93, R57, R24 ;  /* 0x00000018395d7220 */ /* 0x000fe20000410000 */
[----:B------:R-:W-:-:S03]  /*6400*/  F2FP.PACK_AB R24, R86, R81 ;  /* 0x000000515618723e */ /* 0x000fc600000000ff */
[----:B------:R-:W-:Y:S01]  /*6410*/  @P0 FADD.FTZ R93, R28, R93 ;  /* 0x0000005d1c5d0221 */ /* 0x000fe20000010000 */
[----:B------:R-:W-:-:S04]  /*6420*/  IADD3 R28, P0, R83, c[0x0][0x188], RZ ;  /* 0x00006200531c7a10 */ /* 0x000fc80007f1e0ff */
[----:B------:R-:W-:Y:S02]  /*6430*/  IADD3.X R29, R80, c[0x0][0x18c], RZ, P0, !PT ;  /* 0x00006300501d7a10 */ /* 0x000fe400007fe4ff */
[----:B------:R-:W-:Y:S02]  /*6440*/  ISETP.NE.AND P0, PT, R91, RZ, PT ;  /* 0x000000ff5b00720c */ /* 0x000fe40003f05270 */
[----:B------:R-:W-:Y:S02]  /*6450*/  SEL R91, RZ, 0x100, P4 ;  /* 0x00000100ff5b7807 */ /* 0x000fe40002000000 */
[----:B------:R-:W-:Y:S02]  /*6460*/  F2FP.PACK_AB R27, R93, R88 ;  /* 0x000000585d1b723e */ /* 0x000fe400000000ff */
        /* <DEDUP_REMOVED lines=35> */
.L_x_2865:
        /* <DEDUP_REMOVED lines=52> */
.L_x_2866:
[----:B------:R-:W-:Y:S01]  /*69e0*/  FMUL.FTZ R25, R27, R27 ;  /* 0x0000001b1b197220 */ /* 0x000fe20000410000 */
[----:B------:R-:W-:Y:S01]  /*69f0*/  ISETP.NE.AND P0, PT, RZ, UR8, PT ;  /* 0x00000008ff007c0c */ /* 0x000fe2000bf05270 */
[----:B01----:R-:W-:Y:S01]  /*6a00*/  FADD.FTZ R29, R26, R29 ;  /* 0x0000001d1a1d7221 */ /* 0x003fe20000010000 */
[----:B------:R-:W-:Y:S01]  /*6a10*/  ISETP.NE.AND P1, PT, R14, RZ, PT ;  /* 0x000000ff0e00720c */ /* 0x000fe20003f25270 */
[----:B------:R-:W-:Y:S01]  /*6a20*/  IMAD.MOV.U32 R24, RZ, RZ, c[0x0][0x1e0] ;  /* 0x00007800ff187624 */ /* 0x000fe200078e00ff */
[----:B------:R-:W-:Y:S01]  /*6a30*/  FSEL R25, R25, RZ, P0 ;  /* 0x000000ff19197208 */ /* 0x000fe20000000000 */
[----:B------:R-:W-:Y:S01]  /*6a40*/  HFMA2.MMA R82, -RZ, RZ, 0, 2.384185791015625e-07 ;  /* 0x00000004ff527435 */ /* 0x000fe200000001ff */
        /* <DEDUP_REMOVED lines=14> */
[C---:B0-----:R-:W-:Y:S02]  /*6b30*/  FMUL.FTZ R74, R85.reuse, R74 ;  /* 0x0000004a554a7220 */ /* 0x041fe40000410000 */
[C---:B-1----:R-:W-:Y:S02]  /*6b40*/  FADD.FTZ R24, -R26.reuse, R87 ;  /* 0x000000571a187221 */ /* 0x042fe40000010100 */
[----:B------:R-:W-:Y:S02]  /*6b50*/  FMUL.FTZ R100, R85, R100 ;  /* 0x0000006455647220 */ /* 0x000fe40000410000 */
[----:B------:R-:W-:Y:S02]  /*6b60*/  FFMA.FTZ R25, R63, R74, R4 ;  /* 0x0000004a3f197223 */ /* 0x000fe40000010004 */
[----:B------:R-:W-:Y:S02]  /*6b70*/  FADD.FTZ R74, -R26, R93 ;  /* 0x0000005d1a4a7221 */ /* 0x000fe40000010100 */
[----:B------:R-:W-:-:S02]  /*6b80*/  FMUL.FTZ R30, R85, R30 ;  /* 0x0000001e551e7220 */ /* 0x000fc40000410000 */
[----:B------:R-:W-:Y:S02]  /*6b90*/  FFMA.FTZ R100, R60, R100, R5 ;  /* 0x000000643c647223 */ /* 0x000fe40000010005 */
[C---:B------:R-:W-:Y:S02]  /*6ba0*/  FMUL.FTZ R31, R85.reuse, R24 ;  /* 0x00000018551f7220 */ /* 0x040fe40000410000 */
[----:B------:R-:W-:Y:S02]  /*6bb0*/  FADD.FTZ R90, -R26, R90 ;  /* 0x0000005a1a5a7221 */ /* 0x000fe40000010100 */
[C---:B------:R-:W-:Y:S02]  /*6bc0*/  FMUL.FTZ R78, R85.reuse, R78 ;  /* 0x0000004e554e7220 */ /* 0x040fe40000410000 */
[C---:B------:R-:W-:Y:S02]  /*6bd0*/  FMUL.FTZ R88, R85.reuse, R88 ;  /* 0x0000005855587220 */ /* 0x040fe40000410000 */
[----:B------:R-:W-:-:S02]  /*6be0*/  FMUL.FTZ R74, R85, R74 ;  /* 0x0000004a554a7220 */ /* 0x000fc40000410000 */
[C---:B------:R-:W-:Y:S02]  /*6bf0*/  FADD.FTZ R92, -R26.reuse, R77 ;  /* 0x0000004d1a5c7221 */ /* 0x040fe40000010100 */
[C---:B------:R-:W-:Y:S02]  /*6c00*/  FMUL.FTZ R98, R85.reuse, R98 ;  /* 0x0000006255627220 */ /* 0x040fe40000410000 */
[----:B------:R-:W-:Y:S02]  /*6c10*/  FMUL.FTZ R76, R85, R76 ;  /* 0x0000004c554c7220 */ /* 0x000fe40000410000 */
[C---:B------:R-:W-:Y:S02]  /*6c20*/  FADD.FTZ R28, -R26.reuse, R81 ;  /* 0x000000511a1c7221 */ /* 0x040fe40000010100 */
[C---:B------:R-:W-:Y:S02]  /*6c30*/  FADD.FTZ R86, -R26.reuse, R86 ;  /* 0x000000561a567221 */ /* 0x040fe40000010100 */
[----:B------:R-:W-:-:S02]  /*6c40*/  FADD.FTZ R84, -R26, R84 ;  /* 0x000000541a547221 */ /* 0x000fc40000010100 */
[----:B------:R-:W-:Y:S01]  /*6c50*/  FADD.FTZ R96, -R26, R89 ;  /* 0x000000591a607221 */ /* 0x000fe20000010100 */
[----:B------:R-:W-:Y:S01]  /*6c60*/  F2FP.PACK_AB R26, R25, R100 ;  /* 0x00000064191a723e */ /* 0x000fe200000000ff */
[----:B------:R-:W-:Y:S02]  /*6c70*/  FFMA.FTZ R24, R56, R30, R9 ;  /* 0x0000001e38187223 */ /* 0x000fe40000010009 */
[----:B------:R-:W-:Y:S02]  /*6c80*/  FFMA.FTZ R30, R64, R31, R17 ;  /* 0x0000001f401e7223 */ /* 0x000fe40000010011 */
[----:B------:R-:W-:Y:S02]  /*6c90*/  FMUL.FTZ R90, R85, R90 ;  /* 0x0000005a555a7220 */ /* 0x000fe40000410000 */
[----:B------:R-:W-:Y:S02]  /*6ca0*/  FFMA.FTZ R29, R59, R78, R8 ;  /* 0x0000004e3b1d7223 */ /* 0x000fe40000010008 */
[----:B------:R-:W-:-:S02]  /*6cb0*/  FFMA.FTZ R31, R71, R88, R18 ;  /* 0x00000058471f7223 */ /* 0x000fc40000010012 */
[----:B------:R-:W-:Y:S01]  /*6cc0*/  FFMA.FTZ R74, R68, R74, R41 ;  /* 0x0000004a444a7223 */ /* 0x000fe20000010029 */
[----:B------:R-:W-:Y:S01]  /*6cd0*/  F2FP.PACK_AB R24, R29, R24 ;  /* 0x000000181d18723e */ /* 0x000fe200000000ff */
[C---:B------:R-:W-:Y:S02]  /*6ce0*/  FMUL.FTZ R92, R85.reuse, R92 ;  /* 0x0000005c555c7220 */ /* 0x040fe40000410000 */
[----:B------:R-:W-:Y:S01]  /*6cf0*/  FMUL.FTZ R94, R85, R94 ;  /* 0x0000005e555e7220 */ /* 0x000fe20000410000 */
[----:B------:R-:W-:Y:S01]  /*6d00*/  F2FP.PACK_AB R31, R74, R31 ;  /* 0x0000001f4a1f723e */ /* 0x000fe200000000ff */
[----:B------:R-:W-:Y:S01]  /*6d10*/  FFMA.FTZ R25, R58, R98, R7 ;  /* 0x000000623a197223 */ /* 0x000fe20000010007 */
[----:B------:R-:W-:Y:S01]  /*6d20*/  IADD3 R74, P0, R72, c[0x0][0x208], RZ ;  /* 0x00008200484a7a10 */ /* 0x000fe20007f1e0ff */
[----:B------:R-:W-:Y:S02]  /*6d30*/  FFMA.FTZ R76, R61, R76, R6 ;  /* 0x0000004c3d4c7223 */ /* 0x000fe40000010006 */
[----:B------:R-:W-:-:S02]  /*6d40*/  FMUL.FTZ R84, R85, R84 ;  /* 0x0000005455547220 */ /* 0x000fc40000410000 */
[C---:B------:R-:W-:Y:S01]  /*6d50*/  FMUL.FTZ R96, R85.reuse, R96 ;  /* 0x0000006055607220 */ /* 0x040fe20000410000 */
[----:B------:R-:W-:Y:S01]  /*6d60*/  F2FP.PACK_AB R25, R76, R25 ;  /* 0x000000194c19723e */ /* 0x000fe200000000ff */
[----:B------:R-:W-:Y:S01]  /*6d70*/  FMUL.FTZ R28, R85, R28 ;  /* 0x0000001c551c7220 */ /* 0x000fe20000410000 */
[----:B------:R-:W-:Y:S01]  /*6d80*/  IADD3 R76, P2, R83, c[0x0][0x208], RZ ;  /* 0x00008200534c7a10 */ /* 0x000fe20007f5e0ff */
[----:B------:R-:W-:Y:S02]  /*6d90*/  FMUL.FTZ R86, R85, R86 ;  /* 0x0000005655567220 */ /* 0x000fe40000410000 */
[----:B------:R-:W-:Y:S01]  /*6da0*/  FFMA.FTZ R75, R34, R90, R37 ;  /* 0x0000005a224b7223 */ /* 0x000fe20000010025 */
[----:B------:R-:W-:Y:S01]  /*6db0*/  IADD3.X R77, R80, c[0x0][0x20c], RZ, P2, !PT ;  /* 0x00008300504d7a10 */ /* 0x000fe200017fe4ff */
        /* <DEDUP_REMOVED lines=19> */
.L_x_2863:
[----:B------:R-:W-:Y:S05]  /*6ef0*/  BSYNC B0 ;  /* 0x0000000000007941 */ /* 0x000fea0003800000 */
.L_x_2748:
[----:B------:R-:W-:Y:S05]  /*6f00*/  EXIT ;  /* 0x000000000000794d */ /* 0x000fea0003800000 */
.L_x_2861:
[----:B------:R-:W-:Y:S01]  /*6f10*/  IMAD.MOV.U32 R29, RZ, RZ, R27 ;  /* 0x000000ffff1d7224 */ /* 0x000fe200078e001b */
[----:B------:R-:W-:Y:S01]  /*6f20*/  MOV R26, 0x1 ;  /* 0x00000001001a7802 */ /* 0x000fe20000000f00 */
[----:B------:R-:W-:Y:S01]  /*6f30*/  IMAD.MOV.U32 R85, RZ, RZ, 0x1f ;  /* 0x0000001fff557424 */ /* 0x000fe200078e00ff */
[----:B------:R-:W-:-:S02]  /*6f40*/  MOV R28, 0xffffffff ;  /* 0xffffffff001c7802 */ /* 0x000fc40000000f00 */
[----:B------:R-:W-:Y:S02]  /*6f50*/  MOV R24, 0x6f70 ;  /* 0x00006f7000187802 */ /* 0x000fe40000000f00 */
[----:B------:R-:W-:Y:S05]  /*6f60*/  CALL.REL.NOINC `($__internal_29_$__cuda_sm70_shflsync_bfly_p) ;  /* 0x0000058000007944 */ /* 0x000fea0003c00000 */
[----:B01----:R-:W-:Y:S05]  /*6f70*/  BRA `(.L_x_2865) ;  /* 0xfffff72000007947 */ /* 0x003fea000383ffff */
.L_x_2862:
[----:B------:R-:W-:Y:S01]  /*6f80*/  HFMA2.MMA R85, -RZ, RZ, 0, 1.847743988037109375e-06 ;  /* 0x0000001fff557435 */ /* 0x000fe200000001ff */
[----:B------:R-:W-:Y:S01]  /*6f90*/  IMAD.MOV.U32 R26, RZ, RZ, 0x2 ;  /* 0x00000002ff1a7424 */ /* 0x000fe200078e00ff */
[----:B------:R-:W-:Y:S01]  /*6fa0*/  MOV R24, 0x6fd0 ;  /* 0x00006fd000187802 */ /* 0x000fe20000000f00 */
[----:B------:R-:W-:-:S03]  /*6fb0*/  IMAD.MOV.U32 R28, RZ, RZ, -0x1 ;  /* 0xffffffffff1c7424 */ /* 0x000fc600078e00ff */
[----:B0-----:R-:W-:Y:S05]  /*6fc0*/  CALL.REL.NOINC `($__internal_29_$__cuda_sm70_shflsync_bfly_p) ;  /* 0x0000052000007944 */ /* 0x001fea0003c00000 */
[----:B01----:R-:W-:Y:S01]  /*6fd0*/  FADD.FTZ R29, R29, R26 ;  /* 0x0000001a1d1d7221 */ /* 0x003fe20000010000 */
[----:B------:R-:W-:Y:S01]  /*6fe0*/  MOV R26, 0x4 ;  /* 0x00000004001a7802 */ /* 0x000fe20000000f00 */
[----:B------:R-:W-:Y:S01]  /*6ff0*/  IMAD.MOV.U32 R85, RZ, RZ, 0x1f ;  /* 0x0000001fff557424 */ /* 0x000fe200078e00ff */
[----:B------:R-:W-:Y:S02]  /*7000*/  MOV R28, 0xffffffff ;  /* 0xffffffff001c7802 */ /* 0x000fe40000000f00 */
[----:B------:R-:W-:Y:S02]  /*7010*/  MOV R24, 0x7030 ;  /* 0x0000703000187802 */ /* 0x000fe40000000f00 */
[----:B------:R-:W-:Y:S05]  /*7020*/  CALL.REL.NOINC `($__internal_29_$__cuda_sm70_shflsync_bfly_p) ;  /* 0x000004c000007944 */ /* 0x000fea0003c00000 */
[----:B0-----:R-:W-:Y:S01]  /*7030*/  HFMA2.MMA R85, -RZ, RZ, 0, 1.847743988037109375e-06 ;  /* 0x0000001fff557435 */ /* 0x001fe200000001ff */
[----:B-1----:R-:W-:Y:S01]  /*7040*/  FADD.FTZ R29, R29, R26 ;  /* 0x0000001a1d1d7221 */ /* 0x002fe20000010000 */
[----:B------:R-:W-:Y:S01]  /*7050*/  MOV R24, 0x7090 ;  /* 0x0000709000187802 */ /* 0x000fe20000000f00 */
[----:B------:R-:W-:-:S02]  /*7060*/  IMAD.MOV.U32 R26, RZ, RZ, 0x8 ;  /* 0x00000008ff1a7424 */ /* 0x000fc400078e00ff */
[----:B------:R-:W-:Y:S02]  /*7070*/  IMAD.MOV.U32 R28, RZ, RZ, -0x1 ;  /* 0xffffffffff1c7424 */ /* 0x000fe400078e00ff */
[----:B------:R-:W-:Y:S05]  /*7080*/  CALL.REL.NOINC `($__internal_29_$__cuda_sm70_shflsync_bfly_p) ;  /* 0x0000046000007944 */ /* 0x000fea0003c00000 */
[----:B01----:R-:W-:Y:S01]  /*7090*/  FADD.FTZ R29, R29, R26 ;  /* 0x0000001a1d1d7221 */ /* 0x003fe20000010000 */
[----:B------:R-:W-:Y:S01]  /*70a0*/  MOV R26, 0x10 ;  /* 0x00000010001a7802 */ /* 0x000fe20000000f00 */
[----:B------:R-:W-:Y:S01]  /*70b0*/  IMAD.MOV.U32 R85, RZ, RZ, 0x1f ;  /* 0x0000001fff557424 */ /* 0x000fe200078e00ff */
[----:B------:R-:W-:Y:S02]  /*70c0*/  MOV R28, 0xffffffff ;  /* 0xffffffff001c7802 */ /* 0x000fe40000000f00 */
[----:B------:R-:W-:Y:S02]  /*70d0*/  MOV R24, 0x70f0 ;  /* 0x000070f000187802 */ /* 0x000fe40000000f00 */
[----:B------:R-:W-:Y:S05]  /*70e0*/  CALL.REL.NOINC `($__internal_29_$__cuda_sm70_shflsync_bfly_p) ;  /* 0x0000040000007944 */ /* 0x000fea0003c00000 */
[----:B-1----:R-:W-:Y:S01]  /*70f0*/  FADD.FTZ R26, R29, R26 ;  /* 0x0000001a1d1a7221 */ /* 0x002fe20000010000 */
[----:B0-----:R-:W-:Y:S01]  /*7100*/  HFMA2.MMA R85, -RZ, RZ, 0, 1.847743988037109375e-06 ;  /* 0x0000001fff557435 */ /* 0x001fe200000001ff */
        /* <DEDUP_REMOVED lines=36> */
[----:B------:R-:W-:Y:S05]  /*7350*/  CALL.REL.NOINC `($__internal_29_$__cuda_sm70_shflsync_bfly_p) ;  /* 0x0000019000007944 */ /* 0x000fea0003c00000 */
        /* <DEDUP_REMOVED lines=9> */
[----:B------:R-:W-:Y:S02]  /*73f0*/  IMAD.MOV.U32 R26, RZ, RZ, 0x4 ;  /* 0x00000004ff1a7424 */ /* 0x000fe400078e00ff */
[----:B------:R-:W-:-:S02]  /*7400*/  IMAD.MOV.U32 R28, RZ, RZ, -0x1 ;  /* 0xffffffffff1c7424 */ /* 0x000fc400078e00ff */
[----:B------:R-:W-:Y:S05]  /*7410*/  CALL.REL.NOINC `($__internal_29_$__cuda_sm70_shflsync_bfly_p) ;  /* 0x000000d000007944 */ /* 0x000fea0003c00000 */
[----:B01----:R-:W-:Y:S01]  /*7420*/  FADD.FTZ R29, R29, R26 ;  /* 0x0000001a1d1d7221 */ /* 0x003fe20000010000 */
[----:B------:R-:W-:Y:S01]  /*7430*/  MOV R26, 0x8 ;  /* 0x00000008001a7802 */ /* 0x000fe20000000f00 */
[----:B------:R-:W-:Y:S01]  /*7440*/  IMAD.MOV.U32 R85, RZ, RZ, 0x1f ;  /* 0x0000001fff557424 */ /* 0x000fe200078e00ff */
[----:B------:R-:W-:-:S02]  /*7450*/  MOV R28, 0xffffffff ;  /* 0xffffffff001c7802 */ /* 0x000fc40000000f00 */
[----:B------:R-:W-:Y:S02]  /*7460*/  MOV R24, 0x7480 ;  /* 0x0000748000187802 */ /* 0x000fe40000000f00 */
[----:B------:R-:W-:Y:S05]  /*7470*/  CALL.REL.NOINC `($__internal_29_$__cuda_sm70_shflsync_bfly_p) ;  /* 0x0000007000007944 */ /* 0x000fea0003c00000 */
[----:B0-----:R-:W-:Y:S01]  /*7480*/  HFMA2.MMA R85, -RZ, RZ, 0, 1.847743988037109375e-06 ;  /* 0x0000001fff557435 */ /* 0x001fe200000001ff */
[----:B-1----:R-:W-:Y:S01]  /*7490*/  FADD.FTZ R29, R29, R26 ;  /* 0x0000001a1d1d7221 */ /* 0x002fe20000010000 */
[----:B------:R-:W-:Y:S01]  /*74a0*/  MOV R24, 0x74e0 ;  /* 0x000074e000187802 */ /* 0x000fe20000000f00 */
[----:B------:R-:W-:Y:S02]  /*74b0*/  IMAD.MOV.U32 R26, RZ, RZ, 0x10 ;  /* 0x00000010ff1a7424 */ /* 0x000fe400078e00ff */
[----:B------:R-:W-:Y:S02]  /*74c0*/  IMAD.MOV.U32 R28, RZ, RZ, -0x1 ;  /* 0xffffffffff1c7424 */ /* 0x000fe400078e00ff */
[----:B------:R-:W-:Y:S05]  /*74d0*/  CALL.REL.NOINC `($__internal_29_$__cuda_sm70_shflsync_bfly_p) ;  /* 0x0000001000007944 */ /* 0x000fea0003c00000 */
[----:B01----:R-:W-:Y:S05]  /*74e0*/  BRA `(.L_x_2866) ;  /* 0xfffff4f000007947 */ /* 0x003fea000383ffff */
        .weak           $__internal_29_$__cuda_sm70_shflsync_bfly_p
        .type           $__internal_29_$__cuda_sm70_shflsync_bfly_p,@function
        .size           $__internal_29_$__cuda_sm70_shflsync_bfly_p,(.L_x_15221 - $__internal_29_$__cuda_sm70_shflsync_bfly_p)
$__internal_29_$__cuda_sm70_shflsync_bfly_p:
[----:B------:R-:W-:Y:S01]  /*74f0*/  MOV R25, 0x0 ;  /* 0x0000000000197802 */ /* 0x000fe20000000f00 */
[----:B------:R-:W-:Y:S04]  /*7500*/  WARPSYNC R28 ;  /* 0x0000001c00007348 */ /* 0x000fe80003800000 */
[----:B------:R0:W1:Y:S01]  /*7510*/  SHFL.BFLY PT, R26, R29, R26, R85 ;  /* 0x0c00001a1d1a7389 */ /* 0x00006200000e0055 */
[----:B------:R-:W-:Y:S05]  /*7520*/  RET.REL.NODEC R24 `(_ZN10layer_norm13ln_fwd_kernelINS_13Kernel_traitsI6__halfS2_S2_S2_fjLj512ELj1ELj4ELj1ELj16ENS_18Kernel_traits_baseILj512ES2_S2_S2_S2_fjLj128EEEEELb1ELb1ELb0ELb1EEEvNS_9FwdParamsE) ;  /* 0xffff8ad018007950 */ /* 0x000fea0003c3ffff */
.L_x_2867:
        /* <DEDUP_REMOVED lines=13> */
.L_x_15221:


//--------------------- .text._ZN10layer_norm13ln_fwd_kernelINS_13Kernel_traitsI6__halfS2_S2_S2_fjLj512ELj1ELj4ELj1ELj16ENS_18Kernel_traits_baseILj512ES2_S2_S2_S2_fjLj128EEEEELb1ELb1ELb1ELb0EEEvNS_9FwdParamsE --------------------------
	.section	.text._ZN10layer_norm13ln_fwd_kernelINS_13Kernel_traitsI6__halfS2_S2_S2_fjLj512ELj1ELj4ELj1ELj16ENS_18Kernel_traits_baseILj512ES2_S2_S2_S2_fjLj128EEEEELb1ELb1ELb1ELb0EEEvNS_9FwdParamsE,"ax",@progbits
	.sectioninfo	@"SHI_REGISTERS=111"
	.align	128
        .global         _ZN10layer_norm13ln_fwd_kernelINS_13Kernel_traitsI6__halfS2_S2_S2_fjLj512ELj1ELj4ELj1ELj16ENS_18Kernel_traits_baseILj512ES2_S2_S2_S2_fjLj128EEEEELb1ELb1ELb1ELb0EEEvNS_9FwdParamsE
        .type           _ZN10layer_norm13ln_fwd_kernelINS_13Kernel_traitsI6__halfS2_S2_S2_fjLj512ELj1ELj4ELj1ELj16ENS_18Kernel_traits_baseILj512ES2_S2_S2_S2_fjLj128EEEEELb1ELb1ELb1ELb0EEEvNS_9FwdParamsE,@function
        .size           _ZN10layer_norm13ln_fwd_kernelINS_13Kernel_traitsI6__halfS2_S2_S2_fjLj512ELj1ELj4ELj1ELj16ENS_18Kernel_traits_baseILj512ES2_S2_S2_S2_fjLj128EEEEELb1ELb1ELb1ELb0EEEvNS_9FwdParamsE,(.L_x_15222 - _ZN10layer_norm13ln_fwd_kernelINS_13Kernel_traitsI6__halfS2_S2_S2_fjLj512ELj1ELj4ELj1ELj16ENS_18Kernel_traits_baseILj512ES2_S2_S2_S2_fjLj128EEEEELb1ELb1ELb1ELb0EEEvNS_9FwdParamsE)
        .other          _ZN10layer_norm13ln_fwd_kernelINS_13Kernel_traitsI6__halfS2_S2_S2_fjLj512ELj1ELj4ELj1ELj16ENS_18Kernel_traits_baseILj512ES2_S2_S2_S2_fjLj128EEEEELb1ELb1ELb1ELb0EEEvNS_9FwdParamsE,@"STO_CUDA_ENTRY STV_DEFAULT"
_ZN10layer_norm13ln_fwd_kernelINS_13Kernel_traitsI6__halfS2_S2_S2_fjLj512ELj1ELj4ELj1ELj16ENS_18Kernel_traits_baseILj512ES2_S2_S2_S2_fjLj128EEEEELb1ELb1ELb1ELb0EEEvNS_9FwdParamsE:
.text._ZN10layer_norm13ln_fwd_kernelINS_13Kernel_traitsI6__halfS2_S2_S2_fjLj512ELj1ELj4ELj1ELj16ENS_18Kernel_traits_baseILj512ES2_S2_S2_S2_fjLj128EEEEELb1ELb1ELb1ELb0EEEvNS_9FwdParamsE:
        /* <DEDUP_REMOVED lines=58> */
.L_x_2869:
[----:B0-----:R-:W-:Y:S05]  /*03a0*/  BSYNC B0 ;  /* 0x0000000000007941 */ /* 0x001fea0003800000 */
.L_x_2868:
        /* <DEDUP_REMOVED lines=15> */
.L_x_2871:
[----:B0-----:R-:W-:Y:S05]  /*04a0*/  BSYNC B0 ;  /* 0x0000000000007941 */ /* 0x001fea0003800000 */
.L_x_2870:
        /* <DEDUP_REMOVED lines=48> */
[----:B------:R-:W-:-:S02]  /*07b0*/  HADD2.F32 R11, -RZ, R7.H0_H0 ;  /* 0x20000007ff0b7230 */ /* 0x000fc40000004100 */
[----:B------:R-:W-:Y:S01]  /*07c0*/  HADD2.F32 R7, -RZ, R25.H0_H0 ;  /* 0x20000019ff077230 */ /* 0x000fe20000004100 */
[----:B------:R-:W-:Y:S01]  /*07d0*/  IMAD R9, R9, -0x326172a9, RZ ;  /* 0xcd9e8d5709097824 */ /* 0x000fe200078e02ff */
[----:B------:R-:W-:Y:S01]  /*07e0*/  LOP3.LUT R45, R5, UR16, R4, 0x96, !PT ;  /* 0x00000010052d7c12 */ /* 0x000fe2000f8e9604 */
[----:B------:R-:W-:Y:S01]  /*07f0*/  IMAD.HI.U32 R0, R2, -0x326172a9, RZ ;  /* 0xcd9e8d5702007827 */ /* 0x000fe200078e00ff */
[--C-:B------:R-:W-:Y:S02]  /*0800*/  HADD2.F32 R5, -RZ, R26.reuse.H0_H0 ;  /* 0x2000001aff057230 */ /* 0x100fe40000004100 */
[----:B------:R-:W-:Y:S01]  /*0810*/  HADD2.F32 R4, -RZ, R26.H1_H1 ;  /* 0x3000001aff047230 */ /* 0x000fe20000004100 */
[----:B------:R-:W-:Y:S01]  /*0820*/  IMAD.HI.U32 R23, R45, -0x326172a9, RZ ;  /* 0xcd9e8d572d177827 */ /* 0x000fe200078e00ff */
[----:B------:R-:W-:Y:S01]  /*0830*/  LOP3.LUT R44, R0, UR15, R9, 0x96, !PT ;  /* 0x0000000f002c7c12 */ /* 0x000fe2000f8e9609 */
[----:B------:R-:W-:Y:S02]  /*0840*/  HADD2.F32 R9, -RZ, R24.H0_H0 ;  /* 0x20000018ff097230 */ /* 0x000fe40000004100 */
[----:B------:R-:W-:Y:S01]  /*0850*/  IMAD R0, R2, -0x326172a9, RZ ;  /* 0xcd9e8d5702007824 */ /* 0x000fe200078e02ff */
[----:B------:R-:W-:Y:S01]  /*0860*/  HADD2.F32 R26, -RZ, R37.H1_H1 ;  /* 0x30000025ff1a7230 */ /* 0x000fe20000004100 */
[----:B------:R-:W-:Y:S01]  /*0870*/  IMAD R24, R3, -0x2daee0ad, RZ ;  /* 0xd2511f5303187824 */ /* 0x000fe200078e02ff */
[----:B------:R-:W-:Y:S01]  /*0880*/  HADD2.F32 R3, -RZ, R27.H0_H0 ;  /* 0x2000001bff037230 */ /* 0x000fe20000004100 */
[----:B------:R-:W-:Y:S01]  /*0890*/  IMAD.HI.U32 R25, R44, -0x2daee0ad, RZ ;  /* 0xd2511f532c197827 */ /* 0x000fe200078e00ff */
[----:B------:R-:W-:Y:S01]  /*08a0*/  LOP3.LUT R46, R23, UR17, R0, 0x96, !PT ;  /* 0x00000011172e7c12 */ /* 0x000fe2000f8e9600 */
[----:B------:R-:W-:-:S02]  /*08b0*/  HADD2.F32 R0, -RZ, R36.H0_H0 ;  /* 0x20000024ff007230 */ /* 0x000fc40000004100 */
[----:B------:R-:W-:Y:S01]  /*08c0*/  HADD2.F32 R23, -RZ, R36.H1_H1 ;  /* 0x30000024ff177230 */ /* 0x000fe20000004100 */
[----:B------:R-:W-:Y:S01]  /*08d0*/  LOP3.LUT R48, R25, UR18, R24, 0x96, !PT ;  /* 0x0000001219307c12 */ /* 0x000fe2000f8e9618 */
[----:B------:R-:W-:Y:S01]  /*08e0*/  HADD2.F32 R24, -RZ, R37.H0_H0 ;  /* 0x20000025ff187230 */ /* 0x000fe20000004100 */
[----:B------:R-:W-:Y:S01]  /*08f0*/  IMAD R44, R44, -0x2daee0ad, RZ ;  /* 0xd2511f532c2c7824 */ /* 0x000fe200078e02ff */
[----:B------:R-:W-:Y:S01]  /*0900*/  HADD2.F32 R2, -RZ, R27.H1_H1 ;  /* 0x3000001bff027230 */ /* 0x000fe20000004100 */
[----:B------:R-:W-:Y:S01]  /*0910*/  IMAD.HI.U32 R37, R46, -0x2daee0ad, RZ ;  /* 0xd2511f532e257827 */ /* 0x000fe200078e00ff */
[----:B------:R-:W-:Y:S02]  /*0920*/  HADD2.F32 R25, -RZ, R38.H0_H0 ;  /* 0x20000026ff197230 */ /* 0x000fe40000004100 */
[----:B------:R-:W-:Y:S01]  /*0930*/  HADD2.F32 R27, -RZ, R39.H0_H0 ;  /* 0x20000027ff1b7230 */ /* 0x000fe20000004100 */
[----:B------:R-:W-:Y:S01]  /*0940*/  IMAD R45, R45, -0x326172a9, RZ ;  /* 0xcd9e8d572d2d7824 */ /* 0x000fe200078e02ff */
[----:B------:R-:W-:Y:S01]  /*0950*/  LOP3.LUT R55, R37, UR20, R44, 0x96, !PT ;  /* 0x0000001425377c12 */ /* 0x000fe2000f8e962c */
[----:B------:R-:W-:Y:S01]  /*0960*/  IMAD.HI.U32 R36, R48, -0x326172a9, RZ ;  /* 0xcd9e8d5730247827 */ /* 0x000fe200078e00ff */
[----:B------:R-:W-:-:S02]  /*0970*/  HADD2.F32 R37, -RZ, R40.H0_H0 ;  /* 0x20000028ff257230 */ /* 0x000fc40000004100 */
[----:B------:R-:W-:Y:S01]  /*0980*/  HADD2.F32 R38, -RZ, R38.H1_H1 ;  /* 0x30000026ff267230 */ /* 0x000fe20000004100 */
[----:B------:R-:W-:Y:S01]  /*0990*/  IMAD R48, R48, -0x326172a9, RZ ;  /* 0xcd9e8d5730307824 */ /* 0x000fe200078e02ff */
[----:B------:R-:W-:Y:S01]  /*09a0*/  LOP3.LUT R57, R36, UR19, R45, 0x96, !PT ;  /* 0x0000001324397c12 */ /* 0x000fe2000f8e962d */
[----:B------:R-:W-:Y:S01]  /*09b0*/  HADD2.F32 R45, -RZ, R41.H0_H0 ;  /* 0x20000029ff2d7230 */ /* 0x000fe20000004100 */
[----:B------:R-:W-:Y:S01]  /*09c0*/  IMAD.HI.U32 R41, R55, -0x326172a9, RZ ;  /* 0xcd9e8d5737297827 */ /* 0x000fe200078e00ff */
        /* <DEDUP_REMOVED lines=9> */
[----:B------:R-:W-:Y:S01]  /*0a60*/  HADD2.F32 R55, -RZ, R31.H0_H0 ;  /* 0x2000001fff377230 */ /* 0x000fe20000004100 */
[----:B------:R-:W-:Y:S01]  /*0a70*/  IMAD R31, R57, -0x2daee0ad, RZ ;  /* 0xd2511f53391f7824 */ /* 0x000fe200078e02ff */
[----:B------:R-:W-:Y:S01]  /*0a80*/  HADD2.F32 R51, -RZ, R29.H0_H0 ;  /* 0x2000001dff337230 */ /* 0x000fe20000004100 */
[----:B------:R-:W-:Y:S01]  /*0a90*/  IMAD.WIDE.U32 R66, R41, -0x2daee0ad, RZ ;  /* 0xd2511f5329427825 */ /* 0x000fe200078e00ff */
[--C-:B------:R-:W-:Y:S02]  /*0aa0*/  HADD2.F32 R46, -RZ, R43.reuse.H0_H0 ;  /* 0x2000002bff2e7230 */ /* 0x100fe40000004100 */
[----:B------:R-:W-:Y:S01]  /*0ab0*/  HADD2.F32 R50, -RZ, R43.H1_H1 ;  /* 0x3000002bff327230 */ /* 0x000fe20000004100 */
[----:B------:R-:W-:Y:S01]  /*0ac0*/  IMAD.HI.U32 R29, R40, -0x326172a9, RZ ;  /* 0xcd9e8d57281d7827 */ /* 0x000fe200078e00ff */
[----:B------:R-:W-:Y:S01]  /*0ad0*/  LOP3.LUT R31, R67, UR24, R31, 0x96, !PT ;  /* 0x00000018431f7c12 */ /* 0x000fe2000f8e961f */
[----:B------:R-:W-:-:S02]  /*0ae0*/  HADD2.F32 R53, -RZ, R30.H0_H0 ;  /* 0x2000001eff357230 */ /* 0x000fc40000004100 */
[----:B------:R-:W-:Y:S01]  /*0af0*/  IMAD R67, R40, -0x326172a9, RZ ;  /* 0xcd9e8d5728437824 */ /* 0x000fe200078e02ff */
[----:B------:R-:W-:Y:S01]  /*0b00*/  LOP3.LUT R28, R29, UR23, R28, 0x96, !PT ;  /* 0x000000171d1c7c12 */ /* 0x000fe2000f8e961c */
[----:B------:R-:W-:Y:S01]  /*0b10*/  IMAD.WIDE.U32 R70, R31, -0x326172a9, RZ ;  /* 0xcd9e8d571f467825 */ /* 0x000fe200078e00ff */
[----:B------:R-:W-:Y:S02]  /*0b20*/  HADD2.F32 R56, -RZ, R30.H1_H1 ;  /* 0x3000001eff387230 */ /* 0x000fe40000004100 */
[--C-:B------:R-:W-:Y:S01]  /*0b30*/  HADD2.F32 R57, -RZ, R32.reuse.H0_H0 ;  /* 0x20000020ff397230 */ /* 0x100fe20000004100 */
[----:B------:R-:W-:Y:S01]  /*0b40*/  IMAD.HI.U32 R29, R28, -0x2daee0ad, RZ ;  /* 0xd2511f531c1d7827 */ /* 0x000fe200078e00ff */
        /* <DEDUP_REMOVED lines=12> */
.L_x_3046:
[----:B------:R-:W-:-:S10]  /*0c10*/  HFMA2.MMA R41, -RZ, RZ, 0, 2.384185791015625e-07 ;  /* 0x00000004ff297435 */ /* 0x000fd400000001ff */
        /* <DEDUP_REMOVED lines=37> */
.L_x_2876:
        /* <DEDUP_REMOVED lines=12> */
.L_x_2879:
[----:B------:R-:W-:Y:S02]  /*0f30*/  IMAD.MOV.U32 R76, RZ, RZ, R70 ;  /* 0x000000ffff4c7224 */ /* 0x000fe400078e0046 */
.L_x_2880:
[----:B------:R-:W-:Y:S05]  /*0f40*/  BSYNC B3 ;  /* 0x0000000000037941 */ /* 0x000fea0003800000 */
.L_x_2878:
        /* <DEDUP_REMOVED lines=16> */
.L_x_2884:
[----:B------:R-:W-:Y:S05]  /*1050*/  BSYNC B4 ;  /* 0x0000000000047941 */ /* 0x000fea0003800000 */
.L_x_2883:
        /* <DEDUP_REMOVED lines=42> */
.L_x_2882:
[----:B------:R-:W-:Y:S05]  /*1300*/  BSYNC B3 ;  /* 0x0000000000037941 */ /* 0x000fea0003800000 */
.L_x_2881:
        /* <DEDUP_REMOVED lines=10> */
[----:B------:R-:W-:-:S04]  /*13b0*/  FMUL.FTZ R73, R17, R42 ;  /* 0x0000002a11497220 */ /* 0x000fc80000410000 */
[----:B------:R-:W-:Y:S02]  /*13c0*/  @P0 FADD.FTZ R73, R68, R73 ;  /* 0x0000004944490221 */ /* 0x000fe40000010000 */
.L_x_2877:
[----:B------:R-:W-:Y:S05]  /*13d0*/  BSYNC B2 ;  /* 0x0000000000027941 */ /* 0x000fea0003800000 */
.L_x_2875:
        /* <DEDUP_REMOVED lines=8> */
.L_x_2886:
        /* <DEDUP_REMOVED lines=12> */
.L_x_2889:
[----:B------:R-:W-:Y:S02]  /*1520*/  IMAD.MOV.U32 R77, RZ, RZ, R70 ;  /* 0x000000ffff4d7224 */ /* 0x000fe400078e0046 */
.L_x_2890:
[----:B------:R-:W-:Y:S05]  /*1530*/  BSYNC B3 ;  /* 0x0000000000037941 */ /* 0x000fea0003800000 */
.L_x_2888:
        /* <DEDUP_REMOVED lines=16> */
.L_x_2894:
[----:B------:R-:W-:Y:S05]  /*1640*/  BSYNC B4 ;  /* 0x0000000000047941 */ /* 0x000fea0003800000 */
.L_x_2893:
        /* <DEDUP_REMOVED lines=43> */
.L_x_2892:
[----:B------:R-:W-:Y:S05]  /*1900*/  BSYNC B3 ;  /* 0x0000000000037941 */ /* 0x000fea0003800000 */
.L_x_2891:
        /* <DEDUP_REMOVED lines=10> */
[----:B------:R-:W-:Y:S01]  /*19b0*/  FMUL.FTZ R76, R16, R43 ;  /* 0x0000002b104c7220 */ /* 0x000fe20000410000 */
[----:B------:R-:W-:-:S03]  /*19c0*/  PRMT R77, R40, 0x7610, R77 ;  /* 0x00007610284d7816 */ /* 0x000fc6000000004d */
[----:B------:R-:W-:Y:S02]  /*19d0*/  @P0 FADD.FTZ R76, R69, R76 ;  /* 0x0000004c454c0221 */ /* 0x000fe40000010000 */
.L_x_2887:
[----:B------:R-:W-:Y:S05]  /*19e0*/  BSYNC B2 ;  /* 0x0000000000027941 */ /* 0x000fea0003800000 */
.L_x_2885:
        /* <DEDUP_REMOVED lines=8> */
.L_x_2896:
        /* <DEDUP_REMOVED lines=12> */
.L_x_2899:
[----:B------:R-:W-:Y:S02]  /*1b30*/  IMAD.MOV.U32 R79, RZ, RZ, R70 ;  /* 0x000000ffff4f7224 */ /* 0x000fe400078e0046 */
.L_x_2900:
[----:B------:R-:W-:Y:S05]  /*1b40*/  BSYNC B3 ;  /* 0x0000000000037941 */ /* 0x000fea0003800000 */
.L_x_2898:
        /* <DEDUP_REMOVED lines=16> */
.L_x_2904:
[----:B------:R-:W-:Y:S05]  /*1c50*/  BSYNC B4 ;  /* 0x0000000000047941 */ /* 0x000fea0003800000 */
.L_x_2903:
        /* <DEDUP_REMOVED lines=43> */
.L_x_2902:
[----:B------:R-:W-:Y:S05]  /*1f10*/  BSYNC B3 ;  /* 0x0000000000037941 */ /* 0x000fea0003800000 */
.L_x_2901:
        /* <DEDUP_REMOVED lines=13> */
.L_x_2897:
[----:B------:R-:W-:Y:S05]  /*1ff0*/  BSYNC B2 ;  /* 0x0000000000027941 */ /* 0x000fea0003800000 */
.L_x_2895:
        /* <DEDUP_REMOVED lines=8> */
.L_x_2906:
        /* <DEDUP_REMOVED lines=12> */
.L_x_2909:
[----:B------:R-:W-:Y:S02]  /*2140*/  MOV R80, R70 ;  /* 0x0000004600507202 */ /* 0x000fe40000000f00 */
.L_x_2910:
[----:B------:R-:W-:Y:S05]  /*2150*/  BSYNC B3 ;  /* 0x0000000000037941 */ /* 0x000fea0003800000 */
.L_x_2908:
        /* <DEDUP_REMOVED lines=16> */
.L_x_2914:
[----:B------:R-:W-:Y:S05]  /*2260*/  BSYNC B4 ;  /* 0x0000000000047941 */ /* 0x000fea0003800000 */
.L_x_2913:
        /* <DEDUP_REMOVED lines=43> */
.L_x_2912:
[----:B------:R-:W-:Y:S05]  /*2520*/  BSYNC B3 ;  /* 0x0000000000037941 */ /* 0x000fea0003800000 */
.L_x_2911:
[----:B------:R-:W0:Y:S01]  /*2530*/  I2F.U32 R40, R80 ;  /* 0x0000005000287306 */ /* 0x000e220000201000 */
[----:B------:R-:W-:Y:S01]  /*2540*/  HFMA2.MMA R43, -RZ, RZ, 0.1171875, 0 ;  /* 0x2f800000ff2b7435 */ /* 0x000fe200000001ff */
[----:B-----5:R-:W-:-:S05]  /*2550*/  HADD2.F32 R42, -RZ, R29.H1_H1 ;  /* 0x3000001dff2a7230 */ /* 0x020fca0000004100 */
[----:B------:R-:W-:-:S04]  /*2560*/  FMUL.FTZ R42, R42, c[0x0][0x1ec] ;  /* 0x00007b002a2a7a20 */ /* 0x000fc80000410000 */
[----:B------:R-:W-:Y:S02]  /*2570*/  FMUL.FTZ R42, R42, c[0x0][0x1e8] ;  /* 0x00007a002a2a7a20 */ /* 0x000fe40000410000 */
[----:B0-----:R-:W-:-:S05]  /*2580*/  FFMA.FTZ R40, R40, R43, 1.1641532182693481445e-10 ;  /* 0x2f00000028287423 */ /* 0x001fca000001002b */
[----:B------:R-:W-:-:S04]  /*2590*/  FSETP.GTU.FTZ.AND P5, PT, R40, c[0x0][0x1e4], PT ;  /* 0x0000790028007a0b */ /* 0x000fc80003fbc000 */
[----:B------:R-:W-:Y:S01]  /*25a0*/  FSEL R81, R42, RZ, !P5 ;  /* 0x000000ff2a517208 */ /* 0x000fe20006800000 */
[----:B------:R-:W-:Y:S01]  /*25b0*/  @P0 HADD2.F32 R42, -RZ, R33.H1_H1 ;  /* 0x30000021ff2a0230 */ /* 0x000fe20000004100 */
[----:B------:R-:W-:-:S03]  /*25c0*/  SEL R40, RZ, 0x1, P5 ;  /* 0x00000001ff287807 */ /* 0x000fc60002800000 */
[----:B------:R-:W-:Y:S01]  /*25d0*/  FMUL.FTZ R81, R14, R81 ;  /* 0x000000510e517220 */ /* 0x000fe20000410000 */
[----:B------:R-:W-:-:S03]  /*25e0*/  PRMT R80, R40, 0x7610, R80 ;  /* 0x0000761028507816 */ /* 0x000fc60000000050 */
[----:B------:R-:W-:Y:S02]  /*25f0*/  @P0 FADD.FTZ R81, R42, R81 ;  /* 0x000000512a510221 */ /* 0x000fe40000010000 */
.L_x_2907:
[----:B------:R-:W-:Y:S05]  /*2600*/  BSYNC B2 ;  /* 0x0000000000027941 */ /* 0x000fea0003800000 */
.L_x_2905:
        /* <DEDUP_REMOVED lines=8> */
.L_x_2916:
        /* <DEDUP_REMOVED lines=12> */
.L_x_2919:
[----:B------:R-:W-:Y:S02]  /*2750*/  IMAD.MOV.U32 R83, RZ, RZ, R70 ;  /* 0x000000ffff537224 */ /* 0x000fe400078e0046 */
.L_x_2920:
[----:B------:R-:W-:Y:S05]  /*2760*/  BSYNC B3 ;  /* 0x0000000000037941 */ /* 0x000fea0003800000 */
.L_x_2918:
        /* <DEDUP_REMOVED lines=16> */
.L_x_2924:
[----:B------:R-:W-:Y:S05]  /*2870*/  BSYNC B4 ;  /* 0x0000000000047941 */ /* 0x000fea0003800000 */
.L_x_2923:
        /* <DEDUP_REMOVED lines=43> */
.L_x_2922:
[----:B------:R-:W-:Y:S05]  /*2b30*/  BSYNC B3 ;  /* 0x0000000000037941 */ /* 0x000fea0003800000 */
.L_x_2921:
        /* <DEDUP_REMOVED lines=13> */
.L_x_2917:
[----:B------:R-:W-:Y:S05]  /*2c10*/  BSYNC B2 ;  /* 0x0000000000027941 */ /* 0x000fea0003800000 */
.L_x_2915:
        /* <DEDUP_REMOVED lines=8> */
.L_x_2926:
        /* <DEDUP_REMOVED lines=12> */
.L_x_2929:
[----:B------:R-:W-:Y:S02]  /*2d60*/  IMAD.MOV.U32 R84, RZ, RZ, R70 ;  /* 0x000000ffff547224 */ /* 0x000fe400078e0046 */
.L_x_2930:
[----:B------:R-:W-:Y:S05]  /*2d70*/  BSYNC B3 ;  /* 0x0000000000037941 */ /* 0x000fea0003800000 */
.L_x_2928:
        /* <DEDUP_REMOVED lines=16> */
.L_x_2934:
[----:B------:R-:W-:Y:S05]  /*2e80*/  BSYNC B4 ;  /* 0x0000000000047941 */ /* 0x000fea0003800000 */
.L_x_2933:
        /* <DEDUP_REMOVED lines=43> */
.L_x_2932:
[----:B------:R-:W-:Y:S05]  /*3140*/  BSYNC B3 ;  /* 0x0000000000037941 */ /* 0x000fea0003800000 */
.L_x_2931:
[----:B------:R-:W0:Y:S01]  /*3150*/  I2F.U32 R40, R84 ;  /* 0x0000005400287306 */ /* 0x000e220000201000 */
[----:B-----5:R-:W-:Y:S01]  /*3160*/  HADD2.F32 R42, -RZ, R30.H1_H1 ;  /* 0x3000001eff2a7230 */ /* 0x020fe20000004100 */
[----:B------:R-:W-:-:S04]  /*3170*/  IMAD.MOV.U32 R43, RZ, RZ, 0x2f800000 ;  /* 0x2f800000ff2b7424 */ /* 0x000fc800078e00ff */
        /* <DEDUP_REMOVED lines=10> */
.L_x_2927:
[----:B------:R-:W-:Y:S05]  /*3220*/  BSYNC B2 ;  /* 0x0000000000027941 */ /* 0x000fea0003800000 */
.L_x_2925:
        /* <DEDUP_REMOVED lines=8> */
.L_x_2936:
        /* <DEDUP_REMOVED lines=12> */
.L_x_2939:
[----:B------:R-:W-:Y:S02]  /*3370*/  MOV R87, R70 ;  /* 0x0000004600577202 */ /* 0x000fe40000000f00 */
.L_x_2940:
[----:B------:R-:W-:Y:S05]  /*3380*/  BSYNC B3 ;  /* 0x0000000000037941 */ /* 0x000fea0003800000 */
.L_x_2938:
        /* <DEDUP_REMOVED lines=16> */
.L_x_2944:
[----:B------:R-:W-:Y:S05]  /*3490*/  BSYNC B4 ;  /* 0x0000000000047941 */ /* 0x000fea0003800000 */
.L_x_2943:
        /* <DEDUP_REMOVED lines=43> */
.L_x_2942:
[----:B------:R-:W-:Y:S05]  /*3750*/  BSYNC B3 ;  /* 0x0000000000037941 */ /* 0x000fea0003800000 */
.L_x_2941:
        /* <DEDUP_REMOVED lines=13> */
.L_x_2937:
[----:B------:R-:W-:Y:S05]  /*3830*/  BSYNC B2 ;  /* 0x0000000000027941 */ /* 0x000fea0003800000 */
.L_x_2935:
        /* <DEDUP_REMOVED lines=8> */
.L_x_2946:
        /* <DEDUP_REMOVED lines=12> */
.L_x_2949:
[----:B------:R-:W-:Y:S02]  /*3980*/  IMAD.MOV.U32 R88, RZ, RZ, R70 ;  /* 0x000000ffff587224 */ /* 0x000fe400078e0046 */
.L_x_2950:
[----:B------:R-:W-:Y:S05]  /*3990*/  BSYNC B3 ;  /* 0x0000000000037941 */ /* 0x000fea0003800000 */
.L_x_2948:
        /* <DEDUP_REMOVED lines=16> */
.L_x_2954:
[----:B------:R-:W-:Y:S05]  /*3aa0*/  BSYNC B4 ;  /* 0x0000000000047941 */ /* 0x000fea0003800000 */
.L_x_2953:
        /* <DEDUP_REMOVED lines=43> */
.L_x_2952:
[----:B------:R-:W-:Y:S05]  /*3d60*/  BSYNC B3 ;  /* 0x0000000000037941 */ /* 0x000fea0003800000 */
.L_x_2951:
        /* <DEDUP_REMOVED lines=13> */
.L_x_2947:
[----:B------:R-:W-:Y:S05]  /*3e40*/  BSYNC B2 ;  /* 0x0000000000027941 */ /* 0x000fea0003800000 */
.L_x_2945:
        /* <DEDUP_REMOVED lines=9> */
[----:B0-----:R-:W-:Y:S01]  /*3ee0*/  SHF.L.U32 R40, R87, 0x10, RZ ;  /* 0x0000001057287819 */ /* 0x001fe200000006ff */
[----:B------:R-:W-:Y:S01]  /*3ef0*/  IMAD.MOV.U32 R107, RZ, RZ, 0x8 ;  /* 0x00000008ff6b7424 */ /* 0x000fe200078e00ff */
[----:B------:R-:W-:Y:S02]  /*3f00*/  LOP3.LUT R41, R88, 0xffff, RZ, 0xc0, !PT ;  /* 0x0000ffff58297812 */ /* 0x000fe400078ec0ff */
[----:B------:R-:W-:Y:S02]  /*3f10*/  LOP3.LUT R104, R40, 0xff0000, RZ, 0xc0, !PT ;  /* 0x00ff000028687812 */ /* 0x000fe400078ec0ff */
[----:B------:R-:W-:Y:S02]  /*3f20*/  PRMT R43, R84, 0x7104, RZ ;  /* 0x00007104542b7816 */ /* 0x000fe400000000ff */
[----:B------:R-:W-:Y:S02]  /*3f30*/  PRMT R104, R104, 0x4210, R41 ;  /* 0x0000421068687816 */ /* 0x000fe40000000029 */
[----:B------:R-:W-:-:S02]  /*3f40*/  LOP3.LUT R40, R80, 0xff, RZ, 0xc0, !PT ;  /* 0x000000ff50287812 */ /* 0x000fc400078ec0ff */
[----:B------:R-:W-:Y:S02]  /*3f50*/  LOP3.LUT R42, R79, 0xff, RZ, 0xc0, !PT ;  /* 0x000000ff4f2a7812 */ /* 0x000fe400078ec0ff */
[----:B------:R-:W-:Y:S01]  /*3f60*/  LOP3.LUT R68, R77, 0xff, RZ, 0xc0, !PT ;  /* 0x000000ff4d447812 */ /* 0x000fe200078ec0ff */
[----:B------:R-:W-:Y:S01]  /*3f70*/  IMAD.WIDE.U32 R40, R40, 0x1000000, RZ ;  /* 0x0100000028287825 */ /* 0x000fe200078e00ff */
[----:B------:R-:W-:-:S03]  /*3f80*/  LOP3.LUT R104, R104, 0xff00, R43, 0xf8, !PT ;  /* 0x0000ff0068687812 */ /* 0x000fc600078ef82b */
[----:B------:R-:W-:Y:S01]  /*3f90*/  IMAD.WIDE.U32 R42, R42, 0x10000, RZ ;  /* 0x000100002a2a7825 */ /* 0x000fe200078e00ff */
[----:B------:R-:W-:-:S03]  /*3fa0*/  LOP3.LUT R105, R104, 0xff, R83, 0xf8, !PT ;  /* 0x000000ff68697812 */ /* 0x000fc600078ef853 */
[----:B------:R-:W-:Y:S01]  /*3fb0*/  IMAD.WIDE.U32 R68, R68, 0x100, RZ ;  /* 0x0000010044447825 */ /* 0x000fe200078e00ff */
[----:B------:R-:W-:-:S04]  /*3fc0*/  LOP3.LUT R41, R43, R105, R41, 0xfe, !PT ;  /* 0x000000692b297212 */ /* 0x000fc800078efe29 */
[----:B------:R-:W-:Y:S01]  /*3fd0*/  LOP3.LUT R40, R68, R40, R42, 0xfe, !PT ;  /* 0x0000002844287212 */ /* 0x000fe200078efe2a */
[----:B------:R-:W-:Y:S01]  /*3fe0*/  IMAD.WIDE.U32 R42, R100, R107, c[0x0][0x190] ;  /* 0x00006400642a7625 */ /* 0x000fe200078e006b */
[----:B------:R-:W-:Y:S02]  /*3ff0*/  LOP3.LUT R41, R41, R69, RZ, 0xfc, !PT ;  /* 0x0000004529297212 */ /* 0x000fe400078efcff */
[----:B------:R-:W-:-:S05]  /*4000*/  LOP3.LUT R40, R40, 0xff, R75, 0xf8, !PT ;  /* 0x000000ff28287812 */ /* 0x000fca00078ef84b */
[----:B------:R0:W-:Y:S02]  /*4010*/  STG.E.64 [R42.64], R40 ;  /* 0x000000282a007986 */ /* 0x0001e4000c101b06 */
.L_x_2956:
[----:B------:R-:W-:Y:S05]  /*4020*/  BSYNC B2 ;  /* 0x0000000000027941 */ /* 0x000fea0003800000 */
.L_x_2955:
[----:B------:R-:W-:Y:S02]  /*4030*/  IADD3 R102, R102, 0x20, RZ ;  /* 0x0000002066667810 */ /* 0x000fe40007ffe0ff */
[----:B------:R-:W-:Y:S02]  /*4040*/  IADD3 R100, R100, 0x20, RZ ;  /* 0x0000002064647810 */ /* 0x000fe40007ffe0ff */
.L_x_2874:
[----:B-1----:R-:W-:Y:S05]  /*4050*/  BSYNC B1 ;  /* 0x0000000000017941 */ /* 0x002fea0003800000 */
.L_x_2873:
        /* <DEDUP_REMOVED lines=19> */
.L_x_2960:
        /* <DEDUP_REMOVED lines=12> */
.L_x_2963:
[----:B------:R-:W-:Y:S02]  /*4250*/  IMAD.MOV.U32 R91, RZ, RZ, R70 ;  /* 0x000000ffff5b7224 */ /* 0x000fe400078e0046 */
.L_x_2964:
[----:B------:R-:W-:Y:S05]  /*4260*/  BSYNC B3 ;  /* 0x0000000000037941 */ /* 0x000fea0003800000 */
.L_x_2962:
        /* <DEDUP_REMOVED lines=16> */
.L_x_2968:
[----:B------:R-:W-:Y:S05]  /*4370*/  BSYNC B4 ;  /* 0x0000000000047941 */ /* 0x000fea0003800000 */
.L_x_2967:
        /* <DEDUP_REMOVED lines=42> */
.L_x_2966:
[----:B------:R-:W-:Y:S05]  /*4620*/  BSYNC B3 ;  /* 0x0000000000037941 */ /* 0x000fea0003800000 */
.L_x_2965:
        /* <DEDUP_REMOVED lines=10> */
[----:B------:R-:W-:-:S04]  /*46d0*/  FMUL.FTZ R90, R9, R90 ;  /* 0x0000005a095a7220 */ /* 0x000fc80000410000 */
[----:B------:R-:W-:Y:S02]  /*46e0*/  @P0 FADD.FTZ R90, R41, R90 ;  /* 0x0000005a295a0221 */ /* 0x000fe40000010000 */
.L_x_2961:
[----:B------:R-:W-:Y:S05]  /*46f0*/  BSYNC B2 ;  /* 0x0000000000027941 */ /* 0x000fea0003800000 */
.L_x_2959:
        /* <DEDUP_REMOVED lines=8> */
.L_x_2970:
        /* <DEDUP_REMOVED lines=12> */
.L_x_2973:
[----:B------:R-:W-:Y:S02]  /*4840*/  IMAD.MOV.U32 R77, RZ, RZ, R70 ;  /* 0x000000ffff4d7224 */ /* 0x000fe400078e0046 */
.L_x_2974:
[----:B------:R-:W-:Y:S05]  /*4850*/  BSYNC B3 ;  /* 0x0000000000037941 */ /* 0x000fea0003800000 */
.L_x_2972:
        /* <DEDUP_REMOVED lines=16> */
.L_x_2978:
[----:B------:R-:W-:Y:S05]  /*4960*/  BSYNC B4 ;  /* 0x0000000000047941 */ /* 0x000fea0003800000 */
.L_x_2977:
        /* <DEDUP_REMOVED lines=43> */
.L_x_2976:
[----:B------:R-:W-:Y:S05]  /*4c20*/  BSYNC B3 ;  /* 0x0000000000037941 */ /* 0x000fea0003800000 */
.L_x_2975:
        /* <DEDUP_REMOVED lines=13> */
.L_x_2971:
[----:B------:R-:W-:Y:S05]  /*4d00*/  BSYNC B2 ;  /* 0x0000000000027941 */ /* 0x000fea0003800000 */
.L_x_2969:
        /* <DEDUP_REMOVED lines=8> */
.L_x_2980:
        /* <DEDUP_REMOVED lines=12> */
.L_x_2983:
[----:B------:R-:W-:Y:S02]  /*4e50*/  IMAD.MOV.U32 R79, RZ, RZ, R70 ;  /* 0x000000ffff4f7224 */ /* 0x000fe400078e0046 */
.L_x_2984:
[----:B------:R-:W-:Y:S05]  /*4e60*/  BSYNC B3 ;  /* 0x0000000000037941 */ /* 0x000fea0003800000 */
.L_x_2982:
        /* <DEDUP_REMOVED lines=16> */
.L_x_2988:
[----:B------:R-:W-:Y:S05]  /*4f70*/  BSYNC B4 ;  /* 0x0000000000047941 */ /* 0x000fea0003800000 */
.L_x_2987:
        /* <DEDUP_REMOVED lines=43> */
.L_x_2986:
[----:B------:R-:W-:Y:S05]  /*5230*/  BSYNC B3 ;  /* 0x0000000000037941 */ /* 0x000fea0003800000 */
.L_x_2985:
[----:B------:R-:W0:Y:S01]  /*5240*/  I2F.U32 R41, R79 ;  /* 0x0000004f00297306 */ /* 0x000e220000201000 */
[----:B-----5:R-:W-:Y:S01]  /*5250*/  HADD2.F32 R43, -RZ, R29.H0_H0 ;  /* 0x2000001dff2b7230 */ /* 0x020fe20000004100 */
[----:B------:R-:W-:-:S04]  /*5260*/  IMAD.MOV.U32 R42, RZ, RZ, 0x2f800000 ;  /* 0x2f800000ff2a7424 */ /* 0x000fc800078e00ff */
[----:B------:R-:W-:-:S04]  /*5270*/  FMUL.FTZ R43, R43, c[0x0][0x1ec] ;  /* 0x00007b002b2b7a20 */ /* 0x000fc80000410000 */
[----:B------:R-:W-:Y:S02]  /*5280*/  FMUL.FTZ R43, R43, c[0x0][0x1e8] ;  /* 0x00007a002b2b7a20 */ /* 0x000fe40000410000 */
[----:B0-----:R-:W-:-:S05]  /*5290*/  FFMA.FTZ R41, R41, R42, 1.1641532182693481445e-10 ;  /* 0x2f00000029297423 */ /* 0x001fca000001002a */
[----:B------:R-:W-:-:S04]  /*52a0*/  FSETP.GTU.FTZ.AND P5, PT, R41, c[0x0][0x1e4], PT ;  /* 0x0000790029007a0b */ /* 0x000fc80003fbc000 */
[----:B------:R-:W-:Y:S01]  /*52b0*/  FSEL R92, R43, RZ, !P5 ;  /* 0x000000ff2b5c7208 */ /* 0x000fe20006800000 */
[----:B------:R-:W-:Y:S01]  /*52c0*/  @P0 HADD2.F32 R43, -RZ, R33.H0_H0 ;  /* 0x20000021ff2b0230 */ /* 0x000fe20000004100 */
[----:B------:R-:W-:-:S03]  /*52d0*/  SEL R41, RZ, 0x1, P5 ;  /* 0x00000001ff297807 */ /* 0x000fc60002800000 */
[----:B------:R-:W-:Y:S01]  /*52e0*/  FMUL.FTZ R92, R7, R92 ;  /* 0x0000005c075c7220 */ /* 0x000fe20000410000 */
[----:B------:R-:W-:-:S03]  /*52f0*/  PRMT R79, R41, 0x7610, R79 ;  /* 0x00007610294f7816 */ /* 0x000fc6000000004f */
[----:B------:R-:W-:Y:S02]  /*5300*/  @P0 FADD.FTZ R92, R43, R92 ;  /* 0x0000005c2b5c0221 */ /* 0x000fe40000010000 */
.L_x_2981:
[----:B------:R-:W-:Y:S05]  /*5310*/  BSYNC B2 ;  /* 0x0000000000027941 */ /* 0x000fea0003800000 */
.L_x_2979:
        /* <DEDUP_REMOVED lines=8> */
.L_x_2990:
        /* <DEDUP_REMOVED lines=12> */
.L_x_2993:
[----:B------:R-:W-:Y:S02]  /*5460*/  MOV R80, R70 ;  /* 0x0000004600507202 */ /* 0x000fe40000000f00 */
.L_x_2994:
[----:B------:R-:W-:Y:S05]  /*5470*/  BSYNC B3 ;  /* 0x0000000000037941 */ /* 0x000fea0003800000 */
.L_x_2992:
        /* <DEDUP_REMOVED lines=16> */
.L_x_2998:
[----:B------:R-:W-:Y:S05]  /*5580*/  BSYNC B4 ;  /* 0x0000000000047941 */ /* 0x000fea0003800000 */
.L_x_2997:
        /* <DEDUP_REMOVED lines=43> */
.L_x_2996:
[----:B------:R-:W-:Y:S05]  /*5840*/  BSYNC B3 ;  /* 0x0000000000037941 */ /* 0x000fea0003800000 */
.L_x_2995:
        /* <DEDUP_REMOVED lines=13> */
.L_x_2991:
[----:B------:R-:W-:Y:S05]  /*5920*/  BSYNC B2 ;  /* 0x0000000000027941 */ /* 0x000fea0003800000 */
.L_x_2989:
        /* <DEDUP_REMOVED lines=8> */
.L_x_3000:
        /* <DEDUP_REMOVED lines=12> */
.L_x_3003:
[----:B------:R-:W-:Y:S02]  /*5a70*/  IMAD.MOV.U32 R83, RZ, RZ, R70 ;  /* 0x000000ffff537224 */ /* 0x000fe400078e0046 */
.L_x_3004:
[----:B------:R-:W-:Y:S05]  /*5a80*/  BSYNC B3 ;  /* 0x0000000000037941 */ /* 0x000fea0003800000 */
.L_x_3002:
        /* <DEDUP_REMOVED lines=16> */
.L_x_3008:
[----:B------:R-:W-:Y:S05]  /*5b90*/  BSYNC B4 ;  /* 0x0000000000047941 */ /* 0x000fea0003800000 */
.L_x_3007:
        /* <DEDUP_REMOVED lines=43> */
.L_x_3006:
[----:B------:R-:W-:Y:S05]  /*5e50*/  BSYNC B3 ;  /* 0x0000000000037941 */ /* 0x000fea0003800000 */
.L_x_3005:
        /* <DEDUP_REMOVED lines=13> */
.L_x_3001:
[----:B------:R-:W-:Y:S05]  /*5f30*/  BSYNC B2 ;  /* 0x0000000000027941 */ /* 0x000fea0003800000 */
.L_x_2999:
        /* <DEDUP_REMOVED lines=8> */
.L_x_3010:
        /* <DEDUP_REMOVED lines=12> */
.L_x_3013:
[----:B------:R-:W-:Y:S02]  /*6080*/  MOV R84, R70 ;  /* 0x0000004600547202 */ /* 0x000fe40000000f00 */
.L_x_3014:
[----:B------:R-:W-:Y:S05]  /*6090*/  BSYNC B3 ;  /* 0x0000000000037941 */ /* 0x000fea0003800000 */
.L_x_3012:
        /* <DEDUP_REMOVED lines=16> */
.L_x_3018:
[----:B------:R-:W-:Y:S05]  /*61a0*/  BSYNC B4 ;  /* 0x0000000000047941 */ /* 0x000fea0003800000 */
.L_x_3017:
        /* <DEDUP_REMOVED lines=43> */
.L_x_3016:
[----:B------:R-:W-:Y:S05]  /*6460*/  BSYNC B3 ;  /* 0x0000000000037941 */ /* 0x000fea0003800000 */
.L_x_3015:
        /* <DEDUP_REMOVED lines=13> */
.L_x_3011:
[----:B------:R-:W-:Y:S05]  /*6540*/  BSYNC B2 ;  /* 0x0000000000027941 */ /* 0x000fea0003800000 */
.L_x_3009:
        /* <DEDUP_REMOVED lines=8> */
.L_x_3020:
        /* <DEDUP_REMOVED lines=12> */
.L_x_3023:
[----:B------:R-:W-:Y:S02]  /*6690*/  IMAD.MOV.U32 R87, RZ, RZ, R70 ;  /* 0x000000ffff577224 */ /* 0x000fe400078e0046 */
.L_x_3024:
[----:B------:R-:W-:Y:S05]  /*66a0*/  BSYNC B3 ;  /* 0x0000000000037941 */ /* 0x000fea0003800000 */
.L_x_3022:
        /* <DEDUP_REMOVED lines=16> */
.L_x_3028:
[----:B------:R-:W-:Y:S05]  /*67b0*/  BSYNC B4 ;  /* 0x0000000000047941 */ /* 0x000fea0003800000 */
.L_x_3027:
        /* <DEDUP_REMOVED lines=43> */
.L_x_3026:
[----:B------:R-:W-:Y:S05]  /*6a70*/  BSYNC B3 ;  /* 0x0000000000037941 */ /* 0x000fea0003800000 */
.L_x_3025:
        /* <DEDUP_REMOVED lines=13> */
.L_x_3021:
[----:B------:R-:W-:Y:S05]  /*6b50*/  BSYNC B2 ;  /* 0x0000000000027941 */ /* 0x000fea0003800000 */
.L_x_3019:
[----:B------:R-:W-:Y:S01]  /*6b60*/  BSSY B2, `(.L_x_3029) ;  /* 0x0000060000027945 */ /* 0x000fe20003800000 */
[----:B------:R-:W-:Y:S05]  /*6b70*/  @P4 BRA `(.L_x_3030) ;  /* 0x0000006000004947 */ /* 0x000fea0003800000 */
[----:B------:R-:W-:Y:S01]  /*6b80*/  MOV R97, RZ ;  /* 0x000000ff00617202 */ /* 0x000fe20000000f00 */
[----:B------:R-:W-:Y:S01]  /*6b90*/  IMAD.MOV.U32 R71, RZ, RZ, R40 ;  /* 0x000000ffff477224 */ /* 0x000fe200078e0028 */
[----:B------:R-:W-:Y:S05]  /*6ba0*/  @!P0 BRA `(.L_x_3031) ;  /* 0x000005b000008947 */ /* 0x000fea0003800000 */
[----:B------:R-:W-:Y:S01]  /*6bb0*/  MOV R71, R40 ;  /* 0x0000002800477202 */ /* 0x000fe20000000f00 */
[----:B-----5:R-:W-:Y:S01]  /*6bc0*/  HADD2.F32 R97, -RZ, R35.H1_H1 ;  /* 0x30000023ff617230 */ /* 0x020fe20000004100 */
[----:B------:R-:W-:Y:S05]  /*6bd0*/  BRA `(.L_x_3031) ;  /* 0x0000058000007947 */ /* 0x000fea0003800000 */
.L_x_3030:
        /* <DEDUP_REMOVED lines=12> */
.L_x_3033:
[----:B------:R-:W-:Y:S02]  /*6ca0*/  MOV R88, R70 ;  /* 0x0000004600587202 */ /* 0x000fe40000000f00 */
.L_x_3034:
[----:B------:R-:W-:Y:S05]  /*6cb0*/  BSYNC B3 ;  /* 0x0000000000037941 */ /* 0x000fea0003800000 */
.L_x_3032:
        /* <DEDUP_REMOVED lines=16> */
.L_x_3038:
[----:B------:R-:W-:Y:S05]  /*6dc0*/  BSYNC B4 ;  /* 0x0000000000047941 */ /* 0x000fea0003800000 */
.L_x_3037:
        /* <DEDUP_REMOVED lines=43> */
.L_x_3036:
[----:B------:R-:W-:Y:S05]  /*7080*/  BSYNC B3 ;  /* 0x0000000000037941 */ /* 0x000fea0003800000 */
.L_x_3035:
        /* <DEDUP_REMOVED lines=13> */
.L_x_3031:
[----:B------:R-:W-:Y:S05]  /*7160*/  BSYNC B2 ;  /* 0x0000000000027941 */ /* 0x000fea0003800000 */
.L_x_3029:
        /* <DEDUP_REMOVED lines=28> */
.L_x_2958:
[----:B------:R-:W-:Y:S05]  /*7330*/  BSYNC B1 ;  /* 0x0000000000017941 */ /* 0x000fea0003800000 */
.L_x_2957:
        /* <DEDUP_REMOVED lines=21> */
.L_x_3047:
        /* <DEDUP_REMOVED lines=53> */
.L_x_3048:
        /* <DEDUP_REMOVED lines=58> */
.L_x_3044:
[----:B------:R-:W-:Y:S05]  /*7b80*/  BSYNC B2 ;  /* 0x0000000000027941 */ /* 0x000fea0003800000 */
.L_x_3043:
[----:B------:R-:W-:Y:S05]  /*7b90*/  @!P2 BRA `(.L_x_3042) ;  /* 0x000001f00000a947 */ /* 0x000fea0003800000 */
[--C-:B0-----:R-:W-:Y:S01]  /*7ba0*/  FADD.FTZ R40, R90, -R99.reuse ;  /* 0x800000635a287221 */ /* 0x101fe20000010000 */
[----:B------:R-:W-:Y:S01]  /*7bb0*/  HFMA2.MMA R101, -RZ, RZ, 0, 9.5367431640625e-07 ;  /* 0x00000010ff657435 */ /* 0x000fe200000001ff */
        /* <DEDUP_REMOVED lines=29> */
.L_x_3042:
[----:B-1----:R-:W-:Y:S05]  /*7d90*/  BSYNC B1 ;  /* 0x0000000000017941 */ /* 0x002fea0003800000 */
.L_x_3041:
[----:B0-----:R-:W-:-:S05]  /*7da0*/  IMAD.MOV.U32 R41, RZ, RZ, c[0x0][0x160] ;  /* 0x00005800ff297624 */ /* 0x001fca00078e00ff */
[----:B------:R-:W-:-:S04]  /*7db0*/  LEA R20, R41, R20, 0x2 ;  /* 0x0000001429147211 */ /* 0x000fc800078e10ff */
[----:B------:R-:W-:-:S13]  /*7dc0*/  ISETP.GE.AND P0, PT, R20, c[0x0][0x164], PT ;  /* 0x0000590014007a0c */ /* 0x000fda0003f06270 */
[----:B------:R-:W-:Y:S01]  /*7dd0*/  @P0 CALL.REL.NOINC `(.L_x_3045) ;  /* 0x0000001000000944 */ /* 0x000fe20003c00000 */
[----:B------:R-:W-:Y:S05]  /*7de0*/  BRA `(.L_x_3046) ;  /* 0xffff8e2000007947 */ /* 0x000fea000383ffff */
.L_x_3045:
[----:B------:R-:W-:Y:S05]  /*7df0*/  BSYNC B0 ;  /* 0x0000000000007941 */ /* 0x000fea0003800000 */
.L_x_2872:
[----:B------:R-:W-:Y:S05]  /*7e00*/  EXIT ;  /* 0x000000000000794d */ /* 0x000fea0003800000 */
.L_x_3039:
[----:B------:R-:W-:Y:S01]  /*7e10*/  IMAD.MOV.U32 R68, RZ, RZ, 0x1 ;  /* 0x00000001ff447424 */ /* 0x000fe200078e00ff */
[----:B------:R-:W-:Y:S01]  /*7e20*/  MOV R42, 0x1f ;  /* 0x0000001f002a7802 */ /* 0x000fe20000000f00 */
[----:B------:R-:W-:Y:S01]  /*7e30*/  IMAD.MOV.U32 R105, RZ, RZ, -0x1 ;  /* 0xffffffffff697424 */ /* 0x000fe200078e00ff */
[----:B------:R-:W-:Y:S02]  /*7e40*/  MOV R40, 0x7e60 ;  /* 0x00007e6000287802 */ /* 0x000fe40000000f00 */
[----:B-----5:R-:W-:Y:S05]  /*7e50*/  CALL.REL.NOINC `($__internal_30_$__cuda_sm70_shflsync_bfly_p) ;  /* 0x000005c000007944 */ /* 0x020fea0003c00000 */
[----:B-1----:R-:W-:Y:S01]  /*7e60*/  MOV R40, R68 ;  /* 0x0000004400287202 */ /* 0x002fe20000000f00 */
[----:B0-----:R-:W-:Y:S05]  /*7e70*/  BRA `(.L_x_3047) ;  /* 0xfffff61000007947 */ /* 0x001fea000383ffff */
.L_x_3040:
[----:B------:R-:W-:Y:S01]  /*7e80*/  HFMA2.MMA R68, -RZ, RZ, 0, 1.1920928955078125e-07 ;  /* 0x00000002ff447435 */ /* 0x000fe200000001ff */
[----:B0-----:R-:W-:Y:S01]  /*7e90*/  IMAD.MOV.U32 R43, RZ, RZ, R103 ;  /* 0x000000ffff2b7224 */ /* 0x001fe200078e0067 */
[----:B------:R-:W-:Y:S01]  /*7ea0*/  MOV R105, 0xffffffff ;  /* 0xffffffff00697802 */ /* 0x000fe20000000f00 */
[----:B------:R-:W-:Y:S01]  /*7eb0*/  IMAD.MOV.U32 R42, RZ, RZ, 0x1f ;  /* 0x0000001fff2a7424 */ /* 0x000fe200078e00ff */
[----:B------:R-:W-:Y:S02]  /*7ec0*/  MOV R40, 0x7ee0 ;  /* 0x00007ee000287802 */ /* 0x000fe40000000f00 */
[----:B-----5:R-:W-:Y:S05]  /*7ed0*/  CALL.REL.NOINC `($__internal_30_$__cuda_sm70_shflsync_bfly_p) ;  /* 0x0000054000007944 */ /* 0x020fea0003c00000 */
[----:B0-----:R-:W-:Y:S01]  /*7ee0*/  HFMA2.MMA R42, -RZ, RZ, 0, 1.847743988037109375e-06 ;  /* 0x0000001fff2a7435 */ /* 0x001fe200000001ff */
[----:B-1----:R-:W-:Y:S01]  /*7ef0*/  FADD.FTZ R43, R103, R68 ;  /* 0x00000044672b7221 */ /* 0x002fe20000010000 */
[----:B------:R-:W-:Y:S01]  /*7f00*/  MOV R40, 0x7f40 ;  /* 0x00007f4000287802 */ /* 0x000fe20000000f00 */
[----:B------:R-:W-:-:S02]  /*7f10*/  IMAD.MOV.U32 R68, RZ, RZ, 0x4 ;  /* 0x00000004ff447424 */ /* 0x000fc400078e00ff */
[----:B------:R-:W-:Y:S02]  /*7f20*/  IMAD.MOV.U32 R105, RZ, RZ, -0x1 ;  /* 0xffffffffff697424 */ /* 0x000fe400078e00ff */
[----:B------:R-:W-:Y:S05]  /*7f30*/  CALL.REL.NOINC `($__internal_30_$__cuda_sm70_shflsync_bfly_p) ;  /* 0x000004e000007944 */ /* 0x000fea0003c00000 */
[----:B01----:R-:W-:Y:S01]  /*7f40*/  FADD.FTZ R43, R43, R68 ;  /* 0x000000442b2b7221 */ /* 0x003fe20000010000 */
[----:B------:R-:W-:Y:S01]  /*7f50*/  MOV R68, 0x8 ;  /* 0x0000000800447802 */ /* 0x000fe20000000f00 */
[----:B------:R-:W-:Y:S01]  /*7f60*/  IMAD.MOV.U32 R42, RZ, RZ, 0x1f ;  /* 0x0000001fff2a7424 */ /* 0x000fe200078e00ff */
[----:B------:R-:W-:Y:S02]  /*7f70*/  MOV R105, 0xffffffff ;  /* 0xffffffff00697802 */ /* 0x000fe40000000f00 */
[----:B------:R-:W-:Y:S02]  /*7f80*/  MOV R40, 0x7fa0 ;  /* 0x00007fa000287802 */ /* 0x000fe40000000f00 */
[----:B------:R-:W-:Y:S05]  /*7f90*/  CALL.REL.NOINC `($__internal_30_$__cuda_sm70_shflsync_bfly_p) ;  /* 0x0000048000007944 */ /* 0x000fea0003c00000 */
[----:B0-----:R-:W-:Y:S01]  /*7fa0*/  HFMA2.MMA R42, -RZ, RZ, 0, 1.847743988037109375e-06 ;  /* 0x0000001fff2a7435 */ /* 0x001fe200000001ff */
[----:B-1----:R-:W-:Y:S01]  /*7fb0*/  FADD.FTZ R43, R43, R68 ;  /* 0x000000442b2b7221 */ /* 0x002fe20000010000 */
[----:B------:R-:W-:Y:S01]  /*7fc0*/  MOV R40, 0x8000 ;  /* 0x0000800000287802 */ /* 0x000fe20000000f00 */
[----:B------:R-:W-:Y:S02]  /*7fd0*/  IMAD.MOV.U32 R68, RZ, RZ, 0x10 ;  /* 0x00000010ff447424 */ /* 0x000fe400078e00ff */
[----:B------:R-:W-:-:S02]  /*7fe0*/  IMAD.MOV.U32 R105, RZ, RZ, -0x1 ;  /* 0xffffffffff697424 */ /* 0x000fc400078e00ff */
[----:B------:R-:W-:Y:S05]  /*7ff0*/  CALL.REL.NOINC `($__internal_30_$__cuda_sm70_shflsync_bfly_p) ;  /* 0x0000042000007944 */ /* 0x000fea0003c00000 */
[----:B-1----:R-:W-:Y:S01]  /*8000*/  FADD.FTZ R68, R43, R68 ;  /* 0x000000442b447221 */ /* 0x002fe20000010000 */
[----:B0-----:R-:W-:Y:S01]  /*8010*/  MOV R105, 0xffffffff ;  /* 0xffffffff00697802 */ /* 0x001fe20000000f00 */
[----:B------:R-:W-:-:S02]  /*8020*/  IMAD.MOV.U32 R42, RZ, RZ, 0x1f ;  /* 0x0000001fff2a7424 */ /* 0x000fc400078e00ff */
        /* <DEDUP_REMOVED lines=36> */
[----:B------:R-:W-:Y:S05]  /*8270*/  CALL.REL.NOINC `($__internal_30_$__cuda_sm70_shflsync_bfly_p) ;  /* 0x000001a000007944 */ /* 0x000fea0003c00000 */
[----:B0-----:R-:W-:Y:S01]  /*8280*/  HFMA2.MMA R42, -RZ, RZ, 0, 1.847743988037109375e-06 ;  /* 0x0000001fff2a7435 */ /* 0x001fe200000001ff */
[----:B-1----:R-:W-:Y:S01]  /*8290*/  FADD.FTZ R43, R43, R68 ;  /* 0x000000442b2b7221 */ /* 0x002fe20000010000 */
[----:B------:R-:W-:Y:S01]  /*82a0*/  MOV R40, 0x82e0 ;  /* 0x000082e000287802 */ /* 0x000fe20000000f00 */
[----:B------:R-:W-:Y:S02]  /*82b0*/  IMAD.MOV.U32 R68, RZ, RZ, 0x2 ;  /* 0x00000002ff447424 */ /* 0x000fe400078e00ff */
[----:B------:R-:W-:Y:S02]  /*82c0*/  IMAD.MOV.U32 R105, RZ, RZ, -0x1 ;  /* 0xffffffffff697424 */ /* 0x000fe400078e00ff */
[----:B------:R-:W-:Y:S05]  /*82d0*/  CALL.REL.NOINC `($__internal_30_$__cuda_sm70_shflsync_bfly_p) ;  /* 0x0000014000007944 */ /* 0x000fea0003c00000 */
[----:B01----:R-:W-:Y:S01]  /*82e0*/  FADD.FTZ R43, R43, R68 ;  /* 0x000000442b2b7221 */ /* 0x003fe20000010000 */
[----:B------:R-:W-:Y:S01]  /*82f0*/  MOV R68, 0x4 ;  /* 0x0000000400447802 */ /* 0x000fe20000000f00 */
[----:B------:R-:W-:Y:S01]  /*8300*/  IMAD.MOV.U32 R42, RZ, RZ, 0x1f ;  /* 0x0000001fff2a7424 */ /* 0x000fe200078e00ff */
[----:B------:R-:W-:Y:S02]  /*8310*/  MOV R105, 0xffffffff ;  /* 0xffffffff00697802 */ /* 0x000fe40000000f00 */
[----:B------:R-:W-:-:S02]  /*8320*/  MOV R40, 0x8340 ;  /* 0x0000834000287802 */ /* 0x000fc40000000f00 */
[----:B------:R-:W-:Y:S05]  /*8330*/  CALL.REL.NOINC `($__internal_30_$__cuda_sm70_shflsync_bfly_p) ;  /* 0x000000e000007944 */ /* 0x000fea0003c00000 */
[----:B0-----:R-:W-:Y:S01]  /*8340*/  HFMA2.MMA R42, -RZ, RZ, 0, 1.847743988037109375e-06 ;  /* 0x0000001fff2a7435 */ /* 0x001fe200000001ff */
[----:B-1----:R-:W-:Y:S01]  /*8350*/  FADD.FTZ R43, R43, R68 ;  /* 0x000000442b2b7221 */ /* 0x002fe20000010000 */
[----:B------:R-:W-:Y:S01]  /*8360*/  MOV R40, 0x83a0 ;  /* 0x000083a000287802 */ /* 0x000fe20000000f00 */
[----:B------:R-:W-:-:S02]  /*8370*/  IMAD.MOV.U32 R68, RZ, RZ, 0x8 ;  /* 0x00000008ff447424 */ /* 0x000fc400078e00ff */
[----:B------:R-:W-:Y:S02]  /*8380*/  IMAD.MOV.U32 R105, RZ, RZ, -0x1 ;  /* 0xffffffffff697424 */ /* 0x000fe400078e00ff */
[----:B------:R-:W-:Y:S05]  /*8390*/  CALL.REL.NOINC `($__internal_30_$__cuda_sm70_shflsync_bfly_p) ;  /* 0x0000008000007944 */ /* 0x000fea0003c00000 */
[----:B-1----:R-:W-:Y:S01]  /*83a0*/  FADD.FTZ R103, R43, R68 ;  /* 0x000000442b677221 */ /* 0x002fe20000010000 */
[----:B------:R-:W-:Y:S01]  /*83b0*/  MOV R68, 0x10 ;  /* 0x0000001000447802 */ /* 0x000fe20000000f00 */
[----:B0-----:R-:W-:Y:S01]  /*83c0*/  IMAD.MOV.U32 R42, RZ, RZ, 0x1f ;  /* 0x0000001fff2a7424 */ /* 0x001fe200078e00ff */
[----:B------:R-:W-:Y:S01]  /*83d0*/  MOV R105, 0xffffffff ;  /* 0xffffffff00697802 */ /* 0x000fe20000000f00 */
[----:B------:R-:W-:Y:S01]  /*83e0*/  IMAD.MOV.U32 R43, RZ, RZ, R103 ;  /* 0x000000ffff2b7224 */ /* 0x000fe200078e0067 */
[----:B------:R-:W-:Y:S02]  /*83f0*/  MOV R40, 0x8410 ;  /* 0x0000841000287802 */ /* 0x000fe40000000f00 */
[----:B------:R-:W-:Y:S05]  /*8400*/  CALL.REL.NOINC `($__internal_30_$__cuda_sm70_shflsync_bfly_p) ;  /* 0x0000001000007944 */ /* 0x000fea0003c00000 */
[----:B01----:R-:W-:Y:S05]  /*8410*/  BRA `(.L_x_3048) ;  /* 0xfffff3c000007947 */ /* 0x003fea000383ffff */
        .weak           $__internal_30_$__cuda_sm70_shflsync_bfly_p
        .type           $__internal_30_$__cuda_sm70_shflsync_bfly_p,@function
        .size           $__internal_30_$__cuda_sm70_shflsync_bfly_p,(.L_x_15222 - $__internal_30_$__cuda_sm70_shflsync_bfly_p)
$__internal_30_$__cuda_sm70_shflsync_bfly_p:
[----:B------:R-:W-:Y:S01]  /*8420*/  HFMA2.MMA R41, -RZ, RZ, 0, 0 ;  /* 0x00000000ff297435 */ /* 0x000fe200000001ff */
[----:B------:R-:W-:Y:S04]  /*8430*/  WARPSYNC R105 ;  /* 0x0000006900007348 */ /* 0x000fe80003800000 */
[----:B------:R0:W1:Y:S01]  /*8440*/  SHFL.BFLY PT, R68, R43, R68, R42 ;  /* 0x0c0000442b447389 */ /* 0x00006200000e002a */
[----:B------:R-:W-:Y:S05]  /*8450*/  RET.REL.NODEC R40 `(_ZN10layer_norm13ln_fwd_kernelINS_13Kernel_traitsI6__halfS2_S2_S2_fjLj512ELj1ELj4ELj1ELj16ENS_18Kernel_traits_baseILj512ES2_S2_S2_S2_fjLj128EEEEELb1ELb1ELb1ELb0EEEvNS_9FwdParamsE) ;  /* 0xffff7ba028007950 */ /* 0x000fea0003c3ffff */
.L_x_3049:
        /* <DEDUP_REMOVED lines=10> */
.L_x_15222:


//--------------------- .text._ZN10layer_norm13ln_fwd_kernelINS_13Kernel_traitsI6__halfS2_S2_S2_fjLj512ELj1ELj4ELj1ELj16ENS_18Kernel_traits_baseILj512ES2_S2_S2_S2_fjLj128EEEEELb1ELb1ELb1ELb1EEEvNS_9FwdParamsE --------------------------
	.section	.text._ZN10layer_norm13ln_fwd_kernelINS_13Kernel_traitsI6__halfS2_S2_S2_fjLj512ELj1ELj4ELj1ELj16ENS_18Kernel_traits_baseILj512ES2_S2_S2_S2_fjLj128EEEEELb1ELb1ELb1ELb1EEEvNS_9FwdParamsE,"ax",@progbits
	.sectioninfo	@"SHI_REGISTERS=95"
	.align	128
        .global         _ZN10layer_norm13ln_fwd_kernelINS_13Kernel_traitsI6__halfS2_S2_S2_fjLj512ELj1ELj4ELj1ELj16ENS_18Kernel_traits_baseILj512ES2_S2_S2_S2_fjLj128EEEEELb1ELb1ELb1ELb1EEEvNS_9FwdParamsE
        .type           _ZN10layer_norm13ln_fwd_kernelINS_13Kernel_traitsI6__halfS2_S2_S2_fjLj512ELj1ELj4ELj1ELj16ENS_18Kernel_traits_baseILj512ES2_S2_S2_S2_fjLj128EEEEELb1ELb1ELb1ELb1EEEvNS_9FwdParamsE,@function
        .size           _ZN10layer_norm13ln_fwd_kernelINS_13Kernel_traitsI6__halfS2_S2_S2_fjLj512ELj1ELj4ELj1ELj16ENS_18Kernel_traits_baseILj512ES2_S2_S2_S2_fjLj128EEEEELb1ELb1ELb1ELb1EEEvNS_9FwdParamsE,(.L_x_15223 - _ZN10layer_norm13ln_fwd_kernelINS_13Kernel_traitsI6__halfS2_S2_S2_fjLj512ELj1ELj4ELj1ELj16ENS_18Kernel_traits_baseILj512ES2_S2_S2_S2_fjLj128EEEEELb1ELb1ELb1ELb1EEEvNS_9FwdParamsE)
        .other          _ZN10layer_norm13ln_fwd_kernelINS_13Kernel_traitsI6__halfS2_S2_S2_fjLj512ELj1ELj4ELj1ELj16ENS_18Kernel_traits_baseILj512ES2_S2_S2_S2_fjLj128EEEEELb1ELb1ELb1ELb1EEEvNS_9FwdParamsE,@"STO_CUDA_ENTRY STV_DEFAULT"
_ZN10layer_norm13ln_fwd_kernelINS_13Kernel_traitsI6__halfS2_S2_S2_fjLj512ELj1ELj4ELj1ELj16ENS_18Kernel_traits_baseILj512ES2_S2_S2_S2_fjLj128EEEEELb1ELb1ELb1ELb1EEEvNS_9FwdParamsE:
.text._ZN10layer_norm13ln_fwd_kernelINS_13Kernel_traitsI6__halfS2_S2_S2_fjLj512ELj1ELj4ELj1ELj16ENS_18Kernel_traits_baseILj512ES2_S2_S2_S2_fjLj128EEEEELb1ELb1ELb1ELb1EEEvNS_9FwdParamsE:
        /* <DEDUP_REMOVED lines=22> */
[----:B------:R-:W-:-:S02]  /*0160*/  LOP3.LUT R14, R12, 0x1f, RZ, 0xc0, !PT ;  /* 0x0000001f0c0e7812 */ /* 0x000fc400078ec0ff */
        /* <DEDUP_REMOVED lines=29> */
[--C-:B------:R-:W-:Y:S01]  /*0340*/  HADD2.F32 R9, -RZ, R32.reuse.H0_H0 ;  /* 0x20000020ff097230 */ /* 0x100fe20000004100 */
[----:B------:R-:W-:Y:S01]  /*0350*/  UIADD3 UR14, UR5, 0x32370b8f, URZ ;  /* 0x32370b8f050e7890 */ /* 0x000fe2000fffe03f */
[----:B------:R-:W-:Y:S01]  /*0360*/  IMAD R0, R0, -0x2daee0ad, RZ ;  /* 0xd2511f5300007824 */ /* 0x000fe200078e02ff */
[----:B------:R-:W-:Y:S01]  /*0370*/  LOP3.LUT R5, R4, UR10, R3, 0x96, !PT ;  /* 0x0000000a04057c12 */ /* 0x000fe2000f8e9603 */
[----:B------:R-:W-:Y:S01]  /*0380*/  IMAD R3, R12, -0x326172a9, RZ ;  /* 0xcd9e8d570c037824 */ /* 0x000fe200078e02ff */
[----:B------:R-:W-:Y:S01]  /*0390*/  UIADD3 UR13, UR4, -0x255992d5, URZ ;  /* 0xdaa66d2b040d7890 */ /* 0x000fe2000fffe03f */
[C---:B------:R-:W-:Y:S01]  /*03a0*/  IMAD.HI.U32 R4, R2.reuse, -0x326172a9, RZ ;  /* 0xcd9e8d5702047827 */ /* 0x040fe200078e00ff */
[----:B------:R-:W-:Y:S01]  /*03b0*/  UIADD3 UR15, UR4, 0x78dde6e4, URZ ;  /* 0x78dde6e4040f7890 */ /* 0x000fe2000fffe03f */
[----:B------:R-:W-:Y:S01]  /*03c0*/  HADD2.F32 R8, -RZ, R32.H1_H1 ;  /* 0x30000020ff087230 */ /* 0x000fe20000004100 */
[----:B------:R-:W-:Y:S01]  /*03d0*/  UIADD3 UR16, UR5, -0x126145ec, URZ ;  /* 0xed9eba1405107890 */ /* 0x000fe2000fffe03f */
[----:B------:R-:W-:Y:S01]  /*03e0*/  IMAD R2, R2, -0x326172a9, RZ ;  /* 0xcd9e8d5702027824 */ /* 0x000fe200078e02ff */
[----:B------:R-:W-:Y:S01]  /*03f0*/  LOP3.LUT R3, R4, UR9, R3, 0x96, !PT ;  /* 0x0000000904037c12 */ /* 0x000fe2000f8e9603 */
[C---:B0-----:R-:W-:Y:S01]  /*0400*/  IMAD.HI.U32 R7, R5.reuse, -0x326172a9, RZ ;  /* 0xcd9e8d5705077827 */ /* 0x041fe200078e00ff */
[----:B------:R-:W-:Y:S01]  /*0410*/  UIADD3 UR18, UR5, -0x56f99767, URZ ;  /* 0xa906689905127890 */ /* 0x000fe2000fffe03f */
[----:B------:R-:W-:Y:S01]  /*0420*/  HADD2.F32 R6, -RZ, R33.H1_H1 ;  /* 0x30000021ff067230 */ /* 0x000fe20000004100 */
[----:B------:R-:W-:Y:S01]  /*0430*/  UIADD3 UR17, UR4, 0x1715609d, URZ ;  /* 0x1715609d04117890 */ /* 0x000fe2000fffe03f */
[----:B------:R-:W-:Y:S01]  /*0440*/  IMAD R5, R5, -0x326172a9, RZ ;  /* 0xcd9e8d5705057824 */ /* 0x000fe200078e02ff */
[----:B------:R-:W-:Y:S01]  /*0450*/  LOP3.LUT R2, R7, UR11, R2, 0x96, !PT ;  /* 0x0000000b07027c12 */ /* 0x000fe2000f8e9602 */
[C---:B------:R-:W-:Y:S01]  /*0460*/  IMAD.HI.U32 R7, R3.reuse, -0x2daee0ad, RZ ;  /* 0xd2511f5303077827 */ /* 0x040fe200078e00ff */
[----:B------:R-:W-:Y:S01]  /*0470*/  UIADD3 UR19, UR4, -0x4ab325aa, URZ ;  /* 0xb54cda5604137890 */ /* 0x000fe2000fffe03f */
[----:B------:R-:W-:Y:S01]  /*0480*/  @!P0 CS2R R34, SRZ ;  /* 0x0000000000228805 */ /* 0x000fe2000001ff00 */
[----:B------:R-:W-:Y:S01]  /*0490*/  UIADD3 UR20, UR5, 0x646e171e, URZ ;  /* 0x646e171e05147890 */ /* 0x000fe2000fffe03f */
[----:B------:R-:W-:Y:S01]  /*04a0*/  IMAD R3, R3, -0x2daee0ad, RZ ;  /* 0xd2511f5303037824 */ /* 0x000fe200078e02ff */
[----:B------:R-:W-:Y:S01]  /*04b0*/  LOP3.LUT R0, R7, UR12, R0, 0x96, !PT ;  /* 0x0000000c07007c12 */ /* 0x000fe2000f8e9600 */
[C---:B------:R-:W-:Y:S01]  /*04c0*/  IMAD.HI.U32 R4, R2.reuse, -0x2daee0ad, RZ ;  /* 0xd2511f5302047827 */ /* 0x040fe200078e00ff */
[----:B------:R-:W-:Y:S01]  /*04d0*/  UIADD3 UR22, UR5, 0x1fd5c5a3, URZ ;  /* 0x1fd5c5a305167890 */ /* 0x000fe2000fffe03f */
[----:B------:R-:W-:Y:S01]  /*04e0*/  @!P0 CS2R R48, SRZ ;  /* 0x0000000000308805 */ /* 0x000fe2000001ff00 */
[----:B------:R-:W-:Y:S01]  /*04f0*/  UIADD3 UR21, UR4, 0x5384540f, URZ ;  /* 0x5384540f04157890 */ /* 0x000fe2000fffe03f */
[----:B------:R-:W-:Y:S01]  /*0500*/  IMAD R2, R2, -0x2daee0ad, RZ ;  /* 0xd2511f5302027824 */ /* 0x000fe200078e02ff */
[----:B------:R-:W-:Y:S01]  /*0510*/  LOP3.LUT R3, R4, UR14, R3, 0x96, !PT ;  /* 0x0000000e04037c12 */ /* 0x000fe2000f8e9603 */
[C---:B------:R-:W-:Y:S01]  /*0520*/  IMAD.HI.U32 R4, R0.reuse, -0x326172a9, RZ ;  /* 0xcd9e8d5700047827 */ /* 0x040fe200078e00ff */
[----:B------:R-:W-:Y:S01]  /*0530*/  UIADD3 UR23, UR4, -0xe443238, URZ ;  /* 0xf1bbcdc804177890 */ /* 0x000fe2000fffe03f */
[----:B------:R-:W-:Y:S01]  /*0540*/  @!P0 CS2R R50, SRZ ;  /* 0x0000000000328805 */ /* 0x000fe2000001ff00 */
[----:B------:R-:W-:Y:S01]  /*0550*/  UIADD3 UR24, UR5, -0x24c28bd8, URZ ;  /* 0xdb3d742805187890 */ /* 0x000fe2000fffe03f */
[----:B------:R-:W-:Y:S01]  /*0560*/  IMAD R0, R0, -0x326172a9, RZ ;  /* 0xcd9e8d5700007824 */ /* 0x000fe200078e02ff */
[----:B------:R-:W-:Y:S01]  /*0570*/  LOP3.LUT R4, R4, UR13, R5, 0x96, !PT ;  /* 0x0000000d04047c12 */ /* 0x000fe2000f8e9605 */
[----:B------:R-:W-:Y:S01]  /*0580*/  IMAD.HI.U32 R7, R3, -0x326172a9, RZ ;  /* 0xcd9e8d5703077827 */ /* 0x000fe200078e00ff */
[----:B------:R-:W-:Y:S01]  /*0590*/  UIADD3 UR25, UR4, -0x700cb87f, URZ ;  /* 0x8ff3478104197890 */ /* 0x000fe2000fffe03f */
[----:B------:R-:W-:Y:S01]  /*05a0*/  HADD2.F32 R52, -RZ, R49.H1_H1 ;  /* 0x30000031ff347230 */ /* 0x000fe20000004100 */
[----:B------:R-:W-:Y:S01]  /*05b0*/  UIADD3 UR26, UR5, -0x695add53, URZ ;  /* 0x96a522ad051a7890 */ /* 0x000fe2000fffe03f */
[C---:B------:R-:W-:Y:S01]  /*05c0*/  IMAD.HI.U32 R5, R4.reuse, -0x2daee0ad, RZ ;  /* 0xd2511f5304057827 */ /* 0x040fe200078e00ff */
[----:B------:R-:W-:Y:S01]  /*05d0*/  LOP3.LUT R0, R7, UR15, R0, 0x96, !PT ;  /* 0x0000000f07007c12 */ /* 0x000fe2000f8e9600 */
[----:B------:R-:W-:Y:S01]  /*05e0*/  HADD2.F32 R53, -RZ, R50.H1_H1 ;  /* 0x30000032ff357230 */ /* 0x000fe20000004100 */
[----:B------:R-:W-:Y:S01]  /*05f0*/  BSSY B0, `(.L_x_3050) ;  /* 0x000075c000007945 */ /* 0x000fe20003800000 */
[----:B------:R-:W-:Y:S01]  /*0600*/  IMAD R4, R4, -0x2daee0ad, RZ ;  /* 0xd2511f5304047824 */ /* 0x000fe200078e02ff */
[----:B------:R-:W-:Y:S01]  /*0610*/  LOP3.LUT R2, R5, UR16, R2, 0x96, !PT ;  /* 0x0000001005027c12 */ /* 0x000fe2000f8e9602 */
[----:B------:R-:W-:Y:S01]  /*0620*/  IMAD.HI.U32 R7, R0, -0x2daee0ad, RZ ;  /* 0xd2511f5300077827 */ /* 0x000fe200078e00ff */
[----:B------:R-:W-:Y:S01]  /*0630*/  HADD2.F32 R58, -RZ, R51.H1_H1 ;  /* 0x30000033ff3a7230 */ /* 0x000fe20000004100 */
[----:B------:R-:W-:Y:S01]  /*0640*/  LOP3.LUT R67, R36, 0x3, RZ, 0xc0, !PT ;  /* 0x0000000324437812 */ /* 0x000fe200078ec0ff */
[----:B------:R-:W-:Y:S01]  /*0650*/  ULDC.U8 UR8, c[0x0][0x1f0] ;  /* 0x00007c0000087ab9 */ /* 0x000fe20000000000 */
        /* <DEDUP_REMOVED lines=16> */
[----:B-1----:R-:W-:Y:S01]  /*0760*/  LOP3.LUT R38, R2, UR22, R3, 0x96, !PT ;  /* 0x0000001602267c12 */ /* 0x002fe2000f8e9603 */
[C---:B------:R-:W-:Y:S01]  /*0770*/  IMAD.HI.U32 R32, R0.reuse, -0x326172a9, RZ ;  /* 0xcd9e8d5700207827 */ /* 0x040fe200078e00ff */
[--C-:B------:R-:W-:Y:S02]  /*0780*/  HADD2.F32 R3, -RZ, R35.reuse.H0_H0 ;  /* 0x20000023ff037230 */ /* 0x100fe40000004100 */
[----:B------:R-:W-:Y:S01]  /*0790*/  HADD2.F32 R2, -RZ, R35.H1_H1 ;  /* 0x30000023ff027230 */ /* 0x000fe20000004100 */
[----:B------:R-:W-:Y:S01]  /*07a0*/  IMAD R0, R0, -0x326172a9, RZ ;  /* 0xcd9e8d5700007824 */ /* 0x000fe200078e02ff */
[----:B------:R-:W-:Y:S01]  /*07b0*/  LOP3.LUT R32, R32, UR21, R15, 0x96, !PT ;  /* 0x0000001520207c12 */ /* 0x000fe2000f8e960f */
[----:B------:R-:W-:Y:S01]  /*07c0*/  IMAD.HI.U32 R33, R38, -0x326172a9, RZ ;  /* 0xcd9e8d5726217827 */ /* 0x000fe200078e00ff */
[----:B------:R-:W-:Y:S02]  /*07d0*/  HADD2.F32 R15, -RZ, R49.H0_H0 ;  /* 0x20000031ff0f7230 */ /* 0x000fe40000004100 */
[----:B------:R-:W-:Y:S01]  /*07e0*/  HADD2.F32 R49, -RZ, R50.H0_H0 ;  /* 0x20000032ff317230 */ /* 0x000fe20000004100 */
[----:B------:R-:W-:Y:S01]  /*07f0*/  IMAD R37, R37, -0x2daee0ad, RZ ;  /* 0xd2511f5325257824 */ /* 0x000fe200078e02ff */
[----:B------:R-:W-:Y:S01]  /*0800*/  LOP3.LUT R54, R33, UR23, R0, 0x96, !PT ;  /* 0x0000001721367c12 */ /* 0x000fe2000f8e9600 */
[----:B------:R-:W-:Y:S01]  /*0810*/  IMAD.WIDE.U32 R32, R32, -0x2daee0ad, RZ ;  /* 0xd2511f5320207825 */ /* 0x000fe200078e00ff */
[----:B------:R-:W-:-:S02]  /*0820*/  HADD2.F32 R0, -RZ, R48.H0_H0 ;  /* 0x20000030ff007230 */ /* 0x000fc40000004100 */
[----:B------:R-:W-:Y:S01]  /*0830*/  HADD2.F32 R50, -RZ, R51.H0_H0 ;  /* 0x20000033ff327230 */ /* 0x000fe20000004100 */
[----:B------:R-:W-:Y:S01]  /*0840*/  IMAD R55, R38, -0x326172a9, RZ ;  /* 0xcd9e8d5726377824 */ /* 0x000fe200078e02ff */
[----:B------:R-:W-:Y:S01]  /*0850*/  LOP3.LUT R34, R33, UR24, R37, 0x96, !PT ;  /* 0x0000001821227c12 */ /* 0x000fe2000f8e9625 */
[----:B------:R-:W-:Y:S01]  /*0860*/  IMAD.HI.U32 R57, R54, -0x2daee0ad, RZ ;  /* 0xd2511f5336397827 */ /* 0x000fe200078e00ff */
[----:B------:R-:W-:-:S03]  /*0870*/  HADD2.F32 R48, -RZ, R48.H1_H1 ;  /* 0x30000030ff307230 */ /* 0x000fc60000004100 */
[----:B------:R-:W-:Y:S01]  /*0880*/  IMAD.WIDE.U32 R34, R34, -0x326172a9, RZ ;  /* 0xcd9e8d5722227825 */ /* 0x000fe200078e00ff */
[----:B------:R-:W-:-:S03]  /*0890*/  LOP3.LUT R57, R57, UR26, R32, 0x96, !PT ;  /* 0x0000001a39397c12 */ /* 0x000fc6000f8e9620 */
[----:B------:R-:W-:Y:S01]  /*08a0*/  IMAD.MOV.U32 R51, RZ, RZ, RZ ;  /* 0x000000ffff337224 */ /* 0x000fe200078e00ff */
[----:B------:R-:W-:Y:S01]  /*08b0*/  LOP3.LUT R55, R35, UR25, R55, 0x96, !PT ;  /* 0x0000001923377c12 */ /* 0x000fe2000f8e9637 */
[----:B------:R-:W-:Y:S01]  /*08c0*/  IMAD R54, R54, -0x2daee0ad, RZ ;  /* 0xd2511f5336367824 */ /* 0x000fe200078e02ff */
[----:B------:R-:W-:Y:S02]  /*08d0*/  MOV R56, R34 ;  /* 0x0000002200387202 */ /* 0x000fe40000000f00 */
.L_x_3220:
        /* <DEDUP_REMOVED lines=29> */
[----:B------:R-:W-:Y:S01]  /*0ab0*/  IMAD.MOV.U32 R40, RZ, RZ, R67 ;  /* 0x000000ffff287224 */ /* 0x000fe200078e0043 */
[----:B------:R-:W-:Y:S05]  /*0ac0*/  @!P0 BRA `(.L_x_3053) ;  /* 0x000005c000008947 */ /* 0x000fea0003800000 */
[----:B------:R-:W-:Y:S01]  /*0ad0*/  IMAD.MOV.U32 R40, RZ, RZ, R67 ;  /* 0x000000ffff287224 */ /* 0x000fe200078e0043 */
[----:B-----5:R-:W-:Y:S01]  /*0ae0*/  HADD2.F32 R74, -RZ, R32.H0_H0 ;  /* 0x20000020ff4a7230 */ /* 0x020fe20000004100 */
[----:B------:R-:W-:Y:S05]  /*0af0*/  BRA `(.L_x_3053) ;  /* 0x0000059000007947 */ /* 0x000fea0003800000 */
.L_x_3052:
        /* <DEDUP_REMOVED lines=12> */
.L_x_3055:
[----:B------:R-:W-:Y:S02]  /*0bc0*/  MOV R59, R56 ;  /* 0x00000038003b7202 */ /* 0x000fe40000000f00 */
.L_x_3056:
[----:B------:R-:W-:Y:S05]  /*0bd0*/  BSYNC B2 ;  /* 0x0000000000027941 */ /* 0x000fea0003800000 */
.L_x_3054:
        /* <DEDUP_REMOVED lines=16> */
.L_x_3060:
[----:B------:R-:W-:Y:S05]  /*0ce0*/  BSYNC B3 ;  /* 0x0000000000037941 */ /* 0x000fea0003800000 */
.L_x_3059:
        /* <DEDUP_REMOVED lines=43> */
.L_x_3058:
[----:B------:R-:W-:Y:S05]  /*0fa0*/  BSYNC B2 ;  /* 0x0000000000027941 */ /* 0x000fea0003800000 */
.L_x_3057:
[----:B------:R-:W0:Y:S01]  /*0fb0*/  I2F.U32 R41, R59 ;  /* 0x0000003b00297306 */ /* 0x000e220000201000 */
[----:B------:R-:W-:Y:S01]  /*0fc0*/  HFMA2.MMA R44, -RZ, RZ, 0.1171875, 0 ;  /* 0x2f800000ff2c7435 */ /* 0x000fe200000001ff */
[----:B-----5:R-:W-:Y:S02]  /*0fd0*/  HADD2.F32 R42, -RZ, R36.H0_H0 ;  /* 0x20000024ff2a7230 */ /* 0x020fe40000004100 */
[----:B------:R-:W-:Y:S02]  /*0fe0*/  HADD2.F32 R43, -RZ, R20.H0_H0 ;  /* 0x20000014ff2b7230 */ /* 0x000fe40000004100 */
[----:B------:R-:W-:Y:S01]  /*0ff0*/  @P0 HADD2.F32 R45, -RZ, R32.H0_H0 ;  /* 0x20000020ff2d0230 */ /* 0x000fe20000004100 */
        /* <DEDUP_REMOVED lines=9> */
.L_x_3053:
[----:B------:R-:W-:Y:S05]  /*1090*/  BSYNC B1 ;  /* 0x0000000000017941 */ /* 0x000fea0003800000 */
.L_x_3051:
        /* <DEDUP_REMOVED lines=8> */
.L_x_3062:
        /* <DEDUP_REMOVED lines=12> */
.L_x_3065:
[----:B------:R-:W-:Y:S02]  /*11e0*/  IMAD.MOV.U32 R60, RZ, RZ, R56 ;  /* 0x000000ffff3c7224 */ /* 0x000fe400078e0038 */
.L_x_3066:
[----:B------:R-:W-:Y:S05]  /*11f0*/  BSYNC B2 ;  /* 0x0000000000027941 */ /* 0x000fea0003800000 */
.L_x_3064:
        /* <DEDUP_REMOVED lines=16> */
.L_x_3070:
[----:B------:R-:W-:Y:S05]  /*1300*/  BSYNC B3 ;  /* 0x0000000000037941 */ /* 0x000fea0003800000 */
.L_x_3069:
        /* <DEDUP_REMOVED lines=43> */
.L_x_3068:
[----:B------:R-:W-:Y:S05]  /*15c0*/  BSYNC B2 ;  /* 0x0000000000027941 */ /* 0x000fea0003800000 */
.L_x_3067:
[----:B------:R-:W0:Y:S01]  /*15d0*/  I2F.U32 R40, R60 ;  /* 0x0000003c00287306 */ /* 0x000e220000201000 */
[----:B-----5:R-:W-:Y:S01]  /*15e0*/  HADD2.F32 R42, -RZ, R36.H1_H1 ;  /* 0x30000024ff2a7230 */ /* 0x020fe20000004100 */
[----:B------:R-:W-:Y:S01]  /*15f0*/  IMAD.MOV.U32 R43, RZ, RZ, 0x2f800000 ;  /* 0x2f800000ff2b7424 */ /* 0x000fe200078e00ff */
[----:B------:R-:W-:Y:S02]  /*1600*/  HADD2.F32 R73, -RZ, R20.H1_H1 ;  /* 0x30000014ff497230 */ /* 0x000fe40000004100 */
[----:B------:R-:W-:Y:S01]  /*1610*/  @P0 HADD2.F32 R44, -RZ, R32.H1_H1 ;  /* 0x30000020ff2c0230 */ /* 0x000fe20000004100 */
        /* <DEDUP_REMOVED lines=9> */
.L_x_3063:
[----:B------:R-:W-:Y:S05]  /*16b0*/  BSYNC B1 ;  /* 0x0000000000017941 */ /* 0x000fea0003800000 */
.L_x_3061:
        /* <DEDUP_REMOVED lines=8> */
.L_x_3072:
        /* <DEDUP_REMOVED lines=12> */
.L_x_3075:
[----:B------:R-:W-:Y:S02]  /*1800*/  IMAD.MOV.U32 R61, RZ, RZ, R56 ;  /* 0x000000ffff3d7224 */ /* 0x000fe400078e0038 */
.L_x_3076:
[----:B------:R-:W-:Y:S05]  /*1810*/  BSYNC B2 ;  /* 0x0000000000027941 */ /* 0x000fea0003800000 */
.L_x_3074:
        /* <DEDUP_REMOVED lines=16> */
.L_x_3080:
[----:B------:R-:W-:Y:S05]  /*1920*/  BSYNC B3 ;  /* 0x0000000000037941 */ /* 0x000fea0003800000 */
.L_x_3079:
        /* <DEDUP_REMOVED lines=43> */
.L_x_3078:
[----:B------:R-:W-:Y:S05]  /*1be0*/  BSYNC B2 ;  /* 0x0000000000027941 */ /* 0x000fea0003800000 */
.L_x_3077:
[----:B------:R-:W0:Y:S01]  /*1bf0*/  I2F.U32 R41, R61 ;  /* 0x0000003d00297306 */ /* 0x000e220000201000 */
[----:B-----5:R-:W-:Y:S01]  /*1c00*/  HADD2.F32 R42, -RZ, R37.H0_H0 ;  /* 0x20000025ff2a7230 */ /* 0x020fe20000004100 */
[----:B------:R-:W-:Y:S01]  /*1c10*/  IMAD.MOV.U32 R44, RZ, RZ, 0x2f800000 ;  /* 0x2f800000ff2c7424 */ /* 0x000fe200078e00ff */
        /* <DEDUP_REMOVED lines=11> */
.L_x_3073:
[----:B------:R-:W-:Y:S05]  /*1cd0*/  BSYNC B1 ;  /* 0x0000000000017941 */ /* 0x000fea0003800000 */
.L_x_3071:
        /* <DEDUP_REMOVED lines=8> */
.L_x_3082:
        /* <DEDUP_REMOVED lines=12> */
.L_x_3085:
[----:B------:R-:W-:Y:S02]  /*1e20*/  MOV R62, R56 ;  /* 0x00000038003e7202 */ /* 0x000fe40000000f00 */
.L_x_3086:
[----:B------:R-:W-:Y:S05]  /*1e30*/  BSYNC B2 ;  /* 0x0000000000027941 */ /* 0x000fea0003800000 */
.L_x_3084:
        /* <DEDUP_REMOVED lines=16> */
.L_x_3090:
[----:B------:R-:W-:Y:S05]  /*1f40*/  BSYNC B3 ;  /* 0x0000000000037941 */ /* 0x000fea0003800000 */
.L_x_3089:
        /* <DEDUP_REMOVED lines=43> */
.L_x_3088:
[----:B------:R-:W-:Y:S05]  /*2200*/  BSYNC B2 ;  /* 0x0000000000027941 */ /* 0x000fea0003800000 */
.L_x_3087:
[----:B------:R-:W0:Y:S01]  /*2210*/  I2F.U32 R40, R62 ;  /* 0x0000003e00287306 */ /* 0x000e220000201000 */
[----:B------:R-:W-:Y:S01]  /*2220*/  HFMA2.MMA R43, -RZ, RZ, 0.1171875, 0 ;  /* 0x2f800000ff2b7435 */ /* 0x000fe200000001ff */
[----:B-----5:R-:W-:Y:S02]  /*2230*/  HADD2.F32 R42, -RZ, R37.H1_H1 ;  /* 0x30000025ff2a7230 */ /* 0x020fe40000004100 */
        /* <DEDUP_REMOVED lines=11> */
.L_x_3083:
[----:B------:R-:W-:Y:S05]  /*22f0*/  BSYNC B1 ;  /* 0x0000000000017941 */ /* 0x000fea0003800000 */
.L_x_3081:
        /* <DEDUP_REMOVED lines=8> */
.L_x_3092:
        /* <DEDUP_REMOVED lines=12> */
.L_x_3095:
[----:B------:R-:W-:Y:S02]  /*2440*/  IMAD.MOV.U32 R63, RZ, RZ, R56 ;  /* 0x000000ffff3f7224 */ /* 0x000fe400078e0038 */
.L_x_3096:
[----:B------:R-:W-:Y:S05]  /*2450*/  BSYNC B2 ;  /* 0x0000000000027941 */ /* 0x000fea0003800000 */
.L_x_3094:
        /* <DEDUP_REMOVED lines=16> */
.L_x_3100:
[----:B------:R-:W-:Y:S05]  /*2560*/  BSYNC B3 ;  /* 0x0000000000037941 */ /* 0x000fea0003800000 */
.L_x_3099:
        /* <DEDUP_REMOVED lines=43> */
.L_x_3098:
[----:B------:R-:W-:Y:S05]  /*2820*/  BSYNC B2 ;  /* 0x0000000000027941 */ /* 0x000fea0003800000 */
.L_x_3097:
        /* <DEDUP_REMOVED lines=14> */
.L_x_3093:
[----:B------:R-:W-:Y:S05]  /*2910*/  BSYNC B1 ;  /* 0x0000000000017941 */ /* 0x000fea0003800000 */
.L_x_3091:
        /* <DEDUP_REMOVED lines=8> */
.L_x_3102:
        /* <DEDUP_REMOVED lines=12> */
.L_x_3105:
[----:B------:R-:W-:Y:S02]  /*2a60*/  IMAD.MOV.U32 R64, RZ, RZ, R56 ;  /* 0x000000ffff407224 */ /* 0x000fe400078e0038 */
.L_x_3106:
[----:B------:R-:W-:Y:S05]  /*2a70*/  BSYNC B2 ;  /* 0x0000000000027941 */ /* 0x000fea0003800000 */
.L_x_3104:
        /* <DEDUP_REMOVED lines=16> */
.L_x_3110:
[----:B------:R-:W-:Y:S05]  /*2b80*/  BSYNC B3 ;  /* 0x0000000000037941 */ /* 0x000fea0003800000 */
.L_x_3109:
        /* <DEDUP_REMOVED lines=43> */
.L_x_3108:
[----:B------:R-:W-:Y:S05]  /*2e40*/  BSYNC B2 ;  /* 0x0000000000027941 */ /* 0x000fea0003800000 */
.L_x_3107:
        /* <DEDUP_REMOVED lines=14> */
.L_x_3103:
[----:B------:R-:W-:Y:S05]  /*2f30*/  BSYNC B1 ;  /* 0x0000000000017941 */ /* 0x000fea0003800000 */
.L_x_3101:
        /* <DEDUP_REMOVED lines=8> */
.L_x_3112:
        /* <DEDUP_REMOVED lines=12> */
.L_x_3115:
[----:B------:R-:W-:Y:S02]  /*3080*/  MOV R65, R56 ;  /* 0x0000003800417202 */ /* 0x000fe40000000f00 */
.L_x_3116:
[----:B------:R-:W-:Y:S05]  /*3090*/  BSYNC B2 ;  /* 0x0000000000027941 */ /* 0x000fea0003800000 */
.L_x_3114:
        /* <DEDUP_REMOVED lines=16> */
.L_x_3120:
[----:B------:R-:W-:Y:S05]  /*31a0*/  BSYNC B3 ;  /* 0x0000000000037941 */ /* 0x000fea0003800000 */
.L_x_3119:
        /* <DEDUP_REMOVED lines=43> */
.L_x_3118:
[----:B------:R-:W-:Y:S05]  /*3460*/  BSYNC B2 ;  /* 0x0000000000027941 */ /* 0x000fea0003800000 */
.L_x_3117:
        /* <DEDUP_REMOVED lines=14> */
.L_x_3113:
[----:B------:R-:W-:Y:S05]  /*3550*/  BSYNC B1 ;  /* 0x0000000000017941 */ /* 0x000fea0003800000 */
.L_x_3111:
        /* <DEDUP_REMOVED lines=8> */
.L_x_3122:
        /* <DEDUP_REMOVED lines=12> */
.L_x_3125:
[----:B------:R-:W-:Y:S02]  /*36a0*/  IMAD.MOV.U32 R66, RZ, RZ, R56 ;  /* 0x000000ffff427224 */ /* 0x000fe400078e0038 */
.L_x_3126:
[----:B------:R-:W-:Y:S05]  /*36b0*/  BSYNC B2 ;  /* 0x0000000000027941 */ /* 0x000fea0003800000 */
.L_x_3124:
        /* <DEDUP_REMOVED lines=16> */
.L_x_3130:
[----:B------:R-:W-:Y:S05]  /*37c0*/  BSYNC B3 ;  /* 0x0000000000037941 */ /* 0x000fea0003800000 */
.L_x_3129:
        /* <DEDUP_REMOVED lines=43> */
.L_x_3128:
[----:B------:R-:W-:Y:S05]  /*3a80*/  BSYNC B2 ;  /* 0x0000000000027941 */ /* 0x000fea0003800000 */
.L_x_3127:
        /* <DEDUP_REMOVED lines=14> */
.L_x_3123:
[----:B------:R-:W-:Y:S05]  /*3b70*/  BSYNC B1 ;  /* 0x0000000000017941 */ /* 0x000fea0003800000 */
.L_x_3121:
[----:B------:R-:W-:Y:S01]  /*3b80*/  IMAD.MOV.U32 R85, RZ, RZ, 0x10 ;  /* 0x00000010ff557424 */ /* 0x000fe200078e00ff */
[C---:B------:R-:W-:Y:S01]  /*3b90*/  IADD3 R86, R80.reuse, 0x20, RZ ;  /* 0x0000002050567810 */ /* 0x040fe20007ffe0ff */
[----:B------:R-:W-:Y:S01]  /*3ba0*/  BSSY B1, `(.L_x_3131) ;  /* 0x000001f000017945 */ /* 0x000fe20003800000 */
[----:B------:R-:W-:Y:S01]  /*3bb0*/  F2FP.PACK_AB R43, R47, R68 ;  /* 0x000000442f2b723e */ /* 0x000fe200000000ff */
[-C--:B------:R-:W-:Y:S01]  /*3bc0*/  IMAD.WIDE.U32 R80, R80, R85.reuse, c[0x0][0x188] ;  /* 0x0000620050507625 */ /* 0x080fe200078e0055 */
[----:B------:R-:W-:Y:S02]  /*3bd0*/  F2FP.PACK_AB R42, R69, R70 ;  /* 0x00000046452a723e */ /* 0x000fe400000000ff */
[----:B------:R-:W-:Y:S01]  /*3be0*/  F2FP.PACK_AB R41, R71, R72 ;  /* 0x000000484729723e */ /* 0x000fe200000000ff */
[----:B------:R-:W-:Y:S01]  /*3bf0*/  @P0 IMAD.WIDE.U32 R44, R86, R85, c[0x0][0x180] ;  /* 0x00006000562c0625 */ /* 0x000fe200078e0055 */
[----:B------:R-:W-:Y:S02]  /*3c00*/  F2FP.PACK_AB R40, R73, R74 ;  /* 0x0000004a4928723e */ /* 0x000fe400000000ff */
        /* <DEDUP_REMOVED lines=24> */
.L_x_3132:
[----:B------:R-:W-:Y:S05]  /*3d90*/  BSYNC B1 ;  /* 0x0000000000017941 */ /* 0x000fea0003800000 */
.L_x_3131:
[----:B-----5:R1:W5:Y:S04]  /*3da0*/  @P1 LDG.E.128 R36, [R78.64] ;  /* 0x000000064e241981 */ /* 0x020368000c1e1d00 */
[----:B------:R1:W5:Y:S01]  /*3db0*/  @P0 LDG.E.128 R32, [R44.64] ;  /* 0x000000062c200981 */ /* 0x000362000c1e1d00 */
[----:B------:R-:W-:Y:S01]  /*3dc0*/  BSSY B1, `(.L_x_3133) ;  /* 0x0000061000017945 */ /* 0x000fe20003800000 */
[----:B------:R-:W-:Y:S05]  /*3dd0*/  @P2 BRA `(.L_x_3134) ;  /* 0x0000006000002947 */ /* 0x000fea0003800000 */
[----:B------:R-:W-:Y:S01]  /*3de0*/  IMAD.MOV.U32 R77, RZ, RZ, RZ ;  /* 0x000000ffff4d7224 */ /* 0x000fe200078e00ff */
[----:B0-----:R-:W-:Y:S01]  /*3df0*/  MOV R40, R67 ;  /* 0x0000004300287202 */ /* 0x001fe20000000f00 */
[----:B------:R-:W-:Y:S05]  /*3e00*/  @!P0 BRA `(.L_x_3135) ;  /* 0x000005c000008947 */ /* 0x000fea0003800000 */
[----:B------:R-:W-:Y:S01]  /*3e10*/  IMAD.MOV.U32 R40, RZ, RZ, R67 ;  /* 0x000000ffff287224 */ /* 0x000fe200078e0043 */
[----:B-----5:R-:W-:Y:S01]  /*3e20*/  HADD2.F32 R77, -RZ, R32.H0_H0 ;  /* 0x20000020ff4d7230 */ /* 0x020fe20000004100 */
[----:B------:R-:W-:Y:S05]  /*3e30*/  BRA `(.L_x_3135) ;  /* 0x0000059000007947 */ /* 0x000fea0003800000 */
.L_x_3134:
        /* <DEDUP_REMOVED lines=12> */
.L_x_3137:
[----:B------:R-:W-:Y:S02]  /*3f00*/  IMAD.MOV.U32 R59, RZ, RZ, R56 ;  /* 0x000000ffff3b7224 */ /* 0x000fe400078e0038 */
.L_x_3138:
[----:B------:R-:W-:Y:S05]  /*3f10*/  BSYNC B2 ;  /* 0x0000000000027941 */ /* 0x000fea0003800000 */
.L_x_3136:
        /* <DEDUP_REMOVED lines=16> */
.L_x_3142:
[----:B------:R-:W-:Y:S05]  /*4020*/  BSYNC B3 ;  /* 0x0000000000037941 */ /* 0x000fea0003800000 */
.L_x_3141:
        /* <DEDUP_REMOVED lines=43> */
.L_x_3140:
[----:B------:R-:W-:Y:S05]  /*42e0*/  BSYNC B2 ;  /* 0x0000000000027941 */ /* 0x000fea0003800000 */
.L_x_3139:
[----:B------:R-:W0:Y:S01]  /*42f0*/  I2F.U32 R41, R59 ;  /* 0x0000003b00297306 */ /* 0x000e220000201000 */
[----:B------:R-:W-:Y:S01]  /*4300*/  HFMA2.MMA R42, -RZ, RZ, 0.1171875, 0 ;  /* 0x2f800000ff2a7435 */ /* 0x000fe200000001ff */
[----:B-----5:R-:W-:Y:S02]  /*4310*/  HADD2.F32 R43, -RZ, R36.H0_H0 ;  /* 0x20000024ff2b7230 */ /* 0x020fe40000004100 */
[----:B-1----:R-:W-:-:S03]  /*4320*/  @P0 HADD2.F32 R44, -RZ, R32.H0_H0 ;  /* 0x20000020ff2c0230 */ /* 0x002fc60000004100 */
[----:B------:R-:W-:-:S04]  /*4330*/  FMUL.FTZ R43, R43, c[0x0][0x1ec] ;  /* 0x00007b002b2b7a20 */ /* 0x000fc80000410000 */
[----:B------:R-:W-:Y:S02]  /*4340*/  FMUL.FTZ R43, R43, c[0x0][0x1e8] ;  /* 0x00007a002b2b7a20 */ /* 0x000fe40000410000 */
[----:B0-----:R-:W-:Y:S01]  /*4350*/  FFMA.FTZ R41, R41, R42, 1.1641532182693481445e-10 ;  /* 0x2f00000029297423 */ /* 0x001fe2000001002a */
[----:B------:R-:W-:-:S04]  /*4360*/  HADD2.F32 R42, -RZ, R16.H0_H0 ;  /* 0x20000010ff2a7230 */ /* 0x000fc80000004100 */
[----:B------:R-:W-:-:S04]  /*4370*/  FSETP.GTU.FTZ.AND P3, PT, R41, c[0x0][0x1e4], PT ;  /* 0x0000790029007a0b */ /* 0x000fc80003f7c000 */
[----:B------:R-:W-:Y:S02]  /*4380*/  FSEL R77, R43, RZ, !P3 ;  /* 0x000000ff2b4d7208 */ /* 0x000fe40005800000 */
[----:B------:R-:W-:-:S03]  /*4390*/  SEL R41, RZ, 0x1, P3 ;  /* 0x00000001ff297807 */ /* 0x000fc60001800000 */
[----:B------:R-:W-:Y:S01]  /*43a0*/  FMUL.FTZ R77, R77, R42 ;  /* 0x0000002a4d4d7220 */ /* 0x000fe20000410000 */
[----:B------:R-:W-:-:S03]  /*43b0*/  PRMT R59, R41, 0x7610, R59 ;  /* 0x00007610293b7816 */ /* 0x000fc6000000003b */
[----:B------:R-:W-:Y:S02]  /*43c0*/  @P0 FADD.FTZ R77, R44, R77 ;  /* 0x0000004d2c4d0221 */ /* 0x000fe40000010000 */
.L_x_3135:
[----:B------:R-:W-:Y:S05]  /*43d0*/  BSYNC B1 ;  /* 0x0000000000017941 */ /* 0x000fea0003800000 */
.L_x_3133:
[----:B------:R-:W-:Y:S01]  /*43e0*/  BSSY B1, `(.L_x_3143) ;  /* 0x0000061000017945 */ /* 0x000fe20003800000 */
[----:B------:R-:W-:Y:S05]  /*43f0*/  @P2 BRA `(.L_x_3144) ;  /* 0x0000006000002947 */ /* 0x000fea0003800000 */
[----:B-1----:R-:W-:Y:S01]  /*4400*/  IMAD.MOV.U32 R78, RZ, RZ, RZ ;  /* 0x000000ffff4e7224 */ /* 0x002fe200078e00ff */
[----:B------:R-:W-:Y:S01]  /*4410*/  MOV R41, R40 ;  /* 0x0000002800297202 */ /* 0x000fe20000000f00 */
[----:B------:R-:W-:Y:S05]  /*4420*/  @!P0 BRA `(.L_x_3145) ;  /* 0x000005c000008947 */ /* 0x000fea0003800000 */
[----:B------:R-:W-:Y:S01]  /*4430*/  IMAD.MOV.U32 R41, RZ, RZ, R40 ;  /* 0x000000ffff297224 */ /* 0x000fe200078e0028 */
[----:B-----5:R-:W-:Y:S01]  /*4440*/  HADD2.F32 R78, -RZ, R32.H1_H1 ;  /* 0x30000020ff4e7230 */ /* 0x020fe20000004100 */
[----:B------:R-:W-:Y:S05]  /*4450*/  BRA `(.L_x_3145) ;  /* 0x0000059000007947 */ /* 0x000fea0003800000 */
.L_x_3144:
        /* <DEDUP_REMOVED lines=12> */
.L_x_3147:
[----:B------:R-:W-:Y:S02]  /*4520*/  IMAD.MOV.U32 R60, RZ, RZ, R56 ;  /* 0x000000ffff3c7224 */ /* 0x000fe400078e0038 */
.L_x_3148:
[----:B------:R-:W-:Y:S05]  /*4530*/  BSYNC B2 ;  /* 0x0000000000027941 */ /* 0x000fea0003800000 */
.L_x_3146:
        /* <DEDUP_REMOVED lines=16> */
.L_x_3152:
[----:B------:R-:W-:Y:S05]  /*4640*/  BSYNC B3 ;  /* 0x0000000000037941 */ /* 0x000fea0003800000 */
.L_x_3151:
        /* <DEDUP_REMOVED lines=43> */
.L_x_3150:
[----:B------:R-:W-:Y:S05]  /*4900*/  BSYNC B2 ;  /* 0x0000000000027941 */ /* 0x000fea0003800000 */
.L_x_3149:
[----:B------:R-:W0:Y:S01]  /*4910*/  I2F.U32 R40, R60 ;  /* 0x0000003c00287306 */ /* 0x000e220000201000 */
[----:B-----5:R-:W-:Y:S01]  /*4920*/  HADD2.F32 R42, -RZ, R36.H1_H1 ;  /* 0x30000024ff2a7230 */ /* 0x020fe20000004100 */
[----:B------:R-:W-:Y:S01]  /*4930*/  IMAD.MOV.U32 R43, RZ, RZ, 0x2f800000 ;  /* 0x2f800000ff2b7424 */ /* 0x000fe200078e00ff */
[----:B-1----:R-:W-:-:S03]  /*4940*/  @P0 HADD2.F32 R45, -RZ, R32.H1_H1 ;  /* 0x30000020ff2d0230 */ /* 0x002fc60000004100 */
[----:B------:R-:W-:-:S04]  /*4950*/  FMUL.FTZ R42, R42, c[0x0][0x1ec] ;  /* 0x00007b002a2a7a20 */ /* 0x000fc80000410000 */
[----:B------:R-:W-:Y:S02]  /*4960*/  FMUL.FTZ R42, R42, c[0x0][0x1e8] ;  /* 0x00007a002a2a7a20 */ /* 0x000fe40000410000 */
[----:B0-----:R-:W-:Y:S01]  /*4970*/  FFMA.FTZ R40, R40, R43, 1.1641532182693481445e-10 ;  /* 0x2f00000028287423 */ /* 0x001fe2000001002b */
[----:B------:R-:W-:-:S04]  /*4980*/  HADD2.F32 R43, -RZ, R16.H1_H1 ;  /* 0x30000010ff2b7230 */ /* 0x000fc80000004100 */
[----:B------:R-:W-:-:S04]  /*4990*/  FSETP.GTU.FTZ.AND P3, PT, R40, c[0x0][0x1e4], PT ;  /* 0x0000790028007a0b */ /* 0x000fc80003f7c000 */
[----:B------:R-:W-:Y:S02]  /*49a0*/  FSEL R78, R42, RZ, !P3 ;  /* 0x000000ff2a4e7208 */ /* 0x000fe40005800000 */
[----:B------:R-:W-:-:S03]  /*49b0*/  SEL R40, RZ, 0x1, P3 ;  /* 0x00000001ff287807 */ /* 0x000fc60001800000 */
[----:B------:R-:W-:Y:S01]  /*49c0*/  FMUL.FTZ R78, R78, R43 ;  /* 0x0000002b4e4e7220 */ /* 0x000fe20000410000 */
[----:B------:R-:W-:-:S03]  /*49d0*/  PRMT R60, R40, 0x7610, R60 ;  /* 0x00007610283c7816 */ /* 0x000fc6000000003c */
[----:B------:R-:W-:Y:S02]  /*49e0*/  @P0 FADD.FTZ R78, R45, R78 ;  /* 0x0000004e2d4e0221 */ /* 0x000fe40000010000 */
.L_x_3145:
[----:B------:R-:W-:Y:S05]  /*49f0*/  BSYNC B1 ;  /* 0x0000000000017941 */ /* 0x000fea0003800000 */
.L_x_3143:
        /* <DEDUP_REMOVED lines=8> */
.L_x_3154:
        /* <DEDUP_REMOVED lines=12> */
.L_x_3157:
[----:B------:R-:W-:Y:S02]  /*4b40*/  MOV R61, R56 ;  /* 0x00000038003d7202 */ /* 0x000fe40000000f00 */
.L_x_3158:
[----:B------:R-:W-:Y:S05]  /*4b50*/  BSYNC B2 ;  /* 0x0000000000027941 */ /* 0x000fea0003800000 */
.L_x_3156:
        /* <DEDUP_REMOVED lines=16> */
.L_x_3162:
[----:B------:R-:W-:Y:S05]  /*4c60*/  BSYNC B3 ;  /* 0x0000000000037941 */ /* 0x000fea0003800000 */
.L_x_3161:
        /* <DEDUP_REMOVED lines=43> */
.L_x_3160:
[----:B------:R-:W-:Y:S05]  /*4f20*/  BSYNC B2 ;  /* 0x0000000000027941 */ /* 0x000fea0003800000 */
.L_x_3159:
[----:B------:R-:W0:Y:S01]  /*4f30*/  I2F.U32 R41, R61 ;  /* 0x0000003d00297306 */ /* 0x000e220000201000 */
[----:B------:R-:W-:Y:S01]  /*4f40*/  HFMA2.MMA R42, -RZ, RZ, 0.1171875, 0 ;  /* 0x2f800000ff2a7435 */ /* 0x000fe200000001ff */
[----:B-----5:R-:W-:Y:S02]  /*4f50*/  HADD2.F32 R43, -RZ, R37.H0_H0 ;  /* 0x20000025ff2b7230 */ /* 0x020fe40000004100 */
[----:B------:R-:W-:-:S03]  /*4f60*/  @P0 HADD2.F32 R44, -RZ, R33.H0_H0 ;  /* 0x20000021ff2c0230 */ /* 0x000fc60000004100 */
        /* <DEDUP_REMOVED lines=10> */
.L_x_3155:
[----:B------:R-:W-:Y:S05]  /*5010*/  BSYNC B1 ;  /* 0x0000000000017941 */ /* 0x000fea0003800000 */
.L_x_3153:
        /* <DEDUP_REMOVED lines=8> */
.L_x_3164:
        /* <DEDUP_REMOVED lines=12> */
.L_x_3167:
[----:B------:R-:W-:Y:S02]  /*5160*/  IMAD.MOV.U32 R62, RZ, RZ, R56 ;  /* 0x000000ffff3e7224 */ /* 0x000fe400078e0038 */
.L_x_3168:
[----:B------:R-:W-:Y:S05]  /*5170*/  BSYNC B2 ;  /* 0x0000000000027941 */ /* 0x000fea0003800000 */
.L_x_3166:
        /* <DEDUP_REMOVED lines=16> */
.L_x_3172:
[----:B------:R-:W-:Y:S05]  /*5280*/  BSYNC B3 ;  /* 0x0000000000037941 */ /* 0x000fea0003800000 */
.L_x_3171:
        /* <DEDUP_REMOVED lines=43> */
.L_x_3170:
[----:B------:R-:W-:Y:S05]  /*5540*/  BSYNC B2 ;  /* 0x0000000000027941 */ /* 0x000fea0003800000 */
.L_x_3169:
[----:B------:R-:W0:Y:S01]  /*5550*/  I2F.U32 R40, R62 ;  /* 0x0000003e00287306 */ /* 0x000e220000201000 */
[----:B-----5:R-:W-:Y:S01]  /*5560*/  HADD2.F32 R42, -RZ, R37.H1_H1 ;  /* 0x30000025ff2a7230 */ /* 0x020fe20000004100 */
[----:B------:R-:W-:Y:S01]  /*5570*/  IMAD.MOV.U32 R43, RZ, RZ, 0x2f800000 ;  /* 0x2f800000ff2b7424 */ /* 0x000fe200078e00ff */
[----:B------:R-:W-:-:S03]  /*5580*/  @P0 HADD2.F32 R45, -RZ, R33.H1_H1 ;  /* 0x30000021ff2d0230 */ /* 0x000fc60000004100 */
        /* <DEDUP_REMOVED lines=10> */
.L_x_3165:
[----:B------:R-:W-:Y:S05]  /*5630*/  BSYNC B1 ;  /* 0x0000000000017941 */ /* 0x000fea0003800000 */
.L_x_3163:
        /* <DEDUP_REMOVED lines=8> */
.L_x_3174:
        /* <DEDUP_REMOVED lines=12> */
.L_x_3177:
[----:B------:R-:W-:Y:S02]  /*5780*/  MOV R63, R56 ;  /* 0x00000038003f7202 */ /* 0x000fe40000000f00 */
.L_x_3178:
[----:B------:R-:W-:Y:S05]  /*5790*/  BSYNC B2 ;  /* 0x0000000000027941 */ /* 0x000fea0003800000 */
.L_x_3176:
        /* <DEDUP_REMOVED lines=16> */
.L_x_3182:
[----:B------:R-:W-:Y:S05]  /*58a0*/  BSYNC B3 ;  /* 0x0000000000037941 */ /* 0x000fea0003800000 */
.L_x_3181:
        /* <DEDUP_REMOVED lines=43> */
.L_x_3180:
[----:B------:R-:W-:Y:S05]  /*5b60*/  BSYNC B2 ;  /* 0x0000000000027941 */ /* 0x000fea0003800000 */
.L_x_3179:
        /* <DEDUP_REMOVED lines=14> */
.L_x_3175:
[----:B------:R-:W-:Y:S05]  /*5c50*/  BSYNC B1 ;  /* 0x0000000000017941 */ /* 0x000fea0003800000 */
.L_x_3173:
        /* <DEDUP_REMOVED lines=8> */
.L_x_3184:
        /* <DEDUP_REMOVED lines=12> */
.L_x_3187:
[----:B------:R-:W-:Y:S02]  /*5da0*/  IMAD.MOV.U32 R64, RZ, RZ, R56 ;  /* 0x000000ffff407224 */ /* 0x000fe400078e0038 */
.L_x_3188:
[----:B------:R-:W-:Y:S05]  /*5db0*/  BSYNC B2 ;  /* 0x0000000000027941 */ /* 0x000fea0003800000 */
.L_x_3186:
        /* <DEDUP_REMOVED lines=16> */
.L_x_3192:
[----:B------:R-:W-:Y:S05]  /*5ec0*/  BSYNC B3 ;  /* 0x0000000000037941 */ /* 0x000fea0003800000 */
.L_x_3191:
        /* <DEDUP_REMOVED lines=43> */
.L_x_3190:
[----:B------:R-:W-:Y:S05]  /*6180*/  BSYNC B2 ;  /* 0x0000000000027941 */ /* 0x000fea0003800000 */
.L_x_3189:
        /* <DEDUP_REMOVED lines=14> */
.L_x_3185:
[----:B------:R-:W-:Y:S05]  /*6270*/  BSYNC B1 ;  /* 0x0000000000017941 */ /* 0x000fea0003800000 */
.L_x_3183:
        /* <DEDUP_REMOVED lines=8> */
.L_x_3194:
        /* <DEDUP_REMOVED lines=12> */
.L_x_3197:
[----:B------:R-:W-:Y:S02]  /*63c0*/  MOV R65, R56 ;  /* 0x0000003800417202 */ /* 0x000fe40000000f00 */
.L_x_3198:
[----:B------:R-:W-:Y:S05]  /*63d0*/  BSYNC B2 ;  /* 0x0000000000027941 */ /* 0x000fea0003800000 */
.L_x_3196:
        /* <DEDUP_REMOVED lines=16> */
.L_x_3202:
[----:B------:R-:W-:Y:S05]  /*64e0*/  BSYNC B3 ;  /* 0x0000000000037941 */ /* 0x000fea0003800000 */
.L_x_3201:
        /* <DEDUP_REMOVED lines=43> */
.L_x_3200:
[----:B------:R-:W-:Y:S05]  /*67a0*/  BSYNC B2 ;  /* 0x0000000000027941 */ /* 0x000fea0003800000 */
.L_x_3199:
        /* <DEDUP_REMOVED lines=14> */
.L_x_3195:
[----:B------:R-:W-:Y:S05]  /*6890*/  BSYNC B1 ;  /* 0x0000000000017941 */ /* 0x000fea0003800000 */
.L_x_3193:
        /* <DEDUP_REMOVED lines=8> */
.L_x_3204:
        /* <DEDUP_REMOVED lines=12> */
.L_x_3207:
[----:B------:R-:W-:Y:S02]  /*69e0*/  IMAD.MOV.U32 R66, RZ, RZ, R56 ;  /* 0x000000ffff427224 */ /* 0x000fe400078e0038 */
.L_x_3208:
[----:B------:R-:W-:Y:S05]  /*69f0*/  BSYNC B2 ;  /* 0x0000000000027941 */ /* 0x000fea0003800000 */
.L_x_3206:
        /* <DEDUP_REMOVED lines=16> */
.L_x_3212:
[----:B------:R-:W-:Y:S05]  /*6b00*/  BSYNC B3 ;  /* 0x0000000000037941 */ /* 0x000fea0003800000 */
.L_x_3211:
        /* <DEDUP_REMOVED lines=43> */
.L_x_3210:
[----:B------:R-:W-:Y:S05]  /*6dc0*/  BSYNC B2 ;  /* 0x0000000000027941 */ /* 0x000fea0003800000 */
.L_x_3209:
        /* <DEDUP_REMOVED lines=14> */
.L_x_3205:
[----:B------:R-:W-:Y:S05]  /*6eb0*/  BSYNC B1 ;  /* 0x0000000000017941 */ /* 0x000fea0003800000 */
.L_x_3203:
[----:B------:R-:W-:Y:S01]  /*6ec0*/  IMAD.WIDE.U32 R44, R86, R85, c[0x0][0x188] ;  /* 0x00006200562c7625 */ /* 0x000fe200078e0055 */
[----:B------:R-:W-:Y:S01]  /*6ed0*/  F2FP.PACK_AB R43, R84, R83 ;  /* 0x00000053542b723e */ /* 0x000fe200000000ff */
[----:B------:R-:W-:Y:S01]  /*6ee0*/  BSSY B1, `(.L_x_3213) ;  /* 0x000002a000017945 */ /* 0x000fe20003800000 */
[----:B------:R-:W-:Y:S01]  /*6ef0*/  F2FP.PACK_AB R42, R82, R81 ;  /* 0x00000051522a723e */ /* 0x000fe200000000ff */
[----:B------:R-:W-:Y:S01]  /*6f00*/  FADD.FTZ R86, RZ, R74 ;  /* 0x0000004aff567221 */ /* 0x000fe20000010000 */
[----:B------:R-:W-:Y:S02]  /*6f10*/  F2FP.PACK_AB R41, R80, R79 ;  /* 0x0000004f5029723e */ /* 0x000fe400000000ff */
[----:B------:R-:W-:Y:S01]  /*6f20*/  F2FP.PACK_AB R40, R78, R77 ;  /* 0x0000004d4e28723e */ /* 0x000fe200000000ff */
        /* <DEDUP_REMOVED lines=17> */
[----:B------:R-:W-:Y:S02]  /*7040*/  SHF.L.U32 R41, R65, 0x10, RZ ;  /* 0x0000001041297819 */ /* 0x000fe400000006ff */
[----:B------:R-:W-:Y:S02]  /*7050*/  LOP3.LUT R40, R66, 0xffff, RZ, 0xc0, !PT ;  /* 0x0000ffff42287812 */ /* 0x000fe400078ec0ff */
[----:B------:R-:W-:Y:S02]  /*7060*/  LOP3.LUT R41, R41, 0xff0000, RZ, 0xc0, !PT ;  /* 0x00ff000029297812 */ /* 0x000fe400078ec0ff */
[----:B------:R-:W-:Y:S02]  /*7070*/  PRMT R43, R64, 0x7104, RZ ;  /* 0x00007104402b7816 */ /* 0x000fe400000000ff */
[----:B------:R-:W-:Y:S02]  /*7080*/  PRMT R40, R41, 0x4210, R40 ;  /* 0x0000421029287816 */ /* 0x000fe40000000028 */
[----:B------:R-:W-:-:S02]  /*7090*/  LOP3.LUT R41, R62, 0xff, RZ, 0xc0, !PT ;  /* 0x000000ff3e297812 */ /* 0x000fc400078ec0ff */
[----:B------:R-:W-:Y:S02]  /*70a0*/  LOP3.LUT R40, R40, 0xff00, R43, 0xf8, !PT ;  /* 0x0000ff0028287812 */ /* 0x000fe400078ef82b */
[----:B------:R-:W-:Y:S02]  /*70b0*/  LOP3.LUT R42, R61, 0xff, RZ, 0xc0, !PT ;  /* 0x000000ff3d2a7812 */ /* 0x000fe400078ec0ff */
[----:B------:R-:W-:Y:S02]  /*70c0*/  LOP3.LUT R44, R60, 0xff, RZ, 0xc0, !PT ;  /* 0x000000ff3c2c7812 */ /* 0x000fe400078ec0ff */
[----:B------:R-:W-:Y:S01]  /*70d0*/  LOP3.LUT R87, R40, 0xff, R63, 0xf8, !PT ;  /* 0x000000ff28577812 */ /* 0x000fe200078ef83f */
[----:B------:R-:W-:-:S04]  /*70e0*/  IMAD.WIDE.U32 R40, R41, 0x1000000, RZ ;  /* 0x0100000029287825 */ /* 0x000fc800078e00ff */
        /* <DEDUP_REMOVED lines=9> */
.L_x_3214:
[----:B------:R-:W-:Y:S05]  /*7180*/  BSYNC B1 ;  /* 0x0000000000017941 */ /* 0x000fea0003800000 */
.L_x_3213:
[----:B0-----:R-:W-:Y:S01]  /*7190*/  FADD.FTZ R45, R85, R84 ;  /* 0x00000054552d7221 */ /* 0x001fe20000010000 */
[----:B------:R-:W-:Y:S05]  /*71a0*/  BRA.DIV ~URZ, `(.L_x_3215) ;  /* 0x00000a227f007947 */ /* 0x000fea000b800000 */
[----:B------:R0:W1:Y:S02]  /*71b0*/  SHFL.BFLY PT, R42, R45, 0x1, 0x1f ;  /* 0x0c201f002d2a7f89 */ /* 0x00006400000e0000 */
.L_x_3221:
        /* <DEDUP_REMOVED lines=52> */
.L_x_3222:
        /* <DEDUP_REMOVED lines=17> */
[----:B-1----:R-:W-:Y:S01]  /*7610*/  FSEL R85, R85, RZ, !P0 ;  /* 0x000000ff55557208 */ /* 0x002fe20004000000 */
[----:B------:R-:W-:Y:S01]  /*7620*/  HADD2.F32 R44, -RZ, R30.H0_H0 ;  /* 0x2000001eff2c7230 */ /* 0x000fe20000004100 */
[----:B------:R-:W-:Y:S01]  /*7630*/  IADD3 R75, R75, -0x1, RZ ;  /* 0xffffffff4b4b7810 */ /* 0x000fe20007ffe0ff */
[----:B------:R-:W-:-:S02]  /*7640*/  HADD2.F32 R41, -RZ, R31.H1_H1 ;  /* 0x3000001fff297230 */ /* 0x000fc40000004100 */
[C---:B------:R-:W-:Y:S02]  /*7650*/  FADD.FTZ R70, -R85.reuse, R70 ;  /* 0x0000004655467221 */ /* 0x040fe40000010100 */
[C---:B------:R-:W-:Y:S02]  /*7660*/  FADD.FTZ R76, -R85.reuse, R47 ;  /* 0x0000002f554c7221 */ /* 0x040fe40000010100 */
[C---:B------:R-:W-:Y:S02]  /*7670*/  FADD.FTZ R68, -R85.reuse, R68 ;  /* 0x0000004455447221 */ /* 0x040fe40000010100 */
[C---:B------:R-:W-:Y:S02]  /*7680*/  FADD.FTZ R90, -R85.reuse, R78 ;  /* 0x0000004e555a7221 */ /* 0x040fe40000010100 */
[----:B------:R-:W-:Y:S01]  /*7690*/  FADD.FTZ R92, -R85, R82 ;  /* 0x00000052555c7221 */ /* 0x000fe20000010100 */
[----:B------:R-:W-:Y:S01]  /*76a0*/  HADD2.F32 R82, -RZ, R31.H0_H0 ;  /* 0x2000001fff527230 */ /* 0x000fe20000004100 */
[----:B------:R-:W-:-:S02]  /*76b0*/  FMUL.FTZ R70, R45, R70 ;  /* 0x000000462d467220 */ /* 0x000fc40000410000 */
[----:B------:R-:W-:Y:S02]  /*76c0*/  FADD.FTZ R78, -R85, R83 ;  /* 0x00000053554e7221 */ /* 0x000fe40000010100 */
[----:B------:R-:W-:Y:S02]  /*76d0*/  FMUL.FTZ R76, R45, R76 ;  /* 0x0000004c2d4c7220 */ /* 0x000fe40000410000 */
[----:B------:R-:W-:Y:S02]  /*76e0*/  FADD.FTZ R72, -R85, R72 ;  /* 0x0000004855487221 */ /* 0x000fe40000010100 */
[----:B------:R-:W-:Y:S02]  /*76f0*/  FMUL.FTZ R68, R45, R68 ;  /* 0x000000442d447220 */ /* 0x000fe40000410000 */
[C---:B------:R-:W-:Y:S02]  /*7700*/  FADD.FTZ R40, -R85.reuse, R71 ;  /* 0x0000004755287221 */ /* 0x040fe40000010100 */
[----:B------:R-:W-:-:S02]  /*7710*/  FADD.FTZ R46, -R85, R69 ;  /* 0x00000045552e7221 */ /* 0x000fc40000010100 */
[C---:B------:R-:W-:Y:S02]  /*7720*/  FADD.FTZ R74, -R85.reuse, R74 ;  /* 0x0000004a554a7221 */ /* 0x040fe40000010100 */
[----:B------:R-:W-:Y:S02]  /*7730*/  FADD.FTZ R69, -R85, R77 ;  /* 0x0000004d55457221 */ /* 0x000fe40000010100 */
[----:B------:R-:W-:Y:S01]  /*7740*/  FFMA.FTZ R44, R70, R44, R5 ;  /* 0x0000002c462c7223 */ /* 0x000fe20000010005 */
[--C-:B------:R-:W-:Y:S01]  /*7750*/  HADD2.F32 R70, -RZ, R29.reuse.H0_H0 ;  /* 0x2000001dff467230 */ /* 0x100fe20000004100 */
[----:B------:R-:W-:Y:S01]  /*7760*/  FMUL.FTZ R77, R45, R78 ;  /* 0x0000004e2d4d7220 */ /* 0x000fe20000410000 */
[----:B------:R-:W-:Y:S01]  /*7770*/  HADD2.F32 R78, -RZ, R30.H1_H1 ;  /* 0x3000001eff4e7230 */ /* 0x000fe20000004100 */
[----:B------:R-:W-:Y:S01]  /*7780*/  FFMA.FTZ R41, R76, R41, R2 ;  /* 0x000000294c297223 */ /* 0x000fe20000010002 */
[----:B------:R-:W-:Y:S01]  /*7790*/  HADD2.F32 R76, -RZ, R29.H1_H1 ;  /* 0x3000001dff4c7230 */ /* 0x000fe20000004100 */
[----:B------:R-:W-:-:S02]  /*77a0*/  FADD.FTZ R86, -R85, R79 ;  /* 0x0000004f55567221 */ /* 0x000fc40000010100 */
[----:B------:R-:W-:Y:S02]  /*77b0*/  FMUL.FTZ R72, R45, R72 ;  /* 0x000000482d487220 */ /* 0x000fe40000410000 */
[----:B------:R-:W-:Y:S01]  /*77c0*/  FFMA.FTZ R82, R68, R82, R3 ;  /* 0x0000005244527223 */ /* 0x000fe20000010003 */
[----:B------:R-:W-:Y:S01]  /*77d0*/  HADD2.F32 R68, -RZ, R28.H0_H0 ;  /* 0x2000001cff447230 */ /* 0x000fe20000004100 */
[C---:B------:R-:W-:Y:S02]  /*77e0*/  FADD.FTZ R42, -R85.reuse, R73 ;  /* 0x00000049552a7221 */ /* 0x040fe40000010100 */
[----:B------:R-:W-:Y:S02]  /*77f0*/  FADD.FTZ R88, -R85, R81 ;  /* 0x0000005155587221 */ /* 0x000fe40000010100 */
[C---:B------:R-:W-:Y:S02]  /*7800*/  FMUL.FTZ R47, R45.reuse, R40 ;  /* 0x000000282d2f7220 */ /* 0x040fe40000410000 */
[----:B------:R-:W-:-:S02]  /*7810*/  FMUL.FTZ R79, R45, R46 ;  /* 0x0000002e2d4f7220 */ /* 0x000fc40000410000 */
[----:B------:R-:W-:Y:S02]  /*7820*/  FADD.FTZ R80, -R85, R80 ;  /* 0x0000005055507221 */ /* 0x000fe40000010100 */
[----:B------:R-:W-:Y:S02]  /*7830*/  FMUL.FTZ R74, R45, R74 ;  /* 0x0000004a2d4a7220 */ /* 0x000fe40000410000 */
[----:B------:R-:W-:Y:S01]  /*7840*/  IMAD R81, R75, c[0x0][0x168], RZ ;  /* 0x00005a004b517a24 */ /* 0x000fe200078e02ff */
[----:B------:R-:W-:Y:S01]  /*7850*/  HADD2.F32 R75, -RZ, R28.H1_H1 ;  /* 0x3000001cff4b7230 */ /* 0x000fe20000004100 */
[----:B------:R-:W-:Y:S02]  /*7860*/  FADD.FTZ R84, -R85, R84 ;  /* 0x0000005455547221 */ /* 0x000fe40000010100 */
[----:B------:R-:W-:Y:S01]  /*7870*/  FFMA.FTZ R72, R72, R70, R7 ;  /* 0x0000004648487223 */ /* 0x000fe20000010007 */
[----:B------:R-:W-:Y:S01]  /*7880*/  HADD2.F32 R70, -RZ, R26.H0_H0 ;  /* 0x2000001aff467230 */ /* 0x000fe20000004100 */
[----:B------:R-:W-:-:S02]  /*7890*/  FMUL.FTZ R43, R45, R42 ;  /* 0x0000002a2d2b7220 */ /* 0x000fc40000410000 */
[----:B------:R-:W-:Y:S01]  /*78a0*/  FFMA.FTZ R79, R79, R78, R4 ;  /* 0x0000004e4f4f7223 */ /* 0x000fe20000010004 */
[--C-:B------:R-:W-:Y:S01]  /*78b0*/  HADD2.F32 R78, -RZ, R27.reuse.H1_H1 ;  /* 0x3000001bff4e7230 */ /* 0x100fe20000004100 */
[----:B------:R-:W-:Y:S01]  /*78c0*/  FFMA.FTZ R47, R47, R76, R6 ;  /* 0x0000004c2f2f7223 */ /* 0x000fe20000010006 */
[----:B------:R-:W-:Y:S01]  /*78d0*/  HADD2.F32 R76, -RZ, R27.H0_H0 ;  /* 0x2000001bff4c7230 */ /* 0x000fe20000004100 */
[C---:B------:R-:W-:Y:S02]  /*78e0*/  FMUL.FTZ R69, R45.reuse, R69 ;  /* 0x000000452d457220 */ /* 0x040fe40000410000 */
[C---:B------:R-:W-:Y:S02]  /*78f0*/  FMUL.FTZ R71, R45.reuse, R90 ;  /* 0x0000005a2d477220 */ /* 0x040fe40000410000 */
[C---:B------:R-:W-:Y:S02]  /*7900*/  FMUL.FTZ R40, R45.reuse, R86 ;  /* 0x000000562d287220 */ /* 0x040fe40000410000 */
[----:B------:R-:W-:-:S02]  /*7910*/  FMUL.FTZ R73, R45, R80 ;  /* 0x000000502d497220 */ /* 0x000fc40000410000 */
[C---:B------:R-:W-:Y:S02]  /*7920*/  FMUL.FTZ R46, R45.reuse, R88 ;  /* 0x000000582d2e7220 */ /* 0x040fe40000410000 */
[C---:B------:R-:W-:Y:S02]  /*7930*/  FMUL.FTZ R42, R45.reuse, R92 ;  /* 0x0000005c2d2a7220 */ /* 0x040fe40000410000 */
[----:B------:R-:W-:Y:S01]  /*7940*/  FFMA.FTZ R74, R74, R68, R9 ;  /* 0x000000444a4a7223 */ /* 0x000fe20000010009 */
[----:B------:R-:W-:Y:S01]  /*7950*/  SHF.R.S32.HI R68, RZ, 0x1f, R81 ;  /* 0x0000001fff447819 */ /* 0x000fe20000011451 */
[----:B------:R-:W-:Y:S02]  /*7960*/  FMUL.FTZ R45, R45, R84 ;  /* 0x000000542d2d7220 */ /* 0x000fe40000410000 */
[----:B------:R-:W-:Y:S01]  /*7970*/  FFMA.FTZ R75, R43, R75, R8 ;  /* 0x0000004b2b4b7223 */ /* 0x000fe20000010008 */
[----:B------:R-:W-:Y:S01]  /*7980*/  LEA.HI R81, R68, R81, RZ, 0x3 ;  /* 0x0000005144517211 */ /* 0x000fe200078f18ff */
[----:B------:R-:W-:Y:S01]  /*7990*/  FFMA.FTZ R46, R46, R70, R49 ;  /* 0x000000462e2e7223 */ /* 0x000fe20000010031 */
[--C-:B------:R-:W-:Y:S01]  /*79a0*/  HADD2.F32 R70, -RZ, R25.reuse.H1_H1 ;  /* 0x30000019ff467230 */ /* 0x100fe20000004100 */
[----:B------:R-:W-:Y:S01]  /*79b0*/  FFMA.FTZ R77, R77, R76, R50 ;  /* 0x0000004c4d4d7223 */ /* 0x000fe20000010032 */
[----:B------:R-:W-:Y:S01]  /*79c0*/  HADD2.F32 R43, -RZ, R24.H0_H0 ;  /* 0x20000018ff2b7230 */ /* 0x000fe20000004100 */
[----:B------:R-:W-:Y:S01]  /*79d0*/  FFMA.FTZ R78, R45, R78, R58 ;  /* 0x0000004e2d4e7223 */ /* 0x000fe2000001003a */
[----:B------:R-:W-:Y:S01]  /*79e0*/  HADD2.F32 R76, -RZ, R26.H1_H1 ;  /* 0x3000001aff4c7230 */ /* 0x000fe20000004100 */
[----:B------:R-:W-:Y:S01]  /*79f0*/  LEA.HI.SX32 R81, R81, R14, 0x1d ;  /* 0x0000000e51517211 */ /* 0x000fe200078feaff */
[----:B------:R-:W-:Y:S01]  /*7a00*/  HADD2.F32 R45, -RZ, R24.H1_H1 ;  /* 0x30000018ff2d7230 */ /* 0x000fe20000004100 */
[----:B------:R-:W-:Y:S01]  /*7a10*/  FFMA.FTZ R73, R73, R70, R52 ;  /* 0x0000004649497223 */ /* 0x000fe20000010034 */
[----:B------:R-:W-:Y:S01]  /*7a20*/  HADD2.F32 R68, -RZ, R25.H0_H0 ;  /* 0x20000019ff447230 */ /* 0x000fe20000004100 */
[----:B------:R-:W-:Y:S01]  /*7a30*/  FFMA.FTZ R69, R69, R43, R0 ;  /* 0x0000002b45457223 */ /* 0x000fe20000010000 */
[----:B------:R-:W-:Y:S01]  /*7a40*/  F2FP.PACK_AB R43, R41, R82 ;  /* 0x00000052292b723e */ /* 0x000fe200000000ff */
[----:B------:R-:W-:Y:S01]  /*7a50*/  FFMA.FTZ R83, R42, R76, R53 ;  /* 0x0000004c2a537223 */ /* 0x000fe20000010035 */
[----:B------:R-:W-:Y:S01]  /*7a60*/  F2FP.PACK_AB R41, R47, R72 ;  /* 0x000000482f29723e */ /* 0x000fe200000000ff */
[----:B------:R-:W-:Y:S01]  /*7a70*/  FFMA.FTZ R70, R71, R45, R48 ;  /* 0x0000002d47467223 */ /* 0x000fe20000010030 */
[----:B------:R-:W-:Y:S01]  /*7a80*/  F2FP.PACK_AB R42, R79, R44 ;  /* 0x0000002c4f2a723e */ /* 0x000fe200000000ff */
[----:B------:R-:W-:Y:S01]  /*7a90*/  FFMA.FTZ R76, R40, R68, R15 ;  /* 0x00000044284c7223 */ /* 0x000fe2000001000f */
[----:B------:R-:W-:Y:S01]  /*7aa0*/  IADD3 R68, R81, 0x20, RZ ;  /* 0x0000002051447810 */ /* 0x000fe20007ffe0ff */
[----:B------:R-:W-:Y:S01]  /*7ab0*/  IMAD.MOV.U32 R72, RZ, RZ, 0x10 ;  /* 0x00000010ff487424 */ /* 0x000fe200078e00ff */
[----:B------:R-:W-:-:S02]  /*7ac0*/  F2FP.PACK_AB R44, R70, R69 ;  /* 0x00000045462c723e */ /* 0x000fc400000000ff */
[----:B------:R-:W-:Y:S01]  /*7ad0*/  F2FP.PACK_AB R40, R75, R74 ;  /* 0x0000004a4b28723e */ /* 0x000fe200000000ff */
[----:B------:R-:W-:Y:S01]  /*7ae0*/  IMAD.WIDE.U32 R70, R81, R72, c[0x0][0x208] ;  /* 0x0000820051467625 */ /* 0x000fe200078e0048 */
[----:B------:R-:W-:Y:S02]  /*7af0*/  F2FP.PACK_AB R47, R78, R77 ;  /* 0x0000004d4e2f723e */ /* 0x000fe400000000ff */
[----:B------:R-:W-:Y:S01]  /*7b00*/  F2FP.PACK_AB R46, R83, R46 ;  /* 0x0000002e532e723e */ /* 0x000fe200000000ff */
[----:B------:R-:W-:Y:S01]  /*7b10*/  IMAD.WIDE.U32 R68, R68, R72, c[0x0][0x208] ;  /* 0x0000820044447625 */ /* 0x000fe200078e0048 */
[----:B------:R-:W-:Y:S01]  /*7b20*/  F2FP.PACK_AB R45, R73, R76 ;  /* 0x0000004c492d723e */ /* 0x000fe200000000ff */
[----:B------:R0:W-:Y:S04]  /*7b30*/  STG.E.128 [R70.64], R40 ;  /* 0x0000002846007986 */ /* 0x0001e8000c101d06 */
[----:B------:R0:W-:Y:S02]  /*7b40*/  STG.E.128 [R68.64], R44 ;  /* 0x0000002c44007986 */ /* 0x0001e4000c101d06 */
.L_x_3218:
[----:B------:R-:W-:Y:S05]  /*7b50*/  BSYNC B1 ;  /* 0x0000000000017941 */ /* 0x000fea0003800000 */
.L_x_3217:
[----:B01----:R-:W-:-:S05]  /*7b60*/  MOV R40, c[0x0][0x160] ;  /* 0x0000580000287a02 */ /* 0x003fca0000000f00 */
[----:B------:R-:W-:-:S05]  /*7b70*/  IMAD R13, R40, 0x4, R13 ;  /* 0x00000004280d7824 */ /* 0x000fca00078e020d */
[----:B------:R-:W-:-:S13]  /*7b80*/  ISETP.GE.AND P0, PT, R13, c[0x0][0x164], PT ;  /* 0x000059000d007a0c */ /* 0x000fda0003f06270 */
[----:B-----5:R-:W-:Y:S01]  /*7b90*/  @P0 CALL.REL.NOINC `(.L_x_3219) ;  /* 0x0000001000000944 */ /* 0x020fe20003c00000 */
[----:B------:R-:W-:Y:S05]  /*7ba0*/  BRA `(.L_x_3220) ;  /* 0xffff8d3000007947 */ /* 0x000fea000383ffff */
.L_x_3219:
[----:B------:R-:W-:Y:S05]  /*7bb0*/  BSYNC B0 ;  /* 0x0000000000007941 */ /* 0x000fea0003800000 */
.L_x_3050:
[----:B------:R-:W-:Y:S05]  /*7bc0*/  EXIT ;  /* 0x000000000000794d */ /* 0x000fea0003800000 */
.L_x_3215:
[----:B------:R-:W-:Y:S01]  /*7bd0*/  HFMA2.MMA R42, -RZ, RZ, 0, 5.9604644775390625e-08 ;  /* 0x00000001ff2a7435 */ /* 0x000fe200000001ff */
[----:B------:R-:W-:Y:S01]  /*7be0*/  IMAD.MOV.U32 R43, RZ, RZ, 0x1f ;  /* 0x0000001fff2b7424 */ /* 0x000fe200078e00ff */
[----:B------:R-:W-:Y:S02]  /*7bf0*/  MOV R44, 0xffffffff ;  /* 0xffffffff002c7802 */ /* 0x000fe40000000f00 */
[----:B------:R-:W-:Y:S02]  /*7c00*/  MOV R40, 0x7c20 ;  /* 0x00007c2000287802 */ /* 0x000fe40000000f00 */
[----:B-----5:R-:W-:Y:S05]  /*7c10*/  CALL.REL.NOINC `($__internal_31_$__cuda_sm70_shflsync_bfly_p) ;  /* 0x0000058000007944 */ /* 0x020fea0003c00000 */
[----:B01----:R-:W-:Y:S05]  /*7c20*/  BRA `(.L_x_3221) ;  /* 0xfffff59000007947 */ /* 0x003fea000383ffff */
.L_x_3216:
[----:B------:R-:W-:Y:S01]  /*7c30*/  HFMA2.MMA R43, -RZ, RZ, 0, 1.847743988037109375e-06 ;  /* 0x0000001fff2b7435 */ /* 0x000fe200000001ff */
[----:B------:R-:W-:Y:S01]  /*7c40*/  IMAD.MOV.U32 R42, RZ, RZ, 0x2 ;  /* 0x00000002ff2a7424 */ /* 0x000fe200078e00ff */
[----:B------:R-:W-:Y:S01]  /*7c50*/  MOV R40, 0x7c80 ;  /* 0x00007c8000287802 */ /* 0x000fe20000000f00 */
[----:B------:R-:W-:-:S03]  /*7c60*/  IMAD.MOV.U32 R44, RZ, RZ, -0x1 ;  /* 0xffffffffff2c7424 */ /* 0x000fc600078e00ff */
[----:B-----5:R-:W-:Y:S05]  /*7c70*/  CALL.REL.NOINC `($__internal_31_$__cuda_sm70_shflsync_bfly_p) ;  /* 0x0000052000007944 */ /* 0x020fea0003c00000 */
[----:B01----:R-:W-:Y:S01]  /*7c80*/  FADD.FTZ R45, R45, R42 ;  /* 0x0000002a2d2d7221 */ /* 0x003fe20000010000 */
[----:B------:R-:W-:Y:S01]  /*7c90*/  MOV R42, 0x4 ;  /* 0x00000004002a7802 */ /* 0x000fe20000000f00 */
[----:B------:R-:W-:Y:S01]  /*7ca0*/  IMAD.MOV.U32 R43, RZ, RZ, 0x1f ;  /* 0x0000001fff2b7424 */ /* 0x000fe200078e00ff */
[----:B------:R-:W-:-:S02]  /*7cb0*/  MOV R44, 0xffffffff ;  /* 0xffffffff002c7802 */ /* 0x000fc40000000f00 */
[----:B------:R-:W-:Y:S02]  /*7cc0*/  MOV R40, 0x7ce0 ;  /* 0x00007ce000287802 */ /* 0x000fe40000000f00 */
[----:B------:R-:W-:Y:S05]  /*7cd0*/  CALL.REL.NOINC `($__internal_31_$__cuda_sm70_shflsync_bfly_p) ;  /* 0x000004c000007944 */ /* 0x000fea0003c00000 */
[----:B0-----:R-:W-:Y:S01]  /*7ce0*/  HFMA2.MMA R43, -RZ, RZ, 0, 1.847743988037109375e-06 ;  /* 0x0000001fff2b7435 */ /* 0x001fe200000001ff */
[----:B-1----:R-:W-:Y:S01]  /*7cf0*/  FADD.FTZ R45, R45, R42 ;  /* 0x0000002a2d2d7221 */ /* 0x002fe20000010000 */
[----:B------:R-:W-:Y:S01]  /*7d00*/  MOV R40, 0x7d40 ;  /* 0x00007d4000287802 */ /* 0x000fe20000000f00 */
[----:B------:R-:W-:Y:S02]  /*7d10*/  IMAD.MOV.U32 R42, RZ, RZ, 0x8 ;  /* 0x00000008ff2a7424 */ /* 0x000fe400078e00ff */
[----:B------:R-:W-:Y:S02]  /*7d20*/  IMAD.MOV.U32 R44, RZ, RZ, -0x1 ;  /* 0xffffffffff2c7424 */ /* 0x000fe400078e00ff */
[----:B------:R-:W-:Y:S05]  /*7d30*/  CALL.REL.NOINC `($__internal_31_$__cuda_sm70_shflsync_bfly_p) ;  /* 0x0000046000007944 */ /* 0x000fea0003c00000 */
[----:B01----:R-:W-:Y:S01]  /*7d40*/  FADD.FTZ R45, R45, R42 ;  /* 0x0000002a2d2d7221 */ /* 0x003fe20000010000 */
[----:B------:R-:W-:Y:S01]  /*7d50*/  MOV R42, 0x10 ;  /* 0x00000010002a7802 */ /* 0x000fe20000000f00 */
[----:B------:R-:W-:Y:S01]  /*7d60*/  IMAD.MOV.U32 R43, RZ, RZ, 0x1f ;  /* 0x0000001fff2b7424 */ /* 0x000fe200078e00ff */
[----:B------:R-:W-:Y:S02]  /*7d70*/  MOV R44, 0xffffffff ;  /* 0xffffffff002c7802 */ /* 0x000fe40000000f00 */
[----:B------:R-:W-:-:S02]  /*7d80*/  MOV R40, 0x7da0 ;  /* 0x00007da000287802 */ /* 0x000fc40000000f00 */
[----:B------:R-:W-:Y:S05]  /*7d90*/  CALL.REL.NOINC `($__internal_31_$__cuda_sm70_shflsync_bfly_p) ;  /* 0x0000040000007944 */ /* 0x000fea0003c00000 */
[----:B-1----:R-:W-:Y:S02]  /*7da0*/  FADD.FTZ R42, R45, R42 ;  /* 0x0000002a2d2a7221 */ /* 0x002fe40000010000 */
[----:B0-----:R-:W-:-:S02]  /*7db0*/  IMAD.MOV.U32 R44, RZ, RZ, -0x1 ;  /* 0xffffffffff2c7424 */ /* 0x001fc400078e00ff */
[----:B------:R-:W-:Y:S02]  /*7dc0*/  FMUL.FTZ R85, R42, c[0x0][0x1e0] ;  /* 0x000078002a557a20 */ /* 0x000fe40000410000 */
[----:B------:R-:W-:Y:S02]  /*7dd0*/  IMAD.MOV.U32 R42, RZ, RZ, 0x1 ;  /* 0x00000001ff2a7424 */ /* 0x000fe400078e00ff */
[C---:B------:R-:W-:Y:S02]  /*7de0*/  FADD.FTZ R40, -R85.reuse, R74 ;  /* 0x0000004a55287221 */ /* 0x040fe40000010100 */
[C---:B------:R-:W-:Y:S02]  /*7df0*/  FADD.FTZ R41, -R85.reuse, R73 ;  /* 0x0000004955297221 */ /* 0x040fe40000010100 */
[----:B------:R-:W-:Y:S02]  /*7e00*/  FFMA.FTZ R40, R40, R40, RZ ;  /* 0x0000002828287223 */ /* 0x000fe400000100ff */
        /* <DEDUP_REMOVED lines=27> */
[----:B------:R-:W-:Y:S01]  /*7fc0*/  FFMA.FTZ R40, R43, R43, R40 ;  /* 0x0000002b2b287223 */ /* 0x000fe20000010028 */
[----:B------:R-:W-:-:S03]  /*7fd0*/  HFMA2.MMA R43, -RZ, RZ, 0, 1.847743988037109375e-06 ;  /* 0x0000001fff2b7435 */ /* 0x000fc600000001ff */
[----:B------:R-:W-:Y:S01]  /*7fe0*/  FFMA.FTZ R45, R41, R41, R40 ;  /* 0x00000029292d7223 */ /* 0x000fe20000010028 */
[----:B------:R-:W-:Y:S02]  /*7ff0*/  MOV R40, 0x8010 ;  /* 0x0000801000287802 */ /* 0x000fe40000000f00 */
[----:B------:R-:W-:Y:S05]  /*8000*/  CALL.REL.NOINC `($__internal_31_$__cuda_sm70_shflsync_bfly_p) ;  /* 0x0000019000007944 */ /* 0x000fea0003c00000 */
[----:B01----:R-:W-:Y:S01]  /*8010*/  FADD.FTZ R45, R45, R42 ;  /* 0x0000002a2d2d7221 */ /* 0x003fe20000010000 */
[----:B------:R-:W-:Y:S01]  /*8020*/  MOV R42, 0x2 ;  /* 0x00000002002a7802 */ /* 0x000fe20000000f00 */
[----:B------:R-:W-:Y:S01]  /*8030*/  IMAD.MOV.U32 R43, RZ, RZ, 0x1f ;  /* 0x0000001fff2b7424 */ /* 0x000fe200078e00ff */
[----:B------:R-:W-:Y:S02]  /*8040*/  MOV R44, 0xffffffff ;  /* 0xffffffff002c7802 */ /* 0x000fe40000000f00 */
[----:B------:R-:W-:Y:S02]  /*8050*/  MOV R40, 0x8070 ;  /* 0x0000807000287802 */ /* 0x000fe40000000f00 */
[----:B------:R-:W-:Y:S05]  /*8060*/  CALL.REL.NOINC `($__internal_31_$__cuda_sm70_shflsync_bfly_p) ;  /* 0x0000013000007944 */ /* 0x000fea0003c00000 */
[----:B0-----:R-:W-:Y:S01]  /*8070*/  HFMA2.MMA R43, -RZ, RZ, 0, 1.847743988037109375e-06 ;  /* 0x0000001fff2b7435 */ /* 0x001fe200000001ff */
[----:B-1----:R-:W-:Y:S01]  /*8080*/  FADD.FTZ R45, R45, R42 ;  /* 0x0000002a2d2d7221 */ /* 0x002fe20000010000 */
[----:B------:R-:W-:Y:S01]  /*8090*/  MOV R40, 0x80d0 ;  /* 0x000080d000287802 */ /* 0x000fe20000000f00 */
[----:B------:R-:W-:Y:S02]  /*80a0*/  IMAD.MOV.U32 R42, RZ, RZ, 0x4 ;  /* 0x00000004ff2a7424 */ /* 0x000fe400078e00ff */
[----:B------:R-:W-:-:S02]  /*80b0*/  IMAD.MOV.U32 R44, RZ, RZ, -0x1 ;  /* 0xffffffffff2c7424 */ /* 0x000fc400078e00ff */
[----:B------:R-:W-:Y:S05]  /*80c0*/  CALL.REL.NOINC `($__internal_31_$__cuda_sm70_shflsync_bfly_p) ;  /* 0x000000d000007944 */ /* 0x000fea0003c00000 */
        /* <DEDUP_REMOVED lines=12> */
[----:B01----:R-:W-:Y:S05]  /*8190*/  BRA `(.L_x_3222) ;  /* 0xfffff36000007947 */ /* 0x003fea000383ffff */
        .weak           $__internal_31_$__cuda_sm70_shflsync_bfly_p
        .type           $__internal_31_$__cuda_sm70_shflsync_bfly_p,@function
        .size           $__internal_31_$__cuda_sm70_shflsync_bfly_p,(.L_x_15223 - $__internal_31_$__cuda_sm70_shflsync_bfly_p)
$__internal_31_$__cuda_sm70_shflsync_bfly_p:
[----:B------:R-:W-:Y:S01]  /*81a0*/  MOV R41, 0x0 ;  /* 0x0000000000297802 */ /* 0x000fe20000000f00 */
[----:B------:R-:W-:Y:S04]  /*81b0*/  WARPSYNC R44 ;  /* 0x0000002c00007348 */ /* 0x000fe80003800000 */
[----:B------:R0:W1:Y:S01]  /*81c0*/  SHFL.BFLY PT, R42, R45, R42, R43 ;  /* 0x0c00002a2d2a7389 */ /* 0x00006200000e002b */
[----:B------:R-:W-:Y:S05]  /*81d0*/  RET.REL.NODEC R40 `(_ZN10layer_norm13ln_fwd_kernelINS_13Kernel_traitsI6__halfS2_S2_S2_fjLj512ELj1ELj4ELj1ELj16ENS_18Kernel_traits_baseILj512ES2_S2_S2_S2_fjLj128EEEEELb1ELb1ELb1ELb1EEEvNS_9FwdParamsE) ;  /* 0xffff7e2028007950 */ /* 0x000fea0003c3ffff */
.L_x_3223:
        /* <DEDUP_REMOVED lines=10> */
.L_x_15223:


//--------------------- .text._ZN10layer_norm13ln_fwd_kernelINS_13Kernel_traitsIf13__nv_bfloat16S2_S2_fjLj512ELj1ELj4ELj1ELj16ENS_18Kernel_traits_baseILj512EfS2_S2_S2_fjLj128EEEEELb0ELb0ELb0ELb0EEEvNS_9FwdParamsE --------------------------
	.section	.text._ZN10layer_norm13ln_fwd_kernelINS_13Kernel_traitsIf13__nv_bfloat16S2_S2_fjLj512ELj1ELj4ELj1ELj16ENS_18Kernel_traits_baseILj512EfS2_S2_S2_fjLj128EEEEELb0ELb0ELb0ELb0EEEvNS_9FwdParamsE,"ax",@progbits
	.sectioninfo	@"SHI_REGISTERS=72"
	.align	128
        .global         _ZN10layer_norm13ln_fwd_kernelINS_13Kernel_traitsIf13__nv_bfloat16S2_S2_fjLj512ELj1ELj4ELj1ELj16ENS_18Kernel_traits_baseILj512EfS2_S2_S2_fjLj128EEEEELb0ELb0ELb0ELb0EEEvNS_9FwdParamsE
        .type           _ZN10layer_norm13ln_fwd_kernelINS_13Kernel_traitsIf13__nv_bfloat16S2_S2_fjLj512ELj1ELj4ELj1ELj16ENS_18Kernel_traits_baseILj512EfS2_S2_S2_fjLj128EEEEELb0ELb0ELb0ELb0EEEvNS_9FwdParamsE,@function
        .size           _ZN10layer_norm13ln_fwd_kernelINS_13Kernel_traitsIf13__nv_bfloat16S2_S2_fjLj512ELj1ELj4ELj1ELj16ENS_18Kernel_traits_baseILj512EfS2_S2_S2_fjLj128EEEEELb0ELb0ELb0ELb0EEEvNS_9FwdParamsE,(.L_x_15224 - _ZN10layer_norm13ln_fwd_kernelINS_13Kernel_traitsIf13__nv_bfloat16S2_S2_fjLj512ELj1ELj4ELj1ELj16ENS_18Kernel_traits_baseILj512EfS2_S2_S2_fjLj128EEEEELb0ELb0ELb0ELb0EEEvNS_9FwdParamsE)
        .other          _ZN10layer_norm13ln_fwd_kernelINS_13Kernel_traitsIf13__nv_bfloat16S2_S2_fjLj512ELj1ELj4ELj1ELj16ENS_18Kernel_traits_baseILj512EfS2_S2_S2_fjLj128EEEEELb0ELb0ELb0ELb0EEEvNS_9FwdParamsE,@"STO_CUDA_ENTRY STV_DEFAULT"
_ZN10layer_norm13ln_fwd_kernelINS_13Kernel_traitsIf13__nv_bfloat16S2_S2_fjLj512ELj1ELj4ELj1ELj16ENS_18Kernel_traits_baseILj512EfS2_S2_S2_fjLj128EEEEELb0ELb0ELb0ELb0EEEvNS_9FwdParamsE:
.text._ZN10layer_norm13ln_fwd_kernelINS_13Kernel_traitsIf13__nv_bfloat16S2_S2_fjLj512ELj1ELj4ELj1ELj16ENS_18Kernel_traits_baseILj512EfS2_S2_S2_fjLj128EEEEELb0ELb0ELb0ELb0EEEvNS_9FwdParamsE:
        /* <DEDUP_REMOVED lines=12> */
[----:B0-----:R-:W-:Y:S02]  /*00c0*/  SHF.R.U32.HI R5, RZ, 0x5, R2 ;  /* 0x00000005ff057819 */ /* 0x001fe40000011602 */
[----:B------:R-:W-:Y:S02]  /*00d0*/  LOP3.LUT R3, R2, 0x1f, RZ, 0xc, !PT ;  /* 0x0000001f02037812 */ /* 0x000fe400078e0cff */
[----:B-1----:R-:W-:Y:S02]  /*00e0*/  LEA R5, R4, R5, 0x2 ;  /* 0x0000000504057211 */ /* 0x002fe400078e10ff */
[----:B------:R-:W-:Y:S02]  /*00f0*/  LEA.HI.SX32 R4, R0, R3, 0x1d ;  /* 0x0000000300047211 */ /* 0x000fe400078feaff */
[----:B------:R-:W-:-:S02]  /*0100*/  ISETP.GE.AND P4, PT, R5, c[0x0][0x164], PT ;  /* 0x0000590005007a0c */ /* 0x000fc40003f86270 */
[C---:B------:R-:W-:Y:S02]  /*0110*/  LOP3.LUT P3, RZ, R4.reuse, 0xffffffe0, RZ, 0xc0, !PT ;  /* 0xffffffe004ff7812 */ /* 0x040fe4000786c0ff */
[----:B------:R-:W-:Y:S02]  /*0120*/  ISETP.GE.U32.AND P2, PT, R4, 0x40, PT ;  /* 0x000000400400780c */ /* 0x000fe40003f46070 */
[----:B------:R-:W-:-:S09]  /*0130*/  LOP3.LUT R0, R2, 0x1f, RZ, 0xc0, !PT ;  /* 0x0000001f02007812 */ /* 0x000fd200078ec0ff */
[----:B------:R-:W-:Y:S05]  /*0140*/  @!P3 BRA `(.L_x_3225) ;  /* 0x000000f00000b947 */ /* 0x000fea0003800000 */
[----:B------:R-:W-:Y:S01]  /*0150*/  ISETP.NE.U32.AND P1, PT, RZ, c[0x0][0x218], PT ;  /* 0x00008600ff007a0c */ /* 0x000fe20003f25070 */
[----:B------:R-:W-:Y:S01]  /*0160*/  HFMA2.MMA R3, -RZ, RZ, 0, 1.9073486328125e-06 ;  /* 0x00000020ff037435 */ /* 0x000fe200000001ff */
[----:B------:R-:W-:Y:S01]  /*0170*/  CS2R R46, SRZ ;  /* 0x00000000002e7805 */ /* 0x000fe2000001ff00 */
[----:B------:R-:W-:Y:S01]  /*0180*/  CS2R R44, SRZ ;  /* 0x00000000002c7805 */ /* 0x000fe2000001ff00 */
[----:B------:R-:W-:Y:S01]  /*0190*/  ISETP.NE.AND.EX P1, PT, RZ, c[0x0][0x21c], PT, P1 ;  /* 0x00008700ff007a0c */ /* 0x000fe20003f25310 */
[----:B------:R-:W-:Y:S01]  /*01a0*/  CS2R R42, SRZ ;  /* 0x00000000002a7805 */ /* 0x000fe2000001ff00 */
[----:B------:R-:W-:-:S05]  /*01b0*/  CS2R R40, SRZ ;  /* 0x0000000000287805 */ /* 0x000fca000001ff00 */
[----:B------:R-:W-:-:S05]  /*01c0*/  IMAD.WIDE.U32 R2, R0, R3, c[0x0][0x1b0] ;  /* 0x00006c0000027625 */ /* 0x000fca00078e0003 */
[----:B------:R0:W5:Y:S01]  /*01d0*/  LDG.E.128 R36, [R2.64] ;  /* 0x0000000402247981 */ /* 0x000162000c1e1d00 */
[----:B------:R-:W-:-:S03]  /*01e0*/  @P1 LEA R6, P5, R0, c[0x0][0x218], 0x5 ;  /* 0x0000860000061a11 */ /* 0x000fc600078a28ff */
[----:B------:R0:W5:Y:S01]  /*01f0*/  LDG.E.128 R32, [R2.64+0x10] ;  /* 0x0000100402207981 */ /* 0x000162000c1e1d00 */
[----:B------:R-:W-:-:S05]  /*0200*/  @P1 LEA.HI.X R7, R0, c[0x0][0x21c], RZ, 0x5, P5 ;  /* 0x0000870000071a11 */ /* 0x000fca00028f2cff */
[----:B------:R0:W5:Y:S04]  /*0210*/  @P1 LDG.E.128 R44, [R6.64] ;  /* 0x00000004062c1981 */ /* 0x000168000c1e1d00 */
[----:B------:R0:W5:Y:S01]  /*0220*/  @P1 LDG.E.128 R40, [R6.64+0x10] ;  /* 0x0000100406281981 */ /* 0x000162000c1e1d00 */
[----:B------:R-:W-:-:S03]  /*0230*/  LOP3.LUT R0, R0, 0x20, RZ, 0xfc, !PT ;  /* 0x0000002000007812 */ /* 0x000fc600078efcff */
.L_x_3225:
[----:B------:R-:W-:Y:S05]  /*0240*/  BSYNC B0 ;  /* 0x0000000000007941 */ /* 0x000fea0003800000 */
.L_x_3224:
[----:B------:R-:W-:Y:S01]  /*0250*/  BSSY B0, `(.L_x_3226) ;  /* 0x0000010000007945 */ /* 0x000fe20003800000 */
[----:B------:R-:W-:Y:S05]  /*0260*/  @!P2 BRA `(.L_x_3227) ;  /* 0x000000e00000a947 */ /* 0x000fea0003800000 */
[----:B------:R-:W-:Y:S01]  /*0270*/  ISETP.NE.U32.AND P1, PT, RZ, c[0x0][0x218], PT ;  /* 0x00008600ff007a0c */ /* 0x000fe20003f25070 */
[----:B------:R-:W-:Y:S01]  /*0280*/  CS2R R30, SRZ ;  /* 0x00000000001e7805 */ /* 0x000fe2000001ff00 */
[----:B0-----:R-:W-:Y:S01]  /*0290*/  MOV R3, 0x20 ;  /* 0x0000002000037802 */ /* 0x001fe20000000f00 */
[----:B------:R-:W-:Y:S01]  /*02a0*/  CS2R R28, SRZ ;  /* 0x00000000001c7805 */ /* 0x000fe2000001ff00 */
[----:B------:R-:W-:Y:S01]  /*02b0*/  ISETP.NE.AND.EX P1, PT, RZ, c[0x0][0x21c], PT, P1 ;  /* 0x00008700ff007a0c */ /* 0x000fe20003f25310 */
[----:B------:R-:W-:Y:S01]  /*02c0*/  CS2R R26, SRZ ;  /* 0x00000000001a7805 */ /* 0x000fe2000001ff00 */
[----:B------:R-:W-:Y:S01]  /*02d0*/  CS2R R24, SRZ ;  /* 0x0000000000187805 */ /* 0x000fe2000001ff00 */
[----:B------:R-:W-:-:S05]  /*02e0*/  IMAD.WIDE.U32 R2, R0, R3, c[0x0][0x1b0] ;  /* 0x00006c0000027625 */ /* 0x000fca00078e0003 */
[----:B------:R0:W5:Y:S04]  /*02f0*/  LDG.E.128 R20, [R2.64] ;  /* 0x0000000402147981 */ /* 0x000168000c1e1d00 */
[----:B------:R0:W5:Y:S01]  /*0300*/  LDG.E.128 R16, [R2.64+0x10] ;  /* 0x0000100402107981 */ /* 0x000162000c1e1d00 */
[----:B------:R-:W-:-:S04]  /*0310*/  @P1 LEA R6, P5, R0, c[0x0][0x218], 0x5 ;  /* 0x0000860000061a11 */ /* 0x000fc800078a28ff */
[----:B------:R-:W-:-:S05]  /*0320*/  @P1 LEA.HI.X R7, R0, c[0x0][0x21c], RZ, 0x5, P5 ;  /* 0x0000870000071a11 */ /* 0x000fca00028f2cff */
[----:B------:R0:W5:Y:S04]  /*0330*/  @P1 LDG.E.128 R28, [R6.64] ;  /* 0x00000004061c1981 */ /* 0x000168000c1e1d00 */
[----:B------:R0:W5:Y:S02]  /*0340*/  @P1 LDG.E.128 R24, [R6.64+0x10] ;  /* 0x0000100406181981 */ /* 0x000164000c1e1d00 */
.L_x_3227:
[----:B------:R-:W-:Y:S05]  /*0350*/  BSYNC B0 ;  /* 0x0000000000007941 */ /* 0x000fea0003800000 */
.L_x_3226:
[----:B------:R-:W-:Y:S05]  /*0360*/  @P4 EXIT ;  /* 0x000000000000494d */ /* 0x000fea0003800000 */
[----:B------:R-:W-:Y:S02]  /*0370*/  ULDC.U8 UR6, c[0x0][0x1f0] ;  /* 0x00007c0000067ab9 */ /* 0x000fe40000000000 */
.L_x_3287:
[----:B------:R-:W-:-:S04]  /*0380*/  ISETP.NE.U32.AND P1, PT, RZ, c[0x0][0x1c0], PT ;  /* 0x00007000ff007a0c */ /* 0x000fc80003f25070 */
[----:B------:R-:W-:-:S13]  /*0390*/  ISETP.NE.AND.EX P1, PT, RZ, c[0x0][0x1c4], PT, P1 ;  /* 0x00007100ff007a0c */ /* 0x000fda0003f25310 */
[----:B------:R-:W-:-:S05]  /*03a0*/  @P1 MOV R48, 0x2 ;  /* 0x0000000200301802 */ /* 0x000fca0000000f00 */
[----:B------:R-:W-:-:S06]  /*03b0*/  @P1 IMAD.WIDE R48, R5, R48, c[0x0][0x1c0] ;  /* 0x0000700005301625 */ /* 0x000fcc00078e0230 */
[----:B------:R-:W2:Y:S01]  /*03c0*/  @P1 LDG.E.U16 R48, [R48.64] ;  /* 0x0000000430301981 */ /* 0x000ea2000c1e1500 */
[----:B0-----:R-:W-:Y:S01]  /*03d0*/  IMAD R3, R5, c[0x0][0x168], RZ ;  /* 0x00005a0005037a24 */ /* 0x001fe200078e02ff */
        /* <DEDUP_REMOVED lines=23> */
[----:B0-----:R-:W-:Y:S05]  /*0550*/  @P0 BRA `(.L_x_3231) ;  /* 0x0000003000000947 */ /* 0x001fea0003800000 */
[----:B------:R-:W-:Y:S05]  /*0560*/  BRA `(.L_x_3232) ;  /* 0x0000004000007947 */ /* 0x000fea0003800000 */
.L_x_3230:
[----:B0----5:R-:W-:-:S05]  /*0570*/  PRMT R7, RZ, 0x5410, R12 ;  /* 0x00005410ff077816 */ /* 0x021fca000000000c */
[----:B------:R-:W-:-:S05]  /*0580*/  FADD.FTZ R2, R7, R2 ;  /* 0x0000000207027221 */ /* 0x000fca0000010000 */
.L_x_3231:
[----:B------:R-:W-:-:S04]  /*0590*/  F2FP.BF16.PACK_AB R6, RZ, R2 ;  /* 0x00000002ff06723e */ /* 0x000fc800000010ff */
[----:B------:R-:W-:Y:S02]  /*05a0*/  PRMT R8, R6, 0x7610, R8 ;  /* 0x0000761006087816 */ /* 0x000fe40000000008 */
.L_x_3232:
[----:B------:R-:W-:-:S05]  /*05b0*/  PRMT R48, RZ, 0x7610, R48 ;  /* 0x00007610ff307816 */ /* 0x000fca0000000030 */
[----:B------:R-:W-:Y:S01]  /*05c0*/  FMUL.FTZ R7, R48, R65 ;  /* 0x0000004130077220 */ /* 0x000fe20000410000 */
[----:B------:R-:W-:Y:S05]  /*05d0*/  @P1 BRA `(.L_x_3233) ;  /* 0x0000002000001947 */ /* 0x000fea0003800000 */
[----:B------:R-:W-:Y:S05]  /*05e0*/  @P0 BRA `(.L_x_3234) ;  /* 0x0000003000000947 */ /* 0x000fea0003800000 */
[----:B------:R-:W-:Y:S05]  /*05f0*/  BRA `(.L_x_3235) ;  /* 0x0000004000007947 */ /* 0x000fea0003800000 */
.L_x_3233:
[----:B-----5:R-:W-:-:S05]  /*0600*/  PRMT R6, RZ, 0x7610, R12 ;  /* 0x00007610ff067816 */ /* 0x020fca000000000c */
[----:B------:R-:W-:-:S05]  /*0610*/  FADD.FTZ R7, R6, R7 ;  /* 0x0000000706077221 */ /* 0x000fca0000010000 */
.L_x_3234:
[----:B------:R-:W-:-:S04]  /*0620*/  F2FP.BF16.PACK_AB R6, RZ, R7 ;  /* 0x00000007ff06723e */ /* 0x000fc800000010ff */
[----:B------:R-:W-:Y:S02]  /*0630*/  PRMT R8, R8, 0x5410, R6 ;  /* 0x0000541008087816 */ /* 0x000fe40000000006 */
.L_x_3235:
[----:B------:R-:W-:-:S05]  /*0640*/  PRMT R6, RZ, 0x5410, R49 ;  /* 0x00005410ff067816 */ /* 0x000fca0000000031 */
[----:B------:R-:W-:Y:S01]  /*0650*/  FMUL.FTZ R6, R6, R65 ;  /* 0x0000004106067220 */ /* 0x000fe20000410000 */
[----:B------:R-:W-:Y:S05]  /*0660*/  @P1 BRA `(.L_x_3236) ;  /* 0x0000002000001947 */ /* 0x000fea0003800000 */
[----:B------:R-:W-:Y:S05]  /*0670*/  @P0 BRA `(.L_x_3237) ;  /* 0x0000003000000947 */ /* 0x000fea0003800000 */
[----:B------:R-:W-:Y:S05]  /*0680*/  BRA `(.L_x_3238) ;  /* 0x0000004000007947 */ /* 0x000fea0003800000 */
.L_x_3236:
[----:B-----5:R-:W-:-:S05]  /*0690*/  PRMT R55, RZ, 0x5410, R13 ;  /* 0x00005410ff377816 */ /* 0x020fca000000000d */
[----:B------:R-:W-:-:S05]  /*06a0*/  FADD.FTZ R6, R55, R6 ;  /* 0x0000000637067221 */ /* 0x000fca0000010000 */
.L_x_3237:
[----:B------:R-:W-:-:S04]  /*06b0*/  F2FP.BF16.PACK_AB R48, RZ, R6 ;  /* 0x00000006ff30723e */ /* 0x000fc800000010ff */
[----:B------:R-:W-:Y:S02]  /*06c0*/  PRMT R9, R48, 0x7610, R9 ;  /* 0x0000761030097816 */ /* 0x000fe40000000009 */
.L_x_3238:
[----:B------:R-:W-:-:S05]  /*06d0*/  PRMT R48, RZ, 0x7610, R49 ;  /* 0x00007610ff307816 */ /* 0x000fca0000000031 */
[----:B------:R-:W-:Y:S01]  /*06e0*/  FMUL.FTZ R55, R48, R65 ;  /* 0x0000004130377220 */ /* 0x000fe20000410000 */
[----:B------:R-:W-:Y:S05]  /*06f0*/  @P1 BRA `(.L_x_3239) ;  /* 0x0000002000001947 */ /* 0x000fea0003800000 */
[----:B------:R-:W-:Y:S05]  /*0700*/  @P0 BRA `(.L_x_3240) ;  /* 0x0000003000000947 */ /* 0x000fea0003800000 */
[----:B------:R-:W-:Y:S05]  /*0710*/  BRA `(.L_x_3241) ;  /* 0x0000004000007947 */ /* 0x000fea0003800000 */
.L_x_3239:
[----:B-----5:R-:W-:-:S05]  /*0720*/  PRMT R48, RZ, 0x7610, R13 ;  /* 0x00007610ff307816 */ /* 0x020fca000000000d */
[----:B------:R-:W-:-:S05]  /*0730*/  FADD.FTZ R55, R48, R55 ;  /* 0x0000003730377221 */ /* 0x000fca0000010000 */
.L_x_3240:
[----:B------:R-:W-:-:S04]  /*0740*/  F2FP.BF16.PACK_AB R48, RZ, R55 ;  /* 0x00000037ff30723e */ /* 0x000fc800000010ff */
[----:B------:R-:W-:Y:S02]  /*0750*/  PRMT R9, R9, 0x5410, R48 ;  /* 0x0000541009097816 */ /* 0x000fe40000000030 */
.L_x_3241:
[----:B------:R-:W-:-:S05]  /*0760*/  PRMT R54, RZ, 0x5410, R50 ;  /* 0x00005410ff367816 */ /* 0x000fca0000000032 */
[----:B------:R-:W-:Y:S01]  /*0770*/  FMUL.FTZ R54, R54, R65 ;  /* 0x0000004136367220 */ /* 0x000fe20000410000 */
[----:B------:R-:W-:Y:S05]  /*0780*/  @P1 BRA `(.L_x_3242) ;  /* 0x0000002000001947 */ /* 0x000fea0003800000 */
[----:B------:R-:W-:Y:S05]  /*0790*/  @P0 BRA `(.L_x_3243) ;  /* 0x0000003000000947 */ /* 0x000fea0003800000 */
[----:B------:R-:W-:Y:S05]  /*07a0*/  BRA `(.L_x_3244) ;  /* 0x0000004000007947 */ /* 0x000fea0003800000 */
.L_x_3242:
[----:B-----5:R-:W-:-:S05]  /*07b0*/  PRMT R49, RZ, 0x5410, R14 ;  /* 0x00005410ff317816 */ /* 0x020fca000000000e */
[----:B------:R-:W-:-:S05]  /*07c0*/  FADD.FTZ R54, R49, R54 ;  /* 0x0000003631367221 */ /* 0x000fca0000010000 */
.L_x_3243:
[----:B------:R-:W-:-:S04]  /*07d0*/  F2FP.BF16.PACK_AB R48, RZ, R54 ;  /* 0x00000036ff30723e */ /* 0x000fc800000010ff */
[----:B------:R-:W-:Y:S02]  /*07e0*/  PRMT R10, R48, 0x7610, R10 ;  /* 0x00007610300a7816 */ /* 0x000fe4000000000a */
.L_x_3244:
[----:B------:R-:W-:-:S05]  /*07f0*/  PRMT R50, RZ, 0x7610, R50 ;  /* 0x00007610ff327816 */ /* 0x000fca0000000032 */
[----:B------:R-:W-:Y:S01]  /*0800*/  FMUL.FTZ R60, R50, R65 ;  /* 0x00000041323c7220 */ /* 0x000fe20000410000 */
[----:B------:R-:W-:Y:S05]  /*0810*/  @P1 BRA `(.L_x_3245) ;  /* 0x0000002000001947 */ /* 0x000fea0003800000 */
[----:B------:R-:W-:Y:S05]  /*0820*/  @P0 BRA `(.L_x_3246) ;  /* 0x0000003000000947 */ /* 0x000fea0003800000 */
[----:B------:R-:W-:Y:S05]  /*0830*/  BRA `(.L_x_3247) ;  /* 0x0000004000007947 */ /* 0x000fea0003800000 */
.L_x_3245:
[----:B-----5:R-:W-:-:S05]  /*0840*/  PRMT R49, RZ, 0x7610, R14 ;  /* 0x00007610ff317816 */ /* 0x020fca000000000e */
[----:B------:R-:W-:-:S05]  /*0850*/  FADD.FTZ R60, R49, R60 ;  /* 0x0000003c313c7221 */ /* 0x000fca0000010000 */
.L_x_3246:
[----:B------:R-:W-:-:S04]  /*0860*/  F2FP.BF16.PACK_AB R48, RZ, R60 ;  /* 0x0000003cff30723e */ /* 0x000fc800000010ff */
[----:B------:R-:W-:Y:S02]  /*0870*/  PRMT R10, R10, 0x5410, R48 ;  /* 0x000054100a0a7816 */ /* 0x000fe40000000030 */
.L_x_3247:
[----:B------:R-:W-:-:S05]  /*0880*/  PRMT R48, RZ, 0x5410, R51 ;  /* 0x00005410ff307816 */ /* 0x000fca0000000033 */
[----:B------:R-:W-:Y:S01]  /*0890*/  FMUL.FTZ R59, R48, R65 ;  /* 0x00000041303b7220 */ /* 0x000fe20000410000 */
[----:B------:R-:W-:Y:S05]  /*08a0*/  @P1 BRA `(.L_x_3248) ;  /* 0x0000002000001947 */ /* 0x000fea0003800000 */
[----:B------:R-:W-:Y:S05]  /*08b0*/  @P0 BRA `(.L_x_3249) ;  /* 0x0000003000000947 */ /* 0x000fea0003800000 */
[----:B------:R-:W-:Y:S05]  /*08c0*/  BRA `(.L_x_3250) ;  /* 0x0000004000007947 */ /* 0x000fea0003800000 */
.L_x_3248:
[----:B-----5:R-:W-:-:S05]  /*08d0*/  PRMT R48, RZ, 0x5410, R15 ;  /* 0x00005410ff307816 */ /* 0x020fca000000000f */
[----:B------:R-:W-:-:S05]  /*08e0*/  FADD.FTZ R59, R48, R59 ;  /* 0x0000003b303b7221 */ /* 0x000fca0000010000 */
.L_x_3249:
[----:B------:R-:W-:-:S04]  /*08f0*/  F2FP.BF16.PACK_AB R48, RZ, R59 ;  /* 0x0000003bff30723e */ /* 0x000fc800000010ff */
[----:B------:R-:W-:Y:S02]  /*0900*/  PRMT R11, R48, 0x7610, R11 ;  /* 0x00007610300b7816 */ /* 0x000fe4000000000b */
.L_x_3250:
[----:B------:R-:W-:-:S05]  /*0910*/  PRMT R62, RZ, 0x7610, R51 ;  /* 0x00007610ff3e7816 */ /* 0x000fca0000000033 */
[----:B------:R-:W-:Y:S01]  /*0920*/  FMUL.FTZ R62, R62, R65 ;  /* 0x000000413e3e7220 */ /* 0x000fe20000410000 */
[----:B------:R-:W-:Y:S05]  /*0930*/  @P1 BRA `(.L_x_3251) ;  /* 0x0000002000001947 */ /* 0x000fea0003800000 */
[----:B------:R-:W-:Y:S05]  /*0940*/  @P0 BRA `(.L_x_3252) ;  /* 0x0000003000000947 */ /* 0x000fea0003800000 */
[----:B------:R-:W-:Y:S05]  /*0950*/  BRA `(.L_x_3253) ;  /* 0x0000004000007947 */ /* 0x000fea0003800000 */
.L_x_3251:
[----:B-----5:R-:W-:-:S05]  /*0960*/  PRMT R49, RZ, 0x7610, R15 ;  /* 0x00007610ff317816 */ /* 0x020fca000000000f */
[----:B------:R-:W-:-:S05]  /*0970*/  FADD.FTZ R62, R49, R62 ;  /* 0x0000003e313e7221 */ /* 0x000fca0000010000 */
.L_x_3252:
[----:B------:R-:W-:-:S04]  /*0980*/  F2FP.BF16.PACK_AB R48, RZ, R62 ;  /* 0x0000003eff30723e */ /* 0x000fc800000010ff */
[----:B------:R-:W-:Y:S02]  /*0990*/  PRMT R11, R11, 0x5410, R48 ;  /* 0x000054100b0b7816 */ /* 0x000fe40000000030 */
.L_x_3253:
[C---:B------:R-:W-:Y:S02]  /*09a0*/  @P0 LEA R48, P1, R3.reuse, c[0x0][0x188], 0x4 ;  /* 0x0000620003300a11 */ /* 0x040fe400078220ff */
[C---:B------:R-:W-:Y:S02]  /*09b0*/  IADD3 R66, R3.reuse, 0x20, RZ ;  /* 0x0000002003427810 */ /* 0x040fe40007ffe0ff */
[----:B------:R-:W-:-:S05]  /*09c0*/  @P0 LEA.HI.X R49, R3, c[0x0][0x18c], RZ, 0x4, P1 ;  /* 0x0000630003310a11 */ /* 0x000fca00008f24ff */
[----:B------:R0:W-:Y:S04]  /*09d0*/  @P0 STG.E.128 [R48.64], R8 ;  /* 0x0000000830000986 */ /* 0x0001e8000c101d04 */
.L_x_3229:
[----:B------:R-:W-:Y:S05]  /*09e0*/  BSYNC B0 ;  /* 0x0000000000007941 */ /* 0x000fea0003800000 */
.L_x_3228:
        /* <DEDUP_REMOVED lines=17> */
.L_x_3256:
[----:B0----5:R-:W-:-:S05]  /*0b00*/  PRMT R53, RZ, 0x5410, R12 ;  /* 0x00005410ff357816 */ /* 0x021fca000000000c */
[----:B------:R-:W-:-:S05]  /*0b10*/  FADD.FTZ R0, R53, R0 ;  /* 0x0000000035007221 */ /* 0x000fca0000010000 */
.L_x_3257:
[----:B------:R-:W-:-:S04]  /*0b20*/  F2FP.BF16.PACK_AB R52, RZ, R0 ;  /* 0x00000000ff34723e */ /* 0x000fc800000010ff */
[----:B------:R-:W-:Y:S02]  /*0b30*/  PRMT R8, R52, 0x7610, R8 ;  /* 0x0000761034087816 */ /* 0x000fe40000000008 */
.L_x_3258:
[----:B------:R-:W-:-:S05]  /*0b40*/  PRMT R48, RZ, 0x7610, R48 ;  /* 0x00007610ff307816 */ /* 0x000fca0000000030 */
[----:B------:R-:W-:Y:S01]  /*0b50*/  FMUL.FTZ R52, R48, R65 ;  /* 0x0000004130347220 */ /* 0x000fe20000410000 */
[----:B------:R-:W-:Y:S05]  /*0b60*/  @P1 BRA `(.L_x_3259) ;  /* 0x0000002000001947 */ /* 0x000fea0003800000 */
[----:B------:R-:W-:Y:S05]  /*0b70*/  @P0 BRA `(.L_x_3260) ;  /* 0x0000003000000947 */ /* 0x000fea0003800000 */
[----:B------:R-:W-:Y:S05]  /*0b80*/  BRA `(.L_x_3261) ;  /* 0x0000004000007947 */ /* 0x000fea0003800000 */
.L_x_3259:
[----:B-----5:R-:W-:-:S05]  /*0b90*/  PRMT R53, RZ, 0x7610, R12 ;  /* 0x00007610ff357816 */ /* 0x020fca000000000c */
[----:B------:R-:W-:-:S05]  /*0ba0*/  FADD.FTZ R52, R53, R52 ;  /* 0x0000003435347221 */ /* 0x000fca0000010000 */
.L_x_3260:
[----:B------:R-:W-:-:S04]  /*0bb0*/  F2FP.BF16.PACK_AB R48, RZ, R52 ;  /* 0x00000034ff30723e */ /* 0x000fc800000010ff */
[----:B------:R-:W-:Y:S02]  /*0bc0*/  PRMT R8, R8, 0x5410, R48 ;  /* 0x0000541008087816 */ /* 0x000fe40000000030 */
.L_x_3261:
[----:B------:R-:W-:-:S05]  /*0bd0*/  PRMT R48, RZ, 0x5410, R49 ;  /* 0x00005410ff307816 */ /* 0x000fca0000000031 */
[----:B------:R-:W-:Y:S01]  /*0be0*/  FMUL.FTZ R53, R48, R65 ;  /* 0x0000004130357220 */ /* 0x000fe20000410000 */
[----:B------:R-:W-:Y:S05]  /*0bf0*/  @P1 BRA `(.L_x_3262) ;  /* 0x0000002000001947 */ /* 0x000fea0003800000 */
[----:B------:R-:W-:Y:S05]  /*0c00*/  @P0 BRA `(.L_x_3263) ;  /* 0x0000003000000947 */ /* 0x000fea0003800000 */
[----:B------:R-:W-:Y:S05]  /*0c10*/  BRA `(.L_x_3264) ;  /* 0x0000004000007947 */ /* 0x000fea0003800000 */
.L_x_3262:
[----:B-----5:R-:W-:-:S05]  /*0c20*/  PRMT R48, RZ, 0x5410, R13 ;  /* 0x00005410ff307816 */ /* 0x020fca000000000d */
[----:B------:R-:W-:-:S05]  /*0c30*/  FADD.FTZ R53, R48, R53 ;  /* 0x0000003530357221 */ /* 0x000fca0000010000 */
.L_x_3263:
[----:B------:R-:W-:-:S04]  /*0c40*/  F2FP.BF16.PACK_AB R48, RZ, R53 ;  /* 0x00000035ff30723e */ /* 0x000fc800000010ff */
[----:B------:R-:W-:Y:S02]  /*0c50*/  PRMT R9, R48, 0x7610, R9 ;  /* 0x0000761030097816 */ /* 0x000fe40000000009 */
.L_x_3264:
[----:B------:R-:W-:-:S05]  /*0c60*/  PRMT R56, RZ, 0x7610, R49 ;  /* 0x00007610ff387816 */ /* 0x000fca0000000031 */
[----:B------:R-:W-:Y:S01]  /*0c70*/  FMUL.FTZ R56, R56, R65 ;  /* 0x0000004138387220 */ /* 0x000fe20000410000 */
[----:B------:R-:W-:Y:S05]  /*0c80*/  @P1 BRA `(.L_x_3265) ;  /* 0x0000002000001947 */ /* 0x000fea0003800000 */
[----:B------:R-:W-:Y:S05]  /*0c90*/  @P0 BRA `(.L_x_3266) ;  /* 0x0000003000000947 */ /* 0x000fea0003800000 */
[----:B------:R-:W-:Y:S05]  /*0ca0*/  BRA `(.L_x_3267) ;  /* 0x0000004000007947 */ /* 0x000fea0003800000 */
.L_x_3265:
[----:B-----5:R-:W-:-:S05]  /*0cb0*/  PRMT R49, RZ, 0x7610, R13 ;  /* 0x00007610ff317816 */ /* 0x020fca000000000d */
[----:B------:R-:W-:-:S05]  /*0cc0*/  FADD.FTZ R56, R49, R56 ;  /* 0x0000003831387221 */ /* 0x000fca0000010000 */
.L_x_3266:
[----:B------:R-:W-:-:S04]  /*0cd0*/  F2FP.BF16.PACK_AB R48, RZ, R56 ;  /* 0x00000038ff30723e */ /* 0x000fc800000010ff */
[----:B------:R-:W-:Y:S02]  /*0ce0*/  PRMT R9, R9, 0x5410, R48 ;  /* 0x0000541009097816 */ /* 0x000fe40000000030 */
.L_x_3267:
[----:B------:R-:W-:-:S05]  /*0cf0*/  PRMT R48, RZ, 0x5410, R50 ;  /* 0x00005410ff307816 */ /* 0x000fca0000000032 */
[----:B------:R-:W-:Y:S01]  /*0d00*/  FMUL.FTZ R57, R48, R65 ;  /* 0x0000004130397220 */ /* 0x000fe20000410000 */
[----:B------:R-:W-:Y:S05]  /*0d10*/  @P1 BRA `(.L_x_3268) ;  /* 0x0000002000001947 */ /* 0x000fea0003800000 */
[----:B------:R-:W-:Y:S05]  /*0d20*/  @P0 BRA `(.L_x_3269) ;  /* 0x0000003000000947 */ /* 0x000fea0003800000 */
[----:B------:R-:W-:Y:S05]  /*0d30*/  BRA `(.L_x_3270) ;  /* 0x0000004000007947 */ /* 0x000fea0003800000 */
.L_x_3268:
[----:B-----5:R-:W-:-:S05]  /*0d40*/  PRMT R48, RZ, 0x5410, R14 ;  /* 0x00005410ff307816 */ /* 0x020fca000000000e */
[----:B------:R-:W-:-:S05]  /*0d50*/  FADD.FTZ R57, R48, R57 ;  /* 0x0000003930397221 */ /* 0x000fca0000010000 */
.L_x_3269:
[----:B------:R-:W-:-:S04]  /*0d60*/  F2FP.BF16.PACK_AB R48, RZ, R57 ;  /* 0x00000039ff30723e */ /* 0x000fc800000010ff */
[----:B------:R-:W-:Y:S02]  /*0d70*/  PRMT R10, R48, 0x7610, R10 ;  /* 0x00007610300a7816 */ /* 0x000fe4000000000a */
.L_x_3270:
[----:B------:R-:W-:-:S05]  /*0d80*/  PRMT R50, RZ, 0x7610, R50 ;  /* 0x00007610ff327816 */ /* 0x000fca0000000032 */
[----:B------:R-:W-:Y:S01]  /*0d90*/  FMUL.FTZ R58, R50, R65 ;  /* 0x00000041323a7220 */ /* 0x000fe20000410000 */
[----:B------:R-:W-:Y:S05]  /*0da0*/  @P1 BRA `(.L_x_3271) ;  /* 0x0000002000001947 */ /* 0x000fea0003800000 */
[----:B------:R-:W-:Y:S05]  /*0db0*/  @P0 BRA `(.L_x_3272) ;  /* 0x0000003000000947 */ /* 0x000fea0003800000 */
[----:B------:R-:W-:Y:S05]  /*0dc0*/  BRA `(.L_x_3273) ;  /* 0x0000004000007947 */ /* 0x000fea0003800000 */
.L_x_3271:
[----:B-----5:R-:W-:-:S05]  /*0dd0*/  PRMT R49, RZ, 0x7610, R14 ;  /* 0x00007610ff317816 */ /* 0x020fca000000000e */
[----:B------:R-:W-:-:S05]  /*0de0*/  FADD.FTZ R58, R49, R58 ;  /* 0x0000003a313a7221 */ /* 0x000fca0000010000 */
.L_x_3272:
[----:B------:R-:W-:-:S04]  /*0df0*/  F2FP.BF16.PACK_AB R48, RZ, R58 ;  /* 0x0000003aff30723e */ /* 0x000fc800000010ff */
[----:B------:R-:W-:Y:S02]  /*0e00*/  PRMT R10, R10, 0x5410, R48 ;  /* 0x000054100a0a7816 */ /* 0x000fe40000000030 */
.L_x_3273:
[----:B------:R-:W-:-:S05]  /*0e10*/  PRMT R48, RZ, 0x5410, R51 ;  /* 0x00005410ff307816 */ /* 0x000fca0000000033 */
[----:B------:R-:W-:Y:S01]  /*0e20*/  FMUL.FTZ R61, R48, R65 ;  /* 0x00000041303d7220 */ /* 0x000fe20000410000 */
[----:B------:R-:W-:Y:S05]  /*0e30*/  @P1 BRA `(.L_x_3274) ;  /* 0x0000002000001947 */ /* 0x000fea0003800000 */
[----:B------:R-:W-:Y:S05]  /*0e40*/  @P0 BRA `(.L_x_3275) ;  /* 0x0000003000000947 */ /* 0x000fea0003800000 */
[----:B------:R-:W-:Y:S05]  /*0e50*/  BRA `(.L_x_3276) ;  /* 0x0000004000007947 */ /* 0x000fea0003800000 */
.L_x_3274:
[----:B-----5:R-:W-:-:S05]  /*0e60*/  PRMT R48, RZ, 0x5410, R15 ;  /* 0x00005410ff307816 */ /* 0x020fca000000000f */
[----:B------:R-:W-:-:S05]  /*0e70*/  FADD.FTZ R61, R48, R61 ;  /* 0x0000003d303d7221 */ /* 0x000fca0000010000 */
.L_x_3275:
[----:B------:R-:W-:-:S04]  /*0e80*/  F2FP.BF16.PACK_AB R48, RZ, R61 ;  /* 0x0000003dff30723e */ /* 0x000fc800000010ff */
[----:B------:R-:W-:Y:S02]  /*0e90*/  PRMT R11, R48, 0x7610, R11 ;  /* 0x00007610300b7816 */ /* 0x000fe4000000000b */
.L_x_3276:
[----:B------:R-:W-:-:S05]  /*0ea0*/  PRMT R48, RZ, 0x7610, R51 ;  /* 0x00007610ff307816 */ /* 0x000fca0000000033 */
[----:B------:R-:W-:Y:S01]  /*0eb0*/  FMUL.FTZ R63, R48, R65 ;  /* 0x00000041303f7220 */ /* 0x000fe20000410000 */
[----:B------:R-:W-:Y:S05]  /*0ec0*/  @P1 BRA `(.L_x_3277) ;  /* 0x0000002000001947 */ /* 0x000fea0003800000 */
[----:B------:R-:W-:Y:S05]  /*0ed0*/  @P0 BRA `(.L_x_3278) ;  /* 0x0000003000000947 */ /* 0x000fea0003800000 */
[----:B------:R-:W-:Y:S05]  /*0ee0*/  BRA `(.L_x_3279) ;  /* 0x0000004000007947 */ /* 0x000fea0003800000 */
.L_x_3277:
[----:B-----5:R-:W-:-:S05]  /*0ef0*/  PRMT R48, RZ, 0x7610, R15 ;  /* 0x00007610ff307816 */ /* 0x020fca000000000f */
[----:B------:R-:W-:-:S05]  /*0f00*/  FADD.FTZ R63, R48, R63 ;  /* 0x0000003f303f7221 */ /* 0x000fca0000010000 */
.L_x_3278:
[----:B------:R-:W-:-:S04]  /*0f10*/  F2FP.BF16.PACK_AB R48, RZ, R63 ;  /* 0x0000003fff30723e */ /* 0x000fc800000010ff */
[----:B------:R-:W-:Y:S02]  /*0f20*/  PRMT R11, R11, 0x5410, R48 ;  /* 0x000054100b0b7816 */ /* 0x000fe40000000030 */
.L_x_3279:
[----:B------:R-:W-:-:S04]  /*0f30*/  @P0 LEA R48, P1, R66, c[0x0][0x188], 0x4 ;  /* 0x0000620042300a11 */ /* 0x000fc800078220ff */
[----:B------:R-:W-:-:S05]  /*0f40*/  @P0 LEA.HI.X R49, R66, c[0x0][0x18c], RZ, 0x4, P1 ;  /* 0x0000630042310a11 */ /* 0x000fca00008f24ff */
[----:B------:R0:W-:Y:S04]  /*0f50*/  @P0 STG.E.128 [R48.64], R8 ;  /* 0x0000000830000986 */ /* 0x0001e8000c101d04 */
.L_x_3255:
[----:B------:R-:W-:Y:S05]  /*0f60*/  BSYNC B0 ;  /* 0x0000000000007941 */ /* 0x000fea0003800000 */
.L_x_3254:
        /* <DEDUP_REMOVED lines=21> */
.L_x_3288:
        /* <DEDUP_REMOVED lines=53> */
.L_x_3289:
        /* <DEDUP_REMOVED lines=20> */
[--C-:B------:R-:W-:Y:S02]  /*1550*/  FADD.FTZ R48, R7, -R69.reuse ;  /* 0x8000004507307221 */ /* 0x100fe40000010000 */
[----:B------:R-:W-:Y:S02]  /*1560*/  FADD.FTZ R66, R55, -R69 ;  /* 0x8000004537427221 */ /* 0x000fe40000010000 */
[C---:B------:R-:W-:Y:S02]  /*1570*/  FMUL.FTZ R50, R67.reuse, R48 ;  /* 0x0000003043327220 */ /* 0x040fe40000410000 */
[C---:B------:R-:W-:Y:S02]  /*1580*/  FMUL.FTZ R51, R67.reuse, R64 ;  /* 0x0000004043337220 */ /* 0x040fe40000410000 */
[----:B------:R-:W-:Y:S02]  /*1590*/  FMUL.FTZ R66, R67, R66 ;  /* 0x0000004243427220 */ /* 0x000fe40000410000 */
[----:B-----5:R-:W-:-:S02]  /*15a0*/  FFMA.FTZ R48, R36, R49, R44 ;  /* 0x0000003124307223 */ /* 0x020fc4000001002c */
[----:B------:R-:W-:Y:S02]  /*15b0*/  FFMA.FTZ R49, R37, R50, R45 ;  /* 0x0000003225317223 */ /* 0x000fe4000001002d */
[----:B------:R-:W-:Y:S02]  /*15c0*/  FFMA.FTZ R51, R38, R51, R46 ;  /* 0x0000003326337223 */ /* 0x000fe4000001002e */
[----:B------:R-:W-:Y:S01]  /*15d0*/  FFMA.FTZ R66, R39, R66, R47 ;  /* 0x0000004227427223 */ /* 0x000fe2000001002f */
[----:B------:R-:W-:Y:S01]  /*15e0*/  F2FP.BF16.PACK_AB R48, R49, R48 ;  /* 0x000000303130723e */ /* 0x000fe200000010ff */
[--C-:B------:R-:W-:Y:S02]  /*15f0*/  FADD.FTZ R50, R54, -R69.reuse ;  /* 0x8000004536327221 */ /* 0x100fe40000010000 */
[----:B------:R-:W-:Y:S01]  /*1600*/  FADD.FTZ R64, R60, -R69 ;  /* 0x800000453c407221 */ /* 0x000fe20000010000 */
[----:B------:R-:W-:Y:S01]  /*1610*/  F2FP.BF16.PACK_AB R49, R66, R51 ;  /* 0x000000334231723e */ /* 0x000fe200000010ff */
[----:B------:R-:W-:-:S02]  /*1620*/  FMUL.FTZ R51, R67, R50 ;  /* 0x0000003243337220 */ /* 0x000fc40000410000 */
[----:B------:R-:W-:Y:S02]  /*1630*/  FMUL.FTZ R64, R67, R64 ;  /* 0x0000004043407220 */ /* 0x000fe40000410000 */
[----:B------:R-:W-:Y:S02]  /*1640*/  FFMA.FTZ R50, R32, R51, R40 ;  /* 0x0000003320327223 */ /* 0x000fe40000010028 */
[----:B------:R-:W-:Y:S02]  /*1650*/  FFMA.FTZ R51, R33, R64, R41 ;  /* 0x0000004021337223 */ /* 0x000fe40000010029 */
[--C-:B------:R-:W-:Y:S02]  /*1660*/  FADD.FTZ R64, R59, -R69.reuse ;  /* 0x800000453b407221 */ /* 0x100fe40000010000 */
[----:B------:R-:W-:Y:S01]  /*1670*/  FADD.FTZ R66, R62, -R69 ;  /* 0x800000453e427221 */ /* 0x000fe20000010000 */
[----:B------:R-:W-:Y:S01]  /*1680*/  F2FP.BF16.PACK_AB R50, R51, R50 ;  /* 0x000000323332723e */ /* 0x000fe200000010ff */
[C---:B------:R-:W-:Y:S01]  /*1690*/  FMUL.FTZ R51, R67.reuse, R64 ;  /* 0x0000004043337220 */ /* 0x040fe20000410000 */
[----:B------:R-:W-:Y:S01]  /*16a0*/  HFMA2.MMA R64, -RZ, RZ, 0, 9.5367431640625e-07 ;  /* 0x00000010ff407435 */ /* 0x000fe200000001ff */
[----:B------:R-:W-:-:S02]  /*16b0*/  FMUL.FTZ R66, R67, R66 ;  /* 0x0000004243427220 */ /* 0x000fc40000410000 */
[----:B------:R-:W-:Y:S02]  /*16c0*/  FFMA.FTZ R51, R34, R51, R42 ;  /* 0x0000003322337223 */ /* 0x000fe4000001002a */
[----:B------:R-:W-:-:S05]  /*16d0*/  FFMA.FTZ R66, R35, R66, R43 ;  /* 0x0000004223427223 */ /* 0x000fca000001002b */
[----:B------:R-:W-:Y:S01]  /*16e0*/  F2FP.BF16.PACK_AB R51, R66, R51 ;  /* 0x000000334233723e */ /* 0x000fe200000010ff */
[C---:B------:R-:W-:Y:S01]  /*16f0*/  IMAD.WIDE.U32 R64, R3.reuse, R64, c[0x0][0x208] ;  /* 0x0000820003407625 */ /* 0x040fe200078e0040 */
[----:B------:R-:W-:-:S04]  /*1700*/  IADD3 R3, R3, 0x20, RZ ;  /* 0x0000002003037810 */ /* 0x000fc80007ffe0ff */
[----:B------:R0:W-:Y:S03]  /*1710*/  STG.E.128 [R64.64], R48 ;  /* 0x0000003040007986 */ /* 0x0001e6000c101d04 */
.L_x_3283:
[----:B------:R-:W-:Y:S05]  /*1720*/  BSYNC B0 ;  /* 0x0000000000007941 */ /* 0x000fea0003800000 */
.L_x_3282:
        /* <DEDUP_REMOVED lines=11> */
[----:B------:R-:W-:Y:S02]  /*17e0*/  FMUL.FTZ R64, R67, R69 ;  /* 0x0000004543407220 */ /* 0x000fe40000410000 */
[----:B-----5:R-:W-:Y:S02]  /*17f0*/  FFMA.FTZ R51, R18, R51, R26 ;  /* 0x0000003312337223 */ /* 0x020fe4000001001a */
[----:B------:R-:W-:-:S02]  /*1800*/  FFMA.FTZ R64, R19, R64, R27 ;  /* 0x0000004013407223 */ /* 0x000fc4000001001b */
[C---:B------:R-:W-:Y:S02]  /*1810*/  FMUL.FTZ R49, R67.reuse, R49 ;  /* 0x0000003143317220 */ /* 0x040fe40000410000 */
[C---:B------:R-:W-:Y:S01]  /*1820*/  FMUL.FTZ R65, R67.reuse, R65 ;  /* 0x0000004143417220 */ /* 0x040fe20000410000 */
[----:B------:R-:W-:Y:S01]  /*1830*/  F2FP.BF16.PACK_AB R51, R64, R51 ;  /* 0x000000334033723e */ /* 0x000fe200000010ff */
[C---:B------:R-:W-:Y:S02]  /*1840*/  FMUL.FTZ R48, R67.reuse, R48 ;  /* 0x0000003043307220 */ /* 0x040fe40000410000 */
[C---:B------:R-:W-:Y:S02]  /*1850*/  FMUL.FTZ R50, R67.reuse, R50 ;  /* 0x0000003243327220 */ /* 0x040fe40000410000 */
[C---:B------:R-:W-:Y:S02]  /*1860*/  FMUL.FTZ R66, R67.reuse, R66 ;  /* 0x0000004243427220 */ /* 0x040fe40000410000 */
[----:B------:R-:W-:-:S02]  /*1870*/  FMUL.FTZ R68, R67, R68 ;  /* 0x0000004443447220 */ /* 0x000fc40000410000 */
[----:B------:R-:W-:Y:S02]  /*1880*/  FFMA.FTZ R64, R20, R49, R28 ;  /* 0x0000003114407223 */ /* 0x000fe4000001001c */
[----:B------:R-:W-:Y:S02]  /*1890*/  FFMA.FTZ R49, R22, R65, R30 ;  /* 0x0000004116317223 */ /* 0x000fe4000001001e */
[----:B------:R-:W-:Y:S02]  /*18a0*/  FFMA.FTZ R48, R16, R48, R24 ;  /* 0x0000003010307223 */ /* 0x000fe40000010018 */
[----:B------:R-:W-:Y:S02]  /*18b0*/  FFMA.FTZ R67, R17, R50, R25 ;  /* 0x0000003211437223 */ /* 0x000fe40000010019 */
[----:B------:R-:W-:Y:S02]  /*18c0*/  FFMA.FTZ R65, R21, R66, R29 ;  /* 0x0000004215417223 */ /* 0x000fe4000001001d */
[----:B------:R-:W-:Y:S01]  /*18d0*/  FFMA.FTZ R68, R23, R68, R31 ;  /* 0x0000004417447223 */ /* 0x000fe2000001001f */
[----:B------:R-:W-:-:S02]  /*18e0*/  F2FP.BF16.PACK_AB R50, R67, R48 ;  /* 0x000000304332723e */ /* 0x000fc400000010ff */
[----:B------:R-:W-:Y:S02]  /*18f0*/  F2FP.BF16.PACK_AB R48, R65, R64 ;  /* 0x000000404130723e */ /* 0x000fe400000010ff */
[----:B------:R-:W-:Y:S02]  /*1900*/  MOV R64, 0x10 ;  /* 0x0000001000407802 */ /* 0x000fe40000000f00 */
[----:B------:R-:W-:-:S03]  /*1910*/  F2FP.BF16.PACK_AB R49, R68, R49 ;  /* 0x000000314431723e */ /* 0x000fc600000010ff */
[----:B------:R-:W-:-:S05]  /*1920*/  IMAD.WIDE.U32 R64, R3, R64, c[0x0][0x208] ;  /* 0x0000820003407625 */ /* 0x000fca00078e0040 */
[----:B------:R0:W-:Y:S02]  /*1930*/  STG.E.128 [R64.64], R48 ;  /* 0x0000003040007986 */ /* 0x0001e4000c101d04 */
.L_x_3285:
[----:B------:R-:W-:Y:S05]  /*1940*/  BSYNC B0 ;  /* 0x0000000000007941 */ /* 0x000fea0003800000 */
.L_x_3284:
[----:B01----:R-:W-:-:S10]  /*1950*/  HFMA2.MMA R48, -RZ, RZ, 0, 2.384185791015625e-07 ;  /* 0x00000004ff307435 */ /* 0x003fd400000001ff */
[----:B------:R-:W-:-:S05]  /*1960*/  IMAD R5, R48, c[0x0][0x160], R5 ;  /* 0x0000580030057a24 */ /* 0x000fca00078e0205 */
[----:B------:R-:W-:-:S13]  /*1970*/  ISETP.GE.AND P1, PT, R5, c[0x0][0x164], PT ;  /* 0x0000590005007a0c */ /* 0x000fda0003f26270 */
[----:B-----5:R-:W-:Y:S01]  /*1980*/  @P1 CALL.REL.NOINC `(.L_x_3286) ;  /* 0x0000001000001944 */ /* 0x020fe20003c00000 */
[----:B------:R-:W-:Y:S05]  /*1990*/  BRA `(.L_x_3287) ;  /* 0xffffe9e000007947 */ /* 0x000fea000383ffff */
.L_x_3286:
[----:B------:R-:W-:Y:S05]  /*19a0*/  EXIT ;  /* 0x000000000000794d */ /* 0x000fea0003800000 */
.L_x_3280:
[----:B------:R-:W-:Y:S01]  /*19b0*/  HFMA2.MMA R50, -RZ, RZ, 0, 5.9604644775390625e-08 ;  /* 0x00000001ff327435 */ /* 0x000fe200000001ff */
[----:B------:R-:W-:Y:S02]  /*19c0*/  MOV R65, R51 ;  /* 0x0000003300417202 */ /* 0x000fe40000000f00 */
[----:B------:R-:W-:Y:S02]  /*19d0*/  MOV R67, 0x1f ;  /* 0x0000001f00437802 */ /* 0x000fe40000000f00 */
[----:B------:R-:W-:Y:S02]  /*19e0*/  MOV R64, 0xffffffff ;  /* 0xffffffff00407802 */ /* 0x000fe40000000f00 */
[----:B------:R-:W-:Y:S02]  /*19f0*/  MOV R48, 0x1a10 ;  /* 0x00001a1000307802 */ /* 0x000fe40000000f00 */
[----:B-----5:R-:W-:Y:S05]  /*1a00*/  CALL.REL.NOINC `($__internal_32_$__cuda_sm70_shflsync_bfly_p) ;  /* 0x0000059000007944 */ /* 0x020fea0003c00000 */
[----:B01----:R-:W-:Y:S05]  /*1a10*/  BRA `(.L_x_3288) ;  /* 0xfffff6a000007947 */ /* 0x003fea000383ffff */
.L_x_3281:
[----:B------:R-:W-:Y:S01]  /*1a20*/  HFMA2.MMA R50, -RZ, RZ, 0, 1.1920928955078125e-07 ;  /* 0x00000002ff327435 */ /* 0x000fe200000001ff */
[----:B------:R-:W-:Y:S02]  /*1a30*/  MOV R67, 0x1f ;  /* 0x0000001f00437802 */ /* 0x000fe40000000f00 */
[----:B------:R-:W-:-:S02]  /*1a40*/  MOV R64, 0xffffffff ;  /* 0xffffffff00407802 */ /* 0x000fc40000000f00 */
[----:B------:R-:W-:Y:S02]  /*1a50*/  MOV R48, 0x1a70 ;  /* 0x00001a7000307802 */ /* 0x000fe40000000f00 */
[----:B0----5:R-:W-:Y:S05]  /*1a60*/  CALL.REL.NOINC `($__internal_32_$__cuda_sm70_shflsync_bfly_p) ;  /* 0x0000053000007944 */ /* 0x021fea0003c00000 */
[----:B01----:R-:W-:Y:S01]  /*1a70*/  FADD.FTZ R65, R65, R50 ;  /* 0x0000003241417221 */ /* 0x003fe20000010000 */
[----:B------:R-:W-:Y:S01]  /*1a80*/  HFMA2.MMA R50, -RZ, RZ, 0, 2.384185791015625e-07 ;  /* 0x00000004ff327435 */ /* 0x000fe200000001ff */
[----:B------:R-:W-:Y:S02]  /*1a90*/  MOV R67, 0x1f ;  /* 0x0000001f00437802 */ /* 0x000fe40000000f00 */
[----:B------:R-:W-:Y:S02]  /*1aa0*/  MOV R64, 0xffffffff ;  /* 0xffffffff00407802 */ /* 0x000fe40000000f00 */
[----:B------:R-:W-:Y:S02]  /*1ab0*/  MOV R48, 0x1ad0 ;  /* 0x00001ad000307802 */ /* 0x000fe40000000f00 */
[----:B------:R-:W-:Y:S05]  /*1ac0*/  CALL.REL.NOINC `($__internal_32_$__cuda_sm70_shflsync_bfly_p) ;  /* 0x000004d000007944 */ /* 0x000fea0003c00000 */
[----:B01----:R-:W-:Y:S01]  /*1ad0*/  FADD.FTZ R65, R65, R50 ;  /* 0x0000003241417221 */ /* 0x003fe20000010000 */
[----:B------:R-:W-:Y:S01]  /*1ae0*/  HFMA2.MMA R50, -RZ, RZ, 0, 4.76837158203125e-07 ;  /* 0x00000008ff327435 */ /* 0x000fe200000001ff */
[----:B------:R-:W-:Y:S02]  /*1af0*/  MOV R67, 0x1f ;  /* 0x0000001f00437802 */ /* 0x000fe40000000f00 */
[----:B------:R-:W-:-:S02]  /*1b00*/  MOV R64, 0xffffffff ;  /* 0xffffffff00407802 */ /* 0x000fc40000000f00 */
[----:B------:R-:W-:Y:S02]  /*1b10*/  MOV R48, 0x1b30 ;  /* 0x00001b3000307802 */ /* 0x000fe40000000f00 */
[----:B------:R-:W-:Y:S05]  /*1b20*/  CALL.REL.NOINC `($__internal_32_$__cuda_sm70_shflsync_bfly_p) ;  /* 0x0000047000007944 */ /* 0x000fea0003c00000 */
[----:B01----:R-:W-:Y:S01]  /*1b30*/  FADD.FTZ R65, R65, R50 ;  /* 0x0000003241417221 */ /* 0x003fe20000010000 */
[----:B------:R-:W-:Y:S01]  /*1b40*/  HFMA2.MMA R50, -RZ, RZ, 0, 9.5367431640625e-07 ;  /* 0x00000010ff327435 */ /* 0x000fe200000001ff */
[----:B------:R-:W-:Y:S02]  /*1b50*/  MOV R67, 0x1f ;  /* 0x0000001f00437802 */ /* 0x000fe40000000f00 */
[----:B------:R-:W-:Y:S02]  /*1b60*/  MOV R64, 0xffffffff ;  /* 0xffffffff00407802 */ /* 0x000fe40000000f00 */
[----:B------:R-:W-:Y:S02]  /*1b70*/  MOV R48, 0x1b90 ;  /* 0x00001b9000307802 */ /* 0x000fe40000000f00 */
[----:B------:R-:W-:Y:S05]  /*1b80*/  CALL.REL.NOINC `($__internal_32_$__cuda_sm70_shflsync_bfly_p) ;  /* 0x0000041000007944 */ /* 0x000fea0003c00000 */
        /* <DEDUP_REMOVED lines=39> */
[----:B------:R-:W-:Y:S05]  /*1e00*/  CALL.REL.NOINC `($__internal_32_$__cuda_sm70_shflsync_bfly_p) ;  /* 0x0000019000007944 */ /* 0x000fea0003c00000 */
[----:B01----:R-:W-:Y:S01]  /*1e10*/  FADD.FTZ R65, R65, R50 ;  /* 0x0000003241417221 */ /* 0x003fe20000010000 */
[----:B------:R-:W-:Y:S01]  /*1e20*/  HFMA2.MMA R50, -RZ, RZ, 0, 1.1920928955078125e-07 ;  /* 0x00000002ff327435 */ /* 0x000fe200000001ff */
[----:B------:R-:W-:Y:S02]  /*1e30*/  MOV R67, 0x1f ;  /* 0x0000001f00437802 */ /* 0x000fe40000000f00 */
[----:B------:R-:W-:Y:S02]  /*1e40*/  MOV R64, 0xffffffff ;  /* 0xffffffff00407802 */ /* 0x000fe40000000f00 */
[----:B------:R-:W-:Y:S02]  /*1e50*/  MOV R48, 0x1e70 ;  /* 0x00001e7000307802 */ /* 0x000fe40000000f00 */
[----:B------:R-:W-:Y:S05]  /*1e60*/  CALL.REL.NOINC `($__internal_32_$__cuda_sm70_shflsync_bfly_p) ;  /* 0x0000013000007944 */ /* 0x000fea0003c00000 */
[----:B01----:R-:W-:Y:S01]  /*1e70*/  FADD.FTZ R65, R65, R50 ;  /* 0x0000003241417221 */ /* 0x003fe20000010000 */
[----:B------:R-:W-:Y:S01]  /*1e80*/  HFMA2.MMA R50, -RZ, RZ, 0, 2.384185791015625e-07 ;  /* 0x00000004ff327435 */ /* 0x000fe200000001ff */
[----:B------:R-:W-:Y:S02]  /*1e90*/  MOV R67, 0x1f ;  /* 0x0000001f00437802 */ /* 0x000fe40000000f00 */
[----:B------:R-:W-:-:S02]  /*1ea0*/  MOV R64, 0xffffffff ;  /* 0xffffffff00407802 */ /* 0x000fc40000000f00 */
[----:B------:R-:W-:Y:S02]  /*1eb0*/  MOV R48, 0x1ed0 ;  /* 0x00001ed000307802 */ /* 0x000fe40000000f00 */
[----:B------:R-:W-:Y:S05]  /*1ec0*/  CALL.REL.NOINC `($__internal_32_$__cuda_sm70_shflsync_bfly_p) ;  /* 0x000000d000007944 */ /* 0x000fea0003c00000 */
[----:B01----:R-:W-:Y:S01]  /*1ed0*/  FADD.FTZ R65, R65, R50 ;  /* 0x0000003241417221 */ /* 0x003fe20000010000 */
[----:B------:R-:W-:Y:S01]  /*1ee0*/  HFMA2.MMA R50, -RZ, RZ, 0, 4.76837158203125e-07 ;  /* 0x00000008ff327435 */ /* 0x000fe200000001ff */
[----:B------:R-:W-:Y:S02]  /*1ef0*/  MOV R67, 0x1f ;  /* 0x0000001f00437802 */ /* 0x000fe40000000f00 */
[----:B------:R-:W-:Y:S02]  /*1f00*/  MOV R64, 0xffffffff ;  /* 0xffffffff00407802 */ /* 0x000fe40000000f00 */
[----:B------:R-:W-:Y:S02]  /*1f10*/  MOV R48, 0x1f30 ;  /* 0x00001f3000307802 */ /* 0x000fe40000000f00 */
[----:B------:R-:W-:Y:S05]  /*1f20*/  CALL.REL.NOINC `($__internal_32_$__cuda_sm70_shflsync_bfly_p) ;  /* 0x0000007000007944 */ /* 0x000fea0003c00000 */
[----:B01----:R-:W-:Y:S01]  /*1f30*/  FADD.FTZ R65, R65, R50 ;  /* 0x0000003241417221 */ /* 0x003fe20000010000 */
[----:B------:R-:W-:Y:S01]  /*1f40*/  HFMA2.MMA R50, -RZ, RZ, 0, 9.5367431640625e-07 ;  /* 0x00000010ff327435 */ /* 0x000fe200000001ff */
[----:B------:R-:W-:Y:S02]  /*1f50*/  MOV R67, 0x1f ;  /* 0x0000001f00437802 */ /* 0x000fe40000000f00 */
[----:B------:R-:W-:-:S02]  /*1f60*/  MOV R64, 0xffffffff ;  /* 0xffffffff00407802 */ /* 0x000fc40000000f00 */
[----:B------:R-:W-:Y:S02]  /*1f70*/  MOV R48, 0x1f90 ;  /* 0x00001f9000307802 */ /* 0x000fe40000000f00 */
[----:B------:R-:W-:Y:S05]  /*1f80*/  CALL.REL.NOINC `($__internal_32_$__cuda_sm70_shflsync_bfly_p) ;  /* 0x0000001000007944 */ /* 0x000fea0003c00000 */
[----:B01----:R-:W-:Y:S05]  /*1f90*/  BRA `(.L_x_3289) ;  /* 0xfffff47000007947 */ /* 0x003fea000383ffff */
        .weak           $__internal_32_$__cuda_sm70_shflsync_bfly_p
        .type           $__internal_32_$__cuda_sm70_shflsync_bfly_p,@function
        .size           $__internal_32_$__cuda_sm70_shflsync_bfly_p,(.L_x_15224 - $__internal_32_$__cuda_sm70_shflsync_bfly_p)
$__internal_32_$__cuda_sm70_shflsync_bfly_p:
[----:B------:R-:W-:Y:S01]  /*1fa0*/  HFMA2.MMA R49, -RZ, RZ, 0, 0 ;  /* 0x00000000ff317435 */ /* 0x000fe200000001ff */
[----:B------:R-:W-:Y:S04]  /*1fb0*/  WARPSYNC R64 ;  /* 0x0000004000007348 */ /* 0x000fe80003800000 */
[----:B------:R0:W1:Y:S01]  /*1fc0*/  SHFL.BFLY PT, R50, R65, R50, R67 ;  /* 0x0c00003241327389 */ /* 0x00006200000e0043 */
[----:B------:R-:W-:Y:S05]  /*1fd0*/  RET.REL.NODEC R48 `(_ZN10layer_norm13ln_fwd_kernelINS_13Kernel_traitsIf13__nv_bfloat16S2_S2_fjLj512ELj1ELj4ELj1ELj16ENS_18Kernel_traits_baseILj512EfS2_S2_S2_fjLj128EEEEELb0ELb0ELb0ELb0EEEvNS_9FwdParamsE) ;  /* 0xffffe02030007950 */ /* 0x000fea0003c3ffff */
.L_x_3290:
        /* <DEDUP_REMOVED lines=10> */
.L_x_15224:


//--------------------- .text._ZN10layer_norm13ln_fwd_kernelINS_13Kernel_traitsIf13__nv_bfloat16S2_S2_fjLj512ELj1ELj4ELj1ELj16ENS_18Kernel_traits_baseILj512EfS2_S2_S2_fjLj128EEEEELb0ELb0ELb0ELb1EEEvNS_9FwdParamsE --------------------------
	.section	.text._ZN10layer_norm13ln_fwd_kernelINS_13Kernel_traitsIf13__nv_bfloat16S2_S2_fjLj512ELj1ELj4ELj1ELj16ENS_18Kernel_traits_baseILj512EfS2_S2_S2_fjLj128EEEEELb0ELb0ELb0ELb1EEEvNS_9FwdParamsE,"ax",@progbits
	.sectioninfo	@"SHI_REGISTERS=72"
	.align	128
        .global         _ZN10layer_norm13ln_fwd_kernelINS_13Kernel_traitsIf13__nv_bfloat16S2_S2_fjLj512ELj1ELj4ELj1ELj16ENS_18Kernel_traits_baseILj512EfS2_S2_S2_fjLj128EEEEELb0ELb0ELb0ELb1EEEvNS_9FwdParamsE
        .type           _ZN10layer_norm13ln_fwd_kernelINS_13Kernel_traitsIf13__nv_bfloat16S2_S2_fjLj512ELj1ELj4ELj1ELj16ENS_18Kernel_traits_baseILj512EfS2_S2_S2_fjLj128EEEEELb0ELb0ELb0ELb1EEEvNS_9FwdParamsE,@function
        .size           _ZN10layer_norm13ln_fwd_kernelINS_13Kernel_traitsIf13__nv_bfloat16S2_S2_fjLj512ELj1ELj4ELj1ELj16ENS_18Kernel_traits_baseILj512EfS2_S2_S2_fjLj128EEEEELb0ELb0ELb0ELb1EEEvNS_9FwdParamsE,(.L_x_15225 - _ZN10layer_norm13ln_fwd_kernelINS_13Kernel_traitsIf13__nv_bfloat16S2_S2_fjLj512ELj1ELj4ELj1ELj16ENS_18Kernel_traits_baseILj512EfS2_S2_S2_fjLj128EEEEELb0ELb0ELb0ELb1EEEvNS_9FwdParamsE)
        .other          _ZN10layer_norm13ln_fwd_kernelINS_13Kernel_traitsIf13__nv_bfloat16S2_S2_fjLj512ELj1ELj4ELj1ELj16ENS_18Kernel_traits_baseILj512EfS2_S2_S2_fjLj128EEEEELb0ELb0ELb0ELb1EEEvNS_9FwdParamsE,@"STO_CUDA_ENTRY STV_DEFAULT"
_ZN10layer_norm13ln_fwd_kernelINS_13Kernel_traitsIf13__nv_bfloat16S2_S2_fjLj512ELj1ELj4ELj1ELj16ENS_18Kernel_traits_baseILj512EfS2_S2_S2_fjLj128EEEEELb0ELb0ELb0ELb1EEEvNS_9FwdParamsE:
.text._ZN10layer_norm13ln_fwd_kernelINS_13Kernel_traitsIf13__nv_bfloat16S2_S2_fjLj512ELj1ELj4ELj1ELj16ENS_18Kernel_traits_baseILj512EfS2_S2_S2_fjLj128EEEEELb0ELb0ELb0ELb1EEEvNS_9FwdParamsE:
[----:B------:R-:W-:Y:S02]  /*0000*/  MOV R1, c[0x0][0x28] ;  /* 0x00000a0000017a02 */ /* 0x000fe40000000f00 */
[----:B------:R-:W0:Y:S01]  /*0010*/  S2R R2, SR_TID.X ;  /* 0x0000000000027919 */ /* 0x000e220000002100 */
[----:B------:R-:W-:Y:S01]  /*0020*/  ISETP.NE.U32.AND P0, PT, RZ, c[0x0][0x218], PT ;  /* 0x00008600ff007a0c */ /* 0x000fe20003f05070 */
[----:B------:R-:W-:Y:S01]  /*0030*/  CS2R R32, SRZ ;  /* 0x0000000000207805 */ /* 0x000fe2000001ff00 */
[----:B------:R-:W-:Y:S01]  /*0040*/  CS2R R34, SRZ ;  /* 0x0000000000227805 */ /* 0x000fe2000001ff00 */
[----:B------:R-:W-:Y:S01]  /*0050*/  CS2R R28, SRZ ;  /* 0x00000000001c7805 */ /* 0x000fe2000001ff00 */
[----:B------:R-:W-:Y:S01]  /*0060*/  ISETP.NE.AND.EX P0, PT, RZ, c[0x0][0x21c], PT, P0 ;  /* 0x00008700ff007a0c */ /* 0x000fe20003f05300 */
[----:B------:R-:W-:Y:S01]  /*0070*/  CS2R R30, SRZ ;  /* 0x00000000001e7805 */ /* 0x000fe2000001ff00 */
[----:B------:R-:W-:Y:S01]  /*0080*/  CS2R R24, SRZ ;  /* 0x0000000000187805 */ /* 0x000fe2000001ff00 */
[----:B------:R-:W-:Y:S01]  /*0090*/  CS2R R26, SRZ ;  /* 0x00000000001a7805 */ /* 0x000fe2000001ff00 */
[----:B------:R-:W-:Y:S01]  /*00a0*/  CS2R R20, SRZ ;  /* 0x0000000000147805 */ /* 0x000fe2000001ff00 */
[----:B------:R-:W-:Y:S01]  /*00b0*/  CS2R R22, SRZ ;  /* 0x0000000000167805 */ /* 0x000fe2000001ff00 */
[----:B------:R-:W-:Y:S01]  /*00c0*/  ULDC.64 UR4, c[0x0][0x118] ;  /* 0x0000460000047ab9 */ /* 0x000fe20000000a00 */
[----:B------:R-:W1:Y:S01]  /*00d0*/  S2R R3, SR_CTAID.X ;  /* 0x0000000000037919 */ /* 0x000e620000002500 */
[----:B0-----:R-:W-:-:S02]  /*00e0*/  SHF.R.U32.HI R0, RZ, 0x5, R2 ;  /* 0x00000005ff007819 */ /* 0x001fc40000011602 */
[----:B------:R-:W-:-:S04]  /*00f0*/  SHF.L.U32 R2, R2, 0x5, RZ ;  /* 0x0000000502027819 */ /* 0x000fc800000006ff */
[----:B------:R-:W-:-:S04]  /*0100*/  LOP3.LUT R2, R2, 0x3e0, RZ, 0xc0, !PT ;  /* 0x000003e002027812 */ /* 0x000fc800078ec0ff */
[----:B------:R-:W-:Y:S02]  /*0110*/  IADD3 R4, P1, R2, c[0x0][0x218], RZ ;  /* 0x0000860002047a10 */ /* 0x000fe40007f3e0ff */
[----:B-1----:R-:W-:Y:S02]  /*0120*/  LEA R0, R3, R0, 0x2 ;  /* 0x0000000003007211 */ /* 0x002fe400078e10ff */
[----:B------:R-:W-:Y:S02]  /*0130*/  IADD3.X R5, RZ, c[0x0][0x21c], RZ, P1, !PT ;  /* 0x00008700ff057a10 */ /* 0x000fe40000ffe4ff */
[----:B------:R-:W-:Y:S02]  /*0140*/  ISETP.GE.AND P1, PT, R0, c[0x0][0x164], PT ;  /* 0x0000590000007a0c */ /* 0x000fe40003f26270 */
[----:B------:R-:W-:Y:S01]  /*0150*/  IADD3 R2, P2, R2, c[0x0][0x1b0], RZ ;  /* 0x00006c0002027a10 */ /* 0x000fe20007f5e0ff */
[----:B------:R0:W5:Y:S03]  /*0160*/  @P0 LDG.E.128 R32, [R4.64] ;  /* 0x0000000404200981 */ /* 0x000166000c1e1d00 */
[----:B------:R-:W-:Y:S01]  /*0170*/  IADD3.X R3, RZ, c[0x0][0x1b4], RZ, P2, !PT ;  /* 0x00006d00ff037a10 */ /* 0x000fe200017fe4ff */
[----:B------:R0:W5:Y:S04]  /*0180*/  @P0 LDG.E.128 R28, [R4.64+0x10] ;  /* 0x00001004041c0981 */ /* 0x000168000c1e1d00 */
[----:B------:R0:W5:Y:S04]  /*0190*/  @P0 LDG.E.128 R24, [R4.64+0x400] ;  /* 0x0004000404180981 */ /* 0x000168000c1e1d00 */
[----:B------:R0:W5:Y:S01]  /*01a0*/  @P0 LDG.E.128 R20, [R4.64+0x410] ;  /* 0x0004100404140981 */ /* 0x000162000c1e1d00 */
[----:B------:R-:W-:Y:S05]  /*01b0*/  @P1 EXIT ;  /* 0x000000000000194d */ /* 0x000fea0003800000 */
[----:B------:R1:W5:Y:S04]  /*01c0*/  LDG.E.128 R16, [R2.64] ;  /* 0x0000000402107981 */ /* 0x000368000c1e1d00 */
[----:B------:R1:W5:Y:S04]  /*01d0*/  LDG.E.128 R12, [R2.64+0x10] ;  /* 0x00001004020c7981 */ /* 0x000368000c1e1d00 */
[----:B------:R1:W5:Y:S04]  /*01e0*/  LDG.E.128 R8, [R2.64+0x400] ;  /* 0x0004000402087981 */ /* 0x000368000c1e1d00 */
[----:B0-----:R1:W5:Y:S01]  /*01f0*/  LDG.E.128 R4, [R2.64+0x410] ;  /* 0x0004100402047981 */ /* 0x001362000c1e1d00 */
[----:B------:R-:W-:Y:S01]  /*0200*/  MOV R36, c[0x0][0x180] ;  /* 0x0000600000247a02 */ /* 0x000fe20000000f00 */
[----:B------:R-:W-:-:S03]  /*0210*/  ULDC.U8 UR6, c[0x0][0x1f0] ;  /* 0x00007c0000067ab9 */ /* 0x000fc60000000000 */
[----:B------:R-:W-:Y:S02]  /*0220*/  LOP3.LUT P0, RZ, R36, c[0x0][0x1c0], RZ, 0xfc, !PT ;  /* 0x0000700024ff7a12 */ /* 0x000fe4000780fcff */
[----:B------:R-:W-:-:S04]  /*0230*/  MOV R36, c[0x0][0x184] ;  /* 0x0000610000247a02 */ /* 0x000fc80000000f00 */
[----:B-1----:R-:W-:Y:S02]  /*0240*/  LOP3.LUT P0, RZ, R36, c[0x0][0x1c4], RZ, 0xfc, P0 ;  /* 0x0000710024ff7a12 */ /* 0x002fe4000000fcff */
.L_x_3342:
[----:B------:R-:W0:Y:S01]  /*0250*/  S2R R52, SR_TID.X ;  /* 0x0000000000347919 */ /* 0x000e220000002100 */
[----:B------:R-:W-:Y:S01]  /*0260*/  ISETP.NE.U32.AND P1, PT, RZ, c[0x0][0x1c0], PT ;  /* 0x00007000ff007a0c */ /* 0x000fe20003f25070 */
[----:B------:R-:W-:Y:S01]  /*0270*/  IMAD R2, R0, c[0x0][0x168], RZ ;  /* 0x00005a0000027a24 */ /* 0x000fe200078e02ff */
[----:B------:R-:W-:Y:S01]  /*0280*/  HFMA2.MMA R62, -RZ, RZ, 0, 9.5367431640625e-07 ;  /* 0x00000010ff3e7435 */ /* 0x000fe200000001ff */
[----:B------:R-:W-:Y:S02]  /*0290*/  ISETP.NE.U32.AND P2, PT, RZ, c[0x0][0x180], PT ;  /* 0x00006000ff007a0c */ /* 0x000fe40003f45070 */
[----:B------:R-:W-:Y:S02]  /*02a0*/  ISETP.NE.AND.EX P1, PT, RZ, c[0x0][0x1c4], PT, P1 ;  /* 0x00007100ff007a0c */ /* 0x000fe40003f25310 */
[----:B------:R-:W-:Y:S02]  /*02b0*/  SHF.R.S32.HI R3, RZ, 0x1f, R2 ;  /* 0x0000001fff037819 */ /* 0x000fe40000011402 */
[----:B------:R-:W-:-:S02]  /*02c0*/  ISETP.NE.AND.EX P2, PT, RZ, c[0x0][0x184], PT, P2 ;  /* 0x00006100ff007a0c */ /* 0x000fc40003f45320 */
[----:B------:R-:W-:-:S07]  /*02d0*/  LEA.HI R3, R3, R2, RZ, 0x3 ;  /* 0x0000000203037211 */ /* 0x000fce00078f18ff */
[----:B------:R-:W-:Y:S02]  /*02e0*/  @P1 MOV R45, 0x2 ;  /* 0x00000002002d1802 */ /* 0x000fe40000000f00 */
[----:B0-----:R-:W-:-:S04]  /*02f0*/  LOP3.LUT R52, R52, 0x1f, RZ, 0xc0, !PT ;  /* 0x0000001f34347812 */ /* 0x001fc800078ec0ff */
[----:B------:R-:W-:Y:S01]  /*0300*/  LEA.HI.SX32 R50, R3, R52, 0x1d ;  /* 0x0000003403327211 */ /* 0x000fe200078feaff */
[----:B------:R-:W-:-:S04]  /*0310*/  @P1 IMAD.WIDE R2, R0, R45, c[0x0][0x1c0] ;  /* 0x0000700000021625 */ /* 0x000fc800078e022d */
[CC--:B------:R-:W-:Y:S02]  /*0320*/  IMAD.WIDE.U32 R44, R50.reuse, R62.reuse, c[0x0][0x170] ;  /* 0x00005c00322c7625 */ /* 0x0c0fe400078e003e */
[----:B------:R-:W2:Y:S04]  /*0330*/  @P1 LDG.E.U16 R2, [R2.64] ;  /* 0x0000000402021981 */ /* 0x000ea8000c1e1500 */
[----:B------:R-:W3:Y:S01]  /*0340*/  LDG.E.128 R44, [R44.64] ;  /* 0x000000042c2c7981 */ /* 0x000ee2000c1e1d00 */
[----:B------:R-:W-:-:S05]  /*0350*/  @P2 IMAD.WIDE.U32 R48, R50, R62, c[0x0][0x180] ;  /* 0x0000600032302625 */ /* 0x000fca00078e003e */
[----:B-----5:R0:W5:Y:S01]  /*0360*/  @P2 LDG.E.128 R36, [R48.64] ;  /* 0x0000000430242981 */ /* 0x020162000c1e1d00 */
[----:B------:R-:W-:Y:S01]  /*0370*/  ISETP.NE.U32.AND P3, PT, RZ, c[0x0][0x180], PT ;  /* 0x00006000ff007a0c */ /* 0x000fe20003f65070 */
[----:B------:R-:W-:-:S03]  /*0380*/  HFMA2.MMA R61, -RZ, RZ, 1.875, 0 ;  /* 0x3f800000ff3d7435 */ /* 0x000fc600000001ff */
[----:B------:R-:W-:-:S03]  /*0390*/  ISETP.NE.AND.EX P3, PT, RZ, c[0x0][0x184], PT, P3 ;  /* 0x00006100ff007a0c */ /* 0x000fc60003f65330 */
[----:B--2---:R-:W-:Y:S02]  /*03a0*/  @P1 PRMT R61, RZ, 0x5410, R2 ;  /* 0x00005410ff3d1816 */ /* 0x004fe40000000002 */
[----:B---3--:R-:W-:-:S05]  /*03b0*/  PRMT R2, RZ, 0x5410, R44 ;  /* 0x00005410ff027816 */ /* 0x008fca000000002c */
[----:B------:R-:W-:-:S03]  /*03c0*/  FMUL.FTZ R51, R2, R61 ;  /* 0x0000003d02337220 */ /* 0x000fc60000410000 */
[----:B------:R-:W-:Y:S05]  /*03d0*/  @P3 BRA `(.L_x_3291) ;  /* 0x0000002000003947 */ /* 0x000fea0003800000 */
[----:B0-----:R-:W-:Y:S05]  /*03e0*/  @P0 BRA `(.L_x_3292) ;  /* 0x0000003000000947 */ /* 0x001fea0003800000 */
[----:B------:R-:W-:Y:S05]  /*03f0*/  BRA `(.L_x_3293) ;  /* 0x0000004000007947 */ /* 0x000fea0003800000 */
.L_x_3291:
[----:B0----5:R-:W-:-:S05]  /*0400*/  PRMT R2, RZ, 0x5410, R36 ;  /* 0x00005410ff027816 */ /* 0x021fca0000000024 */
[----:B------:R-:W-:-:S05]  /*0410*/  FADD.FTZ R51, R51, R2 ;  /* 0x0000000233337221 */ /* 0x000fca0000010000 */
.L_x_3292:
[----:B------:R-:W-:-:S04]  /*0420*/  F2FP.BF16.PACK_AB R2, RZ, R51 ;  /* 0x00000033ff02723e */ /* 0x000fc800000010ff */
[----:B------:R-:W-:Y:S02]  /*0430*/  PRMT R40, R2, 0x7610, R40 ;  /* 0x0000761002287816 */ /* 0x000fe40000000028 */
.L_x_3293:
[----:B------:R-:W-:-:S05]  /*0440*/  PRMT R44, RZ, 0x7610, R44 ;  /* 0x00007610ff2c7816 */ /* 0x000fca000000002c */
[----:B------:R-:W-:Y:S01]  /*0450*/  FMUL.FTZ R53, R44, R61 ;  /* 0x0000003d2c357220 */ /* 0x000fe20000410000 */
[----:B------:R-:W-:Y:S05]  /*0460*/  @P3 BRA `(.L_x_3294) ;  /* 0x0000002000003947 */ /* 0x000fea0003800000 */
[----:B------:R-:W-:Y:S05]  /*0470*/  @P0 BRA `(.L_x_3295) ;  /* 0x0000003000000947 */ /* 0x000fea0003800000 */
[----:B------:R-:W-:Y:S05]  /*0480*/  BRA `(.L_x_3296) ;  /* 0x0000004000007947 */ /* 0x000fea0003800000 */
.L_x_3294:
[----:B-----5:R-:W-:-:S05]  /*0490*/  PRMT R2, RZ, 0x7610, R36 ;  /* 0x00007610ff027816 */ /* 0x020fca0000000024 */
[----:B------:R-:W-:-:S05]  /*04a0*/  FADD.FTZ R53, R53, R2 ;  /* 0x0000000235357221 */ /* 0x000fca0000010000 */
.L_x_3295:
[----:B------:R-:W-:-:S04]  /*04b0*/  F2FP.BF16.PACK_AB R2, RZ, R53 ;  /* 0x00000035ff02723e */ /* 0x000fc800000010ff */
[----:B------:R-:W-:Y:S02]  /*04c0*/  PRMT R40, R40, 0x5410, R2 ;  /* 0x0000541028287816 */ /* 0x000fe40000000002 */
.L_x_3296:
[----:B------:R-:W-:-:S05]  /*04d0*/  PRMT R54, RZ, 0x5410, R45 ;  /* 0x00005410ff367816 */ /* 0x000fca000000002d */
[----:B------:R-:W-:Y:S01]  /*04e0*/  FMUL.FTZ R54, R54, R61 ;  /* 0x0000003d36367220 */ /* 0x000fe20000410000 */
[----:B------:R-:W-:Y:S05]  /*04f0*/  @P3 BRA `(.L_x_3297) ;  /* 0x0000002000003947 */ /* 0x000fea0003800000 */
[----:B------:R-:W-:Y:S05]  /*0500*/  @P0 BRA `(.L_x_3298) ;  /* 0x0000003000000947 */ /* 0x000fea0003800000 */
[----:B------:R-:W-:Y:S05]  /*0510*/  BRA `(.L_x_3299) ;  /* 0x0000004000007947 */ /* 0x000fea0003800000 */
.L_x_3297:
[----:B-----5:R-:W-:-:S05]  /*0520*/  PRMT R3, RZ, 0x5410, R37 ;  /* 0x00005410ff037816 */ /* 0x020fca0000000025 */
[----:B------:R-:W-:-:S05]  /*0530*/  FADD.FTZ R54, R54, R3 ;  /* 0x0000000336367221 */ /* 0x000fca0000010000 */
.L_x_3298:
[----:B------:R-:W-:-:S04]  /*0540*/  F2FP.BF16.PACK_AB R2, RZ, R54 ;  /* 0x00000036ff02723e */ /* 0x000fc800000010ff */
[----:B------:R-:W-:Y:S02]  /*0550*/  PRMT R41, R2, 0x7610, R41 ;  /* 0x0000761002297816 */ /* 0x000fe40000000029 */
.L_x_3299:
[----:B------:R-:W-:-:S05]  /*0560*/  PRMT R2, RZ, 0x7610, R45 ;  /* 0x00007610ff027816 */ /* 0x000fca000000002d */
[----:B------:R-:W-:Y:S01]  /*0570*/  FMUL.FTZ R55, R2, R61 ;  /* 0x0000003d02377220 */ /* 0x000fe20000410000 */
[----:B------:R-:W-:Y:S05]  /*0580*/  @P3 BRA `(.L_x_3300) ;  /* 0x0000002000003947 */ /* 0x000fea0003800000 */
[----:B------:R-:W-:Y:S05]  /*0590*/  @P0 BRA `(.L_x_3301) ;  /* 0x0000003000000947 */ /* 0x000fea0003800000 */
[----:B------:R-:W-:Y:S05]  /*05a0*/  BRA `(.L_x_3302) ;  /* 0x0000004000007947 */ /* 0x000fea0003800000 */
.L_x_3300:
[----:B-----5:R-:W-:-:S05]  /*05b0*/  PRMT R2, RZ, 0x7610, R37 ;  /* 0x00007610ff027816 */ /* 0x020fca0000000025 */
[----:B------:R-:W-:-:S05]  /*05c0*/  FADD.FTZ R55, R55, R2 ;  /* 0x0000000237377221 */ /* 0x000fca0000010000 */
.L_x_3301:
[----:B------:R-:W-:-:S04]  /*05d0*/  F2FP.BF16.PACK_AB R2, RZ, R55 ;  /* 0x00000037ff02723e */ /* 0x000fc800000010ff */
[----:B------:R-:W-:Y:S02]  /*05e0*/  PRMT R41, R41, 0x5410, R2 ;  /* 0x0000541029297816 */ /* 0x000fe40000000002 */
.L_x_3302:
[----:B------:R-:W-:-:S05]  /*05f0*/  PRMT R56, RZ, 0x5410, R46 ;  /* 0x00005410ff387816 */ /* 0x000fca000000002e */
[----:B------:R-:W-:Y:S01]  /*0600*/  FMUL.FTZ R56, R56, R61 ;  /* 0x0000003d38387220 */ /* 0x000fe20000410000 */
[----:B------:R-:W-:Y:S05]  /*0610*/  @P3 BRA `(.L_x_3303) ;  /* 0x0000002000003947 */ /* 0x000fea0003800000 */
[----:B------:R-:W-:Y:S05]  /*0620*/  @P0 BRA `(.L_x_3304) ;  /* 0x0000003000000947 */ /* 0x000fea0003800000 */
[----:B------:R-:W-:Y:S05]  /*0630*/  BRA `(.L_x_3305) ;  /* 0x0000004000007947 */ /* 0x000fea0003800000 */
.L_x_3303:
[----:B-----5:R-:W-:-:S05]  /*0640*/  PRMT R3, RZ, 0x5410, R38 ;  /* 0x00005410ff037816 */ /* 0x020fca0000000026 */
[----:B------:R-:W-:-:S05]  /*0650*/  FADD.FTZ R56, R56, R3 ;  /* 0x0000000338387221 */ /* 0x000fca0000010000 */
.L_x_3304:
[----:B------:R-:W-:-:S04]  /*0660*/  F2FP.BF16.PACK_AB R2, RZ, R56 ;  /* 0x00000038ff02723e */ /* 0x000fc800000010ff */
[----:B------:R-:W-:Y:S02]  /*0670*/  PRMT R42, R2, 0x7610, R42 ;  /* 0x00007610022a7816 */ /* 0x000fe4000000002a */
.L_x_3305:
[----:B------:R-:W-:-:S05]  /*0680*/  PRMT R46, RZ, 0x7610, R46 ;  /* 0x00007610ff2e7816 */ /* 0x000fca000000002e */
[----:B------:R-:W-:Y:S01]  /*0690*/  FMUL.FTZ R58, R46, R61 ;  /* 0x0000003d2e3a7220 */ /* 0x000fe20000410000 */
[----:B------:R-:W-:Y:S05]  /*06a0*/  @P3 BRA `(.L_x_3306) ;  /* 0x0000002000003947 */ /* 0x000fea0003800000 */
[----:B------:R-:W-:Y:S05]  /*06b0*/  @P0 BRA `(.L_x_3307) ;  /* 0x0000003000000947 */ /* 0x000fea0003800000 */
[----:B------:R-:W-:Y:S05]  /*06c0*/  BRA `(.L_x_3308) ;  /* 0x0000004000007947 */ /* 0x000fea0003800000 */
.L_x_3306:
[----:B-----5:R-:W-:-:S05]  /*06d0*/  PRMT R3, RZ, 0x7610, R38 ;  /* 0x00007610ff037816 */ /* 0x020fca0000000026 */
[----:B------:R-:W-:-:S05]  /*06e0*/  FADD.FTZ R58, R58, R3 ;  /* 0x000000033a3a7221 */ /* 0x000fca0000010000 */
.L_x_3307:
[----:B------:R-:W-:-:S04]  /*06f0*/  F2FP.BF16.PACK_AB R2, RZ, R58 ;  /* 0x0000003aff02723e */ /* 0x000fc800000010ff */
[----:B------:R-:W-:Y:S02]  /*0700*/  PRMT R42, R42, 0x5410, R2 ;  /* 0x000054102a2a7816 */ /* 0x000fe40000000002 */
.L_x_3308:
[----:B------:R-:W-:-:S05]  /*0710*/  PRMT R2, RZ, 0x5410, R47 ;  /* 0x00005410ff027816 */ /* 0x000fca000000002f */
[----:B------:R-:W-:Y:S01]  /*0720*/  FMUL.FTZ R57, R2, R61 ;  /* 0x0000003d02397220 */ /* 0x000fe20000410000 */
[----:B------:R-:W-:Y:S05]  /*0730*/  @P3 BRA `(.L_x_3309) ;  /* 0x0000002000003947 */ /* 0x000fea0003800000 */
[----:B------:R-:W-:Y:S05]  /*0740*/  @P0 BRA `(.L_x_3310) ;  /* 0x0000003000000947 */ /* 0x000fea0003800000 */
[----:B------:R-:W-:Y:S05]  /*0750*/  BRA `(.L_x_3311) ;  /* 0x0000004000007947 */ /* 0x000fea0003800000 */
.L_x_3309:
[----:B-----5:R-:W-:-:S05]  /*0760*/  PRMT R2, RZ, 0x5410, R39 ;  /* 0x00005410ff027816 */ /* 0x020fca0000000027 */
[----:B------:R-:W-:-:S05]  /*0770*/  FADD.FTZ R57, R57, R2 ;  /* 0x0000000239397221 */ /* 0x000fca0000010000 */
.L_x_3310:
[----:B------:R-:W-:-:S04]  /*0780*/  F2FP.BF16.PACK_AB R2, RZ, R57 ;  /* 0x00000039ff02723e */ /* 0x000fc800000010ff */
[----:B------:R-:W-:Y:S02]  /*0790*/  PRMT R43, R2, 0x7610, R43 ;  /* 0x00007610022b7816 */ /* 0x000fe4000000002b */
.L_x_3311:
[----:B------:R-:W-:-:S05]  /*07a0*/  PRMT R60, RZ, 0x7610, R47 ;  /* 0x00007610ff3c7816 */ /* 0x000fca000000002f */
[----:B------:R-:W-:Y:S01]  /*07b0*/  FMUL.FTZ R60, R60, R61 ;  /* 0x0000003d3c3c7220 */ /* 0x000fe20000410000 */
[----:B------:R-:W-:Y:S05]  /*07c0*/  @P3 BRA `(.L_x_3312) ;  /* 0x0000002000003947 */ /* 0x000fea0003800000 */
[----:B------:R-:W-:Y:S05]  /*07d0*/  @P0 BRA `(.L_x_3313) ;  /* 0x0000003000000947 */ /* 0x000fea0003800000 */
[----:B------:R-:W-:Y:S05]  /*07e0*/  BRA `(.L_x_3314) ;  /* 0x0000004000007947 */ /* 0x000fea0003800000 */
.L_x_3312:
[----:B-----5:R-:W-:-:S05]  /*07f0*/  PRMT R3, RZ, 0x7610, R39 ;  /* 0x00007610ff037816 */ /* 0x020fca0000000027 */
[----:B------:R-:W-:-:S05]  /*0800*/  FADD.FTZ R60, R60, R3 ;  /* 0x000000033c3c7221 */ /* 0x000fca0000010000 */
.L_x_3313:
[----:B------:R-:W-:-:S04]  /*0810*/  F2FP.BF16.PACK_AB R2, RZ, R60 ;  /* 0x0000003cff02723e */ /* 0x000fc800000010ff */
[----:B------:R-:W-:Y:S02]  /*0820*/  PRMT R43, R43, 0x5410, R2 ;  /* 0x000054102b2b7816 */ /* 0x000fe40000000002 */
.L_x_3314:
[C---:B------:R-:W-:Y:S01]  /*0830*/  IADD3 R59, R50.reuse, 0x20, RZ ;  /* 0x00000020323b7810 */ /* 0x040fe20007ffe0ff */
[----:B------:R-:W-:-:S04]  /*0840*/  @P0 IMAD.WIDE.U32 R48, R50, R62, c[0x0][0x188] ;  /* 0x0000620032300625 */ /* 0x000fc800078e003e */
[----:B------:R-:W-:Y:S01]  /*0850*/  IMAD.WIDE.U32 R44, R59, R62, c[0x0][0x170] ;  /* 0x00005c003b2c7625 */ /* 0x000fe200078e003e */
[----:B------:R0:W-:Y:S05]  /*0860*/  @P0 STG.E.128 [R48.64], R40 ;  /* 0x0000002830000986 */ /* 0x0001ea000c101d04 */
[----:B------:R-:W2:Y:S01]  /*0870*/  LDG.E.128 R44, [R44.64] ;  /* 0x000000042c2c7981 */ /* 0x000ea2000c1e1d00 */
[----:B------:R-:W-:-:S05]  /*0880*/  @P2 IMAD.WIDE.U32 R2, R62, R59, c[0x0][0x180] ;  /* 0x000060003e022625 */ /* 0x000fca00078e003b */
[----:B-----5:R0:W5:Y:S01]  /*0890*/  @P2 LDG.E.128 R36, [R2.64] ;  /* 0x0000000402242981 */ /* 0x020162000c1e1d00 */
[----:B--2---:R-:W-:-:S05]  /*08a0*/  PRMT R64, RZ, 0x5410, R44 ;  /* 0x00005410ff407816 */ /* 0x004fca000000002c */
[----:B------:R-:W-:Y:S01]  /*08b0*/  FMUL.FTZ R64, R64, R61 ;  /* 0x0000003d40407220 */ /* 0x000fe20000410000 */
[----:B------:R-:W-:Y:S05]  /*08c0*/  @P3 BRA `(.L_x_3315) ;  /* 0x0000002000003947 */ /* 0x000fea0003800000 */
[----:B0-----:R-:W-:Y:S05]  /*08d0*/  @P0 BRA `(.L_x_3316) ;  /* 0x0000003000000947 */ /* 0x001fea0003800000 */
[----:B------:R-:W-:Y:S05]  /*08e0*/  BRA `(.L_x_3317) ;  /* 0x0000004000007947 */ /* 0x000fea0003800000 */
.L_x_3315:
[----:B0----5:R-:W-:-:S05]  /*08f0*/  PRMT R3, RZ, 0x5410, R36 ;  /* 0x00005410ff037816 */ /* 0x021fca0000000024 */
[----:B------:R-:W-:-:S05]  /*0900*/  FADD.FTZ R64, R3, R64 ;  /* 0x0000004003407221 */ /* 0x000fca0000010000 */
.L_x_3316:
[----:B------:R-:W-:-:S04]  /*0910*/  F2FP.BF16.PACK_AB R2, RZ, R64 ;  /* 0x00000040ff02723e */ /* 0x000fc800000010ff */
[----:B------:R-:W-:Y:S02]  /*0920*/  PRMT R40, R2, 0x7610, R40 ;  /* 0x0000761002287816 */ /* 0x000fe40000000028 */
.L_x_3317:
[----:B------:R-:W-:-:S05]  /*0930*/  PRMT R44, RZ, 0x7610, R44 ;  /* 0x00007610ff2c7816 */ /* 0x000fca000000002c */
[----:B------:R-:W-:Y:S01]  /*0940*/  FMUL.FTZ R48, R44, R61 ;  /* 0x0000003d2c307220 */ /* 0x000fe20000410000 */
[----:B------:R-:W-:Y:S05]  /*0950*/  @P3 BRA `(.L_x_3318) ;  /* 0x0000002000003947 */ /* 0x000fea0003800000 */
[----:B------:R-:W-:Y:S05]  /*0960*/  @P0 BRA `(.L_x_3319) ;  /* 0x0000003000000947 */ /* 0x000fea0003800000 */
[----:B------:R-:W-:Y:S05]  /*0970*/  BRA `(.L_x_3320) ;  /* 0x0000004000007947 */ /* 0x000fea0003800000 */
.L_x_3318:
[----:B-----5:R-:W-:-:S05]  /*0980*/  PRMT R3, RZ, 0x7610, R36 ;  /* 0x00007610ff037816 */ /* 0x020fca0000000024 */
[----:B------:R-:W-:-:S05]  /*0990*/  FADD.FTZ R48, R3, R48 ;  /* 0x0000003003307221 */ /* 0x000fca0000010000 */
.L_x_3319:
[----:B------:R-:W-:-:S04]  /*09a0*/  F2FP.BF16.PACK_AB R2, RZ, R48 ;  /* 0x00000030ff02723e */ /* 0x000fc800000010ff */
[----:B------:R-:W-:Y:S02]  /*09b0*/  PRMT R40, R40, 0x5410, R2 ;  /* 0x0000541028287816 */ /* 0x000fe40000000002 */
.L_x_3320:
[----:B------:R-:W-:-:S05]  /*09c0*/  PRMT R44, RZ, 0x5410, R45 ;  /* 0x00005410ff2c7816 */ /* 0x000fca000000002d */
[----:B------:R-:W-:Y:S01]  /*09d0*/  FMUL.FTZ R44, R44, R61 ;  /* 0x0000003d2c2c7220 */ /* 0x000fe20000410000 */
[----:B------:R-:W-:Y:S05]  /*09e0*/  @P3 BRA `(.L_x_3321) ;  /* 0x0000002000003947 */ /* 0x000fea0003800000 */
[----:B------:R-:W-:Y:S05]  /*09f0*/  @P0 BRA `(.L_x_3322) ;  /* 0x0000003000000947 */ /* 0x000fea0003800000 */
[----:B------:R-:W-:Y:S05]  /*0a00*/  BRA `(.L_x_3323) ;  /* 0x0000004000007947 */ /* 0x000fea0003800000 */
.L_x_3321:
[----:B-----5:R-:W-:-:S05]  /*0a10*/  PRMT R3, RZ, 0x5410, R37 ;  /* 0x00005410ff037816 */ /* 0x020fca0000000025 */
[----:B------:R-:W-:-:S05]  /*0a20*/  FADD.FTZ R44, R3, R44 ;  /* 0x0000002c032c7221 */ /* 0x000fca0000010000 */
.L_x_3322:
[----:B------:R-:W-:-:S04]  /*0a30*/  F2FP.BF16.PACK_AB R2, RZ, R44 ;  /* 0x0000002cff02723e */ /* 0x000fc800000010ff */
[----:B------:R-:W-:Y:S02]  /*0a40*/  PRMT R41, R2, 0x7610, R41 ;  /* 0x0000761002297816 */ /* 0x000fe40000000029 */
.L_x_3323:
[----:B------:R-:W-:-:S05]  /*0a50*/  PRMT R2, RZ, 0x7610, R45 ;  /* 0x00007610ff027816 */ /* 0x000fca000000002d */
[----:B------:R-:W-:Y:S01]  /*0a60*/  FMUL.FTZ R49, R2, R61 ;  /* 0x0000003d02317220 */ /* 0x000fe20000410000 */
[----:B------:R-:W-:Y:S05]  /*0a70*/  @P3 BRA `(.L_x_3324) ;  /* 0x0000002000003947 */ /* 0x000fea0003800000 */
[----:B------:R-:W-:Y:S05]  /*0a80*/  @P0 BRA `(.L_x_3325) ;  /* 0x0000003000000947 */ /* 0x000fea0003800000 */
[----:B------:R-:W-:Y:S05]  /*0a90*/  BRA `(.L_x_3326) ;  /* 0x0000004000007947 */ /* 0x000fea0003800000 */
.L_x_3324:
[----:B-----5:R-:W-:-:S05]  /*0aa0*/  PRMT R2, RZ, 0x7610, R37 ;  /* 0x00007610ff027816 */ /* 0x020fca0000000025 */
[----:B------:R-:W-:-:S05]  /*0ab0*/  FADD.FTZ R49, R2, R49 ;  /* 0x0000003102317221 */ /* 0x000fca0000010000 */
.L_x_3325:
[----:B------:R-:W-:-:S04]  /*0ac0*/  F2FP.BF16.PACK_AB R2, RZ, R49 ;  /* 0x00000031ff02723e */ /* 0x000fc800000010ff */
[----:B------:R-:W-:Y:S02]  /*0ad0*/  PRMT R41, R41, 0x5410, R2 ;  /* 0x0000541029297816 */ /* 0x000fe40000000002 */
.L_x_3326:
[----:B------:R-:W-:-:S05]  /*0ae0*/  PRMT R2, RZ, 0x5410, R46 ;  /* 0x00005410ff027816 */ /* 0x000fca000000002e */
[----:B------:R-:W-:Y:S01]  /*0af0*/  FMUL.FTZ R45, R2, R61 ;  /* 0x0000003d022d7220 */ /* 0x000fe20000410000 */
[----:B------:R-:W-:Y:S05]  /*0b00*/  @P3 BRA `(.L_x_3327) ;  /* 0x0000002000003947 */ /* 0x000fea0003800000 */
[----:B------:R-:W-:Y:S05]  /*0b10*/  @P0 BRA `(.L_x_3328) ;  /* 0x0000003000000947 */ /* 0x000fea0003800000 */
[----:B------:R-:W-:Y:S05]  /*0b20*/  BRA `(.L_x_3329) ;  /* 0x0000004000007947 */ /* 0x000fea0003800000 */
.L_x_3327:
[----:B-----5:R-:W-:-:S05]  /*0b30*/  PRMT R2, RZ, 0x5410, R38 ;  /* 0x00005410ff027816 */ /* 0x020fca0000000026 */
[----:B------:R-:W-:-:S05]  /*0b40*/  FADD.FTZ R45, R2, R45 ;  /* 0x0000002d022d7221 */ /* 0x000fca0000010000 */
.L_x_3328:
[----:B------:R-:W-:-:S04]  /*0b50*/  F2FP.BF16.PACK_AB R2, RZ, R45 ;  /* 0x0000002dff02723e */ /* 0x000fc800000010ff */
[----:B------:R-:W-:Y:S02]  /*0b60*/  PRMT R42, R2, 0x7610, R42 ;  /* 0x00007610022a7816 */ /* 0x000fe4000000002a */
.L_x_3329:
[----:B------:R-:W-:-:S05]  /*0b70*/  PRMT R46, RZ, 0x7610, R46 ;  /* 0x00007610ff2e7816 */ /* 0x000fca000000002e */
[----:B------:R-:W-:Y:S01]  /*0b80*/  FMUL.FTZ R65, R46, R61 ;  /* 0x0000003d2e417220 */ /* 0x000fe20000410000 */
[----:B------:R-:W-:Y:S05]  /*0b90*/  @P3 BRA `(.L_x_3330) ;  /* 0x0000002000003947 */ /* 0x000fea0003800000 */
[----:B------:R-:W-:Y:S05]  /*0ba0*/  @P0 BRA `(.L_x_3331) ;  /* 0x0000003000000947 */ /* 0x000fea0003800000 */
[----:B------:R-:W-:Y:S05]  /*0bb0*/  BRA `(.L_x_3332) ;  /* 0x0000004000007947 */ /* 0x000fea0003800000 */
.L_x_3330:
[----:B-----5:R-:W-:-:S05]  /*0bc0*/  PRMT R2, RZ, 0x7610, R38 ;  /* 0x00007610ff027816 */ /* 0x020fca0000000026 */
[----:B------:R-:W-:-:S05]  /*0bd0*/  FADD.FTZ R65, R2, R65 ;  /* 0x0000004102417221 */ /* 0x000fca0000010000 */
.L_x_3331:
[----:B------:R-:W-:-:S04]  /*0be0*/  F2FP.BF16.PACK_AB R2, RZ, R65 ;  /* 0x00000041ff02723e */ /* 0x000fc800000010ff */
[----:B------:R-:W-:Y:S02]  /*0bf0*/  PRMT R42, R42, 0x5410, R2 ;  /* 0x000054102a2a7816 */ /* 0x000fe40000000002 */
.L_x_3332:
[----:B------:R-:W-:-:S05]  /*0c00*/  PRMT R46, RZ, 0x5410, R47 ;  /* 0x00005410ff2e7816 */ /* 0x000fca000000002f */
[----:B------:R-:W-:Y:S01]  /*0c10*/  FMUL.FTZ R46, R46, R61 ;  /* 0x0000003d2e2e7220 */ /* 0x000fe20000410000 */
[----:B------:R-:W-:Y:S05]  /*0c20*/  @P3 BRA `(.L_x_3333) ;  /* 0x0000002000003947 */ /* 0x000fea0003800000 */
[----:B------:R-:W-:Y:S05]  /*0c30*/  @P0 BRA `(.L_x_3334) ;  /* 0x0000003000000947 */ /* 0x000fea0003800000 */
[----:B------:R-:W-:Y:S05]  /*0c40*/  BRA `(.L_x_3335) ;  /* 0x0000004000007947 */ /* 0x000fea0003800000 */
.L_x_3333:
[----:B-----5:R-:W-:-:S05]  /*0c50*/  PRMT R3, RZ, 0x5410, R39 ;  /* 0x00005410ff037816 */ /* 0x020fca0000000027 */
[----:B------:R-:W-:-:S05]  /*0c60*/  FADD.FTZ R46, R3, R46 ;  /* 0x0000002e032e7221 */ /* 0x000fca0000010000 */
.L_x_3334:
[----:B------:R-:W-:-:S04]  /*0c70*/  F2FP.BF16.PACK_AB R2, RZ, R46 ;  /* 0x0000002eff02723e */ /* 0x000fc800000010ff */
[----:B------:R-:W-:Y:S02]  /*0c80*/  PRMT R43, R2, 0x7610, R43 ;  /* 0x00007610022b7816 */ /* 0x000fe4000000002b */
.L_x_3335:
[----:B------:R-:W-:-:S05]  /*0c90*/  PRMT R66, RZ, 0x7610, R47 ;  /* 0x00007610ff427816 */ /* 0x000fca000000002f */
[----:B------:R-:W-:Y:S01]  /*0ca0*/  FMUL.FTZ R66, R66, R61 ;  /* 0x0000003d42427220 */ /* 0x000fe20000410000 */
[----:B------:R-:W-:Y:S05]  /*0cb0*/  @P3 BRA `(.L_x_3336) ;  /* 0x0000002000003947 */ /* 0x000fea0003800000 */
[----:B------:R-:W-:Y:S05]  /*0cc0*/  @P0 BRA `(.L_x_3337) ;  /* 0x0000003000000947 */ /* 0x000fea0003800000 */
[----:B------:R-:W-:Y:S05]  /*0cd0*/  BRA `(.L_x_3338) ;  /* 0x0000004000007947 */ /* 0x000fea0003800000 */
.L_x_3336:
[----:B-----5:R-:W-:-:S05]  /*0ce0*/  PRMT R3, RZ, 0x7610, R39 ;  /* 0x00007610ff037816 */ /* 0x020fca0000000027 */
[----:B------:R-:W-:-:S05]  /*0cf0*/  FADD.FTZ R66, R3, R66 ;  /* 0x0000004203427221 */ /* 0x000fca0000010000 */
.L_x_3337:
[----:B------:R-:W-:-:S04]  /*0d00*/  F2FP.BF16.PACK_AB R2, RZ, R66 ;  /* 0x00000042ff02723e */ /* 0x000fc800000010ff */
[----:B------:R-:W-:Y:S02]  /*0d10*/  PRMT R43, R43, 0x5410, R2 ;  /* 0x000054102b2b7816 */ /* 0x000fe40000000002 */
.L_x_3338:
[----:B------:R-:W-:Y:S01]  /*0d20*/  FADD.FTZ R2, RZ, R51 ;  /* 0x00000033ff027221 */ /* 0x000fe20000010000 */
[----:B------:R-:W-:Y:S01]  /*0d30*/  ISETP.NE.AND P2, PT, R52, RZ, PT ;  /* 0x000000ff3400720c */ /* 0x000fe20003f45270 */
[----:B------:R-:W-:-:S04]  /*0d40*/  @P0 IMAD.WIDE.U32 R62, R62, R59, c[0x0][0x188] ;  /* 0x000062003e3e0625 */ /* 0x000fc800078e003b */
[----:B------:R-:W-:Y:S01]  /*0d50*/  FADD.FTZ R3, R2, R53 ;  /* 0x0000003502037221 */ /* 0x000fe20000010000 */
[----:B------:R0:W-:Y:S03]  /*0d60*/  @P0 STG.E.128 [R62.64], R40 ;  /* 0x000000283e000986 */ /* 0x0001e6000c101d04 */
        /* <DEDUP_REMOVED lines=15> */
[----:B0-----:R0:W1:Y:S02]  /*0e60*/  SHFL.BFLY PT, R52, R47, 0x1, 0x1f ;  /* 0x0c201f002f347f89 */ /* 0x00106400000e0000 */
.L_x_3343:
        /* <DEDUP_REMOVED lines=52> */
.L_x_3344:
[----:B------:R-:W-:Y:S01]  /*11b0*/  FMUL.FTZ R3, R47, R47 ;  /* 0x0000002f2f037220 */ /* 0x000fe20000410000 */
[----:B------:R-:W-:Y:S01]  /*11c0*/  ISETP.NE.AND P1, PT, RZ, UR6, PT ;  /* 0x00000006ff007c0c */ /* 0x000fe2000bf25270 */
[----:B01----:R-:W-:Y:S01]  /*11d0*/  FADD.FTZ R61, R52, R61 ;  /* 0x0000003d343d7221 */ /* 0x003fe20000010000 */
[----:B------:R-:W-:Y:S02]  /*11e0*/  MOV R2, c[0x0][0x1e0] ;  /* 0x0000780000027a02 */ /* 0x000fe40000000f00 */
[----:B------:R-:W-:-:S03]  /*11f0*/  FSEL R3, R3, RZ, P1 ;  /* 0x000000ff03037208 */ /* 0x000fc60000800000 */
[----:B------:R-:W-:-:S04]  /*1200*/  FFMA.FTZ R2, R61, R2, c[0x0][0x228] ;  /* 0x00008a003d027623 */ /* 0x000fc80000010002 */
[----:B------:R-:W-:Y:S01]  /*1210*/  FADD.FTZ R2, R2, R3 ;  /* 0x0000000302027221 */ /* 0x000fe20000010000 */
[----:B------:R-:W-:-:S05]  /*1220*/  FSEL R3, R47, RZ, !P1 ;  /* 0x000000ff2f037208 */ /* 0x000fca0004800000 */
[----:B------:R-:W0:Y:S01]  /*1230*/  MUFU.RSQ R2, R2 ;  /* 0x0000000200027308 */ /* 0x000e220000001400 */
        /* <DEDUP_REMOVED lines=8> */
[C---:B0-----:R-:W-:Y:S02]  /*12c0*/  FMUL.FTZ R55, R2.reuse, R57 ;  /* 0x0000003902377220 */ /* 0x041fe40000410000 */
[----:B------:R-:W-:Y:S02]  /*12d0*/  FMUL.FTZ R48, R2, R61 ;  /* 0x0000003d02307220 */ /* 0x000fe40000410000 */
[----:B------:R-:W-:Y:S02]  /*12e0*/  FADD.FTZ R57, -R3, R44 ;  /* 0x0000002c03397221 */ /* 0x000fe40000010100 */
[----:B------:R-:W-:-:S02]  /*12f0*/  FFMA.FTZ R55, R14, R55, R30 ;  /* 0x000000370e377223 */ /* 0x000fc4000001001e */
[----:B------:R-:W-:Y:S02]  /*1300*/  FFMA.FTZ R48, R15, R48, R31 ;  /* 0x000000300f307223 */ /* 0x000fe4000001001f */
[C---:B------:R-:W-:Y:S02]  /*1310*/  FMUL.FTZ R63, R2.reuse, R63 ;  /* 0x0000003f023f7220 */ /* 0x040fe40000410000 */
[----:B------:R-:W-:Y:S01]  /*1320*/  FMUL.FTZ R52, R2, R52 ;  /* 0x0000003402347220 */ /* 0x000fe20000410000 */
[----:B------:R-:W-:Y:S01]  /*1330*/  F2FP.BF16.PACK_AB R55, R48, R55 ;  /* 0x000000373037723e */ /* 0x000fe200000010ff */
[----:B------:R-:W-:Y:S02]  /*1340*/  FADD.FTZ R58, -R3, R58 ;  /* 0x0000003a033a7221 */ /* 0x000fe40000010100 */
[C---:B------:R-:W-:Y:S02]  /*1350*/  FMUL.FTZ R51, R2.reuse, R51 ;  /* 0x0000003302337220 */ /* 0x040fe40000410000 */
[----:B------:R-:W-:-:S02]  /*1360*/  FMUL.FTZ R44, R2, R53 ;  /* 0x00000035022c7220 */ /* 0x000fc40000410000 */
[C---:B------:R-:W-:Y:S02]  /*1370*/  FADD.FTZ R65, -R3.reuse, R65 ;  /* 0x0000004103417221 */ /* 0x040fe40000010100 */
[C---:B------:R-:W-:Y:S02]  /*1380*/  FADD.FTZ R45, -R3.reuse, R45 ;  /* 0x0000002d032d7221 */ /* 0x040fe40000010100 */
[C---:B------:R-:W-:Y:S02]  /*1390*/  FADD.FTZ R67, -R3.reuse, R64 ;  /* 0x0000004003437221 */ /* 0x040fe40000010100 */
[C---:B------:R-:W-:Y:S02]  /*13a0*/  FADD.FTZ R49, -R3.reuse, R49 ;  /* 0x0000003103317221 */ /* 0x040fe40000010100 */
[C---:B------:R-:W-:Y:S02]  /*13b0*/  FADD.FTZ R61, -R3.reuse, R46 ;  /* 0x0000002e033d7221 */ /* 0x040fe40000010100 */
[----:B------:R-:W-:-:S02]  /*13c0*/  FADD.FTZ R66, -R3, R66 ;  /* 0x0000004203427221 */ /* 0x000fc40000010100 */
[----:B------:R-:W-:Y:S02]  /*13d0*/  FFMA.FTZ R53, R18, R63, R34 ;  /* 0x0000003f12357223 */ /* 0x000fe40000010022 */
[----:B------:R-:W-:Y:S02]  /*13e0*/  FFMA.FTZ R52, R19, R52, R35 ;  /* 0x0000003413347223 */ /* 0x000fe40000010023 */
[C---:B------:R-:W-:Y:S01]  /*13f0*/  FMUL.FTZ R3, R2.reuse, R56 ;  /* 0x0000003802037220 */ /* 0x040fe20000410000 */
[----:B------:R-:W-:Y:S01]  /*1400*/  MOV R56, 0x10 ;  /* 0x0000001000387802 */ /* 0x000fe20000000f00 */
[----:B------:R-:W-:Y:S01]  /*1410*/  FMUL.FTZ R58, R2, R58 ;  /* 0x0000003a023a7220 */ /* 0x000fe20000410000 */
[----:B------:R-:W-:Y:S01]  /*1420*/  F2FP.BF16.PACK_AB R53, R52, R53 ;  /* 0x000000353435723e */ /* 0x000fe200000010ff */
[----:B------:R-:W-:Y:S02]  /*1430*/  FFMA.FTZ R51, R16, R51, R32 ;  /* 0x0000003310337223 */ /* 0x000fe40000010020 */
[----:B------:R-:W-:-:S02]  /*1440*/  FFMA.FTZ R44, R17, R44, R33 ;  /* 0x0000002c112c7223 */ /* 0x000fc40000010021 */
[C---:B------:R-:W-:Y:S01]  /*1450*/  FMUL.FTZ R48, R2.reuse, R65 ;  /* 0x0000004102307220 */ /* 0x040fe20000410000 */
[----:B------:R-:W-:Y:S01]  /*1460*/  HFMA2.MMA R65, -RZ, RZ, 0, 2.384185791015625e-07 ;  /* 0x00000004ff417435 */ /* 0x000fe200000001ff */
[----:B------:R-:W-:Y:S01]  /*1470*/  FMUL.FTZ R45, R2, R45 ;  /* 0x0000002d022d7220 */ /* 0x000fe20000410000 */
[----:B------:R-:W-:Y:S01]  /*1480*/  F2FP.BF16.PACK_AB R52, R44, R51 ;  /* 0x000000332c34723e */ /* 0x000fe200000010ff */
[C---:B------:R-:W-:Y:S02]  /*1490*/  FMUL.FTZ R61, R2.reuse, R61 ;  /* 0x0000003d023d7220 */ /* 0x040fe40000410000 */
[----:B------:R-:W-:Y:S02]  /*14a0*/  FMUL.FTZ R66, R2, R66 ;  /* 0x0000004202427220 */ /* 0x000fe40000410000 */
[----:B------:R-:W-:Y:S02]  /*14b0*/  FFMA.FTZ R3, R12, R3, R28 ;  /* 0x000000030c037223 */ /* 0x000fe4000001001c */
[----:B------:R-:W-:-:S02]  /*14c0*/  FFMA.FTZ R54, R13, R58, R29 ;  /* 0x0000003a0d367223 */ /* 0x000fc4000001001d */
[C---:B------:R-:W-:Y:S02]  /*14d0*/  FMUL.FTZ R57, R2.reuse, R57 ;  /* 0x0000003902397220 */ /* 0x040fe40000410000 */
[----:B------:R-:W-:Y:S01]  /*14e0*/  FMUL.FTZ R46, R2, R49 ;  /* 0x00000031022e7220 */ /* 0x000fe20000410000 */
[----:B------:R-:W-:Y:S01]  /*14f0*/  F2FP.BF16.PACK_AB R54, R54, R3 ;  /* 0x000000033636723e */ /* 0x000fe200000010ff */
        /* <DEDUP_REMOVED lines=13> */
[----:B------:R-:W-:-:S03]  /*15d0*/  @!P2 IMAD.WIDE R44, R0, R65, c[0x0][0x1a0] ;  /* 0x00006800002ca625 */ /* 0x000fc600078e0241 */
[----:B------:R-:W-:Y:S01]  /*15e0*/  F2FP.BF16.PACK_AB R60, R3, R60 ;  /* 0x0000003c033c723e */ /* 0x000fe200000010ff */
[----:B------:R-:W-:Y:S01]  /*15f0*/  @!P2 IMAD.WIDE R48, R0, R65, c[0x0][0x1a8] ;  /* 0x00006a000030a625 */ /* 0x000fe200078e0241 */
[----:B------:R0:W-:Y:S03]  /*1600*/  @!P2 STG.E [R44.64], R47 ;  /* 0x0000002f2c00a986 */ /* 0x0001e6000c101904 */
[-C--:B------:R-:W-:Y:S01]  /*1610*/  IMAD.WIDE.U32 R50, R50, R56.reuse, c[0x0][0x208] ;  /* 0x0000820032327625 */ /* 0x080fe200078e0038 */
[----:B------:R0:W-:Y:S03]  /*1620*/  @!P2 STG.E [R48.64], R2 ;  /* 0x000000023000a986 */ /* 0x0001e6000c101904 */
[----:B------:R-:W-:Y:S01]  /*1630*/  IMAD.WIDE.U32 R56, R59, R56, c[0x0][0x208] ;  /* 0x000082003b387625 */ /* 0x000fe200078e0038 */
[----:B------:R0:W-:Y:S03]  /*1640*/  STG.E.128 [R50.64], R52 ;  /* 0x0000003432007986 */ /* 0x0001e6000c101d04 */
[----:B------:R-:W-:Y:S01]  /*1650*/  IMAD R0, R65, c[0x0][0x160], R0 ;  /* 0x0000580041007a24 */ /* 0x000fe200078e0200 */
[----:B------:R0:W-:Y:S04]  /*1660*/  STG.E.128 [R56.64], R60 ;  /* 0x0000003c38007986 */ /* 0x0001e8000c101d04 */
[----:B------:R-:W-:-:S13]  /*1670*/  ISETP.GE.AND P1, PT, R0, c[0x0][0x164], PT ;  /* 0x0000590000007a0c */ /* 0x000fda0003f26270 */
[----:B0----5:R-:W-:Y:S01]  /*1680*/  @P1 CALL.REL.NOINC `(.L_x_3341) ;  /* 0x0000001000001944 */ /* 0x021fe20003c00000 */
[----:B------:R-:W-:Y:S05]  /*1690*/  BRA `(.L_x_3342) ;  /* 0xffffebb000007947 */ /* 0x000fea000383ffff */
.L_x_3341:
[----:B------:R-:W-:Y:S05]  /*16a0*/  EXIT ;  /* 0x000000000000794d */ /* 0x000fea0003800000 */
.L_x_3339:
[----:B0-----:R-:W-:Y:S01]  /*16b0*/  HFMA2.MMA R52, -RZ, RZ, 0, 5.9604644775390625e-08 ;  /* 0x00000001ff347435 */ /* 0x001fe200000001ff */
[----:B------:R-:W-:Y:S02]  /*16c0*/  MOV R61, R47 ;  /* 0x0000002f003d7202 */ /* 0x000fe40000000f00 */
[----:B------:R-:W-:Y:S02]  /*16d0*/  MOV R63, 0x1f ;  /* 0x0000001f003f7802 */ /* 0x000fe40000000f00 */
[----:B------:R-:W-:Y:S02]  /*16e0*/  MOV R62, 0xffffffff ;  /* 0xffffffff003e7802 */ /* 0x000fe40000000f00 */
[----:B------:R-:W-:Y:S02]  /*16f0*/  MOV R2, 0x1710 ;  /* 0x0000171000027802 */ /* 0x000fe40000000f00 */
[----:B-----5:R-:W-:Y:S05]  /*1700*/  CALL.REL.NOINC `($__internal_33_$__cuda_sm70_shflsync_bfly_p) ;  /* 0x0000058000007944 */ /* 0x020fea0003c00000 */
[----:B01----:R-:W-:Y:S05]  /*1710*/  BRA `(.L_x_3343) ;  /* 0xfffff75000007947 */ /* 0x003fea000383ffff */
.L_x_3340:
[----:B------:R-:W-:Y:S01]  /*1720*/  HFMA2.MMA R52, -RZ, RZ, 0, 1.1920928955078125e-07 ;  /* 0x00000002ff347435 */ /* 0x000fe200000001ff */
[----:B------:R-:W-:Y:S02]  /*1730*/  MOV R63, 0x1f ;  /* 0x0000001f003f7802 */ /* 0x000fe40000000f00 */
[----:B------:R-:W-:-:S02]  /*1740*/  MOV R62, 0xffffffff ;  /* 0xffffffff003e7802 */ /* 0x000fc40000000f00 */
[----:B------:R-:W-:Y:S02]  /*1750*/  MOV R2, 0x1770 ;  /* 0x0000177000027802 */ /* 0x000fe40000000f00 */
[----:B0----5:R-:W-:Y:S05]  /*1760*/  CALL.REL.NOINC `($__internal_33_$__cuda_sm70_shflsync_bfly_p) ;  /* 0x0000052000007944 */ /* 0x021fea0003c00000 */
[----:B01----:R-:W-:Y:S01]  /*1770*/  FADD.FTZ R61, R61, R52 ;  /* 0x000000343d3d7221 */ /* 0x003fe20000010000 */
[----:B------:R-:W-:Y:S01]  /*1780*/  HFMA2.MMA R52, -RZ, RZ, 0, 2.384185791015625e-07 ;  /* 0x00000004ff347435 */ /* 0x000fe200000001ff */
[----:B------:R-:W-:Y:S02]  /*1790*/  MOV R63, 0x1f ;  /* 0x0000001f003f7802 */ /* 0x000fe40000000f00 */
[----:B------:R-:W-:Y:S02]  /*17a0*/  MOV R62, 0xffffffff ;  /* 0xffffffff003e7802 */ /* 0x000fe40000000f00 */
[----:B------:R-:W-:Y:S02]  /*17b0*/  MOV R2, 0x17d0 ;  /* 0x000017d000027802 */ /* 0x000fe40000000f00 */
[----:B------:R-:W-:Y:S05]  /*17c0*/  CALL.REL.NOINC `($__internal_33_$__cuda_sm70_shflsync_bfly_p) ;  /* 0x000004c000007944 */ /* 0x000fea0003c00000 */
[----:B01----:R-:W-:Y:S01]  /*17d0*/  FADD.FTZ R61, R61, R52 ;  /* 0x000000343d3d7221 */ /* 0x003fe20000010000 */
[----:B------:R-:W-:Y:S01]  /*17e0*/  HFMA2.MMA R52, -RZ, RZ, 0, 4.76837158203125e-07 ;  /* 0x00000008ff347435 */ /* 0x000fe200000001ff */
[----:B------:R-:W-:Y:S02]  /*17f0*/  MOV R63, 0x1f ;  /* 0x0000001f003f7802 */ /* 0x000fe40000000f00 */
[----:B------:R-:W-:-:S02]  /*1800*/  MOV R62, 0xffffffff ;  /* 0xffffffff003e7802 */ /* 0x000fc40000000f00 */
[----:B------:R-:W-:Y:S02]  /*1810*/  MOV R2, 0x1830 ;  /* 0x0000183000027802 */ /* 0x000fe40000000f00 */
[----:B------:R-:W-:Y:S05]  /*1820*/  CALL.REL.NOINC `($__internal_33_$__cuda_sm70_shflsync_bfly_p) ;  /* 0x0000046000007944 */ /* 0x000fea0003c00000 */
[----:B01----:R-:W-:Y:S01]  /*1830*/  FADD.FTZ R61, R61, R52 ;  /* 0x000000343d3d7221 */ /* 0x003fe20000010000 */
[----:B------:R-:W-:Y:S01]  /*1840*/  HFMA2.MMA R52, -RZ, RZ, 0, 9.5367431640625e-07 ;  /* 0x00000010ff347435 */ /* 0x000fe200000001ff */
[----:B------:R-:W-:Y:S02]  /*1850*/  MOV R63, 0x1f ;  /* 0x0000001f003f7802 */ /* 0x000fe40000000f00 */
[----:B------:R-:W-:Y:S02]  /*1860*/  MOV R62, 0xffffffff ;  /* 0xffffffff003e7802 */ /* 0x000fe40000000f00 */
[----:B------:R-:W-:Y:S02]  /*1870*/  MOV R2, 0x1890 ;  /* 0x0000189000027802 */ /* 0x000fe40000000f00 */
[----:B------:R-:W-:Y:S05]  /*1880*/  CALL.REL.NOINC `($__internal_33_$__cuda_sm70_shflsync_bfly_p) ;  /* 0x0000040000007944 */ /* 0x000fea0003c00000 */
[----:B-1----:R-:W-:Y:S01]  /*1890*/  FADD.FTZ R47, R61, R52 ;  /* 0x000000343d2f7221 */ /* 0x002fe20000010000 */
[----:B------:R-:W-:Y:S01]  /*18a0*/  HFMA2.MMA R52, -RZ, RZ, 0, 5.9604644775390625e-08 ;  /* 0x00000001ff347435 */ /* 0x000fe200000001ff */
[----:B0-----:R-:W-:Y:S02]  /*18b0*/  MOV R63, 0x1f ;  /* 0x0000001f003f7802 */ /* 0x001fe40000000f00 */
[----:B------:R-:W-:Y:S01]  /*18c0*/  FMUL.FTZ R47, R47, c[0x0][0x1e0] ;  /* 0x000078002f2f7a20 */ /* 0x000fe20000410000 */
[----:B------:R-:W-:-:S03]  /*18d0*/  MOV R62, 0xffffffff ;  /* 0xffffffff003e7802 */ /* 0x000fc60000000f00 */
        /* <DEDUP_REMOVED lines=33> */
[----:B------:R-:W-:Y:S05]  /*1af0*/  CALL.REL.NOINC `($__internal_33_$__cuda_sm70_shflsync_bfly_p) ;  /* 0x0000019000007944 */ /* 0x000fea0003c00000 */
[----:B01----:R-:W-:Y:S01]  /*1b00*/  FADD.FTZ R61, R61, R52 ;  /* 0x000000343d3d7221 */ /* 0x003fe20000010000 */
[----:B------:R-:W-:Y:S01]  /*1b10*/  HFMA2.MMA R52, -RZ, RZ, 0, 1.1920928955078125e-07 ;  /* 0x00000002ff347435 */ /* 0x000fe200000001ff */
[----:B------:R-:W-:Y:S02]  /*1b20*/  MOV R63, 0x1f ;  /* 0x0000001f003f7802 */ /* 0x000fe40000000f00 */
[----:B------:R-:W-:Y:S02]  /*1b30*/  MOV R62, 0xffffffff ;  /* 0xffffffff003e7802 */ /* 0x000fe40000000f00 */
[----:B------:R-:W-:Y:S02]  /*1b40*/  MOV R2, 0x1b60 ;  /* 0x00001b6000027802 */ /* 0x000fe40000000f00 */
[----:B------:R-:W-:Y:S05]  /*1b50*/  CALL.REL.NOINC `($__internal_33_$__cuda_sm70_shflsync_bfly_p) ;  /* 0x0000013000007944 */ /* 0x000fea0003c00000 */
[----:B01----:R-:W-:Y:S01]  /*1b60*/  FADD.FTZ R61, R61, R52 ;  /* 0x000000343d3d7221 */ /* 0x003fe20000010000 */
[----:B------:R-:W-:Y:S01]  /*1b70*/  HFMA2.MMA R52, -RZ, RZ, 0, 2.384185791015625e-07 ;  /* 0x00000004ff347435 */ /* 0x000fe200000001ff */
[----:B------:R-:W-:Y:S02]  /*1b80*/  MOV R63, 0x1f ;  /* 0x0000001f003f7802 */ /* 0x000fe40000000f00 */
[----:B------:R-:W-:-:S02]  /*1b90*/  MOV R62, 0xffffffff ;  /* 0xffffffff003e7802 */ /* 0x000fc40000000f00 */
[----:B------:R-:W-:Y:S02]  /*1ba0*/  MOV R2, 0x1bc0 ;  /* 0x00001bc000027802 */ /* 0x000fe40000000f00 */
[----:B------:R-:W-:Y:S05]  /*1bb0*/  CALL.REL.NOINC `($__internal_33_$__cuda_sm70_shflsync_bfly_p) ;  /* 0x000000d000007944 */ /* 0x000fea0003c00000 */
[----:B01----:R-:W-:Y:S01]  /*1bc0*/  FADD.FTZ R61, R61, R52 ;  /* 0x000000343d3d7221 */ /* 0x003fe20000010000 */
[----:B------:R-:W-:Y:S01]  /*1bd0*/  HFMA2.MMA R52, -RZ, RZ, 0, 4.76837158203125e-07 ;  /* 0x00000008ff347435 */ /* 0x000fe200000001ff */
[----:B------:R-:W-:Y:S02]  /*1be0*/  MOV R63, 0x1f ;  /* 0x0000001f003f7802 */ /* 0x000fe40000000f00 */
[----:B------:R-:W-:Y:S02]  /*1bf0*/  MOV R62, 0xffffffff ;  /* 0xffffffff003e7802 */ /* 0x000fe40000000f00 */
[----:B------:R-:W-:Y:S02]  /*1c00*/  MOV R2, 0x1c20 ;  /* 0x00001c2000027802 */ /* 0x000fe40000000f00 */
[----:B------:R-:W-:Y:S05]  /*1c10*/  CALL.REL.NOINC `($__internal_33_$__cuda_sm70_shflsync_bfly_p) ;  /* 0x0000007000007944 */ /* 0x000fea0003c00000 */
[----:B01----:R-:W-:Y:S01]  /*1c20*/  FADD.FTZ R61, R61, R52 ;  /* 0x000000343d3d7221 */ /* 0x003fe20000010000 */
[----:B------:R-:W-:Y:S01]  /*1c30*/  HFMA2.MMA R52, -RZ, RZ, 0, 9.5367431640625e-07 ;  /* 0x00000010ff347435 */ /* 0x000fe200000001ff */
[----:B------:R-:W-:Y:S02]  /*1c40*/  MOV R63, 0x1f ;  /* 0x0000001f003f7802 */ /* 0x000fe40000000f00 */
[----:B------:R-:W-:-:S02]  /*1c50*/  MOV R62, 0xffffffff ;  /* 0xffffffff003e7802 */ /* 0x000fc40000000f00 */
[----:B------:R-:W-:Y:S02]  /*1c60*/  MOV R2, 0x1c80 ;  /* 0x00001c8000027802 */ /* 0x000fe40000000f00 */
[----:B------:R-:W-:Y:S05]  /*1c70*/  CALL.REL.NOINC `($__internal_33_$__cuda_sm70_shflsync_bfly_p) ;  /* 0x0000001000007944 */ /* 0x000fea0003c00000 */
[----:B01----:R-:W-:Y:S05]  /*1c80*/  BRA `(.L_x_3344) ;  /* 0xfffff52000007947 */ /* 0x003fea000383ffff */
        .weak           $__internal_33_$__cuda_sm70_shflsync_bfly_p
        .type           $__internal_33_$__cuda_sm70_shflsync_bfly_p,@function
        .size           $__internal_33_$__cuda_sm70_shflsync_bfly_p,(.L_x_15225 - $__internal_33_$__cuda_sm70_shflsync_bfly_p)
$__internal_33_$__cuda_sm70_shflsync_bfly_p:
[----:B------:R-:W-:Y:S01]  /*1c90*/  HFMA2.MMA R3, -RZ, RZ, 0, 0 ;  /* 0x00000000ff037435 */ /* 0x000fe200000001ff */
[----:B------:R-:W-:Y:S04]  /*1ca0*/  WARPSYNC R62 ;  /* 0x0000003e00007348 */ /* 0x000fe80003800000 */
[----:B------:R0:W1:Y:S01]  /*1cb0*/  SHFL.BFLY PT, R52, R61, R52, R63 ;  /* 0x0c0000343d347389 */ /* 0x00006200000e003f */
[----:B------:R-:W-:Y:S05]  /*1cc0*/  RET.REL.NODEC R2 `(_ZN10layer_norm13ln_fwd_kernelINS_13Kernel_traitsIf13__nv_bfloat16S2_S2_fjLj512ELj1ELj4ELj1ELj16ENS_18Kernel_traits_baseILj512EfS2_S2_S2_fjLj128EEEEELb0ELb0ELb0ELb1EEEvNS_9FwdParamsE) ;  /* 0xffffe33002007950 */ /* 0x000fea0003c3ffff */
.L_x_3345:
        /* <DEDUP_REMOVED lines=11> */
.L_x_15225:


//--------------------- .text._ZN10layer_norm13ln_fwd_kernelINS_13Kernel_traitsIf13__nv_bfloat16S2_S2_fjLj512ELj1ELj4ELj1ELj16ENS_18Kernel_traits_baseILj512EfS2_S2_S2_fjLj128EEEEELb0ELb0ELb1ELb0EEEvNS_9FwdParamsE --------------------------
	.section	.text._ZN10layer_norm13ln_fwd_kernelINS_13Kernel_traitsIf13__nv_bfloat16S2_S2_fjLj512ELj1ELj4ELj1ELj16ENS_18Kernel_traits_baseILj512EfS2_S2_S2_fjLj128EEEEELb0ELb0ELb1ELb0EEEvNS_9FwdParamsE,"ax",@progbits
	.sectioninfo	@"SHI_REGISTERS=77"
	.align	128
        .global         _ZN10layer_norm13ln_fwd_kernelINS_13Kernel_traitsIf13__nv_bfloat16S2_S2_fjLj512ELj1ELj4ELj1ELj16ENS_18Kernel_traits_baseILj512EfS2_S2_S2_fjLj128EEEEELb0ELb0ELb1ELb0EEEvNS_9FwdParamsE
        .type           _ZN10layer_norm13ln_fwd_kernelINS_13Kernel_traitsIf13__nv_bfloat16S2_S2_fjLj512ELj1ELj4ELj1ELj16ENS_18Kernel_traits_baseILj512EfS2_S2_S2_fjLj128EEEEELb0ELb0ELb1ELb0EEEvNS_9FwdParamsE,@function
        .size           _ZN10layer_norm13ln_fwd_kernelINS_13Kernel_traitsIf13__nv_bfloat16S2_S2_fjLj512ELj1ELj4ELj1ELj16ENS_18Kernel_traits_baseILj512EfS2_S2_S2_fjLj128EEEEELb0ELb0ELb1ELb0EEEvNS_9FwdParamsE,(.L_x_15226 - _ZN10layer_norm13ln_fwd_kernelINS_13Kernel_traitsIf13__nv_bfloat16S2_S2_fjLj512ELj1ELj4ELj1ELj16ENS_18Kernel_traits_baseILj512EfS2_S2_S2_fjLj128EEEEELb0ELb0ELb1ELb0EEEvNS_9FwdParamsE)
        .other          _ZN10layer_norm13ln_fwd_kernelINS_13Kernel_traitsIf13__nv_bfloat16S2_S2_fjLj512ELj1ELj4ELj1ELj16ENS_18Kernel_traits_baseILj512EfS2_S2_S2_fjLj128EEEEELb0ELb0ELb1ELb0EEEvNS_9FwdParamsE,@"STO_CUDA_ENTRY STV_DEFAULT"
_ZN10layer_norm13ln_fwd_kernelINS_13Kernel_traitsIf13__nv_bfloat16S2_S2_fjLj512ELj1ELj4ELj1ELj16ENS_18Kernel_traits_baseILj512EfS2_S2_S2_fjLj128EEEEELb0ELb0ELb1ELb0EEEvNS_9FwdParamsE:
.text._ZN10layer_norm13ln_fwd_kernelINS_13Kernel_traitsIf13__nv_bfloat16S2_S2_fjLj512ELj1ELj4ELj1ELj16ENS_18Kernel_traits_baseILj512EfS2_S2_S2_fjLj128EEEEELb0ELb0ELb1ELb0EEEvNS_9FwdParamsE:
        /* <DEDUP_REMOVED lines=32> */
.L_x_3347:
[----:B------:R-:W-:Y:S05]  /*0200*/  BSYNC B0 ;  /* 0x0000000000007941 */ /* 0x000fea0003800000 */
.L_x_3346:
        /* <DEDUP_REMOVED lines=16> */
.L_x_3349:
[----:B------:R-:W-:Y:S05]  /*0310*/  BSYNC B0 ;  /* 0x0000000000007941 */ /* 0x000fea0003800000 */
.L_x_3348:
[----:B------:R-:W-:Y:S05]  /*0320*/  @P3 EXIT ;  /* 0x000000000000394d */ /* 0x000fea0003800000 */
[----:B------:R-:W-:Y:S02]  /*0330*/  ULDC.U8 UR6, c[0x0][0x1f0] ;  /* 0x00007c0000067ab9 */ /* 0x000fe40000000000 */
.L_x_3409:
[----:B------:R-:W-:-:S10]  /*0340*/  HFMA2.MMA R49, -RZ, RZ, 0, 2.384185791015625e-07 ;  /* 0x00000004ff317435 */ /* 0x000fd400000001ff */
[----:B------:R-:W-:-:S05]  /*0350*/  IMAD.WIDE R50, R0, R49, c[0x0][0x1d0] ;  /* 0x0000740000327625 */ /* 0x000fca00078e0231 */
[----:B------:R1:W2:Y:S01]  /*0360*/  LDG.E R69, [R50.64] ;  /* 0x0000000432457981 */ /* 0x0002a2000c1e1900 */
[----:B------:R-:W-:-:S05]  /*0370*/  IMAD.WIDE R48, R0, R49, c[0x0][0x1d8] ;  /* 0x0000760000307625 */ /* 0x000fca00078e0231 */
[----:B-----5:R3:W5:Y:S01]  /*0380*/  LDG.E R65, [R48.64] ;  /* 0x0000000430417981 */ /* 0x020762000c1e1900 */
[----:B------:R-:W-:Y:S01]  /*0390*/  IMAD R60, R0, c[0x0][0x168], RZ ;  /* 0x00005a00003c7a24 */ /* 0x000fe200078e02ff */
[----:B------:R-:W-:Y:S01]  /*03a0*/  BSSY B0, `(.L_x_3350) ;  /* 0x0000079000007945 */ /* 0x000fe20003800000 */
[----:B------:R-:W-:Y:S01]  /*03b0*/  MOV R70, RZ ;  /* 0x000000ff00467202 */ /* 0x000fe20000000f00 */
[----:B------:R-:W1:Y:S02]  /*03c0*/  S2R R66, SR_TID.X ;  /* 0x0000000000427919 */ /* 0x000e640000002100 */
        /* <DEDUP_REMOVED lines=12> */
[----:B---3--:R-:W-:Y:S02]  /*0490*/  ISETP.NE.U32.AND P0, PT, RZ, c[0x0][0x180], PT ;  /* 0x00006000ff007a0c */ /* 0x008fe40003f05070 */
[----:B0-----:R-:W-:-:S02]  /*04a0*/  @P3 MOV R5, 0x10 ;  /* 0x0000001000053802 */ /* 0x001fc40000000f00 */
        /* <DEDUP_REMOVED lines=13> */
.L_x_3353:
[----:B0----5:R-:W-:Y:S02]  /*0580*/  PRMT R4, RZ, 0x5410, R40 ;  /* 0x00005410ff047816 */ /* 0x021fe40000000028 */
[----:B------:R-:W-:-:S03]  /*0590*/  @P0 PRMT R5, RZ, 0x5410, R44 ;  /* 0x00005410ff050816 */ /* 0x000fc6000000002c */
[----:B------:R-:W-:-:S04]  /*05a0*/  FMUL.FTZ R4, R4, c[0x0][0x1ec] ;  /* 0x00007b0004047a20 */ /* 0x000fc80000410000 */
[----:B------:R-:W-:Y:S02]  /*05b0*/  @P0 FADD.FTZ R4, R5, R4 ;  /* 0x0000000405040221 */ /* 0x000fe40000010000 */
.L_x_3354:
[----:B------:R-:W-:Y:S05]  /*05c0*/  BSYNC B1 ;  /* 0x0000000000017941 */ /* 0x000fea0003800000 */
.L_x_3352:
[----:B------:R-:W-:Y:S01]  /*05d0*/  BSSY B1, `(.L_x_3355) ;  /* 0x000000a000017945 */ /* 0x000fe20003800000 */
[----:B------:R-:W-:Y:S05]  /*05e0*/  @P4 BRA `(.L_x_3356) ;  /* 0x0000004000004947 */ /* 0x000fea0003800000 */
[----:B------:R-:W-:Y:S01]  /*05f0*/  MOV R5, RZ ;  /* 0x000000ff00057202 */ /* 0x000fe20000000f00 */
[----:B------:R-:W-:Y:S05]  /*0600*/  @!P0 BRA `(.L_x_3357) ;  /* 0x0000006000008947 */ /* 0x000fea0003800000 */
[----:B-----5:R-:W-:Y:S01]  /*0610*/  PRMT R5, RZ, 0x7610, R44 ;  /* 0x00007610ff057816 */ /* 0x020fe2000000002c */
[----:B------:R-:W-:Y:S05]  /*0620*/  BRA `(.L_x_3357) ;  /* 0x0000004000007947 */ /* 0x000fea0003800000 */
.L_x_3356:
[----:B-----5:R-:W-:Y:S02]  /*0630*/  PRMT R5, RZ, 0x7610, R40 ;  /* 0x00007610ff057816 */ /* 0x020fe40000000028 */
[----:B------:R-:W-:-:S03]  /*0640*/  @P0 PRMT R6, RZ, 0x7610, R44 ;  /* 0x00007610ff060816 */ /* 0x000fc6000000002c */
[----:B------:R-:W-:-:S04]  /*0650*/  FMUL.FTZ R5, R5, c[0x0][0x1ec] ;  /* 0x00007b0005057a20 */ /* 0x000fc80000410000 */
[----:B------:R-:W-:Y:S02]  /*0660*/  @P0 FADD.FTZ R5, R6, R5 ;  /* 0x0000000506050221 */ /* 0x000fe40000010000 */
.L_x_3357:
[----:B------:R-:W-:Y:S05]  /*0670*/  BSYNC B1 ;  /* 0x0000000000017941 */ /* 0x000fea0003800000 */
.L_x_3355:
[----:B------:R-:W-:Y:S01]  /*0680*/  BSSY B1, `(.L_x_3358) ;  /* 0x000000a000017945 */ /* 0x000fe20003800000 */
[----:B------:R-:W-:Y:S05]  /*0690*/  @P4 BRA `(.L_x_3359) ;  /* 0x0000004000004947 */ /* 0x000fea0003800000 */
[----:B------:R-:W-:Y:S01]  /*06a0*/  HFMA2.MMA R6, -RZ, RZ, 0, 0 ;  /* 0x00000000ff067435 */ /* 0x000fe200000001ff */
[----:B------:R-:W-:Y:S05]  /*06b0*/  @!P0 BRA `(.L_x_3360) ;  /* 0x0000006000008947 */ /* 0x000fea0003800000 */
[----:B-----5:R-:W-:Y:S01]  /*06c0*/  PRMT R6, RZ, 0x5410, R45 ;  /* 0x00005410ff067816 */ /* 0x020fe2000000002d */
[----:B------:R-:W-:Y:S05]  /*06d0*/  BRA `(.L_x_3360) ;  /* 0x0000004000007947 */ /* 0x000fea0003800000 */
.L_x_3359:
[----:B-----5:R-:W-:Y:S02]  /*06e0*/  PRMT R6, RZ, 0x5410, R41 ;  /* 0x00005410ff067816 */ /* 0x020fe40000000029 */
[----:B------:R-:W-:-:S03]  /*06f0*/  @P0 PRMT R7, RZ, 0x5410, R45 ;  /* 0x00005410ff070816 */ /* 0x000fc6000000002d */
[----:B------:R-:W-:-:S04]  /*0700*/  FMUL.FTZ R6, R6, c[0x0][0x1ec] ;  /* 0x00007b0006067a20 */ /* 0x000fc80000410000 */
[----:B------:R-:W-:Y:S02]  /*0710*/  @P0 FADD.FTZ R6, R7, R6 ;  /* 0x0000000607060221 */ /* 0x000fe40000010000 */
.L_x_3360:
[----:B------:R-:W-:Y:S05]  /*0720*/  BSYNC B1 ;  /* 0x0000000000017941 */ /* 0x000fea0003800000 */
.L_x_3358:
[----:B------:R-:W-:Y:S01]  /*0730*/  BSSY B1, `(.L_x_3361) ;  /* 0x000000a000017945 */ /* 0x000fe20003800000 */
[----:B------:R-:W-:Y:S05]  /*0740*/  @P4 BRA `(.L_x_3362) ;  /* 0x0000004000004947 */ /* 0x000fea0003800000 */
[----:B------:R-:W-:Y:S01]  /*0750*/  MOV R7, RZ ;  /* 0x000000ff00077202 */ /* 0x000fe20000000f00 */
[----:B------:R-:W-:Y:S05]  /*0760*/  @!P0 BRA `(.L_x_3363) ;  /* 0x0000006000008947 */ /* 0x000fea0003800000 */
[----:B-----5:R-:W-:Y:S01]  /*0770*/  PRMT R7, RZ, 0x7610, R45 ;  /* 0x00007610ff077816 */ /* 0x020fe2000000002d */
[----:B------:R-:W-:Y:S05]  /*0780*/  BRA `(.L_x_3363) ;  /* 0x0000004000007947 */ /* 0x000fea0003800000 */
.L_x_3362:
[----:B-----5:R-:W-:Y:S02]  /*0790*/  PRMT R7, RZ, 0x7610, R41 ;  /* 0x00007610ff077816 */ /* 0x020fe40000000029 */
[----:B------:R-:W-:-:S03]  /*07a0*/  @P0 PRMT R48, RZ, 0x7610, R45 ;  /* 0x00007610ff300816 */ /* 0x000fc6000000002d */
[----:B------:R-:W-:-:S04]  /*07b0*/  FMUL.FTZ R7, R7, c[0x0][0x1ec] ;  /* 0x00007b0007077a20 */ /* 0x000fc80000410000 */
[----:B------:R-:W-:Y:S02]  /*07c0*/  @P0 FADD.FTZ R7, R48, R7 ;  /* 0x0000000730070221 */ /* 0x000fe40000010000 */
.L_x_3363:
[----:B------:R-:W-:Y:S05]  /*07d0*/  BSYNC B1 ;  /* 0x0000000000017941 */ /* 0x000fea0003800000 */
.L_x_3361:
[----:B------:R-:W-:Y:S01]  /*07e0*/  BSSY B1, `(.L_x_3364) ;  /* 0x000000a000017945 */ /* 0x000fe20003800000 */
[----:B------:R-:W-:Y:S05]  /*07f0*/  @P4 BRA `(.L_x_3365) ;  /* 0x0000004000004947 */ /* 0x000fea0003800000 */
[----:B------:R-:W-:Y:S01]  /*0800*/  HFMA2.MMA R52, -RZ, RZ, 0, 0 ;  /* 0x00000000ff347435 */ /* 0x000fe200000001ff */
[----:B------:R-:W-:Y:S05]  /*0810*/  @!P0 BRA `(.L_x_3366) ;  /* 0x0000006000008947 */ /* 0x000fea0003800000 */
[----:B-----5:R-:W-:Y:S01]  /*0820*/  PRMT R52, RZ, 0x5410, R46 ;  /* 0x00005410ff347816 */ /* 0x020fe2000000002e */
[----:B------:R-:W-:Y:S05]  /*0830*/  BRA `(.L_x_3366) ;  /* 0x0000004000007947 */ /* 0x000fea0003800000 */
.L_x_3365:
[----:B-----5:R-:W-:Y:S02]  /*0840*/  PRMT R52, RZ, 0x5410, R42 ;  /* 0x00005410ff347816 */ /* 0x020fe4000000002a */
[----:B------:R-:W-:-:S03]  /*0850*/  @P0 PRMT R49, RZ, 0x5410, R46 ;  /* 0x00005410ff310816 */ /* 0x000fc6000000002e */
[----:B------:R-:W-:-:S04]  /*0860*/  FMUL.FTZ R52, R52, c[0x0][0x1ec] ;  /* 0x00007b0034347a20 */ /* 0x000fc80000410000 */
[----:B------:R-:W-:Y:S02]  /*0870*/  @P0 FADD.FTZ R52, R49, R52 ;  /* 0x0000003431340221 */ /* 0x000fe40000010000 */
.L_x_3366:
[----:B------:R-:W-:Y:S05]  /*0880*/  BSYNC B1 ;  /* 0x0000000000017941 */ /* 0x000fea0003800000 */
.L_x_3364:
[----:B------:R-:W-:Y:S01]  /*0890*/  BSSY B1, `(.L_x_3367) ;  /* 0x000000a000017945 */ /* 0x000fe20003800000 */
[----:B------:R-:W-:Y:S05]  /*08a0*/  @P4 BRA `(.L_x_3368) ;  /* 0x0000004000004947 */ /* 0x000fea0003800000 */
[----:B------:R-:W-:Y:S01]  /*08b0*/  MOV R53, RZ ;  /* 0x000000ff00357202 */ /* 0x000fe20000000f00 */
[----:B------:R-:W-:Y:S05]  /*08c0*/  @!P0 BRA `(.L_x_3369) ;  /* 0x0000006000008947 */ /* 0x000fea0003800000 */
[----:B-----5:R-:W-:Y:S01]  /*08d0*/  PRMT R53, RZ, 0x7610, R46 ;  /* 0x00007610ff357816 */ /* 0x020fe2000000002e */
[----:B------:R-:W-:Y:S05]  /*08e0*/  BRA `(.L_x_3369) ;  /* 0x0000004000007947 */ /* 0x000fea0003800000 */
.L_x_3368:
[----:B-----5:R-:W-:Y:S02]  /*08f0*/  PRMT R53, RZ, 0x7610, R42 ;  /* 0x00007610ff357816 */ /* 0x020fe4000000002a */
[----:B------:R-:W-:-:S03]  /*0900*/  @P0 PRMT R48, RZ, 0x7610, R46 ;  /* 0x00007610ff300816 */ /* 0x000fc6000000002e */
[----:B------:R-:W-:-:S04]  /*0910*/  FMUL.FTZ R53, R53, c[0x0][0x1ec] ;  /* 0x00007b0035357a20 */ /* 0x000fc80000410000 */
[----:B------:R-:W-:Y:S02]  /*0920*/  @P0 FADD.FTZ R53, R48, R53 ;  /* 0x0000003530350221 */ /* 0x000fe40000010000 */
.L_x_3369:
[----:B------:R-:W-:Y:S05]  /*0930*/  BSYNC B1 ;  /* 0x0000000000017941 */ /* 0x000fea0003800000 */
.L_x_3367:
[----:B------:R-:W-:Y:S01]  /*0940*/  BSSY B1, `(.L_x_3370) ;  /* 0x000000a000017945 */ /* 0x000fe20003800000 */
[----:B------:R-:W-:Y:S05]  /*0950*/  @P4 BRA `(.L_x_3371) ;  /* 0x0000004000004947 */ /* 0x000fea0003800000 */
[----:B------:R-:W-:Y:S01]  /*0960*/  HFMA2.MMA R54, -RZ, RZ, 0, 0 ;  /* 0x00000000ff367435 */ /* 0x000fe200000001ff */
[----:B------:R-:W-:Y:S05]  /*0970*/  @!P0 BRA `(.L_x_3372) ;  /* 0x0000006000008947 */ /* 0x000fea0003800000 */
[----:B-----5:R-:W-:Y:S01]  /*0980*/  PRMT R54, RZ, 0x5410, R47 ;  /* 0x00005410ff367816 */ /* 0x020fe2000000002f */
[----:B------:R-:W-:Y:S05]  /*0990*/  BRA `(.L_x_3372) ;  /* 0x0000004000007947 */ /* 0x000fea0003800000 */
.L_x_3371:
[----:B-----5:R-:W-:Y:S02]  /*09a0*/  PRMT R54, RZ, 0x5410, R43 ;  /* 0x00005410ff367816 */ /* 0x020fe4000000002b */
[----:B------:R-:W-:-:S03]  /*09b0*/  @P0 PRMT R49, RZ, 0x5410, R47 ;  /* 0x00005410ff310816 */ /* 0x000fc6000000002f */
[----:B------:R-:W-:-:S04]  /*09c0*/  FMUL.FTZ R54, R54, c[0x0][0x1ec] ;  /* 0x00007b0036367a20 */ /* 0x000fc80000410000 */
[----:B------:R-:W-:Y:S02]  /*09d0*/  @P0 FADD.FTZ R54, R49, R54 ;  /* 0x0000003631360221 */ /* 0x000fe40000010000 */
.L_x_3372:
[----:B------:R-:W-:Y:S05]  /*09e0*/  BSYNC B1 ;  /* 0x0000000000017941 */ /* 0x000fea0003800000 */
.L_x_3370:
[----:B------:R-:W-:Y:S01]  /*09f0*/  BSSY B1, `(.L_x_3373) ;  /* 0x000000a000017945 */ /* 0x000fe20003800000 */
[----:B------:R-:W-:Y:S05]  /*0a00*/  @P4 BRA `(.L_x_3374) ;  /* 0x0000004000004947 */ /* 0x000fea0003800000 */
[----:B------:R-:W-:Y:S01]  /*0a10*/  MOV R55, RZ ;  /* 0x000000ff00377202 */ /* 0x000fe20000000f00 */
[----:B------:R-:W-:Y:S05]  /*0a20*/  @!P0 BRA `(.L_x_3375) ;  /* 0x0000006000008947 */ /* 0x000fea0003800000 */
[----:B-----5:R-:W-:Y:S01]  /*0a30*/  PRMT R55, RZ, 0x7610, R47 ;  /* 0x00007610ff377816 */ /* 0x020fe2000000002f */
[----:B------:R-:W-:Y:S05]  /*0a40*/  BRA `(.L_x_3375) ;  /* 0x0000004000007947 */ /* 0x000fea0003800000 */
.L_x_3374:
[----:B-----5:R-:W-:Y:S02]  /*0a50*/  PRMT R55, RZ, 0x7610, R43 ;  /* 0x00007610ff377816 */ /* 0x020fe4000000002b */
[----:B------:R-:W-:-:S03]  /*0a60*/  @P0 PRMT R48, RZ, 0x7610, R47 ;  /* 0x00007610ff300816 */ /* 0x000fc6000000002f */
[----:B------:R-:W-:-:S04]  /*0a70*/  FMUL.FTZ R55, R55, c[0x0][0x1ec] ;  /* 0x00007b0037377a20 */ /* 0x000fc80000410000 */
[----:B------:R-:W-:Y:S02]  /*0a80*/  @P0 FADD.FTZ R55, R48, R55 ;  /* 0x0000003730370221 */ /* 0x000fe40000010000 */
.L_x_3375:
[----:B------:R-:W-:Y:S05]  /*0a90*/  BSYNC B1 ;  /* 0x0000000000017941 */ /* 0x000fea0003800000 */
.L_x_3373:
        /* <DEDUP_REMOVED lines=9> */
.L_x_3351:
[----:B---3--:R-:W-:Y:S05]  /*0b30*/  BSYNC B0 ;  /* 0x0000000000007941 */ /* 0x008fea0003800000 */
.L_x_3350:
[----:B------:R-:W-:Y:S01]  /*0b40*/  BSSY B0, `(.L_x_3376) ;  /* 0x000006a000007945 */ /* 0x000fe20003800000 */
[----:B------:R-:W-:Y:S05]  /*0b50*/  @!P2 BRA `(.L_x_3377) ;  /* 0x000006800000a947 */ /* 0x000fea0003800000 */
[----:B------:R-:W-:Y:S02]  /*0b60*/  ISETP.NE.U32.AND P0, PT, RZ, c[0x0][0x180], PT ;  /* 0x00006000ff007a0c */ /* 0x000fe40003f05070 */
[----:B------:R-:W-:Y:S02]  /*0b70*/  @P3 MOV R71, 0x10 ;  /* 0x0000001000473802 */ /* 0x000fe40000000f00 */
[----:B------:R-:W-:-:S03]  /*0b80*/  ISETP.NE.AND.EX P0, PT, RZ, c[0x0][0x184], PT, P0 ;  /* 0x00006100ff007a0c */ /* 0x000fc60003f05300 */
[----:B------:R-:W-:-:S05]  /*0b90*/  @P3 IMAD.WIDE.U32 R70, R70, R71, c[0x0][0x170] ;  /* 0x00005c0046463625 */ /* 0x000fca00078e0047 */
[----:B-----5:R1:W5:Y:S05]  /*0ba0*/  @P3 LDG.E.128 R40, [R70.64] ;  /* 0x0000000446283981 */ /* 0x02036a000c1e1d00 */
[----:B0-----:R-:W-:-:S05]  /*0bb0*/  @P0 MOV R49, 0x10 ;  /* 0x0000001000310802 */ /* 0x001fca0000000f00 */
[----:B------:R-:W-:-:S05]  /*0bc0*/  @P0 IMAD.WIDE.U32 R48, R68, R49, c[0x0][0x180] ;  /* 0x0000600044300625 */ /* 0x000fca00078e0031 */
[----:B------:R1:W5:Y:S01]  /*0bd0*/  @P0 LDG.E.128 R44, [R48.64] ;  /* 0x00000004302c0981 */ /* 0x000362000c1e1d00 */
[----:B------:R-:W-:Y:S01]  /*0be0*/  ISETP.GT.AND P3, PT, R69, RZ, PT ;  /* 0x000000ff4500720c */ /* 0x000fe20003f64270 */
[----:B------:R-:W-:-:S12]  /*0bf0*/  BSSY B1, `(.L_x_3378) ;  /* 0x000000a000017945 */ /* 0x000fd80003800000 */
[----:B------:R-:W-:Y:S05]  /*0c00*/  @P3 BRA `(.L_x_3379) ;  /* 0x0000004000003947 */ /* 0x000fea0003800000 */
[----:B-1----:R-:W-:Y:S01]  /*0c10*/  HFMA2.MMA R56, -RZ, RZ, 0, 0 ;  /* 0x00000000ff387435 */ /* 0x002fe200000001ff */
[----:B------:R-:W-:Y:S05]  /*0c20*/  @!P0 BRA `(.L_x_3380) ;  /* 0x0000006000008947 */ /* 0x000fea0003800000 */
[----:B-----5:R-:W-:Y:S01]  /*0c30*/  PRMT R56, RZ, 0x5410, R44 ;  /* 0x00005410ff387816 */ /* 0x020fe2000000002c */
[----:B------:R-:W-:Y:S05]  /*0c40*/  BRA `(.L_x_3380) ;  /* 0x0000004000007947 */ /* 0x000fea0003800000 */
.L_x_3379:
[----:B-1---5:R-:W-:Y:S02]  /*0c50*/  PRMT R56, RZ, 0x5410, R40 ;  /* 0x00005410ff387816 */ /* 0x022fe40000000028 */
[----:B------:R-:W-:-:S03]  /*0c60*/  @P0 PRMT R3, RZ, 0x5410, R44 ;  /* 0x00005410ff030816 */ /* 0x000fc6000000002c */
[----:B------:R-:W-:-:S04]  /*0c70*/  FMUL.FTZ R56, R56, c[0x0][0x1ec] ;  /* 0x00007b0038387a20 */ /* 0x000fc80000410000 */
[----:B------:R-:W-:Y:S02]  /*0c80*/  @P0 FADD.FTZ R56, R3, R56 ;  /* 0x0000003803380221 */ /* 0x000fe40000010000 */
.L_x_3380:
[----:B------:R-:W-:Y:S05]  /*0c90*/  BSYNC B1 ;  /* 0x0000000000017941 */ /* 0x000fea0003800000 */
.L_x_3378:
[----:B------:R-:W-:Y:S01]  /*0ca0*/  BSSY B1, `(.L_x_3381) ;  /* 0x000000a000017945 */ /* 0x000fe20003800000 */
[----:B------:R-:W-:Y:S05]  /*0cb0*/  @P3 BRA `(.L_x_3382) ;  /* 0x0000004000003947 */ /* 0x000fea0003800000 */
[----:B------:R-:W-:Y:S01]  /*0cc0*/  MOV R57, RZ ;  /* 0x000000ff00397202 */ /* 0x000fe20000000f00 */
[----:B------:R-:W-:Y:S05]  /*0cd0*/  @!P0 BRA `(.L_x_3383) ;  /* 0x0000006000008947 */ /* 0x000fea0003800000 */
[----:B-----5:R-:W-:Y:S01]  /*0ce0*/  PRMT R57, RZ, 0x7610, R44 ;  /* 0x00007610ff397816 */ /* 0x020fe2000000002c */
[----:B------:R-:W-:Y:S05]  /*0cf0*/  BRA `(.L_x_3383) ;  /* 0x0000004000007947 */ /* 0x000fea0003800000 */
.L_x_3382:
[----:B-----5:R-:W-:Y:S02]  /*0d00*/  PRMT R57, RZ, 0x7610, R40 ;  /* 0x00007610ff397816 */ /* 0x020fe40000000028 */
[----:B------:R-:W-:-:S03]  /*0d10*/  @P0 PRMT R48, RZ, 0x7610, R44 ;  /* 0x00007610ff300816 */ /* 0x000fc6000000002c */
[----:B------:R-:W-:-:S04]  /*0d20*/  FMUL.FTZ R57, R57, c[0x0][0x1ec] ;  /* 0x00007b0039397a20 */ /* 0x000fc80000410000 */
[----:B------:R-:W-:Y:S02]  /*0d30*/  @P0 FADD.FTZ R57, R48, R57 ;  /* 0x0000003930390221 */ /* 0x000fe40000010000 */
.L_x_3383:
[----:B------:R-:W-:Y:S05]  /*0d40*/  BSYNC B1 ;  /* 0x0000000000017941 */ /* 0x000fea0003800000 */
.L_x_3381:
[----:B------:R-:W-:Y:S01]  /*0d50*/  BSSY B1, `(.L_x_3384) ;  /* 0x000000a000017945 */ /* 0x000fe20003800000 */
[----:B------:R-:W-:Y:S05]  /*0d60*/  @P3 BRA `(.L_x_3385) ;  /* 0x0000004000003947 */ /* 0x000fea0003800000 */
[----:B------:R-:W-:Y:S01]  /*0d70*/  HFMA2.MMA R58, -RZ, RZ, 0, 0 ;  /* 0x00000000ff3a7435 */ /* 0x000fe200000001ff */
[----:B------:R-:W-:Y:S05]  /*0d80*/  @!P0 BRA `(.L_x_3386) ;  /* 0x0000006000008947 */ /* 0x000fea0003800000 */
[----:B-----5:R-:W-:Y:S01]  /*0d90*/  PRMT R58, RZ, 0x5410, R45 ;  /* 0x00005410ff3a7816 */ /* 0x020fe2000000002d */
[----:B------:R-:W-:Y:S05]  /*0da0*/  BRA `(.L_x_3386) ;  /* 0x0000004000007947 */ /* 0x000fea0003800000 */
.L_x_3385:
[----:B-----5:R-:W-:Y:S02]  /*0db0*/  PRMT R58, RZ, 0x5410, R41 ;  /* 0x00005410ff3a7816 */ /* 0x020fe40000000029 */
[----:B------:R-:W-:-:S03]  /*0dc0*/  @P0 PRMT R3, RZ, 0x5410, R45 ;  /* 0x00005410ff030816 */ /* 0x000fc6000000002d */
[----:B------:R-:W-:-:S04]  /*0dd0*/  FMUL.FTZ R58, R58, c[0x0][0x1ec] ;  /* 0x00007b003a3a7a20 */ /* 0x000fc80000410000 */
[----:B------:R-:W-:Y:S02]  /*0de0*/  @P0 FADD.FTZ R58, R3, R58 ;  /* 0x0000003a033a0221 */ /* 0x000fe40000010000 */
.L_x_3386:
[----:B------:R-:W-:Y:S05]  /*0df0*/  BSYNC B1 ;  /* 0x0000000000017941 */ /* 0x000fea0003800000 */
.L_x_3384:
[----:B------:R-:W-:Y:S01]  /*0e00*/  BSSY B1, `(.L_x_3387) ;  /* 0x000000a000017945 */ /* 0x000fe20003800000 */
[----:B------:R-:W-:Y:S05]  /*0e10*/  @P3 BRA `(.L_x_3388) ;  /* 0x0000004000003947 */ /* 0x000fea0003800000 */
[----:B------:R-:W-:Y:S01]  /*0e20*/  MOV R59, RZ ;  /* 0x000000ff003b7202 */ /* 0x000fe20000000f00 */
[----:B------:R-:W-:Y:S05]  /*0e30*/  @!P0 BRA `(.L_x_3389) ;  /* 0x0000006000008947 */ /* 0x000fea0003800000 */
[----:B-----5:R-:W-:Y:S01]  /*0e40*/  PRMT R59, RZ, 0x7610, R45 ;  /* 0x00007610ff3b7816 */ /* 0x020fe2000000002d */
[----:B------:R-:W-:Y:S05]  /*0e50*/  BRA `(.L_x_3389) ;  /* 0x0000004000007947 */ /* 0x000fea0003800000 */
.L_x_3388:
[----:B-----5:R-:W-:Y:S02]  /*0e60*/  PRMT R59, RZ, 0x7610, R41 ;  /* 0x00007610ff3b7816 */ /* 0x020fe40000000029 */
[----:B------:R-:W-:-:S03]  /*0e70*/  @P0 PRMT R48, RZ, 0x7610, R45 ;  /* 0x00007610ff300816 */ /* 0x000fc6000000002d */
[----:B------:R-:W-:-:S04]  /*0e80*/  FMUL.FTZ R59, R59, c[0x0][0x1ec] ;  /* 0x00007b003b3b7a20 */ /* 0x000fc80000410000 */
[----:B------:R-:W-:Y:S02]  /*0e90*/  @P0 FADD.FTZ R59, R48, R59 ;  /* 0x0000003b303b0221 */ /* 0x000fe40000010000 */
.L_x_3389:
[----:B------:R-:W-:Y:S05]  /*0ea0*/  BSYNC B1 ;  /* 0x0000000000017941 */ /* 0x000fea0003800000 */
.L_x_3387:
[----:B------:R-:W-:Y:S01]  /*0eb0*/  BSSY B1, `(.L_x_3390) ;  /* 0x000000a000017945 */ /* 0x000fe20003800000 */
[----:B------:R-:W-:Y:S05]  /*0ec0*/  @P3 BRA `(.L_x_3391) ;  /* 0x0000004000003947 */ /* 0x000fea0003800000 */
[----:B------:R-:W-:Y:S01]  /*0ed0*/  HFMA2.MMA R62, -RZ, RZ, 0, 0 ;  /* 0x00000000ff3e7435 */ /* 0x000fe200000001ff */
[----:B------:R-:W-:Y:S05]  /*0ee0*/  @!P0 BRA `(.L_x_3392) ;  /* 0x0000006000008947 */ /* 0x000fea0003800000 */
[----:B-----5:R-:W-:Y:S01]  /*0ef0*/  PRMT R62, RZ, 0x5410, R46 ;  /* 0x00005410ff3e7816 */ /* 0x020fe2000000002e */
[----:B------:R-:W-:Y:S05]  /*0f00*/  BRA `(.L_x_3392) ;  /* 0x0000004000007947 */ /* 0x000fea0003800000 */
.L_x_3391:
[----:B-----5:R-:W-:Y:S02]  /*0f10*/  PRMT R62, RZ, 0x5410, R42 ;  /* 0x00005410ff3e7816 */ /* 0x020fe4000000002a */
[----:B------:R-:W-:-:S03]  /*0f20*/  @P0 PRMT R3, RZ, 0x5410, R46 ;  /* 0x00005410ff030816 */ /* 0x000fc6000000002e */
[----:B------:R-:W-:-:S04]  /*0f30*/  FMUL.FTZ R62, R62, c[0x0][0x1ec] ;  /* 0x00007b003e3e7a20 */ /* 0x000fc80000410000 */
[----:B------:R-:W-:Y:S02]  /*0f40*/  @P0 FADD.FTZ R62, R3, R62 ;  /* 0x0000003e033e0221 */ /* 0x000fe40000010000 */
.L_x_3392:
[----:B------:R-:W-:Y:S05]  /*0f50*/  BSYNC B1 ;  /* 0x0000000000017941 */ /* 0x000fea0003800000 */
.L_x_3390:
[----:B------:R-:W-:Y:S01]  /*0f60*/  BSSY B1, `(.L_x_3393) ;  /* 0x000000a000017945 */ /* 0x000fe20003800000 */
[----:B------:R-:W-:Y:S05]  /*0f70*/  @P3 BRA `(.L_x_3394) ;  /* 0x0000004000003947 */ /* 0x000fea0003800000 */
[----:B------:R-:W-:Y:S01]  /*0f80*/  MOV R63, RZ ;  /* 0x000000ff003f7202 */ /* 0x000fe20000000f00 */
[----:B------:R-:W-:Y:S05]  /*0f90*/  @!P0 BRA `(.L_x_3395) ;  /* 0x0000006000008947 */ /* 0x000fea0003800000 */
[----:B-----5:R-:W-:Y:S01]  /*0fa0*/  PRMT R63, RZ, 0x7610, R46 ;  /* 0x00007610ff3f7816 */ /* 0x020fe2000000002e */
[----:B------:R-:W-:Y:S05]  /*0fb0*/  BRA `(.L_x_3395) ;  /* 0x0000004000007947 */ /* 0x000fea0003800000 */
.L_x_3394:
[----:B-----5:R-:W-:Y:S02]  /*0fc0*/  PRMT R63, RZ, 0x7610, R42 ;  /* 0x00007610ff3f7816 */ /* 0x020fe4000000002a */
[----:B------:R-:W-:-:S03]  /*0fd0*/  @P0 PRMT R48, RZ, 0x7610, R46 ;  /* 0x00007610ff300816 */ /* 0x000fc6000000002e */
[----:B------:R-:W-:-:S04]  /*0fe0*/  FMUL.FTZ R63, R63, c[0x0][0x1ec] ;  /* 0x00007b003f3f7a20 */ /* 0x000fc80000410000 */
[----:B------:R-:W-:Y:S02]  /*0ff0*/  @P0 FADD.FTZ R63, R48, R63 ;  /* 0x0000003f303f0221 */ /* 0x000fe40000010000 */
.L_x_3395:
[----:B------:R-:W-:Y:S05]  /*1000*/  BSYNC B1 ;  /* 0x0000000000017941 */ /* 0x000fea0003800000 */
.L_x_3393:
[----:B------:R-:W-:Y:S01]  /*1010*/  BSSY B1, `(.L_x_3396) ;  /* 0x000000a000017945 */ /* 0x000fe20003800000 */
[----:B------:R-:W-:Y:S05]  /*1020*/  @P3 BRA `(.L_x_3397) ;  /* 0x0000004000003947 */ /* 0x000fea0003800000 */
[----:B------:R-:W-:Y:S01]  /*1030*/  HFMA2.MMA R64, -RZ, RZ, 0, 0 ;  /* 0x00000000ff407435 */ /* 0x000fe200000001ff */
[----:B------:R-:W-:Y:S05]  /*1040*/  @!P0 BRA `(.L_x_3398) ;  /* 0x0000006000008947 */ /* 0x000fea0003800000 */
[----:B-----5:R-:W-:Y:S01]  /*1050*/  PRMT R64, RZ, 0x5410, R47 ;  /* 0x00005410ff407816 */ /* 0x020fe2000000002f */
[----:B------:R-:W-:Y:S05]  /*1060*/  BRA `(.L_x_3398) ;  /* 0x0000004000007947 */ /* 0x000fea0003800000 */
.L_x_3397:
[----:B-----5:R-:W-:Y:S02]  /*1070*/  PRMT R64, RZ, 0x5410, R43 ;  /* 0x00005410ff407816 */ /* 0x020fe4000000002b */
[----:B------:R-:W-:-:S03]  /*1080*/  @P0 PRMT R3, RZ, 0x5410, R47 ;  /* 0x00005410ff030816 */ /* 0x000fc6000000002f */
[----:B------:R-:W-:-:S04]  /*1090*/  FMUL.FTZ R64, R64, c[0x0][0x1ec] ;  /* 0x00007b0040407a20 */ /* 0x000fc80000410000 */
[----:B------:R-:W-:Y:S02]  /*10a0*/  @P0 FADD.FTZ R64, R3, R64 ;  /* 0x0000004003400221 */ /* 0x000fe40000010000 */
.L_x_3398:
[----:B------:R-:W-:Y:S05]  /*10b0*/  BSYNC B1 ;  /* 0x0000000000017941 */ /* 0x000fea0003800000 */
.L_x_3396:
[----:B------:R-:W-:Y:S01]  /*10c0*/  BSSY B1, `(.L_x_3399) ;  /* 0x000000a000017945 */ /* 0x000fe20003800000 */
[----:B------:R-:W-:Y:S05]  /*10d0*/  @P3 BRA `(.L_x_3400) ;  /* 0x0000004000003947 */ /* 0x000fea0003800000 */
[----:B------:R-:W-:Y:S01]  /*10e0*/  MOV R3, RZ ;  /* 0x000000ff00037202 */ /* 0x000fe20000000f00 */
[----:B------:R-:W-:Y:S05]  /*10f0*/  @!P0 BRA `(.L_x_3401) ;  /* 0x0000006000008947 */ /* 0x000fea0003800000 */
[----:B-----5:R-:W-:Y:S01]  /*1100*/  PRMT R3, RZ, 0x7610, R47 ;  /* 0x00007610ff037816 */ /* 0x020fe2000000002f */
[----:B------:R-:W-:Y:S05]  /*1110*/  BRA `(.L_x_3401) ;  /* 0x0000004000007947 */ /* 0x000fea0003800000 */
.L_x_3400:
[----:B-----5:R-:W-:Y:S02]  /*1120*/  PRMT R3, RZ, 0x7610, R43 ;  /* 0x00007610ff037816 */ /* 0x020fe4000000002b */
[----:B------:R-:W-:-:S03]  /*1130*/  @P0 PRMT R48, RZ, 0x7610, R47 ;  /* 0x00007610ff300816 */ /* 0x000fc6000000002f */
[----:B------:R-:W-:-:S04]  /*1140*/  FMUL.FTZ R3, R3, c[0x0][0x1ec] ;  /* 0x00007b0003037a20 */ /* 0x000fc80000410000 */
[----:B------:R-:W-:Y:S02]  /*1150*/  @P0 FADD.FTZ R3, R48, R3 ;  /* 0x0000000330030221 */ /* 0x000fe40000010000 */
.L_x_3401:
[----:B------:R-:W-:Y:S05]  /*1160*/  BSYNC B1 ;  /* 0x0000000000017941 */ /* 0x000fea0003800000 */
.L_x_3399:
[----:B------:R-:W-:Y:S01]  /*1170*/  HFMA2.MMA R61, -RZ, RZ, 0, 9.5367431640625e-07 ;  /* 0x00000010ff3d7435 */ /* 0x000fe200000001ff */
[----:B------:R-:W-:Y:S02]  /*1180*/  F2FP.BF16.PACK_AB R51, R3, R64 ;  /* 0x000000400333723e */ /* 0x000fe400000010ff */
[----:B------:R-:W-:Y:S02]  /*1190*/  F2FP.BF16.PACK_AB R50, R63, R62 ;  /* 0x0000003e3f32723e */ /* 0x000fe400000010ff */
[----:B------:R-:W-:Y:S02]  /*11a0*/  F2FP.BF16.PACK_AB R49, R59, R58 ;  /* 0x0000003a3b31723e */ /* 0x000fe400000010ff */
[----:B------:R-:W-:-:S03]  /*11b0*/  F2FP.BF16.PACK_AB R48, R57, R56 ;  /* 0x000000383930723e */ /* 0x000fc600000010ff */
[----:B------:R-:W-:-:S05]  /*11c0*/  IMAD.WIDE.U32 R60, R68, R61, c[0x0][0x188] ;  /* 0x00006200443c7625 */ /* 0x000fca00078e003d */
[----:B------:R0:W-:Y:S02]  /*11d0*/  STG.E.128 [R60.64], R48 ;  /* 0x000000303c007986 */ /* 0x0001e4000c101d04 */
.L_x_3377:
[----:B------:R-:W-:Y:S05]  /*11e0*/  BSYNC B0 ;  /* 0x0000000000007941 */ /* 0x000fea0003800000 */
.L_x_3376:
        /* <DEDUP_REMOVED lines=21> */
.L_x_3410:
        /* <DEDUP_REMOVED lines=53> */
.L_x_3411:
        /* <DEDUP_REMOVED lines=36> */
[--C-:B0-----:R-:W-:Y:S02]  /*18d0*/  FADD.FTZ R60, R7, -R66.reuse ;  /* 0x80000042073c7221 */ /* 0x101fe40000010000 */
        /* <DEDUP_REMOVED lines=16> */
[----:B------:R-:W-:-:S04]  /*19e0*/  F2FP.BF16.PACK_AB R49, R60, R49 ;  /* 0x000000313c31723e */ /* 0x000fc800000010ff */
[----:B------:R-:W-:Y:S01]  /*19f0*/  F2FP.BF16.PACK_AB R51, R74, R61 ;  /* 0x0000003d4a33723e */ /* 0x000fe200000010ff */
[C---:B------:R-:W-:Y:S01]  /*1a00*/  IMAD.WIDE.U32 R60, R65.reuse, R68, c[0x0][0x208] ;  /* 0x00008200413c7625 */ /* 0x040fe200078e0044 */
[----:B------:R-:W-:-:S04]  /*1a10*/  IADD3 R65, R65, 0x20, RZ ;  /* 0x0000002041417810 */ /* 0x000fc80007ffe0ff */
[----:B------:R0:W-:Y:S03]  /*1a20*/  STG.E.128 [R60.64], R48 ;  /* 0x000000303c007986 */ /* 0x0001e6000c101d04 */
.L_x_3407:
[----:B------:R-:W-:Y:S05]  /*1a30*/  BSYNC B1 ;  /* 0x0000000000017941 */ /* 0x000fea0003800000 */
.L_x_3406:
        /* <DEDUP_REMOVED lines=10> */
[C---:B------:R-:W-:Y:S01]  /*1ae0*/  FMUL.FTZ R61, R69.reuse, R70 ;  /* 0x00000046453d7220 */ /* 0x040fe20000410000 */
[----:B------:R-:W-:Y:S01]  /*1af0*/  MOV R70, 0x10 ;  /* 0x0000001000467802 */ /* 0x000fe20000000f00 */
        /* <DEDUP_REMOVED lines=10> */
[----:B------:R-:W-:Y:S02]  /*1ba0*/  FFMA.FTZ R61, R33, R48, R25 ;  /* 0x00000030213d7223 */ /* 0x000fe40000010019 */
[----:B------:R-:W-:Y:S02]  /*1bb0*/  FFMA.FTZ R51, R38, R71, R30 ;  /* 0x0000004726337223 */ /* 0x000fe4000001001e */
[----:B------:R-:W-:Y:S01]  /*1bc0*/  FFMA.FTZ R72, R37, R72, R29 ;  /* 0x0000004825487223 */ /* 0x000fe2000001001d */
[----:B------:R-:W-:Y:S01]  /*1bd0*/  F2FP.BF16.PACK_AB R48, R61, R60 ;  /* 0x0000003c3d30723e */ /* 0x000fe200000010ff */
[----:B------:R-:W-:Y:S01]  /*1be0*/  FFMA.FTZ R66, R35, R50, R27 ;  /* 0x0000003223427223 */ /* 0x000fe2000001001b */
[----:B------:R-:W-:Y:S01]  /*1bf0*/  F2FP.BF16.PACK_AB R51, R68, R51 ;  /* 0x000000334433723e */ /* 0x000fe200000010ff */
[----:B------:R-:W-:Y:S01]  /*1c00*/  IMAD.WIDE.U32 R60, R65, R70, c[0x0][0x208] ;  /* 0x00008200413c7625 */ /* 0x000fe200078e0046 */
[----:B------:R-:W-:-:S02]  /*1c10*/  F2FP.BF16.PACK_AB R50, R72, R67 ;  /* 0x000000434832723e */ /* 0x000fc400000010ff */
[----:B------:R-:W-:-:S05]  /*1c20*/  F2FP.BF16.PACK_AB R49, R66, R49 ;  /* 0x000000314231723e */ /* 0x000fca00000010ff */
[----:B------:R0:W-:Y:S02]  /*1c30*/  STG.E.128 [R60.64], R48 ;  /* 0x000000303c007986 */ /* 0x0001e4000c101d04 */
.L_x_3405:
[----:B--2---:R-:W-:Y:S05]  /*1c40*/  BSYNC B0 ;  /* 0x0000000000007941 */ /* 0x004fea0003800000 */
.L_x_3404:
[----:B0-----:R-:W-:-:S04]  /*1c50*/  MOV R49, c[0x0][0x160] ;  /* 0x0000580000317a02 */ /* 0x001fc80000000f00 */
[----:B------:R-:W-:-:S04]  /*1c60*/  LEA R0, R49, R0, 0x2 ;  /* 0x0000000031007211 */ /* 0x000fc800078e10ff */
[----:B------:R-:W-:-:S13]  /*1c70*/  ISETP.GE.AND P0, PT, R0, c[0x0][0x164], PT ;  /* 0x0000590000007a0c */ /* 0x000fda0003f06270 */
[----:B------:R-:W-:Y:S01]  /*1c80*/  @P0 CALL.REL.NOINC `(.L_x_3408) ;  /* 0x0000001000000944 */ /* 0x000fe20003c00000 */
[----:B------:R-:W-:Y:S05]  /*1c90*/  BRA `(.L_x_3409) ;  /* 0xffffe6a000007947 */ /* 0x000fea000383ffff */
.L_x_3408:
[----:B------:R-:W-:Y:S05]  /*1ca0*/  EXIT ;  /* 0x000000000000794d */ /* 0x000fea0003800000 */
.L_x_3402:
[----:B------:R-:W-:Y:S01]  /*1cb0*/  HFMA2.MMA R69, -RZ, RZ, 0, 5.9604644775390625e-08 ;  /* 0x00000001ff457435 */ /* 0x000fe200000001ff */
[----:B------:R-:W-:Y:S02]  /*1cc0*/  MOV R50, R51 ;  /* 0x0000003300327202 */ /* 0x000fe40000000f00 */
[----:B------:R-:W-:Y:S02]  /*1cd0*/  MOV R68, 0x1f ;  /* 0x0000001f00447802 */ /* 0x000fe40000000f00 */
[----:B------:R-:W-:Y:S02]  /*1ce0*/  MOV R71, 0xffffffff ;  /* 0xffffffff00477802 */ /* 0x000fe40000000f00 */
[----:B------:R-:W-:Y:S02]  /*1cf0*/  MOV R48, 0x1d10 ;  /* 0x00001d1000307802 */ /* 0x000fe40000000f00 */
[----:B-----5:R-:W-:Y:S05]  /*1d00*/  CALL.REL.NOINC `($__internal_34_$__cuda_sm70_shflsync_bfly_p) ;  /* 0x000005b000007944 */ /* 0x020fea0003c00000 */
[----:B01----:R-:W-:Y:S05]  /*1d10*/  BRA `(.L_x_3410) ;  /* 0xfffff62000007947 */ /* 0x003fea000383ffff */
.L_x_3403:
[----:B------:R-:W-:Y:S01]  /*1d20*/  HFMA2.MMA R69, -RZ, RZ, 0, 1.1920928955078125e-07 ;  /* 0x00000002ff457435 */ /* 0x000fe200000001ff */
[----:B------:R-:W-:Y:S02]  /*1d30*/  MOV R50, R70 ;  /* 0x0000004600327202 */ /* 0x000fe40000000f00 */
[----:B------:R-:W-:-:S02]  /*1d40*/  MOV R68, 0x1f ;  /* 0x0000001f00447802 */ /* 0x000fc40000000f00 */
[----:B------:R-:W-:Y:S02]  /*1d50*/  MOV R71, 0xffffffff ;  /* 0xffffffff00477802 */ /* 0x000fe40000000f00 */
[----:B------:R-:W-:Y:S02]  /*1d60*/  MOV R48, 0x1d80 ;  /* 0x00001d8000307802 */ /* 0x000fe40000000f00 */
[----:B0----5:R-:W-:Y:S05]  /*1d70*/  CALL.REL.NOINC `($__internal_34_$__cuda_sm70_shflsync_bfly_p) ;  /* 0x0000054000007944 */ /* 0x021fea0003c00000 */
[----:B01----:R-:W-:Y:S01]  /*1d80*/  FADD.FTZ R50, R70, R69 ;  /* 0x0000004546327221 */ /* 0x003fe20000010000 */
[----:B------:R-:W-:Y:S01]  /*1d90*/  HFMA2.MMA R69, -RZ, RZ, 0, 2.384185791015625e-07 ;  /* 0x00000004ff457435 */ /* 0x000fe200000001ff */
[----:B------:R-:W-:Y:S02]  /*1da0*/  MOV R68, 0x1f ;  /* 0x0000001f00447802 */ /* 0x000fe40000000f00 */
[----:B------:R-:W-:Y:S02]  /*1db0*/  MOV R71, 0xffffffff ;  /* 0xffffffff00477802 */ /* 0x000fe40000000f00 */
[----:B------:R-:W-:Y:S02]  /*1dc0*/  MOV R48, 0x1de0 ;  /* 0x00001de000307802 */ /* 0x000fe40000000f00 */
[----:B------:R-:W-:Y:S05]  /*1dd0*/  CALL.REL.NOINC `($__internal_34_$__cuda_sm70_shflsync_bfly_p) ;  /* 0x000004e000007944 */ /* 0x000fea0003c00000 */
[----:B01----:R-:W-:Y:S01]  /*1de0*/  FADD.FTZ R50, R50, R69 ;  /* 0x0000004532327221 */ /* 0x003fe20000010000 */
[----:B------:R-:W-:Y:S01]  /*1df0*/  HFMA2.MMA R69, -RZ, RZ, 0, 4.76837158203125e-07 ;  /* 0x00000008ff457435 */ /* 0x000fe200000001ff */
[----:B------:R-:W-:-:S02]  /*1e00*/  MOV R68, 0x1f ;  /* 0x0000001f00447802 */ /* 0x000fc40000000f00 */
[----:B------:R-:W-:Y:S02]  /*1e10*/  MOV R71, 0xffffffff ;  /* 0xffffffff00477802 */ /* 0x000fe40000000f00 */
[----:B------:R-:W-:Y:S02]  /*1e20*/  MOV R48, 0x1e40 ;  /* 0x00001e4000307802 */ /* 0x000fe40000000f00 */
[----:B------:R-:W-:Y:S05]  /*1e30*/  CALL.REL.NOINC `($__internal_34_$__cuda_sm70_shflsync_bfly_p) ;  /* 0x0000048000007944 */ /* 0x000fea0003c00000 */
[----:B01----:R-:W-:Y:S01]  /*1e40*/  FADD.FTZ R50, R50, R69 ;  /* 0x0000004532327221 */ /* 0x003fe20000010000 */
[----:B------:R-:W-:Y:S01]  /*1e50*/  HFMA2.MMA R69, -RZ, RZ, 0, 9.5367431640625e-07 ;  /* 0x00000010ff457435 */ /* 0x000fe200000001ff */
[----:B------:R-:W-:Y:S02]  /*1e60*/  MOV R68, 0x1f ;  /* 0x0000001f00447802 */ /* 0x000fe40000000f00 */
[----:B------:R-:W-:Y:S02]  /*1e70*/  MOV R71, 0xffffffff ;  /* 0xffffffff00477802 */ /* 0x000fe40000000f00 */
[----:B------:R-:W-:Y:S02]  /*1e80*/  MOV R48, 0x1ea0 ;  /* 0x00001ea000307802 */ /* 0x000fe40000000f00 */
[----:B------:R-:W-:Y:S05]  /*1e90*/  CALL.REL.NOINC `($__internal_34_$__cuda_sm70_shflsync_bfly_p) ;  /* 0x0000042000007944 */ /* 0x000fea0003c00000 */
        /* <DEDUP_REMOVED lines=39> */
[----:B------:R-:W-:Y:S05]  /*2110*/  CALL.REL.NOINC `($__internal_34_$__cuda_sm70_shflsync_bfly_p) ;  /* 0x000001a000007944 */ /* 0x000fea0003c00000 */
[----:B01----:R-:W-:Y:S01]  /*2120*/  FADD.FTZ R50, R50, R69 ;  /* 0x0000004532327221 */ /* 0x003fe20000010000 */
[----:B------:R-:W-:Y:S01]  /*2130*/  HFMA2.MMA R69, -RZ, RZ, 0, 1.1920928955078125e-07 ;  /* 0x00000002ff457435 */ /* 0x000fe200000001ff */
[----:B------:R-:W-:Y:S02]  /*2140*/  MOV R68, 0x1f ;  /* 0x0000001f00447802 */ /* 0x000fe40000000f00 */
[----:B------:R-:W-:Y:S02]  /*2150*/  MOV R71, 0xffffffff ;  /* 0xffffffff00477802 */ /* 0x000fe40000000f00 */
[----:B------:R-:W-:Y:S02]  /*2160*/  MOV R48, 0x2180 ;  /* 0x0000218000307802 */ /* 0x000fe40000000f00 */
[----:B------:R-:W-:Y:S05]  /*2170*/  CALL.REL.NOINC `($__internal_34_$__cuda_sm70_shflsync_bfly_p) ;  /* 0x0000014000007944 */ /* 0x000fea0003c00000 */
[----:B01----:R-:W-:Y:S01]  /*2180*/  FADD.FTZ R50, R50, R69 ;  /* 0x0000004532327221 */ /* 0x003fe20000010000 */
[----:B------:R-:W-:Y:S01]  /*2190*/  HFMA2.MMA R69, -RZ, RZ, 0, 2.384185791015625e-07 ;  /* 0x00000004ff457435 */ /* 0x000fe200000001ff */
[----:B------:R-:W-:Y:S02]  /*21a0*/  MOV R68, 0x1f ;  /* 0x0000001f00447802 */ /* 0x000fe40000000f00 */
[----:B------:R-:W-:-:S02]  /*21b0*/  MOV R71, 0xffffffff ;  /* 0xffffffff00477802 */ /* 0x000fc40000000f00 */
[----:B------:R-:W-:Y:S02]  /*21c0*/  MOV R48, 0x21e0 ;  /* 0x000021e000307802 */ /* 0x000fe40000000f00 */
[----:B------:R-:W-:Y:S05]  /*21d0*/  CALL.REL.NOINC `($__internal_34_$__cuda_sm70_shflsync_bfly_p) ;  /* 0x000000e000007944 */ /* 0x000fea0003c00000 */
[----:B01----:R-:W-:Y:S01]  /*21e0*/  FADD.FTZ R50, R50, R69 ;  /* 0x0000004532327221 */ /* 0x003fe20000010000 */
[----:B------:R-:W-:Y:S01]  /*21f0*/  HFMA2.MMA R69, -RZ, RZ, 0, 4.76837158203125e-07 ;  /* 0x00000008ff457435 */ /* 0x000fe200000001ff */
[----:B------:R-:W-:Y:S02]  /*2200*/  MOV R68, 0x1f ;  /* 0x0000001f00447802 */ /* 0x000fe40000000f00 */
[----:B------:R-:W-:Y:S02]  /*2210*/  MOV R71, 0xffffffff ;  /* 0xffffffff00477802 */ /* 0x000fe40000000f00 */
[----:B------:R-:W-:Y:S02]  /*2220*/  MOV R48, 0x2240 ;  /* 0x0000224000307802 */ /* 0x000fe40000000f00 */
[----:B------:R-:W-:Y:S05]  /*2230*/  CALL.REL.NOINC `($__internal_34_$__cuda_sm70_shflsync_bfly_p) ;  /* 0x0000008000007944 */ /* 0x000fea0003c00000 */
[----:B-1----:R-:W-:Y:S01]  /*2240*/  FADD.FTZ R60, R50, R69 ;  /* 0x00000045323c7221 */ /* 0x002fe20000010000 */
[----:B------:R-:W-:Y:S01]  /*2250*/  HFMA2.MMA R69, -RZ, RZ, 0, 9.5367431640625e-07 ;  /* 0x00000010ff457435 */ /* 0x000fe200000001ff */
[----:B0-----:R-:W-:Y:S02]  /*2260*/  MOV R68, 0x1f ;  /* 0x0000001f00447802 */ /* 0x001fe40000000f00 */
[----:B------:R-:W-:-:S02]  /*2270*/  MOV R71, 0xffffffff ;  /* 0xffffffff00477802 */ /* 0x000fc40000000f00 */
[----:B------:R-:W-:Y:S02]  /*2280*/  MOV R50, R60 ;  /* 0x0000003c00327202 */ /* 0x000fe40000000f00 */
[----:B------:R-:W-:Y:S02]  /*2290*/  MOV R48, 0x22b0 ;  /* 0x000022b000307802 */ /* 0x000fe40000000f00 */
[----:B------:R-:W-:Y:S05]  /*22a0*/  CALL.REL.NOINC `($__internal_34_$__cuda_sm70_shflsync_bfly_p) ;  /* 0x0000001000007944 */ /* 0x000fea0003c00000 */
[----:B01----:R-:W-:Y:S05]  /*22b0*/  BRA `(.L_x_3411) ;  /* 0xfffff3d000007947 */ /* 0x003fea000383ffff */
        .weak           $__internal_34_$__cuda_sm70_shflsync_bfly_p
        .type           $__internal_34_$__cuda_sm70_shflsync_bfly_p,@function
        .size           $__internal_34_$__cuda_sm70_shflsync_bfly_p,(.L_x_15226 - $__internal_34_$__cuda_sm70_shflsync_bfly_p)
$__internal_34_$__cuda_sm70_shflsync_bfly_p:
[----:B------:R-:W-:Y:S01]  /*22c0*/  HFMA2.MMA R49, -RZ, RZ, 0, 0 ;  /* 0x00000000ff317435 */ /* 0x000fe200000001ff */
[----:B------:R-:W-:Y:S04]  /*22d0*/  WARPSYNC R71 ;  /* 0x0000004700007348 */ /* 0x000fe80003800000 */
[----:B------:R0:W1:Y:S01]  /*22e0*/  SHFL.BFLY PT, R69, R50, R69, R68 ;  /* 0x0c00004532457389 */ /* 0x00006200000e0044 */
[----:B------:R-:W-:Y:S05]  /*22f0*/  RET.REL.NODEC R48 `(_ZN10layer_norm13ln_fwd_kernelINS_13Kernel_traitsIf13__nv_bfloat16S2_S2_fjLj512ELj1ELj4ELj1ELj16ENS_18Kernel_traits_baseILj512EfS2_S2_S2_fjLj128EEEEELb0ELb0ELb1ELb0EEEvNS_9FwdParamsE) ;  /* 0xffffdd0030007950 */ /* 0x000fea0003c3ffff */
.L_x_3412:
        /* <DEDUP_REMOVED lines=16> */
.L_x_15226:


//--------------------- .text._ZN10layer_norm13ln_fwd_kernelINS_13Kernel_traitsIf13__nv_bfloat16S2_S2_fjLj512ELj1ELj4ELj1ELj16ENS_18Kernel_traits_baseILj512EfS2_S2_S2_fjLj128EEEEELb0ELb0ELb1ELb1EEEvNS_9FwdParamsE --------------------------
	.section	.text._ZN10layer_norm13ln_fwd_kernelINS_13Kernel_traitsIf13__nv_bfloat16S2_S2_fjLj512ELj1ELj4ELj1ELj16ENS_18Kernel_traits_baseILj512EfS2_S2_S2_fjLj128EEEEELb0ELb0ELb1ELb1EEEvNS_9FwdParamsE,"ax",@progbits
	.sectioninfo	@"SHI_REGISTERS=72"
	.align	128
        .global         _ZN10layer_norm13ln_fwd_kernelINS_13Kernel_traitsIf13__nv_bfloat16S2_S2_fjLj512ELj1ELj4ELj1ELj16ENS_18Kernel_traits_baseILj512EfS2_S2_S2_fjLj128EEEEELb0ELb0ELb1ELb1EEEvNS_9FwdParamsE
        .type           _ZN10layer_norm13ln_fwd_kernelINS_13Kernel_traitsIf13__nv_bfloat16S2_S2_fjLj512ELj1ELj4ELj1ELj16ENS_18Kernel_traits_baseILj512EfS2_S2_S2_fjLj128EEEEELb0ELb0ELb1ELb1EEEvNS_9FwdParamsE,@function
        .size           _ZN10layer_norm13ln_fwd_kernelINS_13Kernel_traitsIf13__nv_bfloat16S2_S2_fjLj512ELj1ELj4ELj1ELj16ENS_18Kernel_traits_baseILj512EfS2_S2_S2_fjLj128EEEEELb0ELb0ELb1ELb1EEEvNS_9FwdParamsE,(.L_x_15227 - _ZN10layer_norm13ln_fwd_kernelINS_13Kernel_traitsIf13__nv_bfloat16S2_S2_fjLj512ELj1ELj4ELj1ELj16ENS_18Kernel_traits_baseILj512EfS2_S2_S2_fjLj128EEEEELb0ELb0ELb1ELb1EEEvNS_9FwdParamsE)
        .other          _ZN10layer_norm13ln_fwd_kernelINS_13Kernel_traitsIf13__nv_bfloat16S2_S2_fjLj512ELj1ELj4ELj1ELj16ENS_18Kernel_traits_baseILj512EfS2_S2_S2_fjLj128EEEEELb0ELb0ELb1ELb1EEEvNS_9FwdParamsE,@"STO_CUDA_ENTRY STV_DEFAULT"
_ZN10layer_norm13ln_fwd_kernelINS_13Kernel_traitsIf13__nv_bfloat16S2_S2_fjLj512ELj1ELj4ELj1ELj16ENS_18Kernel_traits_baseILj512EfS2_S2_S2_fjLj128EEEEELb0ELb0ELb1ELb1EEEvNS_9FwdParamsE:
.text._ZN10layer_norm13ln_fwd_kernelINS_13Kernel_traitsIf13__nv_bfloat16S2_S2_fjLj512ELj1ELj4ELj1ELj16ENS_18Kernel_traits_baseILj512EfS2_S2_S2_fjLj128EEEEELb0ELb0ELb1ELb1EEEvNS_9FwdParamsE:
[----:B------:R-:W-:Y:S02]  /*0000*/  MOV R1, c[0x0][0x28] ;  /* 0x00000a0000017a02 */ /* 0x000fe40000000f00 */
[----:B------:R-:W0:Y:S01]  /*0010*/  S2R R55, SR_TID.X ;  /* 0x0000000000377919 */ /* 0x000e220000002100 */
[----:B------:R-:W-:Y:S01]  /*0020*/  ISETP.NE.U32.AND P0, PT, RZ, c[0x0][0x218], PT ;  /* 0x00008600ff007a0c */ /* 0x000fe20003f05070 */
[----:B------:R-:W-:Y:S01]  /*0030*/  CS2R R8, SRZ ;  /* 0x0000000000087805 */ /* 0x000fe2000001ff00 */
[----:B------:R-:W-:Y:S01]  /*0040*/  CS2R R10, SRZ ;  /* 0x00000000000a7805 */ /* 0x000fe2000001ff00 */
[----:B------:R-:W1:Y:S01]  /*0050*/  S2R R0, SR_CTAID.X ;  /* 0x0000000000007919 */ /* 0x000e620000002500 */
[----:B------:R-:W-:Y:S01]  /*0060*/  ISETP.NE.AND.EX P0, PT, RZ, c[0x0][0x21c], PT, P0 ;  /* 0x00008700ff007a0c */ /* 0x000fe20003f05300 */
[----:B------:R-:W-:Y:S01]  /*0070*/  CS2R R12, SRZ ;  /* 0x00000000000c7805 */ /* 0x000fe2000001ff00 */
[----:B------:R-:W-:Y:S01]  /*0080*/  CS2R R14, SRZ ;  /* 0x00000000000e7805 */ /* 0x000fe2000001ff00 */
[----:B------:R-:W-:Y:S01]  /*0090*/  CS2R R16, SRZ ;  /* 0x0000000000107805 */ /* 0x000fe2000001ff00 */
[----:B------:R-:W-:Y:S01]  /*00a0*/  CS2R R18, SRZ ;  /* 0x0000000000127805 */ /* 0x000fe2000001ff00 */
[----:B------:R-:W-:Y:S01]  /*00b0*/  CS2R R20, SRZ ;  /* 0x0000000000147805 */ /* 0x000fe2000001ff00 */
[----:B------:R-:W-:Y:S01]  /*00c0*/  CS2R R22, SRZ ;  /* 0x0000000000167805 */ /* 0x000fe2000001ff00 */
[----:B------:R-:W-:Y:S01]  /*00d0*/  ULDC.64 UR4, c[0x0][0x118] ;  /* 0x0000460000047ab9 */ /* 0x000fe20000000a00 */
[----:B0-----:R-:W-:-:S04]  /*00e0*/  SHF.R.U32.HI R57, RZ, 0x5, R55 ;  /* 0x00000005ff397819 */ /* 0x001fc80000011637 */
[----:B-1----:R-:W-:Y:S02]  /*00f0*/  LEA R57, R0, R57, 0x2 ;  /* 0x0000003900397211 */ /* 0x002fe400078e10ff */
[----:B------:R-:W-:-:S04]  /*0100*/  SHF.L.U32 R0, R55, 0x5, RZ ;  /* 0x0000000537007819 */ /* 0x000fc800000006ff */
[----:B------:R-:W-:-:S04]  /*0110*/  LOP3.LUT R0, R0, 0x3e0, RZ, 0xc0, !PT ;  /* 0x000003e000007812 */ /* 0x000fc800078ec0ff */
[C---:B------:R-:W-:Y:S02]  /*0120*/  IADD3 R4, P2, R0.reuse, c[0x0][0x218], RZ ;  /* 0x0000860000047a10 */ /* 0x040fe40007f5e0ff */
[----:B------:R-:W-:Y:S02]  /*0130*/  IADD3 R2, P1, R0, c[0x0][0x1b0], RZ ;  /* 0x00006c0000027a10 */ /* 0x000fe40007f3e0ff */
[----:B------:R-:W-:Y:S02]  /*0140*/  IADD3.X R5, RZ, c[0x0][0x21c], RZ, P2, !PT ;  /* 0x00008700ff057a10 */ /* 0x000fe400017fe4ff */
[----:B------:R-:W-:Y:S02]  /*0150*/  ISETP.GE.AND P2, PT, R57, c[0x0][0x164], PT ;  /* 0x0000590039007a0c */ /* 0x000fe40003f46270 */
[----:B------:R-:W-:Y:S01]  /*0160*/  IADD3.X R3, RZ, c[0x0][0x1b4], RZ, P1, !PT ;  /* 0x00006d00ff037a10 */ /* 0x000fe20000ffe4ff */
[----:B------:R0:W5:Y:S04]  /*0170*/  @P0 LDG.E.128 R8, [R4.64] ;  /* 0x0000000404080981 */ /* 0x000168000c1e1d00 */
[----:B------:R0:W5:Y:S04]  /*0180*/  @P0 LDG.E.128 R12, [R4.64+0x10] ;  /* 0x00001004040c0981 */ /* 0x000168000c1e1d00 */
[----:B------:R0:W5:Y:S04]  /*0190*/  @P0 LDG.E.128 R16, [R4.64+0x400] ;  /* 0x0004000404100981 */ /* 0x000168000c1e1d00 */
[----:B------:R0:W5:Y:S01]  /*01a0*/  @P0 LDG.E.128 R20, [R4.64+0x410] ;  /* 0x0004100404140981 */ /* 0x000162000c1e1d00 */
[----:B------:R-:W-:Y:S05]  /*01b0*/  @P2 EXIT ;  /* 0x000000000000294d */ /* 0x000fea0003800000 */
[----:B------:R1:W5:Y:S04]  /*01c0*/  LDG.E.128 R24, [R2.64] ;  /* 0x0000000402187981 */ /* 0x000368000c1e1d00 */
[----:B------:R1:W5:Y:S04]  /*01d0*/  LDG.E.128 R28, [R2.64+0x10] ;  /* 0x00001004021c7981 */ /* 0x000368000c1e1d00 */
[----:B------:R1:W5:Y:S04]  /*01e0*/  LDG.E.128 R32, [R2.64+0x400] ;  /* 0x0004000402207981 */ /* 0x000368000c1e1d00 */
[----:B------:R1:W5:Y:S01]  /*01f0*/  LDG.E.128 R36, [R2.64+0x410] ;  /* 0x0004100402247981 */ /* 0x000362000c1e1d00 */
[----:B------:R-:W-:Y:S01]  /*0200*/  LOP3.LUT R55, R55, 0x1f, RZ, 0xc0, !PT ;  /* 0x0000001f37377812 */ /* 0x000fe200078ec0ff */
[----:B------:R-:W-:-:S02]  /*0210*/  ULDC.U8 UR6, c[0x0][0x1f0] ;  /* 0x00007c0000067ab9 */ /* 0x000fc40000000000 */
.L_x_3466:
[----:B------:R-:W-:-:S10]  /*0220*/  HFMA2.MMA R6, -RZ, RZ, 0, 2.384185791015625e-07 ;  /* 0x00000004ff067435 */ /* 0x000fd400000001ff */
[----:B-1----:R-:W-:-:S05]  /*0230*/  IMAD.WIDE R2, R57, R6, c[0x0][0x1d0] ;  /* 0x0000740039027625 */ /* 0x002fca00078e0206 */
[----:B------:R1:W2:Y:S01]  /*0240*/  LDG.E R48, [R2.64] ;  /* 0x0000000402307981 */ /* 0x0002a2000c1e1900 */
[----:B------:R-:W-:Y:S01]  /*0250*/  ISETP.NE.U32.AND P0, PT, RZ, c[0x0][0x180], PT ;  /* 0x00006000ff007a0c */ /* 0x000fe20003f05070 */
[C---:B------:R-:W-:Y:S01]  /*0260*/  IMAD R0, R57.reuse, c[0x0][0x168], RZ ;  /* 0x00005a0039007a24 */ /* 0x040fe200078e02ff */
[----:B------:R-:W-:Y:S02]  /*0270*/  MOV R56, RZ ;  /* 0x000000ff00387202 */ /* 0x000fe40000000f00 */
[----:B------:R-:W-:Y:S02]  /*0280*/  ISETP.NE.AND.EX P0, PT, RZ, c[0x0][0x184], PT, P0 ;  /* 0x00006100ff007a0c */ /* 0x000fe40003f05300 */
[----:B0-----:R-:W-:Y:S01]  /*0290*/  SHF.R.S32.HI R5, RZ, 0x1f, R0 ;  /* 0x0000001fff057819 */ /* 0x001fe20000011400 */
[----:B-1----:R-:W-:-:S03]  /*02a0*/  IMAD.WIDE R2, R57, R6, c[0x0][0x1d8] ;  /* 0x0000760039027625 */ /* 0x002fc600078e0206 */
[----:B------:R-:W-:-:S04]  /*02b0*/  LEA.HI R0, R5, R0, RZ, 0x3 ;  /* 0x0000000005007211 */ /* 0x000fc800078f18ff */
[----:B------:R-:W-:Y:S01]  /*02c0*/  LEA.HI.SX32 R67, R0, R55, 0x1d ;  /* 0x0000003700437211 */ /* 0x000fe200078feaff */
[----:B-----5:R0:W5:Y:S02]  /*02d0*/  LDG.E R54, [R2.64] ;  /* 0x0000000402367981 */ /* 0x020164000c1e1900 */
[----:B------:R-:W-:Y:S02]  /*02e0*/  @P0 MOV R50, 0x10 ;  /* 0x0000001000320802 */ /* 0x000fe40000000f00 */
[----:B--2---:R-:W-:-:S13]  /*02f0*/  ISETP.GE.AND P1, PT, R48, 0x1, PT ;  /* 0x000000013000780c */ /* 0x004fda0003f26270 */
[----:B------:R-:W-:Y:S02]  /*0300*/  @P1 IADD3 R4, R48, -0x1, RZ ;  /* 0xffffffff30041810 */ /* 0x000fe40007ffe0ff */
[----:B------:R-:W-:-:S03]  /*0310*/  @P1 MOV R5, 0x10 ;  /* 0x0000001000051802 */ /* 0x000fc60000000f00 */
[----:B------:R-:W-:-:S05]  /*0320*/  @P1 IMAD R4, R4, c[0x0][0x168], RZ ;  /* 0x00005a0004041a24 */ /* 0x000fca00078e02ff */
[----:B------:R-:W-:-:S04]  /*0330*/  @P1 SHF.R.S32.HI R7, RZ, 0x1f, R4 ;  /* 0x0000001fff071819 */ /* 0x000fc80000011404 */
[----:B------:R-:W-:Y:S01]  /*0340*/  @P1 LEA.HI R4, R7, R4, RZ, 0x3 ;  /* 0x0000000407041211 */ /* 0x000fe200078f18ff */
[----:B------:R-:W-:-:S03]  /*0350*/  @P0 IMAD.WIDE.U32 R6, R67, R50, c[0x0][0x180] ;  /* 0x0000600043060625 */ /* 0x000fc600078e0032 */
[----:B------:R-:W-:Y:S02]  /*0360*/  @P1 LEA.HI.SX32 R56, R4, R55, 0x1d ;  /* 0x0000003704381211 */ /* 0x000fe400078feaff */
[----:B------:R0:W5:Y:S03]  /*0370*/  @P0 LDG.E.128 R40, [R6.64] ;  /* 0x0000000406280981 */ /* 0x000166000c1e1d00 */
[----:B------:R-:W-:-:S05]  /*0380*/  @P1 IMAD.WIDE.U32 R4, R56, R5, c[0x0][0x170] ;  /* 0x00005c0038041625 */ /* 0x000fca00078e0005 */
        /* <DEDUP_REMOVED lines=9> */
.L_x_3414:
[----:B0----5:R-:W-:Y:S02]  /*0420*/  PRMT R53, RZ, 0x5410, R44 ;  /* 0x00005410ff357816 */ /* 0x021fe4000000002c */
[----:B------:R-:W-:-:S03]  /*0430*/  @P0 PRMT R0, RZ, 0x5410, R40 ;  /* 0x00005410ff000816 */ /* 0x000fc60000000028 */
[----:B------:R-:W-:-:S04]  /*0440*/  FMUL.FTZ R53, R53, c[0x0][0x1ec] ;  /* 0x00007b0035357a20 */ /* 0x000fc80000410000 */
[----:B------:R-:W-:Y:S02]  /*0450*/  @P0 FADD.FTZ R53, R53, R0 ;  /* 0x0000000035350221 */ /* 0x000fe40000010000 */
.L_x_3415:
[----:B------:R-:W-:Y:S05]  /*0460*/  BSYNC B0 ;  /* 0x0000000000007941 */ /* 0x000fea0003800000 */
.L_x_3413:
[----:B------:R-:W-:Y:S01]  /*0470*/  BSSY B0, `(.L_x_3416) ;  /* 0x000000a000007945 */ /* 0x000fe20003800000 */
[----:B------:R-:W-:Y:S05]  /*0480*/  @P2 BRA `(.L_x_3417) ;  /* 0x0000004000002947 */ /* 0x000fea0003800000 */
[----:B------:R-:W-:Y:S01]  /*0490*/  HFMA2.MMA R6, -RZ, RZ, 0, 0 ;  /* 0x00000000ff067435 */ /* 0x000fe200000001ff */
[----:B------:R-:W-:Y:S05]  /*04a0*/  @!P0 BRA `(.L_x_3418) ;  /* 0x0000006000008947 */ /* 0x000fea0003800000 */
[----:B-----5:R-:W-:Y:S01]  /*04b0*/  PRMT R6, RZ, 0x7610, R40 ;  /* 0x00007610ff067816 */ /* 0x020fe20000000028 */
[----:B------:R-:W-:Y:S05]  /*04c0*/  BRA `(.L_x_3418) ;  /* 0x0000004000007947 */ /* 0x000fea0003800000 */
.L_x_3417:
[----:B-----5:R-:W-:Y:S02]  /*04d0*/  PRMT R6, RZ, 0x7610, R44 ;  /* 0x00007610ff067816 */ /* 0x020fe4000000002c */
[----:B------:R-:W-:-:S03]  /*04e0*/  @P0 PRMT R3, RZ, 0x7610, R40 ;  /* 0x00007610ff030816 */ /* 0x000fc60000000028 */
[----:B------:R-:W-:-:S04]  /*04f0*/  FMUL.FTZ R6, R6, c[0x0][0x1ec] ;  /* 0x00007b0006067a20 */ /* 0x000fc80000410000 */
[----:B------:R-:W-:Y:S02]  /*0500*/  @P0 FADD.FTZ R6, R6, R3 ;  /* 0x0000000306060221 */ /* 0x000fe40000010000 */
.L_x_3418:
[----:B------:R-:W-:Y:S05]  /*0510*/  BSYNC B0 ;  /* 0x0000000000007941 */ /* 0x000fea0003800000 */
.L_x_3416:
[----:B------:R-:W-:Y:S01]  /*0520*/  BSSY B0, `(.L_x_3419) ;  /* 0x000000a000007945 */ /* 0x000fe20003800000 */
[----:B------:R-:W-:Y:S05]  /*0530*/  @P2 BRA `(.L_x_3420) ;  /* 0x0000004000002947 */ /* 0x000fea0003800000 */
[----:B------:R-:W-:Y:S01]  /*0540*/  MOV R7, RZ ;  /* 0x000000ff00077202 */ /* 0x000fe20000000f00 */
[----:B------:R-:W-:Y:S05]  /*0550*/  @!P0 BRA `(.L_x_3421) ;  /* 0x0000006000008947 */ /* 0x000fea0003800000 */
[----:B-----5:R-:W-:Y:S01]  /*0560*/  PRMT R7, RZ, 0x5410, R41 ;  /* 0x00005410ff077816 */ /* 0x020fe20000000029 */
[----:B------:R-:W-:Y:S05]  /*0570*/  BRA `(.L_x_3421) ;  /* 0x0000004000007947 */ /* 0x000fea0003800000 */
.L_x_3420:
[----:B-----5:R-:W-:Y:S02]  /*0580*/  PRMT R7, RZ, 0x5410, R45 ;  /* 0x00005410ff077816 */ /* 0x020fe4000000002d */
[----:B------:R-:W-:-:S03]  /*0590*/  @P0 PRMT R0, RZ, 0x5410, R41 ;  /* 0x00005410ff000816 */ /* 0x000fc60000000029 */
[----:B------:R-:W-:-:S04]  /*05a0*/  FMUL.FTZ R7, R7, c[0x0][0x1ec] ;  /* 0x00007b0007077a20 */ /* 0x000fc80000410000 */
[----:B------:R-:W-:Y:S02]  /*05b0*/  @P0 FADD.FTZ R7, R7, R0 ;  /* 0x0000000007070221 */ /* 0x000fe40000010000 */
.L_x_3421:
[----:B------:R-:W-:Y:S05]  /*05c0*/  BSYNC B0 ;  /* 0x0000000000007941 */ /* 0x000fea0003800000 */
.L_x_3419:
[----:B------:R-:W-:Y:S01]  /*05d0*/  BSSY B0, `(.L_x_3422) ;  /* 0x000000a000007945 */ /* 0x000fe20003800000 */
[----:B------:R-:W-:Y:S05]  /*05e0*/  @P2 BRA `(.L_x_3423) ;  /* 0x0000004000002947 */ /* 0x000fea0003800000 */
[----:B------:R-:W-:Y:S01]  /*05f0*/  HFMA2.MMA R4, -RZ, RZ, 0, 0 ;  /* 0x00000000ff047435 */ /* 0x000fe200000001ff */
[----:B------:R-:W-:Y:S05]  /*0600*/  @!P0 BRA `(.L_x_3424) ;  /* 0x0000006000008947 */ /* 0x000fea0003800000 */
[----:B-----5:R-:W-:Y:S01]  /*0610*/  PRMT R4, RZ, 0x7610, R41 ;  /* 0x00007610ff047816 */ /* 0x020fe20000000029 */
[----:B------:R-:W-:Y:S05]  /*0620*/  BRA `(.L_x_3424) ;  /* 0x0000004000007947 */ /* 0x000fea0003800000 */
.L_x_3423:
[----:B-----5:R-:W-:Y:S02]  /*0630*/  PRMT R4, RZ, 0x7610, R45 ;  /* 0x00007610ff047816 */ /* 0x020fe4000000002d */
[----:B------:R-:W-:-:S03]  /*0640*/  @P0 PRMT R3, RZ, 0x7610, R41 ;  /* 0x00007610ff030816 */ /* 0x000fc60000000029 */
[----:B------:R-:W-:-:S04]  /*0650*/  FMUL.FTZ R4, R4, c[0x0][0x1ec] ;  /* 0x00007b0004047a20 */ /* 0x000fc80000410000 */
[----:B------:R-:W-:Y:S02]  /*0660*/  @P0 FADD.FTZ R4, R4, R3 ;  /* 0x0000000304040221 */ /* 0x000fe40000010000 */
.L_x_3424:
[----:B------:R-:W-:Y:S05]  /*0670*/  BSYNC B0 ;  /* 0x0000000000007941 */ /* 0x000fea0003800000 */
.L_x_3422:
[----:B------:R-:W-:Y:S01]  /*0680*/  BSSY B0, `(.L_x_3425) ;  /* 0x000000a000007945 */ /* 0x000fe20003800000 */
[----:B------:R-:W-:Y:S05]  /*0690*/  @P2 BRA `(.L_x_3426) ;  /* 0x0000004000002947 */ /* 0x000fea0003800000 */
[----:B------:R-:W-:Y:S01]  /*06a0*/  MOV R5, RZ ;  /* 0x000000ff00057202 */ /* 0x000fe20000000f00 */
[----:B------:R-:W-:Y:S05]  /*06b0*/  @!P0 BRA `(.L_x_3427) ;  /* 0x0000006000008947 */ /* 0x000fea0003800000 */
[----:B-----5:R-:W-:Y:S01]  /*06c0*/  PRMT R5, RZ, 0x5410, R42 ;  /* 0x00005410ff057816 */ /* 0x020fe2000000002a */
[----:B------:R-:W-:Y:S05]  /*06d0*/  BRA `(.L_x_3427) ;  /* 0x0000004000007947 */ /* 0x000fea0003800000 */
.L_x_3426:
[----:B-----5:R-:W-:Y:S02]  /*06e0*/  PRMT R5, RZ, 0x5410, R46 ;  /* 0x00005410ff057816 */ /* 0x020fe4000000002e */
[----:B------:R-:W-:-:S03]  /*06f0*/  @P0 PRMT R0, RZ, 0x5410, R42 ;  /* 0x00005410ff000816 */ /* 0x000fc6000000002a */
[----:B------:R-:W-:-:S04]  /*0700*/  FMUL.FTZ R5, R5, c[0x0][0x1ec] ;  /* 0x00007b0005057a20 */ /* 0x000fc80000410000 */
[----:B------:R-:W-:Y:S02]  /*0710*/  @P0 FADD.FTZ R5, R5, R0 ;  /* 0x0000000005050221 */ /* 0x000fe40000010000 */
.L_x_3427:
[----:B------:R-:W-:Y:S05]  /*0720*/  BSYNC B0 ;  /* 0x0000000000007941 */ /* 0x000fea0003800000 */
.L_x_3425:
[----:B------:R-:W-:Y:S01]  /*0730*/  BSSY B0, `(.L_x_3428) ;  /* 0x000000a000007945 */ /* 0x000fe20003800000 */
[----:B------:R-:W-:Y:S05]  /*0740*/  @P2 BRA `(.L_x_3429) ;  /* 0x0000004000002947 */ /* 0x000fea0003800000 */
[----:B------:R-:W-:Y:S01]  /*0750*/  HFMA2.MMA R2, -RZ, RZ, 0, 0 ;  /* 0x00000000ff027435 */ /* 0x000fe200000001ff */
[----:B------:R-:W-:Y:S05]  /*0760*/  @!P0 BRA `(.L_x_3430) ;  /* 0x0000006000008947 */ /* 0x000fea0003800000 */
[----:B-----5:R-:W-:Y:S01]  /*0770*/  PRMT R2, RZ, 0x7610, R42 ;  /* 0x00007610ff027816 */ /* 0x020fe2000000002a */
[----:B------:R-:W-:Y:S05]  /*0780*/  BRA `(.L_x_3430) ;  /* 0x0000004000007947 */ /* 0x000fea0003800000 */
.L_x_3429:
[----:B-----5:R-:W-:Y:S02]  /*0790*/  PRMT R2, RZ, 0x7610, R46 ;  /* 0x00007610ff027816 */ /* 0x020fe4000000002e */
[----:B------:R-:W-:-:S03]  /*07a0*/  @P0 PRMT R3, RZ, 0x7610, R42 ;  /* 0x00007610ff030816 */ /* 0x000fc6000000002a */
[----:B------:R-:W-:-:S04]  /*07b0*/  FMUL.FTZ R2, R2, c[0x0][0x1ec] ;  /* 0x00007b0002027a20 */ /* 0x000fc80000410000 */
[----:B------:R-:W-:Y:S02]  /*07c0*/  @P0 FADD.FTZ R2, R2, R3 ;  /* 0x0000000302020221 */ /* 0x000fe40000010000 */
.L_x_3430:
[----:B------:R-:W-:Y:S05]  /*07d0*/  BSYNC B0 ;  /* 0x0000000000007941 */ /* 0x000fea0003800000 */
.L_x_3428:
[----:B------:R-:W-:Y:S01]  /*07e0*/  BSSY B0, `(.L_x_3431) ;  /* 0x000000a000007945 */ /* 0x000fe20003800000 */
[----:B------:R-:W-:Y:S05]  /*07f0*/  @P2 BRA `(.L_x_3432) ;  /* 0x0000004000002947 */ /* 0x000fea0003800000 */
[----:B------:R-:W-:Y:S01]  /*0800*/  MOV R3, RZ ;  /* 0x000000ff00037202 */ /* 0x000fe20000000f00 */
[----:B------:R-:W-:Y:S05]  /*0810*/  @!P0 BRA `(.L_x_3433) ;  /* 0x0000006000008947 */ /* 0x000fea0003800000 */
[----:B-----5:R-:W-:Y:S01]  /*0820*/  PRMT R3, RZ, 0x5410, R43 ;  /* 0x00005410ff037816 */ /* 0x020fe2000000002b */
[----:B------:R-:W-:Y:S05]  /*0830*/  BRA `(.L_x_3433) ;  /* 0x0000004000007947 */ /* 0x000fea0003800000 */
.L_x_3432:
[----:B-----5:R-:W-:Y:S02]  /*0840*/  PRMT R3, RZ, 0x5410, R47 ;  /* 0x00005410ff037816 */ /* 0x020fe4000000002f */
[----:B------:R-:W-:-:S03]  /*0850*/  @P0 PRMT R0, RZ, 0x5410, R43 ;  /* 0x00005410ff000816 */ /* 0x000fc6000000002b */
[----:B------:R-:W-:-:S04]  /*0860*/  FMUL.FTZ R3, R3, c[0x0][0x1ec] ;  /* 0x00007b0003037a20 */ /* 0x000fc80000410000 */
[----:B------:R-:W-:Y:S02]  /*0870*/  @P0 FADD.FTZ R3, R3, R0 ;  /* 0x0000000003030221 */ /* 0x000fe40000010000 */
.L_x_3433:
[----:B------:R-:W-:Y:S05]  /*0880*/  BSYNC B0 ;  /* 0x0000000000007941 */ /* 0x000fea0003800000 */
.L_x_3431:
[----:B------:R-:W-:Y:S01]  /*0890*/  BSSY B0, `(.L_x_3434) ;  /* 0x000000a000007945 */ /* 0x000fe20003800000 */
[----:B------:R-:W-:Y:S05]  /*08a0*/  @P2 BRA `(.L_x_3435) ;  /* 0x0000004000002947 */ /* 0x000fea0003800000 */
[----:B------:R-:W-:Y:S01]  /*08b0*/  HFMA2.MMA R0, -RZ, RZ, 0, 0 ;  /* 0x00000000ff007435 */ /* 0x000fe200000001ff */
[----:B------:R-:W-:Y:S05]  /*08c0*/  @!P0 BRA `(.L_x_3436) ;  /* 0x0000006000008947 */ /* 0x000fea0003800000 */
[----:B-----5:R-:W-:Y:S01]  /*08d0*/  PRMT R0, RZ, 0x7610, R43 ;  /* 0x00007610ff007816 */ /* 0x020fe2000000002b */
[----:B------:R-:W-:Y:S05]  /*08e0*/  BRA `(.L_x_3436) ;  /* 0x0000004000007947 */ /* 0x000fea0003800000 */
.L_x_3435:
[----:B-----5:R-:W-:Y:S02]  /*08f0*/  PRMT R0, RZ, 0x7610, R47 ;  /* 0x00007610ff007816 */ /* 0x020fe4000000002f */
[----:B------:R-:W-:-:S03]  /*0900*/  @P0 PRMT R49, RZ, 0x7610, R43 ;  /* 0x00007610ff310816 */ /* 0x000fc6000000002b */
[----:B------:R-:W-:-:S04]  /*0910*/  FMUL.FTZ R0, R0, c[0x0][0x1ec] ;  /* 0x00007b0000007a20 */ /* 0x000fc80000410000 */
[----:B------:R-:W-:Y:S02]  /*0920*/  @P0 FADD.FTZ R0, R0, R49 ;  /* 0x0000003100000221 */ /* 0x000fe40000010000 */
.L_x_3436:
[----:B------:R-:W-:Y:S05]  /*0930*/  BSYNC B0 ;  /* 0x0000000000007941 */ /* 0x000fea0003800000 */
.L_x_3434:
[----:B------:R-:W-:Y:S02]  /*0940*/  MOV R66, 0x10 ;  /* 0x0000001000427802 */ /* 0x000fe40000000f00 */
[----:B------:R-:W-:Y:S02]  /*0950*/  @P1 IADD3 R63, R56, 0x20, RZ ;  /* 0x00000020383f1810 */ /* 0x000fe40007ffe0ff */
[----:B------:R-:W-:Y:S01]  /*0960*/  F2FP.BF16.PACK_AB R51, R0, R3 ;  /* 0x000000030033723e */ /* 0x000fe200000010ff */
[CC--:B------:R-:W-:Y:S01]  /*0970*/  IMAD.WIDE.U32 R58, R67.reuse, R66.reuse, c[0x0][0x188] ;  /* 0x00006200433a7625 */ /* 0x0c0fe200078e0042 */
[----:B------:R-:W-:Y:S02]  /*0980*/  IADD3 R67, R67, 0x20, RZ ;  /* 0x0000002043437810 */ /* 0x000fe40007ffe0ff */
[----:B------:R-:W-:Y:S01]  /*0990*/  F2FP.BF16.PACK_AB R50, R2, R5 ;  /* 0x000000050232723e */ /* 0x000fe200000010ff */
[----:B------:R-:W-:Y:S01]  /*09a0*/  @P1 IMAD.WIDE.U32 R62, R63, R66, c[0x0][0x170] ;  /* 0x00005c003f3e1625 */ /* 0x000fe200078e0042 */
[----:B------:R-:W-:-:S02]  /*09b0*/  F2FP.BF16.PACK_AB R49, R4, R7 ;  /* 0x000000070431723e */ /* 0x000fc400000010ff */
[----:B------:R-:W-:Y:S01]  /*09c0*/  F2FP.BF16.PACK_AB R48, R6, R53 ;  /* 0x000000350630723e */ /* 0x000fe200000010ff */
        /* <DEDUP_REMOVED lines=8> */
[----:B-----5:R-:W-:Y:S01]  /*0a50*/  PRMT R65, RZ, 0x5410, R40 ;  /* 0x00005410ff417816 */ /* 0x020fe20000000028 */
[----:B------:R-:W-:Y:S05]  /*0a60*/  BRA `(.L_x_3439) ;  /* 0x0000004000007947 */ /* 0x000fea0003800000 */
.L_x_3438:
[----:B-----5:R-:W-:Y:S02]  /*0a70*/  PRMT R65, RZ, 0x5410, R44 ;  /* 0x00005410ff417816 */ /* 0x020fe4000000002c */
[----:B0-----:R-:W-:-:S03]  /*0a80*/  @P0 PRMT R48, RZ, 0x5410, R40 ;  /* 0x00005410ff300816 */ /* 0x001fc60000000028 */
[----:B------:R-:W-:-:S04]  /*0a90*/  FMUL.FTZ R65, R65, c[0x0][0x1ec] ;  /* 0x00007b0041417a20 */ /* 0x000fc80000410000 */
[----:B------:R-:W-:Y:S02]  /*0aa0*/  @P0 FADD.FTZ R65, R48, R65 ;  /* 0x0000004130410221 */ /* 0x000fe40000010000 */
.L_x_3439:
[----:B------:R-:W-:Y:S05]  /*0ab0*/  BSYNC B0 ;  /* 0x0000000000007941 */ /* 0x000fea0003800000 */
.L_x_3437:
[----:B------:R-:W-:Y:S01]  /*0ac0*/  BSSY B0, `(.L_x_3440) ;  /* 0x000000a000007945 */ /* 0x000fe20003800000 */
[----:B------:R-:W-:Y:S05]  /*0ad0*/  @P2 BRA `(.L_x_3441) ;  /* 0x0000004000002947 */ /* 0x000fea0003800000 */
[----:B0-----:R-:W-:Y:S01]  /*0ae0*/  MOV R62, RZ ;  /* 0x000000ff003e7202 */ /* 0x001fe20000000f00 */
[----:B------:R-:W-:Y:S05]  /*0af0*/  @!P0 BRA `(.L_x_3442) ;  /* 0x0000006000008947 */ /* 0x000fea0003800000 */
[----:B-----5:R-:W-:Y:S01]  /*0b00*/  PRMT R62, RZ, 0x7610, R40 ;  /* 0x00007610ff3e7816 */ /* 0x020fe20000000028 */
[----:B------:R-:W-:Y:S05]  /*0b10*/  BRA `(.L_x_3442) ;  /* 0x0000004000007947 */ /* 0x000fea0003800000 */
.L_x_3441:
[----:B0----5:R-:W-:Y:S02]  /*0b20*/  PRMT R62, RZ, 0x7610, R44 ;  /* 0x00007610ff3e7816 */ /* 0x021fe4000000002c */
[----:B------:R-:W-:-:S03]  /*0b30*/  @P0 PRMT R49, RZ, 0x7610, R40 ;  /* 0x00007610ff310816 */ /* 0x000fc60000000028 */
[----:B------:R-:W-:-:S04]  /*0b40*/  FMUL.FTZ R62, R62, c[0x0][0x1ec] ;  /* 0x00007b003e3e7a20 */ /* 0x000fc80000410000 */
[----:B------:R-:W-:Y:S02]  /*0b50*/  @P0 FADD.FTZ R62, R49, R62 ;  /* 0x0000003e313e0221 */ /* 0x000fe40000010000 */
.L_x_3442:
[----:B------:R-:W-:Y:S05]  /*0b60*/  BSYNC B0 ;  /* 0x0000000000007941 */ /* 0x000fea0003800000 */
.L_x_3440:
[----:B------:R-:W-:Y:S01]  /*0b70*/  BSSY B0, `(.L_x_3443) ;  /* 0x000000a000007945 */ /* 0x000fe20003800000 */
[----:B------:R-:W-:Y:S05]  /*0b80*/  @P2 BRA `(.L_x_3444) ;  /* 0x0000004000002947 */ /* 0x000fea0003800000 */
[----:B------:R-:W-:Y:S01]  /*0b90*/  HFMA2.MMA R63, -RZ, RZ, 0, 0 ;  /* 0x00000000ff3f7435 */ /* 0x000fe200000001ff */
[----:B------:R-:W-:Y:S05]  /*0ba0*/  @!P0 BRA `(.L_x_3445) ;  /* 0x0000006000008947 */ /* 0x000fea0003800000 */
[----:B-----5:R-:W-:Y:S01]  /*0bb0*/  PRMT R63, RZ, 0x5410, R41 ;  /* 0x00005410ff3f7816 */ /* 0x020fe20000000029 */
[----:B------:R-:W-:Y:S05]  /*0bc0*/  BRA `(.L_x_3445) ;  /* 0x0000004000007947 */ /* 0x000fea0003800000 */
.L_x_3444:
[----:B-----5:R-:W-:Y:S02]  /*0bd0*/  PRMT R63, RZ, 0x5410, R45 ;  /* 0x00005410ff3f7816 */ /* 0x020fe4000000002d */
[----:B------:R-:W-:-:S03]  /*0be0*/  @P0 PRMT R48, RZ, 0x5410, R41 ;  /* 0x00005410ff300816 */ /* 0x000fc60000000029 */
[----:B------:R-:W-:-:S04]  /*0bf0*/  FMUL.FTZ R63, R63, c[0x0][0x1ec] ;  /* 0x00007b003f3f7a20 */ /* 0x000fc80000410000 */
[----:B------:R-:W-:Y:S02]  /*0c00*/  @P0 FADD.FTZ R63, R48, R63 ;  /* 0x0000003f303f0221 */ /* 0x000fe40000010000 */
.L_x_3445:
[----:B------:R-:W-:Y:S05]  /*0c10*/  BSYNC B0 ;  /* 0x0000000000007941 */ /* 0x000fea0003800000 */
.L_x_3443:
[----:B------:R-:W-:Y:S01]  /*0c20*/  BSSY B0, `(.L_x_3446) ;  /* 0x000000a000007945 */ /* 0x000fe20003800000 */
[----:B------:R-:W-:Y:S05]  /*0c30*/  @P2 BRA `(.L_x_3447) ;  /* 0x0000004000002947 */ /* 0x000fea0003800000 */
[----:B------:R-:W-:Y:S01]  /*0c40*/  MOV R60, RZ ;  /* 0x000000ff003c7202 */ /* 0x000fe20000000f00 */
[----:B------:R-:W-:Y:S05]  /*0c50*/  @!P0 BRA `(.L_x_3448) ;  /* 0x0000006000008947 */ /* 0x000fea0003800000 */
[----:B-----5:R-:W-:Y:S01]  /*0c60*/  PRMT R60, RZ, 0x7610, R41 ;  /* 0x00007610ff3c7816 */ /* 0x020fe20000000029 */
[----:B------:R-:W-:Y:S05]  /*0c70*/  BRA `(.L_x_3448) ;  /* 0x0000004000007947 */ /* 0x000fea0003800000 */
.L_x_3447:
[----:B-----5:R-:W-:Y:S02]  /*0c80*/  PRMT R60, RZ, 0x7610, R45 ;  /* 0x00007610ff3c7816 */ /* 0x020fe4000000002d */
[----:B------:R-:W-:-:S03]  /*0c90*/  @P0 PRMT R49, RZ, 0x7610, R41 ;  /* 0x00007610ff310816 */ /* 0x000fc60000000029 */
[----:B------:R-:W-:-:S04]  /*0ca0*/  FMUL.FTZ R60, R60, c[0x0][0x1ec] ;  /* 0x00007b003c3c7a20 */ /* 0x000fc80000410000 */
[----:B------:R-:W-:Y:S02]  /*0cb0*/  @P0 FADD.FTZ R60, R49, R60 ;  /* 0x0000003c313c0221 */ /* 0x000fe40000010000 */
.L_x_3448:
[----:B------:R-:W-:Y:S05]  /*0cc0*/  BSYNC B0 ;  /* 0x0000000000007941 */ /* 0x000fea0003800000 */
.L_x_3446:
[----:B------:R-:W-:Y:S01]  /*0cd0*/  BSSY B0, `(.L_x_3449) ;  /* 0x000000a000007945 */ /* 0x000fe20003800000 */
[----:B------:R-:W-:Y:S05]  /*0ce0*/  @P2 BRA `(.L_x_3450) ;  /* 0x0000004000002947 */ /* 0x000fea0003800000 */
[----:B------:R-:W-:Y:S01]  /*0cf0*/  HFMA2.MMA R61, -RZ, RZ, 0, 0 ;  /* 0x00000000ff3d7435 */ /* 0x000fe200000001ff */
[----:B------:R-:W-:Y:S05]  /*0d00*/  @!P0 BRA `(.L_x_3451) ;  /* 0x0000006000008947 */ /* 0x000fea0003800000 */
[----:B-----5:R-:W-:Y:S01]  /*0d10*/  PRMT R61, RZ, 0x5410, R42 ;  /* 0x00005410ff3d7816 */ /* 0x020fe2000000002a */
[----:B------:R-:W-:Y:S05]  /*0d20*/  BRA `(.L_x_3451) ;  /* 0x0000004000007947 */ /* 0x000fea0003800000 */
.L_x_3450:
[----:B-----5:R-:W-:Y:S02]  /*0d30*/  PRMT R61, RZ, 0x5410, R46 ;  /* 0x00005410ff3d7816 */ /* 0x020fe4000000002e */
[----:B------:R-:W-:-:S03]  /*0d40*/  @P0 PRMT R48, RZ, 0x5410, R42 ;  /* 0x00005410ff300816 */ /* 0x000fc6000000002a */
[----:B------:R-:W-:-:S04]  /*0d50*/  FMUL.FTZ R61, R61, c[0x0][0x1ec] ;  /* 0x00007b003d3d7a20 */ /* 0x000fc80000410000 */
[----:B------:R-:W-:Y:S02]  /*0d60*/  @P0 FADD.FTZ R61, R48, R61 ;  /* 0x0000003d303d0221 */ /* 0x000fe40000010000 */
.L_x_3451:
[----:B------:R-:W-:Y:S05]  /*0d70*/  BSYNC B0 ;  /* 0x0000000000007941 */ /* 0x000fea0003800000 */
.L_x_3449:
[----:B------:R-:W-:Y:S01]  /*0d80*/  BSSY B0, `(.L_x_3452) ;  /* 0x000000a000007945 */ /* 0x000fe20003800000 */
[----:B------:R-:W-:Y:S05]  /*0d90*/  @P2 BRA `(.L_x_3453) ;  /* 0x0000004000002947 */ /* 0x000fea0003800000 */
[----:B------:R-:W-:Y:S01]  /*0da0*/  MOV R58, RZ ;  /* 0x000000ff003a7202 */ /* 0x000fe20000000f00 */
[----:B------:R-:W-:Y:S05]  /*0db0*/  @!P0 BRA `(.L_x_3454) ;  /* 0x0000006000008947 */ /* 0x000fea0003800000 */
[----:B-----5:R-:W-:Y:S01]  /*0dc0*/  PRMT R58, RZ, 0x7610, R42 ;  /* 0x00007610ff3a7816 */ /* 0x020fe2000000002a */
[----:B------:R-:W-:Y:S05]  /*0dd0*/  BRA `(.L_x_3454) ;  /* 0x0000004000007947 */ /* 0x000fea0003800000 */
.L_x_3453:
[----:B-----5:R-:W-:Y:S02]  /*0de0*/  PRMT R58, RZ, 0x7610, R46 ;  /* 0x00007610ff3a7816 */ /* 0x020fe4000000002e */
[----:B------:R-:W-:-:S03]  /*0df0*/  @P0 PRMT R49, RZ, 0x7610, R42 ;  /* 0x00007610ff310816 */ /* 0x000fc6000000002a */
[----:B------:R-:W-:-:S04]  /*0e00*/  FMUL.FTZ R58, R58, c[0x0][0x1ec] ;  /* 0x00007b003a3a7a20 */ /* 0x000fc80000410000 */
[----:B------:R-:W-:Y:S02]  /*0e10*/  @P0 FADD.FTZ R58, R49, R58 ;  /* 0x0000003a313a0221 */ /* 0x000fe40000010000 */
.L_x_3454:
[----:B------:R-:W-:Y:S05]  /*0e20*/  BSYNC B0 ;  /* 0x0000000000007941 */ /* 0x000fea0003800000 */
.L_x_3452:
[----:B------:R-:W-:Y:S01]  /*0e30*/  BSSY B0, `(.L_x_3455) ;  /* 0x000000a000007945 */ /* 0x000fe20003800000 */
[----:B------:R-:W-:Y:S05]  /*0e40*/  @P2 BRA `(.L_x_3456) ;  /* 0x0000004000002947 */ /* 0x000fea0003800000 */
[----:B------:R-:W-:Y:S01]  /*0e50*/  HFMA2.MMA R59, -RZ, RZ, 0, 0 ;  /* 0x00000000ff3b7435 */ /* 0x000fe200000001ff */
[----:B------:R-:W-:Y:S05]  /*0e60*/  @!P0 BRA `(.L_x_3457) ;  /* 0x0000006000008947 */ /* 0x000fea0003800000 */
[----:B-----5:R-:W-:Y:S01]  /*0e70*/  PRMT R59, RZ, 0x5410, R43 ;  /* 0x00005410ff3b7816 */ /* 0x020fe2000000002b */
[----:B------:R-:W-:Y:S05]  /*0e80*/  BRA `(.L_x_3457) ;  /* 0x0000004000007947 */ /* 0x000fea0003800000 */
.L_x_3456:
[----:B-----5:R-:W-:Y:S02]  /*0e90*/  PRMT R59, RZ, 0x5410, R47 ;  /* 0x00005410ff3b7816 */ /* 0x020fe4000000002f */
[----:B------:R-:W-:-:S03]  /*0ea0*/  @P0 PRMT R48, RZ, 0x5410, R43 ;  /* 0x00005410ff300816 */ /* 0x000fc6000000002b */
[----:B------:R-:W-:-:S04]  /*0eb0*/  FMUL.FTZ R59, R59, c[0x0][0x1ec] ;  /* 0x00007b003b3b7a20 */ /* 0x000fc80000410000 */
[----:B------:R-:W-:Y:S02]  /*0ec0*/  @P0 FADD.FTZ R59, R48, R59 ;  /* 0x0000003b303b0221 */ /* 0x000fe40000010000 */
.L_x_3457:
[----:B------:R-:W-:Y:S05]  /*0ed0*/  BSYNC B0 ;  /* 0x0000000000007941 */ /* 0x000fea0003800000 */
.L_x_3455:
[----:B------:R-:W-:Y:S01]  /*0ee0*/  BSSY B0, `(.L_x_3458) ;  /* 0x000000a000007945 */ /* 0x000fe20003800000 */
[----:B------:R-:W-:Y:S05]  /*0ef0*/  @P2 BRA `(.L_x_3459) ;  /* 0x0000004000002947 */ /* 0x000fea0003800000 */
[----:B------:R-:W-:Y:S01]  /*0f00*/  MOV R56, RZ ;  /* 0x000000ff00387202 */ /* 0x000fe20000000f00 */
[----:B------:R-:W-:Y:S05]  /*0f10*/  @!P0 BRA `(.L_x_3460) ;  /* 0x0000006000008947 */ /* 0x000fea0003800000 */
[----:B-----5:R-:W-:Y:S01]  /*0f20*/  PRMT R56, RZ, 0x7610, R43 ;  /* 0x00007610ff387816 */ /* 0x020fe2000000002b */
[----:B------:R-:W-:Y:S05]  /*0f30*/  BRA `(.L_x_3460) ;  /* 0x0000004000007947 */ /* 0x000fea0003800000 */
.L_x_3459:
[----:B-----5:R-:W-:Y:S02]  /*0f40*/  PRMT R56, RZ, 0x7610, R47 ;  /* 0x00007610ff387816 */ /* 0x020fe4000000002f */
[----:B------:R-:W-:-:S03]  /*0f50*/  @P0 PRMT R49, RZ, 0x7610, R43 ;  /* 0x00007610ff310816 */ /* 0x000fc6000000002b */
[----:B------:R-:W-:-:S04]  /*0f60*/  FMUL.FTZ R56, R56, c[0x0][0x1ec] ;  /* 0x00007b0038387a20 */ /* 0x000fc80000410000 */
[----:B------:R-:W-:Y:S02]  /*0f70*/  @P0 FADD.FTZ R56, R49, R56 ;  /* 0x0000003831380221 */ /* 0x000fe40000010000 */
.L_x_3460:
[----:B------:R-:W-:Y:S05]  /*0f80*/  BSYNC B0 ;  /* 0x0000000000007941 */ /* 0x000fea0003800000 */
.L_x_3458:
        /* <DEDUP_REMOVED lines=25> */
.L_x_3467:
        /* <DEDUP_REMOVED lines=52> */
.L_x_3468:
[----:B------:R-:W-:Y:S01]  /*1460*/  FMUL.FTZ R49, R50, R50 ;  /* 0x0000003232317220 */ /* 0x000fe20000410000 */
[----:B------:R-:W-:Y:S01]  /*1470*/  ISETP.NE.AND P0, PT, RZ, UR6, PT ;  /* 0x00000006ff007c0c */ /* 0x000fe2000bf05270 */
[----:B-1----:R-:W-:Y:S01]  /*1480*/  FADD.FTZ R51, R51, R64 ;  /* 0x0000004033337221 */ /* 0x002fe20000010000 */
[----:B------:R-:W-:Y:S01]  /*1490*/  MOV R48, c[0x0][0x1e0] ;  /* 0x0000780000307a02 */ /* 0x000fe20000000f00 */
[----:B------:R-:W-:Y:S01]  /*14a0*/  BSSY B0, `(.L_x_3463) ;  /* 0x0000051000007945 */ /* 0x000fe20003800000 */
[----:B------:R-:W-:Y:S02]  /*14b0*/  FSEL R49, R49, RZ, P0 ;  /* 0x000000ff31317208 */ /* 0x000fe40000000000 */
[----:B------:R-:W-:Y:S01]  /*14c0*/  @!P1 LEA R66, P2, R57, c[0x0][0x1a0], 0x2 ;  /* 0x0000680039429a11 */ /* 0x000fe200078410ff */
[----:B------:R-:W-:-:S03]  /*14d0*/  FFMA.FTZ R48, R51, R48, c[0x0][0x228] ;  /* 0x00008a0033307623 */ /* 0x000fc60000010030 */
[C---:B------:R-:W-:Y:S01]  /*14e0*/  @!P1 LEA.HI.X R67, R57.reuse, c[0x0][0x1a4], R52, 0x2, P2 ;  /* 0x0000690039439a11 */ /* 0x040fe200010f1434 */
[----:B------:R-:W-:Y:S01]  /*14f0*/  FADD.FTZ R51, R48, R49 ;  /* 0x0000003130337221 */ /* 0x000fe20000010000 */
[----:B------:R-:W-:-:S03]  /*1500*/  @!P1 LEA R48, P2, R57, c[0x0][0x1a8], 0x2 ;  /* 0x00006a0039309a11 */ /* 0x000fc600078410ff */
[----:B------:R1:W-:Y:S01]  /*1510*/  @!P1 STG.E [R66.64], R50 ;  /* 0x0000003242009986 */ /* 0x0003e2000c101904 */
[----:B------:R-:W-:Y:S01]  /*1520*/  @!P1 LEA.HI.X R49, R57, c[0x0][0x1ac], R52, 0x2, P2 ;  /* 0x00006b0039319a11 */ /* 0x000fe200010f1434 */
[----:B------:R-:W2:Y:S04]  /*1530*/  MUFU.RSQ R51, R51 ;  /* 0x0000003300337308 */ /* 0x000ea80000001400 */
[----:B--2---:R1:W-:Y:S01]  /*1540*/  @!P1 STG.E [R48.64], R51 ;  /* 0x0000003330009986 */ /* 0x0043e2000c101904 */
[----:B------:R-:W-:-:S13]  /*1550*/  ISETP.GE.AND P1, PT, R54, 0x1, PT ;  /* 0x000000013600780c */ /* 0x000fda0003f26270 */
[----:B------:R-:W-:Y:S05]  /*1560*/  @!P1 BRA `(.L_x_3464) ;  /* 0x0000044000009947 */ /* 0x000fea0003800000 */
[----:B-1----:R-:W-:Y:S02]  /*1570*/  FSEL R50, R50, RZ, !P0 ;  /* 0x000000ff32327208 */ /* 0x002fe40004000000 */
[----:B------:R-:W-:-:S03]  /*1580*/  IADD3 R54, R54, -0x1, RZ ;  /* 0xffffffff36367810 */ /* 0x000fc60007ffe0ff */
[C---:B------:R-:W-:Y:S02]  /*1590*/  FADD.FTZ R6, -R50.reuse, R6 ;  /* 0x0000000632067221 */ /* 0x040fe40000010100 */
[C---:B------:R-:W-:Y:S02]  /*15a0*/  FADD.FTZ R48, -R50.reuse, R53 ;  /* 0x0000003532307221 */ /* 0x040fe40000010100 */
[C---:B------:R-:W-:Y:S02]  /*15b0*/  FADD.FTZ R52, -R50.reuse, R7 ;  /* 0x0000000732347221 */ /* 0x040fe40000010100 */
[C---:B------:R-:W-:Y:S02]  /*15c0*/  FADD.FTZ R4, -R50.reuse, R4 ;  /* 0x0000000432047221 */ /* 0x040fe40000010100 */
[C---:B0-----:R-:W-:Y:S02]  /*15d0*/  FADD.FTZ R64, -R50.reuse, R5 ;  /* 0x0000000532407221 */ /* 0x041fe40000010100 */
        /* <DEDUP_REMOVED lines=11> */
[----:B------:R-:W-:Y:S02]  /*1690*/  FMUL.FTZ R6, R51, R6 ;  /* 0x0000000633067220 */ /* 0x000fe40000410000 */
[----:B------:R-:W-:-:S02]  /*16a0*/  IMAD R54, R54, c[0x0][0x168], RZ ;  /* 0x00005a0036367a24 */ /* 0x000fc400078e02ff */
[C---:B------:R-:W-:Y:S02]  /*16b0*/  FMUL.FTZ R7, R51.reuse, R64 ;  /* 0x0000004033077220 */ /* 0x040fe40000410000 */
[C---:B------:R-:W-:Y:S01]  /*16c0*/  FMUL.FTZ R2, R51.reuse, R2 ;  /* 0x0000000233027220 */ /* 0x040fe20000410000 */
[----:B------:R-:W-:Y:S01]  /*16d0*/  SHF.R.S32.HI R65, RZ, 0x1f, R54 ;  /* 0x0000001fff417819 */ /* 0x000fe20000011436 */
[C---:B------:R-:W-:Y:S02]  /*16e0*/  FMUL.FTZ R59, R51.reuse, R59 ;  /* 0x0000003b333b7220 */ /* 0x040fe40000410000 */
[----:B------:R-:W-:Y:S01]  /*16f0*/  FMUL.FTZ R50, R51, R50 ;  /* 0x0000003233327220 */ /* 0x000fe20000410000 */
[----:B------:R-:W-:Y:S01]  /*1700*/  LEA.HI R54, R65, R54, RZ, 0x3 ;  /* 0x0000003641367211 */ /* 0x000fe200078f18ff */
[C---:B------:R-:W-:Y:S02]  /*1710*/  FMUL.FTZ R3, R51.reuse, R48 ;  /* 0x0000003033037220 */ /* 0x040fe40000410000 */
[C---:B------:R-:W-:Y:S01]  /*1720*/  FMUL.FTZ R5, R51.reuse, R52 ;  /* 0x0000003433057220 */ /* 0x040fe20000410000 */
[----:B------:R-:W-:Y:S01]  /*1730*/  LEA.HI.SX32 R54, R54, R55, 0x1d ;  /* 0x0000003736367211 */ /* 0x000fe200078feaff */
[----:B------:R-:W-:-:S02]  /*1740*/  FMUL.FTZ R4, R51, R4 ;  /* 0x0000000433047220 */ /* 0x000fc40000410000 */
[C---:B------:R-:W-:Y:S01]  /*1750*/  FMUL.FTZ R53, R51.reuse, R66 ;  /* 0x0000004233357220 */ /* 0x040fe20000410000 */
[----:B------:R-:W-:Y:S01]  /*1760*/  IADD3 R52, R54, 0x20, RZ ;  /* 0x0000002036347810 */ /* 0x000fe20007ffe0ff */
[C---:B------:R-:W-:Y:S02]  /*1770*/  FMUL.FTZ R0, R51.reuse, R0 ;  /* 0x0000000033007220 */ /* 0x040fe40000410000 */
[C---:B------:R-:W-:Y:S02]  /*1780*/  FMUL.FTZ R49, R51.reuse, R68 ;  /* 0x0000004433317220 */ /* 0x040fe40000410000 */
[C---:B------:R-:W-:Y:S02]  /*1790*/  FMUL.FTZ R62, R51.reuse, R62 ;  /* 0x0000003e333e7220 */ /* 0x040fe40000410000 */
[C---:B------:R-:W-:Y:S02]  /*17a0*/  FMUL.FTZ R63, R51.reuse, R63 ;  /* 0x0000003f333f7220 */ /* 0x040fe40000410000 */
[----:B------:R-:W-:-:S02]  /*17b0*/  FMUL.FTZ R60, R51, R60 ;  /* 0x0000003c333c7220 */ /* 0x000fc40000410000 */
[C---:B------:R-:W-:Y:S02]  /*17c0*/  FMUL.FTZ R61, R51.reuse, R61 ;  /* 0x0000003d333d7220 */ /* 0x040fe40000410000 */
[----:B------:R-:W-:Y:S02]  /*17d0*/  FMUL.FTZ R58, R51, R58 ;  /* 0x0000003a333a7220 */ /* 0x000fe40000410000 */
[----:B------:R-:W-:Y:S02]  /*17e0*/  FFMA.FTZ R48, R25, R6, R9 ;  /* 0x0000000619307223 */ /* 0x000fe40000010009 */
[----:B------:R-:W-:Y:S02]  /*17f0*/  FFMA.FTZ R6, R28, R7, R12 ;  /* 0x000000071c067223 */ /* 0x000fe4000001000c */
[----:B------:R-:W-:Y:S02]  /*1800*/  FFMA.FTZ R51, R29, R2, R13 ;  /* 0x000000021d337223 */ /* 0x000fe4000001000d */
[----:B------:R-:W-:-:S02]  /*1810*/  FFMA.FTZ R59, R38, R59, R22 ;  /* 0x0000003b263b7223 */ /* 0x000fc40000010016 */
[----:B------:R-:W-:Y:S01]  /*1820*/  FFMA.FTZ R50, R39, R50, R23 ;  /* 0x0000003227327223 */ /* 0x000fe20000010017 */
[----:B------:R-:W-:Y:S01]  /*1830*/  F2FP.BF16.PACK_AB R6, R51, R6 ;  /* 0x000000063306723e */ /* 0x000fe200000010ff */
[----:B------:R-:W-:Y:S02]  /*1840*/  FFMA.FTZ R5, R26, R5, R10 ;  /* 0x000000051a057223 */ /* 0x000fe4000001000a */
[----:B------:R-:W-:Y:S01]  /*1850*/  FFMA.FTZ R4, R27, R4, R11 ;  /* 0x000000041b047223 */ /* 0x000fe2000001000b */
[----:B------:R-:W-:Y:S01]  /*1860*/  F2FP.BF16.PACK_AB R51, R50, R59 ;  /* 0x0000003b3233723e */ /* 0x000fe200000010ff */
[----:B------:R-:W-:Y:S01]  /*1870*/  FFMA.FTZ R3, R24, R3, R8 ;  /* 0x0000000318037223 */ /* 0x000fe20000010008 */
[----:B------:R-:W-:Y:S01]  /*1880*/  HFMA2.MMA R59, -RZ, RZ, 0, 9.5367431640625e-07 ;  /* 0x00000010ff3b7435 */ /* 0x000fe200000001ff */
[----:B------:R-:W-:Y:S01]  /*1890*/  FFMA.FTZ R7, R30, R53, R14 ;  /* 0x000000351e077223 */ /* 0x000fe2000001000e */
[----:B------:R-:W-:Y:S01]  /*18a0*/  F2FP.BF16.PACK_AB R5, R4, R5 ;  /* 0x000000050405723e */ /* 0x000fe200000010ff */
        /* <DEDUP_REMOVED lines=11> */
[----:B------:R-:W-:-:S03]  /*1960*/  IMAD.WIDE.U32 R2, R54, R59, c[0x0][0x208] ;  /* 0x0000820036027625 */ /* 0x000fc600078e003b */
[----:B------:R-:W-:Y:S01]  /*1970*/  F2FP.BF16.PACK_AB R49, R60, R49 ;  /* 0x000000313c31723e */ /* 0x000fe200000010ff */
[----:B------:R-:W-:Y:S01]  /*1980*/  IMAD.WIDE.U32 R52, R52, R59, c[0x0][0x208] ;  /* 0x0000820034347625 */ /* 0x000fe200078e003b */
[----:B------:R0:W-:Y:S04]  /*1990*/  STG.E.128 [R2.64], R4 ;  /* 0x0000000402007986 */ /* 0x0001e8000c101d04 */
[----:B------:R0:W-:Y:S02]  /*19a0*/  STG.E.128 [R52.64], R48 ;  /* 0x0000003034007986 */ /* 0x0001e4000c101d04 */
.L_x_3464:
[----:B-1----:R-:W-:Y:S05]  /*19b0*/  BSYNC B0 ;  /* 0x0000000000007941 */ /* 0x002fea0003800000 */
.L_x_3463:
[----:B------:R-:W-:-:S04]  /*19c0*/  MOV R0, c[0x0][0x160] ;  /* 0x0000580000007a02 */ /* 0x000fc80000000f00 */
[----:B------:R-:W-:-:S04]  /*19d0*/  LEA R57, R0, R57, 0x2 ;  /* 0x0000003900397211 */ /* 0x000fc800078e10ff */
[----:B------:R-:W-:-:S13]  /*19e0*/  ISETP.GE.AND P0, PT, R57, c[0x0][0x164], PT ;  /* 0x0000590039007a0c */ /* 0x000fda0003f06270 */
[----:B0----5:R-:W-:Y:S01]  /*19f0*/  @P0 CALL.REL.NOINC `(.L_x_3465) ;  /* 0x0000001000000944 */ /* 0x021fe20003c00000 */
[----:B------:R-:W-:Y:S05]  /*1a00*/  BRA `(.L_x_3466) ;  /* 0xffffe81000007947 */ /* 0x000fea000383ffff */
.L_x_3465:
[----:B------:R-:W-:Y:S05]  /*1a10*/  EXIT ;  /* 0x000000000000794d */ /* 0x000fea0003800000 */
.L_x_3461:
[----:B------:R-:W-:Y:S01]  /*1a20*/  HFMA2.MMA R67, -RZ, RZ, 0, 5.9604644775390625e-08 ;  /* 0x00000001ff437435 */ /* 0x000fe200000001ff */
[----:B------:R-:W-:Y:S02]  /*1a30*/  MOV R64, R50 ;  /* 0x0000003200407202 */ /* 0x000fe40000000f00 */
[----:B------:R-:W-:Y:S02]  /*1a40*/  MOV R66, 0x1f ;  /* 0x0000001f00427802 */ /* 0x000fe40000000f00 */
[----:B------:R-:W-:Y:S02]  /*1a50*/  MOV R51, 0xffffffff ;  /* 0xffffffff00337802 */ /* 0x000fe40000000f00 */
[----:B------:R-:W-:Y:S02]  /*1a60*/  MOV R48, 0x1a80 ;  /* 0x00001a8000307802 */ /* 0x000fe40000000f00 */
[----:B-----5:R-:W-:Y:S05]  /*1a70*/  CALL.REL.NOINC `($__internal_35_$__cuda_sm70_shflsync_bfly_p) ;  /* 0x0000058000007944 */ /* 0x020fea0003c00000 */
[----:B01----:R-:W-:Y:S05]  /*1a80*/  BRA `(.L_x_3467) ;  /* 0xfffff69000007947 */ /* 0x003fea000383ffff */
.L_x_3462:
[----:B------:R-:W-:Y:S01]  /*1a90*/  HFMA2.MMA R67, -RZ, RZ, 0, 1.1920928955078125e-07 ;  /* 0x00000002ff437435 */ /* 0x000fe200000001ff */
[----:B------:R-:W-:Y:S02]  /*1aa0*/  MOV R66, 0x1f ;  /* 0x0000001f00427802 */ /* 0x000fe40000000f00 */
[----:B------:R-:W-:-:S02]  /*1ab0*/  MOV R51, 0xffffffff ;  /* 0xffffffff00337802 */ /* 0x000fc40000000f00 */
[----:B------:R-:W-:Y:S02]  /*1ac0*/  MOV R48, 0x1ae0 ;  /* 0x00001ae000307802 */ /* 0x000fe40000000f00 */
[----:B0----5:R-:W-:Y:S05]  /*1ad0*/  CALL.REL.NOINC `($__internal_35_$__cuda_sm70_shflsync_bfly_p) ;  /* 0x0000052000007944 */ /* 0x021fea0003c00000 */
[----:B0-----:R-:W-:Y:S01]  /*1ae0*/  HFMA2.MMA R67, -RZ, RZ, 0, 2.384185791015625e-07 ;  /* 0x00000004ff437435 */ /* 0x001fe200000001ff */
[----:B-1----:R-:W-:Y:S01]  /*1af0*/  FADD.FTZ R64, R64, R51 ;  /* 0x0000003340407221 */ /* 0x002fe20000010000 */
[----:B------:R-:W-:Y:S02]  /*1b00*/  MOV R66, 0x1f ;  /* 0x0000001f00427802 */ /* 0x000fe40000000f00 */
[----:B------:R-:W-:Y:S02]  /*1b10*/  MOV R51, 0xffffffff ;  /* 0xffffffff00337802 */ /* 0x000fe40000000f00 */
[----:B------:R-:W-:Y:S02]  /*1b20*/  MOV R48, 0x1b40 ;  /* 0x00001b4000307802 */ /* 0x000fe40000000f00 */
[----:B------:R-:W-:Y:S05]  /*1b30*/  CALL.REL.NOINC `($__internal_35_$__cuda_sm70_shflsync_bfly_p) ;  /* 0x000004c000007944 */ /* 0x000fea0003c00000 */
[----:B0-----:R-:W-:Y:S01]  /*1b40*/  HFMA2.MMA R67, -RZ, RZ, 0, 4.76837158203125e-07 ;  /* 0x00000008ff437435 */ /* 0x001fe200000001ff */
[----:B-1----:R-:W-:Y:S01]  /*1b50*/  FADD.FTZ R64, R64, R51 ;  /* 0x0000003340407221 */ /* 0x002fe20000010000 */
[----:B------:R-:W-:Y:S02]  /*1b60*/  MOV R66, 0x1f ;  /* 0x0000001f00427802 */ /* 0x000fe40000000f00 */
[----:B------:R-:W-:-:S02]  /*1b70*/  MOV R51, 0xffffffff ;  /* 0xffffffff00337802 */ /* 0x000fc40000000f00 */
[----:B------:R-:W-:Y:S02]  /*1b80*/  MOV R48, 0x1ba0 ;  /* 0x00001ba000307802 */ /* 0x000fe40000000f00 */
[----:B------:R-:W-:Y:S05]  /*1b90*/  CALL.REL.NOINC `($__internal_35_$__cuda_sm70_shflsync_bfly_p) ;  /* 0x0000046000007944 */ /* 0x000fea0003c00000 */
[----:B0-----:R-:W-:Y:S01]  /*1ba0*/  HFMA2.MMA R67, -RZ, RZ, 0, 9.5367431640625e-07 ;  /* 0x00000010ff437435 */ /* 0x001fe200000001ff */
[----:B-1----:R-:W-:Y:S01]  /*1bb0*/  FADD.FTZ R64, R64, R51 ;  /* 0x0000003340407221 */ /* 0x002fe20000010000 */
[----:B------:R-:W-:Y:S02]  /*1bc0*/  MOV R66, 0x1f ;  /* 0x0000001f00427802 */ /* 0x000fe40000000f00 */
[----:B------:R-:W-:Y:S02]  /*1bd0*/  MOV R51, 0xffffffff ;  /* 0xffffffff00337802 */ /* 0x000fe40000000f00 */
[----:B------:R-:W-:Y:S02]  /*1be0*/  MOV R48, 0x1c00 ;  /* 0x00001c0000307802 */ /* 0x000fe40000000f00 */
[----:B------:R-:W-:Y:S05]  /*1bf0*/  CALL.REL.NOINC `($__internal_35_$__cuda_sm70_shflsync_bfly_p) ;  /* 0x0000040000007944 */ /* 0x000fea0003c00000 */
        /* <DEDUP_REMOVED lines=38> */
[----:B------:R-:W-:Y:S05]  /*1e60*/  CALL.REL.NOINC `($__internal_35_$__cuda_sm70_shflsync_bfly_p) ;  /* 0x0000019000007944 */ /* 0x000fea0003c00000 */
[----:B0-----:R-:W-:Y:S01]  /*1e70*/  HFMA2.MMA R67, -RZ, RZ, 0, 1.1920928955078125e-07 ;  /* 0x00000002ff437435 */ /* 0x001fe200000001ff */
[----:B-1----:R-:W-:Y:S01]  /*1e80*/  FADD.FTZ R64, R64, R51 ;  /* 0x0000003340407221 */ /* 0x002fe20000010000 */
[----:B------:R-:W-:Y:S02]  /*1e90*/  MOV R66, 0x1f ;  /* 0x0000001f00427802 */ /* 0x000fe40000000f00 */
[----:B------:R-:W-:Y:S02]  /*1ea0*/  MOV R51, 0xffffffff ;  /* 0xffffffff00337802 */ /* 0x000fe40000000f00 */
[----:B------:R-:W-:Y:S02]  /*1eb0*/  MOV R48, 0x1ed0 ;  /* 0x00001ed000307802 */ /* 0x000fe40000000f00 */
[----:B------:R-:W-:Y:S05]  /*1ec0*/  CALL.REL.NOINC `($__internal_35_$__cuda_sm70_shflsync_bfly_p) ;  /* 0x0000013000007944 */ /* 0x000fea0003c00000 */
[----:B0-----:R-:W-:Y:S01]  /*1ed0*/  HFMA2.MMA R67, -RZ, RZ, 0, 2.384185791015625e-07 ;  /* 0x00000004ff437435 */ /* 0x001fe200000001ff */
[----:B-1----:R-:W-:Y:S01]  /*1ee0*/  FADD.FTZ R64, R64, R51 ;  /* 0x0000003340407221 */ /* 0x002fe20000010000 */
[----:B------:R-:W-:Y:S02]  /*1ef0*/  MOV R66, 0x1f ;  /* 0x0000001f00427802 */ /* 0x000fe40000000f00 */
[----:B------:R-:W-:-:S02]  /*1f00*/  MOV R51, 0xffffffff ;  /* 0xffffffff00337802 */ /* 0x000fc40000000f00 */
[----:B------:R-:W-:Y:S02]  /*1f10*/  MOV R48, 0x1f30 ;  /* 0x00001f3000307802 */ /* 0x000fe40000000f00 */
[----:B------:R-:W-:Y:S05]  /*1f20*/  CALL.REL.NOINC `($__internal_35_$__cuda_sm70_shflsync_bfly_p) ;  /* 0x000000d000007944 */ /* 0x000fea0003c00000 */
[----:B0-----:R-:W-:Y:S01]  /*1f30*/  HFMA2.MMA R67, -RZ, RZ, 0, 4.76837158203125e-07 ;  /* 0x00000008ff437435 */ /* 0x001fe200000001ff */
[----:B-1----:R-:W-:Y:S01]  /*1f40*/  FADD.FTZ R64, R64, R51 ;  /* 0x0000003340407221 */ /* 0x002fe20000010000 */
[----:B------:R-:W-:Y:S02]  /*1f50*/  MOV R66, 0x1f ;  /* 0x0000001f00427802 */ /* 0x000fe40000000f00 */
[----:B------:R-:W-:Y:S02]  /*1f60*/  MOV R51, 0xffffffff ;  /* 0xffffffff00337802 */ /* 0x000fe40000000f00 */
[----:B------:R-:W-:Y:S02]  /*1f70*/  MOV R48, 0x1f90 ;  /* 0x00001f9000307802 */ /* 0x000fe40000000f00 */
[----:B------:R-:W-:Y:S05]  /*1f80*/  CALL.REL.NOINC `($__internal_35_$__cuda_sm70_shflsync_bfly_p) ;  /* 0x0000007000007944 */ /* 0x000fea0003c00000 */
[----:B0-----:R-:W-:Y:S01]  /*1f90*/  HFMA2.MMA R67, -RZ, RZ, 0, 9.5367431640625e-07 ;  /* 0x00000010ff437435 */ /* 0x001fe200000001ff */
[----:B-1----:R-:W-:Y:S01]  /*1fa0*/  FADD.FTZ R64, R64, R51 ;  /* 0x0000003340407221 */ /* 0x002fe20000010000 */
[----:B------:R-:W-:Y:S02]  /*1fb0*/  MOV R66, 0x1f ;  /* 0x0000001f00427802 */ /* 0x000fe40000000f00 */
[----:B------:R-:W-:-:S02]  /*1fc0*/  MOV R51, 0xffffffff ;  /* 0xffffffff00337802 */ /* 0x000fc40000000f00 */
[----:B------:R-:W-:Y:S02]  /*1fd0*/  MOV R48, 0x1ff0 ;  /* 0x00001ff000307802 */ /* 0x000fe40000000f00 */
[----:B------:R-:W-:Y:S05]  /*1fe0*/  CALL.REL.NOINC `($__internal_35_$__cuda_sm70_shflsync_bfly_p) ;  /* 0x0000001000007944 */ /* 0x000fea0003c00000 */
[----:B01----:R-:W-:Y:S05]  /*1ff0*/  BRA `(.L_x_3468) ;  /* 0xfffff46000007947 */ /* 0x003fea000383ffff */
        .weak           $__internal_35_$__cuda_sm70_shflsync_bfly_p
        .type           $__internal_35_$__cuda_sm70_shflsync_bfly_p,@function
        .size           $__internal_35_$__cuda_sm70_shflsync_bfly_p,(.L_x_15227 - $__internal_35_$__cuda_sm70_shflsync_bfly_p)
$__internal_35_$__cuda_sm70_shflsync_bfly_p:
[----:B------:R-:W-:Y:S01]  /*2000*/  HFMA2.MMA R49, -RZ, RZ, 0, 0 ;  /* 0x00000000ff317435 */ /* 0x000fe200000001ff */
[----:B------:R-:W-:Y:S04]  /*2010*/  WARPSYNC R51 ;  /* 0x0000003300007348 */ /* 0x000fe80003800000 */
[----:B------:R0:W1:Y:S01]  /*2020*/  SHFL.BFLY PT, R51, R64, R67, R66 ;  /* 0x0c00004340337389 */ /* 0x00006200000e0042 */
[----:B------:R-:W-:Y:S05]  /*2030*/  RET.REL.NODEC R48 `(_ZN10layer_norm13ln_fwd_kernelINS_13Kernel_traitsIf13__nv_bfloat16S2_S2_fjLj512ELj1ELj4ELj1ELj16ENS_18Kernel_traits_baseILj512EfS2_S2_S2_fjLj128EEEEELb0ELb0ELb1ELb1EEEvNS_9FwdParamsE) ;  /* 0xffffdfc030007950 */ /* 0x000fea0003c3ffff */
.L_x_3469:
        /* <DEDUP_REMOVED lines=12> */
.L_x_15227:


//--------------------- .text._ZN10layer_norm13ln_fwd_kernelINS_13Kernel_traitsIf13__nv_bfloat16S2_S2_fjLj512ELj1ELj4ELj1ELj16ENS_18Kernel_traits_baseILj512EfS2_S2_S2_fjLj128EEEEELb0ELb1ELb0ELb0EEEvNS_9FwdParamsE --------------------------
	.section	.text._ZN10layer_norm13ln_fwd_kernelINS_13Kernel_traitsIf13__nv_bfloat16S2_S2_fjLj512ELj1ELj4ELj1ELj16ENS_18Kernel_traits_baseILj512EfS2_S2_S2_fjLj128EEEEELb0ELb1ELb0ELb0EEEvNS_9FwdParamsE,"ax",@progbits
	.sectioninfo	@"SHI_REGISTERS=91"
	.align	128
        .global         _ZN10layer_norm13ln_fwd_kernelINS_13Kernel_traitsIf13__nv_bfloat16S2_S2_fjLj512ELj1ELj4ELj1ELj16ENS_18Kernel_traits_baseILj512EfS2_S2_S2_fjLj128EEEEELb0ELb1ELb0ELb0EEEvNS_9FwdParamsE
        .type           _ZN10layer_norm13ln_fwd_kernelINS_13Kernel_traitsIf13__nv_bfloat16S2_S2_fjLj512ELj1ELj4ELj1ELj16ENS_18Kernel_traits_baseILj512EfS2_S2_S2_fjLj128EEEEELb0ELb1ELb0ELb0EEEvNS_9FwdParamsE,@function
        .size           _ZN10layer_norm13ln_fwd_kernelINS_13Kernel_traitsIf13__nv_bfloat16S2_S2_fjLj512ELj1ELj4ELj1ELj16ENS_18Kernel_traits_baseILj512EfS2_S2_S2_fjLj128EEEEELb0ELb1ELb0ELb0EEEvNS_9FwdParamsE,(.L_x_15228 - _ZN10layer_norm13ln_fwd_kernelINS_13Kernel_traitsIf13__nv_bfloat16S2_S2_fjLj512ELj1ELj4ELj1ELj16ENS_18Kernel_traits_baseILj512EfS2_S2_S2_fjLj128EEEEELb0ELb1ELb0ELb0EEEvNS_9FwdParamsE)
        .other          _ZN10layer_norm13ln_fwd_kernelINS_13Kernel_traitsIf13__nv_bfloat16S2_S2_fjLj512ELj1ELj4ELj1ELj16ENS_18Kernel_traits_baseILj512EfS2_S2_S2_fjLj128EEEEELb0ELb1ELb0ELb0EEEvNS_9FwdParamsE,@"STO_CUDA_ENTRY STV_DEFAULT"
_ZN10layer_norm13ln_fwd_kernelINS_13Kernel_traitsIf13__nv_bfloat16S2_S2_fjLj512ELj1ELj4ELj1ELj16ENS_18Kernel_traits_baseILj512EfS2_S2_S2_fjLj128EEEEELb0ELb1ELb0ELb0EEEvNS_9FwdParamsE:
.text._ZN10layer_norm13ln_fwd_kernelINS_13Kernel_traitsIf13__nv_bfloat16S2_S2_fjLj512ELj1ELj4ELj1ELj16ENS_18Kernel_traits_baseILj512EfS2_S2_S2_fjLj128EEEEELb0ELb1ELb0ELb0EEEvNS_9FwdParamsE:
        /* <DEDUP_REMOVED lines=19> */
[C---:B------:R-:W-:Y:S01]  /*0130*/  LEA R8, P5, R3.reuse, c[0x0][0x1c8], 0x5 ;  /* 0x0000720003087a11 */ /* 0x040fe200078a28ff */
[----:B------:R-:W-:Y:S01]  /*0140*/  CS2R R18, SRZ ;  /* 0x0000000000127805 */ /* 0x000fe2000001ff00 */
[----:B------:R-:W-:Y:S01]  /*0150*/  ISETP.NE.AND.EX P0, PT, RZ, c[0x0][0x21c], PT, P0 ;  /* 0x00008700ff007a0c */ /* 0x000fe20003f05300 */
[----:B------:R-:W-:Y:S01]  /*0160*/  CS2R R16, SRZ ;  /* 0x0000000000107805 */ /* 0x000fe2000001ff00 */
[----:B------:R-:W-:Y:S01]  /*0170*/  CS2R R22, SRZ ;  /* 0x0000000000167805 */ /* 0x000fe2000001ff00 */
[----:B------:R-:W-:Y:S01]  /*0180*/  CS2R R20, SRZ ;  /* 0x0000000000147805 */ /* 0x000fe2000001ff00 */
[----:B------:R-:W-:-:S03]  /*0190*/  LEA.HI.X R9, R3, c[0x0][0x1cc], RZ, 0x5, P5 ;  /* 0x0000730003097a11 */ /* 0x000fc600028f2cff */
[C---:B------:R-:W-:Y:S02]  /*01a0*/  IMAD.WIDE.U32 R4, R3.reuse, R4, c[0x0][0x1b0] ;  /* 0x00006c0003047625 */ /* 0x040fe400078e0004 */
[----:B------:R0:W5:Y:S04]  /*01b0*/  LDG.E.128 R32, [R8.64] ;  /* 0x0000000408207981 */ /* 0x000168000c1e1d00 */
[C---:B------:R-:W-:Y:S01]  /*01c0*/  @P0 LEA R6, P4, R3.reuse, c[0x0][0x218], 0x5 ;  /* 0x0000860003060a11 */ /* 0x040fe200078828ff */
[----:B------:R0:W5:Y:S03]  /*01d0*/  LDG.E.128 R24, [R4.64] ;  /* 0x0000000404187981 */ /* 0x000166000c1e1d00 */
[C---:B------:R-:W-:Y:S01]  /*01e0*/  @P0 LEA.HI.X R7, R3.reuse, c[0x0][0x21c], RZ, 0x5, P4 ;  /* 0x0000870003070a11 */ /* 0x040fe200020f2cff */
[----:B------:R0:W5:Y:S04]  /*01f0*/  LDG.E.128 R28, [R4.64+0x10] ;  /* 0x00001004041c7981 */ /* 0x000168000c1e1d00 */
[----:B------:R0:W5:Y:S04]  /*0200*/  @P0 LDG.E.128 R16, [R6.64] ;  /* 0x0000000406100981 */ /* 0x000168000c1e1d00 */
[----:B------:R0:W5:Y:S04]  /*0210*/  @P0 LDG.E.128 R20, [R6.64+0x10] ;  /* 0x0000100406140981 */ /* 0x000168000c1e1d00 */
[----:B------:R0:W5:Y:S01]  /*0220*/  LDG.E.128 R36, [R8.64+0x10] ;  /* 0x0000100408247981 */ /* 0x000162000c1e1d00 */
[----:B------:R-:W-:-:S03]  /*0230*/  LOP3.LUT R3, R3, 0x20, RZ, 0xfc, !PT ;  /* 0x0000002003037812 */ /* 0x000fc600078efcff */
.L_x_3471:
[----:B------:R-:W-:Y:S05]  /*0240*/  BSYNC B0 ;  /* 0x0000000000007941 */ /* 0x000fea0003800000 */
.L_x_3470:
        /* <DEDUP_REMOVED lines=8> */
[C---:B------:R-:W-:Y:S01]  /*02d0*/  LEA R8, P5, R3.reuse, c[0x0][0x1c8], 0x5 ;  /* 0x0000720003087a11 */ /* 0x040fe200078a28ff */
[----:B------:R-:W-:Y:S01]  /*02e0*/  CS2R R44, SRZ ;  /* 0x00000000002c7805 */ /* 0x000fe2000001ff00 */
[----:B------:R-:W-:-:S02]  /*02f0*/  IMAD.WIDE.U32 R4, R3, R4, c[0x0][0x1b0] ;  /* 0x00006c0003047625 */ /* 0x000fc400078e0004 */
[----:B------:R-:W-:-:S03]  /*0300*/  LEA.HI.X R9, R3, c[0x0][0x1cc], RZ, 0x5, P5 ;  /* 0x0000730003097a11 */ /* 0x000fc600028f2cff */
[----:B------:R0:W5:Y:S04]  /*0310*/  LDG.E.128 R48, [R4.64] ;  /* 0x0000000404307981 */ /* 0x000168000c1e1d00 */
[C---:B------:R-:W-:Y:S01]  /*0320*/  @P0 LEA R6, P4, R3.reuse, c[0x0][0x218], 0x5 ;  /* 0x0000860003060a11 */ /* 0x040fe200078828ff */
[----:B------:R0:W5:Y:S03]  /*0330*/  LDG.E.128 R52, [R4.64+0x10] ;  /* 0x0000100404347981 */ /* 0x000166000c1e1d00 */
[----:B------:R-:W-:Y:S01]  /*0340*/  @P0 LEA.HI.X R7, R3, c[0x0][0x21c], RZ, 0x5, P4 ;  /* 0x0000870003070a11 */ /* 0x000fe200020f2cff */
[----:B------:R0:W5:Y:S04]  /*0350*/  LDG.E.128 R56, [R8.64] ;  /* 0x0000000408387981 */ /* 0x000168000c1e1d00 */
[----:B------:R0:W5:Y:S04]  /*0360*/  @P0 LDG.E.128 R40, [R6.64] ;  /* 0x0000000406280981 */ /* 0x000168000c1e1d00 */
[----:B------:R0:W5:Y:S04]  /*0370*/  @P0 LDG.E.128 R44, [R6.64+0x10] ;  /* 0x00001004062c0981 */ /* 0x000168000c1e1d00 */
[----:B------:R0:W5:Y:S02]  /*0380*/  LDG.E.128 R60, [R8.64+0x10] ;  /* 0x00001004083c7981 */ /* 0x000164000c1e1d00 */
.L_x_3473:
[----:B------:R-:W-:Y:S05]  /*0390*/  BSYNC B0 ;  /* 0x0000000000007941 */ /* 0x000fea0003800000 */
.L_x_3472:
[----:B------:R-:W-:Y:S05]  /*03a0*/  @P3 EXIT ;  /* 0x000000000000394d */ /* 0x000fea0003800000 */
[----:B------:R-:W-:Y:S02]  /*03b0*/  ULDC.U8 UR6, c[0x0][0x1f0] ;  /* 0x00007c0000067ab9 */ /* 0x000fe40000000000 */
.L_x_3485:
        /* <DEDUP_REMOVED lines=8> */
[----:B------:R-:W1:Y:S02]  /*0440*/  S2R R78, SR_TID.X ;  /* 0x00000000004e7919 */ /* 0x000e640000002100 */
[----:B------:R-:W-:-:S04]  /*0450*/  SHF.R.S32.HI R66, RZ, 0x1f, R3 ;  /* 0x0000001fff427819 */ /* 0x000fc80000011403 */
[----:B------:R-:W-:Y:S02]  /*0460*/  LEA.HI R3, R66, R3, RZ, 0x3 ;  /* 0x0000000342037211 */ /* 0x000fe400078f18ff */
[----:B-1----:R-:W-:-:S04]  /*0470*/  LOP3.LUT R78, R78, 0x1f, RZ, 0xc0, !PT ;  /* 0x0000001f4e4e7812 */ /* 0x002fc800078ec0ff */
[----:B------:R-:W-:-:S04]  /*0480*/  LEA.HI.SX32 R3, R3, R78, 0x1d ;  /* 0x0000004e03037211 */ /* 0x000fc800078feaff */
[----:B------:R-:W-:Y:S02]  /*0490*/  MOV R80, R3 ;  /* 0x0000000300507202 */ /* 0x000fe40000000f00 */
[----:B--2---:R-:W-:Y:S01]  /*04a0*/  @P0 PRMT R79, RZ, 0x5410, R64 ;  /* 0x00005410ff4f0816 */ /* 0x004fe20000000040 */
[----:B------:R-:W-:Y:S05]  /*04b0*/  @!P1 BRA `(.L_x_3475) ;  /* 0x0000036000009947 */ /* 0x000fea0003800000 */
[----:B------:R-:W-:Y:S02]  /*04c0*/  ISETP.NE.U32.AND P0, PT, RZ, c[0x0][0x180], PT ;  /* 0x00006000ff007a0c */ /* 0x000fe40003f05070 */
[----:B------:R-:W-:Y:S02]  /*04d0*/  MOV R74, 0x10 ;  /* 0x00000010004a7802 */ /* 0x000fe40000000f00 */
[----:B------:R-:W-:-:S03]  /*04e0*/  ISETP.NE.AND.EX P0, PT, RZ, c[0x0][0x184], PT, P0 ;  /* 0x00006100ff007a0c */ /* 0x000fc60003f05300 */
[----:B0-----:R-:W-:-:S06]  /*04f0*/  IMAD.WIDE.U32 R4, R3, R74, c[0x0][0x170] ;  /* 0x00005c0003047625 */ /* 0x001fcc00078e004a */
[----:B------:R-:W2:Y:S04]  /*0500*/  LDG.E.128 R4, [R4.64] ;  /* 0x0000000404047981 */ /* 0x000ea8000c1e1d00 */
[----:B------:R-:W-:-:S05]  /*0510*/  @P0 IMAD.WIDE.U32 R8, R3, R74, c[0x0][0x180] ;  /* 0x0000600003080625 */ /* 0x000fca00078e004a */
[----:B------:R2:W3:Y:S01]  /*0520*/  @P0 LDG.E.128 R12, [R8.64] ;  /* 0x00000004080c0981 */ /* 0x0004e2000c1e1d00 */
[----:B------:R-:W-:Y:S01]  /*0530*/  IMAD.WIDE.U32 R74, R3, R74, c[0x0][0x188] ;  /* 0x00006200034a7625 */ /* 0x000fe200078e004a */
[--C-:B--2---:R-:W-:Y:S02]  /*0540*/  PRMT R8, RZ, 0x5410, R4.reuse ;  /* 0x00005410ff087816 */ /* 0x104fe40000000004 */
[----:B------:R-:W-:Y:S02]  /*0550*/  PRMT R10, RZ, 0x7610, R4 ;  /* 0x00007610ff0a7816 */ /* 0x000fe40000000004 */
[--C-:B------:R-:W-:Y:S01]  /*0560*/  PRMT R4, RZ, 0x5410, R5.reuse ;  /* 0x00005410ff047816 */ /* 0x100fe20000000005 */
[-C--:B------:R-:W-:Y:S01]  /*0570*/  FMUL.FTZ R11, R8, R79.reuse ;  /* 0x0000004f080b7220 */ /* 0x080fe20000410000 */
[----:B------:R-:W-:Y:S02]  /*0580*/  PRMT R64, RZ, 0x7610, R5 ;  /* 0x00007610ff407816 */ /* 0x000fe40000000005 */
[--C-:B------:R-:W-:Y:S01]  /*0590*/  PRMT R8, RZ, 0x5410, R7.reuse ;  /* 0x00005410ff087816 */ /* 0x100fe20000000007 */
[----:B------:R-:W-:Y:S01]  /*05a0*/  FMUL.FTZ R5, R4, R79 ;  /* 0x0000004f04057220 */ /* 0x000fe20000410000 */
[----:B------:R-:W-:Y:S01]  /*05b0*/  PRMT R82, RZ, 0x7610, R7 ;  /* 0x00007610ff527816 */ /* 0x000fe20000000007 */
[----:B-----5:R-:W-:Y:S01]  /*05c0*/  FMUL.FTZ R4, R32, R11 ;  /* 0x0000000b20047220 */ /* 0x020fe20000410000 */
[----:B---3--:R-:W-:Y:S01]  /*05d0*/  @P0 PRMT R7, RZ, 0x5410, R12 ;  /* 0x00005410ff070816 */ /* 0x008fe2000000000c */
[----:B------:R-:W-:Y:S01]  /*05e0*/  FMUL.FTZ R5, R34, R5 ;  /* 0x0000000522057220 */ /* 0x000fe20000410000 */
[--C-:B------:R-:W-:Y:S01]  /*05f0*/  PRMT R66, RZ, 0x5410, R6.reuse ;  /* 0x00005410ff427816 */ /* 0x100fe20000000006 */
[-C--:B------:R-:W-:Y:S01]  /*0600*/  FMUL.FTZ R64, R64, R79.reuse ;  /* 0x0000004f40407220 */ /* 0x080fe20000410000 */
[----:B------:R-:W-:Y:S01]  /*0610*/  PRMT R80, RZ, 0x7610, R6 ;  /* 0x00007610ff507816 */ /* 0x000fe20000000006 */
[----:B------:R-:W-:Y:S01]  /*0620*/  @P0 FADD.FTZ R4, R7, R4 ;  /* 0x0000000407040221 */ /* 0x000fe20000010000 */
[--C-:B------:R-:W-:Y:S01]  /*0630*/  @P0 PRMT R6, RZ, 0x5410, R13.reuse ;  /* 0x00005410ff060816 */ /* 0x100fe2000000000d */
[-C--:B------:R-:W-:Y:S01]  /*0640*/  FMUL.FTZ R7, R66, R79.reuse ;  /* 0x0000004f42077220 */ /* 0x080fe20000410000 */
[----:B------:R-:W-:Y:S01]  /*0650*/  @P0 PRMT R9, RZ, 0x7610, R13 ;  /* 0x00007610ff090816 */ /* 0x000fe2000000000d */
[----:B------:R-:W-:Y:S01]  /*0660*/  FMUL.FTZ R11, R8, R79 ;  /* 0x0000004f080b7220 */ /* 0x000fe20000410000 */
[----:B------:R-:W-:Y:S01]  /*0670*/  @P0 PRMT R66, RZ, 0x7610, R15 ;  /* 0x00007610ff420816 */ /* 0x000fe2000000000f */
[----:B------:R-:W-:Y:S01]  /*0680*/  @P0 FADD.FTZ R5, R6, R5 ;  /* 0x0000000506050221 */ /* 0x000fe20000010000 */
[--C-:B------:R-:W-:Y:S01]  /*0690*/  @P0 PRMT R65, RZ, 0x7610, R14.reuse ;  /* 0x00007610ff410816 */ /* 0x100fe2000000000e */
[----:B------:R-:W-:Y:S01]  /*06a0*/  FMUL.FTZ R6, R35, R64 ;  /* 0x0000004023067220 */ /* 0x000fe20000410000 */
[----:B------:R-:W-:Y:S01]  /*06b0*/  @P0 PRMT R64, RZ, 0x5410, R14 ;  /* 0x00005410ff400816 */ /* 0x000fe2000000000e */
[----:B------:R-:W-:-:S02]  /*06c0*/  FMUL.FTZ R7, R36, R7 ;  /* 0x0000000724077220 */ /* 0x000fc40000410000 */
[----:B------:R-:W-:Y:S01]  /*06d0*/  @P0 FADD.FTZ R6, R9, R6 ;  /* 0x0000000609060221 */ /* 0x000fe20000010000 */
[----:B------:R-:W-:Y:S01]  /*06e0*/  @P0 PRMT R9, RZ, 0x5410, R15 ;  /* 0x00005410ff090816 */ /* 0x000fe2000000000f */
[----:B------:R-:W-:Y:S02]  /*06f0*/  @P0 FADD.FTZ R7, R64, R7 ;  /* 0x0000000740070221 */ /* 0x000fe40000010000 */
[----:B------:R-:W-:Y:S02]  /*0700*/  FMUL.FTZ R64, R10, R79 ;  /* 0x0000004f0a407220 */ /* 0x000fe40000410000 */
[----:B------:R-:W-:Y:S02]  /*0710*/  FMUL.FTZ R8, R38, R11 ;  /* 0x0000000b26087220 */ /* 0x000fe40000410000 */
[-C--:B------:R-:W-:Y:S02]  /*0720*/  FMUL.FTZ R82, R82, R79.reuse ;  /* 0x0000004f52527220 */ /* 0x080fe40000410000 */
[----:B------:R-:W-:-:S02]  /*0730*/  FMUL.FTZ R80, R80, R79 ;  /* 0x0000004f50507220 */ /* 0x000fc40000410000 */
[----:B------:R-:W-:Y:S01]  /*0740*/  FMUL.FTZ R11, R33, R64 ;  /* 0x00000040210b7220 */ /* 0x000fe20000410000 */
[----:B------:R-:W-:Y:S01]  /*0750*/  @P0 PRMT R64, RZ, 0x7610, R12 ;  /* 0x00007610ff400816 */ /* 0x000fe2000000000c */
[----:B------:R-:W-:Y:S02]  /*0760*/  @P0 FADD.FTZ R8, R9, R8 ;  /* 0x0000000809080221 */ /* 0x000fe40000010000 */
[----:B------:R-:W-:Y:S02]  /*0770*/  FMUL.FTZ R9, R39, R82 ;  /* 0x0000005227097220 */ /* 0x000fe40000410000 */
[----:B------:R-:W-:Y:S01]  /*0780*/  FMUL.FTZ R10, R37, R80 ;  /* 0x00000050250a7220 */ /* 0x000fe20000410000 */
[----:B------:R-:W-:Y:S01]  /*0790*/  IADD3 R80, R3, 0x20, RZ ;  /* 0x0000002003507810 */ /* 0x000fe20007ffe0ff */
[----:B------:R-:W-:Y:S02]  /*07a0*/  @P0 FADD.FTZ R9, R66, R9 ;  /* 0x0000000942090221 */ /* 0x000fe40000010000 */
[----:B------:R-:W-:Y:S01]  /*07b0*/  @P0 FADD.FTZ R10, R65, R10 ;  /* 0x0000000a410a0221 */ /* 0x000fe20000010000 */
[----:B------:R-:W-:Y:S01]  /*07c0*/  F2FP.BF16.PACK_AB R65, R6, R5 ;  /* 0x000000050641723e */ /* 0x000fe200000010ff */
[----:B------:R-:W-:Y:S01]  /*07d0*/  @P0 FADD.FTZ R11, R64, R11 ;  /* 0x0000000b400b0221 */ /* 0x000fe20000010000 */
[----:B------:R-:W-:-:S02]  /*07e0*/  F2FP.BF16.PACK_AB R67, R9, R8 ;  /* 0x000000080943723e */ /* 0x000fc400000010ff */
[----:B------:R-:W-:Y:S02]  /*07f0*/  F2FP.BF16.PACK_AB R66, R10, R7 ;  /* 0x000000070a42723e */ /* 0x000fe400000010ff */
[----:B------:R-:W-:-:S05]  /*0800*/  F2FP.BF16.PACK_AB R64, R11, R4 ;  /* 0x000000040b40723e */ /* 0x000fca00000010ff */
[----:B------:R0:W-:Y:S02]  /*0810*/  STG.E.128 [R74.64], R64 ;  /* 0x000000404a007986 */ /* 0x0001e4000c101d04 */
.L_x_3475:
[----:B------:R-:W-:Y:S05]  /*0820*/  BSYNC B0 ;  /* 0x0000000000007941 */ /* 0x000fea0003800000 */
.L_x_3474:
        /* <DEDUP_REMOVED lines=9> */
[----:B------:R2:W3:Y:S02]  /*08c0*/  @P0 LDG.E.128 R12, [R68.64] ;  /* 0x00000004440c0981 */ /* 0x0004e4000c1e1d00 */
[--C-:B--2---:R-:W-:Y:S02]  /*08d0*/  PRMT R68, RZ, 0x5410, R64.reuse ;  /* 0x00005410ff447816 */ /* 0x104fe40000000040 */
[----:B------:R-:W-:Y:S02]  /*08e0*/  PRMT R64, RZ, 0x7610, R64 ;  /* 0x00007610ff407816 */ /* 0x000fe40000000040 */
[--C-:B------:R-:W-:Y:S02]  /*08f0*/  PRMT R70, RZ, 0x5410, R65.reuse ;  /* 0x00005410ff467816 */ /* 0x100fe40000000041 */
[----:B------:R-:W-:Y:S01]  /*0900*/  PRMT R72, RZ, 0x7610, R65 ;  /* 0x00007610ff487816 */ /* 0x000fe20000000041 */
[-C--:B------:R-:W-:Y:S01]  /*0910*/  FMUL.FTZ R65, R68, R79.reuse ;  /* 0x0000004f44417220 */ /* 0x080fe20000410000 */
[--C-:B------:R-:W-:Y:S01]  /*0920*/  PRMT R76, RZ, 0x5410, R67.reuse ;  /* 0x00005410ff4c7816 */ /* 0x100fe20000000043 */
[----:B------:R-:W-:Y:S01]  /*0930*/  FMUL.FTZ R64, R64, R79 ;  /* 0x0000004f40407220 */ /* 0x000fe20000410000 */
[----:B------:R-:W-:Y:S01]  /*0940*/  PRMT R82, RZ, 0x7610, R67 ;  /* 0x00007610ff527816 */ /* 0x000fe20000000043 */
[----:B-----5:R-:W-:Y:S01]  /*0950*/  FMUL.FTZ R68, R56, R65 ;  /* 0x0000004138447220 */ /* 0x020fe20000410000 */
[--C-:B---3--:R-:W-:Y:S01]  /*0960*/  @P0 PRMT R65, RZ, 0x5410, R12.reuse ;  /* 0x00005410ff410816 */ /* 0x108fe2000000000c */
[----:B------:R-:W-:Y:S01]  /*0970*/  FMUL.FTZ R69, R57, R64 ;  /* 0x0000004039457220 */ /* 0x000fe20000410000 */
[----:B------:R-:W-:Y:S01]  /*0980*/  @P0 PRMT R64, RZ, 0x7610, R12 ;  /* 0x00007610ff400816 */ /* 0x000fe2000000000c */
[-C--:B------:R-:W-:Y:S01]  /*0990*/  FMUL.FTZ R67, R70, R79.reuse ;  /* 0x0000004f46437220 */ /* 0x080fe20000410000 */
[--C-:B------:R-:W-:Y:S01]  /*09a0*/  PRMT R74, RZ, 0x5410, R66.reuse ;  /* 0x00005410ff4a7816 */ /* 0x100fe20000000042 */
[----:B------:R-:W-:Y:S01]  /*09b0*/  FMUL.FTZ R72, R72, R79 ;  /* 0x0000004f48487220 */ /* 0x000fe20000410000 */
[----:B------:R-:W-:Y:S01]  /*09c0*/  PRMT R66, RZ, 0x7610, R66 ;  /* 0x00007610ff427816 */ /* 0x000fe20000000042 */
[----:B------:R-:W-:Y:S01]  /*09d0*/  @P0 FADD.FTZ R68, R65, R68 ;  /* 0x0000004441440221 */ /* 0x000fe20000010000 */
[----:B------:R-:W-:Y:S01]  /*09e0*/  @P0 PRMT R65, RZ, 0x5410, R13 ;  /* 0x00005410ff410816 */ /* 0x000fe2000000000d */
[----:B------:R-:W-:Y:S01]  /*09f0*/  @P0 FADD.FTZ R69, R64, R69 ;  /* 0x0000004540450221 */ /* 0x000fe20000010000 */
[----:B------:R-:W-:Y:S01]  /*0a00*/  @P0 PRMT R64, RZ, 0x7610, R13 ;  /* 0x00007610ff400816 */ /* 0x000fe2000000000d */
[----:B------:R-:W-:-:S02]  /*0a10*/  FMUL.FTZ R70, R58, R67 ;  /* 0x000000433a467220 */ /* 0x000fc40000410000 */
[----:B------:R-:W-:Y:S02]  /*0a20*/  FMUL.FTZ R71, R59, R72 ;  /* 0x000000483b477220 */ /* 0x000fe40000410000 */
[-C--:B------:R-:W-:Y:S01]  /*0a30*/  FMUL.FTZ R73, R74, R79.reuse ;  /* 0x0000004f4a497220 */ /* 0x080fe20000410000 */
[----:B------:R-:W-:Y:S01]  /*0a40*/  LEA R74, P3, R80, c[0x0][0x188], 0x4 ;  /* 0x00006200504a7a11 */ /* 0x000fe200078620ff */
[----:B------:R-:W-:Y:S02]  /*0a50*/  FMUL.FTZ R66, R66, R79 ;  /* 0x0000004f42427220 */ /* 0x000fe40000410000 */
[----:B------:R-:W-:Y:S01]  /*0a60*/  @P0 FADD.FTZ R70, R65, R70 ;  /* 0x0000004641460221 */ /* 0x000fe20000010000 */
[--C-:B------:R-:W-:Y:S01]  /*0a70*/  @P0 PRMT R65, RZ, 0x5410, R14.reuse ;  /* 0x00005410ff410816 */ /* 0x100fe2000000000e */
[----:B------:R-:W-:Y:S01]  /*0a80*/  @P0 FADD.FTZ R71, R64, R71 ;  /* 0x0000004740470221 */ /* 0x000fe20000010000 */
[----:B------:R-:W-:Y:S01]  /*0a90*/  @P0 PRMT R64, RZ, 0x7610, R14 ;  /* 0x00007610ff400816 */ /* 0x000fe2000000000e */
[----:B------:R-:W-:-:S02]  /*0aa0*/  FMUL.FTZ R72, R60, R73 ;  /* 0x000000493c487220 */ /* 0x000fc40000410000 */
[----:B------:R-:W-:Y:S02]  /*0ab0*/  FMUL.FTZ R73, R61, R66 ;  /* 0x000000423d497220 */ /* 0x000fe40000410000 */
[-C--:B------:R-:W-:Y:S02]  /*0ac0*/  FMUL.FTZ R75, R76, R79.reuse ;  /* 0x0000004f4c4b7220 */ /* 0x080fe40000410000 */
[----:B------:R-:W-:Y:S02]  /*0ad0*/  FMUL.FTZ R82, R82, R79 ;  /* 0x0000004f52527220 */ /* 0x000fe40000410000 */
[----:B------:R-:W-:Y:S01]  /*0ae0*/  @P0 FADD.FTZ R72, R65, R72 ;  /* 0x0000004841480221 */ /* 0x000fe20000010000 */
[----:B------:R-:W-:Y:S01]  /*0af0*/  @P0 PRMT R65, RZ, 0x5410, R15 ;  /* 0x00005410ff410816 */ /* 0x000fe2000000000f */
[----:B------:R-:W-:Y:S01]  /*0b00*/  @P0 FADD.FTZ R73, R64, R73 ;  /* 0x0000004940490221 */ /* 0x000fe20000010000 */
[----:B------:R-:W-:Y:S01]  /*0b10*/  @P0 PRMT R64, RZ, 0x7610, R15 ;  /* 0x00007610ff400816 */ /* 0x000fe2000000000f */
[----:B------:R-:W-:Y:S01]  /*0b20*/  FMUL.FTZ R76, R62, R75 ;  /* 0x0000004b3e4c7220 */ /* 0x000fe20000410000 */
[----:B------:R-:W-:Y:S01]  /*0b30*/  LEA.HI.X R75, R80, c[0x0][0x18c], RZ, 0x4, P3 ;  /* 0x00006300504b7a11 */ /* 0x000fe200018f24ff */
        /* <DEDUP_REMOVED lines=8> */
.L_x_3477:
[----:B------:R-:W-:Y:S05]  /*0bc0*/  BSYNC B0 ;  /* 0x0000000000007941 */ /* 0x000fea0003800000 */
.L_x_3476:
        /* <DEDUP_REMOVED lines=21> */
.L_x_3486:
        /* <DEDUP_REMOVED lines=53> */
.L_x_3487:
        /* <DEDUP_REMOVED lines=27> */
[C---:B------:R-:W-:Y:S01]  /*1220*/  FMUL.FTZ R67, R79.reuse, R74 ;  /* 0x0000004a4f437220 */ /* 0x040fe20000410000 */
[----:B------:R-:W-:Y:S01]  /*1230*/  HFMA2.MMA R74, -RZ, RZ, 0, 9.5367431640625e-07 ;  /* 0x00000010ff4a7435 */ /* 0x000fe200000001ff */
[C---:B------:R-:W-:Y:S02]  /*1240*/  FMUL.FTZ R75, R79.reuse, R82 ;  /* 0x000000524f4b7220 */ /* 0x040fe40000410000 */
[C---:B------:R-:W-:Y:S02]  /*1250*/  FMUL.FTZ R80, R79.reuse, R80 ;  /* 0x000000504f507220 */ /* 0x040fe40000410000 */
[C---:B------:R-:W-:Y:S02]  /*1260*/  FMUL.FTZ R84, R79.reuse, R84 ;  /* 0x000000544f547220 */ /* 0x040fe40000410000 */
[----:B------:R-:W-:-:S02]  /*1270*/  FMUL.FTZ R81, R79, R86 ;  /* 0x000000564f517220 */ /* 0x000fc40000410000 */
[----:B------:R-:W-:Y:S02]  /*1280*/  FMUL.FTZ R88, R79, R88 ;  /* 0x000000584f587220 */ /* 0x000fe40000410000 */
[----:B-----5:R-:W-:Y:S02]  /*1290*/  FFMA.FTZ R64, R24, R65, R16 ;  /* 0x0000004118407223 */ /* 0x020fe40000010010 */
[----:B------:R-:W-:Y:S02]  /*12a0*/  FFMA.FTZ R65, R25, R66, R17 ;  /* 0x0000004219417223 */ /* 0x000fe40000010011 */
[----:B------:R-:W-:Y:S02]  /*12b0*/  FFMA.FTZ R66, R28, R75, R20 ;  /* 0x0000004b1c427223 */ /* 0x000fe40000010014 */
[----:B------:R-:W-:Y:S01]  /*12c0*/  FFMA.FTZ R67, R26, R67, R18 ;  /* 0x000000431a437223 */ /* 0x000fe20000010012 */
[----:B------:R-:W-:Y:S01]  /*12d0*/  F2FP.BF16.PACK_AB R64, R65, R64 ;  /* 0x000000404140723e */ /* 0x000fe200000010ff */
[----:B------:R-:W-:-:S02]  /*12e0*/  FFMA.FTZ R80, R27, R80, R19 ;  /* 0x000000501b507223 */ /* 0x000fc40000010013 */
[----:B------:R-:W-:Y:S02]  /*12f0*/  FFMA.FTZ R75, R29, R84, R21 ;  /* 0x000000541d4b7223 */ /* 0x000fe40000010015 */
[----:B------:R-:W-:Y:S01]  /*1300*/  FFMA.FTZ R81, R30, R81, R22 ;  /* 0x000000511e517223 */ /* 0x000fe20000010016 */
[----:B------:R-:W-:Y:S01]  /*1310*/  F2FP.BF16.PACK_AB R65, R80, R67 ;  /* 0x000000435041723e */ /* 0x000fe200000010ff */
[----:B------:R-:W-:Y:S01]  /*1320*/  FFMA.FTZ R88, R31, R88, R23 ;  /* 0x000000581f587223 */ /* 0x000fe20000010017 */
[----:B------:R-:W-:Y:S01]  /*1330*/  F2FP.BF16.PACK_AB R66, R75, R66 ;  /* 0x000000424b42723e */ /* 0x000fe200000010ff */
[C---:B------:R-:W-:Y:S01]  /*1340*/  IMAD.WIDE.U32 R74, R3.reuse, R74, c[0x0][0x208] ;  /* 0x00008200034a7625 */ /* 0x040fe200078e004a */
[----:B------:R-:W-:Y:S02]  /*1350*/  IADD3 R3, R3, 0x20, RZ ;  /* 0x0000002003037810 */ /* 0x000fe40007ffe0ff */
[----:B------:R-:W-:-:S05]  /*1360*/  F2FP.BF16.PACK_AB R67, R88, R81 ;  /* 0x000000515843723e */ /* 0x000fca00000010ff */
[----:B------:R0:W-:Y:S02]  /*1370*/  STG.E.128 [R74.64], R64 ;  /* 0x000000404a007986 */ /* 0x0001e4000c101d04 */
.L_x_3481:
[----:B------:R-:W-:Y:S05]  /*1380*/  BSYNC B0 ;  /* 0x0000000000007941 */ /* 0x000fea0003800000 */
.L_x_3480:
        /* <DEDUP_REMOVED lines=19> */
[----:B-----5:R-:W-:Y:S02]  /*14c0*/  FFMA.FTZ R64, R48, R65, R40 ;  /* 0x0000004130407223 */ /* 0x020fe40000010028 */
        /* <DEDUP_REMOVED lines=8> */
[----:B------:R-:W-:-:S02]  /*1550*/  FFMA.FTZ R80, R51, R80, R43 ;  /* 0x0000005033507223 */ /* 0x000fc4000001002b */
[----:B------:R-:W-:Y:S01]  /*1560*/  IMAD.WIDE.U32 R74, R3, R82, c[0x0][0x208] ;  /* 0x00008200034a7625 */ /* 0x000fe200078e0052 */
[----:B------:R-:W-:Y:S02]  /*1570*/  F2FP.BF16.PACK_AB R67, R78, R67 ;  /* 0x000000434e43723e */ /* 0x000fe400000010ff */
[----:B------:R-:W-:-:S05]  /*1580*/  F2FP.BF16.PACK_AB R65, R80, R65 ;  /* 0x000000415041723e */ /* 0x000fca00000010ff */
[----:B------:R0:W-:Y:S02]  /*1590*/  STG.E.128 [R74.64], R64 ;  /* 0x000000404a007986 */ /* 0x0001e4000c101d04 */
.L_x_3483:
[----:B------:R-:W-:Y:S05]  /*15a0*/  BSYNC B0 ;  /* 0x0000000000007941 */ /* 0x000fea0003800000 */
.L_x_3482:
[----:B------:R-:W-:-:S10]  /*15b0*/  HFMA2.MMA R3, -RZ, RZ, 0, 2.384185791015625e-07 ;  /* 0x00000004ff037435 */ /* 0x000fd400000001ff */
[----:B------:R-:W-:-:S05]  /*15c0*/  IMAD R0, R3, c[0x0][0x160], R0 ;  /* 0x0000580003007a24 */ /* 0x000fca00078e0200 */
[----:B------:R-:W-:-:S13]  /*15d0*/  ISETP.GE.AND P0, PT, R0, c[0x0][0x164], PT ;  /* 0x0000590000007a0c */ /* 0x000fda0003f06270 */
[----:B01---5:R-:W-:Y:S01]  /*15e0*/  @P0 CALL.REL.NOINC `(.L_x_3484) ;  /* 0x0000001000000944 */ /* 0x023fe20003c00000 */
[----:B------:R-:W-:Y:S05]  /*15f0*/  BRA `(.L_x_3485) ;  /* 0xffffedc000007947 */ /* 0x000fea000383ffff */
.L_x_3484:
[----:B------:R-:W-:Y:S05]  /*1600*/  EXIT ;  /* 0x000000000000794d */ /* 0x000fea0003800000 */
.L_x_3478:
[----:B------:R-:W-:Y:S01]  /*1610*/  HFMA2.MMA R81, -RZ, RZ, 0, 5.9604644775390625e-08 ;  /* 0x00000001ff517435 */ /* 0x000fe200000001ff */
[----:B------:R-:W-:Y:S02]  /*1620*/  MOV R66, R67 ;  /* 0x0000004300427202 */ /* 0x000fe40000000f00 */
[----:B------:R-:W-:Y:S02]  /*1630*/  MOV R74, 0x1f ;  /* 0x0000001f004a7802 */ /* 0x000fe40000000f00 */
[----:B------:R-:W-:Y:S02]  /*1640*/  MOV R83, 0xffffffff ;  /* 0xffffffff00537802 */ /* 0x000fe40000000f00 */
[----:B------:R-:W-:Y:S02]  /*1650*/  MOV R64, 0x1670 ;  /* 0x0000167000407802 */ /* 0x000fe40000000f00 */
[----:B-----5:R-:W-:Y:S05]  /*1660*/  CALL.REL.NOINC `($__internal_36_$__cuda_sm70_shflsync_bfly_p) ;  /* 0x000005c000007944 */ /* 0x020fea0003c00000 */
[----:B-1----:R-:W-:Y:S01]  /*1670*/  MOV R64, R74 ;  /* 0x0000004a00407202 */ /* 0x002fe20000000f00 */
[----:B0-----:R-:W-:Y:S05]  /*1680*/  BRA `(.L_x_3486) ;  /* 0xfffff69000007947 */ /* 0x001fea000383ffff */
.L_x_3479:
[----:B------:R-:W-:Y:S01]  /*1690*/  HFMA2.MMA R81, -RZ, RZ, 0, 1.1920928955078125e-07 ;  /* 0x00000002ff517435 */ /* 0x000fe200000001ff */
[----:B------:R-:W-:Y:S02]  /*16a0*/  MOV R66, R79 ;  /* 0x0000004f00427202 */ /* 0x000fe40000000f00 */
[----:B------:R-:W-:-:S02]  /*16b0*/  MOV R74, 0x1f ;  /* 0x0000001f004a7802 */ /* 0x000fc40000000f00 */
[----:B------:R-:W-:Y:S02]  /*16c0*/  MOV R83, 0xffffffff ;  /* 0xffffffff00537802 */ /* 0x000fe40000000f00 */
[----:B------:R-:W-:Y:S02]  /*16d0*/  MOV R64, 0x16f0 ;  /* 0x000016f000407802 */ /* 0x000fe40000000f00 */
[----:B0----5:R-:W-:Y:S05]  /*16e0*/  CALL.REL.NOINC `($__internal_36_$__cuda_sm70_shflsync_bfly_p) ;  /* 0x0000054000007944 */ /* 0x021fea0003c00000 */
[----:B0-----:R-:W-:Y:S01]  /*16f0*/  HFMA2.MMA R81, -RZ, RZ, 0, 2.384185791015625e-07 ;  /* 0x00000004ff517435 */ /* 0x001fe200000001ff */
[----:B-1----:R-:W-:Y:S01]  /*1700*/  FADD.FTZ R66, R79, R74 ;  /* 0x0000004a4f427221 */ /* 0x002fe20000010000 */
[----:B------:R-:W-:Y:S02]  /*1710*/  MOV R74, 0x1f ;  /* 0x0000001f004a7802 */ /* 0x000fe40000000f00 */
[----:B------:R-:W-:Y:S02]  /*1720*/  MOV R83, 0xffffffff ;  /* 0xffffffff00537802 */ /* 0x000fe40000000f00 */
[----:B------:R-:W-:Y:S02]  /*1730*/  MOV R64, 0x1750 ;  /* 0x0000175000407802 */ /* 0x000fe40000000f00 */
[----:B------:R-:W-:Y:S05]  /*1740*/  CALL.REL.NOINC `($__internal_36_$__cuda_sm70_shflsync_bfly_p) ;  /* 0x000004e000007944 */ /* 0x000fea0003c00000 */
[----:B0-----:R-:W-:Y:S01]  /*1750*/  HFMA2.MMA R81, -RZ, RZ, 0, 4.76837158203125e-07 ;  /* 0x00000008ff517435 */ /* 0x001fe200000001ff */
[----:B-1----:R-:W-:Y:S01]  /*1760*/  FADD.FTZ R66, R66, R74 ;  /* 0x0000004a42427221 */ /* 0x002fe20000010000 */
[----:B------:R-:W-:-:S02]  /*1770*/  MOV R74, 0x1f ;  /* 0x0000001f004a7802 */ /* 0x000fc40000000f00 */
[----:B------:R-:W-:Y:S02]  /*1780*/  MOV R83, 0xffffffff ;  /* 0xffffffff00537802 */ /* 0x000fe40000000f00 */
[----:B------:R-:W-:Y:S02]  /*1790*/  MOV R64, 0x17b0 ;  /* 0x000017b000407802 */ /* 0x000fe40000000f00 */
[----:B------:R-:W-:Y:S05]  /*17a0*/  CALL.REL.NOINC `($__internal_36_$__cuda_sm70_shflsync_bfly_p) ;  /* 0x0000048000007944 */ /* 0x000fea0003c00000 */
[----:B0-----:R-:W-:Y:S01]  /*17b0*/  HFMA2.MMA R81, -RZ, RZ, 0, 9.5367431640625e-07 ;  /* 0x00000010ff517435 */ /* 0x001fe200000001ff */
[----:B-1----:R-:W-:Y:S01]  /*17c0*/  FADD.FTZ R66, R66, R74 ;  /* 0x0000004a42427221 */ /* 0x002fe20000010000 */
[----:B------:R-:W-:Y:S02]  /*17d0*/  MOV R74, 0x1f ;  /* 0x0000001f004a7802 */ /* 0x000fe40000000f00 */
[----:B------:R-:W-:Y:S02]  /*17e0*/  MOV R83, 0xffffffff ;  /* 0xffffffff00537802 */ /* 0x000fe40000000f00 */
[----:B------:R-:W-:Y:S02]  /*17f0*/  MOV R64, 0x1810 ;  /* 0x0000181000407802 */ /* 0x000fe40000000f00 */
[----:B------:R-:W-:Y:S05]  /*1800*/  CALL.REL.NOINC `($__internal_36_$__cuda_sm70_shflsync_bfly_p) ;  /* 0x0000042000007944 */ /* 0x000fea0003c00000 */
        /* <DEDUP_REMOVED lines=39> */
[----:B------:R-:W-:Y:S05]  /*1a80*/  CALL.REL.NOINC `($__internal_36_$__cuda_sm70_shflsync_bfly_p) ;  /* 0x000001a000007944 */ /* 0x000fea0003c00000 */
[----:B0-----:R-:W-:Y:S01]  /*1a90*/  HFMA2.MMA R81, -RZ, RZ, 0, 1.1920928955078125e-07 ;  /* 0x00000002ff517435 */ /* 0x001fe200000001ff */
[----:B-1----:R-:W-:Y:S01]  /*1aa0*/  FADD.FTZ R66, R66, R74 ;  /* 0x0000004a42427221 */ /* 0x002fe20000010000 */
[----:B------:R-:W-:Y:S02]  /*1ab0*/  MOV R74, 0x1f ;  /* 0x0000001f004a7802 */ /* 0x000fe40000000f00 */
[----:B------:R-:W-:Y:S02]  /*1ac0*/  MOV R83, 0xffffffff ;  /* 0xffffffff00537802 */ /* 0x000fe40000000f00 */
[----:B------:R-:W-:Y:S02]  /*1ad0*/  MOV R64, 0x1af0 ;  /* 0x00001af000407802 */ /* 0x000fe40000000f00 */
[----:B------:R-:W-:Y:S05]  /*1ae0*/  CALL.REL.NOINC `($__internal_36_$__cuda_sm70_shflsync_bfly_p) ;  /* 0x0000014000007944 */ /* 0x000fea0003c00000 */
[----:B0-----:R-:W-:Y:S01]  /*1af0*/  HFMA2.MMA R81, -RZ, RZ, 0, 2.384185791015625e-07 ;  /* 0x00000004ff517435 */ /* 0x001fe200000001ff */
[----:B-1----:R-:W-:Y:S01]  /*1b00*/  FADD.FTZ R66, R66, R74 ;  /* 0x0000004a42427221 */ /* 0x002fe20000010000 */
[----:B------:R-:W-:Y:S02]  /*1b10*/  MOV R74, 0x1f ;  /* 0x0000001f004a7802 */ /* 0x000fe40000000f00 */
[----:B------:R-:W-:-:S02]  /*1b20*/  MOV R83, 0xffffffff ;  /* 0xffffffff00537802 */ /* 0x000fc40000000f00 */
[----:B------:R-:W-:Y:S02]  /*1b30*/  MOV R64, 0x1b50 ;  /* 0x00001b5000407802 */ /* 0x000fe40000000f00 */
[----:B------:R-:W-:Y:S05]  /*1b40*/  CALL.REL.NOINC `($__internal_36_$__cuda_sm70_shflsync_bfly_p) ;  /* 0x000000e000007944 */ /* 0x000fea0003c00000 */
[----:B0-----:R-:W-:Y:S01]  /*1b50*/  HFMA2.MMA R81, -RZ, RZ, 0, 4.76837158203125e-07 ;  /* 0x00000008ff517435 */ /* 0x001fe200000001ff */
[----:B-1----:R-:W-:Y:S01]  /*1b60*/  FADD.FTZ R66, R66, R74 ;  /* 0x0000004a42427221 */ /* 0x002fe20000010000 */
[----:B------:R-:W-:Y:S02]  /*1b70*/  MOV R74, 0x1f ;  /* 0x0000001f004a7802 */ /* 0x000fe40000000f00 */
[----:B------:R-:W-:Y:S02]  /*1b80*/  MOV R83, 0xffffffff ;  /* 0xffffffff00537802 */ /* 0x000fe40000000f00 */
[----:B------:R-:W-:Y:S02]  /*1b90*/  MOV R64, 0x1bb0 ;  /* 0x00001bb000407802 */ /* 0x000fe40000000f00 */
[----:B------:R-:W-:Y:S05]  /*1ba0*/  CALL.REL.NOINC `($__internal_36_$__cuda_sm70_shflsync_bfly_p) ;  /* 0x0000008000007944 */ /* 0x000fea0003c00000 */
[----:B-1----:R-:W-:Y:S01]  /*1bb0*/  FADD.FTZ R79, R66, R74 ;  /* 0x0000004a424f7221 */ /* 0x002fe20000010000 */
[----:B0-----:R-:W-:Y:S01]  /*1bc0*/  HFMA2.MMA R81, -RZ, RZ, 0, 9.5367431640625e-07 ;  /* 0x00000010ff517435 */ /* 0x001fe200000001ff */
[----:B------:R-:W-:Y:S02]  /*1bd0*/  MOV R74, 0x1f ;  /* 0x0000001f004a7802 */ /* 0x000fe40000000f00 */
[----:B------:R-:W-:-:S02]  /*1be0*/  MOV R83, 0xffffffff ;  /* 0xffffffff00537802 */ /* 0x000fc40000000f00 */
[----:B------:R-:W-:Y:S02]  /*1bf0*/  MOV R66, R79 ;  /* 0x0000004f00427202 */ /* 0x000fe40000000f00 */
[----:B------:R-:W-:Y:S02]  /*1c00*/  MOV R64, 0x1c20 ;  /* 0x00001c2000407802 */ /* 0x000fe40000000f00 */
[----:B------:R-:W-:Y:S05]  /*1c10*/  CALL.REL.NOINC `($__internal_36_$__cuda_sm70_shflsync_bfly_p) ;  /* 0x0000001000007944 */ /* 0x000fea0003c00000 */
[----:B01----:R-:W-:Y:S05]  /*1c20*/  BRA `(.L_x_3487) ;  /* 0xfffff44000007947 */ /* 0x003fea000383ffff */
        .weak           $__internal_36_$__cuda_sm70_shflsync_bfly_p
        .type           $__internal_36_$__cuda_sm70_shflsync_bfly_p,@function
        .size           $__internal_36_$__cuda_sm70_shflsync_bfly_p,(.L_x_15228 - $__internal_36_$__cuda_sm70_shflsync_bfly_p)
$__internal_36_$__cuda_sm70_shflsync_bfly_p:
[----:B------:R-:W-:Y:S01]  /*1c30*/  HFMA2.MMA R65, -RZ, RZ, 0, 0 ;  /* 0x00000000ff417435 */ /* 0x000fe200000001ff */
[----:B------:R-:W-:Y:S04]  /*1c40*/  WARPSYNC R83 ;  /* 0x0000005300007348 */ /* 0x000fe80003800000 */
[----:B------:R0:W1:Y:S01]  /*1c50*/  SHFL.BFLY PT, R74, R66, R81, R74 ;  /* 0x0c000051424a7389 */ /* 0x00006200000e004a */
[----:B------:R-:W-:Y:S05]  /*1c60*/  RET.REL.NODEC R64 `(_ZN10layer_norm13ln_fwd_kernelINS_13Kernel_traitsIf13__nv_bfloat16S2_S2_fjLj512ELj1ELj4ELj1ELj16ENS_18Kernel_traits_baseILj512EfS2_S2_S2_fjLj128EEEEELb0ELb1ELb0ELb0EEEvNS_9FwdParamsE) ;  /* 0xffffe39040007950 */ /* 0x000fea0003c3ffff */
.L_x_3488:
        /* <DEDUP_REMOVED lines=9> */
.L_x_15228:


//--------------------- .text._ZN10layer_norm13ln_fwd_kernelINS_13Kernel_traitsIf13__nv_bfloat16S2_S2_fjLj512ELj1ELj4ELj1ELj16ENS_18Kernel_traits_baseILj512EfS2_S2_S2_fjLj128EEEEELb0ELb1ELb0ELb1EEEvNS_9FwdParamsE --------------------------
	.section	.text._ZN10layer_norm13ln_fwd_kernelINS_13Kernel_traitsIf13__nv_bfloat16S2_S2_fjLj512ELj1ELj4ELj1ELj16ENS_18Kernel_traits_baseILj512EfS2_S2_S2_fjLj128EEEEELb0ELb1ELb0ELb1EEEvNS_9FwdParamsE,"ax",@progbits
	.sectioninfo	@"SHI_REGISTERS=94"
	.align	128
        .global         _ZN10layer_norm13ln_fwd_kernelINS_13Kernel_traitsIf13__nv_bfloat16S2_S2_fjLj512ELj1ELj4ELj1ELj16ENS_18Kernel_traits_baseILj512EfS2_S2_S2_fjLj128EEEEELb0ELb1ELb0ELb1EEEvNS_9FwdParamsE
        .type           _ZN10layer_norm13ln_fwd_kernelINS_13Kernel_traitsIf13__nv_bfloat16S2_S2_fjLj512ELj1ELj4ELj1ELj16ENS_18Kernel_traits_baseILj512EfS2_S2_S2_fjLj128EEEEELb0ELb1ELb0ELb1EEEvNS_9FwdParamsE,@function
        .size           _ZN10layer_norm13ln_fwd_kernelINS_13Kernel_traitsIf13__nv_bfloat16S2_S2_fjLj512ELj1ELj4ELj1ELj16ENS_18Kernel_traits_baseILj512EfS2_S2_S2_fjLj128EEEEELb0ELb1ELb0ELb1EEEvNS_9FwdParamsE,(.L_x_15229 - _ZN10layer_norm13ln_fwd_kernelINS_13Kernel_traitsIf13__nv_bfloat16S2_S2_fjLj512ELj1ELj4ELj1ELj16ENS_18Kernel_traits_baseILj512EfS2_S2_S2_fjLj128EEEEELb0ELb1ELb0ELb1EEEvNS_9FwdParamsE)
        .other          _ZN10layer_norm13ln_fwd_kernelINS_13Kernel_traitsIf13__nv_bfloat16S2_S2_fjLj512ELj1ELj4ELj1ELj16ENS_18Kernel_traits_baseILj512EfS2_S2_S2_fjLj128EEEEELb0ELb1ELb0ELb1EEEvNS_9FwdParamsE,@"STO_CUDA_ENTRY STV_DEFAULT"
_ZN10layer_norm13ln_fwd_kernelINS_13Kernel_traitsIf13__nv_bfloat16S2_S2_fjLj512ELj1ELj4ELj1ELj16ENS_18Kernel_traits_baseILj512EfS2_S2_S2_fjLj128EEEEELb0ELb1ELb0ELb1EEEvNS_9FwdParamsE:
.text._ZN10layer_norm13ln_fwd_kernelINS_13Kernel_traitsIf13__nv_bfloat16S2_S2_fjLj512ELj1ELj4ELj1ELj16ENS_18Kernel_traits_baseILj512EfS2_S2_S2_fjLj128EEEEELb0ELb1ELb0ELb1EEEvNS_9FwdParamsE:
        /* <DEDUP_REMOVED lines=12> */
[----:B------:R-:W-:Y:S01]  /*00c0*/  ULDC.64 UR4, c[0x0][0x118] ;  /* 0x0000460000047ab9 */ /* 0x000fe20000000a00 */
[----:B0-----:R-:W-:-:S02]  /*00d0*/  SHF.L.U32 R0, R3, 0x5, RZ ;  /* 0x0000000503007819 */ /* 0x001fc400000006ff */
[----:B------:R-:W-:Y:S02]  /*00e0*/  SHF.R.U32.HI R2, RZ, 0x5, R3 ;  /* 0x00000005ff027819 */ /* 0x000fe40000011603 */
[----:B------:R-:W-:Y:S02]  /*00f0*/  LOP3.LUT R52, R0, 0x3e0, RZ, 0xc0, !PT ;  /* 0x000003e000347812 */ /* 0x000fe400078ec0ff */
[----:B-1----:R-:W-:Y:S02]  /*0100*/  LEA R2, R5, R2, 0x2 ;  /* 0x0000000205027211 */ /* 0x002fe400078e10ff */
[----:B------:R-:W-:Y:S01]  /*0110*/  IADD3 R20, P3, R52, c[0x0][0x218], RZ ;  /* 0x0000860034147a10 */ /* 0x000fe20007f7e0ff */
[----:B------:R-:W-:Y:S01]  /*0120*/  CS2R R4, SRZ ;  /* 0x0000000000047805 */ /* 0x000fe2000001ff00 */
[----:B------:R-:W-:Y:S02]  /*0130*/  LOP3.LUT R0, R3, 0x1f, RZ, 0xc0, !PT ;  /* 0x0000001f03007812 */ /* 0x000fe400078ec0ff */
[----:B------:R-:W-:-:S02]  /*0140*/  IADD3.X R21, RZ, c[0x0][0x21c], RZ, P3, !PT ;  /* 0x00008700ff157a10 */ /* 0x000fc40001ffe4ff */
[----:B------:R-:W-:Y:S02]  /*0150*/  ISETP.GE.AND P3, PT, R2, c[0x0][0x164], PT ;  /* 0x0000590002007a0c */ /* 0x000fe40003f66270 */
[----:B------:R-:W-:Y:S01]  /*0160*/  LEA R54, P1, R0, c[0x0][0x1c8], 0x5 ;  /* 0x0000720000367a11 */ /* 0x000fe200078228ff */
[----:B------:R0:W5:Y:S01]  /*0170*/  @P0 LDG.E.128 R4, [R20.64] ;  /* 0x0000000414040981 */ /* 0x000162000c1e1d00 */
[----:B------:R-:W-:Y:S02]  /*0180*/  IADD3 R52, P2, R52, c[0x0][0x1b0], RZ ;  /* 0x00006c0034347a10 */ /* 0x000fe40007f5e0ff */
[----:B------:R-:W-:Y:S01]  /*0190*/  IADD3.X R55, RZ, c[0x0][0x1cc], RZ, P1, !PT ;  /* 0x00007300ff377a10 */ /* 0x000fe20000ffe4ff */
[----:B------:R0:W5:Y:S01]  /*01a0*/  @P0 LDG.E.128 R8, [R20.64+0x10] ;  /* 0x0000100414080981 */ /* 0x000162000c1e1d00 */
[----:B------:R-:W-:-:S03]  /*01b0*/  IADD3.X R53, RZ, c[0x0][0x1b4], RZ, P2, !PT ;  /* 0x00006d00ff357a10 */ /* 0x000fc600017fe4ff */
[----:B------:R0:W5:Y:S04]  /*01c0*/  @P0 LDG.E.128 R12, [R20.64+0x400] ;  /* 0x00040004140c0981 */ /* 0x000168000c1e1d00 */
[----:B------:R0:W5:Y:S01]  /*01d0*/  @P0 LDG.E.128 R16, [R20.64+0x410] ;  /* 0x0004100414100981 */ /* 0x000162000c1e1d00 */
[----:B------:R-:W-:Y:S05]  /*01e0*/  @P3 EXIT ;  /* 0x000000000000394d */ /* 0x000fea0003800000 */
[----:B0-----:R0:W5:Y:S04]  /*01f0*/  LDG.E.128 R20, [R52.64] ;  /* 0x0000000434147981 */ /* 0x001168000c1e1d00 */
[----:B------:R0:W5:Y:S04]  /*0200*/  LDG.E.128 R24, [R52.64+0x10] ;  /* 0x0000100434187981 */ /* 0x000168000c1e1d00 */
[----:B------:R0:W5:Y:S04]  /*0210*/  LDG.E.128 R28, [R52.64+0x400] ;  /* 0x00040004341c7981 */ /* 0x000168000c1e1d00 */
[----:B------:R0:W5:Y:S04]  /*0220*/  LDG.E.128 R32, [R52.64+0x410] ;  /* 0x0004100434207981 */ /* 0x000168000c1e1d00 */
[----:B------:R0:W5:Y:S04]  /*0230*/  LDG.E.128 R36, [R54.64] ;  /* 0x0000000436247981 */ /* 0x000168000c1e1d00 */
[----:B------:R0:W5:Y:S04]  /*0240*/  LDG.E.128 R40, [R54.64+0x10] ;  /* 0x0000100436287981 */ /* 0x000168000c1e1d00 */
[----:B------:R0:W5:Y:S04]  /*0250*/  LDG.E.128 R44, [R54.64+0x400] ;  /* 0x00040004362c7981 */ /* 0x000168000c1e1d00 */
[----:B------:R0:W5:Y:S01]  /*0260*/  LDG.E.128 R48, [R54.64+0x410] ;  /* 0x0004100436307981 */ /* 0x000162000c1e1d00 */
[----:B------:R-:W-:-:S03]  /*0270*/  ULDC.U8 UR6, c[0x0][0x1f0] ;  /* 0x00007c0000067ab9 */ /* 0x000fc60000000000 */
.L_x_3492:
        /* <DEDUP_REMOVED lines=16> */
[----:B0-----:R0:W4:Y:S01]  /*0380*/  @P0 LDG.E.128 R52, [R64.64] ;  /* 0x0000000440340981 */ /* 0x001122000c1e1d00 */
[----:B------:R-:W-:Y:S01]  /*0390*/  HFMA2.MMA R72, -RZ, RZ, 1.875, 0 ;  /* 0x3f800000ff487435 */ /* 0x000fe200000001ff */
[----:B------:R-:W-:Y:S02]  /*03a0*/  IADD3 R79, R61, 0x20, RZ ;  /* 0x000000203d4f7810 */ /* 0x000fe40007ffe0ff */
[----:B--2---:R-:W-:-:S03]  /*03b0*/  PRMT R3, RZ, 0x5410, R56 ;  /* 0x00005410ff037816 */ /* 0x004fc60000000038 */
[----:B---3--:R-:W-:Y:S02]  /*03c0*/  @P1 PRMT R72, RZ, 0x5410, R62 ;  /* 0x00005410ff481816 */ /* 0x008fe4000000003e */
[----:B0-----:R-:W-:-:S03]  /*03d0*/  PRMT R65, RZ, 0x5410, R57 ;  /* 0x00005410ff417816 */ /* 0x001fc60000000039 */
[-C--:B------:R-:W-:Y:S01]  /*03e0*/  FMUL.FTZ R3, R3, R72.reuse ;  /* 0x0000004803037220 */ /* 0x080fe20000410000 */
[----:B------:R-:W-:Y:S02]  /*03f0*/  PRMT R63, RZ, 0x7610, R56 ;  /* 0x00007610ff3f7816 */ /* 0x000fe40000000038 */
[----:B----4-:R-:W-:Y:S01]  /*0400*/  @P0 PRMT R56, RZ, 0x5410, R52 ;  /* 0x00005410ff380816 */ /* 0x010fe20000000034 */
[----:B-----5:R-:W-:Y:S02]  /*0410*/  FMUL.FTZ R71, R36, R3 ;  /* 0x0000000324477220 */ /* 0x020fe40000410000 */
[-C--:B------:R-:W-:Y:S01]  /*0420*/  FMUL.FTZ R65, R65, R72.reuse ;  /* 0x0000004841417220 */ /* 0x080fe20000410000 */
[----:B------:R-:W-:Y:S01]  /*0430*/  PRMT R67, RZ, 0x5410, R58 ;  /* 0x00005410ff437816 */ /* 0x000fe2000000003a */
[----:B------:R-:W-:Y:S02]  /*0440*/  FMUL.FTZ R70, R63, R72 ;  /* 0x000000483f467220 */ /* 0x000fe40000410000 */
[----:B------:R-:W-:Y:S01]  /*0450*/  @P0 FADD.FTZ R71, R71, R56 ;  /* 0x0000003847470221 */ /* 0x000fe20000010000 */
[----:B------:R-:W-:Y:S01]  /*0460*/  @P0 PRMT R56, RZ, 0x5410, R53 ;  /* 0x00005410ff380816 */ /* 0x000fe20000000035 */
[----:B------:R-:W-:Y:S01]  /*0470*/  FMUL.FTZ R69, R38, R65 ;  /* 0x0000004126457220 */ /* 0x000fe20000410000 */
[----:B------:R-:W-:Y:S01]  /*0480*/  PRMT R73, RZ, 0x7610, R58 ;  /* 0x00007610ff497816 */ /* 0x000fe2000000003a */
[----:B------:R-:W-:Y:S01]  /*0490*/  FMUL.FTZ R70, R37, R70 ;  /* 0x0000004625467220 */ /* 0x000fe20000410000 */
[----:B------:R-:W-:Y:S01]  /*04a0*/  @P0 PRMT R3, RZ, 0x7610, R52 ;  /* 0x00007610ff030816 */ /* 0x000fe20000000034 */
[----:B------:R-:W-:Y:S01]  /*04b0*/  FMUL.FTZ R67, R67, R72 ;  /* 0x0000004843437220 */ /* 0x000fe20000410000 */
[----:B------:R-:W-:Y:S01]  /*04c0*/  PRMT R75, RZ, 0x5410, R59 ;  /* 0x00005410ff4b7816 */ /* 0x000fe2000000003b */
[----:B------:R-:W-:-:S02]  /*04d0*/  @P0 FADD.FTZ R69, R69, R56 ;  /* 0x0000003845450221 */ /* 0x000fc40000010000 */
[----:B------:R-:W-:Y:S01]  /*04e0*/  @P0 FADD.FTZ R70, R70, R3 ;  /* 0x0000000346460221 */ /* 0x000fe20000010000 */
[--C-:B------:R-:W-:Y:S01]  /*04f0*/  @P0 PRMT R3, RZ, 0x5410, R54.reuse ;  /* 0x00005410ff030816 */ /* 0x100fe20000000036 */
[-C--:B------:R-:W-:Y:S01]  /*0500*/  FMUL.FTZ R56, R73, R72.reuse ;  /* 0x0000004849387220 */ /* 0x080fe20000410000 */
[----:B------:R-:W-:Y:S01]  /*0510*/  PRMT R57, RZ, 0x7610, R57 ;  /* 0x00007610ff397816 */ /* 0x000fe20000000039 */
[----:B------:R-:W-:Y:S01]  /*0520*/  FMUL.FTZ R68, R40, R67 ;  /* 0x0000004328447220 */ /* 0x000fe20000410000 */
[----:B------:R-:W-:Y:S01]  /*0530*/  PRMT R59, RZ, 0x7610, R59 ;  /* 0x00007610ff3b7816 */ /* 0x000fe2000000003b */
[----:B------:R-:W-:Y:S02]  /*0540*/  FMUL.FTZ R75, R75, R72 ;  /* 0x000000484b4b7220 */ /* 0x000fe40000410000 */
[----:B------:R-:W-:Y:S01]  /*0550*/  FMUL.FTZ R67, R41, R56 ;  /* 0x0000003829437220 */ /* 0x000fe20000410000 */
[----:B------:R-:W-:Y:S01]  /*0560*/  @P0 PRMT R56, RZ, 0x7610, R54 ;  /* 0x00007610ff380816 */ /* 0x000fe20000000036 */
[----:B------:R-:W-:Y:S01]  /*0570*/  @P0 FADD.FTZ R68, R68, R3 ;  /* 0x0000000344440221 */ /* 0x000fe20000010000 */
[----:B------:R-:W-:Y:S01]  /*0580*/  @P0 PRMT R3, RZ, 0x5410, R55 ;  /* 0x00005410ff030816 */ /* 0x000fe20000000037 */
[----:B------:R-:W-:-:S02]  /*0590*/  FMUL.FTZ R58, R59, R72 ;  /* 0x000000483b3a7220 */ /* 0x000fc40000410000 */
[----:B------:R-:W-:Y:S02]  /*05a0*/  FMUL.FTZ R66, R42, R75 ;  /* 0x0000004b2a427220 */ /* 0x000fe40000410000 */
[----:B------:R-:W-:Y:S01]  /*05b0*/  FMUL.FTZ R64, R57, R72 ;  /* 0x0000004839407220 */ /* 0x000fe20000410000 */
[----:B------:R-:W-:Y:S01]  /*05c0*/  @P0 PRMT R57, RZ, 0x7610, R53 ;  /* 0x00007610ff390816 */ /* 0x000fe20000000035 */
[----:B------:R-:W-:Y:S01]  /*05d0*/  @P0 FADD.FTZ R67, R67, R56 ;  /* 0x0000003843430221 */ /* 0x000fe20000010000 */
[----:B------:R-:W-:Y:S01]  /*05e0*/  @P0 PRMT R56, RZ, 0x7610, R55 ;  /* 0x00007610ff380816 */ /* 0x000fe20000000037 */
[----:B------:R-:W-:Y:S01]  /*05f0*/  @P0 FADD.FTZ R66, R66, R3 ;  /* 0x0000000342420221 */ /* 0x000fe20000010000 */
[----:B------:R-:W-:Y:S01]  /*0600*/  SHF.L.U32 R3, R61, 0x4, RZ ;  /* 0x000000043d037819 */ /* 0x000fe200000006ff */
[----:B------:R-:W-:Y:S02]  /*0610*/  FMUL.FTZ R65, R43, R58 ;  /* 0x0000003a2b417220 */ /* 0x000fe40000410000 */
[----:B------:R-:W-:Y:S01]  /*0620*/  FMUL.FTZ R64, R39, R64 ;  /* 0x0000004027407220 */ /* 0x000fe20000410000 */
[----:B------:R-:W-:Y:S01]  /*0630*/  SHF.R.U32.HI R75, RZ, 0x1c, R61 ;  /* 0x0000001cff4b7819 */ /* 0x000fe2000001163d */
        /* <DEDUP_REMOVED lines=8> */
[----:B------:R-:W-:-:S05]  /*06c0*/  F2FP.BF16.PACK_AB R56, R70, R71 ;  /* 0x000000474638723e */ /* 0x000fca00000010ff */
[----:B------:R0:W-:Y:S04]  /*06d0*/  STG.E.128 [R76.64], R56 ;  /* 0x000000384c007986 */ /* 0x0001e8000c101d04 */
[----:B------:R-:W0:Y:S01]  /*06e0*/  LDG.E.128 R60, [R60.64] ;  /* 0x000000043c3c7981 */ /* 0x000e22000c1e1d00 */
[----:B------:R-:W-:-:S04]  /*06f0*/  @P0 LEA R80, P1, R79, c[0x0][0x180], 0x4 ;  /* 0x000060004f500a11 */ /* 0x000fc800078220ff */
[----:B------:R-:W-:-:S05]  /*0700*/  @P0 LEA.HI.X R81, R79, c[0x0][0x184], RZ, 0x4, P1 ;  /* 0x000061004f510a11 */ /* 0x000fca00008f24ff */
[----:B------:R1:W2:Y:S01]  /*0710*/  @P0 LDG.E.128 R52, [R80.64] ;  /* 0x0000000450340981 */ /* 0x0002a2000c1e1d00 */
[--C-:B0-----:R-:W-:Y:S02]  /*0720*/  PRMT R57, RZ, 0x5410, R60.reuse ;  /* 0x00005410ff397816 */ /* 0x101fe4000000003c */
[----:B------:R-:W-:-:S03]  /*0730*/  PRMT R59, RZ, 0x7610, R60 ;  /* 0x00007610ff3b7816 */ /* 0x000fc6000000003c */
[-C--:B------:R-:W-:Y:S01]  /*0740*/  FMUL.FTZ R57, R57, R72.reuse ;  /* 0x0000004839397220 */ /* 0x080fe20000410000 */
[----:B------:R-:W-:Y:S01]  /*0750*/  PRMT R83, RZ, 0x5410, R63 ;  /* 0x00005410ff537816 */ /* 0x000fe2000000003f */
[-C--:B------:R-:W-:Y:S02]  /*0760*/  FMUL.FTZ R58, R59, R72.reuse ;  /* 0x000000483b3a7220 */ /* 0x080fe40000410000 */
[----:B-1----:R-:W-:Y:S01]  /*0770*/  FMUL.FTZ R80, R44, R57 ;  /* 0x000000392c507220 */ /* 0x002fe20000410000 */
[--C-:B------:R-:W-:Y:S01]  /*0780*/  PRMT R77, RZ, 0x5410, R62.reuse ;  /* 0x00005410ff4d7816 */ /* 0x100fe2000000003e */
[----:B------:R-:W-:Y:S01]  /*0790*/  FADD.FTZ R57, RZ, R71 ;  /* 0x00000047ff397221 */ /* 0x000fe20000010000 */
[----:B------:R-:W-:Y:S01]  /*07a0*/  PRMT R81, RZ, 0x7610, R62 ;  /* 0x00007610ff517816 */ /* 0x000fe2000000003e */
[----:B------:R-:W-:Y:S02]  /*07b0*/  FMUL.FTZ R59, R83, R72 ;  /* 0x00000048533b7220 */ /* 0x000fe40000410000 */
[----:B------:R-:W-:-:S02]  /*07c0*/  FMUL.FTZ R83, R45, R58 ;  /* 0x0000003a2d537220 */ /* 0x000fc40000410000 */
[----:B------:R-:W-:Y:S02]  /*07d0*/  FADD.FTZ R58, R57, R70 ;  /* 0x00000046393a7221 */ /* 0x000fe40000010000 */
[-C--:B------:R-:W-:Y:S02]  /*07e0*/  FMUL.FTZ R77, R77, R72.reuse ;  /* 0x000000484d4d7220 */ /* 0x080fe40000410000 */
[----:B------:R-:W-:Y:S02]  /*07f0*/  FMUL.FTZ R60, R81, R72 ;  /* 0x00000048513c7220 */ /* 0x000fe40000410000 */
[----:B------:R-:W-:Y:S01]  /*0800*/  FADD.FTZ R57, R58, R69 ;  /* 0x000000453a397221 */ /* 0x000fe20000010000 */
[----:B--2---:R-:W-:Y:S01]  /*0810*/  @P0 PRMT R58, RZ, 0x7610, R54 ;  /* 0x00007610ff3a0816 */ /* 0x004fe20000000036 */
[----:B------:R-:W-:Y:S01]  /*0820*/  FMUL.FTZ R74, R48, R77 ;  /* 0x0000004d304a7220 */ /* 0x000fe20000410000 */
[--C-:B------:R-:W-:Y:S01]  /*0830*/  PRMT R73, RZ, 0x5410, R61.reuse ;  /* 0x00005410ff497816 */ /* 0x100fe2000000003d */
[----:B------:R-:W-:Y:S01]  /*0840*/  FMUL.FTZ R77, R49, R60 ;  /* 0x0000003c314d7220 */ /* 0x000fe20000410000 */
[----:B------:R-:W-:Y:S01]  /*0850*/  PRMT R61, RZ, 0x7610, R61 ;  /* 0x00007610ff3d7816 */ /* 0x000fe2000000003d */
[----:B------:R-:W-:Y:S01]  /*0860*/  FADD.FTZ R57, R57, R64 ;  /* 0x0000004039397221 */ /* 0x000fe20000010000 */
[----:B------:R-:W-:Y:S01]  /*0870*/  PRMT R63, RZ, 0x7610, R63 ;  /* 0x00007610ff3f7816 */ /* 0x000fe2000000003f */
[----:B------:R-:W-:-:S02]  /*0880*/  @P0 FADD.FTZ R77, R58, R77 ;  /* 0x0000004d3a4d0221 */ /* 0x000fc40000010000 */
[----:B------:R-:W-:Y:S02]  /*0890*/  FADD.FTZ R58, R57, R68 ;  /* 0x00000044393a7221 */ /* 0x000fe40000010000 */
[-C--:B------:R-:W-:Y:S02]  /*08a0*/  FMUL.FTZ R73, R73, R72.reuse ;  /* 0x0000004849497220 */ /* 0x080fe40000410000 */
[-C--:B------:R-:W-:Y:S01]  /*08b0*/  FMUL.FTZ R56, R61, R72.reuse ;  /* 0x000000483d387220 */ /* 0x080fe20000410000 */
[--C-:B------:R-:W-:Y:S01]  /*08c0*/  @P0 PRMT R61, RZ, 0x5410, R52.reuse ;  /* 0x00005410ff3d0816 */ /* 0x100fe20000000034 */
[----:B------:R-:W-:Y:S02]  /*08d0*/  FMUL.FTZ R72, R63, R72 ;  /* 0x000000483f487220 */ /* 0x000fe40000410000 */
[----:B------:R-:W-:Y:S01]  /*08e0*/  FADD.FTZ R57, R58, R67 ;  /* 0x000000433a397221 */ /* 0x000fe20000010000 */
[----:B------:R-:W-:Y:S01]  /*08f0*/  @P0 PRMT R58, RZ, 0x7610, R55 ;  /* 0x00007610ff3a0816 */ /* 0x000fe20000000037 */
[----:B------:R-:W-:Y:S01]  /*0900*/  FMUL.FTZ R63, R51, R72 ;  /* 0x00000048333f7220 */ /* 0x000fe20000410000 */
[----:B------:R-:W-:Y:S01]  /*0910*/  @P0 PRMT R62, RZ, 0x7610, R52 ;  /* 0x00007610ff3e0816 */ /* 0x000fe20000000034 */
[----:B------:R-:W-:Y:S01]  /*0920*/  @P0 FADD.FTZ R80, R61, R80 ;  /* 0x000000503d500221 */ /* 0x000fe20000010000 */
[----:B------:R-:W-:Y:S01]  /*0930*/  @P0 PRMT R61, RZ, 0x5410, R53 ;  /* 0x00005410ff3d0816 */ /* 0x000fe20000000035 */
[----:B------:R-:W-:-:S02]  /*0940*/  FMUL.FTZ R76, R46, R73 ;  /* 0x000000492e4c7220 */ /* 0x000fc40000410000 */
[----:B------:R-:W-:Y:S02]  /*0950*/  @P0 FADD.FTZ R63, R58, R63 ;  /* 0x0000003f3a3f0221 */ /* 0x000fe40000010000 */
[----:B------:R-:W-:Y:S02]  /*0960*/  FADD.FTZ R58, R57, R66 ;  /* 0x00000042393a7221 */ /* 0x000fe40000010000 */
[----:B------:R-:W-:Y:S02]  /*0970*/  @P0 FADD.FTZ R83, R62, R83 ;  /* 0x000000533e530221 */ /* 0x000fe40000010000 */
[----:B------:R-:W-:Y:S01]  /*0980*/  FMUL.FTZ R81, R47, R56 ;  /* 0x000000382f517220 */ /* 0x000fe20000410000 */
[----:B------:R-:W-:Y:S01]  /*0990*/  @P0 PRMT R56, RZ, 0x7610, R53 ;  /* 0x00007610ff380816 */ /* 0x000fe20000000035 */
[----:B------:R-:W-:Y:S01]  /*09a0*/  @P0 FADD.FTZ R76, R61, R76 ;  /* 0x0000004c3d4c0221 */ /* 0x000fe20000010000 */
[----:B------:R-:W-:Y:S01]  /*09b0*/  @P0 PRMT R61, RZ, 0x5410, R54 ;  /* 0x00005410ff3d0816 */ /* 0x000fe20000000036 */
[----:B------:R-:W-:Y:S01]  /*09c0*/  FMUL.FTZ R62, R50, R59 ;  /* 0x0000003b323e7220 */ /* 0x000fe20000410000 */
[----:B------:R-:W-:Y:S01]  /*09d0*/  @P0 PRMT R59, RZ, 0x5410, R55 ;  /* 0x00005410ff3b0816 */ /* 0x000fe20000000037 */
[----:B------:R-:W-:Y:S01]  /*09e0*/  FADD.FTZ R57, R58, R65 ;  /* 0x000000413a397221 */ /* 0x000fe20000010000 */
[----:B------:R-:W-:Y:S01]  /*09f0*/  SHF.L.U32 R73, R79, 0x4, RZ ;  /* 0x000000044f497819 */ /* 0x000fe200000006ff */
[----:B------:R-:W-:Y:S01]  /*0a00*/  @P0 FADD.FTZ R81, R56, R81 ;  /* 0x0000005138510221 */ /* 0x000fe20000010000 */
[----:B------:R-:W-:Y:S01]  /*0a10*/  SHF.R.U32.HI R72, RZ, 0x1c, R79 ;  /* 0x0000001cff487819 */ /* 0x000fe2000001164f */
[----:B------:R-:W-:Y:S01]  /*0a20*/  @P0 FADD.FTZ R74, R61, R74 ;  /* 0x0000004a3d4a0221 */ /* 0x000fe20000010000 */
[----:B------:R-:W-:Y:S01]  /*0a30*/  IADD3 R60, P1, R73, c[0x0][0x188], RZ ;  /* 0x00006200493c7a10 */ /* 0x000fe20007f3e0ff */
[----:B------:R-:W-:-:S02]  /*0a40*/  @P0 FADD.FTZ R62, R59, R62 ;  /* 0x0000003e3b3e0221 */ /* 0x000fc40000010000 */
[----:B------:R-:W-:Y:S01]  /*0a50*/  FADD.FTZ R56, R57, R80 ;  /* 0x0000005039387221 */ /* 0x000fe20000010000 */
[----:B------:R-:W-:Y:S02]  /*0a60*/  IADD3.X R61, R72, c[0x0][0x18c], RZ, P1, !PT ;  /* 0x00006300483d7a10 */ /* 0x000fe40000ffe4ff */
[----:B------:R-:W-:Y:S01]  /*0a70*/  F2FP.BF16.PACK_AB R59, R63, R62 ;  /* 0x0000003e3f3b723e */ /* 0x000fe200000010ff */
[----:B------:R-:W-:Y:S01]  /*0a80*/  FADD.FTZ R79, R56, R83 ;  /* 0x00000053384f7221 */ /* 0x000fe20000010000 */
[----:B------:R-:W-:Y:S02]  /*0a90*/  F2FP.BF16.PACK_AB R58, R77, R74 ;  /* 0x0000004a4d3a723e */ /* 0x000fe400000010ff */
        /* <DEDUP_REMOVED lines=12> */
.L_x_3493:
        /* <DEDUP_REMOVED lines=52> */
.L_x_3494:
[----:B------:R-:W-:Y:S01]  /*0ea0*/  FMUL.FTZ R56, R59, R59 ;  /* 0x0000003b3b387220 */ /* 0x000fe20000410000 */
[----:B------:R-:W-:Y:S01]  /*0eb0*/  ISETP.NE.AND P0, PT, RZ, UR6, PT ;  /* 0x00000006ff007c0c */ /* 0x000fe2000bf05270 */
[----:B-1----:R-:W-:Y:S01]  /*0ec0*/  FADD.FTZ R79, R79, R58 ;  /* 0x0000003a4f4f7221 */ /* 0x002fe20000010000 */
[----:B------:R-:W-:Y:S02]  /*0ed0*/  MOV R60, c[0x0][0x1e0] ;  /* 0x00007800003c7a02 */ /* 0x000fe40000000f00 */
[----:B------:R-:W-:Y:S02]  /*0ee0*/  FSEL R57, R56, RZ, P0 ;  /* 0x000000ff38397208 */ /* 0x000fe40000000000 */
[----:B0-----:R-:W-:Y:S01]  /*0ef0*/  FSEL R58, R59, RZ, !P0 ;  /* 0x000000ff3b3a7208 */ /* 0x001fe20004000000 */
[----:B------:R-:W-:Y:S01]  /*0f00*/  FFMA.FTZ R56, R79, R60, c[0x0][0x228] ;  /* 0x00008a004f387623 */ /* 0x000fe2000001003c */
[----:B------:R-:W-:-:S03]  /*0f10*/  HFMA2.MMA R79, -RZ, RZ, 0, 2.384185791015625e-07 ;  /* 0x00000004ff4f7435 */ /* 0x000fc600000001ff */
        /* <DEDUP_REMOVED lines=13> */
[----:B-1----:R-:W-:Y:S02]  /*0ff0*/  FMUL.FTZ R56, R78, R65 ;  /* 0x000000414e387220 */ /* 0x002fe40000410000 */
[----:B------:R-:W-:Y:S02]  /*1000*/  FADD.FTZ R57, -R58, R74 ;  /* 0x0000004a3a397221 */ /* 0x000fe40000010100 */
[C---:B------:R-:W-:Y:S02]  /*1010*/  FMUL.FTZ R87, R78.reuse, R87 ;  /* 0x000000574e577220 */ /* 0x040fe40000410000 */
[----:B------:R-:W-:Y:S02]  /*1020*/  FMUL.FTZ R60, R78, R69 ;  /* 0x000000454e3c7220 */ /* 0x000fe40000410000 */
[----:B------:R-:W-:-:S02]  /*1030*/  FFMA.FTZ R59, R26, R91, R10 ;  /* 0x0000005b1a3b7223 */ /* 0x000fc4000001000a */
[C---:B------:R-:W-:Y:S02]  /*1040*/  FADD.FTZ R61, -R58.reuse, R80 ;  /* 0x000000503a3d7221 */ /* 0x040fe40000010100 */
[C---:B------:R-:W-:Y:S02]  /*1050*/  FADD.FTZ R83, -R58.reuse, R83 ;  /* 0x000000533a537221 */ /* 0x040fe40000010100 */
[C---:B------:R-:W-:Y:S02]  /*1060*/  FADD.FTZ R65, -R58.reuse, R76 ;  /* 0x0000004c3a417221 */ /* 0x040fe40000010100 */
[C---:B------:R-:W-:Y:S02]  /*1070*/  FADD.FTZ R81, -R58.reuse, R81 ;  /* 0x000000513a517221 */ /* 0x040fe40000010100 */
[C---:B------:R-:W-:Y:S02]  /*1080*/  FADD.FTZ R77, -R58.reuse, R77 ;  /* 0x0000004d3a4d7221 */ /* 0x040fe40000010100 */
[----:B------:R-:W-:-:S02]  /*1090*/  FADD.FTZ R91, -R58, R62 ;  /* 0x0000003e3a5b7221 */ /* 0x000fc40000010100 */
[----:B------:R-:W-:Y:S02]  /*10a0*/  FADD.FTZ R63, -R58, R63 ;  /* 0x0000003f3a3f7221 */ /* 0x000fe40000010100 */
[----:B------:R-:W-:Y:S02]  /*10b0*/  FFMA.FTZ R56, R27, R56, R11 ;  /* 0x000000381b387223 */ /* 0x000fe4000001000b */
[C---:B------:R-:W-:Y:S02]  /*10c0*/  FMUL.FTZ R58, R78.reuse, R85 ;  /* 0x000000554e3a7220 */ /* 0x040fe40000410000 */
[----:B------:R-:W-:Y:S01]  /*10d0*/  FMUL.FTZ R69, R78, R57 ;  /* 0x000000394e457220 */ /* 0x000fe20000410000 */
[----:B------:R-:W-:Y:S01]  /*10e0*/  F2FP.BF16.PACK_AB R59, R56, R59 ;  /* 0x0000003b383b723e */ /* 0x000fe200000010ff */
[C---:B------:R-:W-:Y:S02]  /*10f0*/  FMUL.FTZ R89, R78.reuse, R89 ;  /* 0x000000594e597220 */ /* 0x040fe40000410000 */
[----:B------:R-:W-:-:S02]  /*1100*/  FMUL.FTZ R62, R78, R67 ;  /* 0x000000434e3e7220 */ /* 0x000fc40000410000 */
[----:B------:R-:W-:Y:S02]  /*1110*/  FFMA.FTZ R57, R22, R87, R6 ;  /* 0x0000005716397223 */ /* 0x000fe40000010006 */
[----:B------:R-:W-:Y:S02]  /*1120*/  FFMA.FTZ R60, R23, R60, R7 ;  /* 0x0000003c173c7223 */ /* 0x000fe40000010007 */
[C---:B------:R-:W-:Y:S02]  /*1130*/  FMUL.FTZ R71, R78.reuse, R71 ;  /* 0x000000474e477220 */ /* 0x040fe40000410000 */
[----:B------:R-:W-:Y:S01]  /*1140*/  FMUL.FTZ R91, R78, R91 ;  /* 0x0000005b4e5b7220 */ /* 0x000fe20000410000 */
[----:B------:R-:W-:Y:S01]  /*1150*/  F2FP.BF16.PACK_AB R57, R60, R57 ;  /* 0x000000393c39723e */ /* 0x000fe200000010ff */
[----:B------:R-:W-:Y:S02]  /*1160*/  FMUL.FTZ R66, R78, R63 ;  /* 0x0000003f4e427220 */ /* 0x000fe40000410000 */
[----:B------:R-:W-:-:S02]  /*1170*/  FFMA.FTZ R63, R21, R58, R5 ;  /* 0x0000003a153f7223 */ /* 0x000fc40000010005 */
[----:B------:R-:W-:Y:S02]  /*1180*/  FMUL.FTZ R64, R78, R77 ;  /* 0x0000004d4e407220 */ /* 0x000fe40000410000 */
[----:B------:R-:W-:Y:S02]  /*1190*/  FFMA.FTZ R58, R24, R89, R8 ;  /* 0x00000059183a7223 */ /* 0x000fe40000010008 */
[----:B------:R-:W-:Y:S02]  /*11a0*/  FFMA.FTZ R67, R25, R62, R9 ;  /* 0x0000003e19437223 */ /* 0x000fe40000010009 */
[----:B------:R-:W-:Y:S02]  /*11b0*/  FFMA.FTZ R56, R20, R71, R4 ;  /* 0x0000004714387223 */ /* 0x000fe40000010004 */
[----:B------:R-:W-:Y:S01]  /*11c0*/  FFMA.FTZ R91, R34, R91, R18 ;  /* 0x0000005b225b7223 */ /* 0x000fe20000010012 */
[----:B------:R-:W-:Y:S01]  /*11d0*/  F2FP.BF16.PACK_AB R58, R67, R58 ;  /* 0x0000003a433a723e */ /* 0x000fe200000010ff */
[----:B------:R-:W-:Y:S01]  /*11e0*/  FFMA.FTZ R66, R35, R66, R19 ;  /* 0x0000004223427223 */ /* 0x000fe20000010013 */
[----:B------:R-:W-:Y:S01]  /*11f0*/  F2FP.BF16.PACK_AB R56, R63, R56 ;  /* 0x000000383f38723e */ /* 0x000fe200000010ff */
[----:B------:R-:W-:-:S02]  /*1200*/  FMUL.FTZ R65, R78, R65 ;  /* 0x000000414e417220 */ /* 0x000fc40000410000 */
[----:B------:R-:W-:Y:S01]  /*1210*/  FMUL.FTZ R60, R78, R81 ;  /* 0x000000514e3c7220 */ /* 0x000fe20000410000 */
[----:B------:R-:W-:Y:S01]  /*1220*/  F2FP.BF16.PACK_AB R63, R66, R91 ;  /* 0x0000005b423f723e */ /* 0x000fe200000010ff */
[----:B------:R-:W-:Y:S01]  /*1230*/  FFMA.FTZ R62, R32, R69, R16 ;  /* 0x00000045203e7223 */ /* 0x000fe20000010010 */
[----:B------:R-:W-:Y:S01]  /*1240*/  IADD3 R66, P2, R73, c[0x0][0x208], RZ ;  /* 0x0000820049427a10 */ /* 0x000fe20007f5e0ff */
[C---:B------:R-:W-:Y:S02]  /*1250*/  FMUL.FTZ R61, R78.reuse, R61 ;  /* 0x0000003d4e3d7220 */ /* 0x040fe40000410000 */
[----:B------:R-:W-:Y:S02]  /*1260*/  FMUL.FTZ R68, R78, R83 ;  /* 0x000000534e447220 */ /* 0x000fe40000410000 */
[----:B------:R-:W-:Y:S01]  /*1270*/  FFMA.FTZ R69, R33, R64, R17 ;  /* 0x0000004021457223 */ /* 0x000fe20000010011 */
[----:B------:R-:W-:Y:S01]  /*1280*/  IADD3 R64, P0, R3, c[0x0][0x208], RZ ;  /* 0x0000820003407a10 */ /* 0x000fe20007f1e0ff */
[----:B------:R-:W-:-:S02]  /*1290*/  FFMA.FTZ R67, R30, R65, R14 ;  /* 0x000000411e437223 */ /* 0x000fc4000001000e */
[----:B------:R-:W-:Y:S01]  /*12a0*/  FFMA.FTZ R70, R31, R60, R15 ;  /* 0x0000003c1f467223 */ /* 0x000fe2000001000f */
[----:B------:R-:W-:Y:S01]  /*12b0*/  F2FP.BF16.PACK_AB R62, R69, R62 ;  /* 0x0000003e453e723e */ /* 0x000fe200000010ff */
[----:B------:R-:W-:Y:S01]  /*12c0*/  FFMA.FTZ R60, R28, R61, R12 ;  /* 0x0000003d1c3c7223 */ /* 0x000fe2000001000c */
[----:B------:R-:W-:Y:S01]  /*12d0*/  IADD3.X R65, R75, c[0x0][0x20c], RZ, P0, !PT ;  /* 0x000083004b417a10 */ /* 0x000fe200007fe4ff */
[----:B------:R-:W-:Y:S01]  /*12e0*/  FFMA.FTZ R3, R29, R68, R13 ;  /* 0x000000441d037223 */ /* 0x000fe2000001000d */
[----:B------:R-:W-:Y:S01]  /*12f0*/  F2FP.BF16.PACK_AB R61, R70, R67 ;  /* 0x00000043463d723e */ /* 0x000fe200000010ff */
[----:B------:R-:W-:Y:S01]  /*1300*/  @!P1 IMAD.WIDE R68, R2, R79, c[0x0][0x1a8] ;  /* 0x00006a0002449625 */ /* 0x000fe200078e024f */
[----:B------:R-:W-:Y:S02]  /*1310*/  IADD3.X R67, R72, c[0x0][0x20c], RZ, P2, !PT ;  /* 0x0000830048437a10 */ /* 0x000fe400017fe4ff */
        /* <DEDUP_REMOVED lines=8> */
.L_x_3491:
[----:B------:R-:W-:Y:S05]  /*13a0*/  EXIT ;  /* 0x000000000000794d */ /* 0x000fea0003800000 */
.L_x_3489:
[----:B0-----:R-:W-:Y:S02]  /*13b0*/  MOV R58, R85 ;  /* 0x00000055003a7202 */ /* 0x001fe40000000f00 */
[----:B------:R-:W-:-:S02]  /*13c0*/  MOV R79, 0x1 ;  /* 0x00000001004f7802 */ /* 0x000fc40000000f00 */
[----:B------:R-:W-:Y:S02]  /*13d0*/  MOV R60, 0x1f ;  /* 0x0000001f003c7802 */ /* 0x000fe40000000f00 */
[----:B------:R-:W-:Y:S02]  /*13e0*/  MOV R61, 0xffffffff ;  /* 0xffffffff003d7802 */ /* 0x000fe40000000f00 */
[----:B------:R-:W-:Y:S02]  /*13f0*/  MOV R56, 0x1410 ;  /* 0x0000141000387802 */ /* 0x000fe40000000f00 */
[----:B------:R-:W-:Y:S05]  /*1400*/  CALL.REL.NOINC `($__internal_37_$__cuda_sm70_shflsync_bfly_p) ;  /* 0x000005a000007944 */ /* 0x000fea0003c00000 */
[----:B-1----:R-:W-:Y:S01]  /*1410*/  MOV R56, R79 ;  /* 0x0000004f00387202 */ /* 0x002fe20000000f00 */
[----:B0-----:R-:W-:Y:S05]  /*1420*/  BRA `(.L_x_3493) ;  /* 0xfffff73000007947 */ /* 0x001fea000383ffff */
.L_x_3490:
[----:B------:R-:W-:Y:S01]  /*1430*/  HFMA2.MMA R79, -RZ, RZ, 0, 1.1920928955078125e-07 ;  /* 0x00000002ff4f7435 */ /* 0x000fe200000001ff */
[----:B------:R-:W-:Y:S02]  /*1440*/  MOV R58, R85 ;  /* 0x00000055003a7202 */ /* 0x000fe40000000f00 */
[----:B------:R-:W-:Y:S02]  /*1450*/  MOV R60, 0x1f ;  /* 0x0000001f003c7802 */ /* 0x000fe40000000f00 */
[----:B------:R-:W-:-:S02]  /*1460*/  MOV R61, 0xffffffff ;  /* 0xffffffff003d7802 */ /* 0x000fc40000000f00 */
[----:B------:R-:W-:Y:S02]  /*1470*/  MOV R56, 0x1490 ;  /* 0x0000149000387802 */ /* 0x000fe40000000f00 */
[----:B------:R-:W-:Y:S05]  /*1480*/  CALL.REL.NOINC `($__internal_37_$__cuda_sm70_shflsync_bfly_p) ;  /* 0x0000052000007944 */ /* 0x000fea0003c00000 */
[----:B01----:R-:W-:Y:S01]  /*1490*/  FADD.FTZ R58, R85, R79 ;  /* 0x0000004f553a7221 */ /* 0x003fe20000010000 */
[----:B------:R-:W-:Y:S01]  /*14a0*/  HFMA2.MMA R79, -RZ, RZ, 0, 2.384185791015625e-07 ;  /* 0x00000004ff4f7435 */ /* 0x000fe200000001ff */
[----:B------:R-:W-:Y:S02]  /*14b0*/  MOV R60, 0x1f ;  /* 0x0000001f003c7802 */ /* 0x000fe40000000f00 */
[----:B------:R-:W-:Y:S02]  /*14c0*/  MOV R61, 0xffffffff ;  /* 0xffffffff003d7802 */ /* 0x000fe40000000f00 */
[----:B------:R-:W-:Y:S02]  /*14d0*/  MOV R56, 0x14f0 ;  /* 0x000014f000387802 */ /* 0x000fe40000000f00 */
[----:B------:R-:W-:Y:S05]  /*14e0*/  CALL.REL.NOINC `($__internal_37_$__cuda_sm70_shflsync_bfly_p) ;  /* 0x000004c000007944 */ /* 0x000fea0003c00000 */
[----:B01----:R-:W-:Y:S01]  /*14f0*/  FADD.FTZ R58, R58, R79 ;  /* 0x0000004f3a3a7221 */ /* 0x003fe20000010000 */
[----:B------:R-:W-:Y:S01]  /*1500*/  HFMA2.MMA R79, -RZ, RZ, 0, 4.76837158203125e-07 ;  /* 0x00000008ff4f7435 */ /* 0x000fe200000001ff */
[----:B------:R-:W-:Y:S02]  /*1510*/  MOV R60, 0x1f ;  /* 0x0000001f003c7802 */ /* 0x000fe40000000f00 */
[----:B------:R-:W-:-:S02]  /*1520*/  MOV R61, 0xffffffff ;  /* 0xffffffff003d7802 */ /* 0x000fc40000000f00 */
[----:B------:R-:W-:Y:S02]  /*1530*/  MOV R56, 0x1550 ;  /* 0x0000155000387802 */ /* 0x000fe40000000f00 */
[----:B------:R-:W-:Y:S05]  /*1540*/  CALL.REL.NOINC `($__internal_37_$__cuda_sm70_shflsync_bfly_p) ;  /* 0x0000046000007944 */ /* 0x000fea0003c00000 */
[----:B01----:R-:W-:Y:S01]  /*1550*/  FADD.FTZ R58, R58, R79 ;  /* 0x0000004f3a3a7221 */ /* 0x003fe20000010000 */
[----:B------:R-:W-:Y:S01]  /*1560*/  HFMA2.MMA R79, -RZ, RZ, 0, 9.5367431640625e-07 ;  /* 0x00000010ff4f7435 */ /* 0x000fe200000001ff */
[----:B------:R-:W-:Y:S02]  /*1570*/  MOV R60, 0x1f ;  /* 0x0000001f003c7802 */ /* 0x000fe40000000f00 */
[----:B------:R-:W-:Y:S02]  /*1580*/  MOV R61, 0xffffffff ;  /* 0xffffffff003d7802 */ /* 0x000fe40000000f00 */
[----:B------:R-:W-:Y:S02]  /*1590*/  MOV R56, 0x15b0 ;  /* 0x000015b000387802 */ /* 0x000fe40000000f00 */
[----:B------:R-:W-:Y:S05]  /*15a0*/  CALL.REL.NOINC `($__internal_37_$__cuda_sm70_shflsync_bfly_p) ;  /* 0x0000040000007944 */ /* 0x000fea0003c00000 */
        /* <DEDUP_REMOVED lines=38> */
[----:B------:R-:W-:Y:S05]  /*1810*/  CALL.REL.NOINC `($__internal_37_$__cuda_sm70_shflsync_bfly_p) ;  /* 0x0000019000007944 */ /* 0x000fea0003c00000 */
[----:B01----:R-:W-:Y:S01]  /*1820*/  FADD.FTZ R58, R58, R79 ;  /* 0x0000004f3a3a7221 */ /* 0x003fe20000010000 */
[----:B------:R-:W-:Y:S01]  /*1830*/  HFMA2.MMA R79, -RZ, RZ, 0, 1.1920928955078125e-07 ;  /* 0x00000002ff4f7435 */ /* 0x000fe200000001ff */
[----:B------:R-:W-:Y:S02]  /*1840*/  MOV R60, 0x1f ;  /* 0x0000001f003c7802 */ /* 0x000fe40000000f00 */
[----:B------:R-:W-:Y:S02]  /*1850*/  MOV R61, 0xffffffff ;  /* 0xffffffff003d7802 */ /* 0x000fe40000000f00 */
[----:B------:R-:W-:Y:S02]  /*1860*/  MOV R56, 0x1880 ;  /* 0x0000188000387802 */ /* 0x000fe40000000f00 */
[----:B------:R-:W-:Y:S05]  /*1870*/  CALL.REL.NOINC `($__internal_37_$__cuda_sm70_shflsync_bfly_p) ;  /* 0x0000013000007944 */ /* 0x000fea0003c00000 */
[----:B01----:R-:W-:Y:S01]  /*1880*/  FADD.FTZ R58, R58, R79 ;  /* 0x0000004f3a3a7221 */ /* 0x003fe20000010000 */
[----:B------:R-:W-:Y:S01]  /*1890*/  HFMA2.MMA R79, -RZ, RZ, 0, 2.384185791015625e-07 ;  /* 0x00000004ff4f7435 */ /* 0x000fe200000001ff */
[----:B------:R-:W-:Y:S02]  /*18a0*/  MOV R60, 0x1f ;  /* 0x0000001f003c7802 */ /* 0x000fe40000000f00 */
[----:B------:R-:W-:-:S02]  /*18b0*/  MOV R61, 0xffffffff ;  /* 0xffffffff003d7802 */ /* 0x000fc40000000f00 */
[----:B------:R-:W-:Y:S02]  /*18c0*/  MOV R56, 0x18e0 ;  /* 0x000018e000387802 */ /* 0x000fe40000000f00 */
[----:B------:R-:W-:Y:S05]  /*18d0*/  CALL.REL.NOINC `($__internal_37_$__cuda_sm70_shflsync_bfly_p) ;  /* 0x000000d000007944 */ /* 0x000fea0003c00000 */
[----:B01----:R-:W-:Y:S01]  /*18e0*/  FADD.FTZ R58, R58, R79 ;  /* 0x0000004f3a3a7221 */ /* 0x003fe20000010000 */
[----:B------:R-:W-:Y:S01]  /*18f0*/  HFMA2.MMA R79, -RZ, RZ, 0, 4.76837158203125e-07 ;  /* 0x00000008ff4f7435 */ /* 0x000fe200000001ff */
[----:B------:R-:W-:Y:S02]  /*1900*/  MOV R60, 0x1f ;  /* 0x0000001f003c7802 */ /* 0x000fe40000000f00 */
[----:B------:R-:W-:Y:S02]  /*1910*/  MOV R61, 0xffffffff ;  /* 0xffffffff003d7802 */ /* 0x000fe40000000f00 */
[----:B------:R-:W-:Y:S02]  /*1920*/  MOV R56, 0x1940 ;  /* 0x0000194000387802 */ /* 0x000fe40000000f00 */
[----:B------:R-:W-:Y:S05]  /*1930*/  CALL.REL.NOINC `($__internal_37_$__cuda_sm70_shflsync_bfly_p) ;  /* 0x0000007000007944 */ /* 0x000fea0003c00000 */
[----:B01----:R-:W-:Y:S01]  /*1940*/  FADD.FTZ R58, R58, R79 ;  /* 0x0000004f3a3a7221 */ /* 0x003fe20000010000 */
[----:B------:R-:W-:Y:S01]  /*1950*/  HFMA2.MMA R79, -RZ, RZ, 0, 9.5367431640625e-07 ;  /* 0x00000010ff4f7435 */ /* 0x000fe200000001ff */
[----:B------:R-:W-:Y:S02]  /*1960*/  MOV R60, 0x1f ;  /* 0x0000001f003c7802 */ /* 0x000fe40000000f00 */
[----:B------:R-:W-:-:S02]  /*1970*/  MOV R61, 0xffffffff ;  /* 0xffffffff003d7802 */ /* 0x000fc40000000f00 */
[----:B------:R-:W-:Y:S02]  /*1980*/  MOV R56, 0x19a0 ;  /* 0x000019a000387802 */ /* 0x000fe40000000f00 */
[----:B------:R-:W-:Y:S05]  /*1990*/  CALL.REL.NOINC `($__internal_37_$__cuda_sm70_shflsync_bfly_p) ;  /* 0x0000001000007944 */ /* 0x000fea0003c00000 */
[----:B01----:R-:W-:Y:S05]  /*19a0*/  BRA `(.L_x_3494) ;  /* 0xfffff4f000007947 */ /* 0x003fea000383ffff */
        .weak           $__internal_37_$__cuda_sm70_shflsync_bfly_p
        .type           $__internal_37_$__cuda_sm70_shflsync_bfly_p,@function
        .size           $__internal_37_$__cuda_sm70_shflsync_bfly_p,(.L_x_15229 - $__internal_37_$__cuda_sm70_shflsync_bfly_p)
$__internal_37_$__cuda_sm70_shflsync_bfly_p:
[----:B------:R-:W-:Y:S01]  /*19b0*/  HFMA2.MMA R57, -RZ, RZ, 0, 0 ;  /* 0x00000000ff397435 */ /* 0x000fe200000001ff */
[----:B------:R-:W-:Y:S04]  /*19c0*/  WARPSYNC R61 ;  /* 0x0000003d00007348 */ /* 0x000fe80003800000 */
[----:B------:R0:W1:Y:S01]  /*19d0*/  SHFL.BFLY PT, R79, R58, R79, R60 ;  /* 0x0c00004f3a4f7389 */ /* 0x00006200000e003c */
[----:B------:R-:W-:Y:S05]  /*19e0*/  RET.REL.NODEC R56 `(_ZN10layer_norm13ln_fwd_kernelINS_13Kernel_traitsIf13__nv_bfloat16S2_S2_fjLj512ELj1ELj4ELj1ELj16ENS_18Kernel_traits_baseILj512EfS2_S2_S2_fjLj128EEEEELb0ELb1ELb0ELb1EEEvNS_9FwdParamsE) ;  /* 0xffffe61038007950 */ /* 0x000fea0003c3ffff */
.L_x_3495:
        /* <DEDUP_REMOVED lines=9> */
.L_x_15229:


//--------------------- .text._ZN10layer_norm13ln_fwd_kernelINS_13Kernel_traitsIf13__nv_bfloat16S2_S2_fjLj512ELj1ELj4ELj1ELj16ENS_18Kernel_traits_baseILj512EfS2_S2_S2_fjLj128EEEEELb0ELb1ELb1ELb0EEEvNS_9FwdParamsE --------------------------
	.section	.text._ZN10layer_norm13ln_fwd_kernelINS_13Kernel_traitsIf13__nv_bfloat16S2_S2_fjLj512ELj1ELj4ELj1ELj16ENS_18Kernel_traits_baseILj512EfS2_S2_S2_fjLj128EEEEELb0ELb1ELb1ELb0EEEvNS_9FwdParamsE,"ax",@progbits
	.sectioninfo	@"SHI_REGISTERS=93"
	.align	128
        .global         _ZN10layer_norm13ln_fwd_kernelINS_13Kernel_traitsIf13__nv_bfloat16S2_S2_fjLj512ELj1ELj4ELj1ELj16ENS_18Kernel_traits_baseILj512EfS2_S2_S2_fjLj128EEEEELb0ELb1ELb1ELb0EEEvNS_9FwdParamsE
        .type           _ZN10layer_norm13ln_fwd_kernelINS_13Kernel_traitsIf13__nv_bfloat16S2_S2_fjLj512ELj1ELj4ELj1ELj16ENS_18Kernel_traits_baseILj512EfS2_S2_S2_fjLj128EEEEELb0ELb1ELb1ELb0EEEvNS_9FwdParamsE,@function
        .size           _ZN10layer_norm13ln_fwd_kernelINS_13Kernel_traitsIf13__nv_bfloat16S2_S2_fjLj512ELj1ELj4ELj1ELj16ENS_18Kernel_traits_baseILj512EfS2_S2_S2_fjLj128EEEEELb0ELb1ELb1ELb0EEEvNS_9FwdParamsE,(.L_x_15230 - _ZN10layer_norm13ln_fwd_kernelINS_13Kernel_traitsIf13__nv_bfloat16S2_S2_fjLj512ELj1ELj4ELj1ELj16ENS_18Kernel_traits_baseILj512EfS2_S2_S2_fjLj128EEEEELb0ELb1ELb1ELb0EEEvNS_9FwdParamsE)
        .other          _ZN10layer_norm13ln_fwd_kernelINS_13Kernel_traitsIf13__nv_bfloat16S2_S2_fjLj512ELj1ELj4ELj1ELj16ENS_18Kernel_traits_baseILj512EfS2_S2_S2_fjLj128EEEEELb0ELb1ELb1ELb0EEEvNS_9FwdParamsE,@"STO_CUDA_ENTRY STV_DEFAULT"
_ZN10layer_norm13ln_fwd_kernelINS_13Kernel_traitsIf13__nv_bfloat16S2_S2_fjLj512ELj1ELj4ELj1ELj16ENS_18Kernel_traits_baseILj512EfS2_S2_S2_fjLj128EEEEELb0ELb1ELb1ELb0EEEvNS_9FwdParamsE:
.text._ZN10layer_norm13ln_fwd_kernelINS_13Kernel_traitsIf13__nv_bfloat16S2_S2_fjLj512ELj1ELj4ELj1ELj16ENS_18Kernel_traits_baseILj512EfS2_S2_S2_fjLj128EEEEELb0ELb1ELb1ELb0EEEvNS_9FwdParamsE:
        /* <DEDUP_REMOVED lines=27> */
[----:B------:R0:W5:Y:S04]  /*01b0*/  LDG.E.128 R24, [R32.64+0x10] ;  /* 0x0000100420187981 */ /* 0x000168000c1e1d00 */
[C---:B------:R-:W-:Y:S01]  /*01c0*/  @P0 LEA R6, P4, R3.reuse, c[0x0][0x218], 0x5 ;  /* 0x0000860003060a11 */ /* 0x040fe200078828ff */
[----:B------:R0:W5:Y:S03]  /*01d0*/  LDG.E.128 R16, [R4.64] ;  /* 0x0000000404107981 */ /* 0x000166000c1e1d00 */
[C---:B------:R-:W-:Y:S01]  /*01e0*/  @P0 LEA.HI.X R7, R3.reuse, c[0x0][0x21c], RZ, 0x5, P4 ;  /* 0x0000870003070a11 */ /* 0x040fe200020f2cff */
[----:B------:R0:W5:Y:S04]  /*01f0*/  LDG.E.128 R20, [R4.64+0x10] ;  /* 0x0000100404147981 */ /* 0x000168000c1e1d00 */
[----:B------:R0:W5:Y:S04]  /*0200*/  @P0 LDG.E.128 R8, [R6.64] ;  /* 0x0000000406080981 */ /* 0x000168000c1e1d00 */
[----:B------:R0:W5:Y:S04]  /*0210*/  @P0 LDG.E.128 R12, [R6.64+0x10] ;  /* 0x00001004060c0981 */ /* 0x000168000c1e1d00 */
[----:B------:R0:W5:Y:S01]  /*0220*/  LDG.E.128 R28, [R32.64] ;  /* 0x00000004201c7981 */ /* 0x000162000c1e1d00 */
[----:B------:R-:W-:-:S03]  /*0230*/  LOP3.LUT R3, R3, 0x20, RZ, 0xfc, !PT ;  /* 0x0000002003037812 */ /* 0x000fc600078efcff */
.L_x_3497:
[----:B------:R-:W-:Y:S05]  /*0240*/  BSYNC B0 ;  /* 0x0000000000007941 */ /* 0x000fea0003800000 */
.L_x_3496:
        /* <DEDUP_REMOVED lines=16> */
[----:B------:R0:W5:Y:S04]  /*0350*/  LDG.E.128 R48, [R56.64+0x10] ;  /* 0x0000100438307981 */ /* 0x000168000c1e1d00 */
[----:B------:R0:W5:Y:S04]  /*0360*/  @P0 LDG.E.128 R32, [R6.64] ;  /* 0x0000000406200981 */ /* 0x000168000c1e1d00 */
[----:B------:R0:W5:Y:S04]  /*0370*/  @P0 LDG.E.128 R36, [R6.64+0x10] ;  /* 0x0000100406240981 */ /* 0x000168000c1e1d00 */
[----:B------:R0:W5:Y:S02]  /*0380*/  LDG.E.128 R52, [R56.64] ;  /* 0x0000000438347981 */ /* 0x000164000c1e1d00 */
.L_x_3499:
[----:B------:R-:W-:Y:S05]  /*0390*/  BSYNC B0 ;  /* 0x0000000000007941 */ /* 0x000fea0003800000 */
.L_x_3498:
[----:B------:R-:W-:Y:S05]  /*03a0*/  @P3 EXIT ;  /* 0x000000000000394d */ /* 0x000fea0003800000 */
[----:B------:R-:W-:Y:S02]  /*03b0*/  ULDC.U8 UR6, c[0x0][0x1f0] ;  /* 0x00007c0000067ab9 */ /* 0x000fe40000000000 */
.L_x_3559:
        /* <DEDUP_REMOVED lines=36> */
.L_x_3503:
[----:B0----5:R-:W-:-:S05]  /*0600*/  PRMT R4, RZ, 0x5410, R56 ;  /* 0x00005410ff047816 */ /* 0x021fca0000000038 */
[----:B------:R-:W-:-:S04]  /*0610*/  FMUL.FTZ R5, R4, c[0x0][0x1ec] ;  /* 0x00007b0004057a20 */ /* 0x000fc80000410000 */
[----:B------:R-:W-:Y:S01]  /*0620*/  FMUL.FTZ R4, R28, R5 ;  /* 0x000000051c047220 */ /* 0x000fe20000410000 */
[----:B------:R-:W-:-:S05]  /*0630*/  @P0 PRMT R5, RZ, 0x5410, R60 ;  /* 0x00005410ff050816 */ /* 0x000fca000000003c */
[----:B------:R-:W-:Y:S02]  /*0640*/  @P0 FADD.FTZ R4, R5, R4 ;  /* 0x0000000405040221 */ /* 0x000fe40000010000 */
.L_x_3504:
[----:B------:R-:W-:Y:S05]  /*0650*/  BSYNC B1 ;  /* 0x0000000000017941 */ /* 0x000fea0003800000 */
.L_x_3502:
[----:B------:R-:W-:Y:S01]  /*0660*/  BSSY B1, `(.L_x_3505) ;  /* 0x000000b000017945 */ /* 0x000fe20003800000 */
[----:B------:R-:W-:Y:S05]  /*0670*/  @P4 BRA `(.L_x_3506) ;  /* 0x0000004000004947 */ /* 0x000fea0003800000 */
[----:B------:R-:W-:Y:S01]  /*0680*/  MOV R5, RZ ;  /* 0x000000ff00057202 */ /* 0x000fe20000000f00 */
[----:B------:R-:W-:Y:S05]  /*0690*/  @!P0 BRA `(.L_x_3507) ;  /* 0x0000007000008947 */ /* 0x000fea0003800000 */
[----:B-----5:R-:W-:Y:S01]  /*06a0*/  PRMT R5, RZ, 0x7610, R60 ;  /* 0x00007610ff057816 */ /* 0x020fe2000000003c */
[----:B------:R-:W-:Y:S05]  /*06b0*/  BRA `(.L_x_3507) ;  /* 0x0000005000007947 */ /* 0x000fea0003800000 */
.L_x_3506:
[----:B-----5:R-:W-:-:S05]  /*06c0*/  PRMT R5, RZ, 0x7610, R56 ;  /* 0x00007610ff057816 */ /* 0x020fca0000000038 */
[----:B------:R-:W-:-:S04]  /*06d0*/  FMUL.FTZ R6, R5, c[0x0][0x1ec] ;  /* 0x00007b0005067a20 */ /* 0x000fc80000410000 */
[----:B------:R-:W-:Y:S01]  /*06e0*/  FMUL.FTZ R5, R29, R6 ;  /* 0x000000061d057220 */ /* 0x000fe20000410000 */
[----:B------:R-:W-:-:S05]  /*06f0*/  @P0 PRMT R6, RZ, 0x7610, R60 ;  /* 0x00007610ff060816 */ /* 0x000fca000000003c */
[----:B------:R-:W-:Y:S02]  /*0700*/  @P0 FADD.FTZ R5, R6, R5 ;  /* 0x0000000506050221 */ /* 0x000fe40000010000 */
.L_x_3507:
[----:B------:R-:W-:Y:S05]  /*0710*/  BSYNC B1 ;  /* 0x0000000000017941 */ /* 0x000fea0003800000 */
.L_x_3505:
[----:B------:R-:W-:Y:S01]  /*0720*/  BSSY B1, `(.L_x_3508) ;  /* 0x000000b000017945 */ /* 0x000fe20003800000 */
[----:B------:R-:W-:Y:S05]  /*0730*/  @P4 BRA `(.L_x_3509) ;  /* 0x0000004000004947 */ /* 0x000fea0003800000 */
[----:B------:R-:W-:Y:S01]  /*0740*/  HFMA2.MMA R6, -RZ, RZ, 0, 0 ;  /* 0x00000000ff067435 */ /* 0x000fe200000001ff */
[----:B------:R-:W-:Y:S05]  /*0750*/  @!P0 BRA `(.L_x_3510) ;  /* 0x0000007000008947 */ /* 0x000fea0003800000 */
[----:B-----5:R-:W-:Y:S01]  /*0760*/  PRMT R6, RZ, 0x5410, R61 ;  /* 0x00005410ff067816 */ /* 0x020fe2000000003d */
[----:B------:R-:W-:Y:S05]  /*0770*/  BRA `(.L_x_3510) ;  /* 0x0000005000007947 */ /* 0x000fea0003800000 */
.L_x_3509:
[----:B-----5:R-:W-:-:S05]  /*0780*/  PRMT R6, RZ, 0x5410, R57 ;  /* 0x00005410ff067816 */ /* 0x020fca0000000039 */
[----:B------:R-:W-:-:S04]  /*0790*/  FMUL.FTZ R7, R6, c[0x0][0x1ec] ;  /* 0x00007b0006077a20 */ /* 0x000fc80000410000 */
[----:B------:R-:W-:Y:S01]  /*07a0*/  FMUL.FTZ R6, R30, R7 ;  /* 0x000000071e067220 */ /* 0x000fe20000410000 */
[----:B------:R-:W-:-:S05]  /*07b0*/  @P0 PRMT R7, RZ, 0x5410, R61 ;  /* 0x00005410ff070816 */ /* 0x000fca000000003d */
[----:B------:R-:W-:Y:S02]  /*07c0*/  @P0 FADD.FTZ R6, R7, R6 ;  /* 0x0000000607060221 */ /* 0x000fe40000010000 */
.L_x_3510:
[----:B------:R-:W-:Y:S05]  /*07d0*/  BSYNC B1 ;  /* 0x0000000000017941 */ /* 0x000fea0003800000 */
.L_x_3508:
[----:B------:R-:W-:Y:S01]  /*07e0*/  BSSY B1, `(.L_x_3511) ;  /* 0x000000b000017945 */ /* 0x000fe20003800000 */
[----:B------:R-:W-:Y:S05]  /*07f0*/  @P4 BRA `(.L_x_3512) ;  /* 0x0000004000004947 */ /* 0x000fea0003800000 */
[----:B------:R-:W-:Y:S01]  /*0800*/  MOV R7, RZ ;  /* 0x000000ff00077202 */ /* 0x000fe20000000f00 */
[----:B------:R-:W-:Y:S05]  /*0810*/  @!P0 BRA `(.L_x_3513) ;  /* 0x0000007000008947 */ /* 0x000fea0003800000 */
[----:B-----5:R-:W-:Y:S01]  /*0820*/  PRMT R7, RZ, 0x7610, R61 ;  /* 0x00007610ff077816 */ /* 0x020fe2000000003d */
[----:B------:R-:W-:Y:S05]  /*0830*/  BRA `(.L_x_3513) ;  /* 0x0000005000007947 */ /* 0x000fea0003800000 */
.L_x_3512:
[----:B-----5:R-:W-:-:S05]  /*0840*/  PRMT R7, RZ, 0x7610, R57 ;  /* 0x00007610ff077816 */ /* 0x020fca0000000039 */
[----:B------:R-:W-:-:S04]  /*0850*/  FMUL.FTZ R64, R7, c[0x0][0x1ec] ;  /* 0x00007b0007407a20 */ /* 0x000fc80000410000 */
[----:B------:R-:W-:Y:S01]  /*0860*/  FMUL.FTZ R7, R31, R64 ;  /* 0x000000401f077220 */ /* 0x000fe20000410000 */
[----:B------:R-:W-:-:S05]  /*0870*/  @P0 PRMT R64, RZ, 0x7610, R61 ;  /* 0x00007610ff400816 */ /* 0x000fca000000003d */
[----:B------:R-:W-:Y:S02]  /*0880*/  @P0 FADD.FTZ R7, R64, R7 ;  /* 0x0000000740070221 */ /* 0x000fe40000010000 */
.L_x_3513:
[----:B------:R-:W-:Y:S05]  /*0890*/  BSYNC B1 ;  /* 0x0000000000017941 */ /* 0x000fea0003800000 */
.L_x_3511:
[----:B------:R-:W-:Y:S01]  /*08a0*/  BSSY B1, `(.L_x_3514) ;  /* 0x000000b000017945 */ /* 0x000fe20003800000 */
[----:B------:R-:W-:Y:S05]  /*08b0*/  @P4 BRA `(.L_x_3515) ;  /* 0x0000004000004947 */ /* 0x000fea0003800000 */
[----:B------:R-:W-:Y:S01]  /*08c0*/  HFMA2.MMA R68, -RZ, RZ, 0, 0 ;  /* 0x00000000ff447435 */ /* 0x000fe200000001ff */
[----:B------:R-:W-:Y:S05]  /*08d0*/  @!P0 BRA `(.L_x_3516) ;  /* 0x0000007000008947 */ /* 0x000fea0003800000 */
[----:B-----5:R-:W-:Y:S01]  /*08e0*/  PRMT R68, RZ, 0x5410, R62 ;  /* 0x00005410ff447816 */ /* 0x020fe2000000003e */
[----:B------:R-:W-:Y:S05]  /*08f0*/  BRA `(.L_x_3516) ;  /* 0x0000005000007947 */ /* 0x000fea0003800000 */
.L_x_3515:
[----:B-----5:R-:W-:-:S05]  /*0900*/  PRMT R64, RZ, 0x5410, R58 ;  /* 0x00005410ff407816 */ /* 0x020fca000000003a */
[----:B------:R-:W-:-:S04]  /*0910*/  FMUL.FTZ R65, R64, c[0x0][0x1ec] ;  /* 0x00007b0040417a20 */ /* 0x000fc80000410000 */
[----:B------:R-:W-:Y:S01]  /*0920*/  FMUL.FTZ R68, R24, R65 ;  /* 0x0000004118447220 */ /* 0x000fe20000410000 */
[----:B------:R-:W-:-:S05]  /*0930*/  @P0 PRMT R65, RZ, 0x5410, R62 ;  /* 0x00005410ff410816 */ /* 0x000fca000000003e */
[----:B------:R-:W-:Y:S02]  /*0940*/  @P0 FADD.FTZ R68, R65, R68 ;  /* 0x0000004441440221 */ /* 0x000fe40000010000 */
.L_x_3516:
[----:B------:R-:W-:Y:S05]  /*0950*/  BSYNC B1 ;  /* 0x0000000000017941 */ /* 0x000fea0003800000 */
.L_x_3514:
[----:B------:R-:W-:Y:S01]  /*0960*/  BSSY B1, `(.L_x_3517) ;  /* 0x000000b000017945 */ /* 0x000fe20003800000 */
[----:B------:R-:W-:Y:S05]  /*0970*/  @P4 BRA `(.L_x_3518) ;  /* 0x0000004000004947 */ /* 0x000fea0003800000 */
[----:B------:R-:W-:Y:S01]  /*0980*/  MOV R69, RZ ;  /* 0x000000ff00457202 */ /* 0x000fe20000000f00 */
[----:B------:R-:W-:Y:S05]  /*0990*/  @!P0 BRA `(.L_x_3519) ;  /* 0x0000007000008947 */ /* 0x000fea0003800000 */
[----:B-----5:R-:W-:Y:S01]  /*09a0*/  PRMT R69, RZ, 0x7610, R62 ;  /* 0x00007610ff457816 */ /* 0x020fe2000000003e */
[----:B------:R-:W-:Y:S05]  /*09b0*/  BRA `(.L_x_3519) ;  /* 0x0000005000007947 */ /* 0x000fea0003800000 */
.L_x_3518:
[----:B-----5:R-:W-:-:S05]  /*09c0*/  PRMT R64, RZ, 0x7610, R58 ;  /* 0x00007610ff407816 */ /* 0x020fca000000003a */
[----:B------:R-:W-:-:S04]  /*09d0*/  FMUL.FTZ R64, R64, c[0x0][0x1ec] ;  /* 0x00007b0040407a20 */ /* 0x000fc80000410000 */
[----:B------:R-:W-:Y:S01]  /*09e0*/  FMUL.FTZ R69, R25, R64 ;  /* 0x0000004019457220 */ /* 0x000fe20000410000 */
[----:B------:R-:W-:-:S05]  /*09f0*/  @P0 PRMT R64, RZ, 0x7610, R62 ;  /* 0x00007610ff400816 */ /* 0x000fca000000003e */
[----:B------:R-:W-:Y:S02]  /*0a00*/  @P0 FADD.FTZ R69, R64, R69 ;  /* 0x0000004540450221 */ /* 0x000fe40000010000 */
.L_x_3519:
[----:B------:R-:W-:Y:S05]  /*0a10*/  BSYNC B1 ;  /* 0x0000000000017941 */ /* 0x000fea0003800000 */
.L_x_3517:
[----:B------:R-:W-:Y:S01]  /*0a20*/  BSSY B1, `(.L_x_3520) ;  /* 0x000000b000017945 */ /* 0x000fe20003800000 */
[----:B------:R-:W-:Y:S05]  /*0a30*/  @P4 BRA `(.L_x_3521) ;  /* 0x0000004000004947 */ /* 0x000fea0003800000 */
[----:B------:R-:W-:Y:S01]  /*0a40*/  HFMA2.MMA R70, -RZ, RZ, 0, 0 ;  /* 0x00000000ff467435 */ /* 0x000fe200000001ff */
[----:B------:R-:W-:Y:S05]  /*0a50*/  @!P0 BRA `(.L_x_3522) ;  /* 0x0000007000008947 */ /* 0x000fea0003800000 */
[----:B-----5:R-:W-:Y:S01]  /*0a60*/  PRMT R70, RZ, 0x5410, R63 ;  /* 0x00005410ff467816 */ /* 0x020fe2000000003f */
[----:B------:R-:W-:Y:S05]  /*0a70*/  BRA `(.L_x_3522) ;  /* 0x0000005000007947 */ /* 0x000fea0003800000 */
.L_x_3521:
[----:B-----5:R-:W-:-:S05]  /*0a80*/  PRMT R64, RZ, 0x5410, R59 ;  /* 0x00005410ff407816 */ /* 0x020fca000000003b */
[----:B------:R-:W-:-:S04]  /*0a90*/  FMUL.FTZ R65, R64, c[0x0][0x1ec] ;  /* 0x00007b0040417a20 */ /* 0x000fc80000410000 */
[----:B------:R-:W-:Y:S01]  /*0aa0*/  FMUL.FTZ R70, R26, R65 ;  /* 0x000000411a467220 */ /* 0x000fe20000410000 */
[----:B------:R-:W-:-:S05]  /*0ab0*/  @P0 PRMT R65, RZ, 0x5410, R63 ;  /* 0x00005410ff410816 */ /* 0x000fca000000003f */
[----:B------:R-:W-:Y:S02]  /*0ac0*/  @P0 FADD.FTZ R70, R65, R70 ;  /* 0x0000004641460221 */ /* 0x000fe40000010000 */
.L_x_3522:
[----:B------:R-:W-:Y:S05]  /*0ad0*/  BSYNC B1 ;  /* 0x0000000000017941 */ /* 0x000fea0003800000 */
.L_x_3520:
[----:B------:R-:W-:Y:S01]  /*0ae0*/  BSSY B1, `(.L_x_3523) ;  /* 0x000000b000017945 */ /* 0x000fe20003800000 */
[----:B------:R-:W-:Y:S05]  /*0af0*/  @P4 BRA `(.L_x_3524) ;  /* 0x0000004000004947 */ /* 0x000fea0003800000 */
[----:B------:R-:W-:Y:S01]  /*0b00*/  MOV R71, RZ ;  /* 0x000000ff00477202 */ /* 0x000fe20000000f00 */
[----:B------:R-:W-:Y:S05]  /*0b10*/  @!P0 BRA `(.L_x_3525) ;  /* 0x0000007000008947 */ /* 0x000fea0003800000 */
[----:B-----5:R-:W-:Y:S01]  /*0b20*/  PRMT R71, RZ, 0x7610, R63 ;  /* 0x00007610ff477816 */ /* 0x020fe2000000003f */
[----:B------:R-:W-:Y:S05]  /*0b30*/  BRA `(.L_x_3525) ;  /* 0x0000005000007947 */ /* 0x000fea0003800000 */
.L_x_3524:
[----:B-----5:R-:W-:-:S05]  /*0b40*/  PRMT R64, RZ, 0x7610, R59 ;  /* 0x00007610ff407816 */ /* 0x020fca000000003b */
[----:B------:R-:W-:-:S04]  /*0b50*/  FMUL.FTZ R64, R64, c[0x0][0x1ec] ;  /* 0x00007b0040407a20 */ /* 0x000fc80000410000 */
[----:B------:R-:W-:Y:S01]  /*0b60*/  FMUL.FTZ R71, R27, R64 ;  /* 0x000000401b477220 */ /* 0x000fe20000410000 */
[----:B------:R-:W-:-:S05]  /*0b70*/  @P0 PRMT R64, RZ, 0x7610, R63 ;  /* 0x00007610ff400816 */ /* 0x000fca000000003f */
[----:B------:R-:W-:Y:S02]  /*0b80*/  @P0 FADD.FTZ R71, R64, R71 ;  /* 0x0000004740470221 */ /* 0x000fe40000010000 */
.L_x_3525:
[----:B------:R-:W-:Y:S05]  /*0b90*/  BSYNC B1 ;  /* 0x0000000000017941 */ /* 0x000fea0003800000 */
.L_x_3523:
        /* <DEDUP_REMOVED lines=9> */
.L_x_3501:
[----:B---3--:R-:W-:Y:S05]  /*0c30*/  BSYNC B0 ;  /* 0x0000000000007941 */ /* 0x008fea0003800000 */
.L_x_3500:
[----:B------:R-:W-:Y:S01]  /*0c40*/  BSSY B0, `(.L_x_3526) ;  /* 0x0000072000007945 */ /* 0x000fe20003800000 */
[----:B------:R-:W-:Y:S05]  /*0c50*/  @!P2 BRA `(.L_x_3527) ;  /* 0x000007000000a947 */ /* 0x000fea0003800000 */
[----:B------:R-:W-:Y:S02]  /*0c60*/  ISETP.NE.U32.AND P0, PT, RZ, c[0x0][0x180], PT ;  /* 0x00006000ff007a0c */ /* 0x000fe40003f05070 */
[----:B------:R-:W-:Y:S02]  /*0c70*/  @P3 MOV R87, 0x10 ;  /* 0x0000001000573802 */ /* 0x000fe40000000f00 */
[----:B------:R-:W-:-:S03]  /*0c80*/  ISETP.NE.AND.EX P0, PT, RZ, c[0x0][0x184], PT, P0 ;  /* 0x00006100ff007a0c */ /* 0x000fc60003f05300 */
[----:B------:R-:W-:-:S05]  /*0c90*/  @P3 IMAD.WIDE.U32 R86, R86, R87, c[0x0][0x170] ;  /* 0x00005c0056563625 */ /* 0x000fca00078e0057 */
[----:B0----5:R0:W5:Y:S05]  /*0ca0*/  @P3 LDG.E.128 R56, [R86.64] ;  /* 0x0000000456383981 */ /* 0x02116a000c1e1d00 */
        /* <DEDUP_REMOVED lines=10> */
.L_x_3529:
[----:B0----5:R-:W-:-:S05]  /*0d50*/  PRMT R3, RZ, 0x5410, R56 ;  /* 0x00005410ff037816 */ /* 0x021fca0000000038 */
[----:B------:R-:W-:-:S04]  /*0d60*/  FMUL.FTZ R3, R3, c[0x0][0x1ec] ;  /* 0x00007b0003037a20 */ /* 0x000fc80000410000 */
[----:B------:R-:W-:Y:S01]  /*0d70*/  FMUL.FTZ R72, R52, R3 ;  /* 0x0000000334487220 */ /* 0x000fe20000410000 */
[----:B------:R-:W-:-:S05]  /*0d80*/  @P0 PRMT R3, RZ, 0x5410, R60 ;  /* 0x00005410ff030816 */ /* 0x000fca000000003c */
[----:B------:R-:W-:Y:S02]  /*0d90*/  @P0 FADD.FTZ R72, R3, R72 ;  /* 0x0000004803480221 */ /* 0x000fe40000010000 */
.L_x_3530:
[----:B------:R-:W-:Y:S05]  /*0da0*/  BSYNC B1 ;  /* 0x0000000000017941 */ /* 0x000fea0003800000 */
.L_x_3528:
[----:B------:R-:W-:Y:S01]  /*0db0*/  BSSY B1, `(.L_x_3531) ;  /* 0x000000b000017945 */ /* 0x000fe20003800000 */
[----:B------:R-:W-:Y:S05]  /*0dc0*/  @P3 BRA `(.L_x_3532) ;  /* 0x0000004000003947 */ /* 0x000fea0003800000 */
[----:B------:R-:W-:Y:S01]  /*0dd0*/  MOV R73, RZ ;  /* 0x000000ff00497202 */ /* 0x000fe20000000f00 */
[----:B------:R-:W-:Y:S05]  /*0de0*/  @!P0 BRA `(.L_x_3533) ;  /* 0x0000007000008947 */ /* 0x000fea0003800000 */
[----:B-----5:R-:W-:Y:S01]  /*0df0*/  PRMT R73, RZ, 0x7610, R60 ;  /* 0x00007610ff497816 */ /* 0x020fe2000000003c */
[----:B------:R-:W-:Y:S05]  /*0e00*/  BRA `(.L_x_3533) ;  /* 0x0000005000007947 */ /* 0x000fea0003800000 */
.L_x_3532:
[----:B-----5:R-:W-:-:S05]  /*0e10*/  PRMT R3, RZ, 0x7610, R56 ;  /* 0x00007610ff037816 */ /* 0x020fca0000000038 */
[----:B------:R-:W-:-:S04]  /*0e20*/  FMUL.FTZ R64, R3, c[0x0][0x1ec] ;  /* 0x00007b0003407a20 */ /* 0x000fc80000410000 */
[----:B------:R-:W-:Y:S01]  /*0e30*/  FMUL.FTZ R73, R53, R64 ;  /* 0x0000004035497220 */ /* 0x000fe20000410000 */
[----:B------:R-:W-:-:S05]  /*0e40*/  @P0 PRMT R64, RZ, 0x7610, R60 ;  /* 0x00007610ff400816 */ /* 0x000fca000000003c */
[----:B------:R-:W-:Y:S02]  /*0e50*/  @P0 FADD.FTZ R73, R64, R73 ;  /* 0x0000004940490221 */ /* 0x000fe40000010000 */
.L_x_3533:
[----:B------:R-:W-:Y:S05]  /*0e60*/  BSYNC B1 ;  /* 0x0000000000017941 */ /* 0x000fea0003800000 */
.L_x_3531:
[----:B------:R-:W-:Y:S01]  /*0e70*/  BSSY B1, `(.L_x_3534) ;  /* 0x000000b000017945 */ /* 0x000fe20003800000 */
[----:B------:R-:W-:Y:S05]  /*0e80*/  @P3 BRA `(.L_x_3535) ;  /* 0x0000004000003947 */ /* 0x000fea0003800000 */
[----:B------:R-:W-:Y:S01]  /*0e90*/  HFMA2.MMA R74, -RZ, RZ, 0, 0 ;  /* 0x00000000ff4a7435 */ /* 0x000fe200000001ff */
[----:B------:R-:W-:Y:S05]  /*0ea0*/  @!P0 BRA `(.L_x_3536) ;  /* 0x0000007000008947 */ /* 0x000fea0003800000 */
[----:B-----5:R-:W-:Y:S01]  /*0eb0*/  PRMT R74, RZ, 0x5410, R61 ;  /* 0x00005410ff4a7816 */ /* 0x020fe2000000003d */
[----:B------:R-:W-:Y:S05]  /*0ec0*/  BRA `(.L_x_3536) ;  /* 0x0000005000007947 */ /* 0x000fea0003800000 */
.L_x_3535:
[----:B-----5:R-:W-:-:S05]  /*0ed0*/  PRMT R3, RZ, 0x5410, R57 ;  /* 0x00005410ff037816 */ /* 0x020fca0000000039 */
[----:B------:R-:W-:-:S04]  /*0ee0*/  FMUL.FTZ R3, R3, c[0x0][0x1ec] ;  /* 0x00007b0003037a20 */ /* 0x000fc80000410000 */
[----:B------:R-:W-:Y:S01]  /*0ef0*/  FMUL.FTZ R74, R54, R3 ;  /* 0x00000003364a7220 */ /* 0x000fe20000410000 */
[----:B------:R-:W-:-:S05]  /*0f00*/  @P0 PRMT R3, RZ, 0x5410, R61 ;  /* 0x00005410ff030816 */ /* 0x000fca000000003d */
[----:B------:R-:W-:Y:S02]  /*0f10*/  @P0 FADD.FTZ R74, R3, R74 ;  /* 0x0000004a034a0221 */ /* 0x000fe40000010000 */
.L_x_3536:
[----:B------:R-:W-:Y:S05]  /*0f20*/  BSYNC B1 ;  /* 0x0000000000017941 */ /* 0x000fea0003800000 */
.L_x_3534:
[----:B------:R-:W-:Y:S01]  /*0f30*/  BSSY B1, `(.L_x_3537) ;  /* 0x000000b000017945 */ /* 0x000fe20003800000 */
[----:B------:R-:W-:Y:S05]  /*0f40*/  @P3 BRA `(.L_x_3538) ;  /* 0x0000004000003947 */ /* 0x000fea0003800000 */
[----:B------:R-:W-:Y:S01]  /*0f50*/  MOV R75, RZ ;  /* 0x000000ff004b7202 */ /* 0x000fe20000000f00 */
[----:B------:R-:W-:Y:S05]  /*0f60*/  @!P0 BRA `(.L_x_3539) ;  /* 0x0000007000008947 */ /* 0x000fea0003800000 */
[----:B-----5:R-:W-:Y:S01]  /*0f70*/  PRMT R75, RZ, 0x7610, R61 ;  /* 0x00007610ff4b7816 */ /* 0x020fe2000000003d */
[----:B------:R-:W-:Y:S05]  /*0f80*/  BRA `(.L_x_3539) ;  /* 0x0000005000007947 */ /* 0x000fea0003800000 */
.L_x_3538:
[----:B-----5:R-:W-:-:S05]  /*0f90*/  PRMT R3, RZ, 0x7610, R57 ;  /* 0x00007610ff037816 */ /* 0x020fca0000000039 */
[----:B------:R-:W-:-:S04]  /*0fa0*/  FMUL.FTZ R64, R3, c[0x0][0x1ec] ;  /* 0x00007b0003407a20 */ /* 0x000fc80000410000 */
[----:B------:R-:W-:Y:S01]  /*0fb0*/  FMUL.FTZ R75, R55, R64 ;  /* 0x00000040374b7220 */ /* 0x000fe20000410000 */
[----:B------:R-:W-:-:S05]  /*0fc0*/  @P0 PRMT R64, RZ, 0x7610, R61 ;  /* 0x00007610ff400816 */ /* 0x000fca000000003d */
[----:B------:R-:W-:Y:S02]  /*0fd0*/  @P0 FADD.FTZ R75, R64, R75 ;  /* 0x0000004b404b0221 */ /* 0x000fe40000010000 */
.L_x_3539:
[----:B------:R-:W-:Y:S05]  /*0fe0*/  BSYNC B1 ;  /* 0x0000000000017941 */ /* 0x000fea0003800000 */
.L_x_3537:
[----:B------:R-:W-:Y:S01]  /*0ff0*/  BSSY B1, `(.L_x_3540) ;  /* 0x000000b000017945 */ /* 0x000fe20003800000 */
[----:B------:R-:W-:Y:S05]  /*1000*/  @P3 BRA `(.L_x_3541) ;  /* 0x0000004000003947 */ /* 0x000fea0003800000 */
[----:B------:R-:W-:Y:S01]  /*1010*/  HFMA2.MMA R78, -RZ, RZ, 0, 0 ;  /* 0x00000000ff4e7435 */ /* 0x000fe200000001ff */
[----:B------:R-:W-:Y:S05]  /*1020*/  @!P0 BRA `(.L_x_3542) ;  /* 0x0000007000008947 */ /* 0x000fea0003800000 */
[----:B-----5:R-:W-:Y:S01]  /*1030*/  PRMT R78, RZ, 0x5410, R62 ;  /* 0x00005410ff4e7816 */ /* 0x020fe2000000003e */
[----:B------:R-:W-:Y:S05]  /*1040*/  BRA `(.L_x_3542) ;  /* 0x0000005000007947 */ /* 0x000fea0003800000 */
.L_x_3541:
[----:B-----5:R-:W-:-:S05]  /*1050*/  PRMT R3, RZ, 0x5410, R58 ;  /* 0x00005410ff037816 */ /* 0x020fca000000003a */
[----:B------:R-:W-:-:S04]  /*1060*/  FMUL.FTZ R3, R3, c[0x0][0x1ec] ;  /* 0x00007b0003037a20 */ /* 0x000fc80000410000 */
[----:B------:R-:W-:Y:S01]  /*1070*/  FMUL.FTZ R78, R48, R3 ;  /* 0x00000003304e7220 */ /* 0x000fe20000410000 */
[----:B------:R-:W-:-:S05]  /*1080*/  @P0 PRMT R3, RZ, 0x5410, R62 ;  /* 0x00005410ff030816 */ /* 0x000fca000000003e */
[----:B------:R-:W-:Y:S02]  /*1090*/  @P0 FADD.FTZ R78, R3, R78 ;  /* 0x0000004e034e0221 */ /* 0x000fe40000010000 */
.L_x_3542:
[----:B------:R-:W-:Y:S05]  /*10a0*/  BSYNC B1 ;  /* 0x0000000000017941 */ /* 0x000fea0003800000 */
.L_x_3540:
[----:B------:R-:W-:Y:S01]  /*10b0*/  BSSY B1, `(.L_x_3543) ;  /* 0x000000b000017945 */ /* 0x000fe20003800000 */
[----:B------:R-:W-:Y:S05]  /*10c0*/  @P3 BRA `(.L_x_3544) ;  /* 0x0000004000003947 */ /* 0x000fea0003800000 */
[----:B------:R-:W-:Y:S01]  /*10d0*/  MOV R79, RZ ;  /* 0x000000ff004f7202 */ /* 0x000fe20000000f00 */
[----:B------:R-:W-:Y:S05]  /*10e0*/  @!P0 BRA `(.L_x_3545) ;  /* 0x0000007000008947 */ /* 0x000fea0003800000 */
[----:B-----5:R-:W-:Y:S01]  /*10f0*/  PRMT R79, RZ, 0x7610, R62 ;  /* 0x00007610ff4f7816 */ /* 0x020fe2000000003e */
[----:B------:R-:W-:Y:S05]  /*1100*/  BRA `(.L_x_3545) ;  /* 0x0000005000007947 */ /* 0x000fea0003800000 */
.L_x_3544:
[----:B-----5:R-:W-:-:S05]  /*1110*/  PRMT R3, RZ, 0x7610, R58 ;  /* 0x00007610ff037816 */ /* 0x020fca000000003a */
[----:B------:R-:W-:-:S04]  /*1120*/  FMUL.FTZ R64, R3, c[0x0][0x1ec] ;  /* 0x00007b0003407a20 */ /* 0x000fc80000410000 */
[----:B------:R-:W-:Y:S01]  /*1130*/  FMUL.FTZ R79, R49, R64 ;  /* 0x00000040314f7220 */ /* 0x000fe20000410000 */
[----:B------:R-:W-:-:S05]  /*1140*/  @P0 PRMT R64, RZ, 0x7610, R62 ;  /* 0x00007610ff400816 */ /* 0x000fca000000003e */
[----:B------:R-:W-:Y:S02]  /*1150*/  @P0 FADD.FTZ R79, R64, R79 ;  /* 0x0000004f404f0221 */ /* 0x000fe40000010000 */
.L_x_3545:
[----:B------:R-:W-:Y:S05]  /*1160*/  BSYNC B1 ;  /* 0x0000000000017941 */ /* 0x000fea0003800000 */
.L_x_3543:
[----:B------:R-:W-:Y:S01]  /*1170*/  BSSY B1, `(.L_x_3546) ;  /* 0x000000b000017945 */ /* 0x000fe20003800000 */
[----:B------:R-:W-:Y:S05]  /*1180*/  @P3 BRA `(.L_x_3547) ;  /* 0x0000004000003947 */ /* 0x000fea0003800000 */
[----:B------:R-:W-:Y:S01]  /*1190*/  HFMA2.MMA R80, -RZ, RZ, 0, 0 ;  /* 0x00000000ff507435 */ /* 0x000fe200000001ff */
[----:B------:R-:W-:Y:S05]  /*11a0*/  @!P0 BRA `(.L_x_3548) ;  /* 0x0000007000008947 */ /* 0x000fea0003800000 */
[----:B-----5:R-:W-:Y:S01]  /*11b0*/  PRMT R80, RZ, 0x5410, R63 ;  /* 0x00005410ff507816 */ /* 0x020fe2000000003f */
[----:B------:R-:W-:Y:S05]  /*11c0*/  BRA `(.L_x_3548) ;  /* 0x0000005000007947 */ /* 0x000fea0003800000 */
.L_x_3547:
[----:B-----5:R-:W-:-:S05]  /*11d0*/  PRMT R3, RZ, 0x5410, R59 ;  /* 0x00005410ff037816 */ /* 0x020fca000000003b */
[----:B------:R-:W-:-:S04]  /*11e0*/  FMUL.FTZ R3, R3, c[0x0][0x1ec] ;  /* 0x00007b0003037a20 */ /* 0x000fc80000410000 */
[----:B------:R-:W-:Y:S01]  /*11f0*/  FMUL.FTZ R80, R50, R3 ;  /* 0x0000000332507220 */ /* 0x000fe20000410000 */
[----:B------:R-:W-:-:S05]  /*1200*/  @P0 PRMT R3, RZ, 0x5410, R63 ;  /* 0x00005410ff030816 */ /* 0x000fca000000003f */
[----:B------:R-:W-:Y:S02]  /*1210*/  @P0 FADD.FTZ R80, R3, R80 ;  /* 0x0000005003500221 */ /* 0x000fe40000010000 */
.L_x_3548:
[----:B------:R-:W-:Y:S05]  /*1220*/  BSYNC B1 ;  /* 0x0000000000017941 */ /* 0x000fea0003800000 */
.L_x_3546:
[----:B------:R-:W-:Y:S01]  /*1230*/  BSSY B1, `(.L_x_3549) ;  /* 0x000000b000017945 */ /* 0x000fe20003800000 */
[----:B------:R-:W-:Y:S05]  /*1240*/  @P3 BRA `(.L_x_3550) ;  /* 0x0000004000003947 */ /* 0x000fea0003800000 */
[----:B------:R-:W-:Y:S01]  /*1250*/  MOV R3, RZ ;  /* 0x000000ff00037202 */ /* 0x000fe20000000f00 */
[----:B------:R-:W-:Y:S05]  /*1260*/  @!P0 BRA `(.L_x_3551) ;  /* 0x0000007000008947 */ /* 0x000fea0003800000 */
[----:B-----5:R-:W-:Y:S01]  /*1270*/  PRMT R3, RZ, 0x7610, R63 ;  /* 0x00007610ff037816 */ /* 0x020fe2000000003f */
[----:B------:R-:W-:Y:S05]  /*1280*/  BRA `(.L_x_3551) ;  /* 0x0000005000007947 */ /* 0x000fea0003800000 */
.L_x_3550:
[----:B-----5:R-:W-:-:S05]  /*1290*/  PRMT R3, RZ, 0x7610, R59 ;  /* 0x00007610ff037816 */ /* 0x020fca000000003b */
[----:B------:R-:W-:-:S04]  /*12a0*/  FMUL.FTZ R64, R3, c[0x0][0x1ec] ;  /* 0x00007b0003407a20 */ /* 0x000fc80000410000 */
[----:B------:R-:W-:Y:S01]  /*12b0*/  FMUL.FTZ R3, R51, R64 ;  /* 0x0000004033037220 */ /* 0x000fe20000410000 */
[----:B------:R-:W-:-:S05]  /*12c0*/  @P0 PRMT R64, RZ, 0x7610, R63 ;  /* 0x00007610ff400816 */ /* 0x000fca000000003f */
[----:B------:R-:W-:Y:S02]  /*12d0*/  @P0 FADD.FTZ R3, R64, R3 ;  /* 0x0000000340030221 */ /* 0x000fe40000010000 */
.L_x_3551:
[----:B------:R-:W-:Y:S05]  /*12e0*/  BSYNC B1 ;  /* 0x0000000000017941 */ /* 0x000fea0003800000 */
.L_x_3549:
[----:B------:R-:W-:Y:S01]  /*12f0*/  HFMA2.MMA R77, -RZ, RZ, 0, 9.5367431640625e-07 ;  /* 0x00000010ff4d7435 */ /* 0x000fe200000001ff */
[----:B------:R-:W-:Y:S02]  /*1300*/  F2FP.BF16.PACK_AB R67, R3, R80 ;  /* 0x000000500343723e */ /* 0x000fe400000010ff */
[----:B------:R-:W-:Y:S02]  /*1310*/  F2FP.BF16.PACK_AB R66, R79, R78 ;  /* 0x0000004e4f42723e */ /* 0x000fe400000010ff */
[----:B------:R-:W-:Y:S02]  /*1320*/  F2FP.BF16.PACK_AB R65, R75, R74 ;  /* 0x0000004a4b41723e */ /* 0x000fe400000010ff */
[----:B------:R-:W-:-:S03]  /*1330*/  F2FP.BF16.PACK_AB R64, R73, R72 ;  /* 0x000000484940723e */ /* 0x000fc600000010ff */
[----:B------:R-:W-:-:S05]  /*1340*/  IMAD.WIDE.U32 R76, R84, R77, c[0x0][0x188] ;  /* 0x00006200544c7625 */ /* 0x000fca00078e004d */
[----:B------:R0:W-:Y:S02]  /*1350*/  STG.E.128 [R76.64], R64 ;  /* 0x000000404c007986 */ /* 0x0001e4000c101d04 */
.L_x_3527:
[----:B------:R-:W-:Y:S05]  /*1360*/  BSYNC B0 ;  /* 0x0000000000007941 */ /* 0x000fea0003800000 */
.L_x_3526:
        /* <DEDUP_REMOVED lines=21> */
.L_x_3560:
        /* <DEDUP_REMOVED lines=53> */
.L_x_3561:
        /* <DEDUP_REMOVED lines=42> */
[C---:B------:R-:W-:Y:S02]  /*1ab0*/  FMUL.FTZ R67, R85.reuse, R66 ;  /* 0x0000004255437220 */ /* 0x040fe40000410000 */
[----:B------:R-:W-:Y:S02]  /*1ac0*/  FMUL.FTZ R76, R85, R76 ;  /* 0x0000004c554c7220 */ /* 0x000fe40000410000 */
[--C-:B------:R-:W-:Y:S02]  /*1ad0*/  FADD.FTZ R84, R70, -R82.reuse ;  /* 0x8000005246547221 */ /* 0x100fe40000010000 */
[----:B------:R-:W-:Y:S02]  /*1ae0*/  FADD.FTZ R86, R71, -R82 ;  /* 0x8000005247567221 */ /* 0x000fe40000010000 */
[----:B------:R-:W-:-:S02]  /*1af0*/  FFMA.FTZ R66, R20, R67, R12 ;  /* 0x0000004314427223 */ /* 0x000fc4000001000c */
[----:B------:R-:W-:Y:S01]  /*1b00*/  FFMA.FTZ R67, R21, R76, R13 ;  /* 0x0000004c15437223 */ /* 0x000fe2000001000d */
[----:B------:R-:W-:Y:S01]  /*1b10*/  HFMA2.MMA R76, -RZ, RZ, 0, 9.5367431640625e-07 ;  /* 0x00000010ff4c7435 */ /* 0x000fe200000001ff */
[C---:B------:R-:W-:Y:S02]  /*1b20*/  FMUL.FTZ R77, R85.reuse, R84 ;  /* 0x00000054554d7220 */ /* 0x040fe40000410000 */
[----:B------:R-:W-:Y:S01]  /*1b30*/  FMUL.FTZ R86, R85, R86 ;  /* 0x0000005655567220 */ /* 0x000fe20000410000 */
[----:B------:R-:W-:Y:S01]  /*1b40*/  F2FP.BF16.PACK_AB R66, R67, R66 ;  /* 0x000000424342723e */ /* 0x000fe200000010ff */
[----:B------:R-:W-:Y:S02]  /*1b50*/  FFMA.FTZ R77, R22, R77, R14 ;  /* 0x0000004d164d7223 */ /* 0x000fe4000001000e */
[----:B------:R-:W-:-:S05]  /*1b60*/  FFMA.FTZ R86, R23, R86, R15 ;  /* 0x0000005617567223 */ /* 0x000fca000001000f */
[----:B------:R-:W-:Y:S01]  /*1b70*/  F2FP.BF16.PACK_AB R67, R86, R77 ;  /* 0x0000004d5643723e */ /* 0x000fe200000010ff */
[C---:B------:R-:W-:Y:S01]  /*1b80*/  IMAD.WIDE.U32 R76, R81.reuse, R76, c[0x0][0x208] ;  /* 0x00008200514c7625 */ /* 0x040fe200078e004c */
[----:B------:R-:W-:-:S04]  /*1b90*/  IADD3 R81, R81, 0x20, RZ ;  /* 0x0000002051517810 */ /* 0x000fc80007ffe0ff */
[----:B------:R0:W-:Y:S03]  /*1ba0*/  STG.E.128 [R76.64], R64 ;  /* 0x000000404c007986 */ /* 0x0001e6000c101d04 */
.L_x_3557:
[----:B------:R-:W-:Y:S05]  /*1bb0*/  BSYNC B1 ;  /* 0x0000000000017941 */ /* 0x000fea0003800000 */
.L_x_3556:
        /* <DEDUP_REMOVED lines=21> */
[----:B------:R-:W-:Y:S01]  /*1d10*/  MOV R82, 0x10 ;  /* 0x0000001000527802 */ /* 0x000fe20000000f00 */
        /* <DEDUP_REMOVED lines=10> */
.L_x_3555:
[----:B--2---:R-:W-:Y:S05]  /*1dc0*/  BSYNC B0 ;  /* 0x0000000000007941 */ /* 0x004fea0003800000 */
.L_x_3554:
[----:B0-----:R-:W-:-:S04]  /*1dd0*/  MOV R65, c[0x0][0x160] ;  /* 0x0000580000417a02 */ /* 0x001fc80000000f00 */
[----:B------:R-:W-:-:S04]  /*1de0*/  LEA R0, R65, R0, 0x2 ;  /* 0x0000000041007211 */ /* 0x000fc800078e10ff */
[----:B------:R-:W-:-:S13]  /*1df0*/  ISETP.GE.AND P0, PT, R0, c[0x0][0x164], PT ;  /* 0x0000590000007a0c */ /* 0x000fda0003f06270 */
[----:B------:R-:W-:Y:S01]  /*1e00*/  @P0 CALL.REL.NOINC `(.L_x_3558) ;  /* 0x0000001000000944 */ /* 0x000fe20003c00000 */
[----:B------:R-:W-:Y:S05]  /*1e10*/  BRA `(.L_x_3559) ;  /* 0xffffe5a000007947 */ /* 0x000fea000383ffff */
.L_x_3558:
[----:B------:R-:W-:Y:S05]  /*1e20*/  EXIT ;  /* 0x000000000000794d */ /* 0x000fea0003800000 */
.L_x_3552:
[----:B------:R-:W-:Y:S01]  /*1e30*/  HFMA2.MMA R85, -RZ, RZ, 0, 5.9604644775390625e-08 ;  /* 0x00000001ff557435 */ /* 0x000fe200000001ff */
[----:B------:R-:W-:Y:S02]  /*1e40*/  MOV R66, R67 ;  /* 0x0000004300427202 */ /* 0x000fe40000000f00 */
[----:B------:R-:W-:Y:S02]  /*1e50*/  MOV R84, 0x1f ;  /* 0x0000001f00547802 */ /* 0x000fe40000000f00 */
[----:B------:R-:W-:Y:S02]  /*1e60*/  MOV R87, 0xffffffff ;  /* 0xffffffff00577802 */ /* 0x000fe40000000f00 */
[----:B------:R-:W-:Y:S02]  /*1e70*/  MOV R64, 0x1e90 ;  /* 0x00001e9000407802 */ /* 0x000fe40000000f00 */
[----:B-----5:R-:W-:Y:S05]  /*1e80*/  CALL.REL.NOINC `($__internal_38_$__cuda_sm70_shflsync_bfly_p) ;  /* 0x000005b000007944 */ /* 0x020fea0003c00000 */
[----:B01----:R-:W-:Y:S05]  /*1e90*/  BRA `(.L_x_3560) ;  /* 0xfffff62000007947 */ /* 0x003fea000383ffff */
.L_x_3553:
[----:B------:R-:W-:Y:S01]  /*1ea0*/  HFMA2.MMA R85, -RZ, RZ, 0, 1.1920928955078125e-07 ;  /* 0x00000002ff557435 */ /* 0x000fe200000001ff */
[----:B------:R-:W-:Y:S02]  /*1eb0*/  MOV R66, R86 ;  /* 0x0000005600427202 */ /* 0x000fe40000000f00 */
[----:B------:R-:W-:-:S02]  /*1ec0*/  MOV R84, 0x1f ;  /* 0x0000001f00547802 */ /* 0x000fc40000000f00 */
[----:B------:R-:W-:Y:S02]  /*1ed0*/  MOV R87, 0xffffffff ;  /* 0xffffffff00577802 */ /* 0x000fe40000000f00 */
[----:B------:R-:W-:Y:S02]  /*1ee0*/  MOV R64, 0x1f00 ;  /* 0x00001f0000407802 */ /* 0x000fe40000000f00 */
[----:B0----5:R-:W-:Y:S05]  /*1ef0*/  CALL.REL.NOINC `($__internal_38_$__cuda_sm70_shflsync_bfly_p) ;  /* 0x0000054000007944 */ /* 0x021fea0003c00000 */
[----:B01----:R-:W-:Y:S01]  /*1f00*/  FADD.FTZ R66, R86, R85 ;  /* 0x0000005556427221 */ /* 0x003fe20000010000 */
[----:B------:R-:W-:Y:S01]  /*1f10*/  HFMA2.MMA R85, -RZ, RZ, 0, 2.384185791015625e-07 ;  /* 0x00000004ff557435 */ /* 0x000fe200000001ff */
[----:B------:R-:W-:Y:S02]  /*1f20*/  MOV R84, 0x1f ;  /* 0x0000001f00547802 */ /* 0x000fe40000000f00 */
[----:B------:R-:W-:Y:S02]  /*1f30*/  MOV R87, 0xffffffff ;  /* 0xffffffff00577802 */ /* 0x000fe40000000f00 */
[----:B------:R-:W-:Y:S02]  /*1f40*/  MOV R64, 0x1f60 ;  /* 0x00001f6000407802 */ /* 0x000fe40000000f00 */
[----:B------:R-:W-:Y:S05]  /*1f50*/  CALL.REL.NOINC `($__internal_38_$__cuda_sm70_shflsync_bfly_p) ;  /* 0x000004e000007944 */ /* 0x000fea0003c00000 */
[----:B01----:R-:W-:Y:S01]  /*1f60*/  FADD.FTZ R66, R66, R85 ;  /* 0x0000005542427221 */ /* 0x003fe20000010000 */
[----:B------:R-:W-:Y:S01]  /*1f70*/  HFMA2.MMA R85, -RZ, RZ, 0, 4.76837158203125e-07 ;  /* 0x00000008ff557435 */ /* 0x000fe200000001ff */
[----:B------:R-:W-:-:S02]  /*1f80*/  MOV R84, 0x1f ;  /* 0x0000001f00547802 */ /* 0x000fc40000000f00 */
[----:B------:R-:W-:Y:S02]  /*1f90*/  MOV R87, 0xffffffff ;  /* 0xffffffff00577802 */ /* 0x000fe40000000f00 */
[----:B------:R-:W-:Y:S02]  /*1fa0*/  MOV R64, 0x1fc0 ;  /* 0x00001fc000407802 */ /* 0x000fe40000000f00 */
[----:B------:R-:W-:Y:S05]  /*1fb0*/  CALL.REL.NOINC `($__internal_38_$__cuda_sm70_shflsync_bfly_p) ;  /* 0x0000048000007944 */ /* 0x000fea0003c00000 */
[----:B01----:R-:W-:Y:S01]  /*1fc0*/  FADD.FTZ R66, R66, R85 ;  /* 0x0000005542427221 */ /* 0x003fe20000010000 */
[----:B------:R-:W-:Y:S01]  /*1fd0*/  HFMA2.MMA R85, -RZ, RZ, 0, 9.5367431640625e-07 ;  /* 0x00000010ff557435 */ /* 0x000fe200000001ff */
[----:B------:R-:W-:Y:S02]  /*1fe0*/  MOV R84, 0x1f ;  /* 0x0000001f00547802 */ /* 0x000fe40000000f00 */
[----:B------:R-:W-:Y:S02]  /*1ff0*/  MOV R87, 0xffffffff ;  /* 0xffffffff00577802 */ /* 0x000fe40000000f00 */
[----:B------:R-:W-:Y:S02]  /*2000*/  MOV R64, 0x2020 ;  /* 0x0000202000407802 */ /* 0x000fe40000000f00 */
[----:B------:R-:W-:Y:S05]  /*2010*/  CALL.REL.NOINC `($__internal_38_$__cuda_sm70_shflsync_bfly_p) ;  /* 0x0000042000007944 */ /* 0x000fea0003c00000 */
        /* <DEDUP_REMOVED lines=39> */
[----:B------:R-:W-:Y:S05]  /*2290*/  CALL.REL.NOINC `($__internal_38_$__cuda_sm70_shflsync_bfly_p) ;  /* 0x000001a000007944 */ /* 0x000fea0003c00000 */
[----:B01----:R-:W-:Y:S01]  /*22a0*/  FADD.FTZ R66, R66, R85 ;  /* 0x0000005542427221 */ /* 0x003fe20000010000 */
[----:B------:R-:W-:Y:S01]  /*22b0*/  HFMA2.MMA R85, -RZ, RZ, 0, 1.1920928955078125e-07 ;  /* 0x00000002ff557435 */ /* 0x000fe200000001ff */
[----:B------:R-:W-:Y:S02]  /*22c0*/  MOV R84, 0x1f ;  /* 0x0000001f00547802 */ /* 0x000fe40000000f00 */
[----:B------:R-:W-:Y:S02]  /*22d0*/  MOV R87, 0xffffffff ;  /* 0xffffffff00577802 */ /* 0x000fe40000000f00 */
[----:B------:R-:W-:Y:S02]  /*22e0*/  MOV R64, 0x2300 ;  /* 0x0000230000407802 */ /* 0x000fe40000000f00 */
[----:B------:R-:W-:Y:S05]  /*22f0*/  CALL.REL.NOINC `($__internal_38_$__cuda_sm70_shflsync_bfly_p) ;  /* 0x0000014000007944 */ /* 0x000fea0003c00000 */
[----:B01----:R-:W-:Y:S01]  /*2300*/  FADD.FTZ R66, R66, R85 ;  /* 0x0000005542427221 */ /* 0x003fe20000010000 */
[----:B------:R-:W-:Y:S01]  /*2310*/  HFMA2.MMA R85, -RZ, RZ, 0, 2.384185791015625e-07 ;  /* 0x00000004ff557435 */ /* 0x000fe200000001ff */
[----:B------:R-:W-:Y:S02]  /*2320*/  MOV R84, 0x1f ;  /* 0x0000001f00547802 */ /* 0x000fe40000000f00 */
[----:B------:R-:W-:-:S02]  /*2330*/  MOV R87, 0xffffffff ;  /* 0xffffffff00577802 */ /* 0x000fc40000000f00 */
[----:B------:R-:W-:Y:S02]  /*2340*/  MOV R64, 0x2360 ;  /* 0x0000236000407802 */ /* 0x000fe40000000f00 */
[----:B------:R-:W-:Y:S05]  /*2350*/  CALL.REL.NOINC `($__internal_38_$__cuda_sm70_shflsync_bfly_p) ;  /* 0x000000e000007944 */ /* 0x000fea0003c00000 */
[----:B01----:R-:W-:Y:S01]  /*2360*/  FADD.FTZ R66, R66, R85 ;  /* 0x0000005542427221 */ /* 0x003fe20000010000 */
[----:B------:R-:W-:Y:S01]  /*2370*/  HFMA2.MMA R85, -RZ, RZ, 0, 4.76837158203125e-07 ;  /* 0x00000008ff557435 */ /* 0x000fe200000001ff */
[----:B------:R-:W-:Y:S02]  /*2380*/  MOV R84, 0x1f ;  /* 0x0000001f00547802 */ /* 0x000fe40000000f00 */
[----:B------:R-:W-:Y:S02]  /*2390*/  MOV R87, 0xffffffff ;  /* 0xffffffff00577802 */ /* 0x000fe40000000f00 */
[----:B------:R-:W-:Y:S02]  /*23a0*/  MOV R64, 0x23c0 ;  /* 0x000023c000407802 */ /* 0x000fe40000000f00 */
[----:B------:R-:W-:Y:S05]  /*23b0*/  CALL.REL.NOINC `($__internal_38_$__cuda_sm70_shflsync_bfly_p) ;  /* 0x0000008000007944 */ /* 0x000fea0003c00000 */
[----:B-1----:R-:W-:Y:S01]  /*23c0*/  FADD.FTZ R76, R66, R85 ;  /* 0x00000055424c7221 */ /* 0x002fe20000010000 */
[----:B------:R-:W-:Y:S01]  /*23d0*/  HFMA2.MMA R85, -RZ, RZ, 0, 9.5367431640625e-07 ;  /* 0x00000010ff557435 */ /* 0x000fe200000001ff */
[----:B0-----:R-:W-:Y:S02]  /*23e0*/  MOV R84, 0x1f ;  /* 0x0000001f00547802 */ /* 0x001fe40000000f00 */
[----:B------:R-:W-:-:S02]  /*23f0*/  MOV R87, 0xffffffff ;  /* 0xffffffff00577802 */ /* 0x000fc40000000f00 */
[----:B------:R-:W-:Y:S02]  /*2400*/  MOV R66, R76 ;  /* 0x0000004c00427202 */ /* 0x000fe40000000f00 */
[----:B------:R-:W-:Y:S02]  /*2410*/  MOV R64, 0x2430 ;  /* 0x0000243000407802 */ /* 0x000fe40000000f00 */
[----:B------:R-:W-:Y:S05]  /*2420*/  CALL.REL.NOINC `($__internal_38_$__cuda_sm70_shflsync_bfly_p) ;  /* 0x0000001000007944 */ /* 0x000fea0003c00000 */
[----:B01----:R-:W-:Y:S05]  /*2430*/  BRA `(.L_x_3561) ;  /* 0xfffff3d000007947 */ /* 0x003fea000383ffff */
        .weak           $__internal_38_$__cuda_sm70_shflsync_bfly_p
        .type           $__internal_38_$__cuda_sm70_shflsync_bfly_p,@function
        .size           $__internal_38_$__cuda_sm70_shflsync_bfly_p,(.L_x_15230 - $__internal_38_$__cuda_sm70_shflsync_bfly_p)
$__internal_38_$__cuda_sm70_shflsync_bfly_p:
[----:B------:R-:W-:Y:S01]  /*2440*/  HFMA2.MMA R65, -RZ, RZ, 0, 0 ;  /* 0x00000000ff417435 */ /* 0x000fe200000001ff */
[----:B------:R-:W-:Y:S04]  /*2450*/  WARPSYNC R87 ;  /* 0x0000005700007348 */ /* 0x000fe80003800000 */
[----:B------:R0:W1:Y:S01]  /*2460*/  SHFL.BFLY PT, R85, R66, R85, R84 ;  /* 0x0c00005542557389 */ /* 0x00006200000e0054 */
[----:B------:R-:W-:Y:S05]  /*2470*/  RET.REL.NODEC R64 `(_ZN10layer_norm13ln_fwd_kernelINS_13Kernel_traitsIf13__nv_bfloat16S2_S2_fjLj512ELj1ELj4ELj1ELj16ENS_18Kernel_traits_baseILj512EfS2_S2_S2_fjLj128EEEEELb0ELb1ELb1ELb0EEEvNS_9FwdParamsE) ;  /* 0xffffdb8040007950 */ /* 0x000fea0003c3ffff */
.L_x_3562:
        /* <DEDUP_REMOVED lines=16> */
.L_x_15230:


//--------------------- .text._ZN10layer_norm13ln_fwd_kernelINS_13Kernel_traitsIf13__nv_bfloat16S2_S2_fjLj512ELj1ELj4ELj1ELj16ENS_18Kernel_traits_baseILj512EfS2_S2_S2_fjLj128EEEEELb0ELb1ELb1ELb1EEEvNS_9FwdParamsE --------------------------
	.section	.text._ZN10layer_norm13ln_fwd_kernelINS_13Kernel_traitsIf13__nv_bfloat16S2_S2_fjLj512ELj1ELj4ELj1ELj16ENS_18Kernel_traits_baseILj512EfS2_S2_S2_fjLj128EEEEELb0ELb1ELb1ELb1EEEvNS_9FwdParamsE,"ax",@progbits
	.sectioninfo	@"SHI_REGISTERS=95"
	.align	128
        .global         _ZN10layer_norm13ln_fwd_kernelINS_13Kernel_traitsIf13__nv_bfloat16S2_S2_fjLj512ELj1ELj4ELj1ELj16ENS_18Kernel_traits_baseILj512EfS2_S2_S2_fjLj128EEEEELb0ELb1ELb1ELb1EEEvNS_9FwdParamsE
        .type           _ZN10layer_norm13ln_fwd_kernelINS_13Kernel_traitsIf13__nv_bfloat16S2_S2_fjLj512ELj1ELj4ELj1ELj16ENS_18Kernel_traits_baseILj512EfS2_S2_S2_fjLj128EEEEELb0ELb1ELb1ELb1EEEvNS_9FwdParamsE,@function
        .size           _ZN10layer_norm13ln_fwd_kernelINS_13Kernel_traitsIf13__nv_bfloat16S2_S2_fjLj512ELj1ELj4ELj1ELj16ENS_18Kernel_traits_baseILj512EfS2_S2_S2_fjLj128EEEEELb0ELb1ELb1ELb1EEEvNS_9FwdParamsE,(.L_x_15231 - _ZN10layer_norm13ln_fwd_kernelINS_13Kernel_traitsIf13__nv_bfloat16S2_S2_fjLj512ELj1ELj4ELj1ELj16ENS_18Kernel_traits_baseILj512EfS2_S2_S2_fjLj128EEEEELb0ELb1ELb1ELb1EEEvNS_9FwdParamsE)
        .other          _ZN10layer_norm13ln_fwd_kernelINS_13Kernel_traitsIf13__nv_bfloat16S2_S2_fjLj512ELj1ELj4ELj1ELj16ENS_18Kernel_traits_baseILj512EfS2_S2_S2_fjLj128EEEEELb0ELb1ELb1ELb1EEEvNS_9FwdParamsE,@"STO_CUDA_ENTRY STV_DEFAULT"
_ZN10layer_norm13ln_fwd_kernelINS_13Kernel_traitsIf13__nv_bfloat16S2_S2_fjLj512ELj1ELj4ELj1ELj16ENS_18Kernel_traits_baseILj512EfS2_S2_S2_fjLj128EEEEELb0ELb1ELb1ELb1EEEvNS_9FwdParamsE:
.text._ZN10layer_norm13ln_fwd_kernelINS_13Kernel_traitsIf13__nv_bfloat16S2_S2_fjLj512ELj1ELj4ELj1ELj16ENS_18Kernel_traits_baseILj512EfS2_S2_S2_fjLj128EEEEELb0ELb1ELb1ELb1EEEvNS_9FwdParamsE:
        /* <DEDUP_REMOVED lines=14> */
[----:B0-----:R-:W-:-:S02]  /*00e0*/  SHF.L.U32 R2, R64, 0x5, RZ ;  /* 0x0000000540027819 */ /* 0x001fc400000006ff */
[----:B------:R-:W-:Y:S02]  /*00f0*/  SHF.R.U32.HI R0, RZ, 0x5, R64 ;  /* 0x00000005ff007819 */ /* 0x000fe40000011640 */
[----:B------:R-:W-:Y:S02]  /*0100*/  LOP3.LUT R2, R2, 0x3e0, RZ, 0xc0, !PT ;  /* 0x000003e002027812 */ /* 0x000fe400078ec0ff */
[----:B------:R-:W-:Y:S02]  /*0110*/  LOP3.LUT R64, R64, 0x1f, RZ, 0xc0, !PT ;  /* 0x0000001f40407812 */ /* 0x000fe400078ec0ff */
[----:B------:R-:W-:Y:S02]  /*0120*/  IADD3 R4, P3, R2, c[0x0][0x218], RZ ;  /* 0x0000860002047a10 */ /* 0x000fe40007f7e0ff */
[----:B------:R-:W-:Y:S02]  /*0130*/  LEA R6, P1, R64, c[0x0][0x1c8], 0x5 ;  /* 0x0000720040067a11 */ /* 0x000fe400078228ff */
[----:B------:R-:W-:-:S02]  /*0140*/  IADD3.X R5, RZ, c[0x0][0x21c], RZ, P3, !PT ;  /* 0x00008700ff057a10 */ /* 0x000fc40001ffe4ff */
[----:B-1----:R-:W-:Y:S02]  /*0150*/  LEA R0, R3, R0, 0x2 ;  /* 0x0000000003007211 */ /* 0x002fe400078e10ff */
[----:B------:R-:W-:Y:S01]  /*0160*/  IADD3 R2, P2, R2, c[0x0][0x1b0], RZ ;  /* 0x00006c0002027a10 */ /* 0x000fe20007f5e0ff */
[----:B------:R0:W5:Y:S01]  /*0170*/  @P0 LDG.E.128 R56, [R4.64] ;  /* 0x0000000404380981 */ /* 0x000162000c1e1d00 */
[----:B------:R-:W-:Y:S02]  /*0180*/  ISETP.GE.AND P3, PT, R0, c[0x0][0x164], PT ;  /* 0x0000590000007a0c */ /* 0x000fe40003f66270 */
[----:B------:R-:W-:Y:S01]  /*0190*/  IADD3.X R7, RZ, c[0x0][0x1cc], RZ, P1, !PT ;  /* 0x00007300ff077a10 */ /* 0x000fe20000ffe4ff */
[----:B------:R0:W5:Y:S01]  /*01a0*/  @P0 LDG.E.128 R52, [R4.64+0x10] ;  /* 0x0000100404340981 */ /* 0x000162000c1e1d00 */
[----:B------:R-:W-:-:S03]  /*01b0*/  IADD3.X R3, RZ, c[0x0][0x1b4], RZ, P2, !PT ;  /* 0x00006d00ff037a10 */ /* 0x000fc600017fe4ff */
[----:B------:R0:W5:Y:S04]  /*01c0*/  @P0 LDG.E.128 R48, [R4.64+0x400] ;  /* 0x0004000404300981 */ /* 0x000168000c1e1d00 */
[----:B------:R0:W5:Y:S02]  /*01d0*/  @P0 LDG.E.128 R44, [R4.64+0x410] ;  /* 0x00041004042c0981 */ /* 0x000164000c1e1d00 */
[----:B------:R-:W-:Y:S05]  /*01e0*/  @P3 EXIT ;  /* 0x000000000000394d */ /* 0x000fea0003800000 */
[----:B------:R1:W5:Y:S04]  /*01f0*/  LDG.E.128 R40, [R2.64] ;  /* 0x0000000402287981 */ /* 0x000368000c1e1d00 */
        /* <DEDUP_REMOVED lines=8> */
.L_x_3616:
[----:B------:R-:W-:-:S10]  /*0280*/  HFMA2.MMA R65, -RZ, RZ, 0, 2.384185791015625e-07 ;  /* 0x00000004ff417435 */ /* 0x000fd400000001ff */
[----:B-1----:R-:W-:-:S05]  /*0290*/  IMAD.WIDE R2, R0, R65, c[0x0][0x1d0] ;  /* 0x0000740000027625 */ /* 0x002fca00078e0241 */
[----:B------:R1:W2:Y:S01]  /*02a0*/  LDG.E R66, [R2.64] ;  /* 0x0000000402427981 */ /* 0x0002a2000c1e1900 */
[----:B------:R-:W-:Y:S01]  /*02b0*/  ISETP.NE.U32.AND P0, PT, RZ, c[0x0][0x180], PT ;  /* 0x00006000ff007a0c */ /* 0x000fe20003f05070 */
[----:B------:R-:W-:-:S03]  /*02c0*/  IMAD R60, R0, c[0x0][0x168], RZ ;  /* 0x00005a00003c7a24 */ /* 0x000fc600078e02ff */
[----:B------:R-:W-:Y:S02]  /*02d0*/  ISETP.NE.AND.EX P0, PT, RZ, c[0x0][0x184], PT, P0 ;  /* 0x00006100ff007a0c */ /* 0x000fe40003f05300 */
[----:B-1----:R-:W-:-:S11]  /*02e0*/  MOV R3, RZ ;  /* 0x000000ff00037202 */ /* 0x002fd60000000f00 */
[----:B------:R-:W-:Y:S02]  /*02f0*/  @P0 MOV R69, 0x10 ;  /* 0x0000001000450802 */ /* 0x000fe40000000f00 */
[----:B--2---:R-:W-:-:S13]  /*0300*/  ISETP.GE.AND P1, PT, R66, 0x1, PT ;  /* 0x000000014200780c */ /* 0x004fda0003f26270 */
[----:B------:R-:W-:-:S05]  /*0310*/  @P1 IADD3 R61, R66, -0x1, RZ ;  /* 0xffffffff423d1810 */ /* 0x000fca0007ffe0ff */
[----:B------:R-:W-:Y:S01]  /*0320*/  @P1 IMAD R62, R61, c[0x0][0x168], RZ ;  /* 0x00005a003d3e1a24 */ /* 0x000fe200078e02ff */
[----:B------:R-:W-:-:S04]  /*0330*/  SHF.R.S32.HI R61, RZ, 0x1f, R60 ;  /* 0x0000001fff3d7819 */ /* 0x000fc8000001143c */
[----:B------:R-:W-:Y:S02]  /*0340*/  @P1 SHF.R.S32.HI R63, RZ, 0x1f, R62 ;  /* 0x0000001fff3f1819 */ /* 0x000fe4000001143e */
[----:B------:R-:W-:Y:S02]  /*0350*/  LEA.HI R61, R61, R60, RZ, 0x3 ;  /* 0x0000003c3d3d7211 */ /* 0x000fe400078f18ff */
[----:B------:R-:W-:Y:S02]  /*0360*/  @P1 LEA.HI R63, R63, R62, RZ, 0x3 ;  /* 0x0000003e3f3f1211 */ /* 0x000fe400078f18ff */
[-C--:B------:R-:W-:Y:S01]  /*0370*/  LEA.HI.SX32 R2, R61, R64.reuse, 0x1d ;  /* 0x000000403d027211 */ /* 0x080fe200078feaff */
[----:B------:R-:W-:Y:S01]  /*0380*/  IMAD.WIDE R60, R0, R65, c[0x0][0x1d8] ;  /* 0x00007600003c7625 */ /* 0x000fe200078e0241 */
[----:B------:R-:W-:Y:S02]  /*0390*/  @P1 LEA.HI.SX32 R3, R63, R64, 0x1d ;  /* 0x000000403f031211 */ /* 0x000fe400078feaff */
[----:B------:R-:W-:Y:S01]  /*03a0*/  @P1 MOV R62, 0x10 ;  /* 0x00000010003e1802 */ /* 0x000fe20000000f00 */
[----:B------:R-:W-:Y:S01]  /*03b0*/  @P0 IMAD.WIDE.U32 R68, R2, R69, c[0x0][0x180] ;  /* 0x0000600002440625 */ /* 0x000fe200078e0045 */
[----:B-----5:R1:W5:Y:S03]  /*03c0*/  LDG.E R65, [R60.64] ;  /* 0x000000043c417981 */ /* 0x020366000c1e1900 */
[----:B------:R-:W-:Y:S01]  /*03d0*/  @P1 IMAD.WIDE.U32 R62, R3, R62, c[0x0][0x170] ;  /* 0x00005c00033e1625 */ /* 0x000fe200078e003e */
[----:B------:R1:W5:Y:S04]  /*03e0*/  @P0 LDG.E.128 R8, [R68.64] ;  /* 0x0000000444080981 */ /* 0x000368000c1e1d00 */
[----:B0-----:R1:W5:Y:S01]  /*03f0*/  @P1 LDG.E.128 R4, [R62.64] ;  /* 0x000000043e041981 */ /* 0x001362000c1e1d00 */
        /* <DEDUP_REMOVED lines=8> */
.L_x_3564:
[----:B-1---5:R-:W-:-:S05]  /*0480*/  PRMT R60, RZ, 0x5410, R4 ;  /* 0x00005410ff3c7816 */ /* 0x022fca0000000004 */
[----:B------:R-:W-:-:S04]  /*0490*/  FMUL.FTZ R61, R60, c[0x0][0x1ec] ;  /* 0x00007b003c3d7a20 */ /* 0x000fc80000410000 */
[----:B------:R-:W-:Y:S01]  /*04a0*/  FMUL.FTZ R66, R24, R61 ;  /* 0x0000003d18427220 */ /* 0x000fe20000410000 */
[----:B------:R-:W-:-:S05]  /*04b0*/  @P0 PRMT R61, RZ, 0x5410, R8 ;  /* 0x00005410ff3d0816 */ /* 0x000fca0000000008 */
[----:B------:R-:W-:Y:S02]  /*04c0*/  @P0 FADD.FTZ R66, R66, R61 ;  /* 0x0000003d42420221 */ /* 0x000fe40000010000 */
.L_x_3565:
[----:B------:R-:W-:Y:S05]  /*04d0*/  BSYNC B0 ;  /* 0x0000000000007941 */ /* 0x000fea0003800000 */
.L_x_3563:
[----:B------:R-:W-:Y:S01]  /*04e0*/  BSSY B0, `(.L_x_3566) ;  /* 0x000000b000007945 */ /* 0x000fe20003800000 */
[----:B------:R-:W-:Y:S05]  /*04f0*/  @P2 BRA `(.L_x_3567) ;  /* 0x0000004000002947 */ /* 0x000fea0003800000 */
[----:B------:R-:W-:Y:S01]  /*0500*/  HFMA2.MMA R69, -RZ, RZ, 0, 0 ;  /* 0x00000000ff457435 */ /* 0x000fe200000001ff */
[----:B------:R-:W-:Y:S05]  /*0510*/  @!P0 BRA `(.L_x_3568) ;  /* 0x0000007000008947 */ /* 0x000fea0003800000 */
[----:B-----5:R-:W-:Y:S01]  /*0520*/  PRMT R69, RZ, 0x7610, R8 ;  /* 0x00007610ff457816 */ /* 0x020fe20000000008 */
[----:B------:R-:W-:Y:S05]  /*0530*/  BRA `(.L_x_3568) ;  /* 0x0000005000007947 */ /* 0x000fea0003800000 */
.L_x_3567:
[----:B-----5:R-:W-:-:S05]  /*0540*/  PRMT R60, RZ, 0x7610, R4 ;  /* 0x00007610ff3c7816 */ /* 0x020fca0000000004 */
[----:B------:R-:W-:-:S04]  /*0550*/  FMUL.FTZ R60, R60, c[0x0][0x1ec] ;  /* 0x00007b003c3c7a20 */ /* 0x000fc80000410000 */
[----:B------:R-:W-:Y:S01]  /*0560*/  FMUL.FTZ R69, R25, R60 ;  /* 0x0000003c19457220 */ /* 0x000fe20000410000 */
[----:B------:R-:W-:-:S05]  /*0570*/  @P0 PRMT R60, RZ, 0x7610, R8 ;  /* 0x00007610ff3c0816 */ /* 0x000fca0000000008 */
[----:B------:R-:W-:Y:S02]  /*0580*/  @P0 FADD.FTZ R69, R69, R60 ;  /* 0x0000003c45450221 */ /* 0x000fe40000010000 */
.L_x_3568:
[----:B------:R-:W-:Y:S05]  /*0590*/  BSYNC B0 ;  /* 0x0000000000007941 */ /* 0x000fea0003800000 */
.L_x_3566:
[----:B------:R-:W-:Y:S01]  /*05a0*/  BSSY B0, `(.L_x_3569) ;  /* 0x000000b000007945 */ /* 0x000fe20003800000 */
[----:B------:R-:W-:Y:S05]  /*05b0*/  @P2 BRA `(.L_x_3570) ;  /* 0x0000004000002947 */ /* 0x000fea0003800000 */
[----:B------:R-:W-:Y:S01]  /*05c0*/  MOV R68, RZ ;  /* 0x000000ff00447202 */ /* 0x000fe20000000f00 */
[----:B------:R-:W-:Y:S05]  /*05d0*/  @!P0 BRA `(.L_x_3571) ;  /* 0x0000007000008947 */ /* 0x000fea0003800000 */
[----:B-----5:R-:W-:Y:S01]  /*05e0*/  PRMT R68, RZ, 0x5410, R9 ;  /* 0x00005410ff447816 */ /* 0x020fe20000000009 */
[----:B------:R-:W-:Y:S05]  /*05f0*/  BRA `(.L_x_3571) ;  /* 0x0000005000007947 */ /* 0x000fea0003800000 */
.L_x_3570:
[----:B-----5:R-:W-:-:S05]  /*0600*/  PRMT R60, RZ, 0x5410, R5 ;  /* 0x00005410ff3c7816 */ /* 0x020fca0000000005 */
[----:B------:R-:W-:-:S04]  /*0610*/  FMUL.FTZ R61, R60, c[0x0][0x1ec] ;  /* 0x00007b003c3d7a20 */ /* 0x000fc80000410000 */
[----:B------:R-:W-:Y:S01]  /*0620*/  FMUL.FTZ R68, R26, R61 ;  /* 0x0000003d1a447220 */ /* 0x000fe20000410000 */
[----:B------:R-:W-:-:S05]  /*0630*/  @P0 PRMT R61, RZ, 0x5410, R9 ;  /* 0x00005410ff3d0816 */ /* 0x000fca0000000009 */
[----:B------:R-:W-:Y:S02]  /*0640*/  @P0 FADD.FTZ R68, R68, R61 ;  /* 0x0000003d44440221 */ /* 0x000fe40000010000 */
.L_x_3571:
[----:B------:R-:W-:Y:S05]  /*0650*/  BSYNC B0 ;  /* 0x0000000000007941 */ /* 0x000fea0003800000 */
.L_x_3569:
[----:B------:R-:W-:Y:S01]  /*0660*/  BSSY B0, `(.L_x_3572) ;  /* 0x000000b000007945 */ /* 0x000fe20003800000 */
[----:B------:R-:W-:Y:S05]  /*0670*/  @P2 BRA `(.L_x_3573) ;  /* 0x0000004000002947 */ /* 0x000fea0003800000 */
[----:B------:R-:W-:Y:S01]  /*0680*/  HFMA2.MMA R71, -RZ, RZ, 0, 0 ;  /* 0x00000000ff477435 */ /* 0x000fe200000001ff */
[----:B------:R-:W-:Y:S05]  /*0690*/  @!P0 BRA `(.L_x_3574) ;  /* 0x0000007000008947 */ /* 0x000fea0003800000 */
[----:B-----5:R-:W-:Y:S01]  /*06a0*/  PRMT R71, RZ, 0x7610, R9 ;  /* 0x00007610ff477816 */ /* 0x020fe20000000009 */
[----:B------:R-:W-:Y:S05]  /*06b0*/  BRA `(.L_x_3574) ;  /* 0x0000005000007947 */ /* 0x000fea0003800000 */
.L_x_3573:
[----:B-----5:R-:W-:-:S05]  /*06c0*/  PRMT R60, RZ, 0x7610, R5 ;  /* 0x00007610ff3c7816 */ /* 0x020fca0000000005 */
[----:B------:R-:W-:-:S04]  /*06d0*/  FMUL.FTZ R60, R60, c[0x0][0x1ec] ;  /* 0x00007b003c3c7a20 */ /* 0x000fc80000410000 */
[----:B------:R-:W-:Y:S01]  /*06e0*/  FMUL.FTZ R71, R27, R60 ;  /* 0x0000003c1b477220 */ /* 0x000fe20000410000 */
[----:B------:R-:W-:-:S05]  /*06f0*/  @P0 PRMT R60, RZ, 0x7610, R9 ;  /* 0x00007610ff3c0816 */ /* 0x000fca0000000009 */
[----:B------:R-:W-:Y:S02]  /*0700*/  @P0 FADD.FTZ R71, R71, R60 ;  /* 0x0000003c47470221 */ /* 0x000fe40000010000 */
.L_x_3574:
[----:B------:R-:W-:Y:S05]  /*0710*/  BSYNC B0 ;  /* 0x0000000000007941 */ /* 0x000fea0003800000 */
.L_x_3572:
[----:B------:R-:W-:Y:S01]  /*0720*/  BSSY B0, `(.L_x_3575) ;  /* 0x000000b000007945 */ /* 0x000fe20003800000 */
[----:B------:R-:W-:Y:S05]  /*0730*/  @P2 BRA `(.L_x_3576) ;  /* 0x0000004000002947 */ /* 0x000fea0003800000 */
[----:B------:R-:W-:Y:S01]  /*0740*/  MOV R70, RZ ;  /* 0x000000ff00467202 */ /* 0x000fe20000000f00 */
[----:B------:R-:W-:Y:S05]  /*0750*/  @!P0 BRA `(.L_x_3577) ;  /* 0x0000007000008947 */ /* 0x000fea0003800000 */
[----:B-----5:R-:W-:Y:S01]  /*0760*/  PRMT R70, RZ, 0x5410, R10 ;  /* 0x00005410ff467816 */ /* 0x020fe2000000000a */
[----:B------:R-:W-:Y:S05]  /*0770*/  BRA `(.L_x_3577) ;  /* 0x0000005000007947 */ /* 0x000fea0003800000 */
.L_x_3576:
[----:B-----5:R-:W-:-:S05]  /*0780*/  PRMT R60, RZ, 0x5410, R6 ;  /* 0x00005410ff3c7816 */ /* 0x020fca0000000006 */
[----:B------:R-:W-:-:S04]  /*0790*/  FMUL.FTZ R61, R60, c[0x0][0x1ec] ;  /* 0x00007b003c3d7a20 */ /* 0x000fc80000410000 */
[----:B------:R-:W-:Y:S01]  /*07a0*/  FMUL.FTZ R70, R20, R61 ;  /* 0x0000003d14467220 */ /* 0x000fe20000410000 */
[----:B------:R-:W-:-:S05]  /*07b0*/  @P0 PRMT R61, RZ, 0x5410, R10 ;  /* 0x00005410ff3d0816 */ /* 0x000fca000000000a */
[----:B------:R-:W-:Y:S02]  /*07c0*/  @P0 FADD.FTZ R70, R70, R61 ;  /* 0x0000003d46460221 */ /* 0x000fe40000010000 */
.L_x_3577:
[----:B------:R-:W-:Y:S05]  /*07d0*/  BSYNC B0 ;  /* 0x0000000000007941 */ /* 0x000fea0003800000 */
.L_x_3575:
[----:B------:R-:W-:Y:S01]  /*07e0*/  BSSY B0, `(.L_x_3578) ;  /* 0x000000b000007945 */ /* 0x000fe20003800000 */
[----:B------:R-:W-:Y:S05]  /*07f0*/  @P2 BRA `(.L_x_3579) ;  /* 0x0000004000002947 */ /* 0x000fea0003800000 */
[----:B------:R-:W-:Y:S01]  /*0800*/  HFMA2.MMA R73, -RZ, RZ, 0, 0 ;  /* 0x00000000ff497435 */ /* 0x000fe200000001ff */
[----:B------:R-:W-:Y:S05]  /*0810*/  @!P0 BRA `(.L_x_3580) ;  /* 0x0000007000008947 */ /* 0x000fea0003800000 */
[----:B-----5:R-:W-:Y:S01]  /*0820*/  PRMT R73, RZ, 0x7610, R10 ;  /* 0x00007610ff497816 */ /* 0x020fe2000000000a */
[----:B------:R-:W-:Y:S05]  /*0830*/  BRA `(.L_x_3580) ;  /* 0x0000005000007947 */ /* 0x000fea0003800000 */
.L_x_3579:
[----:B-----5:R-:W-:-:S05]  /*0840*/  PRMT R60, RZ, 0x7610, R6 ;  /* 0x00007610ff3c7816 */ /* 0x020fca0000000006 */
[----:B------:R-:W-:-:S04]  /*0850*/  FMUL.FTZ R60, R60, c[0x0][0x1ec] ;  /* 0x00007b003c3c7a20 */ /* 0x000fc80000410000 */
[----:B------:R-:W-:Y:S01]  /*0860*/  FMUL.FTZ R73, R21, R60 ;  /* 0x0000003c15497220 */ /* 0x000fe20000410000 */
[----:B------:R-:W-:-:S05]  /*0870*/  @P0 PRMT R60, RZ, 0x7610, R10 ;  /* 0x00007610ff3c0816 */ /* 0x000fca000000000a */
[----:B------:R-:W-:Y:S02]  /*0880*/  @P0 FADD.FTZ R73, R73, R60 ;  /* 0x0000003c49490221 */ /* 0x000fe40000010000 */
.L_x_3580:
[----:B------:R-:W-:Y:S05]  /*0890*/  BSYNC B0 ;  /* 0x0000000000007941 */ /* 0x000fea0003800000 */
.L_x_3578:
[----:B------:R-:W-:Y:S01]  /*08a0*/  BSSY B0, `(.L_x_3581) ;  /* 0x000000b000007945 */ /* 0x000fe20003800000 */
[----:B------:R-:W-:Y:S05]  /*08b0*/  @P2 BRA `(.L_x_3582) ;  /* 0x0000004000002947 */ /* 0x000fea0003800000 */
[----:B------:R-:W-:Y:S01]  /*08c0*/  MOV R72, RZ ;  /* 0x000000ff00487202 */ /* 0x000fe20000000f00 */
[----:B------:R-:W-:Y:S05]  /*08d0*/  @!P0 BRA `(.L_x_3583) ;  /* 0x0000007000008947 */ /* 0x000fea0003800000 */
[----:B-----5:R-:W-:Y:S01]  /*08e0*/  PRMT R72, RZ, 0x5410, R11 ;  /* 0x00005410ff487816 */ /* 0x020fe2000000000b */
[----:B------:R-:W-:Y:S05]  /*08f0*/  BRA `(.L_x_3583) ;  /* 0x0000005000007947 */ /* 0x000fea0003800000 */
.L_x_3582:
[----:B-----5:R-:W-:-:S05]  /*0900*/  PRMT R60, RZ, 0x5410, R7 ;  /* 0x00005410ff3c7816 */ /* 0x020fca0000000007 */
[----:B------:R-:W-:-:S04]  /*0910*/  FMUL.FTZ R61, R60, c[0x0][0x1ec] ;  /* 0x00007b003c3d7a20 */ /* 0x000fc80000410000 */
[----:B------:R-:W-:Y:S01]  /*0920*/  FMUL.FTZ R72, R22, R61 ;  /* 0x0000003d16487220 */ /* 0x000fe20000410000 */
[----:B------:R-:W-:-:S05]  /*0930*/  @P0 PRMT R61, RZ, 0x5410, R11 ;  /* 0x00005410ff3d0816 */ /* 0x000fca000000000b */
[----:B------:R-:W-:Y:S02]  /*0940*/  @P0 FADD.FTZ R72, R72, R61 ;  /* 0x0000003d48480221 */ /* 0x000fe40000010000 */
.L_x_3583:
[----:B------:R-:W-:Y:S05]  /*0950*/  BSYNC B0 ;  /* 0x0000000000007941 */ /* 0x000fea0003800000 */
.L_x_3581:
[----:B------:R-:W-:Y:S01]  /*0960*/  BSSY B0, `(.L_x_3584) ;  /* 0x000000b000007945 */ /* 0x000fe20003800000 */
[----:B------:R-:W-:Y:S05]  /*0970*/  @P2 BRA `(.L_x_3585) ;  /* 0x0000004000002947 */ /* 0x000fea0003800000 */
[----:B------:R-:W-:Y:S01]  /*0980*/  HFMA2.MMA R75, -RZ, RZ, 0, 0 ;  /* 0x00000000ff4b7435 */ /* 0x000fe200000001ff */
[----:B------:R-:W-:Y:S05]  /*0990*/  @!P0 BRA `(.L_x_3586) ;  /* 0x0000007000008947 */ /* 0x000fea0003800000 */
[----:B-----5:R-:W-:Y:S01]  /*09a0*/  PRMT R75, RZ, 0x7610, R11 ;  /* 0x00007610ff4b7816 */ /* 0x020fe2000000000b */
[----:B------:R-:W-:Y:S05]  /*09b0*/  BRA `(.L_x_3586) ;  /* 0x0000005000007947 */ /* 0x000fea0003800000 */
.L_x_3585:
[----:B-----5:R-:W-:-:S05]  /*09c0*/  PRMT R60, RZ, 0x7610, R7 ;  /* 0x00007610ff3c7816 */ /* 0x020fca0000000007 */
[----:B------:R-:W-:-:S04]  /*09d0*/  FMUL.FTZ R60, R60, c[0x0][0x1ec] ;  /* 0x00007b003c3c7a20 */ /* 0x000fc80000410000 */
[----:B------:R-:W-:Y:S01]  /*09e0*/  FMUL.FTZ R75, R23, R60 ;  /* 0x0000003c174b7220 */ /* 0x000fe20000410000 */
[----:B------:R-:W-:-:S05]  /*09f0*/  @P0 PRMT R60, RZ, 0x7610, R11 ;  /* 0x00007610ff3c0816 */ /* 0x000fca000000000b */
[----:B------:R-:W-:Y:S02]  /*0a00*/  @P0 FADD.FTZ R75, R75, R60 ;  /* 0x0000003c4b4b0221 */ /* 0x000fe40000010000 */
.L_x_3586:
[----:B------:R-:W-:Y:S05]  /*0a10*/  BSYNC B0 ;  /* 0x0000000000007941 */ /* 0x000fea0003800000 */
.L_x_3584:
[----:B------:R-:W-:Y:S02]  /*0a20*/  MOV R85, 0x10 ;  /* 0x0000001000557802 */ /* 0x000fe40000000f00 */
[----:B------:R-:W-:Y:S02]  /*0a30*/  @P1 IADD3 R76, R3, 0x20, RZ ;  /* 0x00000020034c1810 */ /* 0x000fe40007ffe0ff */
[C---:B------:R-:W-:Y:S01]  /*0a40*/  IADD3 R82, R2.reuse, 0x20, RZ ;  /* 0x0000002002527810 */ /* 0x040fe20007ffe0ff */
[-C--:B------:R-:W-:Y:S01]  /*0a50*/  IMAD.WIDE.U32 R2, R2, R85.reuse, c[0x0][0x188] ;  /* 0x0000620002027625 */ /* 0x080fe200078e0055 */
[----:B------:R-:W-:Y:S02]  /*0a60*/  F2FP.BF16.PACK_AB R63, R75, R72 ;  /* 0x000000484b3f723e */ /* 0x000fe400000010ff */
        /* <DEDUP_REMOVED lines=14> */
.L_x_3588:
[----:B0----5:R-:W-:-:S05]  /*0b50*/  PRMT R2, RZ, 0x5410, R4 ;  /* 0x00005410ff027816 */ /* 0x021fca0000000004 */
[----:B------:R-:W-:Y:S01]  /*0b60*/  FMUL.FTZ R83, R2, c[0x0][0x1ec] ;  /* 0x00007b0002537a20 */ /* 0x000fe20000410000 */
[----:B------:R-:W-:-:S03]  /*0b70*/  @P0 PRMT R2, RZ, 0x5410, R8 ;  /* 0x00005410ff020816 */ /* 0x000fc60000000008 */
[----:B------:R-:W-:-:S04]  /*0b80*/  FMUL.FTZ R83, R16, R83 ;  /* 0x0000005310537220 */ /* 0x000fc80000410000 */
[----:B------:R-:W-:Y:S02]  /*0b90*/  @P0 FADD.FTZ R83, R2, R83 ;  /* 0x0000005302530221 */ /* 0x000fe40000010000 */
.L_x_3589:
[----:B------:R-:W-:Y:S05]  /*0ba0*/  BSYNC B0 ;  /* 0x0000000000007941 */ /* 0x000fea0003800000 */
.L_x_3587:
[----:B------:R-:W-:Y:S01]  /*0bb0*/  BSSY B0, `(.L_x_3590) ;  /* 0x000000b000007945 */ /* 0x000fe20003800000 */
[----:B------:R-:W-:Y:S05]  /*0bc0*/  @P2 BRA `(.L_x_3591) ;  /* 0x0000004000002947 */ /* 0x000fea0003800000 */
[----:B------:R-:W-:Y:S01]  /*0bd0*/  MOV R80, RZ ;  /* 0x000000ff00507202 */ /* 0x000fe20000000f00 */
[----:B------:R-:W-:Y:S05]  /*0be0*/  @!P0 BRA `(.L_x_3592) ;  /* 0x0000007000008947 */ /* 0x000fea0003800000 */
[----:B-----5:R-:W-:Y:S01]  /*0bf0*/  PRMT R80, RZ, 0x7610, R8 ;  /* 0x00007610ff507816 */ /* 0x020fe20000000008 */
[----:B------:R-:W-:Y:S05]  /*0c00*/  BRA `(.L_x_3592) ;  /* 0x0000005000007947 */ /* 0x000fea0003800000 */
.L_x_3591:
[----:B0----5:R-:W-:Y:S02]  /*0c10*/  PRMT R2, RZ, 0x7610, R4 ;  /* 0x00007610ff027816 */ /* 0x021fe40000000004 */
[----:B------:R-:W-:-:S03]  /*0c20*/  @P0 PRMT R3, RZ, 0x7610, R8 ;  /* 0x00007610ff030816 */ /* 0x000fc60000000008 */
[----:B------:R-:W-:-:S04]  /*0c30*/  FMUL.FTZ R2, R2, c[0x0][0x1ec] ;  /* 0x00007b0002027a20 */ /* 0x000fc80000410000 */
[----:B------:R-:W-:-:S04]  /*0c40*/  FMUL.FTZ R80, R17, R2 ;  /* 0x0000000211507220 */ /* 0x000fc80000410000 */
[----:B------:R-:W-:Y:S02]  /*0c50*/  @P0 FADD.FTZ R80, R3, R80 ;  /* 0x0000005003500221 */ /* 0x000fe40000010000 */
.L_x_3592:
[----:B------:R-:W-:Y:S05]  /*0c60*/  BSYNC B0 ;  /* 0x0000000000007941 */ /* 0x000fea0003800000 */
.L_x_3590:
[----:B------:R-:W-:Y:S01]  /*0c70*/  BSSY B0, `(.L_x_3593) ;  /* 0x000000b000007945 */ /* 0x000fe20003800000 */
[----:B------:R-:W-:Y:S05]  /*0c80*/  @P2 BRA `(.L_x_3594) ;  /* 0x0000004000002947 */ /* 0x000fea0003800000 */
[----:B------:R-:W-:Y:S01]  /*0c90*/  HFMA2.MMA R81, -RZ, RZ, 0, 0 ;  /* 0x00000000ff517435 */ /* 0x000fe200000001ff */
[----:B------:R-:W-:Y:S05]  /*0ca0*/  @!P0 BRA `(.L_x_3595) ;  /* 0x0000007000008947 */ /* 0x000fea0003800000 */
[----:B-----5:R-:W-:Y:S01]  /*0cb0*/  PRMT R81, RZ, 0x5410, R9 ;  /* 0x00005410ff517816 */ /* 0x020fe20000000009 */
[----:B------:R-:W-:Y:S05]  /*0cc0*/  BRA `(.L_x_3595) ;  /* 0x0000005000007947 */ /* 0x000fea0003800000 */
.L_x_3594:
[----:B0----5:R-:W-:-:S05]  /*0cd0*/  PRMT R2, RZ, 0x5410, R5 ;  /* 0x00005410ff027816 */ /* 0x021fca0000000005 */
[----:B------:R-:W-:Y:S01]  /*0ce0*/  FMUL.FTZ R81, R2, c[0x0][0x1ec] ;  /* 0x00007b0002517a20 */ /* 0x000fe20000410000 */
[----:B------:R-:W-:-:S03]  /*0cf0*/  @P0 PRMT R2, RZ, 0x5410, R9 ;  /* 0x00005410ff020816 */ /* 0x000fc60000000009 */
[----:B------:R-:W-:-:S04]  /*0d00*/  FMUL.FTZ R81, R18, R81 ;  /* 0x0000005112517220 */ /* 0x000fc80000410000 */
[----:B------:R-:W-:Y:S02]  /*0d10*/  @P0 FADD.FTZ R81, R2, R81 ;  /* 0x0000005102510221 */ /* 0x000fe40000010000 */
.L_x_3595:
[----:B------:R-:W-:Y:S05]  /*0d20*/  BSYNC B0 ;  /* 0x0000000000007941 */ /* 0x000fea0003800000 */
.L_x_3593:
[----:B------:R-:W-:Y:S01]  /*0d30*/  BSSY B0, `(.L_x_3596) ;  /* 0x000000b000007945 */ /* 0x000fe20003800000 */
[----:B------:R-:W-:Y:S05]  /*0d40*/  @P2 BRA `(.L_x_3597) ;  /* 0x0000004000002947 */ /* 0x000fea0003800000 */
[----:B0-----:R-:W-:Y:S01]  /*0d50*/  MOV R78, RZ ;  /* 0x000000ff004e7202 */ /* 0x001fe20000000f00 */
[----:B------:R-:W-:Y:S05]  /*0d60*/  @!P0 BRA `(.L_x_3598) ;  /* 0x0000007000008947 */ /* 0x000fea0003800000 */
[----:B-----5:R-:W-:Y:S01]  /*0d70*/  PRMT R78, RZ, 0x7610, R9 ;  /* 0x00007610ff4e7816 */ /* 0x020fe20000000009 */
[----:B------:R-:W-:Y:S05]  /*0d80*/  BRA `(.L_x_3598) ;  /* 0x0000005000007947 */ /* 0x000fea0003800000 */
.L_x_3597:
[----:B0----5:R-:W-:Y:S02]  /*0d90*/  PRMT R2, RZ, 0x7610, R5 ;  /* 0x00007610ff027816 */ /* 0x021fe40000000005 */
[----:B------:R-:W-:-:S03]  /*0da0*/  @P0 PRMT R3, RZ, 0x7610, R9 ;  /* 0x00007610ff030816 */ /* 0x000fc60000000009 */
[----:B------:R-:W-:-:S04]  /*0db0*/  FMUL.FTZ R2, R2, c[0x0][0x1ec] ;  /* 0x00007b0002027a20 */ /* 0x000fc80000410000 */
[----:B------:R-:W-:-:S04]  /*0dc0*/  FMUL.FTZ R78, R19, R2 ;  /* 0x00000002134e7220 */ /* 0x000fc80000410000 */
[----:B------:R-:W-:Y:S02]  /*0dd0*/  @P0 FADD.FTZ R78, R3, R78 ;  /* 0x0000004e034e0221 */ /* 0x000fe40000010000 */
.L_x_3598:
[----:B------:R-:W-:Y:S05]  /*0de0*/  BSYNC B0 ;  /* 0x0000000000007941 */ /* 0x000fea0003800000 */
.L_x_3596:
[----:B------:R-:W-:Y:S01]  /*0df0*/  BSSY B0, `(.L_x_3599) ;  /* 0x000000b000007945 */ /* 0x000fe20003800000 */
[----:B------:R-:W-:Y:S05]  /*0e00*/  @P2 BRA `(.L_x_3600) ;  /* 0x0000004000002947 */ /* 0x000fea0003800000 */
[----:B------:R-:W-:Y:S01]  /*0e10*/  HFMA2.MMA R79, -RZ, RZ, 0, 0 ;  /* 0x00000000ff4f7435 */ /* 0x000fe200000001ff */
[----:B------:R-:W-:Y:S05]  /*0e20*/  @!P0 BRA `(.L_x_3601) ;  /* 0x0000007000008947 */ /* 0x000fea0003800000 */
[----:B-----5:R-:W-:Y:S01]  /*0e30*/  PRMT R79, RZ, 0x5410, R10 ;  /* 0x00005410ff4f7816 */ /* 0x020fe2000000000a */
[----:B------:R-:W-:Y:S05]  /*0e40*/  BRA `(.L_x_3601) ;  /* 0x0000005000007947 */ /* 0x000fea0003800000 */
.L_x_3600:
[----:B-----5:R-:W-:-:S05]  /*0e50*/  PRMT R2, RZ, 0x5410, R6 ;  /* 0x00005410ff027816 */ /* 0x020fca0000000006 */
[----:B------:R-:W-:Y:S01]  /*0e60*/  FMUL.FTZ R79, R2, c[0x0][0x1ec] ;  /* 0x00007b00024f7a20 */ /* 0x000fe20000410000 */
[----:B------:R-:W-:-:S03]  /*0e70*/  @P0 PRMT R2, RZ, 0x5410, R10 ;  /* 0x00005410ff020816 */ /* 0x000fc6000000000a */
[----:B------:R-:W-:-:S04]  /*0e80*/  FMUL.FTZ R79, R12, R79 ;  /* 0x0000004f0c4f7220 */ /* 0x000fc80000410000 */
[----:B------:R-:W-:Y:S02]  /*0e90*/  @P0 FADD.FTZ R79, R2, R79 ;  /* 0x0000004f024f0221 */ /* 0x000fe40000010000 */
.L_x_3601:
[----:B------:R-:W-:Y:S05]  /*0ea0*/  BSYNC B0 ;  /* 0x0000000000007941 */ /* 0x000fea0003800000 */
.L_x_3599:
[----:B------:R-:W-:Y:S01]  /*0eb0*/  BSSY B0, `(.L_x_3602) ;  /* 0x000000b000007945 */ /* 0x000fe20003800000 */
[----:B------:R-:W-:Y:S05]  /*0ec0*/  @P2 BRA `(.L_x_3603) ;  /* 0x0000004000002947 */ /* 0x000fea0003800000 */
[----:B------:R-:W-:Y:S01]  /*0ed0*/  MOV R76, RZ ;  /* 0x000000ff004c7202 */ /* 0x000fe20000000f00 */
[----:B------:R-:W-:Y:S05]  /*0ee0*/  @!P0 BRA `(.L_x_3604) ;  /* 0x0000007000008947 */ /* 0x000fea0003800000 */
[----:B-----5:R-:W-:Y:S01]  /*0ef0*/  PRMT R76, RZ, 0x7610, R10 ;  /* 0x00007610ff4c7816 */ /* 0x020fe2000000000a */
[----:B------:R-:W-:Y:S05]  /*0f00*/  BRA `(.L_x_3604) ;  /* 0x0000005000007947 */ /* 0x000fea0003800000 */
.L_x_3603:
[----:B-----5:R-:W-:Y:S02]  /*0f10*/  PRMT R2, RZ, 0x7610, R6 ;  /* 0x00007610ff027816 */ /* 0x020fe40000000006 */
[----:B------:R-:W-:-:S03]  /*0f20*/  @P0 PRMT R3, RZ, 0x7610, R10 ;  /* 0x00007610ff030816 */ /* 0x000fc6000000000a */
[----:B------:R-:W-:-:S04]  /*0f30*/  FMUL.FTZ R2, R2, c[0x0][0x1ec] ;  /* 0x00007b0002027a20 */ /* 0x000fc80000410000 */
[----:B------:R-:W-:-:S04]  /*0f40*/  FMUL.FTZ R76, R13, R2 ;  /* 0x000000020d4c7220 */ /* 0x000fc80000410000 */
[----:B------:R-:W-:Y:S02]  /*0f50*/  @P0 FADD.FTZ R76, R3, R76 ;  /* 0x0000004c034c0221 */ /* 0x000fe40000010000 */
.L_x_3604:
[----:B------:R-:W-:Y:S05]  /*0f60*/  BSYNC B0 ;  /* 0x0000000000007941 */ /* 0x000fea0003800000 */
.L_x_3602:
[----:B------:R-:W-:Y:S01]  /*0f70*/  BSSY B0, `(.L_x_3605) ;  /* 0x000000b000007945 */ /* 0x000fe20003800000 */
[----:B------:R-:W-:Y:S05]  /*0f80*/  @P2 BRA `(.L_x_3606) ;  /* 0x0000004000002947 */ /* 0x000fea0003800000 */
[----:B------:R-:W-:Y:S01]  /*0f90*/  HFMA2.MMA R77, -RZ, RZ, 0, 0 ;  /* 0x00000000ff4d7435 */ /* 0x000fe200000001ff */
[----:B------:R-:W-:Y:S05]  /*0fa0*/  @!P0 BRA `(.L_x_3607) ;  /* 0x0000007000008947 */ /* 0x000fea0003800000 */
[----:B-----5:R-:W-:Y:S01]  /*0fb0*/  PRMT R77, RZ, 0x5410, R11 ;  /* 0x00005410ff4d7816 */ /* 0x020fe2000000000b */
[----:B------:R-:W-:Y:S05]  /*0fc0*/  BRA `(.L_x_3607) ;  /* 0x0000005000007947 */ /* 0x000fea0003800000 */
.L_x_3606:
[----:B-----5:R-:W-:-:S05]  /*0fd0*/  PRMT R2, RZ, 0x5410, R7 ;  /* 0x00005410ff027816 */ /* 0x020fca0000000007 */
[----:B------:R-:W-:Y:S01]  /*0fe0*/  FMUL.FTZ R77, R2, c[0x0][0x1ec] ;  /* 0x00007b00024d7a20 */ /* 0x000fe20000410000 */
[----:B------:R-:W-:-:S03]  /*0ff0*/  @P0 PRMT R2, RZ, 0x5410, R11 ;  /* 0x00005410ff020816 */ /* 0x000fc6000000000b */
[----:B------:R-:W-:-:S04]  /*1000*/  FMUL.FTZ R77, R14, R77 ;  /* 0x0000004d0e4d7220 */ /* 0x000fc80000410000 */
[----:B------:R-:W-:Y:S02]  /*1010*/  @P0 FADD.FTZ R77, R2, R77 ;  /* 0x0000004d024d0221 */ /* 0x000fe40000010000 */
.L_x_3607:
[----:B------:R-:W-:Y:S05]  /*1020*/  BSYNC B0 ;  /* 0x0000000000007941 */ /* 0x000fea0003800000 */
.L_x_3605:
[----:B------:R-:W-:Y:S01]  /*1030*/  BSSY B0, `(.L_x_3608) ;  /* 0x000000b000007945 */ /* 0x000fe20003800000 */
[----:B------:R-:W-:Y:S05]  /*1040*/  @P2 BRA `(.L_x_3609) ;  /* 0x0000004000002947 */ /* 0x000fea0003800000 */
[----:B------:R-:W-:Y:S01]  /*1050*/  MOV R74, RZ ;  /* 0x000000ff004a7202 */ /* 0x000fe20000000f00 */
[----:B------:R-:W-:Y:S05]  /*1060*/  @!P0 BRA `(.L_x_3610) ;  /* 0x0000007000008947 */ /* 0x000fea0003800000 */
[----:B-----5:R-:W-:Y:S01]  /*1070*/  PRMT R74, RZ, 0x7610, R11 ;  /* 0x00007610ff4a7816 */ /* 0x020fe2000000000b */
[----:B------:R-:W-:Y:S05]  /*1080*/  BRA `(.L_x_3610) ;  /* 0x0000005000007947 */ /* 0x000fea0003800000 */
.L_x_3609:
[----:B-----5:R-:W-:Y:S02]  /*1090*/  PRMT R2, RZ, 0x7610, R7 ;  /* 0x00007610ff027816 */ /* 0x020fe40000000007 */
[----:B------:R-:W-:-:S03]  /*10a0*/  @P0 PRMT R3, RZ, 0x7610, R11 ;  /* 0x00007610ff030816 */ /* 0x000fc6000000000b */
[----:B------:R-:W-:-:S04]  /*10b0*/  FMUL.FTZ R2, R2, c[0x0][0x1ec] ;  /* 0x00007b0002027a20 */ /* 0x000fc80000410000 */
[----:B------:R-:W-:-:S04]  /*10c0*/  FMUL.FTZ R74, R15, R2 ;  /* 0x000000020f4a7220 */ /* 0x000fc80000410000 */
[----:B------:R-:W-:Y:S02]  /*10d0*/  @P0 FADD.FTZ R74, R3, R74 ;  /* 0x0000004a034a0221 */ /* 0x000fe40000010000 */
.L_x_3610:
[----:B------:R-:W-:Y:S05]  /*10e0*/  BSYNC B0 ;  /* 0x0000000000007941 */ /* 0x000fea0003800000 */
.L_x_3608:
[----:B------:R-:W-:Y:S01]  /*10f0*/  FADD.FTZ R2, RZ, R66 ;  /* 0x00000042ff027221 */ /* 0x000fe20000010000 */
[----:B------:R-:W-:Y:S02]  /*1100*/  F2FP.BF16.PACK_AB R63, R74, R77 ;  /* 0x0000004d4a3f723e */ /* 0x000fe400000010ff */
[----:B------:R-:W-:Y:S01]  /*1110*/  F2FP.BF16.PACK_AB R62, R76, R79 ;  /* 0x0000004f4c3e723e */ /* 0x000fe200000010ff */
[----:B------:R-:W-:Y:S01]  /*1120*/  FADD.FTZ R3, R2, R69 ;  /* 0x0000004502037221 */ /* 0x000fe20000010000 */
[----:B------:R-:W-:Y:S02]  /*1130*/  F2FP.BF16.PACK_AB R60, R80, R83 ;  /* 0x00000053503c723e */ /* 0x000fe400000010ff */
[----:B------:R-:W-:Y:S01]  /*1140*/  ISETP.NE.AND P1, PT, R64, RZ, PT ;  /* 0x000000ff4000720c */ /* 0x000fe20003f25270 */
[----:B------:R-:W-:-:S04]  /*1150*/  FADD.FTZ R2, R3, R68 ;  /* 0x0000004403027221 */ /* 0x000fc80000010000 */
[----:B------:R-:W-:-:S04]  /*1160*/  FADD.FTZ R3, R2, R71 ;  /* 0x0000004702037221 */ /* 0x000fc80000010000 */
[----:B------:R-:W-:-:S04]  /*1170*/  FADD.FTZ R2, R3, R70 ;  /* 0x0000004603027221 */ /* 0x000fc80000010000 */
[----:B------:R-:W-:-:S04]  /*1180*/  FADD.FTZ R3, R2, R73 ;  /* 0x0000004902037221 */ /* 0x000fc80000010000 */
[----:B------:R-:W-:-:S04]  /*1190*/  FADD.FTZ R2, R3, R72 ;  /* 0x0000004803027221 */ /* 0x000fc80000010000 */
[----:B------:R-:W-:-:S04]  /*11a0*/  FADD.FTZ R2, R2, R75 ;  /* 0x0000004b02027221 */ /* 0x000fc80000010000 */
[----:B------:R-:W-:Y:S02]  /*11b0*/  FADD.FTZ R61, R2, R83 ;  /* 0x00000053023d7221 */ /* 0x000fe40000010000 */
[----:B------:R-:W-:-:S04]  /*11c0*/  IMAD.WIDE.U32 R2, R82, R85, c[0x0][0x188] ;  /* 0x0000620052027625 */ /* 0x000fc800078e0055 */
[----:B------:R-:W-:Y:S01]  /*11d0*/  FADD.FTZ R82, R61, R80 ;  /* 0x000000503d527221 */ /* 0x000fe20000010000 */
[----:B------:R-:W-:-:S03]  /*11e0*/  F2FP.BF16.PACK_AB R61, R78, R81 ;  /* 0x000000514e3d723e */ /* 0x000fc600000010ff */
[----:B------:R-:W-:Y:S02]  /*11f0*/  FADD.FTZ R85, R82, R81 ;  /* 0x0000005152557221 */ /* 0x000fe40000010000 */
[----:B------:R0:W-:Y:S02]  /*1200*/  STG.E.128 [R2.64], R60 ;  /* 0x0000003c02007986 */ /* 0x0001e4000c101d04 */
[----:B------:R-:W-:-:S04]  /*1210*/  FADD.FTZ R82, R85, R78 ;  /* 0x0000004e55527221 */ /* 0x000fc80000010000 */
[----:B------:R-:W-:-:S04]  /*1220*/  FADD.FTZ R85, R82, R79 ;  /* 0x0000004f52557221 */ /* 0x000fc80000010000 */
[----:B------:R-:W-:-:S04]  /*1230*/  FADD.FTZ R82, R85, R76 ;  /* 0x0000004c55527221 */ /* 0x000fc80000010000 */
[----:B------:R-:W-:-:S04]  /*1240*/  FADD.FTZ R85, R82, R77 ;  /* 0x0000004d52557221 */ /* 0x000fc80000010000 */
[----:B------:R-:W-:Y:S01]  /*1250*/  FADD.FTZ R85, R85, R74 ;  /* 0x0000004a55557221 */ /* 0x000fe20000010000 */
[----:B------:R-:W-:Y:S05]  /*1260*/  BRA.DIV ~URZ, `(.L_x_3611) ;  /* 0x000009127f007947 */ /* 0x000fea000b800000 */
[----:B0-----:R0:W1:Y:S02]  /*1270*/  SHFL.BFLY PT, R2, R85, 0x1, 0x1f ;  /* 0x0c201f0055027f89 */ /* 0x00106400000e0000 */
.L_x_3617:
        /* <DEDUP_REMOVED lines=52> */
.L_x_3618:
        /* <DEDUP_REMOVED lines=12> */
[----:B------:R-:W0:Y:S04]  /*1680*/  MUFU.RSQ R85, R85 ;  /* 0x0000005500557308 */ /* 0x000e280000001400 */
[----:B------:R1:W-:Y:S04]  /*1690*/  @!P1 STG.E [R2.64], R63 ;  /* 0x0000003f02009986 */ /* 0x0003e8000c101904 */
[----:B0-----:R1:W-:Y:S01]  /*16a0*/  @!P1 STG.E [R60.64], R85 ;  /* 0x000000553c009986 */ /* 0x0013e2000c101904 */
        /* <DEDUP_REMOVED lines=20> */
[C---:B------:R-:W-:Y:S02]  /*17f0*/  FMUL.FTZ R61, R85.reuse, R66 ;  /* 0x00000042553d7220 */ /* 0x040fe40000410000 */
[----:B------:R-:W-:-:S02]  /*1800*/  FMUL.FTZ R63, R85, R60 ;  /* 0x0000003c553f7220 */ /* 0x000fc40000410000 */
[----:B------:R-:W-:Y:S02]  /*1810*/  IMAD R69, R65, c[0x0][0x168], RZ ;  /* 0x00005a0041457a24 */ /* 0x000fe400078e02ff */
[C---:B------:R-:W-:Y:S02]  /*1820*/  FMUL.FTZ R60, R85.reuse, R82 ;  /* 0x00000052553c7220 */ /* 0x040fe40000410000 */
[C---:B------:R-:W-:Y:S02]  /*1830*/  FMUL.FTZ R74, R85.reuse, R2 ;  /* 0x00000002554a7220 */ /* 0x040fe40000410000 */
[----:B------:R-:W-:Y:S02]  /*1840*/  FFMA.FTZ R71, R40, R61, R56 ;  /* 0x0000003d28477223 */ /* 0x000fe40000010038 */
[----:B------:R-:W-:Y:S01]  /*1850*/  FMUL.FTZ R75, R85, R72 ;  /* 0x00000048554b7220 */ /* 0x000fe20000410000 */
[----:B------:R-:W-:Y:S01]  /*1860*/  SHF.R.S32.HI R72, RZ, 0x1f, R69 ;  /* 0x0000001fff487819 */ /* 0x000fe20000011445 */
[----:B------:R-:W-:-:S02]  /*1870*/  FFMA.FTZ R61, R42, R63, R58 ;  /* 0x0000003f2a3d7223 */ /* 0x000fc4000001003a */
[----:B------:R-:W-:Y:S01]  /*1880*/  FFMA.FTZ R60, R43, R60, R59 ;  /* 0x0000003c2b3c7223 */ /* 0x000fe2000001003b */
[----:B------:R-:W-:Y:S01]  /*1890*/  LEA.HI R69, R72, R69, RZ, 0x3 ;  /* 0x0000004548457211 */ /* 0x000fe200078f18ff */
[----:B------:R-:W-:Y:S02]  /*18a0*/  FMUL.FTZ R73, R85, R70 ;  /* 0x0000004655497220 */ /* 0x000fe40000410000 */
[----:B------:R-:W-:Y:S01]  /*18b0*/  FFMA.FTZ R74, R41, R74, R57 ;  /* 0x0000004a294a7223 */ /* 0x000fe20000010039 */
[----:B------:R-:W-:Y:S01]  /*18c0*/  F2FP.BF16.PACK_AB R61, R60, R61 ;  /* 0x0000003d3c3d723e */ /* 0x000fe200000010ff */
[C---:B------:R-:W-:Y:S02]  /*18d0*/  FMUL.FTZ R70, R85.reuse, R84 ;  /* 0x0000005455467220 */ /* 0x040fe40000410000 */
[C---:B------:R-:W-:Y:S01]  /*18e0*/  FMUL.FTZ R3, R85.reuse, R88 ;  /* 0x0000005855037220 */ /* 0x040fe20000410000 */
[----:B------:R-:W-:Y:S01]  /*18f0*/  F2FP.BF16.PACK_AB R60, R74, R71 ;  /* 0x000000474a3c723e */ /* 0x000fe200000010ff */
[----:B------:R-:W-:Y:S01]  /*1900*/  FMUL.FTZ R77, R85, R62 ;  /* 0x0000003e554d7220 */ /* 0x000fe20000410000 */
[----:B------:R-:W-:Y:S01]  /*1910*/  HFMA2.MMA R74, -RZ, RZ, 0, 9.5367431640625e-07 ;  /* 0x00000010ff4a7435 */ /* 0x000fe200000001ff */
[----:B------:R-:W-:-:S02]  /*1920*/  FFMA.FTZ R62, R36, R73, R52 ;  /* 0x00000049243e7223 */ /* 0x000fc40000010034 */
[----:B------:R-:W-:Y:S02]  /*1930*/  FFMA.FTZ R73, R37, R70, R53 ;  /* 0x0000004625497223 */ /* 0x000fe40000010035 */
[C---:B------:R-:W-:Y:S02]  /*1940*/  FMUL.FTZ R68, R85.reuse, R68 ;  /* 0x0000004455447220 */ /* 0x040fe40000410000 */
[----:B------:R-:W-:Y:S01]  /*1950*/  FMUL.FTZ R86, R85, R86 ;  /* 0x0000005655567220 */ /* 0x000fe20000410000 */
[----:B------:R-:W-:Y:S01]  /*1960*/  F2FP.BF16.PACK_AB R62, R73, R62 ;  /* 0x0000003e493e723e */ /* 0x000fe200000010ff */
[C---:B------:R-:W-:Y:S02]  /*1970*/  FMUL.FTZ R65, R85.reuse, R90 ;  /* 0x0000005a55417220 */ /* 0x040fe40000410000 */
[C---:B------:R-:W-:Y:S02]  /*1980*/  FMUL.FTZ R66, R85.reuse, R78 ;  /* 0x0000004e55427220 */ /* 0x040fe40000410000 */
[----:B------:R-:W-:-:S02]  /*1990*/  FMUL.FTZ R67, R85, R92 ;  /* 0x0000005c55437220 */ /* 0x000fc40000410000 */
[----:B------:R-:W-:Y:S01]  /*19a0*/  FFMA.FTZ R72, R32, R3, R48 ;  /* 0x0000000320487223 */ /* 0x000fe20000010030 */
[----:B------:R-:W-:Y:S01]  /*19b0*/  LEA.HI.SX32 R3, R69, R64, 0x1d ;  /* 0x0000004045037211 */ /* 0x000fe200078feaff */
[C---:B------:R-:W-:Y:S02]  /*19c0*/  FMUL.FTZ R2, R85.reuse, R80 ;  /* 0x0000005055027220 */ /* 0x040fe40000410000 */
[----:B------:R-:W-:Y:S02]  /*19d0*/  FMUL.FTZ R76, R85, R76 ;  /* 0x0000004c554c7220 */ /* 0x000fe40000410000 */
[----:B------:R-:W-:Y:S02]  /*19e0*/  FFMA.FTZ R70, R29, R68, R45 ;  /* 0x000000441d467223 */ /* 0x000fe4000001002d */
[----:B------:R-:W-:Y:S02]  /*19f0*/  FFMA.FTZ R63, R38, R75, R54 ;  /* 0x0000004b263f7223 */ /* 0x000fe40000010036 */
[----:B------:R-:W-:-:S02]  /*1a00*/  FFMA.FTZ R86, R39, R86, R55 ;  /* 0x0000005627567223 */ /* 0x000fc40000010037 */
[----:B------:R-:W-:Y:S02]  /*1a10*/  FFMA.FTZ R73, R34, R65, R50 ;  /* 0x0000004122497223 */ /* 0x000fe40000010032 */
        /* <DEDUP_REMOVED lines=8> */
[----:B------:R-:W-:-:S02]  /*1aa0*/  FFMA.FTZ R65, R33, R2, R49 ;  /* 0x0000000221417223 */ /* 0x000fc40000010031 */
[----:B------:R-:W-:Y:S01]  /*1ab0*/  IMAD.WIDE.U32 R2, R3, R74, c[0x0][0x208] ;  /* 0x0000820003027625 */ /* 0x000fe200078e004a */
[----:B------:R-:W-:Y:S02]  /*1ac0*/  F2FP.BF16.PACK_AB R71, R76, R77 ;  /* 0x0000004d4c47723e */ /* 0x000fe400000010ff */
[----:B------:R-:W-:Y:S01]  /*1ad0*/  F2FP.BF16.PACK_AB R68, R65, R72 ;  /* 0x000000484144723e */ /* 0x000fe200000010ff */
[----:B------:R-:W-:Y:S01]  /*1ae0*/  IMAD.WIDE.U32 R66, R66, R74, c[0x0][0x208] ;  /* 0x0000820042427625 */ /* 0x000fe200078e004a */
[----:B------:R0:W-:Y:S04]  /*1af0*/  STG.E.128 [R2.64], R60 ;  /* 0x0000003c02007986 */ /* 0x0001e8000c101d04 */
[----:B------:R0:W-:Y:S02]  /*1b00*/  STG.E.128 [R66.64], R68 ;  /* 0x0000004442007986 */ /* 0x0001e4000c101d04 */
.L_x_3614:
[----:B-1----:R-:W-:Y:S05]  /*1b10*/  BSYNC B0 ;  /* 0x0000000000007941 */ /* 0x002fea0003800000 */
.L_x_3613:
[----:B0-----:R-:W-:-:S04]  /*1b20*/  MOV R3, c[0x0][0x160] ;  /* 0x0000580000037a02 */ /* 0x001fc80000000f00 */
[----:B------:R-:W-:-:S04]  /*1b30*/  LEA R0, R3, R0, 0x2 ;  /* 0x0000000003007211 */ /* 0x000fc800078e10ff */
[----:B------:R-:W-:-:S13]  /*1b40*/  ISETP.GE.AND P0, PT, R0, c[0x0][0x164], PT ;  /* 0x0000590000007a0c */ /* 0x000fda0003f06270 */
[----:B-----5:R-:W-:Y:S01]  /*1b50*/  @P0 CALL.REL.NOINC `(.L_x_3615) ;  /* 0x0000001000000944 */ /* 0x020fe20003c00000 */
[----:B------:R-:W-:Y:S05]  /*1b60*/  BRA `(.L_x_3616) ;  /* 0xffffe71000007947 */ /* 0x000fea000383ffff */
.L_x_3615:
[----:B------:R-:W-:Y:S05]  /*1b70*/  EXIT ;  /* 0x000000000000794d */ /* 0x000fea0003800000 */
.L_x_3611:
[----:B0-----:R-:W-:Y:S01]  /*1b80*/  HFMA2.MMA R62, -RZ, RZ, 0, 5.9604644775390625e-08 ;  /* 0x00000001ff3e7435 */ /* 0x001fe200000001ff */
[----:B------:R-:W-:Y:S02]  /*1b90*/  MOV R60, 0x1f ;  /* 0x0000001f003c7802 */ /* 0x000fe40000000f00 */
[----:B------:R-:W-:Y:S02]  /*1ba0*/  MOV R61, 0xffffffff ;  /* 0xffffffff003d7802 */ /* 0x000fe40000000f00 */
[----:B------:R-:W-:Y:S02]  /*1bb0*/  MOV R2, 0x1bd0 ;  /* 0x00001bd000027802 */ /* 0x000fe40000000f00 */
[----:B-----5:R-:W-:Y:S05]  /*1bc0*/  CALL.REL.NOINC `($__internal_39_$__cuda_sm70_shflsync_bfly_p) ;  /* 0x0000059000007944 */ /* 0x020fea0003c00000 */
[----:B-1----:R-:W-:Y:S01]  /*1bd0*/  MOV R2, R62 ;  /* 0x0000003e00027202 */ /* 0x002fe20000000f00 */
[----:B0-----:R-:W-:Y:S05]  /*1be0*/  BRA `(.L_x_3617) ;  /* 0xfffff69000007947 */ /* 0x001fea000383ffff */
.L_x_3612:
[----:B------:R-:W-:Y:S01]  /*1bf0*/  HFMA2.MMA R62, -RZ, RZ, 0, 1.1920928955078125e-07 ;  /* 0x00000002ff3e7435 */ /* 0x000fe200000001ff */
[----:B------:R-:W-:Y:S02]  /*1c00*/  MOV R60, 0x1f ;  /* 0x0000001f003c7802 */ /* 0x000fe40000000f00 */
[----:B------:R-:W-:Y:S02]  /*1c10*/  MOV R61, 0xffffffff ;  /* 0xffffffff003d7802 */ /* 0x000fe40000000f00 */
[----:B------:R-:W-:-:S02]  /*1c20*/  MOV R2, 0x1c40 ;  /* 0x00001c4000027802 */ /* 0x000fc40000000f00 */
[----:B-----5:R-:W-:Y:S05]  /*1c30*/  CALL.REL.NOINC `($__internal_39_$__cuda_sm70_shflsync_bfly_p) ;  /* 0x0000052000007944 */ /* 0x020fea0003c00000 */
[----:B01----:R-:W-:Y:S01]  /*1c40*/  FADD.FTZ R85, R85, R62 ;  /* 0x0000003e55557221 */ /* 0x003fe20000010000 */
[----:B------:R-:W-:Y:S01]  /*1c50*/  HFMA2.MMA R62, -RZ, RZ, 0, 2.384185791015625e-07 ;  /* 0x00000004ff3e7435 */ /* 0x000fe200000001ff */
[----:B------:R-:W-:-:S02]  /*1c60*/  MOV R60, 0x1f ;  /* 0x0000001f003c7802 */ /* 0x000fc40000000f00 */
[----:B------:R-:W-:Y:S02]  /*1c70*/  MOV R61, 0xffffffff ;  /* 0xffffffff003d7802 */ /* 0x000fe40000000f00 */
[----:B------:R-:W-:Y:S02]  /*1c80*/  MOV R2, 0x1ca0 ;  /* 0x00001ca000027802 */ /* 0x000fe40000000f00 */
[----:B------:R-:W-:Y:S05]  /*1c90*/  CALL.REL.NOINC `($__internal_39_$__cuda_sm70_shflsync_bfly_p) ;  /* 0x000004c000007944 */ /* 0x000fea0003c00000 */
[----:B01----:R-:W-:Y:S01]  /*1ca0*/  FADD.FTZ R85, R85, R62 ;  /* 0x0000003e55557221 */ /* 0x003fe20000010000 */
[----:B------:R-:W-:Y:S01]  /*1cb0*/  HFMA2.MMA R62, -RZ, RZ, 0, 4.76837158203125e-07 ;  /* 0x00000008ff3e7435 */ /* 0x000fe200000001ff */
[----:B------:R-:W-:Y:S02]  /*1cc0*/  MOV R60, 0x1f ;  /* 0x0000001f003c7802 */ /* 0x000fe40000000f00 */
[----:B------:R-:W-:Y:S02]  /*1cd0*/  MOV R61, 0xffffffff ;  /* 0xffffffff003d7802 */ /* 0x000fe40000000f00 */
[----:B------:R-:W-:Y:S02]  /*1ce0*/  MOV R2, 0x1d00 ;  /* 0x00001d0000027802 */ /* 0x000fe40000000f00 */
[----:B------:R-:W-:Y:S05]  /*1cf0*/  CALL.REL.NOINC `($__internal_39_$__cuda_sm70_shflsync_bfly_p) ;  /* 0x0000046000007944 */ /* 0x000fea0003c00000 */
[----:B01----:R-:W-:Y:S01]  /*1d00*/  FADD.FTZ R85, R85, R62 ;  /* 0x0000003e55557221 */ /* 0x003fe20000010000 */
[----:B------:R-:W-:Y:S01]  /*1d10*/  HFMA2.MMA R62, -RZ, RZ, 0, 9.5367431640625e-07 ;  /* 0x00000010ff3e7435 */ /* 0x000fe200000001ff */
[----:B------:R-:W-:-:S02]  /*1d20*/  MOV R60, 0x1f ;  /* 0x0000001f003c7802 */ /* 0x000fc40000000f00 */
[----:B------:R-:W-:Y:S02]  /*1d30*/  MOV R61, 0xffffffff ;  /* 0xffffffff003d7802 */ /* 0x000fe40000000f00 */
[----:B------:R-:W-:Y:S02]  /*1d40*/  MOV R2, 0x1d60 ;  /* 0x00001d6000027802 */ /* 0x000fe40000000f00 */
[----:B------:R-:W-:Y:S05]  /*1d50*/  CALL.REL.NOINC `($__internal_39_$__cuda_sm70_shflsync_bfly_p) ;  /* 0x0000040000007944 */ /* 0x000fea0003c00000 */
[----:B-1----:R-:W-:Y:S01]  /*1d60*/  FADD.FTZ R62, R85, R62 ;  /* 0x0000003e553e7221 */ /* 0x002fe20000010000 */
[----:B0-----:R-:W-:-:S03]  /*1d70*/  MOV R60, 0x1f ;  /* 0x0000001f003c7802 */ /* 0x001fc60000000f00 */
[----:B------:R-:W-:Y:S01]  /*1d80*/  FMUL.FTZ R63, R62, c[0x0][0x1e0] ;  /* 0x000078003e3f7a20 */ /* 0x000fe20000410000 */
[----:B------:R-:W-:-:S03]  /*1d90*/  HFMA2.MMA R62, -RZ, RZ, 0, 5.9604644775390625e-08 ;  /* 0x00000001ff3e7435 */ /* 0x000fc600000001ff */
        /* <DEDUP_REMOVED lines=34> */
[----:B------:R-:W-:Y:S05]  /*1fc0*/  CALL.REL.NOINC `($__internal_39_$__cuda_sm70_shflsync_bfly_p) ;  /* 0x0000019000007944 */ /* 0x000fea0003c00000 */
[----:B01----:R-:W-:Y:S01]  /*1fd0*/  FADD.FTZ R85, R85, R62 ;  /* 0x0000003e55557221 */ /* 0x003fe20000010000 */
[----:B------:R-:W-:Y:S01]  /*1fe0*/  HFMA2.MMA R62, -RZ, RZ, 0, 1.1920928955078125e-07 ;  /* 0x00000002ff3e7435 */ /* 0x000fe200000001ff */
[----:B------:R-:W-:Y:S02]  /*1ff0*/  MOV R60, 0x1f ;  /* 0x0000001f003c7802 */ /* 0x000fe40000000f00 */
[----:B------:R-:W-:Y:S02]  /*2000*/  MOV R61, 0xffffffff ;  /* 0xffffffff003d7802 */ /* 0x000fe40000000f00 */
[----:B------:R-:W-:Y:S02]  /*2010*/  MOV R2, 0x2030 ;  /* 0x0000203000027802 */ /* 0x000fe40000000f00 */
[----:B------:R-:W-:Y:S05]  /*2020*/  CALL.REL.NOINC `($__internal_39_$__cuda_sm70_shflsync_bfly_p) ;  /* 0x0000013000007944 */ /* 0x000fea0003c00000 */
[----:B01----:R-:W-:Y:S01]  /*2030*/  FADD.FTZ R85, R85, R62 ;  /* 0x0000003e55557221 */ /* 0x003fe20000010000 */
[----:B------:R-:W-:Y:S01]  /*2040*/  HFMA2.MMA R62, -RZ, RZ, 0, 2.384185791015625e-07 ;  /* 0x00000004ff3e7435 */ /* 0x000fe200000001ff */
[----:B------:R-:W-:Y:S02]  /*2050*/  MOV R60, 0x1f ;  /* 0x0000001f003c7802 */ /* 0x000fe40000000f00 */
[----:B------:R-:W-:-:S02]  /*2060*/  MOV R61, 0xffffffff ;  /* 0xffffffff003d7802 */ /* 0x000fc40000000f00 */
        /* <DEDUP_REMOVED lines=10> */
[----:B------:R-:W-:Y:S02]  /*2110*/  MOV R60, 0x1f ;  /* 0x0000001f003c7802 */ /* 0x000fe40000000f00 */
[----:B------:R-:W-:-:S02]  /*2120*/  MOV R61, 0xffffffff ;  /* 0xffffffff003d7802 */ /* 0x000fc40000000f00 */
[----:B------:R-:W-:Y:S02]  /*2130*/  MOV R2, 0x2150 ;  /* 0x0000215000027802 */ /* 0x000fe40000000f00 */
[----:B------:R-:W-:Y:S05]  /*2140*/  CALL.REL.NOINC `($__internal_39_$__cuda_sm70_shflsync_bfly_p) ;  /* 0x0000001000007944 */ /* 0x000fea0003c00000 */
[----:B01----:R-:W-:Y:S05]  /*2150*/  BRA `(.L_x_3618) ;  /* 0xfffff46000007947 */ /* 0x003fea000383ffff */
        .weak           $__internal_39_$__cuda_sm70_shflsync_bfly_p
        .type           $__internal_39_$__cuda_sm70_shflsync_bfly_p,@function
        .size           $__internal_39_$__cuda_sm70_shflsync_bfly_p,(.L_x_15231 - $__internal_39_$__cuda_sm70_shflsync_bfly_p)
$__internal_39_$__cuda_sm70_shflsync_bfly_p:
[----:B------:R-:W-:Y:S01]  /*2160*/  HFMA2.MMA R3, -RZ, RZ, 0, 0 ;  /* 0x00000000ff037435 */ /* 0x000fe200000001ff */
[----:B------:R-:W-:Y:S04]  /*2170*/  WARPSYNC R61 ;  /* 0x0000003d00007348 */ /* 0x000fe80003800000 */
[----:B------:R0:W1:Y:S01]  /*2180*/  SHFL.BFLY PT, R62, R85, R62, R60 ;  /* 0x0c00003e553e7389 */ /* 0x00006200000e003c */
[----:B------:R-:W-:Y:S05]  /*2190*/  RET.REL.NODEC R2 `(_ZN10layer_norm13ln_fwd_kernelINS_13Kernel_traitsIf13__nv_bfloat16S2_S2_fjLj512ELj1ELj4ELj1ELj16ENS_18Kernel_traits_baseILj512EfS2_S2_S2_fjLj128EEEEELb0ELb1ELb1ELb1EEEvNS_9FwdParamsE) ;  /* 0xffffde6002007950 */ /* 0x000fea0003c3ffff */
.L_x_3619:
        /* <DEDUP_REMOVED lines=14> */
.L_x_15231:


//--------------------- .text._ZN10layer_norm13ln_fwd_kernelINS_13Kernel_traitsIf13__nv_bfloat16S2_S2_fjLj512ELj1ELj4ELj1ELj16ENS_18Kernel_traits_baseILj512EfS2_S2_S2_fjLj128EEEEELb1ELb0ELb0ELb0EEEvNS_9FwdParamsE --------------------------
	.section	.text._ZN10layer_norm13ln_fwd_kernelINS_13Kernel_traitsIf13__nv_bfloat16S2_S2_fjLj512ELj1ELj4ELj1ELj16ENS_18Kernel_traits_baseILj512EfS2_S2_S2_fjLj128EEEEELb1ELb0ELb0ELb0EEEvNS_9FwdParamsE,"ax",@progbits
	.sectioninfo	@"SHI_REGISTERS=83"
	.align	128
        .global         _ZN10layer_norm13ln_fwd_kernelINS_13Kernel_traitsIf13__nv_bfloat16S2_S2_fjLj512ELj1ELj4ELj1ELj16ENS_18Kernel_traits_baseILj512EfS2_S2_S2_fjLj128EEEEELb1ELb0ELb0ELb0EEEvNS_9FwdParamsE
        .type           _ZN10layer_norm13ln_fwd_kernelINS_13Kernel_traitsIf13__nv_bfloat16S2_S2_fjLj512ELj1ELj4ELj1ELj16ENS_18Kernel_traits_baseILj512EfS2_S2_S2_fjLj128EEEEELb1ELb0ELb0ELb0EEEvNS_9FwdParamsE,@function
        .size           _ZN10layer_norm13ln_fwd_kernelINS_13Kernel_traitsIf13__nv_bfloat16S2_S2_fjLj512ELj1ELj4ELj1ELj16ENS_18Kernel_traits_baseILj512EfS2_S2_S2_fjLj128EEEEELb1ELb0ELb0ELb0EEEvNS_9FwdParamsE,(.L_x_15232 - _ZN10layer_norm13ln_fwd_kernelINS_13Kernel_traitsIf13__nv_bfloat16S2_S2_fjLj512ELj1ELj4ELj1ELj16ENS_18Kernel_traits_baseILj512EfS2_S2_S2_fjLj128EEEEELb1ELb0ELb0ELb0EEEvNS_9FwdParamsE)
        .other          _ZN10layer_norm13ln_fwd_kernelINS_13Kernel_traitsIf13__nv_bfloat16S2_S2_fjLj512ELj1ELj4ELj1ELj16ENS_18Kernel_traits_baseILj512EfS2_S2_S2_fjLj128EEEEELb1ELb0ELb0ELb0EEEvNS_9FwdParamsE,@"STO_CUDA_ENTRY STV_DEFAULT"
_ZN10layer_norm13ln_fwd_kernelINS_13Kernel_traitsIf13__nv_bfloat16S2_S2_fjLj512ELj1ELj4ELj1ELj16ENS_18Kernel_traits_baseILj512EfS2_S2_S2_fjLj128EEEEELb1ELb0ELb0ELb0EEEvNS_9FwdParamsE:
.text._ZN10layer_norm13ln_fwd_kernelINS_13Kernel_traitsIf13__nv_bfloat16S2_S2_fjLj512ELj1ELj4ELj1ELj16ENS_18Kernel_traits_baseILj512EfS2_S2_S2_fjLj128EEEEELb1ELb0ELb0ELb0EEEvNS_9FwdParamsE:
        /* <DEDUP_REMOVED lines=61> */
.L_x_3621:
[----:B------:R-:W-:Y:S05]  /*03d0*/  BSYNC B0 ;  /* 0x0000000000007941 */ /* 0x000fea0003800000 */
.L_x_3620:
[----:B------:R-:W-:Y:S01]  /*03e0*/  BSSY B0, `(.L_x_3622) ;  /* 0x0000010000007945 */ /* 0x000fe20003800000 */
[----:B------:R-:W-:Y:S05]  /*03f0*/  @!P4 BRA `(.L_x_3623) ;  /* 0x000000e00000c947 */ /* 0x000fea0003800000 */
[----:B------:R-:W-:Y:S01]  /*0400*/  ISETP.NE.U32.AND P0, PT, RZ, c[0x0][0x218], PT ;  /* 0x00008600ff007a0c */ /* 0x000fe20003f05070 */
[----:B0-----:R-:W-:Y:S01]  /*0410*/  IMAD.MOV.U32 R9, RZ, RZ, 0x20 ;  /* 0x00000020ff097424 */ /* 0x001fe200078e00ff */
[----:B------:R-:W-:Y:S01]  /*0420*/  CS2R R30, SRZ ;  /* 0x00000000001e7805 */ /* 0x000fe2000001ff00 */
        /* <DEDUP_REMOVED lines=11> */
.L_x_3623:
[----:B------:R-:W-:Y:S05]  /*04e0*/  BSYNC B0 ;  /* 0x0000000000007941 */ /* 0x000fea0003800000 */
.L_x_3622:
[----:B------:R-:W-:Y:S01]  /*04f0*/  ISETP.GE.AND P0, PT, R52, c[0x0][0x164], PT ;  /* 0x0000590034007a0c */ /* 0x000fe20003f06270 */
[----:B------:R-:W-:Y:S01]  /*0500*/  @P1 IMAD.X R7, RZ, RZ, R5, P2 ;  /* 0x000000ffff071224 */ /* 0x000fe200010e0605 */
[----:B------:R-:W-:Y:S02]  /*0510*/  UIADD3 UR26, UR5, -0x695add53, URZ ;  /* 0x96a522ad051a7890 */ /* 0x000fe4000fffe03f */
[----:B------:R-:W-:Y:S02]  /*0520*/  UIADD3 UR24, UR5, -0x24c28bd8, URZ ;  /* 0xdb3d742805187890 */ /* 0x000fe4000fffe03f */
[----:B------:R-:W-:Y:S01]  /*0530*/  UIADD3 UR22, UR5, 0x1fd5c5a3, URZ ;  /* 0x1fd5c5a305167890 */ /* 0x000fe2000fffe03f */
[----:B0-----:R-:W-:-:S06]  /*0540*/  SHF.R.U64 R11, R6, 0x2, R7 ;  /* 0x00000002060b7819 */ /* 0x001fcc0000001207 */
[----:B------:R-:W-:Y:S05]  /*0550*/  @P0 EXIT ;  /* 0x000000000000094d */ /* 0x000fea0003800000 */
[----:B------:R-:W-:Y:S01]  /*0560*/  IMAD.HI.U32 R5, R53, -0x326172a9, RZ ;  /* 0xcd9e8d5735057827 */ /* 0x000fe200078e00ff */
[----:B------:R-:W-:Y:S01]  /*0570*/  SHF.R.U32.HI R10, RZ, 0x2, R7 ;  /* 0x00000002ff0a7819 */ /* 0x000fe20000011607 */
[----:B------:R-:W-:Y:S01]  /*0580*/  BSSY B0, `(.L_x_3624) ;  /* 0x000068c000007945 */ /* 0x000fe20003800000 */
[----:B------:R-:W-:Y:S01]  /*0590*/  LOP3.LUT R6, R6, 0x3, RZ, 0xc0, !PT ;  /* 0x0000000306067812 */ /* 0x000fe200078ec0ff */
[----:B------:R-:W-:Y:S01]  /*05a0*/  IMAD.HI.U32 R0, R11, -0x2daee0ad, RZ ;  /* 0xd2511f530b007827 */ /* 0x000fe200078e00ff */
[----:B------:R-:W-:Y:S01]  /*05b0*/  LOP3.LUT R5, R5, UR4, R10, 0x96, !PT ;  /* 0x0000000405057c12 */ /* 0x000fe2000f8e960a */
[----:B------:R-:W-:Y:S02]  /*05c0*/  ULDC.U8 UR8, c[0x0][0x1f0] ;  /* 0x00007c0000087ab9 */ /* 0x000fe40000000000 */
[----:B------:R-:W-:Y:S01]  /*05d0*/  IMAD R4, R11, -0x2daee0ad, RZ ;  /* 0xd2511f530b047824 */ /* 0x000fe200078e02ff */
[----:B------:R-:W-:Y:S01]  /*05e0*/  LOP3.LUT R0, R0, UR5, RZ, 0x3c, !PT ;  /* 0x0000000500007c12 */ /* 0x000fe2000f8e3cff */
[----:B------:R-:W-:-:S04]  /*05f0*/  IMAD.HI.U32 R9, R5, -0x2daee0ad, RZ ;  /* 0xd2511f5305097827 */ /* 0x000fc800078e00ff */
[----:B------:R-:W-:Y:S01]  /*0600*/  IMAD R2, R53, -0x326172a9, RZ ;  /* 0xcd9e8d5735027824 */ /* 0x000fe200078e02ff */
[----:B------:R-:W-:Y:S01]  /*0610*/  LOP3.LUT R4, R9, UR10, R4, 0x96, !PT ;  /* 0x0000000a09047c12 */ /* 0x000fe2000f8e9604 */
[----:B------:R-:W-:-:S04]  /*0620*/  IMAD.HI.U32 R7, R0, -0x326172a9, RZ ;  /* 0xcd9e8d5700077827 */ /* 0x000fc800078e00ff */
[----:B------:R-:W-:Y:S01]  /*0630*/  IMAD R0, R0, -0x326172a9, RZ ;  /* 0xcd9e8d5700007824 */ /* 0x000fe200078e02ff */
[----:B------:R-:W-:Y:S01]  /*0640*/  LOP3.LUT R2, R7, UR9, R2, 0x96, !PT ;  /* 0x0000000907027c12 */ /* 0x000fe2000f8e9602 */
[----:B------:R-:W-:Y:S02]  /*0650*/  IMAD R7, R5, -0x2daee0ad, RZ ;  /* 0xd2511f5305077824 */ /* 0x000fe400078e02ff */
[----:B------:R-:W-:-:S04]  /*0660*/  IMAD.HI.U32 R5, R4, -0x326172a9, RZ ;  /* 0xcd9e8d5704057827 */ /* 0x000fc800078e00ff */
[----:B------:R-:W-:Y:S01]  /*0670*/  IMAD.HI.U32 R8, R2, -0x2daee0ad, RZ ;  /* 0xd2511f5302087827 */ /* 0x000fe200078e00ff */
[----:B------:R-:W-:-:S03]  /*0680*/  LOP3.LUT R0, R5, UR11, R0, 0x96, !PT ;  /* 0x0000000b05007c12 */ /* 0x000fc6000f8e9600 */
        /* <DEDUP_REMOVED lines=34> */
[----:B------:R-:W-:Y:S01]  /*08b0*/  IMAD.WIDE.U32 R4, R4, -0x2daee0ad, RZ ;  /* 0xd2511f5304047825 */ /* 0x000fe200078e00ff */
[----:B------:R-:W-:-:S03]  /*08c0*/  LOP3.LUT R0, R0, UR23, R7, 0x96, !PT ;  /* 0x0000001700007c12 */ /* 0x000fc6000f8e9607 */
[----:B------:R-:W-:Y:S01]  /*08d0*/  IMAD R7, R2, -0x326172a9, RZ ;  /* 0xcd9e8d5702077824 */ /* 0x000fe200078e02ff */
[----:B------:R-:W-:Y:S01]  /*08e0*/  LOP3.LUT R9, R5, UR24, R9, 0x96, !PT ;  /* 0x0000001805097c12 */ /* 0x000fe2000f8e9609 */
[----:B------:R-:W-:-:S04]  /*08f0*/  IMAD.HI.U32 R5, R0, -0x2daee0ad, RZ ;  /* 0xd2511f5300057827 */ /* 0x000fc800078e00ff */
[----:B------:R-:W-:Y:S01]  /*0900*/  IMAD.WIDE.U32 R12, R9, -0x326172a9, RZ ;  /* 0xcd9e8d57090c7825 */ /* 0x000fe200078e00ff */
[----:B------:R-:W-:Y:S02]  /*0910*/  LOP3.LUT R9, R5, UR26, R4, 0x96, !PT ;  /* 0x0000001a05097c12 */ /* 0x000fe4000f8e9604 */
[----:B------:R-:W-:Y:S01]  /*0920*/  MOV R5, RZ ;  /* 0x000000ff00057202 */ /* 0x000fe20000000f00 */
[----:B------:R-:W-:Y:S01]  /*0930*/  IMAD.MOV.U32 R8, RZ, RZ, R12 ;  /* 0x000000ffff087224 */ /* 0x000fe200078e000c */
[----:B------:R-:W-:Y:S01]  /*0940*/  LOP3.LUT R7, R13, UR25, R7, 0x96, !PT ;  /* 0x000000190d077c12 */ /* 0x000fe2000f8e9607 */
[----:B------:R-:W-:Y:S02]  /*0950*/  IMAD R4, R0, -0x2daee0ad, RZ ;  /* 0xd2511f5300047824 */ /* 0x000fe400078e02ff */
.L_x_3748:
[----:B------:R-:W-:Y:S02]  /*0960*/  ISETP.NE.U32.AND P0, PT, RZ, c[0x0][0x1c0], PT ;  /* 0x00007000ff007a0c */ /* 0x000fe40003f05070 */
[----:B------:R-:W-:Y:S02]  /*0970*/  ISETP.NE.AND P1, PT, R3, RZ, PT ;  /* 0x000000ff0300720c */ /* 0x000fe40003f25270 */
        /* <DEDUP_REMOVED lines=34> */
.L_x_3628:
[----:B0-----:R-:W-:Y:S02]  /*0ba0*/  MOV R57, R8 ;  /* 0x0000000800397202 */ /* 0x001fe40000000f00 */
.L_x_3629:
[----:B------:R-:W-:Y:S05]  /*0bb0*/  BSYNC B2 ;  /* 0x0000000000027941 */ /* 0x000fea0003800000 */
.L_x_3627:
        /* <DEDUP_REMOVED lines=16> */
.L_x_3633:
[----:B------:R-:W-:Y:S05]  /*0cc0*/  BSYNC B3 ;  /* 0x0000000000037941 */ /* 0x000fea0003800000 */
.L_x_3632:
        /* <DEDUP_REMOVED lines=43> */
.L_x_3631:
[----:B------:R-:W-:Y:S05]  /*0f80*/  BSYNC B2 ;  /* 0x0000000000027941 */ /* 0x000fea0003800000 */
.L_x_3630:
[----:B------:R0:W1:Y:S01]  /*0f90*/  I2F.U32 R0, R57 ;  /* 0x0000003900007306 */ /* 0x0000620000201000 */
[----:B------:R-:W-:Y:S01]  /*0fa0*/  IMAD.MOV.U32 R69, RZ, RZ, 0x2f800000 ;  /* 0x2f800000ff457424 */ /* 0x000fe200078e00ff */
[----:B------:R-:W-:Y:S01]  /*0fb0*/  ISETP.NE.AND P1, PT, R59, 0x1, PT ;  /* 0x000000013b00780c */ /* 0x000fe20003f25270 */
[----:B------:R-:W-:Y:S01]  /*0fc0*/  BSSY B2, `(.L_x_3634) ;  /* 0x0000015000027945 */ /* 0x000fe20003800000 */
[----:B0----5:R-:W-:-:S05]  /*0fd0*/  PRMT R57, RZ, 0x5410, R48 ;  /* 0x00005410ff397816 */ /* 0x021fca0000000030 */
[----:B------:R-:W-:Y:S01]  /*0fe0*/  FMUL.FTZ R6, R57, R72 ;  /* 0x0000004839067220 */ /* 0x000fe20000410000 */
[----:B------:R-:W-:Y:S01]  /*0ff0*/  @P0 PRMT R57, RZ, 0x5410, R12 ;  /* 0x00005410ff390816 */ /* 0x000fe2000000000c */
[----:B-1----:R-:W-:Y:S02]  /*1000*/  FFMA.FTZ R0, R0, R69, 1.1641532182693481445e-10 ;  /* 0x2f00000000007423 */ /* 0x002fe40000010045 */
[----:B------:R-:W-:-:S03]  /*1010*/  FMUL.FTZ R6, R6, c[0x0][0x1e8] ;  /* 0x00007a0006067a20 */ /* 0x000fc60000410000 */
[----:B------:R-:W-:-:S04]  /*1020*/  FSETP.GTU.FTZ.AND P2, PT, R0, c[0x0][0x1e4], PT ;  /* 0x0000790000007a0b */ /* 0x000fc80003f5c000 */
[----:B------:R-:W-:Y:S02]  /*1030*/  FSEL R0, R6, RZ, !P2 ;  /* 0x000000ff06007208 */ /* 0x000fe40005000000 */
[----:B------:R-:W-:Y:S02]  /*1040*/  P2R R73, PR, RZ, 0x4 ;  /* 0x00000004ff497803 */ /* 0x000fe40000000000 */
[----:B------:R-:W-:Y:S01]  /*1050*/  IADD3 R6, R59, 0x1, RZ ;  /* 0x000000013b067810 */ /* 0x000fe20007ffe0ff */
        /* <DEDUP_REMOVED lines=10> */
.L_x_3635:
[----:B------:R-:W-:Y:S02]  /*1100*/  IMAD.MOV.U32 R57, RZ, RZ, R8 ;  /* 0x000000ffff397224 */ /* 0x000fe400078e0008 */
.L_x_3636:
[----:B------:R-:W-:Y:S05]  /*1110*/  BSYNC B2 ;  /* 0x0000000000027941 */ /* 0x000fea0003800000 */
.L_x_3634:
        /* <DEDUP_REMOVED lines=16> */
.L_x_3640:
[----:B------:R-:W-:Y:S05]  /*1220*/  BSYNC B3 ;  /* 0x0000000000037941 */ /* 0x000fea0003800000 */
.L_x_3639:
        /* <DEDUP_REMOVED lines=43> */
.L_x_3638:
[----:B------:R-:W-:Y:S05]  /*14e0*/  BSYNC B2 ;  /* 0x0000000000027941 */ /* 0x000fea0003800000 */
.L_x_3637:
[----:B------:R0:W1:Y:S01]  /*14f0*/  I2F.U32 R60, R57 ;  /* 0x00000039003c7306 */ /* 0x0000620000201000 */
[----:B------:R-:W-:Y:S01]  /*1500*/  ISETP.NE.AND P1, PT, R6, 0x1, PT ;  /* 0x000000010600780c */ /* 0x000fe20003f25270 */
[----:B------:R-:W-:Y:S01]  /*1510*/  BSSY B2, `(.L_x_3641) ;  /* 0x0000015000027945 */ /* 0x000fe20003800000 */
[----:B0-----:R-:W-:-:S05]  /*1520*/  PRMT R57, RZ, 0x7610, R48 ;  /* 0x00007610ff397816 */ /* 0x001fca0000000030 */
[----:B------:R-:W-:Y:S02]  /*1530*/  FMUL.FTZ R48, R57, R72 ;  /* 0x0000004839307220 */ /* 0x000fe40000410000 */
[----:B-1----:R-:W-:Y:S02]  /*1540*/  FFMA.FTZ R60, R60, R69, 1.1641532182693481445e-10 ;  /* 0x2f0000003c3c7423 */ /* 0x002fe40000010045 */
[----:B------:R-:W-:-:S03]  /*1550*/  FMUL.FTZ R48, R48, c[0x0][0x1e8] ;  /* 0x00007a0030307a20 */ /* 0x000fc60000410000 */
[----:B------:R-:W-:Y:S02]  /*1560*/  FSETP.GTU.FTZ.AND P2, PT, R60, c[0x0][0x1e4], PT ;  /* 0x000079003c007a0b */ /* 0x000fe40003f5c000 */
[----:B------:R-:W-:Y:S02]  /*1570*/  IADD3 R60, R6, 0x1, RZ ;  /* 0x00000001063c7810 */ /* 0x000fe40007ffe0ff */
[----:B------:R-:W-:Y:S02]  /*1580*/  FSEL R59, R48, RZ, !P2 ;  /* 0x000000ff303b7208 */ /* 0x000fe40005000000 */
[----:B------:R-:W-:Y:S02]  /*1590*/  @P0 PRMT R48, RZ, 0x7610, R12 ;  /* 0x00007610ff300816 */ /* 0x000fe4000000000c */
        /* <DEDUP_REMOVED lines=11> */
.L_x_3642:
[----:B------:R-:W-:Y:S02]  /*1650*/  IMAD.MOV.U32 R48, RZ, RZ, R8 ;  /* 0x000000ffff307224 */ /* 0x000fe400078e0008 */
.L_x_3643:
[----:B------:R-:W-:Y:S05]  /*1660*/  BSYNC B2 ;  /* 0x0000000000027941 */ /* 0x000fea0003800000 */
.L_x_3641:
        /* <DEDUP_REMOVED lines=16> */
.L_x_3647:
[----:B------:R-:W-:Y:S05]  /*1770*/  BSYNC B3 ;  /* 0x0000000000037941 */ /* 0x000fea0003800000 */
.L_x_3646:
        /* <DEDUP_REMOVED lines=43> */
.L_x_3645:
[----:B------:R-:W-:Y:S05]  /*1a30*/  BSYNC B2 ;  /* 0x0000000000027941 */ /* 0x000fea0003800000 */
.L_x_3644:
        /* <DEDUP_REMOVED lines=21> */
.L_x_3649:
[----:B------:R-:W-:Y:S02]  /*1b90*/  MOV R48, R8 ;  /* 0x0000000800307202 */ /* 0x000fe40000000f00 */
.L_x_3650:
[----:B------:R-:W-:Y:S05]  /*1ba0*/  BSYNC B2 ;  /* 0x0000000000027941 */ /* 0x000fea0003800000 */
.L_x_3648:
        /* <DEDUP_REMOVED lines=16> */
.L_x_3654:
[----:B------:R-:W-:Y:S05]  /*1cb0*/  BSYNC B3 ;  /* 0x0000000000037941 */ /* 0x000fea0003800000 */
.L_x_3653:
        /* <DEDUP_REMOVED lines=43> */
.L_x_3652:
[----:B------:R-:W-:Y:S05]  /*1f70*/  BSYNC B2 ;  /* 0x0000000000027941 */ /* 0x000fea0003800000 */
.L_x_3651:
        /* <DEDUP_REMOVED lines=9> */
[----:B------:R-:W-:Y:S02]  /*2010*/  FSEL R60, R65, RZ, !P2 ;  /* 0x000000ff413c7208 */ /* 0x000fe40005000000 */
        /* <DEDUP_REMOVED lines=11> */
.L_x_3656:
[----:B------:R-:W-:Y:S02]  /*20d0*/  IMAD.MOV.U32 R65, RZ, RZ, R8 ;  /* 0x000000ffff417224 */ /* 0x000fe400078e0008 */
.L_x_3657:
[----:B------:R-:W-:Y:S05]  /*20e0*/  BSYNC B2 ;  /* 0x0000000000027941 */ /* 0x000fea0003800000 */
.L_x_3655:
        /* <DEDUP_REMOVED lines=16> */
.L_x_3661:
[----:B------:R-:W-:Y:S05]  /*21f0*/  BSYNC B3 ;  /* 0x0000000000037941 */ /* 0x000fea0003800000 */
.L_x_3660:
        /* <DEDUP_REMOVED lines=43> */
.L_x_3659:
[----:B------:R-:W-:Y:S05]  /*24b0*/  BSYNC B2 ;  /* 0x0000000000027941 */ /* 0x000fea0003800000 */
.L_x_3658:
        /* <DEDUP_REMOVED lines=21> */
.L_x_3663:
[----:B------:R-:W-:Y:S02]  /*2610*/  IMAD.MOV.U32 R66, RZ, RZ, R8 ;  /* 0x000000ffff427224 */ /* 0x000fe400078e0008 */
.L_x_3664:
[----:B------:R-:W-:Y:S05]  /*2620*/  BSYNC B2 ;  /* 0x0000000000027941 */ /* 0x000fea0003800000 */
.L_x_3662:
        /* <DEDUP_REMOVED lines=16> */
.L_x_3668:
[----:B------:R-:W-:Y:S05]  /*2730*/  BSYNC B3 ;  /* 0x0000000000037941 */ /* 0x000fea0003800000 */
.L_x_3667:
        /* <DEDUP_REMOVED lines=43> */
.L_x_3666:
[----:B------:R-:W-:Y:S05]  /*29f0*/  BSYNC B2 ;  /* 0x0000000000027941 */ /* 0x000fea0003800000 */
.L_x_3665:
        /* <DEDUP_REMOVED lines=21> */
.L_x_3670:
[----:B------:R-:W-:Y:S02]  /*2b50*/  IMAD.MOV.U32 R50, RZ, RZ, R8 ;  /* 0x000000ffff327224 */ /* 0x000fe400078e0008 */
.L_x_3671:
[----:B------:R-:W-:Y:S05]  /*2b60*/  BSYNC B2 ;  /* 0x0000000000027941 */ /* 0x000fea0003800000 */
.L_x_3669:
        /* <DEDUP_REMOVED lines=16> */
.L_x_3675:
[----:B------:R-:W-:Y:S05]  /*2c70*/  BSYNC B3 ;  /* 0x0000000000037941 */ /* 0x000fea0003800000 */
.L_x_3674:
        /* <DEDUP_REMOVED lines=43> */
.L_x_3673:
[----:B------:R-:W-:Y:S05]  /*2f30*/  BSYNC B2 ;  /* 0x0000000000027941 */ /* 0x000fea0003800000 */
.L_x_3672:
        /* <DEDUP_REMOVED lines=21> */
.L_x_3677:
[----:B------:R-:W-:Y:S02]  /*3090*/  MOV R50, R8 ;  /* 0x0000000800327202 */ /* 0x000fe40000000f00 */
.L_x_3678:
[----:B------:R-:W-:Y:S05]  /*30a0*/  BSYNC B2 ;  /* 0x0000000000027941 */ /* 0x000fea0003800000 */
.L_x_3676:
        /* <DEDUP_REMOVED lines=18> */
.L_x_3682:
[----:B------:R-:W-:Y:S05]  /*31d0*/  BSYNC B3 ;  /* 0x0000000000037941 */ /* 0x000fea0003800000 */
.L_x_3681:
        /* <DEDUP_REMOVED lines=43> */
.L_x_3680:
[----:B------:R-:W-:Y:S05]  /*3490*/  BSYNC B2 ;  /* 0x0000000000027941 */ /* 0x000fea0003800000 */
.L_x_3679:
[----:B------:R0:W1:Y:S01]  /*34a0*/  I2F.U32 R48, R50 ;  /* 0x0000003200307306 */ /* 0x0000620000201000 */
[----:B------:R-:W-:Y:S02]  /*34b0*/  PRMT R51, RZ, 0x7610, R51 ;  /* 0x00007610ff337816 */ /* 0x000fe40000000033 */
[----:B------:R-:W-:Y:S02]  /*34c0*/  SEL R78, RZ, 0x100, P4 ;  /* 0x00000100ff4e7807 */ /* 0x000fe40002000000 */
[----:B------:R-:W-:Y:S01]  /*34d0*/  SEL R76, RZ, 0x1, P2 ;  /* 0x00000001ff4c7807 */ /* 0x000fe20001000000 */
[----:B------:R-:W-:Y:S01]  /*34e0*/  FMUL.FTZ R51, R51, R72 ;  /* 0x0000004833337220 */ /* 0x000fe20000410000 */
[----:B------:R-:W-:Y:S02]  /*34f0*/  F2FP.BF16.PACK_AB R49, R60, R57 ;  /* 0x000000393c31723e */ /* 0x000fe400000010ff */
        /* <DEDUP_REMOVED lines=12> */
[----:B------:R-:W-:Y:S02]  /*35c0*/  LOP3.LUT R78, R78, R77, R73, 0xfe, !PT ;  /* 0x0000004d4e4e7212 */ /* 0x000fe400078efe49 */
[----:B------:R-:W-:Y:S01]  /*35d0*/  SEL R73, RZ, 0x1, P3 ;  /* 0x00000001ff497807 */ /* 0x000fe20001800000 */
[----:B------:R-:W-:Y:S01]  /*35e0*/  IMAD.WIDE.U32 R76, R76, 0x1000000, RZ ;  /* 0x010000004c4c7825 */ /* 0x000fe200078e00ff */
[----:B------:R-:W-:-:S02]  /*35f0*/  F2FP.BF16.PACK_AB R48, R59, R0 ;  /* 0x000000003b30723e */ /* 0x000fc400000010ff */
[----:B------:R-:W-:Y:S02]  /*3600*/  F2FP.BF16.PACK_AB R51, R69, R66 ;  /* 0x000000424533723e */ /* 0x000fe400000010ff */
[----:B------:R-:W-:Y:S02]  /*3610*/  LOP3.LUT R73, R77, R78, R73, 0xfe, !PT ;  /* 0x0000004e4d497212 */ /* 0x000fe400078efe49 */
[----:B------:R-:W-:Y:S01]  /*3620*/  SEL R77, RZ, 0x1, P1 ;  /* 0x00000001ff4d7807 */ /* 0x000fe20000800000 */
[----:B------:R0:W-:Y:S01]  /*3630*/  STG.E.128 [R74.64], R48 ;  /* 0x000000304a007986 */ /* 0x0001e2000c101d06 */
[----:B------:R-:W-:-:S03]  /*3640*/  SEL R78, RZ, 0x1, P5 ;  /* 0x00000001ff4e7807 */ /* 0x000fc60002800000 */
[----:B0-----:R-:W-:Y:S01]  /*3650*/  IMAD.WIDE.U32 R74, R77, 0x10000, RZ ;  /* 0x000100004d4a7825 */ /* 0x001fe200078e00ff */
[----:B------:R-:W-:-:S03]  /*3660*/  SEL R51, RZ, 0x1, P0 ;  /* 0x00000001ff337807 */ /* 0x000fc60000000000 */
[----:B------:R-:W-:-:S05]  /*3670*/  IMAD.WIDE.U32 R48, R78, 0x100, RZ ;  /* 0x000001004e307825 */ /* 0x000fca00078e00ff */
[----:B------:R-:W-:Y:S02]  /*3680*/  LOP3.LUT R76, R48, R76, R74, 0xfe, !PT ;  /* 0x0000004c304c7212 */ /* 0x000fe400078efe4a */
[----:B------:R-:W-:Y:S01]  /*3690*/  LOP3.LUT R49, R49, R73, R75, 0xfe, !PT ;  /* 0x0000004931317212 */ /* 0x000fe200078efe4b */
[----:B------:R-:W-:Y:S01]  /*36a0*/  IMAD.MOV.U32 R73, RZ, RZ, 0x8 ;  /* 0x00000008ff497424 */ /* 0x000fe200078e00ff */
[----:B------:R-:W-:-:S03]  /*36b0*/  LOP3.LUT R48, R76, R51, RZ, 0xfc, !PT ;  /* 0x000000334c307212 */ /* 0x000fc600078efcff */
[C---:B------:R-:W-:Y:S01]  /*36c0*/  IMAD.WIDE.U32 R50, R2.reuse, R73, c[0x0][0x190] ;  /* 0x0000640002327625 */ /* 0x040fe200078e0049 */
[----:B------:R-:W-:-:S04]  /*36d0*/  IADD3 R73, R2, 0x20, RZ ;  /* 0x0000002002497810 */ /* 0x000fc80007ffe0ff */
[----:B------:R0:W-:Y:S03]  /*36e0*/  STG.E.64 [R50.64], R48 ;  /* 0x0000003032007986 */ /* 0x0001e6000c101b06 */
.L_x_3626:
[----:B------:R-:W-:Y:S05]  /*36f0*/  BSYNC B1 ;  /* 0x0000000000017941 */ /* 0x000fea0003800000 */
.L_x_3625:
        /* <DEDUP_REMOVED lines=23> */
.L_x_3686:
[----:B0-----:R-:W-:Y:S02]  /*3870*/  IMAD.MOV.U32 R58, RZ, RZ, R8 ;  /* 0x000000ffff3a7224 */ /* 0x001fe400078e0008 */
.L_x_3687:
[----:B------:R-:W-:Y:S05]  /*3880*/  BSYNC B2 ;  /* 0x0000000000027941 */ /* 0x000fea0003800000 */
.L_x_3685:
        /* <DEDUP_REMOVED lines=16> */
.L_x_3691:
[----:B------:R-:W-:Y:S05]  /*3990*/  BSYNC B3 ;  /* 0x0000000000037941 */ /* 0x000fea0003800000 */
.L_x_3690:
        /* <DEDUP_REMOVED lines=43> */
.L_x_3689:
[----:B------:R-:W-:Y:S05]  /*3c50*/  BSYNC B2 ;  /* 0x0000000000027941 */ /* 0x000fea0003800000 */
.L_x_3688:
[----:B------:R-:W0:Y:S01]  /*3c60*/  I2F.U32 R6, R58 ;  /* 0x0000003a00067306 */ /* 0x000e220000201000 */
[----:B-----5:R-:W-:Y:S01]  /*3c70*/  PRMT R63, RZ, 0x5410, R48 ;  /* 0x00005410ff3f7816 */ /* 0x020fe20000000030 */
[----:B------:R-:W-:Y:S01]  /*3c80*/  IMAD.MOV.U32 R71, RZ, RZ, 0x2f800000 ;  /* 0x2f800000ff477424 */ /* 0x000fe200078e00ff */
[----:B------:R-:W-:Y:S01]  /*3c90*/  ISETP.NE.AND P1, PT, R61, 0x1, PT ;  /* 0x000000013d00780c */ /* 0x000fe20003f25270 */
[----:B------:R-:W-:Y:S02]  /*3ca0*/  BSSY B2, `(.L_x_3692) ;  /* 0x0000014000027945 */ /* 0x000fe40003800000 */
[----:B------:R-:W-:-:S04]  /*3cb0*/  FMUL.FTZ R63, R63, R72 ;  /* 0x000000483f3f7220 */ /* 0x000fc80000410000 */
[----:B------:R-:W-:Y:S02]  /*3cc0*/  FMUL.FTZ R63, R63, c[0x0][0x1e8] ;  /* 0x00007a003f3f7a20 */ /* 0x000fe40000410000 */
[----:B0-----:R-:W-:-:S05]  /*3cd0*/  FFMA.FTZ R6, R6, R71, 1.1641532182693481445e-10 ;  /* 0x2f00000006067423 */ /* 0x001fca0000010047 */
[----:B------:R-:W-:Y:S02]  /*3ce0*/  FSETP.GTU.FTZ.AND P2, PT, R6, c[0x0][0x1e4], PT ;  /* 0x0000790006007a0b */ /* 0x000fe40003f5c000 */
[----:B------:R-:W-:Y:S02]  /*3cf0*/  IADD3 R6, R61, 0x1, RZ ;  /* 0x000000013d067810 */ /* 0x000fe40007ffe0ff */
[----:B------:R-:W-:Y:S02]  /*3d00*/  FSEL R56, R63, RZ, !P2 ;  /* 0x000000ff3f387208 */ /* 0x000fe40005000000 */
[----:B------:R-:W-:Y:S02]  /*3d10*/  @P0 PRMT R63, RZ, 0x5410, R12 ;  /* 0x00005410ff3f0816 */ /* 0x000fe4000000000c */
        /* <DEDUP_REMOVED lines=11> */
.L_x_3693:
[----:B------:R-:W-:Y:S02]  /*3dd0*/  IMAD.MOV.U32 R58, RZ, RZ, R8 ;  /* 0x000000ffff3a7224 */ /* 0x000fe400078e0008 */
.L_x_3694:
[----:B------:R-:W-:Y:S05]  /*3de0*/  BSYNC B2 ;  /* 0x0000000000027941 */ /* 0x000fea0003800000 */
.L_x_3692:
        /* <DEDUP_REMOVED lines=16> */
.L_x_3698:
[----:B------:R-:W-:Y:S05]  /*3ef0*/  BSYNC B3 ;  /* 0x0000000000037941 */ /* 0x000fea0003800000 */
.L_x_3697:
        /* <DEDUP_REMOVED lines=43> */
.L_x_3696:
[----:B------:R-:W-:Y:S05]  /*41b0*/  BSYNC B2 ;  /* 0x0000000000027941 */ /* 0x000fea0003800000 */
.L_x_3695:
        /* <DEDUP_REMOVED lines=22> */
.L_x_3700:
[----:B------:R-:W-:Y:S02]  /*4320*/  IMAD.MOV.U32 R63, RZ, RZ, R8 ;  /* 0x000000ffff3f7224 */ /* 0x000fe400078e0008 */
.L_x_3701:
[----:B------:R-:W-:Y:S05]  /*4330*/  BSYNC B2 ;  /* 0x0000000000027941 */ /* 0x000fea0003800000 */
.L_x_3699:
        /* <DEDUP_REMOVED lines=16> */
.L_x_3705:
[----:B------:R-:W-:Y:S05]  /*4440*/  BSYNC B3 ;  /* 0x0000000000037941 */ /* 0x000fea0003800000 */
.L_x_3704:
        /* <DEDUP_REMOVED lines=43> */
.L_x_3703:
[----:B------:R-:W-:Y:S05]  /*4700*/  BSYNC B2 ;  /* 0x0000000000027941 */ /* 0x000fea0003800000 */
.L_x_3702:
        /* <DEDUP_REMOVED lines=21> */
.L_x_3707:
[----:B------:R-:W-:Y:S02]  /*4860*/  IMAD.MOV.U32 R64, RZ, RZ, R8 ;  /* 0x000000ffff407224 */ /* 0x000fe400078e0008 */
.L_x_3708:
[----:B------:R-:W-:Y:S05]  /*4870*/  BSYNC B2 ;  /* 0x0000000000027941 */ /* 0x000fea0003800000 */
.L_x_3706:
        /* <DEDUP_REMOVED lines=16> */
.L_x_3712:
[----:B------:R-:W-:Y:S05]  /*4980*/  BSYNC B3 ;  /* 0x0000000000037941 */ /* 0x000fea0003800000 */
.L_x_3711:
        /* <DEDUP_REMOVED lines=43> */
.L_x_3710:
[----:B------:R-:W-:Y:S05]  /*4c40*/  BSYNC B2 ;  /* 0x0000000000027941 */ /* 0x000fea0003800000 */
.L_x_3709:
        /* <DEDUP_REMOVED lines=21> */
.L_x_3714:
[----:B------:R-:W-:Y:S02]  /*4da0*/  MOV R49, R8 ;  /* 0x0000000800317202 */ /* 0x000fe40000000f00 */
.L_x_3715:
[----:B------:R-:W-:Y:S05]  /*4db0*/  BSYNC B2 ;  /* 0x0000000000027941 */ /* 0x000fea0003800000 */
.L_x_3713:
        /* <DEDUP_REMOVED lines=16> */
.L_x_3719:
[----:B------:R-:W-:Y:S05]  /*4ec0*/  BSYNC B3 ;  /* 0x0000000000037941 */ /* 0x000fea0003800000 */
.L_x_3718:
        /* <DEDUP_REMOVED lines=43> */
.L_x_3717:
[----:B------:R-:W-:Y:S05]  /*5180*/  BSYNC B2 ;  /* 0x0000000000027941 */ /* 0x000fea0003800000 */
.L_x_3716:
        /* <DEDUP_REMOVED lines=21> */
.L_x_3721:
[----:B------:R-:W-:Y:S02]  /*52e0*/  IMAD.MOV.U32 R49, RZ, RZ, R8 ;  /* 0x000000ffff317224 */ /* 0x000fe400078e0008 */
.L_x_3722:
[----:B------:R-:W-:Y:S05]  /*52f0*/  BSYNC B2 ;  /* 0x0000000000027941 */ /* 0x000fea0003800000 */
.L_x_3720:
        /* <DEDUP_REMOVED lines=16> */
.L_x_3726:
[----:B------:R-:W-:Y:S05]  /*5400*/  BSYNC B3 ;  /* 0x0000000000037941 */ /* 0x000fea0003800000 */
.L_x_3725:
        /* <DEDUP_REMOVED lines=43> */
.L_x_3724:
[----:B------:R-:W-:Y:S05]  /*56c0*/  BSYNC B2 ;  /* 0x0000000000027941 */ /* 0x000fea0003800000 */
.L_x_3723:
        /* <DEDUP_REMOVED lines=21> */
.L_x_3728:
[----:B------:R-:W-:Y:S02]  /*5820*/  IMAD.MOV.U32 R49, RZ, RZ, R8 ;  /* 0x000000ffff317224 */ /* 0x000fe400078e0008 */
.L_x_3729:
[----:B------:R-:W-:Y:S05]  /*5830*/  BSYNC B2 ;  /* 0x0000000000027941 */ /* 0x000fea0003800000 */
.L_x_3727:
        /* <DEDUP_REMOVED lines=16> */
.L_x_3733:
[----:B------:R-:W-:Y:S05]  /*5940*/  BSYNC B3 ;  /* 0x0000000000037941 */ /* 0x000fea0003800000 */
.L_x_3732:
        /* <DEDUP_REMOVED lines=43> */
.L_x_3731:
[----:B------:R-:W-:Y:S05]  /*5c00*/  BSYNC B2 ;  /* 0x0000000000027941 */ /* 0x000fea0003800000 */
.L_x_3730:
        /* <DEDUP_REMOVED lines=21> */
.L_x_3735:
[----:B------:R-:W-:Y:S02]  /*5d60*/  IMAD.MOV.U32 R49, RZ, RZ, R8 ;  /* 0x000000ffff317224 */ /* 0x000fe400078e0008 */
.L_x_3736:
[----:B------:R-:W-:Y:S05]  /*5d70*/  BSYNC B2 ;  /* 0x0000000000027941 */ /* 0x000fea0003800000 */
.L_x_3734:
        /* <DEDUP_REMOVED lines=18> */
.L_x_3740:
[----:B------:R-:W-:Y:S05]  /*5ea0*/  BSYNC B3 ;  /* 0x0000000000037941 */ /* 0x000fea0003800000 */
.L_x_3739:
        /* <DEDUP_REMOVED lines=43> */
.L_x_3738:
[----:B------:R-:W-:Y:S05]  /*6160*/  BSYNC B2 ;  /* 0x0000000000027941 */ /* 0x000fea0003800000 */
.L_x_3737:
[----:B------:R0:W1:Y:S01]  /*6170*/  I2F.U32 R50, R49 ;  /* 0x0000003100327306 */ /* 0x0000620000201000 */
[----:B------:R-:W-:Y:S02]  /*6180*/  PRMT R51, RZ, 0x7610, R51 ;  /* 0x00007610ff337816 */ /* 0x000fe40000000033 */
[----:B------:R-:W-:Y:S02]  /*6190*/  ISETP.NE.AND P6, PT, R76, RZ, PT ;  /* 0x000000ff4c00720c */ /* 0x000fe40003fc5270 */
[----:B------:R-:W-:Y:S01]  /*61a0*/  SEL R76, RZ, 0x10000, P5 ;  /* 0x00010000ff4c7807 */ /* 0x000fe20002800000 */
[----:B------:R-:W-:Y:S01]  /*61b0*/  FMUL.FTZ R51, R51, R72 ;  /* 0x0000004833337220 */ /* 0x000fe20000410000 */
[----:B------:R-:W-:Y:S02]  /*61c0*/  SEL R72, RZ, 0x1, P2 ;  /* 0x00000001ff487807 */ /* 0x000fe40001000000 */
[----:B0-----:R-:W-:Y:S01]  /*61d0*/  F2FP.BF16.PACK_AB R49, R63, R58 ;  /* 0x0000003a3f31723e */ /* 0x001fe200000010ff */
[----:B------:R-:W-:Y:S01]  /*61e0*/  FMUL.FTZ R51, R51, c[0x0][0x1e8] ;  /* 0x00007a0033337a20 */ /* 0x000fe20000410000 */
[----:B------:R-:W-:-:S02]  /*61f0*/  SEL R77, RZ, 0x100, P4 ;  /* 0x00000100ff4d7807 */ /* 0x000fc40002000000 */
[----:B------:R-:W-:Y:S01]  /*6200*/  SEL R79, RZ, 0x1, P3 ;  /* 0x00000001ff4f7807 */ /* 0x000fe20001800000 */
[----:B-1----:R-:W-:-:S05]  /*6210*/  FFMA.FTZ R50, R50, R71, 1.1641532182693481445e-10 ;  /* 0x2f00000032327423 */ /* 0x002fca0000010047 */
[----:B------:R-:W-:Y:S02]  /*6220*/  FSETP.GTU.FTZ.AND P5, PT, R50, c[0x0][0x1e4], PT ;  /* 0x0000790032007a0b */ /* 0x000fe40003fbc000 */
[----:B------:R-:W-:Y:S02]  /*6230*/  @P0 PRMT R50, RZ, 0x7610, R15 ;  /* 0x00007610ff320816 */ /* 0x000fe4000000000f */
        /* <DEDUP_REMOVED lines=24> */
.L_x_3684:
[----:B------:R-:W-:Y:S05]  /*63c0*/  BSYNC B1 ;  /* 0x0000000000017941 */ /* 0x000fea0003800000 */
.L_x_3683:
        /* <DEDUP_REMOVED lines=22> */
.L_x_3749:
        /* <DEDUP_REMOVED lines=54> */
.L_x_3750:
[----:B------:R-:W-:Y:S01]  /*6890*/  FMUL.FTZ R48, R73, R73 ;  /* 0x0000004949307220 */ /* 0x000fe20000410000 */
[----:B------:R-:W-:Y:S01]  /*68a0*/  ISETP.NE.AND P0, PT, RZ, UR8, PT ;  /* 0x00000008ff007c0c */ /* 0x000fe2000bf05270 */
[----:B-1----:R-:W-:Y:S01]  /*68b0*/  FADD.FTZ R75, R75, R50 ;  /* 0x000000324b4b7221 */ /* 0x002fe20000010000 */
[----:B------:R-:W-:Y:S01]  /*68c0*/  @!P1 MOV R51, 0x4 ;  /* 0x0000000400339802 */ /* 0x000fe20000000f00 */
[----:B0-----:R-:W-:Y:S01]  /*68d0*/  IMAD.MOV.U32 R50, RZ, RZ, c[0x0][0x1e0] ;  /* 0x00007800ff327624 */ /* 0x001fe200078e00ff */
[----:B------:R-:W-:Y:S01]  /*68e0*/  FSEL R49, R48, RZ, P0 ;  /* 0x000000ff30317208 */ /* 0x000fe20000000000 */
[----:B------:R-:W-:Y:S01]  /*68f0*/  BSSY B1, `(.L_x_3743) ;  /* 0x000002c000017945 */ /* 0x000fe20003800000 */
[----:B------:R-:W-:Y:S01]  /*6900*/  ISETP.NE.AND P2, PT, R3, RZ, PT ;  /* 0x000000ff0300720c */ /* 0x000fe20003f45270 */
        /* <DEDUP_REMOVED lines=11> */
[----:B------:R-:W-:Y:S02]  /*69c0*/  FADD.FTZ R50, R59, -R70 ;  /* 0x800000463b327221 */ /* 0x000fe40000010000 */
[C---:B------:R-:W-:Y:S02]  /*69d0*/  FMUL.FTZ R49, R75.reuse, R48 ;  /* 0x000000304b317220 */ /* 0x040fe40000410000 */
[----:B------:R-:W-:Y:S02]  /*69e0*/  FMUL.FTZ R50, R75, R50 ;  /* 0x000000324b327220 */ /* 0x000fe40000410000 */
[----:B-----5:R-:W-:Y:S02]  /*69f0*/  FFMA.FTZ R48, R36, R49, R44 ;  /* 0x0000003124307223 */ /* 0x020fe4000001002c */
[----:B------:R-:W-:-:S02]  /*6a00*/  FFMA.FTZ R49, R37, R50, R45 ;  /* 0x0000003225317223 */ /* 0x000fc4000001002d */
[--C-:B------:R-:W-:Y:S02]  /*6a10*/  FADD.FTZ R50, R57, -R70.reuse ;  /* 0x8000004639327221 */ /* 0x100fe40000010000 */
[--C-:B------:R-:W-:Y:S01]  /*6a20*/  FADD.FTZ R72, R62, -R70.reuse ;  /* 0x800000463e487221 */ /* 0x100fe20000010000 */
[----:B------:R-:W-:Y:S01]  /*6a30*/  F2FP.BF16.PACK_AB R48, R49, R48 ;  /* 0x000000303130723e */ /* 0x000fe200000010ff */
[----:B------:R-:W-:Y:S02]  /*6a40*/  FMUL.FTZ R51, R75, R50 ;  /* 0x000000324b337220 */ /* 0x000fe40000410000 */
[--C-:B------:R-:W-:Y:S02]  /*6a50*/  FADD.FTZ R50, R65, -R70.reuse ;  /* 0x8000004641327221 */ /* 0x100fe40000010000 */
[----:B------:R-:W-:Y:S02]  /*6a60*/  FMUL.FTZ R73, R75, R72 ;  /* 0x000000484b497220 */ /* 0x000fe40000410000 */
[----:B------:R-:W-:-:S02]  /*6a70*/  FADD.FTZ R74, R60, -R70 ;  /* 0x800000463c4a7221 */ /* 0x000fc40000010000 */
[--C-:B------:R-:W-:Y:S02]  /*6a80*/  FADD.FTZ R72, R66, -R70.reuse ;  /* 0x8000004642487221 */ /* 0x100fe40000010000 */
[----:B------:R-:W-:Y:S02]  /*6a90*/  FMUL.FTZ R50, R75, R50 ;  /* 0x000000324b327220 */ /* 0x000fe40000410000 */
[----:B------:R-:W-:Y:S02]  /*6aa0*/  FADD.FTZ R76, R69, -R70 ;  /* 0x80000046454c7221 */ /* 0x000fe40000010000 */
[C---:B------:R-:W-:Y:S02]  /*6ab0*/  FMUL.FTZ R74, R75.reuse, R74 ;  /* 0x0000004a4b4a7220 */ /* 0x040fe40000410000 */
[----:B------:R-:W-:Y:S02]  /*6ac0*/  FMUL.FTZ R49, R75, R72 ;  /* 0x000000484b317220 */ /* 0x000fe40000410000 */
[----:B------:R-:W-:-:S02]  /*6ad0*/  FFMA.FTZ R73, R32, R73, R40 ;  /* 0x0000004920497223 */ /* 0x000fc40000010028 */
[----:B------:R-:W-:Y:S02]  /*6ae0*/  FFMA.FTZ R50, R33, R50, R41 ;  /* 0x0000003221327223 */ /* 0x000fe40000010029 */
        /* <DEDUP_REMOVED lines=12> */
.L_x_3744:
[----:B------:R-:W-:Y:S05]  /*6bb0*/  BSYNC B1 ;  /* 0x0000000000017941 */ /* 0x000fea0003800000 */
.L_x_3743:
[----:B------:R-:W-:Y:S01]  /*6bc0*/  ISETP.NE.AND P0, PT, R55, RZ, PT ;  /* 0x000000ff3700720c */ /* 0x000fe20003f05270 */
[----:B------:R-:W-:-:S12]  /*6bd0*/  BSSY B1, `(.L_x_3745) ;  /* 0x0000021000017945 */ /* 0x000fd80003800000 */
[----:B------:R-:W-:Y:S05]  /*6be0*/  @!P0 BRA `(.L_x_3746) ;  /* 0x000001f000008947 */ /* 0x000fea0003800000 */
[--C-:B------:R-:W-:Y:S02]  /*6bf0*/  FADD.FTZ R74, R64, -R70.reuse ;  /* 0x80000046404a7221 */ /* 0x100fe40000010000 */
[--C-:B0-----:R-:W-:Y:S02]  /*6c00*/  FADD.FTZ R72, R67, -R70.reuse ;  /* 0x8000004643487221 */ /* 0x101fe40000010000 */
        /* <DEDUP_REMOVED lines=17> */
[----:B------:R-:W-:Y:S01]  /*6d20*/  FFMA.FTZ R48, R21, R48, R29 ;  /* 0x0000003015307223 */ /* 0x000fe2000001001d */
[----:B------:R-:W-:Y:S01]  /*6d30*/  F2FP.BF16.PACK_AB R50, R75, R50 ;  /* 0x000000324b32723e */ /* 0x000fe200000010ff */
[----:B------:R-:W-:Y:S01]  /*6d40*/  HFMA2.MMA R75, -RZ, RZ, 0, 9.5367431640625e-07 ;  /* 0x00000010ff4b7435 */ /* 0x000fe200000001ff */
[----:B------:R-:W-:Y:S02]  /*6d50*/  FFMA.FTZ R49, R22, R49, R30 ;  /* 0x0000003116317223 */ /* 0x000fe4000001001e */
[----:B------:R-:W-:Y:S01]  /*6d60*/  FFMA.FTZ R51, R18, R77, R26 ;  /* 0x0000004d12337223 */ /* 0x000fe2000001001a */
[----:B------:R-:W-:Y:S01]  /*6d70*/  F2FP.BF16.PACK_AB R48, R48, R73 ;  /* 0x000000493030723e */ /* 0x000fe200000010ff */
[----:B------:R-:W-:Y:S02]  /*6d80*/  FFMA.FTZ R70, R19, R70, R27 ;  /* 0x0000004613467223 */ /* 0x000fe4000001001b */
[----:B------:R-:W-:-:S03]  /*6d90*/  FFMA.FTZ R76, R23, R76, R31 ;  /* 0x0000004c174c7223 */ /* 0x000fc6000001001f */
[----:B------:R-:W-:Y:S01]  /*6da0*/  F2FP.BF16.PACK_AB R51, R70, R51 ;  /* 0x000000334633723e */ /* 0x000fe200000010ff */
[----:B------:R-:W-:Y:S01]  /*6db0*/  IMAD.WIDE.U32 R72, R2, R75, c[0x0][0x208] ;  /* 0x0000820002487625 */ /* 0x000fe200078e004b */
[----:B------:R-:W-:-:S05]  /*6dc0*/  F2FP.BF16.PACK_AB R49, R76, R49 ;  /* 0x000000314c31723e */ /* 0x000fca00000010ff */
[----:B------:R0:W-:Y:S02]  /*6dd0*/  STG.E.128 [R72.64], R48 ;  /* 0x0000003048007986 */ /* 0x0001e4000c101d06 */
.L_x_3746:
[----:B------:R-:W-:Y:S05]  /*6de0*/  BSYNC B1 ;  /* 0x0000000000017941 */ /* 0x000fea0003800000 */
.L_x_3745:
[----:B0-----:R-:W-:-:S04]  /*6df0*/  IMAD.MOV.U32 R49, RZ, RZ, 0x4 ;  /* 0x00000004ff317424 */ /* 0x001fc800078e00ff */
[----:B------:R-:W-:-:S05]  /*6e00*/  IMAD R52, R49, c[0x0][0x160], R52 ;  /* 0x0000580031347a24 */ /* 0x000fca00078e0234 */
[----:B------:R-:W-:-:S13]  /*6e10*/  ISETP.GE.AND P0, PT, R52, c[0x0][0x164], PT ;  /* 0x0000590034007a0c */ /* 0x000fda0003f06270 */
[----:B-----5:R-:W-:Y:S01]  /*6e20*/  @P0 CALL.REL.NOINC `(.L_x_3747) ;  /* 0x0000001000000944 */ /* 0x020fe20003c00000 */
[----:B------:R-:W-:Y:S05]  /*6e30*/  BRA `(.L_x_3748) ;  /* 0xffff9b2000007947 */ /* 0x000fea000383ffff */
.L_x_3747:
[----:B------:R-:W-:Y:S05]  /*6e40*/  BSYNC B0 ;  /* 0x0000000000007941 */ /* 0x000fea0003800000 */
.L_x_3624:
[----:B------:R-:W-:Y:S05]  /*6e50*/  EXIT ;  /* 0x000000000000794d */ /* 0x000fea0003800000 */
.L_x_3741:
[----:B------:R-:W-:Y:S01]  /*6e60*/  IMAD.MOV.U32 R50, RZ, RZ, R51 ;  /* 0x000000ffff327224 */ /* 0x000fe200078e0033 */
[----:B------:R-:W-:Y:S01]  /*6e70*/  MOV R72, 0x1 ;  /* 0x0000000100487802 */ /* 0x000fe20000000f00 */
[----:B------:R-:W-:Y:S01]  /*6e80*/  IMAD.MOV.U32 R70, RZ, RZ, 0x1f ;  /* 0x0000001fff467424 */ /* 0x000fe200078e00ff */
[----:B------:R-:W-:Y:S01]  /*6e90*/  MOV R48, 0x6ec0 ;  /* 0x00006ec000307802 */ /* 0x000fe20000000f00 */
[----:B------:R-:W-:Y:S02]  /*6ea0*/  IMAD.MOV.U32 R75, RZ, RZ, -0x1 ;  /* 0xffffffffff4b7424 */ /* 0x000fe400078e00ff */
[----:B-----5:R-:W-:Y:S05]  /*6eb0*/  CALL.REL.NOINC `($__internal_40_$__cuda_sm70_shflsync_bfly_p) ;  /* 0x000005b000007944 */ /* 0x020fea0003c00000 */
[----:B01----:R-:W-:Y:S05]  /*6ec0*/  BRA `(.L_x_3749) ;  /* 0xfffff66000007947 */ /* 0x003fea000383ffff */
.L_x_3742:
[----:B------:R-:W-:Y:S01]  /*6ed0*/  MOV R50, R74 ;  /* 0x0000004a00327202 */ /* 0x000fe20000000f00 */
[----:B------:R-:W-:Y:S01]  /*6ee0*/  IMAD.MOV.U32 R72, RZ, RZ, 0x2 ;  /* 0x00000002ff487424 */ /* 0x000fe200078e00ff */
[----:B------:R-:W-:Y:S01]  /*6ef0*/  MOV R75, 0xffffffff ;  /* 0xffffffff004b7802 */ /* 0x000fe20000000f00 */
[----:B------:R-:W-:Y:S01]  /*6f00*/  IMAD.MOV.U32 R70, RZ, RZ, 0x1f ;  /* 0x0000001fff467424 */ /* 0x000fe200078e00ff */
[----:B------:R-:W-:Y:S02]  /*6f10*/  MOV R48, 0x6f30 ;  /* 0x00006f3000307802 */ /* 0x000fe40000000f00 */
[----:B0----5:R-:W-:Y:S05]  /*6f20*/  CALL.REL.NOINC `($__internal_40_$__cuda_sm70_shflsync_bfly_p) ;  /* 0x0000054000007944 */ /* 0x021fea0003c00000 */
[----:B01----:R-:W-:Y:S01]  /*6f30*/  FADD.FTZ R50, R74, R75 ;  /* 0x0000004b4a327221 */ /* 0x003fe20000010000 */
[----:B------:R-:W-:Y:S01]  /*6f40*/  MOV R75, 0xffffffff ;  /* 0xffffffff004b7802 */ /* 0x000fe20000000f00 */
[----:B------:R-:W-:Y:S01]  /*6f50*/  IMAD.MOV.U32 R72, RZ, RZ, 0x4 ;  /* 0x00000004ff487424 */ /* 0x000fe200078e00ff */
[----:B------:R-:W-:Y:S01]  /*6f60*/  MOV R48, 0x6f90 ;  /* 0x00006f9000307802 */ /* 0x000fe20000000f00 */
[----:B------:R-:W-:-:S02]  /*6f70*/  IMAD.MOV.U32 R70, RZ, RZ, 0x1f ;  /* 0x0000001fff467424 */ /* 0x000fc400078e00ff */
[----:B------:R-:W-:Y:S05]  /*6f80*/  CALL.REL.NOINC `($__internal_40_$__cuda_sm70_shflsync_bfly_p) ;  /* 0x000004e000007944 */ /* 0x000fea0003c00000 */
        /* <DEDUP_REMOVED lines=12> */
[----:B-1----:R-:W-:Y:S01]  /*7050*/  FADD.FTZ R73, R50, R75 ;  /* 0x0000004b32497221 */ /* 0x002fe20000010000 */
[----:B------:R-:W-:Y:S01]  /*7060*/  ISETP.NE.AND P2, PT, R3, RZ, PT ;  /* 0x000000ff0300720c */ /* 0x000fe20003f45270 */
[----:B0-----:R-:W-:Y:S01]  /*7070*/  IMAD.MOV.U32 R72, RZ, RZ, 0x1 ;  /* 0x00000001ff487424 */ /* 0x001fe200078e00ff */
[----:B------:R-:W-:Y:S01]  /*7080*/  MOV R75, 0xffffffff ;  /* 0xffffffff004b7802 */ /* 0x000fe20000000f00 */
[----:B------:R-:W-:-:S02]  /*7090*/  FMUL.FTZ R73, R73, c[0x0][0x1e0] ;  /* 0x0000780049497a20 */ /* 0x000fc40000410000 */
[----:B------:R-:W-:Y:S02]  /*70a0*/  IMAD.MOV.U32 R70, RZ, RZ, 0x1f ;  /* 0x0000001fff467424 */ /* 0x000fe400078e00ff */
[--C-:B------:R-:W-:Y:S02]  /*70b0*/  FADD.FTZ R48, R0, -R73.reuse ;  /* 0x8000004900307221 */ /* 0x100fe40000010000 */
[--C-:B------:R-:W-:Y:S02]  /*70c0*/  FADD.FTZ R49, R59, -R73.reuse ;  /* 0x800000493b317221 */ /* 0x100fe40000010000 */
[----:B------:R-:W-:Y:S02]  /*70d0*/  FFMA.FTZ R48, R48, R48, RZ ;  /* 0x0000003030307223 */ /* 0x000fe400000100ff */
[----:B------:R-:W-:Y:S02]  /*70e0*/  FADD.FTZ R51, R57, -R73 ;  /* 0x8000004939337221 */ /* 0x000fe40000010000 */
[----:B------:R-:W-:-:S02]  /*70f0*/  FFMA.FTZ R48, R49, R49, R48 ;  /* 0x0000003131307223 */ /* 0x000fc40000010030 */
[--C-:B------:R-:W-:Y:S02]  /*7100*/  FADD.FTZ R49, R60, -R73.reuse ;  /* 0x800000493c317221 */ /* 0x100fe40000010000 */
[----:B------:R-:W-:Y:S02]  /*7110*/  FFMA.FTZ R48, R51, R51, R48 ;  /* 0x0000003333307223 */ /* 0x000fe40000010030 */
[--C-:B------:R-:W-:Y:S02]  /*7120*/  FADD.FTZ R51, R62, -R73.reuse ;  /* 0x800000493e337221 */ /* 0x100fe40000010000 */
[----:B------:R-:W-:Y:S02]  /*7130*/  FFMA.FTZ R48, R49, R49, R48 ;  /* 0x0000003131307223 */ /* 0x000fe40000010030 */
[----:B------:R-:W-:Y:S02]  /*7140*/  FADD.FTZ R49, R65, -R73 ;  /* 0x8000004941317221 */ /* 0x000fe40000010000 */
[----:B------:R-:W-:-:S02]  /*7150*/  FFMA.FTZ R48, R51, R51, R48 ;  /* 0x0000003333307223 */ /* 0x000fc40000010030 */
        /* <DEDUP_REMOVED lines=23> */
[----:B------:R-:W-:Y:S05]  /*72d0*/  CALL.REL.NOINC `($__internal_40_$__cuda_sm70_shflsync_bfly_p) ;  /* 0x0000019000007944 */ /* 0x000fea0003c00000 */
[----:B01----:R-:W-:Y:S01]  /*72e0*/  FADD.FTZ R50, R50, R75 ;  /* 0x0000004b32327221 */ /* 0x003fe20000010000 */
[----:B------:R-:W-:Y:S01]  /*72f0*/  MOV R75, 0xffffffff ;  /* 0xffffffff004b7802 */ /* 0x000fe20000000f00 */
[----:B------:R-:W-:Y:S01]  /*7300*/  IMAD.MOV.U32 R72, RZ, RZ, 0x2 ;  /* 0x00000002ff487424 */ /* 0x000fe200078e00ff */
[----:B------:R-:W-:Y:S01]  /*7310*/  MOV R48, 0x7340 ;  /* 0x0000734000307802 */ /* 0x000fe20000000f00 */
[----:B------:R-:W-:Y:S02]  /*7320*/  IMAD.MOV.U32 R70, RZ, RZ, 0x1f ;  /* 0x0000001fff467424 */ /* 0x000fe400078e00ff */
        /* <DEDUP_REMOVED lines=19> */
[----:B01----:R-:W-:Y:S05]  /*7460*/  BRA `(.L_x_3750) ;  /* 0xfffff42000007947 */ /* 0x003fea000383ffff */
        .weak           $__internal_40_$__cuda_sm70_shflsync_bfly_p
        .type           $__internal_40_$__cuda_sm70_shflsync_bfly_p,@function
        .size           $__internal_40_$__cuda_sm70_shflsync_bfly_p,(.L_x_15232 - $__internal_40_$__cuda_sm70_shflsync_bfly_p)
$__internal_40_$__cuda_sm70_shflsync_bfly_p:
[----:B------:R-:W-:Y:S01]  /*7470*/  IMAD.MOV.U32 R49, RZ, RZ, 0x0 ;  /* 0x00000000ff317424 */ /* 0x000fe200078e00ff */
[----:B------:R-:W-:Y:S04]  /*7480*/  WARPSYNC R75 ;  /* 0x0000004b00007348 */ /* 0x000fe80003800000 */
[----:B------:R0:W1:Y:S01]  /*7490*/  SHFL.BFLY PT, R75, R50, R72, R70 ;  /* 0x0c000048324b7389 */ /* 0x00006200000e0046 */
[----:B------:R-:W-:Y:S05]  /*74a0*/  RET.REL.NODEC R48 `(_ZN10layer_norm13ln_fwd_kernelINS_13Kernel_traitsIf13__nv_bfloat16S2_S2_fjLj512ELj1ELj4ELj1ELj16ENS_18Kernel_traits_baseILj512EfS2_S2_S2_fjLj128EEEEELb1ELb0ELb0ELb0EEEvNS_9FwdParamsE) ;  /* 0xffff8b5030007950 */ /* 0x000fea0003c3ffff */
.L_x_3751:
        /* <DEDUP_REMOVED lines=13> */
.L_x_15232:


//--------------------- .text._ZN10layer_norm13ln_fwd_kernelINS_13Kernel_traitsIf13__nv_bfloat16S2_S2_fjLj512ELj1ELj4ELj1ELj16ENS_18Kernel_traits_baseILj512EfS2_S2_S2_fjLj128EEEEELb1ELb0ELb0ELb1EEEvNS_9FwdParamsE --------------------------
	.section	.text._ZN10layer_norm13ln_fwd_kernelINS_13Kernel_traitsIf13__nv_bfloat16S2_S2_fjLj512ELj1ELj4ELj1ELj16ENS_18Kernel_traits_baseILj512EfS2_S2_S2_fjLj128EEEEELb1ELb0ELb0ELb1EEEvNS_9FwdParamsE,"ax",@progbits
	.sectioninfo	@"SHI_REGISTERS=80"
	.align	128
        .global         _ZN10layer_norm13ln_fwd_kernelINS_13Kernel_traitsIf13__nv_bfloat16S2_S2_fjLj512ELj1ELj4ELj1ELj16ENS_18Kernel_traits_baseILj512EfS2_S2_S2_fjLj128EEEEELb1ELb0ELb0ELb1EEEvNS_9FwdParamsE
        .type           _ZN10layer_norm13ln_fwd_kernelINS_13Kernel_traitsIf13__nv_bfloat16S2_S2_fjLj512ELj1ELj4ELj1ELj16ENS_18Kernel_traits_baseILj512EfS2_S2_S2_fjLj128EEEEELb1ELb0ELb0ELb1EEEvNS_9FwdParamsE,@function
        .size           _ZN10layer_norm13ln_fwd_kernelINS_13Kernel_traitsIf13__nv_bfloat16S2_S2_fjLj512ELj1ELj4ELj1ELj16ENS_18Kernel_traits_baseILj512EfS2_S2_S2_fjLj128EEEEELb1ELb0ELb0ELb1EEEvNS_9FwdParamsE,(.L_x_15233 - _ZN10layer_norm13ln_fwd_kernelINS_13Kernel_traitsIf13__nv_bfloat16S2_S2_fjLj512ELj1ELj4ELj1ELj16ENS_18Kernel_traits_baseILj512EfS2_S2_S2_fjLj128EEEEELb1ELb0ELb0ELb1EEEvNS_9FwdParamsE)
        .other          _ZN10layer_norm13ln_fwd_kernelINS_13Kernel_traitsIf13__nv_bfloat16S2_S2_fjLj512ELj1ELj4ELj1ELj16ENS_18Kernel_traits_baseILj512EfS2_S2_S2_fjLj128EEEEELb1ELb0ELb0ELb1EEEvNS_9FwdParamsE,@"STO_CUDA_ENTRY STV_DEFAULT"
_ZN10layer_norm13ln_fwd_kernelINS_13Kernel_traitsIf13__nv_bfloat16S2_S2_fjLj512ELj1ELj4ELj1ELj16ENS_18Kernel_traits_baseILj512EfS2_S2_S2_fjLj128EEEEELb1ELb0ELb0ELb1EEEvNS_9FwdParamsE:
.text._ZN10layer_norm13ln_fwd_kernelINS_13Kernel_traitsIf13__nv_bfloat16S2_S2_fjLj512ELj1ELj4ELj1ELj16ENS_18Kernel_traits_baseILj512EfS2_S2_S2_fjLj128EEEEELb1ELb0ELb0ELb1EEEvNS_9FwdParamsE:
        /* <DEDUP_REMOVED lines=11> */
[----:B------:R-:W-:Y:S01]  /*00b0*/  CS2R R36, SRZ ;  /* 0x0000000000247805 */ /* 0x000fe2000001ff00 */
[----:B------:R-:W-:Y:S01]  /*00c0*/  CS2R R38, SRZ ;  /* 0x0000000000267805 */ /* 0x000fe2000001ff00 */
[----:B------:R-:W-:Y:S01]  /*00d0*/  CS2R R32, SRZ ;  /* 0x0000000000207805 */ /* 0x000fe2000001ff00 */
[----:B------:R-:W-:Y:S01]  /*00e0*/  CS2R R34, SRZ ;  /* 0x0000000000227805 */ /* 0x000fe2000001ff00 */
[----:B------:R-:W-:Y:S01]  /*00f0*/  CS2R R28, SRZ ;  /* 0x00000000001c7805 */ /* 0x000fe2000001ff00 */
[----:B------:R-:W2:Y:S01]  /*0100*/  @P1 LDG.E.64 R4, [R4.64] ;  /* 0x0000000604041981 */ /* 0x000ea2000c1e1b00 */
[----:B------:R-:W-:Y:S01]  /*0110*/  CS2R R30, SRZ ;  /* 0x00000000001e7805 */ /* 0x000fe2000001ff00 */
[----:B------:R-:W-:Y:S01]  /*0120*/  CS2R R24, SRZ ;  /* 0x0000000000187805 */ /* 0x000fe2000001ff00 */
[----:B------:R-:W-:Y:S01]  /*0130*/  CS2R R26, SRZ ;  /* 0x00000000001a7805 */ /* 0x000fe2000001ff00 */
[----:B------:R-:W-:Y:S01]  /*0140*/  MOV R40, c[0x0][0x238] ;  /* 0x00008e0000287a02 */ /* 0x000fe20000000f00 */
[----:B------:R-:W-:Y:S01]  /*0150*/  IMAD.MOV.U32 R41, RZ, RZ, c[0x0][0x23c] ;  /* 0x00008f00ff297624 */ /* 0x000fe200078e00ff */
[----:B0-----:R-:W-:-:S04]  /*0160*/  LOP3.LUT R0, R3, 0x1f, RZ, 0xc0, !PT ;  /* 0x0000001f03007812 */ /* 0x001fc800078ec0ff */
[----:B------:R0:W5:Y:S01]  /*0170*/  @P1 LDG.E.64 R6, [R40.64] ;  /* 0x0000000628061981 */ /* 0x000162000c1e1b00 */
[----:B------:R-:W-:Y:S01]  /*0180*/  SHF.R.U32.HI R2, RZ, 0x5, R3 ;  /* 0x00000005ff027819 */ /* 0x000fe20000011603 */
[----:B------:R-:W-:Y:S02]  /*0190*/  IMAD.WIDE.U32 R8, R0, R43, c[0x0][0x218] ;  /* 0x0000860000087625 */ /* 0x000fe400078e002b */
[----:B------:R-:W1:Y:S04]  /*01a0*/  S2R R44, SR_CTAID.X ;  /* 0x00000000002c7919 */ /* 0x000e680000002500 */
[----:B------:R0:W5:Y:S04]  /*01b0*/  @P0 LDG.E.128 R36, [R8.64] ;  /* 0x0000000608240981 */ /* 0x000168000c1e1d00 */
[----:B------:R0:W5:Y:S04]  /*01c0*/  @P0 LDG.E.128 R32, [R8.64+0x10] ;  /* 0x0000100608200981 */ /* 0x000168000c1e1d00 */
[----:B------:R0:W5:Y:S04]  /*01d0*/  @P0 LDG.E.128 R28, [R8.64+0x400] ;  /* 0x00040006081c0981 */ /* 0x000168000c1e1d00 */
[----:B------:R0:W5:Y:S01]  /*01e0*/  @P0 LDG.E.128 R24, [R8.64+0x410] ;  /* 0x0004100608180981 */ /* 0x000162000c1e1d00 */
[----:B-1----:R-:W-:-:S05]  /*01f0*/  IMAD R2, R44, 0x4, R2 ;  /* 0x000000042c027824 */ /* 0x002fca00078e0202 */
[----:B------:R-:W-:Y:S01]  /*0200*/  ISETP.GE.AND P2, PT, R2, c[0x0][0x164], PT ;  /* 0x0000590002007a0c */ /* 0x000fe20003f46270 */
[----:B--2---:R0:W1:Y:S08]  /*0210*/  @P1 R2UR UR4, R4 ;  /* 0x00000000040413c2 */ /* 0x00407000000e0000 */
[----:B------:R0:W2:Y:S04]  /*0220*/  @P1 R2UR UR5, R5 ;  /* 0x00000000050513c2 */ /* 0x0000a800000e0000 */
[----:B012---:R-:W-:Y:S05]  /*0230*/  @P2 EXIT ;  /* 0x000000000000294d */ /* 0x007fea0003800000 */
[----:B-----5:R-:W-:Y:S01]  /*0240*/  @P1 IADD3 R40, P0, R6, c[0x0][0x240], RZ ;  /* 0x0000900006281a10 */ /* 0x020fe20007f1e0ff */
[----:B------:R-:W-:-:S03]  /*0250*/  IMAD.WIDE.U32 R42, R0, R43, c[0x0][0x1b0] ;  /* 0x00006c00002a7625 */ /* 0x000fc600078e002b */
[----:B------:R-:W-:Y:S01]  /*0260*/  @P1 IADD3.X R41, RZ, R7, RZ, P0, !PT ;  /* 0x00000007ff291210 */ /* 0x000fe200007fe4ff */
[----:B------:R-:W-:Y:S01]  /*0270*/  IMAD R3, R44, c[0x0][0x0], R3 ;  /* 0x000000002c037a24 */ /* 0x000fe200078e0203 */
[----:B------:R0:W5:Y:S02]  /*0280*/  LDG.E.128 R20, [R42.64] ;  /* 0x000000062a147981 */ /* 0x000164000c1e1d00 */
[--C-:B------:R-:W-:Y:S01]  /*0290*/  SHF.R.U64 R4, R40, 0x2, R41.reuse ;  /* 0x0000000228047819 */ /* 0x100fe20000001229 */
[----:B------:R-:W-:Y:S01]  /*02a0*/  IMAD.HI.U32 R6, R3, -0x326172a9, RZ ;  /* 0xcd9e8d5703067827 */ /* 0x000fe200078e00ff */
[----:B------:R-:W-:Y:S01]  /*02b0*/  SHF.R.U32.HI R5, RZ, 0x2, R41 ;  /* 0x00000002ff057819 */ /* 0x000fe20000011629 */
[----:B------:R0:W5:Y:S02]  /*02c0*/  LDG.E.128 R16, [R42.64+0x10] ;  /* 0x000010062a107981 */ /* 0x000164000c1e1d00 */
[----:B------:R-:W-:Y:S01]  /*02d0*/  IMAD.HI.U32 R7, R4, -0x2daee0ad, RZ ;  /* 0xd2511f5304077827 */ /* 0x000fe200078e00ff */
[----:B------:R-:W-:Y:S01]  /*02e0*/  LOP3.LUT R6, R6, UR4, R5, 0x96, !PT ;  /* 0x0000000406067c12 */ /* 0x000fe2000f8e9605 */
[----:B------:R0:W5:Y:S03]  /*02f0*/  LDG.E.128 R12, [R42.64+0x400] ;  /* 0x000400062a0c7981 */ /* 0x000166000c1e1d00 */
[----:B------:R-:W-:Y:S01]  /*0300*/  LOP3.LUT R7, R7, UR5, RZ, 0x3c, !PT ;  /* 0x0000000507077c12 */ /* 0x000fe2000f8e3cff */
[----:B------:R0:W5:Y:S01]  /*0310*/  LDG.E.128 R8, [R42.64+0x410] ;  /* 0x000410062a087981 */ /* 0x000162000c1e1d00 */
[----:B------:R-:W-:Y:S01]  /*0320*/  UIADD3 UR10, UR5, -0x4498517b, URZ ;  /* 0xbb67ae85050a7890 */ /* 0x000fe2000fffe03f */
[C---:B------:R-:W-:Y:S01]  /*0330*/  IMAD.HI.U32 R44, R6.reuse, -0x2daee0ad, RZ ;  /* 0xd2511f53062c7827 */ /* 0x040fe200078e00ff */
[----:B------:R-:W-:Y:S01]  /*0340*/  UIADD3 UR9, UR4, -0x61c88647, URZ ;  /* 0x9e3779b904097890 */ /* 0x000fe2000fffe03f */
[----:B------:R-:W-:Y:S01]  /*0350*/  BSSY B0, `(.L_x_3752) ;  /* 0x000067e000007945 */ /* 0x000fe20003800000 */
[----:B------:R-:W-:Y:S01]  /*0360*/  UIADD3 UR11, UR4, 0x3c6ef372, URZ ;  /* 0x3c6ef372040b7890 */ /* 0x000fe2000fffe03f */
[----:B------:R-:W-:Y:S01]  /*0370*/  IMAD R41, R3, -0x326172a9, RZ ;  /* 0xcd9e8d5703297824 */ /* 0x000fe200078e02ff */
[----:B------:R-:W-:Y:S01]  /*0380*/  UIADD3 UR12, UR5, 0x76cf5d0a, URZ ;  /* 0x76cf5d0a050c7890 */ /* 0x000fe2000fffe03f */
[----:B------:R-:W-:Y:S01]  /*0390*/  IMAD R6, R6, -0x2daee0ad, RZ ;  /* 0xd2511f5306067824 */ /* 0x000fe200078e02ff */
[----:B------:R-:W-:Y:S01]  /*03a0*/  UIADD3 UR14, UR5, 0x32370b8f, URZ ;  /* 0x32370b8f050e7890 */ /* 0x000fe2000fffe03f */
[----:B0-----:R-:W-:Y:S01]  /*03b0*/  IMAD R43, R4, -0x2daee0ad, RZ ;  /* 0xd2511f53042b7824 */ /* 0x001fe200078e02ff */
[----:B------:R-:W-:Y:S01]  /*03c0*/  UIADD3 UR13, UR4, -0x255992d5, URZ ;  /* 0xdaa66d2b040d7890 */ /* 0x000fe2000fffe03f */
[C---:B------:R-:W-:Y:S01]  /*03d0*/  IMAD.HI.U32 R42, R7.reuse, -0x326172a9, RZ ;  /* 0xcd9e8d57072a7827 */ /* 0x040fe200078e00ff */
[----:B------:R-:W-:Y:S01]  /*03e0*/  UIADD3 UR15, UR4, 0x78dde6e4, URZ ;  /* 0x78dde6e4040f7890 */ /* 0x000fe2000fffe03f */
[----:B------:R-:W-:Y:S01]  /*03f0*/  LOP3.LUT R55, R40, 0x3, RZ, 0xc0, !PT ;  /* 0x0000000328377812 */ /* 0x000fe200078ec0ff */
[----:B------:R-:W-:Y:S01]  /*0400*/  UIADD3 UR16, UR5, -0x126145ec, URZ ;  /* 0xed9eba1405107890 */ /* 0x000fe2000fffe03f */
[----:B------:R-:W-:Y:S01]  /*0410*/  LOP3.LUT R43, R44, UR10, R43, 0x96, !PT ;  /* 0x0000000a2c2b7c12 */ /* 0x000fe2000f8e962b */
[----:B------:R-:W-:Y:S01]  /*0420*/  IMAD R7, R7, -0x326172a9, RZ ;  /* 0xcd9e8d5707077824 */ /* 0x000fe200078e02ff */
[----:B------:R-:W-:Y:S01]  /*0430*/  LOP3.LUT R41, R42, UR9, R41, 0x96, !PT ;  /* 0x000000092a297c12 */ /* 0x000fe2000f8e9629 */
[----:B------:R-:W-:-:S02]  /*0440*/  UIADD3 UR18, UR5, -0x56f99767, URZ ;  /* 0xa906689905127890 */ /* 0x000fc4000fffe03f */
[----:B------:R-:W-:Y:S01]  /*0450*/  IMAD.HI.U32 R42, R43, -0x326172a9, RZ ;  /* 0xcd9e8d572b2a7827 */ /* 0x000fe200078e00ff */
[----:B------:R-:W-:Y:S02]  /*0460*/  UIADD3 UR17, UR4, 0x1715609d, URZ ;  /* 0x1715609d04117890 */ /* 0x000fe4000fffe03f */
[----:B------:R-:W-:Y:S01]  /*0470*/  UIADD3 UR19, UR4, -0x4ab325aa, URZ ;  /* 0xb54cda5604137890 */ /* 0x000fe2000fffe03f */
[C---:B------:R-:W-:Y:S01]  /*0480*/  IMAD.HI.U32 R45, R41.reuse, -0x2daee0ad, RZ ;  /* 0xd2511f53292d7827 */ /* 0x040fe200078e00ff */
[----:B------:R-:W-:Y:S01]  /*0490*/  LOP3.LUT R7, R42, UR11, R7, 0x96, !PT ;  /* 0x0000000b2a077c12 */ /* 0x000fe2000f8e9607 */
[----:B------:R-:W-:Y:S02]  /*04a0*/  UIADD3 UR20, UR5, 0x646e171e, URZ ;  /* 0x646e171e05147890 */ /* 0x000fe4000fffe03f */
[----:B------:R-:W-:Y:S01]  /*04b0*/  IMAD R41, R41, -0x2daee0ad, RZ ;  /* 0xd2511f5329297824 */ /* 0x000fe200078e02ff */
[----:B------:R-:W-:Y:S01]  /*04c0*/  LOP3.LUT R6, R45, UR12, R6, 0x96, !PT ;  /* 0x0000000c2d067c12 */ /* 0x000fe2000f8e9606 */
[----:B------:R-:W-:Y:S01]  /*04d0*/  IMAD.HI.U32 R44, R7, -0x2daee0ad, RZ ;  /* 0xd2511f53072c7827 */ /* 0x000fe200078e00ff */
[----:B------:R-:W-:-:S02]  /*04e0*/  UIADD3 UR22, UR5, 0x1fd5c5a3, URZ ;  /* 0x1fd5c5a305167890 */ /* 0x000fc4000fffe03f */
[----:B------:R-:W-:Y:S01]  /*04f0*/  UIADD3 UR21, UR4, 0x5384540f, URZ ;  /* 0x5384540f04157890 */ /* 0x000fe2000fffe03f */
[----:B------:R-:W-:Y:S01]  /*0500*/  IMAD R43, R43, -0x326172a9, RZ ;  /* 0xcd9e8d572b2b7824 */ /* 0x000fe200078e02ff */
[----:B------:R-:W-:Y:S01]  /*0510*/  LOP3.LUT R41, R44, UR14, R41, 0x96, !PT ;  /* 0x0000000e2c297c12 */ /* 0x000fe2000f8e9629 */
[C---:B------:R-:W-:Y:S01]  /*0520*/  IMAD.HI.U32 R42, R6.reuse, -0x326172a9, RZ ;  /* 0xcd9e8d57062a7827 */ /* 0x040fe200078e00ff */
[----:B------:R-:W-:Y:S02]  /*0530*/  UIADD3 UR23, UR4, -0xe443238, URZ ;  /* 0xf1bbcdc804177890 */ /* 0x000fe4000fffe03f */
[----:B------:R-:W-:Y:S01]  /*0540*/  UIADD3 UR24, UR5, -0x24c28bd8, URZ ;  /* 0xdb3d742805187890 */ /* 0x000fe2000fffe03f */
[----:B------:R-:W-:Y:S01]  /*0550*/  IMAD R6, R6, -0x326172a9, RZ ;  /* 0xcd9e8d5706067824 */ /* 0x000fe200078e02ff */
[----:B------:R-:W-:Y:S01]  /*0560*/  LOP3.LUT R42, R42, UR13, R43, 0x96, !PT ;  /* 0x0000000d2a2a7c12 */ /* 0x000fe2000f8e962b */
[----:B------:R-:W-:Y:S01]  /*0570*/  IMAD.HI.U32 R43, R41, -0x326172a9, RZ ;  /* 0xcd9e8d57292b7827 */ /* 0x000fe200078e00ff */
[----:B------:R-:W-:-:S02]  /*0580*/  UIADD3 UR26, UR5, -0x695add53, URZ ;  /* 0x96a522ad051a7890 */ /* 0x000fc4000fffe03f */
[----:B------:R-:W-:Y:S01]  /*0590*/  UIADD3 UR25, UR4, -0x700cb87f, URZ ;  /* 0x8ff3478104197890 */ /* 0x000fe2000fffe03f */
[----:B------:R-:W-:Y:S01]  /*05a0*/  IMAD R7, R7, -0x2daee0ad, RZ ;  /* 0xd2511f5307077824 */ /* 0x000fe200078e02ff */
[----:B------:R-:W-:Y:S01]  /*05b0*/  LOP3.LUT R6, R43, UR15, R6, 0x96, !PT ;  /* 0x0000000f2b067c12 */ /* 0x000fe2000f8e9606 */
[----:B------:R-:W-:Y:S01]  /*05c0*/  IMAD.HI.U32 R44, R42, -0x2daee0ad, RZ ;  /* 0xd2511f532a2c7827 */ /* 0x000fe200078e00ff */
[----:B------:R-:W-:-:S03]  /*05d0*/  ULDC.U8 UR8, c[0x0][0x1f0] ;  /* 0x00007c0000087ab9 */ /* 0x000fc60000000000 */
        /* <DEDUP_REMOVED lines=18> */
[----:B------:R-:W-:Y:S01]  /*0700*/  IMAD.HI.U32 R44, R41, -0x326172a9, RZ ;  /* 0xcd9e8d57292c7827 */ /* 0x000fe200078e00ff */
[----:B------:R-:W-:-:S03]  /*0710*/  LOP3.LUT R42, R42, UR21, R43, 0x96, !PT ;  /* 0x000000152a2a7c12 */ /* 0x000fc6000f8e962b */
[----:B------:R-:W-:Y:S02]  /*0720*/  IMAD R43, R6, -0x326172a9, RZ ;  /* 0xcd9e8d57062b7824 */ /* 0x000fe400078e02ff */
[----:B------:R-:W-:Y:S02]  /*0730*/  IMAD R45, R7, -0x2daee0ad, RZ ;  /* 0xd2511f53072d7824 */ /* 0x000fe400078e02ff */
[----:B------:R-:W-:Y:S01]  /*0740*/  IMAD.WIDE.U32 R6, R42, -0x2daee0ad, RZ ;  /* 0xd2511f532a067825 */ /* 0x000fe200078e00ff */
[----:B------:R-:W-:-:S03]  /*0750*/  LOP3.LUT R43, R44, UR23, R43, 0x96, !PT ;  /* 0x000000172c2b7c12 */ /* 0x000fc6000f8e962b */
[----:B------:R-:W-:Y:S01]  /*0760*/  IMAD R41, R41, -0x326172a9, RZ ;  /* 0xcd9e8d5729297824 */ /* 0x000fe200078e02ff */
[----:B------:R-:W-:Y:S01]  /*0770*/  LOP3.LUT R45, R7, UR24, R45, 0x96, !PT ;  /* 0x00000018072d7c12 */ /* 0x000fe2000f8e962d */
[----:B------:R-:W-:-:S04]  /*0780*/  IMAD.HI.U32 R7, R43, -0x2daee0ad, RZ ;  /* 0xd2511f532b077827 */ /* 0x000fc800078e00ff */
[----:B------:R-:W-:Y:S01]  /*0790*/  IMAD.WIDE.U32 R52, R45, -0x326172a9, RZ ;  /* 0xcd9e8d572d347825 */ /* 0x000fe200078e00ff */
[----:B------:R-:W-:-:S03]  /*07a0*/  LOP3.LUT R6, R7, UR26, R6, 0x96, !PT ;  /* 0x0000001a07067c12 */ /* 0x000fc6000f8e9606 */
[----:B------:R-:W-:Y:S01]  /*07b0*/  IMAD R54, R43, -0x2daee0ad, RZ ;  /* 0xd2511f532b367824 */ /* 0x000fe200078e02ff */
[----:B------:R-:W-:Y:S01]  /*07c0*/  LOP3.LUT R7, R53, UR25, R41, 0x96, !PT ;  /* 0x0000001935077c12 */ /* 0x000fe2000f8e9629 */
[----:B------:R-:W-:Y:S02]  /*07d0*/  IMAD.MOV.U32 R53, RZ, RZ, RZ ;  /* 0x000000ffff357224 */ /* 0x000fe400078e00ff */
.L_x_3868:
[----:B------:R-:W-:Y:S01]  /*07e0*/  ISETP.NE.U32.AND P1, PT, RZ, c[0x0][0x1c0], PT ;  /* 0x00007000ff007a0c */ /* 0x000fe20003f25070 */
[----:B------:R-:W-:Y:S01]  /*07f0*/  IMAD R44, R2, c[0x0][0x168], RZ ;  /* 0x00005a00022c7a24 */ /* 0x000fe200078e02ff */
[----:B------:R-:W-:Y:S01]  /*0800*/  ISETP.NE.U32.AND P0, PT, RZ, c[0x0][0x180], PT ;  /* 0x00006000ff007a0c */ /* 0x000fe20003f05070 */
[----:B------:R-:W-:Y:S01]  /*0810*/  IMAD.MOV.U32 R67, RZ, RZ, 0x10 ;  /* 0x00000010ff437424 */ /* 0x000fe200078e00ff */
[----:B------:R-:W-:Y:S02]  /*0820*/  ISETP.NE.AND.EX P1, PT, RZ, c[0x0][0x1c4], PT, P1 ;  /* 0x00007100ff007a0c */ /* 0x000fe40003f25310 */
        /* <DEDUP_REMOVED lines=10> */
[----:B-----5:R-:W5:Y:S04]  /*08d0*/  LDG.E.128 R44, [R44.64] ;  /* 0x000000062c2c7981 */ /* 0x020f68000c1e1d00 */
[----:B------:R0:W5:Y:S01]  /*08e0*/  @P0 LDG.E.128 R40, [R50.64] ;  /* 0x0000000632280981 */ /* 0x000162000c1e1d00 */
[C---:B------:R-:W-:Y:S01]  /*08f0*/  ISETP.NE.AND P2, PT, R55.reuse, 0x1, PT ;  /* 0x000000013700780c */ /* 0x040fe20003f45270 */
[----:B------:R-:W-:Y:S01]  /*0900*/  HFMA2.MMA R59, -RZ, RZ, 1.875, 0 ;  /* 0x3f800000ff3b7435 */ /* 0x000fe200000001ff */
[----:B------:R-:W-:Y:S01]  /*0910*/  BSSY B1, `(.L_x_3753) ;  /* 0x000000d000017945 */ /* 0x000fe20003800000 */
[----:B------:R-:W-:-:S04]  /*0920*/  IADD3 R56, R55, 0x1, RZ ;  /* 0x0000000137387810 */ /* 0x000fc80007ffe0ff */
[----:B--2---:R-:W-:-:S06]  /*0930*/  @P1 PRMT R59, RZ, 0x5410, R48 ;  /* 0x00005410ff3b1816 */ /* 0x004fcc0000000030 */
        /* <DEDUP_REMOVED lines=9> */
.L_x_3754:
[----:B0-----:R-:W-:Y:S02]  /*09d0*/  MOV R48, R52 ;  /* 0x0000003400307202 */ /* 0x001fe40000000f00 */
.L_x_3755:
[----:B------:R-:W-:Y:S05]  /*09e0*/  BSYNC B1 ;  /* 0x0000000000017941 */ /* 0x000fea0003800000 */
.L_x_3753:
        /* <DEDUP_REMOVED lines=16> */
.L_x_3759:
[----:B------:R-:W-:Y:S05]  /*0af0*/  BSYNC B2 ;  /* 0x0000000000027941 */ /* 0x000fea0003800000 */
.L_x_3758:
        /* <DEDUP_REMOVED lines=41> */
[----:B------:R-:W-:Y:S01]  /*0d90*/  IMAD.MOV.U32 R56, RZ, RZ, RZ ;  /* 0x000000ffff387224 */ /* 0x000fe200078e00ff */
[----:B------:R-:W-:Y:S02]  /*0da0*/  LOP3.LUT R6, R55, UR26, R6, 0x96, !PT ;  /* 0x0000001a37067c12 */ /* 0x000fe4000f8e9606 */
.L_x_3757:
[----:B------:R-:W-:Y:S05]  /*0db0*/  BSYNC B1 ;  /* 0x0000000000017941 */ /* 0x000fea0003800000 */
.L_x_3756:
[----:B------:R0:W1:Y:S01]  /*0dc0*/  I2F.U32 R49, R48 ;  /* 0x0000003000317306 */ /* 0x0000620000201000 */
[----:B------:R-:W-:Y:S01]  /*0dd0*/  IMAD.MOV.U32 R58, RZ, RZ, 0x2f800000 ;  /* 0x2f800000ff3a7424 */ /* 0x000fe200078e00ff */
[C---:B------:R-:W-:Y:S01]  /*0de0*/  ISETP.NE.AND P1, PT, R56.reuse, 0x1, PT ;  /* 0x000000013800780c */ /* 0x040fe20003f25270 */
[----:B------:R-:W-:Y:S01]  /*0df0*/  BSSY B1, `(.L_x_3760) ;  /* 0x0000015000017945 */ /* 0x000fe20003800000 */
[----:B------:R-:W-:Y:S02]  /*0e00*/  IADD3 R55, R56, 0x1, RZ ;  /* 0x0000000138377810 */ /* 0x000fe40007ffe0ff */
[----:B0----5:R-:W-:-:S05]  /*0e10*/  PRMT R48, RZ, 0x5410, R44 ;  /* 0x00005410ff307816 */ /* 0x021fca000000002c */
[----:B------:R-:W-:Y:S02]  /*0e20*/  FMUL.FTZ R50, R48, R59 ;  /* 0x0000003b30327220 */ /* 0x000fe40000410000 */
[----:B-1----:R-:W-:Y:S02]  /*0e30*/  FFMA.FTZ R49, R49, R58, 1.1641532182693481445e-10 ;  /* 0x2f00000031317423 */ /* 0x002fe4000001003a */
[----:B------:R-:W-:-:S03]  /*0e40*/  FMUL.FTZ R50, R50, c[0x0][0x1e8] ;  /* 0x00007a0032327a20 */ /* 0x000fc60000410000 */
        /* <DEDUP_REMOVED lines=14> */
.L_x_3761:
[----:B------:R-:W-:Y:S02]  /*0f30*/  IMAD.MOV.U32 R51, RZ, RZ, R52 ;  /* 0x000000ffff337224 */ /* 0x000fe400078e0034 */
.L_x_3762:
[----:B------:R-:W-:Y:S05]  /*0f40*/  BSYNC B1 ;  /* 0x0000000000017941 */ /* 0x000fea0003800000 */
.L_x_3760:
        /* <DEDUP_REMOVED lines=16> */
.L_x_3766:
[----:B------:R-:W-:Y:S05]  /*1050*/  BSYNC B2 ;  /* 0x0000000000027941 */ /* 0x000fea0003800000 */
.L_x_3765:
        /* <DEDUP_REMOVED lines=43> */
.L_x_3764:
[----:B------:R-:W-:Y:S05]  /*1310*/  BSYNC B1 ;  /* 0x0000000000017941 */ /* 0x000fea0003800000 */
.L_x_3763:
        /* <DEDUP_REMOVED lines=22> */
.L_x_3768:
[----:B------:R-:W-:Y:S02]  /*1480*/  IMAD.MOV.U32 R44, RZ, RZ, R52 ;  /* 0x000000ffff2c7224 */ /* 0x000fe400078e0034 */
.L_x_3769:
[----:B------:R-:W-:Y:S05]  /*1490*/  BSYNC B1 ;  /* 0x0000000000017941 */ /* 0x000fea0003800000 */
.L_x_3767:
        /* <DEDUP_REMOVED lines=16> */
.L_x_3773:
[----:B------:R-:W-:Y:S05]  /*15a0*/  BSYNC B2 ;  /* 0x0000000000027941 */ /* 0x000fea0003800000 */
.L_x_3772:
        /* <DEDUP_REMOVED lines=43> */
.L_x_3771:
[----:B------:R-:W-:Y:S05]  /*1860*/  BSYNC B1 ;  /* 0x0000000000017941 */ /* 0x000fea0003800000 */
.L_x_3770:
        /* <DEDUP_REMOVED lines=21> */
.L_x_3775:
[----:B------:R-:W-:Y:S02]  /*19c0*/  MOV R44, R52 ;  /* 0x00000034002c7202 */ /* 0x000fe40000000f00 */
.L_x_3776:
[----:B------:R-:W-:Y:S05]  /*19d0*/  BSYNC B1 ;  /* 0x0000000000017941 */ /* 0x000fea0003800000 */
.L_x_3774:
        /* <DEDUP_REMOVED lines=16> */
.L_x_3780:
[----:B------:R-:W-:Y:S05]  /*1ae0*/  BSYNC B2 ;  /* 0x0000000000027941 */ /* 0x000fea0003800000 */
.L_x_3779:
        /* <DEDUP_REMOVED lines=43> */
.L_x_3778:
[----:B------:R-:W-:Y:S05]  /*1da0*/  BSYNC B1 ;  /* 0x0000000000017941 */ /* 0x000fea0003800000 */
.L_x_3777:
        /* <DEDUP_REMOVED lines=21> */
.L_x_3782:
[----:B------:R-:W-:Y:S02]  /*1f00*/  IMAD.MOV.U32 R61, RZ, RZ, R52 ;  /* 0x000000ffff3d7224 */ /* 0x000fe400078e0034 */
.L_x_3783:
[----:B------:R-:W-:Y:S05]  /*1f10*/  BSYNC B1 ;  /* 0x0000000000017941 */ /* 0x000fea0003800000 */
.L_x_3781:
        /* <DEDUP_REMOVED lines=16> */
.L_x_3787:
[----:B------:R-:W-:Y:S05]  /*2020*/  BSYNC B2 ;  /* 0x0000000000027941 */ /* 0x000fea0003800000 */
.L_x_3786:
        /* <DEDUP_REMOVED lines=43> */
.L_x_3785:
[----:B------:R-:W-:Y:S05]  /*22e0*/  BSYNC B1 ;  /* 0x0000000000017941 */ /* 0x000fea0003800000 */
.L_x_3784:
        /* <DEDUP_REMOVED lines=21> */
.L_x_3789:
[----:B------:R-:W-:Y:S02]  /*2440*/  IMAD.MOV.U32 R61, RZ, RZ, R52 ;  /* 0x000000ffff3d7224 */ /* 0x000fe400078e0034 */
.L_x_3790:
[----:B------:R-:W-:Y:S05]  /*2450*/  BSYNC B1 ;  /* 0x0000000000017941 */ /* 0x000fea0003800000 */
.L_x_3788:
        /* <DEDUP_REMOVED lines=16> */
.L_x_3794:
[----:B------:R-:W-:Y:S05]  /*2560*/  BSYNC B2 ;  /* 0x0000000000027941 */ /* 0x000fea0003800000 */
.L_x_3793:
        /* <DEDUP_REMOVED lines=43> */
.L_x_3792:
[----:B------:R-:W-:Y:S05]  /*2820*/  BSYNC B1 ;  /* 0x0000000000017941 */ /* 0x000fea0003800000 */
.L_x_3791:
        /* <DEDUP_REMOVED lines=21> */
.L_x_3796:
[----:B------:R-:W-:Y:S02]  /*2980*/  IMAD.MOV.U32 R46, RZ, RZ, R52 ;  /* 0x000000ffff2e7224 */ /* 0x000fe400078e0034 */
.L_x_3797:
[----:B------:R-:W-:Y:S05]  /*2990*/  BSYNC B1 ;  /* 0x0000000000017941 */ /* 0x000fea0003800000 */
.L_x_3795:
        /* <DEDUP_REMOVED lines=16> */
.L_x_3801:
[----:B------:R-:W-:Y:S05]  /*2aa0*/  BSYNC B2 ;  /* 0x0000000000027941 */ /* 0x000fea0003800000 */
.L_x_3800:
        /* <DEDUP_REMOVED lines=43> */
.L_x_3799:
[----:B------:R-:W-:Y:S05]  /*2d60*/  BSYNC B1 ;  /* 0x0000000000017941 */ /* 0x000fea0003800000 */
.L_x_3798:
        /* <DEDUP_REMOVED lines=21> */
.L_x_3803:
[----:B------:R-:W-:Y:S02]  /*2ec0*/  MOV R64, R52 ;  /* 0x0000003400407202 */ /* 0x000fe40000000f00 */
.L_x_3804:
[----:B------:R-:W-:Y:S05]  /*2ed0*/  BSYNC B1 ;  /* 0x0000000000017941 */ /* 0x000fea0003800000 */
.L_x_3802:
        /* <DEDUP_REMOVED lines=18> */
.L_x_3808:
[----:B------:R-:W-:Y:S05]  /*3000*/  BSYNC B2 ;  /* 0x0000000000027941 */ /* 0x000fea0003800000 */
.L_x_3807:
        /* <DEDUP_REMOVED lines=40> */
[----:B------:R-:W-:Y:S02]  /*3290*/  MOV R52, R44 ;  /* 0x0000002c00347202 */ /* 0x000fe40000000f00 */
[----:B------:R-:W-:Y:S01]  /*32a0*/  LOP3.LUT R6, R55, UR26, R6, 0x96, !PT ;  /* 0x0000001a37067c12 */ /* 0x000fe2000f8e9606 */
[----:B------:R-:W-:Y:S02]  /*32b0*/  IMAD.MOV.U32 R55, RZ, RZ, RZ ;  /* 0x000000ffff377224 */ /* 0x000fe400078e00ff */
.L_x_3806:
[----:B------:R-:W-:Y:S05]  /*32c0*/  BSYNC B1 ;  /* 0x0000000000017941 */ /* 0x000fea0003800000 */
.L_x_3805:
[----:B------:R-:W0:Y:S01]  /*32d0*/  I2F.U32 R45, R64 ;  /* 0x00000040002d7306 */ /* 0x000e220000201000 */
[----:B------:R-:W-:Y:S01]  /*32e0*/  PRMT R44, RZ, 0x7610, R47 ;  /* 0x00007610ff2c7816 */ /* 0x000fe2000000002f */
[----:B------:R-:W-:Y:S01]  /*32f0*/  IMAD.SHL.U32 R49, R65, 0x10, RZ ;  /* 0x0000001041317824 */ /* 0x000fe200078e00ff */
[----:B------:R-:W-:Y:S02]  /*3300*/  ISETP.NE.AND P6, PT, R66, RZ, PT ;  /* 0x000000ff4200720c */ /* 0x000fe40003fc5270 */
[----:B------:R-:W-:Y:S01]  /*3310*/  SEL R66, RZ, 0x10000, P5 ;  /* 0x00010000ff427807 */ /* 0x000fe20002800000 */
[----:B------:R-:W-:Y:S01]  /*3320*/  FMUL.FTZ R44, R44, R59 ;  /* 0x0000003b2c2c7220 */ /* 0x000fe20000410000 */
[----:B------:R-:W-:-:S02]  /*3330*/  SHF.R.U32.HI R48, RZ, 0x1c, R65 ;  /* 0x0000001cff307819 */ /* 0x000fc40000011641 */
[----:B------:R-:W-:Y:S01]  /*3340*/  IADD3 R68, P5, R49, c[0x0][0x188], RZ ;  /* 0x0000620031447a10 */ /* 0x000fe20007fbe0ff */
[----:B------:R-:W-:Y:S01]  /*3350*/  FMUL.FTZ R44, R44, c[0x0][0x1e8] ;  /* 0x00007a002c2c7a20 */ /* 0x000fe20000410000 */
[----:B------:R-:W-:Y:S02]  /*3360*/  SEL R71, RZ, 0x100, P4 ;  /* 0x00000100ff477807 */ /* 0x000fe40002000000 */
[----:B------:R-:W-:Y:S02]  /*3370*/  IADD3.X R69, R48, c[0x0][0x18c], RZ, P5, !PT ;  /* 0x0000630030457a10 */ /* 0x000fe40002ffe4ff */
[----:B------:R-:W-:Y:S01]  /*3380*/  ISETP.NE.AND P5, PT, R62, RZ, PT ;  /* 0x000000ff3e00720c */ /* 0x000fe20003fa5270 */
[----:B0-----:R-:W-:Y:S01]  /*3390*/  FFMA.FTZ R45, R45, R58, 1.1641532182693481445e-10 ;  /* 0x2f0000002d2d7423 */ /* 0x001fe2000001003a */
[----:B------:R-:W-:Y:S02]  /*33a0*/  SEL R74, RZ, 0x1, P2 ;  /* 0x00000001ff4a7807 */ /* 0x000fe40001000000 */
[----:B------:R-:W-:-:S02]  /*33b0*/  SEL R72, RZ, 0x1, P1 ;  /* 0x00000001ff487807 */ /* 0x000fc40000800000 */
[----:B------:R-:W-:Y:S01]  /*33c0*/  FSETP.GTU.FTZ.AND P4, PT, R45, c[0x0][0x1e4], PT ;  /* 0x000079002d007a0b */ /* 0x000fe20003f9c000 */
[----:B------:R-:W-:Y:S01]  /*33d0*/  IMAD.WIDE.U32 R74, R74, 0x1000000, RZ ;  /* 0x010000004a4a7825 */ /* 0x000fe200078e00ff */
[----:B------:R-:W-:Y:S02]  /*33e0*/  @P0 PRMT R45, RZ, 0x7610, R43 ;  /* 0x00007610ff2d0816 */ /* 0x000fe4000000002b */
[----:B------:R-:W-:Y:S01]  /*33f0*/  FSEL R62, R44, RZ, !P4 ;  /* 0x000000ff2c3e7208 */ /* 0x000fe20006000000 */
[----:B------:R-:W-:Y:S01]  /*3400*/  IMAD.WIDE.U32 R72, R72, 0x10000, RZ ;  /* 0x0001000048487825 */ /* 0x000fe200078e00ff */
[----:B------:R-:W-:Y:S02]  /*3410*/  SEL R64, RZ, 0x1000000, P4 ;  /* 0x01000000ff407807 */ /* 0x000fe40002000000 */
[----:B------:R-:W-:Y:S01]  /*3420*/  SEL R70, RZ, 0x1, P5 ;  /* 0x00000001ff467807 */ /* 0x000fe20002800000 */
[----:B------:R-:W-:Y:S01]  /*3430*/  @P0 FADD.FTZ R62, R62, R45 ;  /* 0x0000002d3e3e0221 */ /* 0x000fe20000010000 */
[----:B------:R-:W-:-:S02]  /*3440*/  LOP3.LUT R66, R71, R64, R66, 0xfe, !PT ;  /* 0x0000004047427212 */ /* 0x000fc400078efe42 */
[----:B------:R-:W-:Y:S01]  /*3450*/  SEL R77, RZ, 0x1, P3 ;  /* 0x00000001ff4d7807 */ /* 0x000fe20001800000 */
[----:B------:R-:W-:Y:S01]  /*3460*/  IMAD.WIDE.U32 R70, R70, 0x100, RZ ;  /* 0x0000010046467825 */ /* 0x000fe200078e00ff */
[----:B------:R-:W-:Y:S02]  /*3470*/  F2FP.BF16.PACK_AB R46, R63, R56 ;  /* 0x000000383f2e723e */ /* 0x000fe400000010ff */
[----:B------:R-:W-:Y:S02]  /*3480*/  F2FP.BF16.PACK_AB R45, R60, R51 ;  /* 0x000000333c2d723e */ /* 0x000fe400000010ff */
[----:B------:R-:W-:Y:S02]  /*3490*/  F2FP.BF16.PACK_AB R44, R57, R50 ;  /* 0x00000032392c723e */ /* 0x000fe400000010ff */
[----:B------:R-:W-:Y:S02]  /*34a0*/  F2FP.BF16.PACK_AB R47, R62, R61 ;  /* 0x0000003d3e2f723e */ /* 0x000fe400000010ff */
[----:B------:R-:W-:-:S02]  /*34b0*/  LOP3.LUT R75, R75, R66, R77, 0xfe, !PT ;  /* 0x000000424b4b7212 */ /* 0x000fc400078efe4d */
[----:B------:R-:W-:Y:S01]  /*34c0*/  IADD3 R66, R65, 0x20, RZ ;  /* 0x0000002041427810 */ /* 0x000fe20007ffe0ff */
[----:B------:R0:W-:Y:S01]  /*34d0*/  STG.E.128 [R68.64], R44 ;  /* 0x0000002c44007986 */ /* 0x0001e2000c101d06 */
[----:B------:R-:W-:Y:S02]  /*34e0*/  LOP3.LUT R74, R70, R74, R72, 0xfe, !PT ;  /* 0x0000004a464a7212 */ /* 0x000fe400078efe48 */
[----:B------:R-:W-:Y:S02]  /*34f0*/  @P0 LEA R64, P2, R66, c[0x0][0x180], 0x4 ;  /* 0x0000600042400a11 */ /* 0x000fe400078420ff */
[----:B------:R-:W-:Y:S02]  /*3500*/  LOP3.LUT R71, R71, R75, R73, 0xfe, !PT ;  /* 0x0000004b47477212 */ /* 0x000fe400078efe49 */
[----:B0-----:R-:W-:Y:S02]  /*3510*/  SEL R45, RZ, 0x1, P6 ;  /* 0x00000001ff2d7807 */ /* 0x001fe40003000000 */
[----:B------:R-:W-:-:S02]  /*3520*/  LEA R68, P1, R65, c[0x0][0x190], 0x3 ;  /* 0x0000640041447a11 */ /* 0x000fc400078218ff */
[----:B------:R-:W-:Y:S01]  /*3530*/  LOP3.LUT R70, R74, R45, RZ, 0xfc, !PT ;  /* 0x0000002d4a467212 */ /* 0x000fe200078efcff */
[C---:B------:R-:W-:Y:S01]  /*3540*/  IMAD.WIDE.U32 R44, R66.reuse, R67, c[0x0][0x170] ;  /* 0x00005c00422c7625 */ /* 0x040fe200078e0043 */
[----:B------:R-:W-:Y:S02]  /*3550*/  LEA.HI.X R69, R65, c[0x0][0x194], RZ, 0x3, P1 ;  /* 0x0000650041457a11 */ /* 0x000fe400008f1cff */
        /* <DEDUP_REMOVED lines=16> */
.L_x_3810:
[----:B0-----:R-:W-:Y:S02]  /*3660*/  MOV R67, R52 ;  /* 0x0000003400437202 */ /* 0x001fe40000000f00 */
.L_x_3811:
[----:B------:R-:W-:Y:S05]  /*3670*/  BSYNC B1 ;  /* 0x0000000000017941 */ /* 0x000fea0003800000 */
.L_x_3809:
        /* <DEDUP_REMOVED lines=16> */
.L_x_3815:
[----:B------:R-:W-:Y:S05]  /*3780*/  BSYNC B2 ;  /* 0x0000000000027941 */ /* 0x000fea0003800000 */
.L_x_3814:
        /* <DEDUP_REMOVED lines=43> */
.L_x_3813:
[----:B------:R-:W-:Y:S05]  /*3a40*/  BSYNC B1 ;  /* 0x0000000000017941 */ /* 0x000fea0003800000 */
.L_x_3812:
[----:B------:R-:W0:Y:S01]  /*3a50*/  I2F.U32 R55, R67 ;  /* 0x0000004300377306 */ /* 0x000e220000201000 */
[----:B-----5:R-:W-:Y:S01]  /*3a60*/  PRMT R64, RZ, 0x5410, R44 ;  /* 0x00005410ff407816 */ /* 0x020fe2000000002c */
        /* <DEDUP_REMOVED lines=20> */
.L_x_3817:
[----:B------:R-:W-:Y:S02]  /*3bb0*/  MOV R64, R52 ;  /* 0x0000003400407202 */ /* 0x000fe40000000f00 */
.L_x_3818:
[----:B------:R-:W-:Y:S05]  /*3bc0*/  BSYNC B1 ;  /* 0x0000000000017941 */ /* 0x000fea0003800000 */
.L_x_3816:
        /* <DEDUP_REMOVED lines=16> */
.L_x_3822:
[----:B------:R-:W-:Y:S05]  /*3cd0*/  BSYNC B2 ;  /* 0x0000000000027941 */ /* 0x000fea0003800000 */
.L_x_3821:
        /* <DEDUP_REMOVED lines=43> */
.L_x_3820:
[----:B------:R-:W-:Y:S05]  /*3f90*/  BSYNC B1 ;  /* 0x0000000000017941 */ /* 0x000fea0003800000 */
.L_x_3819:
        /* <DEDUP_REMOVED lines=22> */
.L_x_3824:
[----:B------:R-:W-:Y:S02]  /*4100*/  MOV R44, R52 ;  /* 0x00000034002c7202 */ /* 0x000fe40000000f00 */
.L_x_3825:
[----:B------:R-:W-:Y:S05]  /*4110*/  BSYNC B1 ;  /* 0x0000000000017941 */ /* 0x000fea0003800000 */
.L_x_3823:
        /* <DEDUP_REMOVED lines=16> */
.L_x_3829:
[----:B------:R-:W-:Y:S05]  /*4220*/  BSYNC B2 ;  /* 0x0000000000027941 */ /* 0x000fea0003800000 */
.L_x_3828:
        /* <DEDUP_REMOVED lines=43> */
.L_x_3827:
[----:B------:R-:W-:Y:S05]  /*44e0*/  BSYNC B1 ;  /* 0x0000000000017941 */ /* 0x000fea0003800000 */
.L_x_3826:
[----:B------:R0:W1:Y:S01]  /*44f0*/  I2F.U32 R55, R44 ;  /* 0x0000002c00377306 */ /* 0x0000620000201000 */
[----:B------:R-:W-:Y:S01]  /*4500*/  ISETP.NE.AND P2, PT, R67, 0x1, PT ;  /* 0x000000014300780c */ /* 0x000fe20003f45270 */
[----:B------:R-:W-:Y:S01]  /*4510*/  BSSY B1, `(.L_x_3830) ;  /* 0x0000014000017945 */ /* 0x000fe20003800000 */
[----:B------:R-:W-:Y:S02]  /*4520*/  @P0 PRMT R71, RZ, 0x5410, R41 ;  /* 0x00005410ff470816 */ /* 0x000fe40000000029 */
[----:B0-----:R-:W-:-:S05]  /*4530*/  PRMT R44, RZ, 0x5410, R45 ;  /* 0x00005410ff2c7816 */ /* 0x001fca000000002d */
[----:B------:R-:W-:Y:S02]  /*4540*/  FMUL.FTZ R64, R44, R59 ;  /* 0x0000003b2c407220 */ /* 0x000fe40000410000 */
        /* <DEDUP_REMOVED lines=15> */
.L_x_3831:
[----:B------:R-:W-:Y:S02]  /*4640*/  MOV R44, R52 ;  /* 0x00000034002c7202 */ /* 0x000fe40000000f00 */
.L_x_3832:
[----:B------:R-:W-:Y:S05]  /*4650*/  BSYNC B1 ;  /* 0x0000000000017941 */ /* 0x000fea0003800000 */
.L_x_3830:
        /* <DEDUP_REMOVED lines=16> */
.L_x_3836:
[----:B------:R-:W-:Y:S05]  /*4760*/  BSYNC B2 ;  /* 0x0000000000027941 */ /* 0x000fea0003800000 */
.L_x_3835:
        /* <DEDUP_REMOVED lines=43> */
.L_x_3834:
[----:B------:R-:W-:Y:S05]  /*4a20*/  BSYNC B1 ;  /* 0x0000000000017941 */ /* 0x000fea0003800000 */
.L_x_3833:
        /* <DEDUP_REMOVED lines=21> */
.L_x_3838:
[----:B------:R-:W-:Y:S02]  /*4b80*/  MOV R64, R52 ;  /* 0x0000003400407202 */ /* 0x000fe40000000f00 */
.L_x_3839:
[----:B------:R-:W-:Y:S05]  /*4b90*/  BSYNC B1 ;  /* 0x0000000000017941 */ /* 0x000fea0003800000 */
.L_x_3837:
        /* <DEDUP_REMOVED lines=16> */
.L_x_3843:
[----:B------:R-:W-:Y:S05]  /*4ca0*/  BSYNC B2 ;  /* 0x0000000000027941 */ /* 0x000fea0003800000 */
.L_x_3842:
        /* <DEDUP_REMOVED lines=43> */
.L_x_3841:
[----:B------:R-:W-:Y:S05]  /*4f60*/  BSYNC B1 ;  /* 0x0000000000017941 */ /* 0x000fea0003800000 */
.L_x_3840:
        /* <DEDUP_REMOVED lines=21> */
.L_x_3845:
[----:B------:R-:W-:Y:S02]  /*50c0*/  MOV R64, R52 ;  /* 0x0000003400407202 */ /* 0x000fe40000000f00 */
.L_x_3846:
[----:B------:R-:W-:Y:S05]  /*50d0*/  BSYNC B1 ;  /* 0x0000000000017941 */ /* 0x000fea0003800000 */
.L_x_3844:
        /* <DEDUP_REMOVED lines=16> */
.L_x_3850:
[----:B------:R-:W-:Y:S05]  /*51e0*/  BSYNC B2 ;  /* 0x0000000000027941 */ /* 0x000fea0003800000 */
.L_x_3849:
        /* <DEDUP_REMOVED lines=43> */
.L_x_3848:
[----:B------:R-:W-:Y:S05]  /*54a0*/  BSYNC B1 ;  /* 0x0000000000017941 */ /* 0x000fea0003800000 */
.L_x_3847:
        /* <DEDUP_REMOVED lines=21> */
.L_x_3852:
[----:B------:R-:W-:Y:S02]  /*5600*/  MOV R46, R52 ;  /* 0x00000034002e7202 */ /* 0x000fe40000000f00 */
.L_x_3853:
[----:B------:R-:W-:Y:S05]  /*5610*/  BSYNC B1 ;  /* 0x0000000000017941 */ /* 0x000fea0003800000 */
.L_x_3851:
        /* <DEDUP_REMOVED lines=16> */
.L_x_3857:
[----:B------:R-:W-:Y:S05]  /*5720*/  BSYNC B2 ;  /* 0x0000000000027941 */ /* 0x000fea0003800000 */
.L_x_3856:
        /* <DEDUP_REMOVED lines=43> */
.L_x_3855:
[----:B------:R-:W-:Y:S05]  /*59e0*/  BSYNC B1 ;  /* 0x0000000000017941 */ /* 0x000fea0003800000 */
.L_x_3854:
        /* <DEDUP_REMOVED lines=21> */
.L_x_3859:
[----:B------:R-:W-:Y:S02]  /*5b40*/  MOV R46, R52 ;  /* 0x00000034002e7202 */ /* 0x000fe40000000f00 */
.L_x_3860:
[----:B------:R-:W-:Y:S05]  /*5b50*/  BSYNC B1 ;  /* 0x0000000000017941 */ /* 0x000fea0003800000 */
.L_x_3858:
        /* <DEDUP_REMOVED lines=18> */
.L_x_3864:
[----:B------:R-:W-:Y:S05]  /*5c80*/  BSYNC B2 ;  /* 0x0000000000027941 */ /* 0x000fea0003800000 */
.L_x_3863:
        /* <DEDUP_REMOVED lines=41> */
[----:B------:R-:W-:Y:S01]  /*5f20*/  LOP3.LUT R6, R55, UR26, R6, 0x96, !PT ;  /* 0x0000001a37067c12 */ /* 0x000fe2000f8e9606 */
[----:B------:R-:W-:Y:S02]  /*5f30*/  IMAD.MOV.U32 R55, RZ, RZ, RZ ;  /* 0x000000ffff377224 */ /* 0x000fe400078e00ff */
.L_x_3862:
[----:B------:R-:W-:Y:S05]  /*5f40*/  BSYNC B1 ;  /* 0x0000000000017941 */ /* 0x000fea0003800000 */
.L_x_3861:
        /* <DEDUP_REMOVED lines=13> */
[----:B------:R-:W-:Y:S02]  /*6020*/  @P0 PRMT R44, RZ, 0x7610, R43 ;  /* 0x00007610ff2c0816 */ /* 0x000fe4000000002b */
[----:B------:R-:W-:-:S03]  /*6030*/  SEL R69, RZ, 0x1000000, P6 ;  /* 0x01000000ff457807 */ /* 0x000fc60003000000 */
        /* <DEDUP_REMOVED lines=42> */
.L_x_3869:
        /* <DEDUP_REMOVED lines=52> */
.L_x_3870:
[----:B------:R-:W-:Y:S01]  /*6620*/  FMUL.FTZ R45, R47, R47 ;  /* 0x0000002f2f2d7220 */ /* 0x000fe20000410000 */
[----:B------:R-:W-:Y:S01]  /*6630*/  ISETP.NE.AND P0, PT, RZ, UR8, PT ;  /* 0x00000008ff007c0c */ /* 0x000fe2000bf05270 */
[----:B01----:R-:W-:Y:S01]  /*6640*/  FADD.FTZ R59, R46, R59 ;  /* 0x0000003b2e3b7221 */ /* 0x003fe20000010000 */
[----:B------:R-:W-:Y:S01]  /*6650*/  ISETP.NE.AND P1, PT, R0, RZ, PT ;  /* 0x000000ff0000720c */ /* 0x000fe20003f25270 */
[----:B------:R-:W-:Y:S01]  /*6660*/  IMAD.MOV.U32 R44, RZ, RZ, c[0x0][0x1e0] ;  /* 0x00007800ff2c7624 */ /* 0x000fe200078e00ff */
[----:B------:R-:W-:Y:S02]  /*6670*/  FSEL R45, R45, RZ, P0 ;  /* 0x000000ff2d2d7208 */ /* 0x000fe40000000000 */
[----:B------:R-:W-:Y:S01]  /*6680*/  FSEL R46, R47, RZ, !P0 ;  /* 0x000000ff2f2e7208 */ /* 0x000fe20004000000 */
[----:B------:R-:W-:Y:S02]  /*6690*/  FFMA.FTZ R44, R59, R44, c[0x0][0x228] ;  /* 0x00008a003b2c7623 */ /* 0x000fe4000001002c */
[----:B------:R-:W-:-:S02]  /*66a0*/  IMAD.MOV.U32 R59, RZ, RZ, 0x4 ;  /* 0x00000004ff3b7424 */ /* 0x000fc400078e00ff */
        /* <DEDUP_REMOVED lines=13> */
[----:B------:R-:W-:Y:S02]  /*6780*/  FMUL.FTZ R62, R58, R62 ;  /* 0x0000003e3a3e7220 */ /* 0x000fe40000410000 */
[----:B-1----:R-:W-:Y:S02]  /*6790*/  FFMA.FTZ R47, R18, R69, R34 ;  /* 0x00000045122f7223 */ /* 0x002fe40000010022 */
[----:B------:R-:W-:Y:S02]  /*67a0*/  FFMA.FTZ R62, R19, R62, R35 ;  /* 0x0000003e133e7223 */ /* 0x000fe40000010023 */
[C---:B------:R-:W-:Y:S02]  /*67b0*/  FADD.FTZ R69, -R46.reuse, R72 ;  /* 0x000000482e457221 */ /* 0x040fe40000010100 */
[----:B------:R-:W-:Y:S01]  /*67c0*/  FADD.FTZ R56, -R46, R56 ;  /* 0x000000382e387221 */ /* 0x000fe20000010100 */
[----:B------:R-:W-:Y:S01]  /*67d0*/  F2FP.BF16.PACK_AB R47, R62, R47 ;  /* 0x0000002f3e2f723e */ /* 0x000fe200000010ff */
[----:B------:R-:W-:-:S02]  /*67e0*/  FADD.FTZ R65, -R46, R65 ;  /* 0x000000412e417221 */ /* 0x000fc40000010100 */
[C---:B------:R-:W-:Y:S02]  /*67f0*/  FADD.FTZ R57, -R46.reuse, R70 ;  /* 0x000000462e397221 */ /* 0x040fe40000010100 */
[C---:B------:R-:W-:Y:S02]  /*6800*/  FADD.FTZ R63, -R46.reuse, R68 ;  /* 0x000000442e3f7221 */ /* 0x040fe40000010100 */
[C---:B------:R-:W-:Y:S02]  /*6810*/  FADD.FTZ R73, -R46.reuse, R73 ;  /* 0x000000492e497221 */ /* 0x040fe40000010100 */
[C---:B------:R-:W-:Y:S02]  /*6820*/  FADD.FTZ R71, -R46.reuse, R71 ;  /* 0x000000472e477221 */ /* 0x040fe40000010100 */
[----:B------:R-:W-:Y:S02]  /*6830*/  FADD.FTZ R45, -R46, R74 ;  /* 0x0000004a2e2d7221 */ /* 0x000fe40000010100 */
        /* <DEDUP_REMOVED lines=10> */
[----:B------:R-:W-:Y:S02]  /*68e0*/  FMUL.FTZ R71, R58, R71 ;  /* 0x000000473a477220 */ /* 0x000fe40000410000 */
[----:B------:R-:W-:Y:S02]  /*68f0*/  FFMA.FTZ R69, R10, R69, R26 ;  /* 0x000000450a457223 */ /* 0x000fe4000001001a */
[----:B------:R-:W-:-:S02]  /*6900*/  FFMA.FTZ R66, R11, R66, R27 ;  /* 0x000000420b427223 */ /* 0x000fc4000001001b */
[----:B------:R-:W-:Y:S02]  /*6910*/  FMUL.FTZ R60, R58, R60 ;  /* 0x0000003c3a3c7220 */ /* 0x000fe40000410000 */
[----:B------:R-:W-:Y:S02]  /*6920*/  FFMA.FTZ R46, R16, R56, R32 ;  /* 0x00000038102e7223 */ /* 0x000fe40000010020 */
[----:B------:R-:W-:Y:S01]  /*6930*/  FFMA.FTZ R56, R9, R44, R25 ;  /* 0x0000002c09387223 */ /* 0x000fe20000010019 */
[----:B------:R-:W-:Y:S01]  /*6940*/  F2FP.BF16.PACK_AB R44, R51, R50 ;  /* 0x00000032332c723e */ /* 0x000fe200000010ff */
[----:B------:R-:W-:Y:S01]  /*6950*/  FFMA.FTZ R71, R8, R71, R24 ;  /* 0x0000004708477223 */ /* 0x000fe20000010018 */
[----:B------:R-:W-:Y:S01]  /*6960*/  F2FP.BF16.PACK_AB R51, R66, R69 ;  /* 0x000000454233723e */ /* 0x000fe200000010ff */
[----:B------:R-:W-:Y:S02]  /*6970*/  FFMA.FTZ R45, R22, R75, R38 ;  /* 0x0000004b162d7223 */ /* 0x000fe40000010026 */
[----:B------:R-:W-:Y:S01]  /*6980*/  FFMA.FTZ R60, R23, R60, R39 ;  /* 0x0000003c173c7223 */ /* 0x000fe20000010027 */
[----:B------:R-:W-:Y:S01]  /*6990*/  F2FP.BF16.PACK_AB R50, R56, R71 ;  /* 0x000000473832723e */ /* 0x000fe200000010ff */
[----:B------:R-:W-:Y:S01]  /*69a0*/  FFMA.FTZ R61, R17, R62, R33 ;  /* 0x0000003e113d7223 */ /* 0x000fe20000010021 */
[----:B------:R-:W-:Y:S01]  /*69b0*/  IADD3 R56, P0, R49, c[0x0][0x208], RZ ;  /* 0x0000820031387a10 */ /* 0x000fe20007f1e0ff */
[----:B------:R-:W-:Y:S01]  /*69c0*/  FMUL.FTZ R66, R58, R73 ;  /* 0x000000493a427220 */ /* 0x000fe20000410000 */
[----:B------:R-:W-:Y:S01]  /*69d0*/  F2FP.BF16.PACK_AB R45, R60, R45 ;  /* 0x0000002d3c2d723e */ /* 0x000fe200000010ff */
[C---:B------:R-:W-:Y:S01]  /*69e0*/  FMUL.FTZ R63, R58.reuse, R63 ;  /* 0x0000003f3a3f7220 */ /* 0x040fe20000410000 */
[----:B------:R-:W-:Y:S01]  /*69f0*/  IADD3 R60, P2, R67, c[0x0][0x208], RZ ;  /* 0x00008200433c7a10 */ /* 0x000fe20007f5e0ff */
[C---:B------:R-:W-:Y:S01]  /*6a00*/  FMUL.FTZ R65, R58.reuse, R65 ;  /* 0x000000413a417220 */ /* 0x040fe20000410000 */
[----:B------:R-:W-:Y:S01]  /*6a10*/  F2FP.BF16.PACK_AB R46, R61, R46 ;  /* 0x0000002e3d2e723e */ /* 0x000fe200000010ff */
[----:B------:R-:W-:Y:S01]  /*6a20*/  FMUL.FTZ R62, R58, R57 ;  /* 0x000000393a3e7220 */ /* 0x000fe20000410000 */
[----:B------:R-:W-:Y:S01]  /*6a30*/  IADD3.X R57, R48, c[0x0][0x20c], RZ, P0, !PT ;  /* 0x0000830030397a10 */ /* 0x000fe200007fe4ff */
[----:B------:R-:W-:Y:S01]  /*6a40*/  FFMA.FTZ R68, R15, R66, R31 ;  /* 0x000000420f447223 */ /* 0x000fe2000001001f */
[----:B------:R-:W-:Y:S01]  /*6a50*/  IADD3.X R61, R64, c[0x0][0x20c], RZ, P2, !PT ;  /* 0x00008300403d7a10 */ /* 0x000fe200017fe4ff */
[----:B------:R-:W-:-:S02]  /*6a60*/  FFMA.FTZ R49, R14, R63, R30 ;  /* 0x0000003f0e317223 */ /* 0x000fc4000001001e */
[----:B------:R-:W-:Y:S02]  /*6a70*/  FFMA.FTZ R65, R12, R65, R28 ;  /* 0x000000410c417223 */ /* 0x000fe4000001001c */
        /* <DEDUP_REMOVED lines=11> */
.L_x_3867:
[----:B------:R-:W-:Y:S05]  /*6b30*/  BSYNC B0 ;  /* 0x0000000000007941 */ /* 0x000fea0003800000 */
.L_x_3752:
[----:B------:R-:W-:Y:S05]  /*6b40*/  EXIT ;  /* 0x000000000000794d */ /* 0x000fea0003800000 */
.L_x_3865:
[----:B------:R-:W-:Y:S01]  /*6b50*/  MOV R59, R47 ;  /* 0x0000002f003b7202 */ /* 0x000fe20000000f00 */
[----:B------:R-:W-:Y:S01]  /*6b60*/  IMAD.MOV.U32 R46, RZ, RZ, 0x1 ;  /* 0x00000001ff2e7424 */ /* 0x000fe200078e00ff */
[----:B------:R-:W-:Y:S01]  /*6b70*/  MOV R58, 0xffffffff ;  /* 0xffffffff003a7802 */ /* 0x000fe20000000f00 */
[----:B------:R-:W-:Y:S01]  /*6b80*/  IMAD.MOV.U32 R69, RZ, RZ, 0x1f ;  /* 0x0000001fff457424 */ /* 0x000fe200078e00ff */
[----:B------:R-:W-:-:S02]  /*6b90*/  MOV R44, 0x6bb0 ;  /* 0x00006bb0002c7802 */ /* 0x000fc40000000f00 */
[----:B------:R-:W-:Y:S05]  /*6ba0*/  CALL.REL.NOINC `($__internal_41_$__cuda_sm70_shflsync_bfly_p) ;  /* 0x0000058000007944 */ /* 0x000fea0003c00000 */
[----:B01----:R-:W-:Y:S05]  /*6bb0*/  BRA `(.L_x_3869) ;  /* 0xfffff72000007947 */ /* 0x003fea000383ffff */
.L_x_3866:
[----:B------:R-:W-:Y:S01]  /*6bc0*/  IMAD.MOV.U32 R46, RZ, RZ, 0x2 ;  /* 0x00000002ff2e7424 */ /* 0x000fe200078e00ff */
[----:B------:R-:W-:Y:S01]  /*6bd0*/  MOV R58, 0xffffffff ;  /* 0xffffffff003a7802 */ /* 0x000fe20000000f00 */
[----:B------:R-:W-:Y:S01]  /*6be0*/  IMAD.MOV.U32 R69, RZ, RZ, 0x1f ;  /* 0x0000001fff457424 */ /* 0x000fe200078e00ff */
[----:B------:R-:W-:-:S02]  /*6bf0*/  MOV R44, 0x6c10 ;  /* 0x00006c10002c7802 */ /* 0x000fc40000000f00 */
[----:B0-----:R-:W-:Y:S05]  /*6c00*/  CALL.REL.NOINC `($__internal_41_$__cuda_sm70_shflsync_bfly_p) ;  /* 0x0000052000007944 */ /* 0x001fea0003c00000 */
[----:B01----:R-:W-:Y:S01]  /*6c10*/  FADD.FTZ R59, R59, R46 ;  /* 0x0000002e3b3b7221 */ /* 0x003fe20000010000 */
[----:B------:R-:W-:Y:S01]  /*6c20*/  MOV R58, 0xffffffff ;  /* 0xffffffff003a7802 */ /* 0x000fe20000000f00 */
[----:B------:R-:W-:Y:S01]  /*6c30*/  IMAD.MOV.U32 R46, RZ, RZ, 0x4 ;  /* 0x00000004ff2e7424 */ /* 0x000fe200078e00ff */
[----:B------:R-:W-:Y:S01]  /*6c40*/  MOV R44, 0x6c70 ;  /* 0x00006c70002c7802 */ /* 0x000fe20000000f00 */
[----:B------:R-:W-:-:S02]  /*6c50*/  IMAD.MOV.U32 R69, RZ, RZ, 0x1f ;  /* 0x0000001fff457424 */ /* 0x000fc400078e00ff */
[----:B------:R-:W-:Y:S05]  /*6c60*/  CALL.REL.NOINC `($__internal_41_$__cuda_sm70_shflsync_bfly_p) ;  /* 0x000004c000007944 */ /* 0x000fea0003c00000 */
        /* <DEDUP_REMOVED lines=12> */
[----:B-1----:R-:W-:Y:S01]  /*6d30*/  FADD.FTZ R46, R59, R46 ;  /* 0x0000002e3b2e7221 */ /* 0x002fe20000010000 */
[----:B0-----:R-:W-:Y:S01]  /*6d40*/  MOV R58, 0xffffffff ;  /* 0xffffffff003a7802 */ /* 0x001fe20000000f00 */
[----:B------:R-:W-:-:S02]  /*6d50*/  IMAD.MOV.U32 R69, RZ, RZ, 0x1f ;  /* 0x0000001fff457424 */ /* 0x000fc400078e00ff */
[----:B------:R-:W-:Y:S02]  /*6d60*/  FMUL.FTZ R47, R46, c[0x0][0x1e0] ;  /* 0x000078002e2f7a20 */ /* 0x000fe40000410000 */
[----:B------:R-:W-:Y:S02]  /*6d70*/  IMAD.MOV.U32 R46, RZ, RZ, 0x1 ;  /* 0x00000001ff2e7424 */ /* 0x000fe400078e00ff */
[C---:B------:R-:W-:Y:S02]  /*6d80*/  FADD.FTZ R44, -R47.reuse, R50 ;  /* 0x000000322f2c7221 */ /* 0x040fe40000010100 */
[C---:B------:R-:W-:Y:S02]  /*6d90*/  FADD.FTZ R45, -R47.reuse, R57 ;  /* 0x000000392f2d7221 */ /* 0x040fe40000010100 */
[----:B------:R-:W-:Y:S02]  /*6da0*/  FFMA.FTZ R44, R44, R44, RZ ;  /* 0x0000002c2c2c7223 */ /* 0x000fe400000100ff */
[----:B------:R-:W-:-:S02]  /*6db0*/  FADD.FTZ R59, -R47, R77 ;  /* 0x0000004d2f3b7221 */ /* 0x000fc40000010100 */
        /* <DEDUP_REMOVED lines=29> */
[----:B------:R-:W-:Y:S05]  /*6f90*/  CALL.REL.NOINC `($__internal_41_$__cuda_sm70_shflsync_bfly_p) ;  /* 0x0000019000007944 */ /* 0x000fea0003c00000 */
[----:B01----:R-:W-:Y:S01]  /*6fa0*/  FADD.FTZ R59, R59, R46 ;  /* 0x0000002e3b3b7221 */ /* 0x003fe20000010000 */
[----:B------:R-:W-:Y:S01]  /*6fb0*/  MOV R58, 0xffffffff ;  /* 0xffffffff003a7802 */ /* 0x000fe20000000f00 */
[----:B------:R-:W-:Y:S01]  /*6fc0*/  IMAD.MOV.U32 R46, RZ, RZ, 0x2 ;  /* 0x00000002ff2e7424 */ /* 0x000fe200078e00ff */
[----:B------:R-:W-:Y:S01]  /*6fd0*/  MOV R44, 0x7000 ;  /* 0x00007000002c7802 */ /* 0x000fe20000000f00 */
[----:B------:R-:W-:Y:S02]  /*6fe0*/  IMAD.MOV.U32 R69, RZ, RZ, 0x1f ;  /* 0x0000001fff457424 */ /* 0x000fe400078e00ff */
        /* <DEDUP_REMOVED lines=19> */
[----:B01----:R-:W-:Y:S05]  /*7120*/  BRA `(.L_x_3870) ;  /* 0xfffff4f000007947 */ /* 0x003fea000383ffff */
        .weak           $__internal_41_$__cuda_sm70_shflsync_bfly_p
        .type           $__internal_41_$__cuda_sm70_shflsync_bfly_p,@function
        .size           $__internal_41_$__cuda_sm70_shflsync_bfly_p,(.L_x_15233 - $__internal_41_$__cuda_sm70_shflsync_bfly_p)
$__internal_41_$__cuda_sm70_shflsync_bfly_p:
[----:B------:R-:W-:Y:S01]  /*7130*/  IMAD.MOV.U32 R45, RZ, RZ, 0x0 ;  /* 0x00000000ff2d7424 */ /* 0x000fe200078e00ff */
[----:B------:R-:W-:Y:S04]  /*7140*/  WARPSYNC R58 ;  /* 0x0000003a00007348 */ /* 0x000fe80003800000 */
[----:B------:R0:W1:Y:S01]  /*7150*/  SHFL.BFLY PT, R46, R59, R46, R69 ;  /* 0x0c00002e3b2e7389 */ /* 0x00006200000e0045 */
[----:B------:R-:W-:Y:S05]  /*7160*/  RET.REL.NODEC R44 `(_ZN10layer_norm13ln_fwd_kernelINS_13Kernel_traitsIf13__nv_bfloat16S2_S2_fjLj512ELj1ELj4ELj1ELj16ENS_18Kernel_traits_baseILj512EfS2_S2_S2_fjLj128EEEEELb1ELb0ELb0ELb1EEEvNS_9FwdParamsE) ;  /* 0xffff8e902c007950 */ /* 0x000fea0003c3ffff */
.L_x_3871:
        /* <DEDUP_REMOVED lines=9> */
.L_x_15233:


//--------------------- .text._ZN10layer_norm13ln_fwd_kernelINS_13Kernel_traitsIf13__nv_bfloat16S2_S2_fjLj512ELj1ELj4ELj1ELj16ENS_18Kernel_traits_baseILj512EfS2_S2_S2_fjLj128EEEEELb1ELb0ELb1ELb0EEEvNS_9FwdParamsE --------------------------
	.section	.text._ZN10layer_norm13ln_fwd_kernelINS_13Kernel_traitsIf13__nv_bfloat16S2_S2_fjLj512ELj1ELj4ELj1ELj16ENS_18Kernel_traits_baseILj512EfS2_S2_S2_fjLj128EEEEELb1ELb0ELb1ELb0EEEvNS_9FwdParamsE,"ax",@progbits
	.sectioninfo	@"SHI_REGISTERS=95"
	.align	128
        .global         _ZN10layer_norm13ln_fwd_kernelINS_13Kernel_traitsIf13__nv_bfloat16S2_S2_fjLj512ELj1ELj4ELj1ELj16ENS_18Kernel_traits_baseILj512EfS2_S2_S2_fjLj128EEEEELb1ELb0ELb1ELb0EEEvNS_9FwdParamsE
        .type           _ZN10layer_norm13ln_fwd_kernelINS_13Kernel_traitsIf13__nv_bfloat16S2_S2_fjLj512ELj1ELj4ELj1ELj16ENS_18Kernel_traits_baseILj512EfS2_S2_S2_fjLj128EEEEELb1ELb0ELb1ELb0EEEvNS_9FwdParamsE,@function
        .size           _ZN10layer_norm13ln_fwd_kernelINS_13Kernel_traitsIf13__nv_bfloat16S2_S2_fjLj512ELj1ELj4ELj1ELj16ENS_18Kernel_traits_baseILj512EfS2_S2_S2_fjLj128EEEEELb1ELb0ELb1ELb0EEEvNS_9FwdParamsE,(.L_x_15234 - _ZN10layer_norm13ln_fwd_kernelINS_13Kernel_traitsIf13__nv_bfloat16S2_S2_fjLj512ELj1ELj4ELj1ELj16ENS_18Kernel_traits_baseILj512EfS2_S2_S2_fjLj128EEEEELb1ELb0ELb1ELb0EEEvNS_9FwdParamsE)
        .other          _ZN10layer_norm13ln_fwd_kernelINS_13Kernel_traitsIf13__nv_bfloat16S2_S2_fjLj512ELj1ELj4ELj1ELj16ENS_18Kernel_traits_baseILj512EfS2_S2_S2_fjLj128EEEEELb1ELb0ELb1ELb0EEEvNS_9FwdParamsE,@"STO_CUDA_ENTRY STV_DEFAULT"
_ZN10layer_norm13ln_fwd_kernelINS_13Kernel_traitsIf13__nv_bfloat16S2_S2_fjLj512ELj1ELj4ELj1ELj16ENS_18Kernel_traits_baseILj512EfS2_S2_S2_fjLj128EEEEELb1ELb0ELb1ELb0EEEvNS_9FwdParamsE:
.text._ZN10layer_norm13ln_fwd_kernelINS_13Kernel_traitsIf13__nv_bfloat16S2_S2_fjLj512ELj1ELj4ELj1ELj16ENS_18Kernel_traits_baseILj512EfS2_S2_S2_fjLj128EEEEELb1ELb0ELb1ELb0EEEvNS_9FwdParamsE:
        /* <DEDUP_REMOVED lines=29> */
[----:B------:R-:W-:Y:S01]  /*01d0*/  IMAD R3, R7, 0x4, R3 ;  /* 0x0000000407037824 */ /* 0x000fe200078e0203 */
[----:B------:R-:W-:Y:S02]  /*01e0*/  UIADD3 UR13, UR4, -0x255992d5, URZ ;  /* 0xdaa66d2b040d7890 */ /* 0x000fe4000fffe03f */
[----:B------:R-:W-:-:S02]  /*01f0*/  UIADD3 UR15, UR4, 0x78dde6e4, URZ ;  /* 0x78dde6e4040f7890 */ /* 0x000fc4000fffe03f */
[----:B---3--:R-:W-:Y:S02]  /*0200*/  UIADD3 UR10, UR5, -0x4498517b, URZ ;  /* 0xbb67ae85050a7890 */ /* 0x008fe4000fffe03f */
[----:B------:R-:W-:Y:S02]  /*0210*/  UIADD3 UR12, UR5, 0x76cf5d0a, URZ ;  /* 0x76cf5d0a050c7890 */ /* 0x000fe4000fffe03f */
[----:B------:R-:W-:Y:S02]  /*0220*/  UIADD3 UR14, UR5, 0x32370b8f, URZ ;  /* 0x32370b8f050e7890 */ /* 0x000fe4000fffe03f */
[----:B------:R-:W-:Y:S02]  /*0230*/  UIADD3 UR16, UR5, -0x126145ec, URZ ;  /* 0xed9eba1405107890 */ /* 0x000fe4000fffe03f */
[----:B------:R-:W-:Y:S02]  /*0240*/  UIADD3 UR17, UR4, 0x1715609d, URZ ;  /* 0x1715609d04117890 */ /* 0x000fe4000fffe03f */
[----:B------:R-:W-:-:S02]  /*0250*/  UIADD3 UR18, UR5, -0x56f99767, URZ ;  /* 0xa906689905127890 */ /* 0x000fc4000fffe03f */
[----:B------:R-:W-:Y:S02]  /*0260*/  UIADD3 UR19, UR4, -0x4ab325aa, URZ ;  /* 0xb54cda5604137890 */ /* 0x000fe4000fffe03f */
[----:B------:R-:W-:Y:S02]  /*0270*/  UIADD3 UR20, UR5, 0x646e171e, URZ ;  /* 0x646e171e05147890 */ /* 0x000fe4000fffe03f */
        /* <DEDUP_REMOVED lines=19> */
.L_x_3873:
[----:B------:R-:W-:Y:S05]  /*03b0*/  BSYNC B0 ;  /* 0x0000000000007941 */ /* 0x000fea0003800000 */
.L_x_3872:
        /* <DEDUP_REMOVED lines=16> */
.L_x_3875:
[----:B------:R-:W-:Y:S05]  /*04c0*/  BSYNC B0 ;  /* 0x0000000000007941 */ /* 0x000fea0003800000 */
.L_x_3874:
[----:B------:R-:W-:Y:S01]  /*04d0*/  ISETP.GE.AND P0, PT, R3, c[0x0][0x164], PT ;  /* 0x0000590003007a0c */ /* 0x000fe20003f06270 */
[----:B------:R-:W-:Y:S01]  /*04e0*/  @P3 IMAD.X R11, RZ, RZ, R5, P4 ;  /* 0x000000ffff0b3224 */ /* 0x000fe200020e0605 */
[----:B------:R-:W-:Y:S02]  /*04f0*/  UIADD3 UR26, UR5, -0x695add53, URZ ;  /* 0x96a522ad051a7890 */ /* 0x000fe4000fffe03f */
[----:B------:R-:W-:Y:S02]  /*0500*/  UIADD3 UR24, UR5, -0x24c28bd8, URZ ;  /* 0xdb3d742805187890 */ /* 0x000fe4000fffe03f */
[----:B------:R-:W-:Y:S01]  /*0510*/  UIADD3 UR22, UR5, 0x1fd5c5a3, URZ ;  /* 0x1fd5c5a305167890 */ /* 0x000fe2000fffe03f */
[----:B------:R-:W-:-:S06]  /*0520*/  SHF.R.U64 R4, R10, 0x2, R11 ;  /* 0x000000020a047819 */ /* 0x000fcc000000120b */
[----:B------:R-:W-:Y:S05]  /*0530*/  @P0 EXIT ;  /* 0x000000000000094d */ /* 0x000fea0003800000 */
[----:B0-----:R-:W-:Y:S01]  /*0540*/  IMAD.HI.U32 R6, R2, -0x326172a9, RZ ;  /* 0xcd9e8d5702067827 */ /* 0x001fe200078e00ff */
[----:B------:R-:W-:Y:S01]  /*0550*/  SHF.R.U32.HI R5, RZ, 0x2, R11 ;  /* 0x00000002ff057819 */ /* 0x000fe2000001160b */
[----:B------:R-:W-:Y:S01]  /*0560*/  BSSY B0, `(.L_x_3876) ;  /* 0x000074a000007945 */ /* 0x000fe20003800000 */
[----:B------:R-:W-:Y:S01]  /*0570*/  ULDC.U8 UR8, c[0x0][0x1f0] ;  /* 0x00007c0000087ab9 */ /* 0x000fe20000000000 */
[----:B------:R-:W-:Y:S01]  /*0580*/  IMAD.HI.U32 R7, R4, -0x2daee0ad, RZ ;  /* 0xd2511f5304077827 */ /* 0x000fe200078e00ff */
[----:B------:R-:W-:-:S03]  /*0590*/  LOP3.LUT R6, R6, UR4, R5, 0x96, !PT ;  /* 0x0000000406067c12 */ /* 0x000fc6000f8e9605 */
        /* <DEDUP_REMOVED lines=47> */
[----:B------:R-:W-:-:S04]  /*0890*/  LOP3.LUT R12, R9, UR23, R8, 0x96, !PT ;  /* 0x00000017090c7c12 */ /* 0x000fc8000f8e9608 */
[----:B------:R-:W-:Y:S01]  /*08a0*/  LOP3.LUT R8, R7, UR24, R11, 0x96, !PT ;  /* 0x0000001807087c12 */ /* 0x000fe2000f8e960b */
[----:B------:R-:W-:-:S04]  /*08b0*/  IMAD.HI.U32 R7, R12, -0x2daee0ad, RZ ;  /* 0xd2511f530c077827 */ /* 0x000fc800078e00ff */
[----:B------:R-:W-:Y:S01]  /*08c0*/  IMAD R11, R14, -0x326172a9, RZ ;  /* 0xcd9e8d570e0b7824 */ /* 0x000fe200078e02ff */
[----:B------:R-:W-:Y:S01]  /*08d0*/  LOP3.LUT R6, R7, UR26, R6, 0x96, !PT ;  /* 0x0000001a07067c12 */ /* 0x000fe2000f8e9606 */
[----:B------:R-:W-:-:S04]  /*08e0*/  IMAD.WIDE.U32 R8, R8, -0x326172a9, RZ ;  /* 0xcd9e8d5708087825 */ /* 0x000fc800078e00ff */
[----:B------:R-:W-:Y:S01]  /*08f0*/  IMAD R12, R12, -0x2daee0ad, RZ ;  /* 0xd2511f530c0c7824 */ /* 0x000fe200078e02ff */
[----:B------:R-:W-:Y:S02]  /*0900*/  LOP3.LUT R7, R9, UR25, R11, 0x96, !PT ;  /* 0x0000001909077c12 */ /* 0x000fe4000f8e960b */
[----:B------:R-:W-:Y:S01]  /*0910*/  LOP3.LUT R9, R10, 0x3, RZ, 0xc0, !PT ;  /* 0x000000030a097812 */ /* 0x000fe200078ec0ff */
[----:B------:R-:W-:Y:S02]  /*0920*/  IMAD.MOV.U32 R10, RZ, RZ, RZ ;  /* 0x000000ffff0a7224 */ /* 0x000fe400078e00ff */
.L_x_4050:
[----:B------:R-:W-:-:S10]  /*0930*/  HFMA2.MMA R84, -RZ, RZ, 0, 2.384185791015625e-07 ;  /* 0x00000004ff547435 */ /* 0x000fd400000001ff */
[----:B------:R-:W-:-:S05]  /*0940*/  IMAD.WIDE R56, R3, R84, c[0x0][0x1d0] ;  /* 0x0000740003387625 */ /* 0x000fca00078e0254 */
[----:B------:R0:W2:Y:S04]  /*0950*/  LDG.E R87, [R56.64] ;  /* 0x0000000638577981 */ /* 0x0000a8000c1e1900 */
[----:B------:R-:W0:Y:S01]  /*0960*/  S2R R83, SR_TID.X ;  /* 0x0000000000537919 */ /* 0x000e220000002100 */
[C---:B------:R-:W-:Y:S02]  /*0970*/  IMAD R58, R3.reuse, c[0x0][0x168], RZ ;  /* 0x00005a00033a7a24 */ /* 0x040fe400078e02ff */
[----:B------:R-:W-:Y:S01]  /*0980*/  IMAD.WIDE R84, R3, R84, c[0x0][0x1d8] ;  /* 0x0000760003547625 */ /* 0x000fe200078e0254 */
[----:B------:R-:W-:Y:S01]  /*0990*/  BSSY B1, `(.L_x_3877) ;  /* 0x0000335000017945 */ /* 0x000fe20003800000 */
[----:B------:R-:W-:Y:S02]  /*09a0*/  SHF.R.S32.HI R86, RZ, 0x1f, R3 ;  /* 0x0000001fff567819 */ /* 0x000fe40000011403 */
[----:B------:R-:W-:-:S02]  /*09b0*/  IMAD.MOV.U32 R82, RZ, RZ, RZ ;  /* 0x000000ffff527224 */ /* 0x000fc400078e00ff */
[----:B-----5:R1:W5:Y:S01]  /*09c0*/  LDG.E R84, [R84.64] ;  /* 0x0000000654547981 */ /* 0x020362000c1e1900 */
        /* <DEDUP_REMOVED lines=8> */
[-C--:B-1----:R-:W-:Y:S02]  /*0a50*/  LEA.HI.SX32 R85, R59, R56.reuse, 0x1d ;  /* 0x000000383b557211 */ /* 0x082fe400078feaff */
[----:B------:R-:W-:Y:S01]  /*0a60*/  @P3 LEA.HI.SX32 R82, R81, R56, 0x1d ;  /* 0x0000003851523211 */ /* 0x000fe200078feaff */
[----:B------:R-:W-:Y:S05]  /*0a70*/  @!P1 BRA `(.L_x_3878) ;  /* 0x0000326000009947 */ /* 0x000fea0003800000 */
[----:B------:R-:W-:Y:S01]  /*0a80*/  ISETP.NE.U32.AND P0, PT, RZ, c[0x0][0x180], PT ;  /* 0x00006000ff007a0c */ /* 0x000fe20003f05070 */
[----:B------:R-:W-:-:S03]  /*0a90*/  @P3 IMAD.MOV.U32 R59, RZ, RZ, 0x10 ;  /* 0x00000010ff3b3424 */ /* 0x000fc600078e00ff */
[----:B------:R-:W-:Y:S01]  /*0aa0*/  ISETP.NE.AND.EX P0, PT, RZ, c[0x0][0x184], PT, P0 ;  /* 0x00006100ff007a0c */ /* 0x000fe20003f05300 */
[----:B------:R-:W-:-:S05]  /*0ab0*/  @P3 IMAD.WIDE.U32 R58, R82, R59, c[0x0][0x170] ;  /* 0x00005c00523a3625 */ /* 0x000fca00078e003b */
[----:B------:R0:W5:Y:S07]  /*0ac0*/  @P3 LDG.E.128 R48, [R58.64] ;  /* 0x000000063a303981 */ /* 0x00016e000c1e1d00 */
[----:B------:R-:W-:-:S04]  /*0ad0*/  @P0 IMAD.MOV.U32 R56, RZ, RZ, 0x10 ;  /* 0x00000010ff380424 */ /* 0x000fc800078e00ff */
[----:B------:R-:W-:-:S05]  /*0ae0*/  @P0 IMAD.WIDE.U32 R56, R85, R56, c[0x0][0x180] ;  /* 0x0000600055380625 */ /* 0x000fca00078e0038 */
[----:B------:R0:W5:Y:S01]  /*0af0*/  @P0 LDG.E.128 R52, [R56.64] ;  /* 0x0000000638340981 */ /* 0x000162000c1e1d00 */
[----:B------:R-:W-:Y:S01]  /*0b00*/  ISETP.GT.AND P4, PT, R87, RZ, PT ;  /* 0x000000ff5700720c */ /* 0x000fe20003f84270 */
[----:B------:R-:W-:-:S12]  /*0b10*/  BSSY B2, `(.L_x_3879) ;  /* 0x000005d000027945 */ /* 0x000fd80003800000 */
[----:B------:R-:W-:Y:S05]  /*0b20*/  @P4 BRA `(.L_x_3880) ;  /* 0x0000006000004947 */ /* 0x000fea0003800000 */
[----:B0-----:R-:W-:Y:S01]  /*0b30*/  MOV R11, RZ ;  /* 0x000000ff000b7202 */ /* 0x001fe20000000f00 */
[----:B------:R-:W-:Y:S01]  /*0b40*/  IMAD.MOV.U32 R56, RZ, RZ, R9 ;  /* 0x000000ffff387224 */ /* 0x000fe200078e0009 */
[----:B------:R-:W-:Y:S05]  /*0b50*/  @!P0 BRA `(.L_x_3881) ;  /* 0x0000058000008947 */ /* 0x000fea0003800000 */
[----:B------:R-:W-:Y:S01]  /*0b60*/  IMAD.MOV.U32 R56, RZ, RZ, R9 ;  /* 0x000000ffff387224 */ /* 0x000fe200078e0009 */
[----:B-----5:R-:W-:Y:S01]  /*0b70*/  PRMT R11, RZ, 0x5410, R52 ;  /* 0x00005410ff0b7816 */ /* 0x020fe20000000034 */
[----:B------:R-:W-:Y:S05]  /*0b80*/  BRA `(.L_x_3881) ;  /* 0x0000055000007947 */ /* 0x000fea0003800000 */
.L_x_3880:
        /* <DEDUP_REMOVED lines=12> */
.L_x_3883:
[----:B------:R-:W-:Y:S02]  /*0c50*/  IMAD.MOV.U32 R14, RZ, RZ, R8 ;  /* 0x000000ffff0e7224 */ /* 0x000fe400078e0008 */
.L_x_3884:
[----:B------:R-:W-:Y:S05]  /*0c60*/  BSYNC B3 ;  /* 0x0000000000037941 */ /* 0x000fea0003800000 */
.L_x_3882:
        /* <DEDUP_REMOVED lines=16> */
.L_x_3888:
[----:B------:R-:W-:Y:S05]  /*0d70*/  BSYNC B4 ;  /* 0x0000000000047941 */ /* 0x000fea0003800000 */
.L_x_3887:
        /* <DEDUP_REMOVED lines=42> */
.L_x_3886:
[----:B------:R-:W-:Y:S05]  /*1020*/  BSYNC B3 ;  /* 0x0000000000037941 */ /* 0x000fea0003800000 */
.L_x_3885:
[----:B------:R0:W1:Y:S01]  /*1030*/  I2F.U32 R9, R14 ;  /* 0x0000000e00097306 */ /* 0x0000620000201000 */
[----:B-----5:R-:W-:Y:S01]  /*1040*/  PRMT R11, RZ, 0x5410, R48 ;  /* 0x00005410ff0b7816 */ /* 0x020fe20000000030 */
[----:B------:R-:W-:-:S04]  /*1050*/  IMAD.MOV.U32 R58, RZ, RZ, 0x2f800000 ;  /* 0x2f800000ff3a7424 */ /* 0x000fc800078e00ff */
[----:B------:R-:W-:Y:S01]  /*1060*/  FMUL.FTZ R11, R11, c[0x0][0x1ec] ;  /* 0x00007b000b0b7a20 */ /* 0x000fe20000410000 */
[----:B0-----:R-:W-:-:S03]  /*1070*/  @P0 PRMT R14, RZ, 0x5410, R52 ;  /* 0x00005410ff0e0816 */ /* 0x001fc60000000034 */
[----:B------:R-:W-:Y:S02]  /*1080*/  FMUL.FTZ R11, R11, c[0x0][0x1e8] ;  /* 0x00007a000b0b7a20 */ /* 0x000fe40000410000 */
[----:B-1----:R-:W-:-:S05]  /*1090*/  FFMA.FTZ R9, R9, R58, 1.1641532182693481445e-10 ;  /* 0x2f00000009097423 */ /* 0x002fca000001003a */
[----:B------:R-:W-:-:S04]  /*10a0*/  FSETP.GTU.FTZ.AND P5, PT, R9, c[0x0][0x1e4], PT ;  /* 0x0000790009007a0b */ /* 0x000fc80003fbc000 */
[----:B------:R-:W-:Y:S02]  /*10b0*/  FSEL R11, R11, RZ, !P5 ;  /* 0x000000ff0b0b7208 */ /* 0x000fe40006800000 */
[----:B------:R-:W-:-:S03]  /*10c0*/  SEL R13, RZ, 0x1, P5 ;  /* 0x00000001ff0d7807 */ /* 0x000fc60002800000 */
[----:B------:R-:W-:Y:S02]  /*10d0*/  @P0 FADD.FTZ R11, R14, R11 ;  /* 0x0000000b0e0b0221 */ /* 0x000fe40000010000 */
.L_x_3881:
[----:B------:R-:W-:Y:S05]  /*10e0*/  BSYNC B2 ;  /* 0x0000000000027941 */ /* 0x000fea0003800000 */
.L_x_3879:
        /* <DEDUP_REMOVED lines=8> */
.L_x_3890:
        /* <DEDUP_REMOVED lines=12> */
.L_x_3893:
[----:B------:R-:W-:Y:S02]  /*1230*/  IMAD.MOV.U32 R58, RZ, RZ, R8 ;  /* 0x000000ffff3a7224 */ /* 0x000fe400078e0008 */
.L_x_3894:
[----:B------:R-:W-:Y:S05]  /*1240*/  BSYNC B3 ;  /* 0x0000000000037941 */ /* 0x000fea0003800000 */
.L_x_3892:
        /* <DEDUP_REMOVED lines=16> */
.L_x_3898:
[----:B------:R-:W-:Y:S05]  /*1350*/  BSYNC B4 ;  /* 0x0000000000047941 */ /* 0x000fea0003800000 */
.L_x_3897:
        /* <DEDUP_REMOVED lines=43> */
.L_x_3896:
[----:B------:R-:W-:Y:S05]  /*1610*/  BSYNC B3 ;  /* 0x0000000000037941 */ /* 0x000fea0003800000 */
.L_x_3895:
        /* <DEDUP_REMOVED lines=10> */
[----:B------:R-:W-:Y:S02]  /*16c0*/  @P0 FADD.FTZ R14, R57, R14 ;  /* 0x0000000e390e0221 */ /* 0x000fe40000010000 */
.L_x_3891:
[----:B------:R-:W-:Y:S05]  /*16d0*/  BSYNC B2 ;  /* 0x0000000000027941 */ /* 0x000fea0003800000 */
.L_x_3889:
        /* <DEDUP_REMOVED lines=8> */
.L_x_3900:
        /* <DEDUP_REMOVED lines=12> */
.L_x_3903:
[----:B------:R-:W-:Y:S02]  /*1820*/  IMAD.MOV.U32 R61, RZ, RZ, R8 ;  /* 0x000000ffff3d7224 */ /* 0x000fe400078e0008 */
.L_x_3904:
[----:B------:R-:W-:Y:S05]  /*1830*/  BSYNC B3 ;  /* 0x0000000000037941 */ /* 0x000fea0003800000 */
.L_x_3902:
        /* <DEDUP_REMOVED lines=16> */
.L_x_3908:
[----:B------:R-:W-:Y:S05]  /*1940*/  BSYNC B4 ;  /* 0x0000000000047941 */ /* 0x000fea0003800000 */
.L_x_3907:
        /* <DEDUP_REMOVED lines=43> */
.L_x_3906:
[----:B------:R-:W-:Y:S05]  /*1c00*/  BSYNC B3 ;  /* 0x0000000000037941 */ /* 0x000fea0003800000 */
.L_x_3905:
        /* <DEDUP_REMOVED lines=12> */
.L_x_3901:
[----:B------:R-:W-:Y:S05]  /*1cd0*/  BSYNC B2 ;  /* 0x0000000000027941 */ /* 0x000fea0003800000 */
.L_x_3899:
        /* <DEDUP_REMOVED lines=8> */
.L_x_3910:
        /* <DEDUP_REMOVED lines=12> */
.L_x_3913:
[----:B------:R-:W-:Y:S02]  /*1e20*/  MOV R62, R8 ;  /* 0x00000008003e7202 */ /* 0x000fe40000000f00 */
.L_x_3914:
[----:B------:R-:W-:Y:S05]  /*1e30*/  BSYNC B3 ;  /* 0x0000000000037941 */ /* 0x000fea0003800000 */
.L_x_3912:
        /* <DEDUP_REMOVED lines=16> */
.L_x_3918:
[----:B------:R-:W-:Y:S05]  /*1f40*/  BSYNC B4 ;  /* 0x0000000000047941 */ /* 0x000fea0003800000 */
.L_x_3917:
        /* <DEDUP_REMOVED lines=43> */
.L_x_3916:
[----:B------:R-:W-:Y:S05]  /*2200*/  BSYNC B3 ;  /* 0x0000000000037941 */ /* 0x000fea0003800000 */
.L_x_3915:
        /* <DEDUP_REMOVED lines=12> */
.L_x_3911:
[----:B------:R-:W-:Y:S05]  /*22d0*/  BSYNC B2 ;  /* 0x0000000000027941 */ /* 0x000fea0003800000 */
.L_x_3909:
        /* <DEDUP_REMOVED lines=8> */
.L_x_3920:
        /* <DEDUP_REMOVED lines=12> */
.L_x_3923:
[----:B------:R-:W-:Y:S02]  /*2420*/  IMAD.MOV.U32 R65, RZ, RZ, R8 ;  /* 0x000000ffff417224 */ /* 0x000fe400078e0008 */
.L_x_3924:
[----:B------:R-:W-:Y:S05]  /*2430*/  BSYNC B3 ;  /* 0x0000000000037941 */ /* 0x000fea0003800000 */
.L_x_3922:
        /* <DEDUP_REMOVED lines=16> */
.L_x_3928:
[----:B------:R-:W-:Y:S05]  /*2540*/  BSYNC B4 ;  /* 0x0000000000047941 */ /* 0x000fea0003800000 */
.L_x_3927:
        /* <DEDUP_REMOVED lines=43> */
.L_x_3926:
[----:B------:R-:W-:Y:S05]  /*2800*/  BSYNC B3 ;  /* 0x0000000000037941 */ /* 0x000fea0003800000 */
.L_x_3925:
        /* <DEDUP_REMOVED lines=12> */
.L_x_3921:
[----:B------:R-:W-:Y:S05]  /*28d0*/  BSYNC B2 ;  /* 0x0000000000027941 */ /* 0x000fea0003800000 */
.L_x_3919:
        /* <DEDUP_REMOVED lines=8> */
.L_x_3930:
        /* <DEDUP_REMOVED lines=12> */
.L_x_3933:
[----:B------:R-:W-:Y:S02]  /*2a20*/  IMAD.MOV.U32 R66, RZ, RZ, R8 ;  /* 0x000000ffff427224 */ /* 0x000fe400078e0008 */
.L_x_3934:
[----:B------:R-:W-:Y:S05]  /*2a30*/  BSYNC B3 ;  /* 0x0000000000037941 */ /* 0x000fea0003800000 */
.L_x_3932:
        /* <DEDUP_REMOVED lines=16> */
.L_x_3938:
[----:B------:R-:W-:Y:S05]  /*2b40*/  BSYNC B4 ;  /* 0x0000000000047941 */ /* 0x000fea0003800000 */
.L_x_3937:
        /* <DEDUP_REMOVED lines=43> */
.L_x_3936:
[----:B------:R-:W-:Y:S05]  /*2e00*/  BSYNC B3 ;  /* 0x0000000000037941 */ /* 0x000fea0003800000 */
.L_x_3935:
        /* <DEDUP_REMOVED lines=12> */
.L_x_3931:
[----:B------:R-:W-:Y:S05]  /*2ed0*/  BSYNC B2 ;  /* 0x0000000000027941 */ /* 0x000fea0003800000 */
.L_x_3929:
        /* <DEDUP_REMOVED lines=8> */
.L_x_3940:
        /* <DEDUP_REMOVED lines=12> */
.L_x_3943:
[----:B------:R-:W-:Y:S02]  /*3020*/  IMAD.MOV.U32 R69, RZ, RZ, R8 ;  /* 0x000000ffff457224 */ /* 0x000fe400078e0008 */
.L_x_3944:
[----:B------:R-:W-:Y:S05]  /*3030*/  BSYNC B3 ;  /* 0x0000000000037941 */ /* 0x000fea0003800000 */
.L_x_3942:
        /* <DEDUP_REMOVED lines=16> */
.L_x_3948:
[----:B------:R-:W-:Y:S05]  /*3140*/  BSYNC B4 ;  /* 0x0000000000047941 */ /* 0x000fea0003800000 */
.L_x_3947:
        /* <DEDUP_REMOVED lines=43> */
.L_x_3946:
[----:B------:R-:W-:Y:S05]  /*3400*/  BSYNC B3 ;  /* 0x0000000000037941 */ /* 0x000fea0003800000 */
.L_x_3945:
        /* <DEDUP_REMOVED lines=12> */
.L_x_3941:
[----:B------:R-:W-:Y:S05]  /*34d0*/  BSYNC B2 ;  /* 0x0000000000027941 */ /* 0x000fea0003800000 */
.L_x_3939:
        /* <DEDUP_REMOVED lines=8> */
.L_x_3950:
        /* <DEDUP_REMOVED lines=12> */
.L_x_3953:
[----:B------:R-:W-:Y:S02]  /*3620*/  MOV R70, R8 ;  /* 0x0000000800467202 */ /* 0x000fe40000000f00 */
.L_x_3954:
[----:B------:R-:W-:Y:S05]  /*3630*/  BSYNC B3 ;  /* 0x0000000000037941 */ /* 0x000fea0003800000 */
.L_x_3952:
        /* <DEDUP_REMOVED lines=16> */
.L_x_3958:
[----:B------:R-:W-:Y:S05]  /*3740*/  BSYNC B4 ;  /* 0x0000000000047941 */ /* 0x000fea0003800000 */
.L_x_3957:
        /* <DEDUP_REMOVED lines=43> */
.L_x_3956:
[----:B------:R-:W-:Y:S05]  /*3a00*/  BSYNC B3 ;  /* 0x0000000000037941 */ /* 0x000fea0003800000 */
.L_x_3955:
        /* <DEDUP_REMOVED lines=12> */
.L_x_3951:
[----:B------:R-:W-:Y:S05]  /*3ad0*/  BSYNC B2 ;  /* 0x0000000000027941 */ /* 0x000fea0003800000 */
.L_x_3949:
        /* <DEDUP_REMOVED lines=29> */
.L_x_3960:
[----:B------:R-:W-:Y:S05]  /*3cb0*/  BSYNC B2 ;  /* 0x0000000000027941 */ /* 0x000fea0003800000 */
.L_x_3959:
[----:B------:R-:W-:Y:S02]  /*3cc0*/  IADD3 R85, R85, 0x20, RZ ;  /* 0x0000002055557810 */ /* 0x000fe40007ffe0ff */
[----:B------:R-:W-:Y:S02]  /*3cd0*/  IADD3 R82, R82, 0x20, RZ ;  /* 0x0000002052527810 */ /* 0x000fe40007ffe0ff */
.L_x_3878:
[----:B------:R-:W-:Y:S05]  /*3ce0*/  BSYNC B1 ;  /* 0x0000000000017941 */ /* 0x000fea0003800000 */
.L_x_3877:
[----:B------:R-:W-:Y:S01]  /*3cf0*/  BSSY B1, `(.L_x_3961) ;  /* 0x0000325000017945 */ /* 0x000fe20003800000 */
[----:B------:R-:W-:Y:S05]  /*3d00*/  @!P2 BRA `(.L_x_3962) ;  /* 0x000032300000a947 */ /* 0x000fea0003800000 */
[----:B------:R-:W-:Y:S01]  /*3d10*/  ISETP.NE.U32.AND P0, PT, RZ, c[0x0][0x180], PT ;  /* 0x00006000ff007a0c */ /* 0x000fe20003f05070 */
[----:B0-----:R-:W-:-:S03]  /*3d20*/  @P3 IMAD.MOV.U32 R59, RZ, RZ, 0x10 ;  /* 0x00000010ff3b3424 */ /* 0x001fc600078e00ff */
[----:B------:R-:W-:Y:S01]  /*3d30*/  ISETP.NE.AND.EX P0, PT, RZ, c[0x0][0x184], PT, P0 ;  /* 0x00006100ff007a0c */ /* 0x000fe20003f05300 */
[----:B------:R-:W-:-:S05]  /*3d40*/  @P3 IMAD.WIDE.U32 R58, R82, R59, c[0x0][0x170] ;  /* 0x00005c00523a3625 */ /* 0x000fca00078e003b */
[----:B-----5:R0:W5:Y:S07]  /*3d50*/  @P3 LDG.E.128 R48, [R58.64] ;  /* 0x000000063a303981 */ /* 0x02016e000c1e1d00 */
[----:B------:R-:W-:-:S04]  /*3d60*/  @P0 IMAD.MOV.U32 R56, RZ, RZ, 0x10 ;  /* 0x00000010ff380424 */ /* 0x000fc800078e00ff */
[----:B------:R-:W-:-:S05]  /*3d70*/  @P0 IMAD.WIDE.U32 R56, R85, R56, c[0x0][0x180] ;  /* 0x0000600055380625 */ /* 0x000fca00078e0038 */
[----:B------:R0:W5:Y:S01]  /*3d80*/  @P0 LDG.E.128 R52, [R56.64] ;  /* 0x0000000638340981 */ /* 0x000162000c1e1d00 */
[----:B------:R-:W-:Y:S01]  /*3d90*/  ISETP.GT.AND P4, PT, R87, RZ, PT ;  /* 0x000000ff5700720c */ /* 0x000fe20003f84270 */
[----:B------:R-:W-:-:S12]  /*3da0*/  BSSY B2, `(.L_x_3963) ;  /* 0x000005d000027945 */ /* 0x000fd80003800000 */
[----:B------:R-:W-:Y:S05]  /*3db0*/  @P4 BRA `(.L_x_3964) ;  /* 0x0000006000004947 */ /* 0x000fea0003800000 */
[----:B0-----:R-:W-:Y:S01]  /*3dc0*/  HFMA2.MMA R72, -RZ, RZ, 0, 0 ;  /* 0x00000000ff487435 */ /* 0x001fe200000001ff */
[----:B------:R-:W-:Y:S01]  /*3dd0*/  IMAD.MOV.U32 R56, RZ, RZ, R9 ;  /* 0x000000ffff387224 */ /* 0x000fe200078e0009 */
[----:B------:R-:W-:Y:S05]  /*3de0*/  @!P0 BRA `(.L_x_3965) ;  /* 0x0000058000008947 */ /* 0x000fea0003800000 */
[----:B------:R-:W-:Y:S01]  /*3df0*/  IMAD.MOV.U32 R56, RZ, RZ, R9 ;  /* 0x000000ffff387224 */ /* 0x000fe200078e0009 */
[----:B-----5:R-:W-:Y:S01]  /*3e00*/  PRMT R72, RZ, 0x5410, R52 ;  /* 0x00005410ff487816 */ /* 0x020fe20000000034 */
[----:B------:R-:W-:Y:S05]  /*3e10*/  BRA `(.L_x_3965) ;  /* 0x0000055000007947 */ /* 0x000fea0003800000 */
.L_x_3964:
        /* <DEDUP_REMOVED lines=12> */
.L_x_3967:
[----:B------:R-:W-:Y:S02]  /*3ee0*/  IMAD.MOV.U32 R58, RZ, RZ, R8 ;  /* 0x000000ffff3a7224 */ /* 0x000fe400078e0008 */
.L_x_3968:
[----:B------:R-:W-:Y:S05]  /*3ef0*/  BSYNC B3 ;  /* 0x0000000000037941 */ /* 0x000fea0003800000 */
.L_x_3966:
        /* <DEDUP_REMOVED lines=16> */
.L_x_3972:
[----:B------:R-:W-:Y:S05]  /*4000*/  BSYNC B4 ;  /* 0x0000000000047941 */ /* 0x000fea0003800000 */
.L_x_3971:
        /* <DEDUP_REMOVED lines=42> */
.L_x_3970:
[----:B------:R-:W-:Y:S05]  /*42b0*/  BSYNC B3 ;  /* 0x0000000000037941 */ /* 0x000fea0003800000 */
.L_x_3969:
        /* <DEDUP_REMOVED lines=11> */
.L_x_3965:
[----:B------:R-:W-:Y:S05]  /*4370*/  BSYNC B2 ;  /* 0x0000000000027941 */ /* 0x000fea0003800000 */
.L_x_3963:
        /* <DEDUP_REMOVED lines=8> */
.L_x_3974:
        /* <DEDUP_REMOVED lines=12> */
.L_x_3977:
[----:B------:R-:W-:Y:S02]  /*44c0*/  IMAD.MOV.U32 R15, RZ, RZ, R8 ;  /* 0x000000ffff0f7224 */ /* 0x000fe400078e0008 */
.L_x_3978:
[----:B------:R-:W-:Y:S05]  /*44d0*/  BSYNC B3 ;  /* 0x0000000000037941 */ /* 0x000fea0003800000 */
.L_x_3976:
        /* <DEDUP_REMOVED lines=16> */
.L_x_3982:
[----:B------:R-:W-:Y:S05]  /*45e0*/  BSYNC B4 ;  /* 0x0000000000047941 */ /* 0x000fea0003800000 */
.L_x_3981:
        /* <DEDUP_REMOVED lines=43> */
.L_x_3980:
[----:B------:R-:W-:Y:S05]  /*48a0*/  BSYNC B3 ;  /* 0x0000000000037941 */ /* 0x000fea0003800000 */
.L_x_3979:
        /* <DEDUP_REMOVED lines=12> */
.L_x_3975:
[----:B------:R-:W-:Y:S05]  /*4970*/  BSYNC B2 ;  /* 0x0000000000027941 */ /* 0x000fea0003800000 */
.L_x_3973:
        /* <DEDUP_REMOVED lines=8> */
.L_x_3984:
        /* <DEDUP_REMOVED lines=12> */
.L_x_3987:
[----:B------:R-:W-:Y:S02]  /*4ac0*/  IMAD.MOV.U32 R61, RZ, RZ, R8 ;  /* 0x000000ffff3d7224 */ /* 0x000fe400078e0008 */
.L_x_3988:
[----:B------:R-:W-:Y:S05]  /*4ad0*/  BSYNC B3 ;  /* 0x0000000000037941 */ /* 0x000fea0003800000 */
.L_x_3986:
        /* <DEDUP_REMOVED lines=16> */
.L_x_3992:
[----:B------:R-:W-:Y:S05]  /*4be0*/  BSYNC B4 ;  /* 0x0000000000047941 */ /* 0x000fea0003800000 */
.L_x_3991:
        /* <DEDUP_REMOVED lines=43> */
.L_x_3990:
[----:B------:R-:W-:Y:S05]  /*4ea0*/  BSYNC B3 ;  /* 0x0000000000037941 */ /* 0x000fea0003800000 */
.L_x_3989:
        /* <DEDUP_REMOVED lines=12> */
.L_x_3985:
[----:B------:R-:W-:Y:S05]  /*4f70*/  BSYNC B2 ;  /* 0x0000000000027941 */ /* 0x000fea0003800000 */
.L_x_3983:
        /* <DEDUP_REMOVED lines=8> */
.L_x_3994:
        /* <DEDUP_REMOVED lines=12> */
.L_x_3997:
[----:B------:R-:W-:Y:S02]  /*50c0*/  MOV R62, R8 ;  /* 0x00000008003e7202 */ /* 0x000fe40000000f00 */
.L_x_3998:
[----:B------:R-:W-:Y:S05]  /*50d0*/  BSYNC B3 ;  /* 0x0000000000037941 */ /* 0x000fea0003800000 */
.L_x_3996:
        /* <DEDUP_REMOVED lines=16> */
.L_x_4002:
[----:B------:R-:W-:Y:S05]  /*51e0*/  BSYNC B4 ;  /* 0x0000000000047941 */ /* 0x000fea0003800000 */
.L_x_4001:
        /* <DEDUP_REMOVED lines=43> */
.L_x_4000:
[----:B------:R-:W-:Y:S05]  /*54a0*/  BSYNC B3 ;  /* 0x0000000000037941 */ /* 0x000fea0003800000 */
.L_x_3999:
        /* <DEDUP_REMOVED lines=12> */
.L_x_3995:
[----:B------:R-:W-:Y:S05]  /*5570*/  BSYNC B2 ;  /* 0x0000000000027941 */ /* 0x000fea0003800000 */
.L_x_3993:
        /* <DEDUP_REMOVED lines=8> */
.L_x_4004:
        /* <DEDUP_REMOVED lines=12> */
.L_x_4007:
[----:B------:R-:W-:Y:S02]  /*56c0*/  IMAD.MOV.U32 R65, RZ, RZ, R8 ;  /* 0x000000ffff417224 */ /* 0x000fe400078e0008 */
.L_x_4008:
[----:B------:R-:W-:Y:S05]  /*56d0*/  BSYNC B3 ;  /* 0x0000000000037941 */ /* 0x000fea0003800000 */
.L_x_4006:
        /* <DEDUP_REMOVED lines=16> */
.L_x_4012:
[----:B------:R-:W-:Y:S05]  /*57e0*/  BSYNC B4 ;  /* 0x0000000000047941 */ /* 0x000fea0003800000 */
.L_x_4011:
        /* <DEDUP_REMOVED lines=43> */
.L_x_4010:
[----:B------:R-:W-:Y:S05]  /*5aa0*/  BSYNC B3 ;  /* 0x0000000000037941 */ /* 0x000fea0003800000 */
.L_x_4009:
        /* <DEDUP_REMOVED lines=12> */
.L_x_4005:
[----:B------:R-:W-:Y:S05]  /*5b70*/  BSYNC B2 ;  /* 0x0000000000027941 */ /* 0x000fea0003800000 */
.L_x_4003:
        /* <DEDUP_REMOVED lines=8> */
.L_x_4014:
        /* <DEDUP_REMOVED lines=12> */
.L_x_4017:
[----:B------:R-:W-:Y:S02]  /*5cc0*/  IMAD.MOV.U32 R66, RZ, RZ, R8 ;  /* 0x000000ffff427224 */ /* 0x000fe400078e0008 */
.L_x_4018:
[----:B------:R-:W-:Y:S05]  /*5cd0*/  BSYNC B3 ;  /* 0x0000000000037941 */ /* 0x000fea0003800000 */
.L_x_4016:
        /* <DEDUP_REMOVED lines=16> */
.L_x_4022:
[----:B------:R-:W-:Y:S05]  /*5de0*/  BSYNC B4 ;  /* 0x0000000000047941 */ /* 0x000fea0003800000 */
.L_x_4021:
        /* <DEDUP_REMOVED lines=43> */
.L_x_4020:
[----:B------:R-:W-:Y:S05]  /*60a0*/  BSYNC B3 ;  /* 0x0000000000037941 */ /* 0x000fea0003800000 */
.L_x_4019:
        /* <DEDUP_REMOVED lines=12> */
.L_x_4015:
[----:B------:R-:W-:Y:S05]  /*6170*/  BSYNC B2 ;  /* 0x0000000000027941 */ /* 0x000fea0003800000 */
.L_x_4013:
        /* <DEDUP_REMOVED lines=8> */
.L_x_4024:
        /* <DEDUP_REMOVED lines=12> */
.L_x_4027:
[----:B------:R-:W-:Y:S02]  /*62c0*/  MOV R69, R8 ;  /* 0x0000000800457202 */ /* 0x000fe40000000f00 */
.L_x_4028:
[----:B------:R-:W-:Y:S05]  /*62d0*/  BSYNC B3 ;  /* 0x0000000000037941 */ /* 0x000fea0003800000 */
.L_x_4026:
        /* <DEDUP_REMOVED lines=16> */
.L_x_4032:
[----:B------:R-:W-:Y:S05]  /*63e0*/  BSYNC B4 ;  /* 0x0000000000047941 */ /* 0x000fea0003800000 */
.L_x_4031:
        /* <DEDUP_REMOVED lines=43> */
.L_x_4030:
[----:B------:R-:W-:Y:S05]  /*66a0*/  BSYNC B3 ;  /* 0x0000000000037941 */ /* 0x000fea0003800000 */
.L_x_4029:
[----:B------:R-:W0:Y:S01]  /*66b0*/  I2F.U32 R9, R69 ;  /* 0x0000004500097306 */ /* 0x000e220000201000 */
[----:B------:R-:W-:Y:S01]  /*66c0*/  HFMA2.MMA R58, -RZ, RZ, 0.1171875, 0 ;  /* 0x2f800000ff3a7435 */ /* 0x000fe200000001ff */
[----:B-----5:R-:W-:-:S05]  /*66d0*/  PRMT R57, RZ, 0x5410, R51 ;  /* 0x00005410ff397816 */ /* 0x020fca0000000033 */
        /* <DEDUP_REMOVED lines=9> */
.L_x_4025:
[----:B------:R-:W-:Y:S05]  /*6770*/  BSYNC B2 ;  /* 0x0000000000027941 */ /* 0x000fea0003800000 */
.L_x_4023:
        /* <DEDUP_REMOVED lines=8> */
.L_x_4034:
        /* <DEDUP_REMOVED lines=12> */
.L_x_4037:
[----:B------:R-:W-:Y:S02]  /*68c0*/  IMAD.MOV.U32 R70, RZ, RZ, R8 ;  /* 0x000000ffff467224 */ /* 0x000fe400078e0008 */
.L_x_4038:
[----:B------:R-:W-:Y:S05]  /*68d0*/  BSYNC B3 ;  /* 0x0000000000037941 */ /* 0x000fea0003800000 */
.L_x_4036:
        /* <DEDUP_REMOVED lines=16> */
.L_x_4042:
[----:B------:R-:W-:Y:S05]  /*69e0*/  BSYNC B4 ;  /* 0x0000000000047941 */ /* 0x000fea0003800000 */
.L_x_4041:
        /* <DEDUP_REMOVED lines=43> */
.L_x_4040:
[----:B------:R-:W-:Y:S05]  /*6ca0*/  BSYNC B3 ;  /* 0x0000000000037941 */ /* 0x000fea0003800000 */
.L_x_4039:
        /* <DEDUP_REMOVED lines=12> */
.L_x_4035:
[----:B------:R-:W-:Y:S05]  /*6d70*/  BSYNC B2 ;  /* 0x0000000000027941 */ /* 0x000fea0003800000 */
.L_x_4033:
        /* <DEDUP_REMOVED lines=28> */
.L_x_3962:
[----:B------:R-:W-:Y:S05]  /*6f40*/  BSYNC B1 ;  /* 0x0000000000017941 */ /* 0x000fea0003800000 */
.L_x_3961:
        /* <DEDUP_REMOVED lines=21> */
.L_x_4051:
        /* <DEDUP_REMOVED lines=53> */
.L_x_4052:
        /* <DEDUP_REMOVED lines=36> */
[----:B------:R-:W-:Y:S02]  /*7630*/  FADD.FTZ R58, R64, -R83 ;  /* 0x80000053403a7221 */ /* 0x000fe40000010000 */
[----:B------:R-:W-:Y:S01]  /*7640*/  FFMA.FTZ R59, R26, R59, R18 ;  /* 0x0000003b1a3b7223 */ /* 0x000fe20000010012 */
[----:B------:R-:W-:Y:S01]  /*7650*/  F2FP.BF16.PACK_AB R56, R57, R56 ;  /* 0x000000383938723e */ /* 0x000fe200000010ff */
[----:B------:R-:W-:-:S02]  /*7660*/  FFMA.FTZ R84, R27, R84, R19 ;  /* 0x000000541b547223 */ /* 0x000fc40000010013 */
[--C-:B------:R-:W-:Y:S02]  /*7670*/  FADD.FTZ R80, R67, -R83.reuse ;  /* 0x8000005343507221 */ /* 0x100fe40000010000 */
[C---:B------:R-:W-:Y:S01]  /*7680*/  FMUL.FTZ R81, R85.reuse, R58 ;  /* 0x0000003a55517220 */ /* 0x040fe20000410000 */
[----:B------:R-:W-:Y:S01]  /*7690*/  F2FP.BF16.PACK_AB R57, R84, R59 ;  /* 0x0000003b5439723e */ /* 0x000fe200000010ff */
[----:B------:R-:W-:Y:S02]  /*76a0*/  FMUL.FTZ R80, R85, R80 ;  /* 0x0000005055507220 */ /* 0x000fe40000410000 */
[--C-:B------:R-:W-:Y:S02]  /*76b0*/  FADD.FTZ R84, R68, -R83.reuse ;  /* 0x8000005344547221 */ /* 0x100fe40000010000 */
[----:B------:R-:W-:Y:S02]  /*76c0*/  FADD.FTZ R86, R71, -R83 ;  /* 0x8000005347567221 */ /* 0x000fe40000010000 */
[----:B------:R-:W-:-:S02]  /*76d0*/  FFMA.FTZ R58, R28, R81, R20 ;  /* 0x000000511c3a7223 */ /* 0x000fc40000010014 */
[----:B------:R-:W-:Y:S02]  /*76e0*/  FFMA.FTZ R59, R29, R80, R21 ;  /* 0x000000501d3b7223 */ /* 0x000fe40000010015 */
[C---:B------:R-:W-:Y:S02]  /*76f0*/  FMUL.FTZ R81, R85.reuse, R84 ;  /* 0x0000005455517220 */ /* 0x040fe40000410000 */
[----:B------:R-:W-:Y:S01]  /*7700*/  FMUL.FTZ R86, R85, R86 ;  /* 0x0000005655567220 */ /* 0x000fe20000410000 */
[----:B------:R-:W-:Y:S01]  /*7710*/  F2FP.BF16.PACK_AB R58, R59, R58 ;  /* 0x0000003a3b3a723e */ /* 0x000fe200000010ff */
[----:B------:R-:W-:Y:S01]  /*7720*/  FFMA.FTZ R59, R30, R81, R22 ;  /* 0x000000511e3b7223 */ /* 0x000fe20000010016 */
[----:B------:R-:W-:Y:S01]  /*7730*/  MOV R81, 0x10 ;  /* 0x0000001000517802 */ /* 0x000fe20000000f00 */
[----:B------:R-:W-:-:S04]  /*7740*/  FFMA.FTZ R86, R31, R86, R23 ;  /* 0x000000561f567223 */ /* 0x000fc80000010017 */
[----:B------:R-:W-:Y:S01]  /*7750*/  IMAD.WIDE.U32 R80, R82, R81, c[0x0][0x208] ;  /* 0x0000820052507625 */ /* 0x000fe200078e0051 */
[----:B------:R-:W-:Y:S02]  /*7760*/  F2FP.BF16.PACK_AB R59, R86, R59 ;  /* 0x0000003b563b723e */ /* 0x000fe400000010ff */
[----:B------:R-:W-:-:S03]  /*7770*/  IADD3 R82, R82, 0x20, RZ ;  /* 0x0000002052527810 */ /* 0x000fc60007ffe0ff */
[----:B------:R1:W-:Y:S04]  /*7780*/  STG.E.128 [R80.64], R56 ;  /* 0x0000003850007986 */ /* 0x0003e8000c101d06 */
.L_x_4048:
[----:B------:R-:W-:Y:S05]  /*7790*/  BSYNC B2 ;  /* 0x0000000000027941 */ /* 0x000fea0003800000 */
.L_x_4047:
[----:B------:R-:W-:Y:S05]  /*77a0*/  @!P2 BRA `(.L_x_4046) ;  /* 0x000001f00000a947 */ /* 0x000fea0003800000 */
[--C-:B-1----:R-:W-:Y:S02]  /*77b0*/  FADD.FTZ R56, R72, -R83.reuse ;  /* 0x8000005348387221 */ /* 0x102fe40000010000 */
        /* <DEDUP_REMOVED lines=30> */
.L_x_4046:
[----:B--2---:R-:W-:Y:S05]  /*79a0*/  BSYNC B1 ;  /* 0x0000000000017941 */ /* 0x004fea0003800000 */
.L_x_4045:
[----:B-1----:R-:W-:-:S05]  /*79b0*/  IMAD.MOV.U32 R56, RZ, RZ, c[0x0][0x160] ;  /* 0x00005800ff387624 */ /* 0x002fca00078e00ff */
[----:B------:R-:W-:-:S04]  /*79c0*/  LEA R3, R56, R3, 0x2 ;  /* 0x0000000338037211 */ /* 0x000fc800078e10ff */
[----:B------:R-:W-:-:S13]  /*79d0*/  ISETP.GE.AND P0, PT, R3, c[0x0][0x164], PT ;  /* 0x0000590003007a0c */ /* 0x000fda0003f06270 */
[----:B0-----:R-:W-:Y:S01]  /*79e0*/  @P0 CALL.REL.NOINC `(.L_x_4049) ;  /* 0x0000001000000944 */ /* 0x001fe20003c00000 */
[----:B------:R-:W-:Y:S05]  /*79f0*/  BRA `(.L_x_4050) ;  /* 0xffff8f3000007947 */ /* 0x000fea000383ffff */
.L_x_4049:
[----:B------:R-:W-:Y:S05]  /*7a00*/  BSYNC B0 ;  /* 0x0000000000007941 */ /* 0x000fea0003800000 */
.L_x_3876:
[----:B------:R-:W-:Y:S05]  /*7a10*/  EXIT ;  /* 0x000000000000794d */ /* 0x000fea0003800000 */
.L_x_4043:
[----:B------:R-:W-:Y:S01]  /*7a20*/  IMAD.MOV.U32 R82, RZ, RZ, 0x1 ;  /* 0x00000001ff527424 */ /* 0x000fe200078e00ff */
[----:B------:R-:W-:Y:S01]  /*7a30*/  MOV R85, 0xffffffff ;  /* 0xffffffff00557802 */ /* 0x000fe20000000f00 */
[----:B------:R-:W-:Y:S01]  /*7a40*/  IMAD.MOV.U32 R80, RZ, RZ, 0x1f ;  /* 0x0000001fff507424 */ /* 0x000fe200078e00ff */
[----:B------:R-:W-:Y:S02]  /*7a50*/  MOV R56, 0x7a70 ;  /* 0x00007a7000387802 */ /* 0x000fe40000000f00 */
[----:B-----5:R-:W-:Y:S05]  /*7a60*/  CALL.REL.NOINC `($__internal_42_$__cuda_sm70_shflsync_bfly_p) ;  /* 0x000005c000007944 */ /* 0x020fea0003c00000 */
[----:B01----:R-:W-:Y:S05]  /*7a70*/  BRA `(.L_x_4051) ;  /* 0xfffff62000007947 */ /* 0x003fea000383ffff */
.L_x_4044:
[----:B------:R-:W-:Y:S01]  /*7a80*/  HFMA2.MMA R80, -RZ, RZ, 0, 1.847743988037109375e-06 ;  /* 0x0000001fff507435 */ /* 0x000fe200000001ff */
[----:B0-----:R-:W-:Y:S01]  /*7a90*/  IMAD.MOV.U32 R59, RZ, RZ, R87 ;  /* 0x000000ffff3b7224 */ /* 0x001fe200078e0057 */
[----:B------:R-:W-:Y:S01]  /*7aa0*/  MOV R56, 0x7ae0 ;  /* 0x00007ae000387802 */ /* 0x000fe20000000f00 */
[----:B------:R-:W-:Y:S02]  /*7ab0*/  IMAD.MOV.U32 R82, RZ, RZ, 0x2 ;  /* 0x00000002ff527424 */ /* 0x000fe400078e00ff */
[----:B------:R-:W-:Y:S02]  /*7ac0*/  IMAD.MOV.U32 R85, RZ, RZ, -0x1 ;  /* 0xffffffffff557424 */ /* 0x000fe400078e00ff */
[----:B-----5:R-:W-:Y:S05]  /*7ad0*/  CALL.REL.NOINC `($__internal_42_$__cuda_sm70_shflsync_bfly_p) ;  /* 0x0000055000007944 */ /* 0x020fea0003c00000 */
[----:B01----:R-:W-:Y:S01]  /*7ae0*/  FADD.FTZ R59, R87, R85 ;  /* 0x00000055573b7221 */ /* 0x003fe20000010000 */
[----:B------:R-:W-:Y:S01]  /*7af0*/  MOV R80, 0x1f ;  /* 0x0000001f00507802 */ /* 0x000fe20000000f00 */
[----:B------:R-:W-:Y:S01]  /*7b00*/  IMAD.MOV.U32 R82, RZ, RZ, 0x4 ;  /* 0x00000004ff527424 */ /* 0x000fe200078e00ff */
[----:B------:R-:W-:Y:S01]  /*7b10*/  MOV R56, 0x7b40 ;  /* 0x00007b4000387802 */ /* 0x000fe20000000f00 */
[----:B------:R-:W-:-:S02]  /*7b20*/  IMAD.MOV.U32 R85, RZ, RZ, -0x1 ;  /* 0xffffffffff557424 */ /* 0x000fc400078e00ff */
[----:B------:R-:W-:Y:S05]  /*7b30*/  CALL.REL.NOINC `($__internal_42_$__cuda_sm70_shflsync_bfly_p) ;  /* 0x000004f000007944 */ /* 0x000fea0003c00000 */
[----:B0-----:R-:W-:Y:S01]  /*7b40*/  HFMA2.MMA R80, -RZ, RZ, 0, 1.847743988037109375e-06 ;  /* 0x0000001fff507435 */ /* 0x001fe200000001ff */
[----:B-1----:R-:W-:Y:S01]  /*7b50*/  FADD.FTZ R59, R59, R85 ;  /* 0x000000553b3b7221 */ /* 0x002fe20000010000 */
[----:B------:R-:W-:Y:S01]  /*7b60*/  MOV R56, 0x7ba0 ;  /* 0x00007ba000387802 */ /* 0x000fe20000000f00 */
[----:B------:R-:W-:-:S02]  /*7b70*/  IMAD.MOV.U32 R82, RZ, RZ, 0x8 ;  /* 0x00000008ff527424 */ /* 0x000fc400078e00ff */
[----:B------:R-:W-:Y:S02]  /*7b80*/  IMAD.MOV.U32 R85, RZ, RZ, -0x1 ;  /* 0xffffffffff557424 */ /* 0x000fe400078e00ff */
[----:B------:R-:W-:Y:S05]  /*7b90*/  CALL.REL.NOINC `($__internal_42_$__cuda_sm70_shflsync_bfly_p) ;  /* 0x0000049000007944 */ /* 0x000fea0003c00000 */
[----:B01----:R-:W-:Y:S01]  /*7ba0*/  FADD.FTZ R59, R59, R85 ;  /* 0x000000553b3b7221 */ /* 0x003fe20000010000 */
[----:B------:R-:W-:Y:S01]  /*7bb0*/  MOV R80, 0x1f ;  /* 0x0000001f00507802 */ /* 0x000fe20000000f00 */
[----:B------:R-:W-:Y:S01]  /*7bc0*/  IMAD.MOV.U32 R82, RZ, RZ, 0x10 ;  /* 0x00000010ff527424 */ /* 0x000fe200078e00ff */
[----:B------:R-:W-:Y:S01]  /*7bd0*/  MOV R56, 0x7c00 ;  /* 0x00007c0000387802 */ /* 0x000fe20000000f00 */
[----:B------:R-:W-:Y:S02]  /*7be0*/  IMAD.MOV.U32 R85, RZ, RZ, -0x1 ;  /* 0xffffffffff557424 */ /* 0x000fe400078e00ff */
[----:B------:R-:W-:Y:S05]  /*7bf0*/  CALL.REL.NOINC `($__internal_42_$__cuda_sm70_shflsync_bfly_p) ;  /* 0x0000043000007944 */ /* 0x000fea0003c00000 */
[----:B-1----:R-:W-:Y:S02]  /*7c00*/  FADD.FTZ R81, R59, R85 ;  /* 0x000000553b517221 */ /* 0x002fe40000010000 */
[----:B0-----:R-:W-:Y:S02]  /*7c10*/  IMAD.MOV.U32 R82, RZ, RZ, 0x1 ;  /* 0x00000001ff527424 */ /* 0x001fe400078e00ff */
[----:B------:R-:W-:Y:S02]  /*7c20*/  FMUL.FTZ R81, R81, c[0x0][0x1e0] ;  /* 0x0000780051517a20 */ /* 0x000fe40000410000 */
[----:B------:R-:W-:-:S02]  /*7c30*/  IMAD.MOV.U32 R85, RZ, RZ, -0x1 ;  /* 0xffffffffff557424 */ /* 0x000fc400078e00ff */
        /* <DEDUP_REMOVED lines=34> */
[----:B------:R-:W-:-:S03]  /*7e60*/  MOV R56, 0x7e90 ;  /* 0x00007e9000387802 */ /* 0x000fc60000000f00 */
[----:B------:R-:W-:Y:S02]  /*7e70*/  IMAD.MOV.U32 R59, RZ, RZ, R58 ;  /* 0x000000ffff3b7224 */ /* 0x000fe400078e003a */
[----:B------:R-:W-:Y:S05]  /*7e80*/  CALL.REL.NOINC `($__internal_42_$__cuda_sm70_shflsync_bfly_p) ;  /* 0x000001a000007944 */ /* 0x000fea0003c00000 */
[----:B01----:R-:W-:Y:S01]  /*7e90*/  FADD.FTZ R59, R58, R85 ;  /* 0x000000553a3b7221 */ /* 0x003fe20000010000 */
[----:B------:R-:W-:Y:S01]  /*7ea0*/  MOV R82, 0x2 ;  /* 0x0000000200527802 */ /* 0x000fe20000000f00 */
[----:B------:R-:W-:Y:S01]  /*7eb0*/  IMAD.MOV.U32 R80, RZ, RZ, 0x1f ;  /* 0x0000001fff507424 */ /* 0x000fe200078e00ff */
[----:B------:R-:W-:Y:S01]  /*7ec0*/  MOV R56, 0x7ef0 ;  /* 0x00007ef000387802 */ /* 0x000fe20000000f00 */
[----:B------:R-:W-:Y:S02]  /*7ed0*/  IMAD.MOV.U32 R85, RZ, RZ, -0x1 ;  /* 0xffffffffff557424 */ /* 0x000fe400078e00ff */
[----:B------:R-:W-:Y:S05]  /*7ee0*/  CALL.REL.NOINC `($__internal_42_$__cuda_sm70_shflsync_bfly_p) ;  /* 0x0000014000007944 */ /* 0x000fea0003c00000 */
[----:B0-----:R-:W-:Y:S01]  /*7ef0*/  HFMA2.MMA R82, -RZ, RZ, 0, 2.384185791015625e-07 ;  /* 0x00000004ff527435 */ /* 0x001fe200000001ff */
[----:B-1----:R-:W-:Y:S01]  /*7f00*/  FADD.FTZ R59, R59, R85 ;  /* 0x000000553b3b7221 */ /* 0x002fe20000010000 */
[----:B------:R-:W-:Y:S01]  /*7f10*/  MOV R56, 0x7f50 ;  /* 0x00007f5000387802 */ /* 0x000fe20000000f00 */
[----:B------:R-:W-:Y:S02]  /*7f20*/  IMAD.MOV.U32 R80, RZ, RZ, 0x1f ;  /* 0x0000001fff507424 */ /* 0x000fe400078e00ff */
[----:B------:R-:W-:Y:S02]  /*7f30*/  IMAD.MOV.U32 R85, RZ, RZ, -0x1 ;  /* 0xffffffffff557424 */ /* 0x000fe400078e00ff */
[----:B------:R-:W-:Y:S05]  /*7f40*/  CALL.REL.NOINC `($__internal_42_$__cuda_sm70_shflsync_bfly_p) ;  /* 0x000000e000007944 */ /* 0x000fea0003c00000 */
[----:B01----:R-:W-:Y:S01]  /*7f50*/  FADD.FTZ R59, R59, R85 ;  /* 0x000000553b3b7221 */ /* 0x003fe20000010000 */
[----:B------:R-:W-:Y:S01]  /*7f60*/  MOV R82, 0x8 ;  /* 0x0000000800527802 */ /* 0x000fe20000000f00 */
[----:B------:R-:W-:Y:S01]  /*7f70*/  IMAD.MOV.U32 R80, RZ, RZ, 0x1f ;  /* 0x0000001fff507424 */ /* 0x000fe200078e00ff */
[----:B------:R-:W-:Y:S01]  /*7f80*/  MOV R56, 0x7fb0 ;  /* 0x00007fb000387802 */ /* 0x000fe20000000f00 */
[----:B------:R-:W-:-:S02]  /*7f90*/  IMAD.MOV.U32 R85, RZ, RZ, -0x1 ;  /* 0xffffffffff557424 */ /* 0x000fc400078e00ff */
[----:B------:R-:W-:Y:S05]  /*7fa0*/  CALL.REL.NOINC `($__internal_42_$__cuda_sm70_shflsync_bfly_p) ;  /* 0x0000008000007944 */ /* 0x000fea0003c00000 */
[----:B-1----:R-:W-:Y:S01]  /*7fb0*/  FADD.FTZ R87, R59, R85 ;  /* 0x000000553b577221 */ /* 0x002fe20000010000 */
[----:B0-----:R-:W-:Y:S01]  /*7fc0*/  HFMA2.MMA R82, -RZ, RZ, 0, 9.5367431640625e-07 ;  /* 0x00000010ff527435 */ /* 0x001fe200000001ff */
[----:B------:R-:W-:Y:S01]  /*7fd0*/  IMAD.MOV.U32 R80, RZ, RZ, 0x1f ;  /* 0x0000001fff507424 */ /* 0x000fe200078e00ff */
[----:B------:R-:W-:Y:S01]  /*7fe0*/  MOV R56, 0x8020 ;  /* 0x0000802000387802 */ /* 0x000fe20000000f00 */
[----:B------:R-:W-:Y:S01]  /*7ff0*/  IMAD.MOV.U32 R85, RZ, RZ, -0x1 ;  /* 0xffffffffff557424 */ /* 0x000fe200078e00ff */
[----:B------:R-:W-:-:S02]  /*8000*/  MOV R59, R87 ;  /* 0x00000057003b7202 */ /* 0x000fc40000000f00 */
[----:B------:R-:W-:Y:S05]  /*8010*/  CALL.REL.NOINC `($__internal_42_$__cuda_sm70_shflsync_bfly_p) ;  /* 0x0000001000007944 */ /* 0x000fea0003c00000 */
[----:B01----:R-:W-:Y:S05]  /*8020*/  BRA `(.L_x_4052) ;  /* 0xfffff3c000007947 */ /* 0x003fea000383ffff */
        .weak           $__internal_42_$__cuda_sm70_shflsync_bfly_p
        .type           $__internal_42_$__cuda_sm70_shflsync_bfly_p,@function
        .size           $__internal_42_$__cuda_sm70_shflsync_bfly_p,(.L_x_15234 - $__internal_42_$__cuda_sm70_shflsync_bfly_p)
$__internal_42_$__cuda_sm70_shflsync_bfly_p:
[----:B------:R-:W-:Y:S01]  /*8030*/  IMAD.MOV.U32 R57, RZ, RZ, 0x0 ;  /* 0x00000000ff397424 */ /* 0x000fe200078e00ff */
[----:B------:R-:W-:Y:S04]  /*8040*/  WARPSYNC R85 ;  /* 0x0000005500007348 */ /* 0x000fe80003800000 */
[----:B------:R0:W1:Y:S01]  /*8050*/  SHFL.BFLY PT, R85, R59, R82, R80 ;  /* 0x0c0000523b557389 */ /* 0x00006200000e0050 */
[----:B------:R-:W-:Y:S05]  /*8060*/  RET.REL.NODEC R56 `(_ZN10layer_norm13ln_fwd_kernelINS_13Kernel_traitsIf13__nv_bfloat16S2_S2_fjLj512ELj1ELj4ELj1ELj16ENS_18Kernel_traits_baseILj512EfS2_S2_S2_fjLj128EEEEELb1ELb0ELb1ELb0EEEvNS_9FwdParamsE) ;  /* 0xffff7f9038007950 */ /* 0x000fea0003c3ffff */
.L_x_4053:
        /* <DEDUP_REMOVED lines=9> */
.L_x_15234:


//--------------------- .text._ZN10layer_norm13ln_fwd_kernelINS_13Kernel_traitsIf13__nv_bfloat16S2_S2_fjLj512ELj1ELj4ELj1ELj16ENS_18Kernel_traits_baseILj512EfS2_S2_S2_fjLj128EEEEELb1ELb0ELb1ELb1EEEvNS_9FwdParamsE --------------------------
	.section	.text._ZN10layer_norm13ln_fwd_kernelINS_13Kernel_traitsIf13__nv_bfloat16S2_S2_fjLj512ELj1ELj4ELj1ELj16ENS_18Kernel_traits_baseILj512EfS2_S2_S2_fjLj128EEEEELb1ELb0ELb1ELb1EEEvNS_9FwdParamsE,"ax",@progbits
	.sectioninfo	@"SHI_REGISTERS=95"
	.align	128
        .global         _ZN10layer_norm13ln_fwd_kernelINS_13Kernel_traitsIf13__nv_bfloat16S2_S2_fjLj512ELj1ELj4ELj1ELj16ENS_18Kernel_traits_baseILj512EfS2_S2_S2_fjLj128EEEEELb1ELb0ELb1ELb1EEEvNS_9FwdParamsE
        .type           _ZN10layer_norm13ln_fwd_kernelINS_13Kernel_traitsIf13__nv_bfloat16S2_S2_fjLj512ELj1ELj4ELj1ELj16ENS_18Kernel_traits_baseILj512EfS2_S2_S2_fjLj128EEEEELb1ELb0ELb1ELb1EEEvNS_9FwdParamsE,@function
        .size           _ZN10layer_norm13ln_fwd_kernelINS_13Kernel_traitsIf13__nv_bfloat16S2_S2_fjLj512ELj1ELj4ELj1ELj16ENS_18Kernel_traits_baseILj512EfS2_S2_S2_fjLj128EEEEELb1ELb0ELb1ELb1EEEvNS_9FwdParamsE,(.L_x_15235 - _ZN10layer_norm13ln_fwd_kernelINS_13Kernel_traitsIf13__nv_bfloat16S2_S2_fjLj512ELj1ELj4ELj1ELj16ENS_18Kernel_traits_baseILj512EfS2_S2_S2_fjLj128EEEEELb1ELb0ELb1ELb1EEEvNS_9FwdParamsE)
        .other          _ZN10layer_norm13ln_fwd_kernelINS_13Kernel_traitsIf13__nv_bfloat16S2_S2_fjLj512ELj1ELj4ELj1ELj16ENS_18Kernel_traits_baseILj512EfS2_S2_S2_fjLj128EEEEELb1ELb0ELb1ELb1EEEvNS_9FwdParamsE,@"STO_CUDA_ENTRY STV_DEFAULT"
_ZN10layer_norm13ln_fwd_kernelINS_13Kernel_traitsIf13__nv_bfloat16S2_S2_fjLj512ELj1ELj4ELj1ELj16ENS_18Kernel_traits_baseILj512EfS2_S2_S2_fjLj128EEEEELb1ELb0ELb1ELb1EEEvNS_9FwdParamsE:
.text._ZN10layer_norm13ln_fwd_kernelINS_13Kernel_traitsIf13__nv_bfloat16S2_S2_fjLj512ELj1ELj4ELj1ELj16ENS_18Kernel_traits_baseILj512EfS2_S2_S2_fjLj128EEEEELb1ELb0ELb1ELb1EEEvNS_9FwdParamsE:
        /* <DEDUP_REMOVED lines=10> */
[----:B------:R-:W-:Y:S01]  /*00a0*/  CS2R R12, SRZ ;  /* 0x00000000000c7805 */ /* 0x000fe2000001ff00 */
[----:B------:R-:W-:Y:S01]  /*00b0*/  CS2R R14, SRZ ;  /* 0x00000000000e7805 */ /* 0x000fe2000001ff00 */
[----:B------:R-:W-:-:S04]  /*00c0*/  CS2R R16, SRZ ;  /* 0x0000000000107805 */ /* 0x000fc8000001ff00 */
[----:B------:R-:W2:Y:S01]  /*00d0*/  @P1 LDG.E.64 R2, [R2.64] ;  /* 0x0000000602021981 */ /* 0x000ea2000c1e1b00 */
[----:B------:R-:W-:Y:S01]  /*00e0*/  MOV R66, c[0x0][0x238] ;  /* 0x00008e0000427a02 */ /* 0x000fe20000000f00 */
[----:B------:R-:W-:Y:S01]  /*00f0*/  IMAD.MOV.U32 R67, RZ, RZ, c[0x0][0x23c] ;  /* 0x00008f00ff437624 */ /* 0x000fe200078e00ff */
[----:B------:R-:W-:Y:S01]  /*0100*/  CS2R R18, SRZ ;  /* 0x0000000000127805 */ /* 0x000fe2000001ff00 */
[----:B------:R-:W-:Y:S01]  /*0110*/  CS2R R20, SRZ ;  /* 0x0000000000147805 */ /* 0x000fe2000001ff00 */
[----:B------:R-:W-:Y:S01]  /*0120*/  CS2R R22, SRZ ;  /* 0x0000000000167805 */ /* 0x000fe2000001ff00 */
[----:B------:R-:W-:Y:S01]  /*0130*/  CS2R R24, SRZ ;  /* 0x0000000000187805 */ /* 0x000fe2000001ff00 */
[----:B------:R-:W-:Y:S01]  /*0140*/  CS2R R26, SRZ ;  /* 0x00000000001a7805 */ /* 0x000fe2000001ff00 */
[----:B0-----:R-:W-:Y:S01]  /*0150*/  IMAD.SHL.U32 R0, R8, 0x20, RZ ;  /* 0x0000002008007824 */ /* 0x001fe200078e00ff */
[----:B------:R0:W5:Y:S01]  /*0160*/  @P1 LDG.E.64 R4, [R66.64] ;  /* 0x0000000642041981 */ /* 0x000162000c1e1b00 */
[----:B------:R-:W-:-:S03]  /*0170*/  SHF.R.U32.HI R9, RZ, 0x5, R8 ;  /* 0x00000005ff097819 */ /* 0x000fc60000011608 */
[----:B------:R-:W-:Y:S01]  /*0180*/  LOP3.LUT R0, R0, 0x3e0, RZ, 0xc0, !PT ;  /* 0x000003e000007812 */ /* 0x000fe200078ec0ff */
[----:B------:R-:W1:Y:S03]  /*0190*/  S2R R10, SR_CTAID.X ;  /* 0x00000000000a7919 */ /* 0x000e660000002500 */
[----:B------:R-:W-:-:S04]  /*01a0*/  IADD3 R6, P2, R0, c[0x0][0x218], RZ ;  /* 0x0000860000067a10 */ /* 0x000fc80007f5e0ff */
[----:B------:R-:W-:-:S05]  /*01b0*/  IADD3.X R7, RZ, c[0x0][0x21c], RZ, P2, !PT ;  /* 0x00008700ff077a10 */ /* 0x000fca00017fe4ff */
[----:B------:R0:W5:Y:S04]  /*01c0*/  @P0 LDG.E.128 R12, [R6.64] ;  /* 0x00000006060c0981 */ /* 0x000168000c1e1d00 */
[----:B------:R0:W5:Y:S04]  /*01d0*/  @P0 LDG.E.128 R16, [R6.64+0x10] ;  /* 0x0000100606100981 */ /* 0x000168000c1e1d00 */
[----:B------:R0:W5:Y:S04]  /*01e0*/  @P0 LDG.E.128 R20, [R6.64+0x400] ;  /* 0x0004000606140981 */ /* 0x000168000c1e1d00 */
[----:B------:R0:W5:Y:S01]  /*01f0*/  @P0 LDG.E.128 R24, [R6.64+0x410] ;  /* 0x0004100606180981 */ /* 0x000162000c1e1d00 */
[----:B-1----:R-:W-:-:S05]  /*0200*/  IMAD R9, R10, 0x4, R9 ;  /* 0x000000040a097824 */ /* 0x002fca00078e0209 */
[----:B------:R-:W-:Y:S01]  /*0210*/  ISETP.GE.AND P2, PT, R9, c[0x0][0x164], PT ;  /* 0x0000590009007a0c */ /* 0x000fe20003f46270 */
[----:B--2---:R1:W2:Y:S02]  /*0220*/  @P1 R2UR UR4, R2 ;  /* 0x00000000020413c2 */ /* 0x0042a400000e0000 */
[----:B-1----:R-:W-:-:S06]  /*0230*/  IADD3 R2, P3, R0, c[0x0][0x1b0], RZ ;  /* 0x00006c0000027a10 */ /* 0x002fcc0007f7e0ff */
[----:B------:R1:W3:Y:S02]  /*0240*/  @P1 R2UR UR5, R3 ;  /* 0x00000000030513c2 */ /* 0x0002e400000e0000 */
[----:B-1----:R-:W-:Y:S02]  /*0250*/  IMAD.X R3, RZ, RZ, c[0x0][0x1b4], P3 ;  /* 0x00006d00ff037624 */ /* 0x002fe400018e06ff */
[----:B--23--:R-:W-:Y:S05]  /*0260*/  @P2 EXIT ;  /* 0x000000000000294d */ /* 0x00cfea0003800000 */
[----:B0----5:R-:W-:Y:S01]  /*0270*/  @P1 IADD3 R66, P0, R4, c[0x0][0x240], RZ ;  /* 0x0000900004421a10 */ /* 0x021fe20007f1e0ff */
[----:B------:R-:W-:Y:S01]  /*0280*/  IMAD R8, R10, c[0x0][0x0], R8 ;  /* 0x000000000a087a24 */ /* 0x000fe200078e0208 */
[----:B------:R0:W5:Y:S03]  /*0290*/  LDG.E.128 R28, [R2.64] ;  /* 0x00000006021c7981 */ /* 0x000166000c1e1d00 */
[----:B------:R-:W-:Y:S01]  /*02a0*/  @P1 IMAD.X R67, RZ, RZ, R5, P0 ;  /* 0x000000ffff431224 */ /* 0x000fe200000e0605 */
[----:B------:R0:W5:Y:S01]  /*02b0*/  LDG.E.128 R32, [R2.64+0x10] ;  /* 0x0000100602207981 */ /* 0x000162000c1e1d00 */
[----:B------:R-:W-:-:S03]  /*02c0*/  IMAD.HI.U32 R5, R8, -0x326172a9, RZ ;  /* 0xcd9e8d5708057827 */ /* 0x000fc600078e00ff */
[--C-:B------:R-:W-:Y:S01]  /*02d0*/  SHF.R.U64 R7, R66, 0x2, R67.reuse ;  /* 0x0000000242077819 */ /* 0x100fe20000001243 */
[----:B------:R0:W5:Y:S01]  /*02e0*/  LDG.E.128 R36, [R2.64+0x400] ;  /* 0x0004000602247981 */ /* 0x000162000c1e1d00 */
[----:B------:R-:W-:-:S03]  /*02f0*/  SHF.R.U32.HI R6, RZ, 0x2, R67 ;  /* 0x00000002ff067819 */ /* 0x000fc60000011643 */
[----:B------:R-:W-:Y:S01]  /*0300*/  IMAD.HI.U32 R0, R7, -0x2daee0ad, RZ ;  /* 0xd2511f5307007827 */ /* 0x000fe200078e00ff */
[----:B------:R-:W-:Y:S01]  /*0310*/  LOP3.LUT R5, R5, UR4, R6, 0x96, !PT ;  /* 0x0000000405057c12 */ /* 0x000fe2000f8e9606 */
[----:B------:R-:W-:Y:S01]  /*0320*/  UIADD3 UR10, UR5, -0x4498517b, URZ ;  /* 0xbb67ae85050a7890 */ /* 0x000fe2000fffe03f */
[----:B------:R0:W5:Y:S01]  /*0330*/  LDG.E.128 R40, [R2.64+0x410] ;  /* 0x0004100602287981 */ /* 0x000162000c1e1d00 */
[----:B------:R-:W-:Y:S01]  /*0340*/  IMAD R4, R7, -0x2daee0ad, RZ ;  /* 0xd2511f5307047824 */ /* 0x000fe200078e02ff */
[----:B------:R-:W-:Y:S01]  /*0350*/  LOP3.LUT R0, R0, UR5, RZ, 0x3c, !PT ;  /* 0x0000000500007c12 */ /* 0x000fe2000f8e3cff */
[C---:B------:R-:W-:Y:S01]  /*0360*/  IMAD.HI.U32 R11, R5.reuse, -0x2daee0ad, RZ ;  /* 0xd2511f53050b7827 */ /* 0x040fe200078e00ff */
[----:B------:R-:W-:Y:S01]  /*0370*/  UIADD3 UR9, UR4, -0x61c88647, URZ ;  /* 0x9e3779b904097890 */ /* 0x000fe2000fffe03f */
[----:B------:R-:W-:Y:S01]  /*0380*/  BSSY B0, `(.L_x_4054) ;  /* 0x0000747000007945 */ /* 0x000fe20003800000 */
[----:B------:R-:W-:Y:S01]  /*0390*/  UIADD3 UR11, UR4, 0x3c6ef372, URZ ;  /* 0x3c6ef372040b7890 */ /* 0x000fe2000fffe03f */
[----:B------:R-:W-:Y:S01]  /*03a0*/  IMAD R5, R5, -0x2daee0ad, RZ ;  /* 0xd2511f5305057824 */ /* 0x000fe200078e02ff */
[----:B------:R-:W-:Y:S01]  /*03b0*/  LOP3.LUT R4, R11, UR10, R4, 0x96, !PT ;  /* 0x0000000a0b047c12 */ /* 0x000fe2000f8e9604 */
[----:B------:R-:W-:Y:S01]  /*03c0*/  UIADD3 UR12, UR5, 0x76cf5d0a, URZ ;  /* 0x76cf5d0a050c7890 */ /* 0x000fe2000fffe03f */
[----:B0-----:R-:W-:Y:S01]  /*03d0*/  IMAD R2, R8, -0x326172a9, RZ ;  /* 0xcd9e8d5708027824 */ /* 0x001fe200078e02ff */
[----:B------:R-:W-:Y:S01]  /*03e0*/  UIADD3 UR14, UR5, 0x32370b8f, URZ ;  /* 0x32370b8f050e7890 */ /* 0x000fe2000fffe03f */
[----:B------:R-:W-:Y:S01]  /*03f0*/  IMAD.HI.U32 R3, R0, -0x326172a9, RZ ;  /* 0xcd9e8d5700037827 */ /* 0x000fe200078e00ff */
[----:B------:R-:W-:Y:S01]  /*0400*/  UIADD3 UR13, UR4, -0x255992d5, URZ ;  /* 0xdaa66d2b040d7890 */ /* 0x000fe2000fffe03f */
[----:B------:R-:W-:Y:S01]  /*0410*/  LOP3.LUT R66, R66, 0x3, RZ, 0xc0, !PT ;  /* 0x0000000342427812 */ /* 0x000fe200078ec0ff */
[----:B------:R-:W-:Y:S01]  /*0420*/  UIADD3 UR15, UR4, 0x78dde6e4, URZ ;  /* 0x78dde6e4040f7890 */ /* 0x000fe2000fffe03f */
[----:B------:R-:W-:Y:S01]  /*0430*/  IMAD R0, R0, -0x326172a9, RZ ;  /* 0xcd9e8d5700007824 */ /* 0x000fe200078e02ff */
[----:B------:R-:W-:Y:S01]  /*0440*/  LOP3.LUT R2, R3, UR9, R2, 0x96, !PT ;  /* 0x0000000903027c12 */ /* 0x000fe2000f8e9602 */
[----:B------:R-:W-:Y:S01]  /*0450*/  IMAD.HI.U32 R3, R4, -0x326172a9, RZ ;  /* 0xcd9e8d5704037827 */ /* 0x000fe200078e00ff */
[----:B------:R-:W-:-:S02]  /*0460*/  UIADD3 UR16, UR5, -0x126145ec, URZ ;  /* 0xed9eba1405107890 */ /* 0x000fc4000fffe03f */
[----:B------:R-:W-:Y:S01]  /*0470*/  UIADD3 UR18, UR5, -0x56f99767, URZ ;  /* 0xa906689905127890 */ /* 0x000fe2000fffe03f */
[C---:B------:R-:W-:Y:S01]  /*0480*/  IMAD.HI.U32 R10, R2.reuse, -0x2daee0ad, RZ ;  /* 0xd2511f53020a7827 */ /* 0x040fe200078e00ff */
[----:B------:R-:W-:Y:S01]  /*0490*/  LOP3.LUT R0, R3, UR11, R0, 0x96, !PT ;  /* 0x0000000b03007c12 */ /* 0x000fe2000f8e9600 */
[----:B------:R-:W-:Y:S02]  /*04a0*/  UIADD3 UR17, UR4, 0x1715609d, URZ ;  /* 0x1715609d04117890 */ /* 0x000fe4000fffe03f */
[----:B------:R-:W-:Y:S01]  /*04b0*/  IMAD R2, R2, -0x2daee0ad, RZ ;  /* 0xd2511f5302027824 */ /* 0x000fe200078e02ff */
[----:B------:R-:W-:Y:S01]  /*04c0*/  LOP3.LUT R5, R10, UR12, R5, 0x96, !PT ;  /* 0x0000000c0a057c12 */ /* 0x000fe2000f8e9605 */
[----:B------:R-:W-:Y:S01]  /*04d0*/  IMAD.HI.U32 R11, R0, -0x2daee0ad, RZ ;  /* 0xd2511f53000b7827 */ /* 0x000fe200078e00ff */
[----:B------:R-:W-:Y:S02]  /*04e0*/  UIADD3 UR19, UR4, -0x4ab325aa, URZ ;  /* 0xb54cda5604137890 */ /* 0x000fe4000fffe03f */
[----:B------:R-:W-:Y:S01]  /*04f0*/  UIADD3 UR20, UR5, 0x646e171e, URZ ;  /* 0x646e171e05147890 */ /* 0x000fe2000fffe03f */
[----:B------:R-:W-:Y:S01]  /*0500*/  IMAD R4, R4, -0x326172a9, RZ ;  /* 0xcd9e8d5704047824 */ /* 0x000fe200078e02ff */
[----:B------:R-:W-:Y:S01]  /*0510*/  LOP3.LUT R2, R11, UR14, R2, 0x96, !PT ;  /* 0x0000000e0b027c12 */ /* 0x000fe2000f8e9602 */
[----:B------:R-:W-:Y:S01]  /*0520*/  IMAD.HI.U32 R3, R5, -0x326172a9, RZ ;  /* 0xcd9e8d5705037827 */ /* 0x000fe200078e00ff */
[----:B------:R-:W-:-:S02]  /*0530*/  UIADD3 UR22, UR5, 0x1fd5c5a3, URZ ;  /* 0x1fd5c5a305167890 */ /* 0x000fc4000fffe03f */
[----:B------:R-:W-:Y:S01]  /*0540*/  UIADD3 UR21, UR4, 0x5384540f, URZ ;  /* 0x5384540f04157890 */ /* 0x000fe2000fffe03f */
[----:B------:R-:W-:Y:S01]  /*0550*/  IMAD R5, R5, -0x326172a9, RZ ;  /* 0xcd9e8d5705057824 */ /* 0x000fe200078e02ff */
[----:B------:R-:W-:Y:S01]  /*0560*/  LOP3.LUT R3, R3, UR13, R4, 0x96, !PT ;  /* 0x0000000d03037c12 */ /* 0x000fe2000f8e9604 */
[----:B------:R-:W-:Y:S01]  /*0570*/  IMAD.HI.U32 R4, R2, -0x326172a9, RZ ;  /* 0xcd9e8d5702047827 */ /* 0x000fe200078e00ff */
        /* <DEDUP_REMOVED lines=32> */
[----:B------:R-:W-:Y:S01]  /*0780*/  IMAD.HI.U32 R5, R0, -0x2daee0ad, RZ ;  /* 0xd2511f5300057827 */ /* 0x000fe200078e00ff */
[----:B------:R-:W-:-:S03]  /*0790*/  LOP3.LUT R11, R3, UR24, R11, 0x96, !PT ;  /* 0x00000018030b7c12 */ /* 0x000fc6000f8e960b */
[----:B------:R-:W-:Y:S01]  /*07a0*/  IMAD R3, R10, -0x326172a9, RZ ;  /* 0xcd9e8d570a037824 */ /* 0x000fe200078e02ff */
[----:B------:R-:W-:Y:S01]  /*07b0*/  LOP3.LUT R5, R5, UR26, R2, 0x96, !PT ;  /* 0x0000001a05057c12 */ /* 0x000fe2000f8e9602 */
[----:B------:R-:W-:Y:S01]  /*07c0*/  IMAD.WIDE.U32 R10, R11, -0x326172a9, RZ ;  /* 0xcd9e8d570b0a7825 */ /* 0x000fe200078e00ff */
[----:B------:R-:W-:-:S03]  /*07d0*/  HFMA2.MMA R2, -RZ, RZ, 0, 0 ;  /* 0x00000000ff027435 */ /* 0x000fc600000001ff */
[----:B------:R-:W-:Y:S01]  /*07e0*/  IMAD.MOV.U32 R4, RZ, RZ, R10 ;  /* 0x000000ffff047224 */ /* 0x000fe200078e000a */
[----:B------:R-:W-:Y:S01]  /*07f0*/  LOP3.LUT R3, R11, UR25, R3, 0x96, !PT ;  /* 0x000000190b037c12 */ /* 0x000fe2000f8e9603 */
[----:B------:R-:W-:Y:S02]  /*0800*/  IMAD R0, R0, -0x2daee0ad, RZ ;  /* 0xd2511f5300007824 */ /* 0x000fe400078e02ff */
.L_x_4224:
[----:B------:R-:W-:-:S04]  /*0810*/  IMAD.MOV.U32 R58, RZ, RZ, 0x4 ;  /* 0x00000004ff3a7424 */ /* 0x000fc800078e00ff */
[----:B------:R-:W-:-:S05]  /*0820*/  IMAD.WIDE R52, R9, R58, c[0x0][0x1d0] ;  /* 0x0000740009347625 */ /* 0x000fca00078e023a */
[----:B------:R0:W2:Y:S01]  /*0830*/  LDG.E R59, [R52.64] ;  /* 0x00000006343b7981 */ /* 0x0000a2000c1e1900 */
[----:B------:R-:W-:Y:S01]  /*0840*/  ISETP.NE.U32.AND P0, PT, RZ, c[0x0][0x180], PT ;  /* 0x00006000ff007a0c */ /* 0x000fe20003f05070 */
[----:B------:R-:W-:Y:S02]  /*0850*/  IMAD R54, R9, c[0x0][0x168], RZ ;  /* 0x00005a0009367a24 */ /* 0x000fe400078e02ff */
[----:B------:R-:W1:Y:S01]  /*0860*/  S2R R75, SR_TID.X ;  /* 0x00000000004b7919 */ /* 0x000e620000002100 */
[----:B------:R-:W-:Y:S01]  /*0870*/  ISETP.NE.AND.EX P0, PT, RZ, c[0x0][0x184], PT, P0 ;  /* 0x00006100ff007a0c */ /* 0x000fe20003f05300 */
[----:B------:R-:W-:-:S12]  /*0880*/  IMAD.MOV.U32 R77, RZ, RZ, RZ ;  /* 0x000000ffff4d7224 */ /* 0x000fd800078e00ff */
        /* <DEDUP_REMOVED lines=9> */
[----:B------:R-:W-:Y:S01]  /*0920*/  LEA.HI.SX32 R80, R55, R52, 0x1d ;  /* 0x0000003437507211 */ /* 0x000fe200078feaff */
[----:B------:R-:W-:Y:S01]  /*0930*/  IMAD.WIDE R54, R9, R58, c[0x0][0x1d8] ;  /* 0x0000760009367625 */ /* 0x000fe200078e023a */
        /* <DEDUP_REMOVED lines=17> */
.L_x_4056:
        /* <DEDUP_REMOVED lines=12> */
.L_x_4059:
[----:B------:R-:W-:Y:S02]  /*0b10*/  IMAD.MOV.U32 R10, RZ, RZ, R4 ;  /* 0x000000ffff0a7224 */ /* 0x000fe400078e0004 */
.L_x_4060:
[----:B------:R-:W-:Y:S05]  /*0b20*/  BSYNC B2 ;  /* 0x0000000000027941 */ /* 0x000fea0003800000 */
.L_x_4058:
        /* <DEDUP_REMOVED lines=16> */
.L_x_4064:
[----:B------:R-:W-:Y:S05]  /*0c30*/  BSYNC B3 ;  /* 0x0000000000037941 */ /* 0x000fea0003800000 */
.L_x_4063:
        /* <DEDUP_REMOVED lines=44> */
.L_x_4062:
[----:B------:R-:W-:Y:S05]  /*0f00*/  BSYNC B2 ;  /* 0x0000000000027941 */ /* 0x000fea0003800000 */
.L_x_4061:
        /* <DEDUP_REMOVED lines=12> */
.L_x_4057:
[----:B------:R-:W-:Y:S05]  /*0fd0*/  BSYNC B1 ;  /* 0x0000000000017941 */ /* 0x000fea0003800000 */
.L_x_4055:
        /* <DEDUP_REMOVED lines=8> */
.L_x_4066:
        /* <DEDUP_REMOVED lines=12> */
.L_x_4069:
[----:B------:R-:W-:Y:S02]  /*1120*/  IMAD.MOV.U32 R11, RZ, RZ, R4 ;  /* 0x000000ffff0b7224 */ /* 0x000fe400078e0004 */
.L_x_4070:
[----:B------:R-:W-:Y:S05]  /*1130*/  BSYNC B2 ;  /* 0x0000000000027941 */ /* 0x000fea0003800000 */
.L_x_4068:
        /* <DEDUP_REMOVED lines=16> */
.L_x_4074:
[----:B------:R-:W-:Y:S05]  /*1240*/  BSYNC B3 ;  /* 0x0000000000037941 */ /* 0x000fea0003800000 */
.L_x_4073:
        /* <DEDUP_REMOVED lines=43> */
.L_x_4072:
[----:B------:R-:W-:Y:S05]  /*1500*/  BSYNC B2 ;  /* 0x0000000000027941 */ /* 0x000fea0003800000 */
.L_x_4071:
        /* <DEDUP_REMOVED lines=12> */
.L_x_4067:
[----:B------:R-:W-:Y:S05]  /*15d0*/  BSYNC B1 ;  /* 0x0000000000017941 */ /* 0x000fea0003800000 */
.L_x_4065:
        /* <DEDUP_REMOVED lines=8> */
.L_x_4076:
        /* <DEDUP_REMOVED lines=12> */
.L_x_4079:
[----:B------:R-:W-:Y:S02]  /*1720*/  IMAD.MOV.U32 R52, RZ, RZ, R4 ;  /* 0x000000ffff347224 */ /* 0x000fe400078e0004 */
.L_x_4080:
[----:B------:R-:W-:Y:S05]  /*1730*/  BSYNC B2 ;  /* 0x0000000000027941 */ /* 0x000fea0003800000 */
.L_x_4078:
        /* <DEDUP_REMOVED lines=16> */
.L_x_4084:
[----:B------:R-:W-:Y:S05]  /*1840*/  BSYNC B3 ;  /* 0x0000000000037941 */ /* 0x000fea0003800000 */
.L_x_4083:
        /* <DEDUP_REMOVED lines=43> */
.L_x_4082:
[----:B------:R-:W-:Y:S05]  /*1b00*/  BSYNC B2 ;  /* 0x0000000000027941 */ /* 0x000fea0003800000 */
.L_x_4081:
        /* <DEDUP_REMOVED lines=11> */
.L_x_4077:
[----:B------:R-:W-:Y:S05]  /*1bc0*/  BSYNC B1 ;  /* 0x0000000000017941 */ /* 0x000fea0003800000 */
.L_x_4075:
        /* <DEDUP_REMOVED lines=8> */
.L_x_4086:
        /* <DEDUP_REMOVED lines=12> */
.L_x_4089:
[----:B------:R-:W-:Y:S02]  /*1d10*/  IMAD.MOV.U32 R58, RZ, RZ, R4 ;  /* 0x000000ffff3a7224 */ /* 0x000fe400078e0004 */
.L_x_4090:
[----:B------:R-:W-:Y:S05]  /*1d20*/  BSYNC B2 ;  /* 0x0000000000027941 */ /* 0x000fea0003800000 */
.L_x_4088:
        /* <DEDUP_REMOVED lines=16> */
.L_x_4094:
[----:B------:R-:W-:Y:S05]  /*1e30*/  BSYNC B3 ;  /* 0x0000000000037941 */ /* 0x000fea0003800000 */
.L_x_4093:
        /* <DEDUP_REMOVED lines=42> */
[----:B------:R-:W-:Y:S01]  /*20e0*/  IMAD.MOV.U32 R52, RZ, RZ, RZ ;  /* 0x000000ffff347224 */ /* 0x000fe200078e00ff */
[----:B------:R-:W-:Y:S02]  /*20f0*/  MOV R0, R54 ;  /* 0x0000003600007202 */ /* 0x000fe40000000f00 */
.L_x_4092:
[----:B------:R-:W-:Y:S05]  /*2100*/  BSYNC B2 ;  /* 0x0000000000027941 */ /* 0x000fea0003800000 */
.L_x_4091:
        /* <DEDUP_REMOVED lines=10> */
[----:B------:R-:W-:Y:S02]  /*21b0*/  @P0 FADD.FTZ R67, R67, R54 ;  /* 0x0000003643430221 */ /* 0x000fe40000010000 */
.L_x_4087:
[----:B------:R-:W-:Y:S05]  /*21c0*/  BSYNC B1 ;  /* 0x0000000000017941 */ /* 0x000fea0003800000 */
.L_x_4085:
        /* <DEDUP_REMOVED lines=8> */
.L_x_4096:
        /* <DEDUP_REMOVED lines=12> */
.L_x_4099:
[----:B------:R-:W-:Y:S02]  /*2310*/  IMAD.MOV.U32 R58, RZ, RZ, R4 ;  /* 0x000000ffff3a7224 */ /* 0x000fe400078e0004 */
.L_x_4100:
[----:B------:R-:W-:Y:S05]  /*2320*/  BSYNC B2 ;  /* 0x0000000000027941 */ /* 0x000fea0003800000 */
.L_x_4098:
        /* <DEDUP_REMOVED lines=16> */
.L_x_4104:
[----:B------:R-:W-:Y:S05]  /*2430*/  BSYNC B3 ;  /* 0x0000000000037941 */ /* 0x000fea0003800000 */
.L_x_4103:
        /* <DEDUP_REMOVED lines=43> */
.L_x_4102:
[----:B------:R-:W-:Y:S05]  /*26f0*/  BSYNC B2 ;  /* 0x0000000000027941 */ /* 0x000fea0003800000 */
.L_x_4101:
        /* <DEDUP_REMOVED lines=11> */
.L_x_4097:
[----:B------:R-:W-:Y:S05]  /*27b0*/  BSYNC B1 ;  /* 0x0000000000017941 */ /* 0x000fea0003800000 */
.L_x_4095:
        /* <DEDUP_REMOVED lines=8> */
.L_x_4106:
        /* <DEDUP_REMOVED lines=12> */
.L_x_4109:
[----:B------:R-:W-:Y:S02]  /*2900*/  IMAD.MOV.U32 R58, RZ, RZ, R4 ;  /* 0x000000ffff3a7224 */ /* 0x000fe400078e0004 */
.L_x_4110:
[----:B------:R-:W-:Y:S05]  /*2910*/  BSYNC B2 ;  /* 0x0000000000027941 */ /* 0x000fea0003800000 */
.L_x_4108:
        /* <DEDUP_REMOVED lines=16> */
.L_x_4114:
[----:B------:R-:W-:Y:S05]  /*2a20*/  BSYNC B3 ;  /* 0x0000000000037941 */ /* 0x000fea0003800000 */
.L_x_4113:
        /* <DEDUP_REMOVED lines=43> */
.L_x_4112:
[----:B------:R-:W-:Y:S05]  /*2ce0*/  BSYNC B2 ;  /* 0x0000000000027941 */ /* 0x000fea0003800000 */
.L_x_4111:
        /* <DEDUP_REMOVED lines=11> */
.L_x_4107:
[----:B------:R-:W-:Y:S05]  /*2da0*/  BSYNC B1 ;  /* 0x0000000000017941 */ /* 0x000fea0003800000 */
.L_x_4105:
        /* <DEDUP_REMOVED lines=8> */
.L_x_4116:
        /* <DEDUP_REMOVED lines=12> */
.L_x_4119:
[----:B------:R-:W-:Y:S02]  /*2ef0*/  MOV R64, R4 ;  /* 0x0000000400407202 */ /* 0x000fe40000000f00 */
.L_x_4120:
[----:B------:R-:W-:Y:S05]  /*2f00*/  BSYNC B2 ;  /* 0x0000000000027941 */ /* 0x000fea0003800000 */
.L_x_4118:
        /* <DEDUP_REMOVED lines=16> */
.L_x_4124:
[----:B------:R-:W-:Y:S05]  /*3010*/  BSYNC B3 ;  /* 0x0000000000037941 */ /* 0x000fea0003800000 */
.L_x_4123:
        /* <DEDUP_REMOVED lines=43> */
.L_x_4122:
[----:B------:R-:W-:Y:S05]  /*32d0*/  BSYNC B2 ;  /* 0x0000000000027941 */ /* 0x000fea0003800000 */
.L_x_4121:
        /* <DEDUP_REMOVED lines=12> */
.L_x_4117:
[----:B------:R-:W-:Y:S05]  /*33a0*/  BSYNC B1 ;  /* 0x0000000000017941 */ /* 0x000fea0003800000 */
.L_x_4115:
        /* <DEDUP_REMOVED lines=8> */
.L_x_4126:
        /* <DEDUP_REMOVED lines=12> */
.L_x_4129:
[----:B------:R-:W-:Y:S02]  /*34f0*/  IMAD.MOV.U32 R65, RZ, RZ, R4 ;  /* 0x000000ffff417224 */ /* 0x000fe400078e0004 */
.L_x_4130:
[----:B------:R-:W-:Y:S05]  /*3500*/  BSYNC B2 ;  /* 0x0000000000027941 */ /* 0x000fea0003800000 */
.L_x_4128:
        /* <DEDUP_REMOVED lines=16> */
.L_x_4134:
[----:B------:R-:W-:Y:S05]  /*3610*/  BSYNC B3 ;  /* 0x0000000000037941 */ /* 0x000fea0003800000 */
.L_x_4133:
        /* <DEDUP_REMOVED lines=43> */
.L_x_4132:
[----:B------:R-:W-:Y:S05]  /*38d0*/  BSYNC B2 ;  /* 0x0000000000027941 */ /* 0x000fea0003800000 */
.L_x_4131:
        /* <DEDUP_REMOVED lines=12> */
.L_x_4127:
[----:B------:R-:W-:Y:S05]  /*39a0*/  BSYNC B1 ;  /* 0x0000000000017941 */ /* 0x000fea0003800000 */
.L_x_4125:
        /* <DEDUP_REMOVED lines=8> */
[----:B------:R-:W-:-:S02]  /*3a30*/  F2FP.BF16.PACK_AB R52, R69, R74 ;  /* 0x0000004a4534723e */ /* 0x000fc400000010ff */
        /* <DEDUP_REMOVED lines=10> */
[----:B------:R-:W-:Y:S02]  /*3ae0*/  LOP3.LUT R54, R60, 0xff, RZ, 0xc0, !PT ;  /* 0x000000ff3c367812 */ /* 0x000fe400078ec0ff */
[----:B------:R-:W-:Y:S01]  /*3af0*/  LOP3.LUT R53, R52, 0xff00, R53, 0xf8, !PT ;  /* 0x0000ff0034357812 */ /* 0x000fe200078ef835 */
        /* <DEDUP_REMOVED lines=12> */
.L_x_4136:
[----:B------:R-:W-:Y:S05]  /*3bc0*/  BSYNC B1 ;  /* 0x0000000000017941 */ /* 0x000fea0003800000 */
.L_x_4135:
        /* <DEDUP_REMOVED lines=8> */
[----:B-----5:R-:W-:Y:S01]  /*3c50*/  PRMT R77, RZ, 0x5410, R48 ;  /* 0x00005410ff4d7816 */ /* 0x020fe20000000030 */
[----:B------:R-:W-:Y:S05]  /*3c60*/  BRA `(.L_x_4139) ;  /* 0x0000057000007947 */ /* 0x000fea0003800000 */
.L_x_4138:
        /* <DEDUP_REMOVED lines=12> */
.L_x_4141:
[----:B------:R-:W-:Y:S02]  /*3d30*/  IMAD.MOV.U32 R10, RZ, RZ, R4 ;  /* 0x000000ffff0a7224 */ /* 0x000fe400078e0004 */
.L_x_4142:
[----:B------:R-:W-:Y:S05]  /*3d40*/  BSYNC B2 ;  /* 0x0000000000027941 */ /* 0x000fea0003800000 */
.L_x_4140:
        /* <DEDUP_REMOVED lines=16> */
.L_x_4146:
[----:B------:R-:W-:Y:S05]  /*3e50*/  BSYNC B3 ;  /* 0x0000000000037941 */ /* 0x000fea0003800000 */
.L_x_4145:
        /* <DEDUP_REMOVED lines=43> */
.L_x_4144:
[----:B------:R-:W-:Y:S05]  /*4110*/  BSYNC B2 ;  /* 0x0000000000027941 */ /* 0x000fea0003800000 */
.L_x_4143:
        /* <DEDUP_REMOVED lines=12> */
.L_x_4139:
[----:B------:R-:W-:Y:S05]  /*41e0*/  BSYNC B1 ;  /* 0x0000000000017941 */ /* 0x000fea0003800000 */
.L_x_4137:
[----:B------:R-:W-:Y:S01]  /*41f0*/  BSSY B1, `(.L_x_4147) ;  /* 0x000005f000017945 */ /* 0x000fe20003800000 */
[----:B------:R-:W-:Y:S05]  /*4200*/  @P2 BRA `(.L_x_4148) ;  /* 0x0000006000002947 */ /* 0x000fea0003800000 */
[----:B-1----:R-:W-:Y:S01]  /*4210*/  HFMA2.MMA R78, -RZ, RZ, 0, 0 ;  /* 0x00000000ff4e7435 */ /* 0x002fe200000001ff */
[----:B------:R-:W-:Y:S01]  /*4220*/  IMAD.MOV.U32 R53, RZ, RZ, R52 ;  /* 0x000000ffff357224 */ /* 0x000fe200078e0034 */
[----:B------:R-:W-:Y:S05]  /*4230*/  @!P0 BRA `(.L_x_4149) ;  /* 0x000005a000008947 */ /* 0x000fea0003800000 */
[----:B------:R-:W-:Y:S01]  /*4240*/  IMAD.MOV.U32 R53, RZ, RZ, R52 ;  /* 0x000000ffff357224 */ /* 0x000fe200078e0034 */
[----:B-----5:R-:W-:Y:S01]  /*4250*/  PRMT R78, RZ, 0x7610, R48 ;  /* 0x00007610ff4e7816 */ /* 0x020fe20000000030 */
[----:B------:R-:W-:Y:S05]  /*4260*/  BRA `(.L_x_4149) ;  /* 0x0000057000007947 */ /* 0x000fea0003800000 */
.L_x_4148:
        /* <DEDUP_REMOVED lines=12> */
.L_x_4151:
[----:B------:R-:W-:Y:S02]  /*4330*/  MOV R11, R4 ;  /* 0x00000004000b7202 */ /* 0x000fe40000000f00 */
.L_x_4152:
[----:B------:R-:W-:Y:S05]  /*4340*/  BSYNC B2 ;  /* 0x0000000000027941 */ /* 0x000fea0003800000 */
.L_x_4150:
        /* <DEDUP_REMOVED lines=16> */
.L_x_4156:
[----:B------:R-:W-:Y:S05]  /*4450*/  BSYNC B3 ;  /* 0x0000000000037941 */ /* 0x000fea0003800000 */
.L_x_4155:
        /* <DEDUP_REMOVED lines=43> */
.L_x_4154:
[----:B------:R-:W-:Y:S05]  /*4710*/  BSYNC B2 ;  /* 0x0000000000027941 */ /* 0x000fea0003800000 */
.L_x_4153:
        /* <DEDUP_REMOVED lines=8> */
[----:B-1----:R-:W-:Y:S02]  /*47a0*/  FSEL R78, R54, RZ, !P3 ;  /* 0x000000ff364e7208 */ /* 0x002fe40005800000 */
[----:B------:R-:W-:-:S03]  /*47b0*/  SEL R52, RZ, 0x1, P3 ;  /* 0x00000001ff347807 */ /* 0x000fc60001800000 */
[----:B------:R-:W-:Y:S01]  /*47c0*/  @P0 FADD.FTZ R78, R11, R78 ;  /* 0x0000004e0b4e0221 */ /* 0x000fe20000010000 */
[----:B------:R-:W-:Y:S02]  /*47d0*/  PRMT R11, R52, 0x7610, R11 ;  /* 0x00007610340b7816 */ /* 0x000fe4000000000b */
.L_x_4149:
[----:B------:R-:W-:Y:S05]  /*47e0*/  BSYNC B1 ;  /* 0x0000000000017941 */ /* 0x000fea0003800000 */
.L_x_4147:
        /* <DEDUP_REMOVED lines=8> */
.L_x_4158:
        /* <DEDUP_REMOVED lines=12> */
.L_x_4161:
[----:B------:R-:W-:Y:S02]  /*4930*/  IMAD.MOV.U32 R60, RZ, RZ, R4 ;  /* 0x000000ffff3c7224 */ /* 0x000fe400078e0004 */
.L_x_4162:
[----:B------:R-:W-:Y:S05]  /*4940*/  BSYNC B2 ;  /* 0x0000000000027941 */ /* 0x000fea0003800000 */
.L_x_4160:
        /* <DEDUP_REMOVED lines=16> */
.L_x_4166:
[----:B------:R-:W-:Y:S05]  /*4a50*/  BSYNC B3 ;  /* 0x0000000000037941 */ /* 0x000fea0003800000 */
.L_x_4165:
        /* <DEDUP_REMOVED lines=43> */
.L_x_4164:
[----:B------:R-:W-:Y:S05]  /*4d10*/  BSYNC B2 ;  /* 0x0000000000027941 */ /* 0x000fea0003800000 */
.L_x_4163:
        /* <DEDUP_REMOVED lines=12> */
.L_x_4159:
[----:B------:R-:W-:Y:S05]  /*4de0*/  BSYNC B1 ;  /* 0x0000000000017941 */ /* 0x000fea0003800000 */
.L_x_4157:
        /* <DEDUP_REMOVED lines=8> */
.L_x_4168:
        /* <DEDUP_REMOVED lines=12> */
.L_x_4171:
[----:B------:R-:W-:Y:S02]  /*4f30*/  IMAD.MOV.U32 R61, RZ, RZ, R4 ;  /* 0x000000ffff3d7224 */ /* 0x000fe400078e0004 */
.L_x_4172:
[----:B------:R-:W-:Y:S05]  /*4f40*/  BSYNC B2 ;  /* 0x0000000000027941 */ /* 0x000fea0003800000 */
.L_x_4170:
        /* <DEDUP_REMOVED lines=16> */
.L_x_4176:
[----:B------:R-:W-:Y:S05]  /*5050*/  BSYNC B3 ;  /* 0x0000000000037941 */ /* 0x000fea0003800000 */
.L_x_4175:
        /* <DEDUP_REMOVED lines=43> */
.L_x_4174:
[----:B------:R-:W-:Y:S05]  /*5310*/  BSYNC B2 ;  /* 0x0000000000027941 */ /* 0x000fea0003800000 */
.L_x_4173:
        /* <DEDUP_REMOVED lines=12> */
.L_x_4169:
[----:B------:R-:W-:Y:S05]  /*53e0*/  BSYNC B1 ;  /* 0x0000000000017941 */ /* 0x000fea0003800000 */
.L_x_4167:
        /* <DEDUP_REMOVED lines=8> */
.L_x_4178:
        /* <DEDUP_REMOVED lines=12> */
.L_x_4181:
[----:B------:R-:W-:Y:S02]  /*5530*/  MOV R62, R4 ;  /* 0x00000004003e7202 */ /* 0x000fe40000000f00 */
.L_x_4182:
[----:B------:R-:W-:Y:S05]  /*5540*/  BSYNC B2 ;  /* 0x0000000000027941 */ /* 0x000fea0003800000 */
.L_x_4180:
        /* <DEDUP_REMOVED lines=16> */
.L_x_4186:
[----:B------:R-:W-:Y:S05]  /*5650*/  BSYNC B3 ;  /* 0x0000000000037941 */ /* 0x000fea0003800000 */
.L_x_4185:
        /* <DEDUP_REMOVED lines=43> */
.L_x_4184:
[----:B------:R-:W-:Y:S05]  /*5910*/  BSYNC B2 ;  /* 0x0000000000027941 */ /* 0x000fea0003800000 */
.L_x_4183:
        /* <DEDUP_REMOVED lines=12> */
.L_x_4179:
[----:B------:R-:W-:Y:S05]  /*59e0*/  BSYNC B1 ;  /* 0x0000000000017941 */ /* 0x000fea0003800000 */
.L_x_4177:
        /* <DEDUP_REMOVED lines=8> */
.L_x_4188:
        /* <DEDUP_REMOVED lines=12> */
.L_x_4191:
[----:B------:R-:W-:Y:S02]  /*5b30*/  IMAD.MOV.U32 R63, RZ, RZ, R4 ;  /* 0x000000ffff3f7224 */ /* 0x000fe400078e0004 */
.L_x_4192:
[----:B------:R-:W-:Y:S05]  /*5b40*/  BSYNC B2 ;  /* 0x0000000000027941 */ /* 0x000fea0003800000 */
.L_x_4190:
        /* <DEDUP_REMOVED lines=16> */
.L_x_4196:
[----:B------:R-:W-:Y:S05]  /*5c50*/  BSYNC B3 ;  /* 0x0000000000037941 */ /* 0x000fea0003800000 */
.L_x_4195:
        /* <DEDUP_REMOVED lines=43> */
.L_x_4194:
[----:B------:R-:W-:Y:S05]  /*5f10*/  BSYNC B2 ;  /* 0x0000000000027941 */ /* 0x000fea0003800000 */
.L_x_4193:
        /* <DEDUP_REMOVED lines=12> */
.L_x_4189:
[----:B------:R-:W-:Y:S05]  /*5fe0*/  BSYNC B1 ;  /* 0x0000000000017941 */ /* 0x000fea0003800000 */
.L_x_4187:
        /* <DEDUP_REMOVED lines=8> */
.L_x_4198:
        /* <DEDUP_REMOVED lines=12> */
.L_x_4201:
[----:B------:R-:W-:Y:S02]  /*6130*/  IMAD.MOV.U32 R64, RZ, RZ, R4 ;  /* 0x000000ffff407224 */ /* 0x000fe400078e0004 */
.L_x_4202:
[----:B------:R-:W-:Y:S05]  /*6140*/  BSYNC B2 ;  /* 0x0000000000027941 */ /* 0x000fea0003800000 */
.L_x_4200:
        /* <DEDUP_REMOVED lines=16> */
.L_x_4206:
[----:B------:R-:W-:Y:S05]  /*6250*/  BSYNC B3 ;  /* 0x0000000000037941 */ /* 0x000fea0003800000 */
.L_x_4205:
        /* <DEDUP_REMOVED lines=43> */
.L_x_4204:
[----:B------:R-:W-:Y:S05]  /*6510*/  BSYNC B2 ;  /* 0x0000000000027941 */ /* 0x000fea0003800000 */
.L_x_4203:
        /* <DEDUP_REMOVED lines=12> */
.L_x_4199:
[----:B------:R-:W-:Y:S05]  /*65e0*/  BSYNC B1 ;  /* 0x0000000000017941 */ /* 0x000fea0003800000 */
.L_x_4197:
        /* <DEDUP_REMOVED lines=8> */
.L_x_4208:
        /* <DEDUP_REMOVED lines=12> */
.L_x_4211:
[----:B------:R-:W-:Y:S02]  /*6730*/  MOV R65, R4 ;  /* 0x0000000400417202 */ /* 0x000fe40000000f00 */
.L_x_4212:
[----:B------:R-:W-:Y:S05]  /*6740*/  BSYNC B2 ;  /* 0x0000000000027941 */ /* 0x000fea0003800000 */
.L_x_4210:
        /* <DEDUP_REMOVED lines=16> */
.L_x_4216:
[----:B------:R-:W-:Y:S05]  /*6850*/  BSYNC B3 ;  /* 0x0000000000037941 */ /* 0x000fea0003800000 */
.L_x_4215:
        /* <DEDUP_REMOVED lines=43> */
.L_x_4214:
[----:B------:R-:W-:Y:S05]  /*6b10*/  BSYNC B2 ;  /* 0x0000000000027941 */ /* 0x000fea0003800000 */
.L_x_4213:
        /* <DEDUP_REMOVED lines=12> */
.L_x_4209:
[----:B------:R-:W-:Y:S05]  /*6be0*/  BSYNC B1 ;  /* 0x0000000000017941 */ /* 0x000fea0003800000 */
.L_x_4207:
        /* <DEDUP_REMOVED lines=8> */
[----:B------:R-:W-:-:S03]  /*6c70*/  LOP3.LUT P0, RZ, R75, 0x1f, RZ, 0xc0, !PT ;  /* 0x0000001f4bff7812 */ /* 0x000fc6000780c0ff */
        /* <DEDUP_REMOVED lines=22> */
[----:B------:R-:W-:Y:S02]  /*6de0*/  LOP3.LUT R55, R52, 0xff00, R55, 0xf8, !PT ;  /* 0x0000ff0034377812 */ /* 0x000fe400078ef837 */
[----:B------:R-:W-:Y:S01]  /*6df0*/  LOP3.LUT R70, R11, 0xff, RZ, 0xc0, !PT ;  /* 0x000000ff0b467812 */ /* 0x000fe200078ec0ff */
[----:B------:R-:W-:Y:S01]  /*6e00*/  IMAD.WIDE.U32 R52, R53, 0x1000000, RZ ;  /* 0x0100000035347825 */ /* 0x000fe200078e00ff */
[----:B------:R-:W-:-:S03]  /*6e10*/  LOP3.LUT R87, R55, 0xff, R62, 0xf8, !PT ;  /* 0x000000ff37577812 */ /* 0x000fc600078ef83e */
        /* <DEDUP_REMOVED lines=9> */
.L_x_4218:
[----:B------:R-:W-:Y:S05]  /*6eb0*/  BSYNC B1 ;  /* 0x0000000000017941 */ /* 0x000fea0003800000 */
.L_x_4217:
[----:B0-----:R-:W-:Y:S01]  /*6ec0*/  FADD.FTZ R71, R85, R84 ;  /* 0x0000005455477221 */ /* 0x001fe20000010000 */
[----:B------:R-:W-:Y:S05]  /*6ed0*/  BRA.DIV ~URZ, `(.L_x_4219) ;  /* 0x000009327f007947 */ /* 0x000fea000b800000 */
[----:B------:R0:W1:Y:S02]  /*6ee0*/  SHFL.BFLY PT, R54, R71, 0x1, 0x1f ;  /* 0x0c201f0047367f89 */ /* 0x00006400000e0000 */
.L_x_4225:
        /* <DEDUP_REMOVED lines=52> */
.L_x_4226:
        /* <DEDUP_REMOVED lines=12> */
[----:B------:R-:W0:Y:S02]  /*72f0*/  MUFU.RSQ R71, R71 ;  /* 0x0000004700477308 */ /* 0x000e240000001400 */
[----:B------:R1:W-:Y:S04]  /*7300*/  @!P0 STG.E [R54.64], R85 ;  /* 0x0000005536008986 */ /* 0x0003e8000c101906 */
[----:B0-----:R1:W-:Y:S01]  /*7310*/  @!P0 STG.E [R52.64], R71 ;  /* 0x0000004734008986 */ /* 0x0013e2000c101906 */
[----:B------:R-:W-:-:S13]  /*7320*/  ISETP.GE.AND P0, PT, R73, 0x1, PT ;  /* 0x000000014900780c */ /* 0x000fda0003f06270 */
[----:B------:R-:W-:Y:S05]  /*7330*/  @!P0 BRA `(.L_x_4222) ;  /* 0x0000045000008947 */ /* 0x000fea0003800000 */
[----:B-1----:R-:W-:Y:S02]  /*7340*/  IADD3 R52, R73, -0x1, RZ ;  /* 0xffffffff49347810 */ /* 0x002fe40007ffe0ff */
[----:B------:R-:W-:-:S03]  /*7350*/  FSEL R85, R85, RZ, !P1 ;  /* 0x000000ff55557208 */ /* 0x000fc60004800000 */
[----:B------:R-:W-:Y:S02]  /*7360*/  IMAD R52, R52, c[0x0][0x168], RZ ;  /* 0x00005a0034347a24 */ /* 0x000fe400078e02ff */
[C---:B------:R-:W-:Y:S02]  /*7370*/  FADD.FTZ R74, -R85.reuse, R74 ;  /* 0x0000004a554a7221 */ /* 0x040fe40000010100 */
[C---:B------:R-:W-:Y:S01]  /*7380*/  FADD.FTZ R72, -R85.reuse, R72 ;  /* 0x0000004855487221 */ /* 0x040fe20000010100 */
[----:B------:R-:W-:Y:S01]  /*7390*/  SHF.R.S32.HI R53, RZ, 0x1f, R52 ;  /* 0x0000001fff357819 */ /* 0x000fe20000011434 */
[C---:B------:R-:W-:Y:S02]  /*73a0*/  FADD.FTZ R56, -R85.reuse, R67 ;  /* 0x0000004355387221 */ /* 0x040fe40000010100 */
[----:B------:R-:W-:Y:S01]  /*73b0*/  FADD.FTZ R54, -R85, R69 ;  /* 0x0000004555367221 */ /* 0x000fe20000010100 */
[----:B------:R-:W-:Y:S01]  /*73c0*/  LEA.HI R52, R53, R52, RZ, 0x3 ;  /* 0x0000003435347211 */ /* 0x000fe200078f18ff */
[----:B------:R-:W-:-:S02]  /*73d0*/  FADD.FTZ R68, -R85, R68 ;  /* 0x0000004455447221 */ /* 0x000fc40000010100 */
[----:B------:R-:W-:Y:S01]  /*73e0*/  FADD.FTZ R70, -R85, R59 ;  /* 0x0000003b55467221 */ /* 0x000fe20000010100 */
[----:B------:R-:W-:Y:S01]  /*73f0*/  LOP3.LUT R59, R75, 0x1f, RZ, 0xc0, !PT ;  /* 0x0000001f4b3b7812 */ /* 0x000fe200078ec0ff */
[----:B------:R-:W-:Y:S02]  /*7400*/  FMUL.FTZ R53, R71, R74 ;  /* 0x0000004a47357220 */ /* 0x000fe40000410000 */
[C---:B------:R-:W-:Y:S02]  /*7410*/  FADD.FTZ R86, -R85.reuse, R78 ;  /* 0x0000004e55567221 */ /* 0x040fe40000010100 */
        /* <DEDUP_REMOVED lines=11> */
[C---:B------:R-:W-:Y:S02]  /*74d0*/  FMUL.FTZ R54, R71.reuse, R54 ;  /* 0x0000003647367220 */ /* 0x040fe40000410000 */
[C---:B------:R-:W-:Y:S01]  /*74e0*/  FMUL.FTZ R73, R71.reuse, R68 ;  /* 0x0000004447497220 */ /* 0x040fe20000410000 */
[----:B------:R-:W-:Y:S01]  /*74f0*/  LEA.HI.SX32 R68, R52, R59, 0x1d ;  /* 0x0000003b34447211 */ /* 0x000fe200078feaff */
[----:B------:R-:W-:Y:S02]  /*7500*/  FMUL.FTZ R70, R71, R70 ;  /* 0x0000004647467220 */ /* 0x000fe40000410000 */
[----:B------:R-:W-:-:S02]  /*7510*/  FFMA.FTZ R52, R28, R53, R12 ;  /* 0x000000351c347223 */ /* 0x000fc4000001000c */
[----:B------:R-:W-:Y:S02]  /*7520*/  FFMA.FTZ R53, R30, R55, R14 ;  /* 0x000000371e357223 */ /* 0x000fe4000001000e */
[----:B------:R-:W-:Y:S02]  /*7530*/  FFMA.FTZ R56, R31, R56, R15 ;  /* 0x000000381f387223 */ /* 0x000fe4000001000f */
[C---:B------:R-:W-:Y:S02]  /*7540*/  FMUL.FTZ R75, R71.reuse, R58 ;  /* 0x0000003a474b7220 */ /* 0x040fe40000410000 */
[C---:B------:R-:W-:Y:S01]  /*7550*/  FMUL.FTZ R76, R71.reuse, R76 ;  /* 0x0000004c474c7220 */ /* 0x040fe20000410000 */
[----:B------:R-:W-:Y:S01]  /*7560*/  F2FP.BF16.PACK_AB R53, R56, R53 ;  /* 0x000000353835723e */ /* 0x000fe200000010ff */
[C---:B------:R-:W-:Y:S02]  /*7570*/  FMUL.FTZ R57, R71.reuse, R92 ;  /* 0x0000005c47397220 */ /* 0x040fe40000410000 */
[----:B------:R-:W-:-:S02]  /*7580*/  FMUL.FTZ R86, R71, R86 ;  /* 0x0000005647567220 */ /* 0x000fc40000410000 */
[C---:B------:R-:W-:Y:S02]  /*7590*/  FMUL.FTZ R67, R71.reuse, R78 ;  /* 0x0000004e47437220 */ /* 0x040fe40000410000 */
[C---:B------:R-:W-:Y:S02]  /*75a0*/  FMUL.FTZ R90, R71.reuse, R90 ;  /* 0x0000005a475a7220 */ /* 0x040fe40000410000 */
[C---:B------:R-:W-:Y:S02]  /*75b0*/  FMUL.FTZ R69, R71.reuse, R88 ;  /* 0x0000005847457220 */ /* 0x040fe40000410000 */
[C---:B------:R-:W-:Y:S02]  /*75c0*/  FMUL.FTZ R82, R71.reuse, R82 ;  /* 0x0000005247527220 */ /* 0x040fe40000410000 */
[C---:B------:R-:W-:Y:S02]  /*75d0*/  FMUL.FTZ R77, R71.reuse, R80 ;  /* 0x00000050474d7220 */ /* 0x040fe40000410000 */
[----:B------:R-:W-:-:S02]  /*75e0*/  FMUL.FTZ R84, R71, R84 ;  /* 0x0000005447547220 */ /* 0x000fc40000410000 */
[----:B------:R-:W-:Y:S02]  /*75f0*/  FFMA.FTZ R59, R29, R54, R13 ;  /* 0x000000361d3b7223 */ /* 0x000fe4000001000d */
[----:B------:R-:W-:Y:S02]  /*7600*/  FFMA.FTZ R54, R32, R73, R16 ;  /* 0x0000004920367223 */ /* 0x000fe40000010010 */
[----:B------:R-:W-:Y:S01]  /*7610*/  FFMA.FTZ R71, R33, R70, R17 ;  /* 0x0000004621477223 */ /* 0x000fe20000010011 */
[----:B------:R-:W-:Y:S01]  /*7620*/  IADD3 R70, R68, 0x20, RZ ;  /* 0x0000002044467810 */ /* 0x000fe20007ffe0ff */
[----:B------:R-:W-:Y:S01]  /*7630*/  FFMA.FTZ R58, R40, R69, R24 ;  /* 0x00000045283a7223 */ /* 0x000fe20000010018 */
[----:B------:R-:W-:Y:S01]  /*7640*/  F2FP.BF16.PACK_AB R52, R59, R52 ;  /* 0x000000343b34723e */ /* 0x000fe200000010ff */
[----:B------:R-:W-:Y:S01]  /*7650*/  FFMA.FTZ R56, R36, R57, R20 ;  /* 0x0000003924387223 */ /* 0x000fe20000010014 */
[----:B------:R-:W-:Y:S01]  /*7660*/  F2FP.BF16.PACK_AB R54, R71, R54 ;  /* 0x000000364736723e */ /* 0x000fe200000010ff */
        /* <DEDUP_REMOVED lines=9> */
[----:B------:R-:W-:Y:S01]  /*7700*/  FFMA.FTZ R67, R37, R86, R21 ;  /* 0x0000005625437223 */ /* 0x000fe20000010015 */
[----:B------:R-:W-:Y:S01]  /*7710*/  F2FP.BF16.PACK_AB R59, R84, R77 ;  /* 0x0000004d543b723e */ /* 0x000fe200000010ff */
[----:B------:R-:W-:Y:S01]  /*7720*/  IMAD.MOV.U32 R71, RZ, RZ, 0x10 ;  /* 0x00000010ff477424 */ /* 0x000fe200078e00ff */
[----:B------:R-:W-:Y:S02]  /*7730*/  F2FP.BF16.PACK_AB R57, R90, R57 ;  /* 0x000000395a39723e */ /* 0x000fe400000010ff */
[----:B------:R-:W-:Y:S01]  /*7740*/  F2FP.BF16.PACK_AB R56, R67, R56 ;  /* 0x000000384338723e */ /* 0x000fe200000010ff */
[----:B------:R-:W-:-:S04]  /*7750*/  IMAD.WIDE.U32 R68, R68, R71, c[0x0][0x208] ;  /* 0x0000820044447625 */ /* 0x000fc800078e0047 */
[----:B------:R-:W-:Y:S01]  /*7760*/  IMAD.WIDE.U32 R70, R70, R71, c[0x0][0x208] ;  /* 0x0000820046467625 */ /* 0x000fe200078e0047 */
[----:B------:R0:W-:Y:S04]  /*7770*/  STG.E.128 [R68.64], R52 ;  /* 0x0000003444007986 */ /* 0x0001e8000c101d06 */
[----:B------:R0:W-:Y:S02]  /*7780*/  STG.E.128 [R70.64], R56 ;  /* 0x0000003846007986 */ /* 0x0001e4000c101d06 */
.L_x_4222:
[----:B-1----:R-:W-:Y:S05]  /*7790*/  BSYNC B1 ;  /* 0x0000000000017941 */ /* 0x002fea0003800000 */
.L_x_4221:
[----:B0-----:R-:W-:-:S05]  /*77a0*/  IMAD.MOV.U32 R52, RZ, RZ, c[0x0][0x160] ;  /* 0x00005800ff347624 */ /* 0x001fca00078e00ff */
[----:B------:R-:W-:-:S04]  /*77b0*/  LEA R9, R52, R9, 0x2 ;  /* 0x0000000934097211 */ /* 0x000fc800078e10ff */
[----:B------:R-:W-:-:S13]  /*77c0*/  ISETP.GE.AND P0, PT, R9, c[0x0][0x164], PT ;  /* 0x0000590009007a0c */ /* 0x000fda0003f06270 */
[----:B-----5:R-:W-:Y:S01]  /*77d0*/  @P0 CALL.REL.NOINC `(.L_x_4223) ;  /* 0x0000001000000944 */ /* 0x020fe20003c00000 */
[----:B------:R-:W-:Y:S05]  /*77e0*/  BRA `(.L_x_4224) ;  /* 0xffff902000007947 */ /* 0x000fea000383ffff */
.L_x_4223:
[----:B------:R-:W-:Y:S05]  /*77f0*/  BSYNC B0 ;  /* 0x0000000000007941 */ /* 0x000fea0003800000 */
.L_x_4054:
[----:B------:R-:W-:Y:S05]  /*7800*/  EXIT ;  /* 0x000000000000794d */ /* 0x000fea0003800000 */
.L_x_4219:
[----:B------:R-:W-:Y:S01]  /*7810*/  IMAD.MOV.U32 R54, RZ, RZ, 0x1 ;  /* 0x00000001ff367424 */ /* 0x000fe200078e00ff */
[----:B------:R-:W-:Y:S01]  /*7820*/  MOV R56, 0xffffffff ;  /* 0xffffffff00387802 */ /* 0x000fe20000000f00 */
[----:B------:R-:W-:Y:S01]  /*7830*/  IMAD.MOV.U32 R55, RZ, RZ, 0x1f ;  /* 0x0000001fff377424 */ /* 0x000fe200078e00ff */
[----:B------:R-:W-:Y:S02]  /*7840*/  MOV R52, 0x7860 ;  /* 0x0000786000347802 */ /* 0x000fe40000000f00 */
[----:B-----5:R-:W-:Y:S05]  /*7850*/  CALL.REL.NOINC `($__internal_43_$__cuda_sm70_shflsync_bfly_p) ;  /* 0x0000058000007944 */ /* 0x020fea0003c00000 */
[----:B01----:R-:W-:Y:S05]  /*7860*/  BRA `(.L_x_4225) ;  /* 0xfffff68000007947 */ /* 0x003fea000383ffff */
.L_x_4220:
[----:B------:R-:W-:Y:S01]  /*7870*/  IMAD.MOV.U32 R54, RZ, RZ, 0x2 ;  /* 0x00000002ff367424 */ /* 0x000fe200078e00ff */
[----:B------:R-:W-:Y:S01]  /*7880*/  MOV R56, 0xffffffff ;  /* 0xffffffff00387802 */ /* 0x000fe20000000f00 */
[----:B------:R-:W-:Y:S01]  /*7890*/  IMAD.MOV.U32 R55, RZ, RZ, 0x1f ;  /* 0x0000001fff377424 */ /* 0x000fe200078e00ff */
[----:B------:R-:W-:Y:S02]  /*78a0*/  MOV R52, 0x78c0 ;  /* 0x000078c000347802 */ /* 0x000fe40000000f00 */
[----:B-----5:R-:W-:Y:S05]  /*78b0*/  CALL.REL.NOINC `($__internal_43_$__cuda_sm70_shflsync_bfly_p) ;  /* 0x0000052000007944 */ /* 0x020fea0003c00000 */
[----:B01----:R-:W-:Y:S01]  /*78c0*/  FADD.FTZ R71, R71, R54 ;  /* 0x0000003647477221 */ /* 0x003fe20000010000 */
[----:B------:R-:W-:Y:S01]  /*78d0*/  MOV R56, 0xffffffff ;  /* 0xffffffff00387802 */ /* 0x000fe20000000f00 */
[----:B------:R-:W-:Y:S01]  /*78e0*/  IMAD.MOV.U32 R54, RZ, RZ, 0x4 ;  /* 0x00000004ff367424 */ /* 0x000fe200078e00ff */
[----:B------:R-:W-:Y:S01]  /*78f0*/  MOV R52, 0x7920 ;  /* 0x0000792000347802 */ /* 0x000fe20000000f00 */
[----:B------:R-:W-:-:S02]  /*7900*/  IMAD.MOV.U32 R55, RZ, RZ, 0x1f ;  /* 0x0000001fff377424 */ /* 0x000fc400078e00ff */
[----:B------:R-:W-:Y:S05]  /*7910*/  CALL.REL.NOINC `($__internal_43_$__cuda_sm70_shflsync_bfly_p) ;  /* 0x000004c000007944 */ /* 0x000fea0003c00000 */
        /* <DEDUP_REMOVED lines=12> */
[----:B-1----:R-:W-:Y:S01]  /*79e0*/  FADD.FTZ R54, R71, R54 ;  /* 0x0000003647367221 */ /* 0x002fe20000010000 */
[----:B0-----:R-:W-:-:S03]  /*79f0*/  MOV R56, 0xffffffff ;  /* 0xffffffff00387802 */ /* 0x001fc60000000f00 */
        /* <DEDUP_REMOVED lines=33> */
[----:B------:R-:W-:Y:S02]  /*7c10*/  IMAD.MOV.U32 R55, RZ, RZ, 0x1f ;  /* 0x0000001fff377424 */ /* 0x000fe400078e00ff */
[----:B------:R-:W-:Y:S01]  /*7c20*/  FFMA.FTZ R71, R53, R53, R52 ;  /* 0x0000003535477223 */ /* 0x000fe20000010034 */
[----:B------:R-:W-:Y:S02]  /*7c30*/  MOV R52, 0x7c50 ;  /* 0x00007c5000347802 */ /* 0x000fe40000000f00 */
        /* <DEDUP_REMOVED lines=25> */
[----:B01----:R-:W-:Y:S05]  /*7dd0*/  BRA `(.L_x_4226) ;  /* 0xfffff45000007947 */ /* 0x003fea000383ffff */
        .weak           $__internal_43_$__cuda_sm70_shflsync_bfly_p
        .type           $__internal_43_$__cuda_sm70_shflsync_bfly_p,@function
        .size           $__internal_43_$__cuda_sm70_shflsync_bfly_p,(.L_x_15235 - $__internal_43_$__cuda_sm70_shflsync_bfly_p)
$__internal_43_$__cuda_sm70_shflsync_bfly_p:
[----:B------:R-:W-:Y:S01]  /*7de0*/  IMAD.MOV.U32 R53, RZ, RZ, 0x0 ;  /* 0x00000000ff357424 */ /* 0x000fe200078e00ff */
[----:B------:R-:W-:Y:S04]  /*7df0*/  WARPSYNC R56 ;  /* 0x0000003800007348 */ /* 0x000fe80003800000 */
[----:B------:R0:W1:Y:S01]  /*7e00*/  SHFL.BFLY PT, R54, R71, R54, R55 ;  /* 0x0c00003647367389 */ /* 0x00006200000e0037 */
[----:B------:R-:W-:Y:S05]  /*7e10*/  RET.REL.NODEC R52 `(_ZN10layer_norm13ln_fwd_kernelINS_13Kernel_traitsIf13__nv_bfloat16S2_S2_fjLj512ELj1ELj4ELj1ELj16ENS_18Kernel_traits_baseILj512EfS2_S2_S2_fjLj128EEEEELb1ELb0ELb1ELb1EEEvNS_9FwdParamsE) ;  /* 0xffff81e034007950 */ /* 0x000fea0003c3ffff */
.L_x_4227:
        /* <DEDUP_REMOVED lines=14> */
.L_x_15235:


//--------------------- .text._ZN10layer_norm13ln_fwd_kernelINS_13Kernel_traitsIf13__nv_bfloat16S2_S2_fjLj512ELj1ELj4ELj1ELj16ENS_18Kernel_traits_baseILj512EfS2_S2_S2_fjLj128EEEEELb1ELb1ELb0ELb0EEEvNS_9FwdParamsE --------------------------
	.section	.text._ZN10layer_norm13ln_fwd_kernelINS_13Kernel_traitsIf13__nv_bfloat16S2_S2_fjLj512ELj1ELj4ELj1ELj16ENS_18Kernel_traits_baseILj512EfS2_S2_S2_fjLj128EEEEELb1ELb1ELb0ELb0EEEvNS_9FwdParamsE,"ax",@progbits
	.sectioninfo	@"SHI_REGISTERS=100"
	.align	128
        .global         _ZN10layer_norm13ln_fwd_kernelINS_13Kernel_traitsIf13__nv_bfloat16S2_S2_fjLj512ELj1ELj4ELj1ELj16ENS_18Kernel_traits_baseILj512EfS2_S2_S2_fjLj128EEEEELb1ELb1ELb0ELb0EEEvNS_9FwdParamsE
        .type           _ZN10layer_norm13ln_fwd_kernelINS_13Kernel_traitsIf13__nv_bfloat16S2_S2_fjLj512ELj1ELj4ELj1ELj16ENS_18Kernel_traits_baseILj512EfS2_S2_S2_fjLj128EEEEELb1ELb1ELb0ELb0EEEvNS_9FwdParamsE,@function
        .size           _ZN10layer_norm13ln_fwd_kernelINS_13Kernel_traitsIf13__nv_bfloat16S2_S2_fjLj512ELj1ELj4ELj1ELj16ENS_18Kernel_traits_baseILj512EfS2_S2_S2_fjLj128EEEEELb1ELb1ELb0ELb0EEEvNS_9FwdParamsE,(.L_x_15236 - _ZN10layer_norm13ln_fwd_kernelINS_13Kernel_traitsIf13__nv_bfloat16S2_S2_fjLj512ELj1ELj4ELj1ELj16ENS_18Kernel_traits_baseILj512EfS2_S2_S2_fjLj128EEEEELb1ELb1ELb0ELb0EEEvNS_9FwdParamsE)
        .other          _ZN10layer_norm13ln_fwd_kernelINS_13Kernel_traitsIf13__nv_bfloat16S2_S2_fjLj512ELj1ELj4ELj1ELj16ENS_18Kernel_traits_baseILj512EfS2_S2_S2_fjLj128EEEEELb1ELb1ELb0ELb0EEEvNS_9FwdParamsE,@"STO_CUDA_ENTRY STV_DEFAULT"
_ZN10layer_norm13ln_fwd_kernelINS_13Kernel_traitsIf13__nv_bfloat16S2_S2_fjLj512ELj1ELj4ELj1ELj16ENS_18Kernel_traits_baseILj512EfS2_S2_S2_fjLj128EEEEELb1ELb1ELb0ELb0EEEvNS_9FwdParamsE:
.text._ZN10layer_norm13ln_fwd_kernelINS_13Kernel_traitsIf13__nv_bfloat16S2_S2_fjLj512ELj1ELj4ELj1ELj16ENS_18Kernel_traits_baseILj512EfS2_S2_S2_fjLj128EEEEELb1ELb1ELb0ELb0EEEvNS_9FwdParamsE:
        /* <DEDUP_REMOVED lines=65> */
.L_x_4229:
[----:B------:R-:W-:Y:S05]  /*0410*/  BSYNC B0 ;  /* 0x0000000000007941 */ /* 0x000fea0003800000 */
.L_x_4228:
[----:B------:R-:W-:Y:S01]  /*0420*/  BSSY B0, `(.L_x_4230) ;  /* 0x0000014000007945 */ /* 0x000fe20003800000 */
[----:B------:R-:W-:Y:S05]  /*0430*/  @!P5 BRA `(.L_x_4231) ;  /* 0x000001200000d947 */ /* 0x000fea0003800000 */
[----:B------:R-:W-:Y:S01]  /*0440*/  ISETP.NE.U32.AND P0, PT, RZ, c[0x0][0x218], PT ;  /* 0x00008600ff007a0c */ /* 0x000fe20003f05070 */
[----:B0-----:R-:W-:Y:S01]  /*0450*/  IMAD.MOV.U32 R9, RZ, RZ, 0x20 ;  /* 0x00000020ff097424 */ /* 0x001fe200078e00ff */
[C---:B------:R-:W-:Y:S01]  /*0460*/  LEA R12, P4, R0.reuse, c[0x0][0x1c8], 0x5 ;  /* 0x00007200000c7a11 */ /* 0x040fe200078828ff */
[----:B------:R-:W-:Y:S01]  /*0470*/  CS2R R38, SRZ ;  /* 0x0000000000267805 */ /* 0x000fe2000001ff00 */
[----:B------:R-:W-:Y:S01]  /*0480*/  ISETP.NE.AND.EX P0, PT, RZ, c[0x0][0x21c], PT, P0 ;  /* 0x00008700ff007a0c */ /* 0x000fe20003f05300 */
[----:B------:R-:W-:Y:S01]  /*0490*/  CS2R R36, SRZ ;  /* 0x0000000000247805 */ /* 0x000fe2000001ff00 */
[----:B------:R-:W-:Y:S01]  /*04a0*/  CS2R R34, SRZ ;  /* 0x0000000000227805 */ /* 0x000fe2000001ff00 */
[----:B------:R-:W-:Y:S01]  /*04b0*/  CS2R R32, SRZ ;  /* 0x0000000000207805 */ /* 0x000fe2000001ff00 */
[C---:B------:R-:W-:Y:S01]  /*04c0*/  LEA.HI.X R13, R0.reuse, c[0x0][0x1cc], RZ, 0x5, P4 ;  /* 0x00007300000d7a11 */ /* 0x040fe200020f2cff */
[----:B------:R-:W-:-:S04]  /*04d0*/  IMAD.WIDE.U32 R8, R0, R9, c[0x0][0x1b0] ;  /* 0x00006c0000087625 */ /* 0x000fc800078e0009 */
[----:B------:R0:W5:Y:S04]  /*04e0*/  LDG.E.128 R20, [R12.64] ;  /* 0x000000060c147981 */ /* 0x000168000c1e1d00 */
[C---:B------:R-:W-:Y:S01]  /*04f0*/  @P0 LEA R10, P3, R0.reuse, c[0x0][0x218], 0x5 ;  /* 0x00008600000a0a11 */ /* 0x040fe200078628ff */
[----:B------:R0:W5:Y:S03]  /*0500*/  LDG.E.128 R28, [R8.64] ;  /* 0x00000006081c7981 */ /* 0x000166000c1e1d00 */
[----:B------:R-:W-:Y:S01]  /*0510*/  @P0 LEA.HI.X R11, R0, c[0x0][0x21c], RZ, 0x5, P3 ;  /* 0x00008700000b0a11 */ /* 0x000fe200018f2cff */
[----:B------:R0:W5:Y:S04]  /*0520*/  LDG.E.128 R24, [R8.64+0x10] ;  /* 0x0000100608187981 */ /* 0x000168000c1e1d00 */
[----:B------:R0:W5:Y:S04]  /*0530*/  @P0 LDG.E.128 R36, [R10.64] ;  /* 0x000000060a240981 */ /* 0x000168000c1e1d00 */
[----:B------:R0:W5:Y:S04]  /*0540*/  @P0 LDG.E.128 R32, [R10.64+0x10] ;  /* 0x000010060a200981 */ /* 0x000168000c1e1d00 */
[----:B------:R0:W5:Y:S02]  /*0550*/  LDG.E.128 R16, [R12.64+0x10] ;  /* 0x000010060c107981 */ /* 0x000164000c1e1d00 */
.L_x_4231:
[----:B------:R-:W-:Y:S05]  /*0560*/  BSYNC B0 ;  /* 0x0000000000007941 */ /* 0x000fea0003800000 */
.L_x_4230:
[----:B------:R-:W-:Y:S01]  /*0570*/  ISETP.GE.AND P0, PT, R68, c[0x0][0x164], PT ;  /* 0x0000590044007a0c */ /* 0x000fe20003f06270 */
[----:B------:R-:W-:Y:S01]  /*0580*/  @P1 IMAD.X R7, RZ, RZ, R5, P2 ;  /* 0x000000ffff071224 */ /* 0x000fe200010e0605 */
[----:B------:R-:W-:-:S02]  /*0590*/  UIADD3 UR26, UR5, -0x695add53, URZ ;  /* 0x96a522ad051a7890 */ /* 0x000fc4000fffe03f */
        /* <DEDUP_REMOVED lines=68> */
.L_x_4356:
        /* <DEDUP_REMOVED lines=36> */
.L_x_4236:
[----:B0-----:R-:W-:Y:S02]  /*0c20*/  MOV R73, R8 ;  /* 0x0000000800497202 */ /* 0x001fe40000000f00 */
.L_x_4237:
[----:B------:R-:W-:Y:S05]  /*0c30*/  BSYNC B2 ;  /* 0x0000000000027941 */ /* 0x000fea0003800000 */
.L_x_4235:
        /* <DEDUP_REMOVED lines=16> */
.L_x_4241:
[----:B------:R-:W-:Y:S05]  /*0d40*/  BSYNC B3 ;  /* 0x0000000000037941 */ /* 0x000fea0003800000 */
.L_x_4240:
        /* <DEDUP_REMOVED lines=43> */
.L_x_4239:
[----:B------:R-:W-:Y:S05]  /*1000*/  BSYNC B2 ;  /* 0x0000000000027941 */ /* 0x000fea0003800000 */
.L_x_4238:
[----:B------:R0:W1:Y:S01]  /*1010*/  I2F.U32 R0, R73 ;  /* 0x0000004900007306 */ /* 0x0000620000201000 */
[----:B------:R-:W-:Y:S01]  /*1020*/  IMAD.MOV.U32 R85, RZ, RZ, 0x2f800000 ;  /* 0x2f800000ff557424 */ /* 0x000fe200078e00ff */
[----:B------:R-:W-:Y:S01]  /*1030*/  BSSY B2, `(.L_x_4242) ;  /* 0x0000017000027945 */ /* 0x000fe20003800000 */
[----:B------:R-:W-:Y:S02]  /*1040*/  IADD3 R76, R75, 0x1, RZ ;  /* 0x000000014b4c7810 */ /* 0x000fe40007ffe0ff */
[----:B0----5:R-:W-:-:S05]  /*1050*/  PRMT R73, RZ, 0x5410, R64 ;  /* 0x00005410ff497816 */ /* 0x021fca0000000040 */
[----:B------:R-:W-:Y:S01]  /*1060*/  FMUL.FTZ R6, R73, R88 ;  /* 0x0000005849067220 */ /* 0x000fe20000410000 */
[----:B------:R-:W-:Y:S01]  /*1070*/  @P0 PRMT R73, RZ, 0x5410, R12 ;  /* 0x00005410ff490816 */ /* 0x000fe2000000000c */
[----:B-1----:R-:W-:Y:S02]  /*1080*/  FFMA.FTZ R0, R0, R85, 1.1641532182693481445e-10 ;  /* 0x2f00000000007423 */ /* 0x002fe40000010055 */
[----:B------:R-:W-:-:S03]  /*1090*/  FMUL.FTZ R6, R6, c[0x0][0x1e8] ;  /* 0x00007a0006067a20 */ /* 0x000fc60000410000 */
[----:B------:R-:W-:-:S04]  /*10a0*/  FSETP.GTU.FTZ.AND P1, PT, R0, c[0x0][0x1e4], PT ;  /* 0x0000790000007a0b */ /* 0x000fc80003f3c000 */
        /* <DEDUP_REMOVED lines=14> */
.L_x_4243:
[----:B------:R-:W-:Y:S02]  /*1190*/  IMAD.MOV.U32 R73, RZ, RZ, R8 ;  /* 0x000000ffff497224 */ /* 0x000fe400078e0008 */
.L_x_4244:
[----:B------:R-:W-:Y:S05]  /*11a0*/  BSYNC B2 ;  /* 0x0000000000027941 */ /* 0x000fea0003800000 */
.L_x_4242:
        /* <DEDUP_REMOVED lines=16> */
.L_x_4248:
[----:B------:R-:W-:Y:S05]  /*12b0*/  BSYNC B3 ;  /* 0x0000000000037941 */ /* 0x000fea0003800000 */
.L_x_4247:
        /* <DEDUP_REMOVED lines=43> */
.L_x_4246:
[----:B------:R-:W-:Y:S05]  /*1570*/  BSYNC B2 ;  /* 0x0000000000027941 */ /* 0x000fea0003800000 */
.L_x_4245:
[----:B------:R0:W1:Y:S01]  /*1580*/  I2F.U32 R6, R73 ;  /* 0x0000004900067306 */ /* 0x0000620000201000 */
[----:B------:R-:W-:Y:S01]  /*1590*/  BSSY B2, `(.L_x_4249) ;  /* 0x0000017000027945 */ /* 0x000fe20003800000 */
[----:B0-----:R-:W-:-:S05]  /*15a0*/  PRMT R73, RZ, 0x7610, R64 ;  /* 0x00007610ff497816 */ /* 0x001fca0000000040 */
[----:B------:R-:W-:Y:S02]  /*15b0*/  FMUL.FTZ R64, R73, R88 ;  /* 0x0000005849407220 */ /* 0x000fe40000410000 */
[----:B-1----:R-:W-:Y:S02]  /*15c0*/  FFMA.FTZ R6, R6, R85, 1.1641532182693481445e-10 ;  /* 0x2f00000006067423 */ /* 0x002fe40000010055 */
[----:B------:R-:W-:-:S03]  /*15d0*/  FMUL.FTZ R64, R64, c[0x0][0x1e8] ;  /* 0x00007a0040407a20 */ /* 0x000fc60000410000 */
[----:B------:R-:W-:Y:S02]  /*15e0*/  FSETP.GTU.FTZ.AND P1, PT, R6, c[0x0][0x1e4], PT ;  /* 0x0000790006007a0b */ /* 0x000fe40003f3c000 */
[----:B------:R-:W-:Y:S02]  /*15f0*/  IADD3 R6, R76, 0x1, RZ ;  /* 0x000000014c067810 */ /* 0x000fe40007ffe0ff */
[----:B------:R-:W-:Y:S02]  /*1600*/  P2R R90, PR, RZ, 0x2 ;  /* 0x00000002ff5a7803 */ /* 0x000fe40000000000 */
[----:B------:R-:W-:Y:S02]  /*1610*/  FSEL R64, R64, RZ, !P1 ;  /* 0x000000ff40407208 */ /* 0x000fe40004800000 */
[----:B------:R-:W-:-:S03]  /*1620*/  ISETP.NE.AND P1, PT, R76, 0x1, PT ;  /* 0x000000014c00780c */ /* 0x000fc60003f25270 */
[----:B------:R-:W-:Y:S01]  /*1630*/  FMUL.FTZ R75, R45, R64 ;  /* 0x000000402d4b7220 */ /* 0x000fe20000410000 */
[----:B------:R-:W-:-:S05]  /*1640*/  @P0 PRMT R64, RZ, 0x7610, R12 ;  /* 0x00007610ff400816 */ /* 0x000fca000000000c */
[----:B------:R-:W-:-:S04]  /*1650*/  @P0 FADD.FTZ R75, R64, R75 ;  /* 0x0000004b404b0221 */ /* 0x000fc80000010000 */
        /* <DEDUP_REMOVED lines=9> */
.L_x_4250:
[----:B------:R-:W-:Y:S02]  /*16f0*/  IMAD.MOV.U32 R64, RZ, RZ, R8 ;  /* 0x000000ffff407224 */ /* 0x000fe400078e0008 */
.L_x_4251:
[----:B------:R-:W-:Y:S05]  /*1700*/  BSYNC B2 ;  /* 0x0000000000027941 */ /* 0x000fea0003800000 */
.L_x_4249:
        /* <DEDUP_REMOVED lines=16> */
.L_x_4255:
[----:B------:R-:W-:Y:S05]  /*1810*/  BSYNC B3 ;  /* 0x0000000000037941 */ /* 0x000fea0003800000 */
.L_x_4254:
        /* <DEDUP_REMOVED lines=43> */
.L_x_4253:
[----:B------:R-:W-:Y:S05]  /*1ad0*/  BSYNC B2 ;  /* 0x0000000000027941 */ /* 0x000fea0003800000 */
.L_x_4252:
        /* <DEDUP_REMOVED lines=22> */
.L_x_4257:
[----:B------:R-:W-:Y:S02]  /*1c40*/  MOV R64, R8 ;  /* 0x0000000800407202 */ /* 0x000fe40000000f00 */
.L_x_4258:
[----:B------:R-:W-:Y:S05]  /*1c50*/  BSYNC B2 ;  /* 0x0000000000027941 */ /* 0x000fea0003800000 */
.L_x_4256:
        /* <DEDUP_REMOVED lines=16> */
.L_x_4262:
[----:B------:R-:W-:Y:S05]  /*1d60*/  BSYNC B3 ;  /* 0x0000000000037941 */ /* 0x000fea0003800000 */
.L_x_4261:
        /* <DEDUP_REMOVED lines=43> */
.L_x_4260:
[----:B------:R-:W-:Y:S05]  /*2020*/  BSYNC B2 ;  /* 0x0000000000027941 */ /* 0x000fea0003800000 */
.L_x_4259:
        /* <DEDUP_REMOVED lines=22> */
.L_x_4264:
[----:B------:R-:W-:Y:S02]  /*2190*/  IMAD.MOV.U32 R81, RZ, RZ, R8 ;  /* 0x000000ffff517224 */ /* 0x000fe400078e0008 */
.L_x_4265:
[----:B------:R-:W-:Y:S05]  /*21a0*/  BSYNC B2 ;  /* 0x0000000000027941 */ /* 0x000fea0003800000 */
.L_x_4263:
        /* <DEDUP_REMOVED lines=16> */
.L_x_4269:
[----:B------:R-:W-:Y:S05]  /*22b0*/  BSYNC B3 ;  /* 0x0000000000037941 */ /* 0x000fea0003800000 */
.L_x_4268:
        /* <DEDUP_REMOVED lines=43> */
.L_x_4267:
[----:B------:R-:W-:Y:S05]  /*2570*/  BSYNC B2 ;  /* 0x0000000000027941 */ /* 0x000fea0003800000 */
.L_x_4266:
        /* <DEDUP_REMOVED lines=22> */
.L_x_4271:
[----:B------:R-:W-:Y:S02]  /*26e0*/  IMAD.MOV.U32 R82, RZ, RZ, R8 ;  /* 0x000000ffff527224 */ /* 0x000fe400078e0008 */
.L_x_4272:
[----:B------:R-:W-:Y:S05]  /*26f0*/  BSYNC B2 ;  /* 0x0000000000027941 */ /* 0x000fea0003800000 */
.L_x_4270:
        /* <DEDUP_REMOVED lines=16> */
.L_x_4276:
[----:B------:R-:W-:Y:S05]  /*2800*/  BSYNC B3 ;  /* 0x0000000000037941 */ /* 0x000fea0003800000 */
.L_x_4275:
        /* <DEDUP_REMOVED lines=43> */
.L_x_4274:
[----:B------:R-:W-:Y:S05]  /*2ac0*/  BSYNC B2 ;  /* 0x0000000000027941 */ /* 0x000fea0003800000 */
.L_x_4273:
        /* <DEDUP_REMOVED lines=22> */
.L_x_4278:
[----:B------:R-:W-:Y:S02]  /*2c30*/  IMAD.MOV.U32 R66, RZ, RZ, R8 ;  /* 0x000000ffff427224 */ /* 0x000fe400078e0008 */
.L_x_4279:
[----:B------:R-:W-:Y:S05]  /*2c40*/  BSYNC B2 ;  /* 0x0000000000027941 */ /* 0x000fea0003800000 */
.L_x_4277:
        /* <DEDUP_REMOVED lines=16> */
.L_x_4283:
[----:B------:R-:W-:Y:S05]  /*2d50*/  BSYNC B3 ;  /* 0x0000000000037941 */ /* 0x000fea0003800000 */
.L_x_4282:
        /* <DEDUP_REMOVED lines=43> */
.L_x_4281:
[----:B------:R-:W-:Y:S05]  /*3010*/  BSYNC B2 ;  /* 0x0000000000027941 */ /* 0x000fea0003800000 */
.L_x_4280:
        /* <DEDUP_REMOVED lines=22> */
.L_x_4285:
[----:B------:R-:W-:Y:S02]  /*3180*/  IMAD.MOV.U32 R66, RZ, RZ, R8 ;  /* 0x000000ffff427224 */ /* 0x000fe400078e0008 */
.L_x_4286:
[----:B------:R-:W-:Y:S05]  /*3190*/  BSYNC B2 ;  /* 0x0000000000027941 */ /* 0x000fea0003800000 */
.L_x_4284:
        /* <DEDUP_REMOVED lines=18> */
.L_x_4290:
[----:B------:R-:W-:Y:S05]  /*32c0*/  BSYNC B3 ;  /* 0x0000000000037941 */ /* 0x000fea0003800000 */
.L_x_4289:
        /* <DEDUP_REMOVED lines=43> */
.L_x_4288:
[----:B------:R-:W-:Y:S05]  /*3580*/  BSYNC B2 ;  /* 0x0000000000027941 */ /* 0x000fea0003800000 */
.L_x_4287:
[----:B------:R0:W1:Y:S01]  /*3590*/  I2F.U32 R64, R66 ;  /* 0x0000004200407306 */ /* 0x0000620000201000 */
[----:B------:R-:W-:Y:S02]  /*35a0*/  PRMT R67, RZ, 0x7610, R67 ;  /* 0x00007610ff437816 */ /* 0x000fe40000000043 */
[----:B------:R-:W-:Y:S02]  /*35b0*/  SEL R94, RZ, 0x100, P4 ;  /* 0x00000100ff5e7807 */ /* 0x000fe40002000000 */
[----:B------:R-:W-:Y:S01]  /*35c0*/  F2FP.BF16.PACK_AB R65, R76, R73 ;  /* 0x000000494c41723e */ /* 0x000fe200000010ff */
[----:B------:R-:W-:Y:S01]  /*35d0*/  FMUL.FTZ R67, R67, R88 ;  /* 0x0000005843437220 */ /* 0x000fe20000410000 */
[----:B0-----:R-:W-:-:S03]  /*35e0*/  F2FP.BF16.PACK_AB R66, R81, R78 ;  /* 0x0000004e5142723e */ /* 0x001fc600000010ff */
[----:B------:R-:W-:Y:S02]  /*35f0*/  FMUL.FTZ R67, R67, c[0x0][0x1e8] ;  /* 0x00007a0043437a20 */ /* 0x000fe40000410000 */
[----:B-1----:R-:W-:-:S05]  /*3600*/  FFMA.FTZ R64, R64, R85, 1.1641532182693481445e-10 ;  /* 0x2f00000040407423 */ /* 0x002fca0000010055 */
[----:B------:R-:W-:-:S04]  /*3610*/  FSETP.GTU.FTZ.AND P6, PT, R64, c[0x0][0x1e4], PT ;  /* 0x0000790040007a0b */ /* 0x000fc80003fdc000 */
[----:B------:R-:W-:Y:S02]  /*3620*/  FSEL R64, R67, RZ, !P6 ;  /* 0x000000ff43407208 */ /* 0x000fe40007000000 */
[----:B------:R-:W-:-:S03]  /*3630*/  SEL R92, RZ, 0x1000000, P6 ;  /* 0x01000000ff5c7807 */ /* 0x000fc60003000000 */
[----:B------:R-:W-:Y:S01]  /*3640*/  FMUL.FTZ R85, R43, R64 ;  /* 0x000000402b557220 */ /* 0x000fe20000410000 */
[----:B------:R-:W-:-:S05]  /*3650*/  @P0 PRMT R64, RZ, 0x7610, R15 ;  /* 0x00007610ff400816 */ /* 0x000fca000000000f */
[----:B------:R-:W-:Y:S01]  /*3660*/  @P0 FADD.FTZ R85, R64, R85 ;  /* 0x0000005540550221 */ /* 0x000fe20000010000 */
[----:B------:R-:W-:Y:S02]  /*3670*/  ISETP.NE.AND P0, PT, R89, RZ, PT ;  /* 0x000000ff5900720c */ /* 0x000fe40003f05270 */
[----:B------:R-:W-:Y:S02]  /*3680*/  SEL R89, RZ, 0x10000, P5 ;  /* 0x00010000ff597807 */ /* 0x000fe40002800000 */
[----:B------:R-:W-:Y:S01]  /*3690*/  ISETP.NE.AND P5, PT, R90, RZ, PT ;  /* 0x000000ff5a00720c */ /* 0x000fe20003fa5270 */
[----:B------:R-:W-:Y:S01]  /*36a0*/  IMAD.WIDE.U32 R90, R2, R91, c[0x0][0x188] ;  /* 0x00006200025a7625 */ /* 0x000fe200078e005b */
[----:B------:R-:W-:Y:S02]  /*36b0*/  LOP3.LUT R94, R94, R92, R89, 0xfe, !PT ;  /* 0x0000005c5e5e7212 */ /* 0x000fe400078efe59 */
[----:B------:R-:W-:Y:S02]  /*36c0*/  SEL R92, RZ, 0x1, P2 ;  /* 0x00000001ff5c7807 */ /* 0x000fe40001000000 */
[----:B------:R-:W-:-:S02]  /*36d0*/  SEL R89, RZ, 0x1, P3 ;  /* 0x00000001ff597807 */ /* 0x000fc40001800000 */
[----:B------:R-:W-:Y:S01]  /*36e0*/  F2FP.BF16.PACK_AB R64, R75, R0 ;  /* 0x000000004b40723e */ /* 0x000fe200000010ff */
[----:B------:R-:W-:Y:S01]  /*36f0*/  IMAD.WIDE.U32 R92, R92, 0x1000000, RZ ;  /* 0x010000005c5c7825 */ /* 0x000fe200078e00ff */
[----:B------:R-:W-:-:S04]  /*3700*/  F2FP.BF16.PACK_AB R67, R85, R82 ;  /* 0x000000525543723e */ /* 0x000fc800000010ff */
[----:B------:R-:W-:Y:S01]  /*3710*/  LOP3.LUT R89, R93, R94, R89, 0xfe, !PT ;  /* 0x0000005e5d597212 */ /* 0x000fe200078efe59 */
[----:B------:R0:W-:Y:S01]  /*3720*/  STG.E.128 [R90.64], R64 ;  /* 0x000000405a007986 */ /* 0x0001e2000c101d06 */
[----:B------:R-:W-:Y:S02]  /*3730*/  SEL R93, RZ, 0x1, P1 ;  /* 0x00000001ff5d7807 */ /* 0x000fe40000800000 */
        /* <DEDUP_REMOVED lines=11> */
.L_x_4234:
[----:B------:R-:W-:Y:S05]  /*37f0*/  BSYNC B1 ;  /* 0x0000000000017941 */ /* 0x000fea0003800000 */
.L_x_4233:
[----:B------:R-:W-:Y:S01]  /*3800*/  ISETP.NE.AND P0, PT, R71, RZ, PT ;  /* 0x000000ff4700720c */ /* 0x000fe20003f05270 */
[----:B------:R-:W-:-:S12]  /*3810*/  BSSY B1, `(.L_x_4291) ;  /* 0x00002d3000017945 */ /* 0x000fd80003800000 */
[----:B------:R-:W-:Y:S05]  /*3820*/  @!P0 BRA `(.L_x_4292) ;  /* 0x00002d1000008947 */ /* 0x000fea0003800000 */
[----:B------:R-:W-:Y:S01]  /*3830*/  ISETP.NE.U32.AND P0, PT, RZ, c[0x0][0x180], PT ;  /* 0x00006000ff007a0c */ /* 0x000fe20003f05070 */
[----:B0-----:R-:W-:-:S03]  /*3840*/  HFMA2.MMA R64, -RZ, RZ, 0, 9.5367431640625e-07 ;  /* 0x00000010ff407435 */ /* 0x001fc600000001ff */
[----:B------:R-:W-:-:S07]  /*3850*/  ISETP.NE.AND.EX P0, PT, RZ, c[0x0][0x184], PT, P0 ;  /* 0x00006100ff007a0c */ /* 0x000fce0003f05300 */
[----:B------:R-:W-:-:S06]  /*3860*/  IMAD.WIDE.U32 R64, R89, R64, c[0x0][0x170] ;  /* 0x00005c0059407625 */ /* 0x000fcc00078e0040 */
[C---:B------:R-:W-:Y:S01]  /*3870*/  @P0 LEA R90, P1, R89.reuse, c[0x0][0x180], 0x4 ;  /* 0x00006000595a0a11 */ /* 0x040fe200078220ff */
[----:B------:R-:W5:Y:S03]  /*3880*/  LDG.E.128 R64, [R64.64] ;  /* 0x0000000640407981 */ /* 0x000f66000c1e1d00 */
        /* <DEDUP_REMOVED lines=14> */
.L_x_4294:
[----:B0-----:R-:W-:Y:S02]  /*3970*/  IMAD.MOV.U32 R74, RZ, RZ, R8 ;  /* 0x000000ffff4a7224 */ /* 0x001fe400078e0008 */
.L_x_4295:
[----:B------:R-:W-:Y:S05]  /*3980*/  BSYNC B2 ;  /* 0x0000000000027941 */ /* 0x000fea0003800000 */
.L_x_4293:
        /* <DEDUP_REMOVED lines=16> */
.L_x_4299:
[----:B------:R-:W-:Y:S05]  /*3a90*/  BSYNC B3 ;  /* 0x0000000000037941 */ /* 0x000fea0003800000 */
.L_x_4298:
        /* <DEDUP_REMOVED lines=43> */
.L_x_4297:
[----:B------:R-:W-:Y:S05]  /*3d50*/  BSYNC B2 ;  /* 0x0000000000027941 */ /* 0x000fea0003800000 */
.L_x_4296:
[----:B------:R-:W0:Y:S01]  /*3d60*/  I2F.U32 R6, R74 ;  /* 0x0000004a00067306 */ /* 0x000e220000201000 */
[----:B-----5:R-:W-:Y:S01]  /*3d70*/  PRMT R79, RZ, 0x5410, R64 ;  /* 0x00005410ff4f7816 */ /* 0x020fe20000000040 */
[----:B------:R-:W-:Y:S01]  /*3d80*/  IMAD.MOV.U32 R87, RZ, RZ, 0x2f800000 ;  /* 0x2f800000ff577424 */ /* 0x000fe200078e00ff */
[----:B------:R-:W-:Y:S01]  /*3d90*/  @P0 PRMT R83, RZ, 0x5410, R12 ;  /* 0x00005410ff530816 */ /* 0x000fe2000000000c */
[----:B------:R-:W-:Y:S02]  /*3da0*/  BSSY B2, `(.L_x_4300) ;  /* 0x0000015000027945 */ /* 0x000fe40003800000 */
        /* <DEDUP_REMOVED lines=19> */
.L_x_4301:
[----:B------:R-:W-:Y:S02]  /*3ee0*/  IMAD.MOV.U32 R74, RZ, RZ, R8 ;  /* 0x000000ffff4a7224 */ /* 0x000fe400078e0008 */
.L_x_4302:
[----:B------:R-:W-:Y:S05]  /*3ef0*/  BSYNC B2 ;  /* 0x0000000000027941 */ /* 0x000fea0003800000 */
.L_x_4300:
        /* <DEDUP_REMOVED lines=16> */
.L_x_4306:
[----:B------:R-:W-:Y:S05]  /*4000*/  BSYNC B3 ;  /* 0x0000000000037941 */ /* 0x000fea0003800000 */
.L_x_4305:
        /* <DEDUP_REMOVED lines=43> */
.L_x_4304:
[----:B------:R-:W-:Y:S05]  /*42c0*/  BSYNC B2 ;  /* 0x0000000000027941 */ /* 0x000fea0003800000 */
.L_x_4303:
[----:B------:R-:W0:Y:S01]  /*42d0*/  I2F.U32 R6, R74 ;  /* 0x0000004a00067306 */ /* 0x000e220000201000 */
[----:B------:R-:W-:Y:S01]  /*42e0*/  PRMT R77, RZ, 0x7610, R64 ;  /* 0x00007610ff4d7816 */ /* 0x000fe20000000040 */
[----:B------:R-:W-:Y:S01]  /*42f0*/  BSSY B2, `(.L_x_4307) ;  /* 0x0000016000027945 */ /* 0x000fe20003800000 */
[----:B------:R-:W-:-:S03]  /*4300*/  @P0 PRMT R64, RZ, 0x7610, R12 ;  /* 0x00007610ff400816 */ /* 0x000fc6000000000c */
        /* <DEDUP_REMOVED lines=19> */
.L_x_4308:
[----:B------:R-:W-:Y:S02]  /*4440*/  IMAD.MOV.U32 R64, RZ, RZ, R8 ;  /* 0x000000ffff407224 */ /* 0x000fe400078e0008 */
.L_x_4309:
[----:B------:R-:W-:Y:S05]  /*4450*/  BSYNC B2 ;  /* 0x0000000000027941 */ /* 0x000fea0003800000 */
.L_x_4307:
        /* <DEDUP_REMOVED lines=16> */
.L_x_4313:
[----:B------:R-:W-:Y:S05]  /*4560*/  BSYNC B3 ;  /* 0x0000000000037941 */ /* 0x000fea0003800000 */
.L_x_4312:
        /* <DEDUP_REMOVED lines=43> */
.L_x_4311:
[----:B------:R-:W-:Y:S05]  /*4820*/  BSYNC B2 ;  /* 0x0000000000027941 */ /* 0x000fea0003800000 */
.L_x_4310:
        /* <DEDUP_REMOVED lines=22> */
.L_x_4315:
[----:B------:R-:W-:Y:S02]  /*4990*/  IMAD.MOV.U32 R64, RZ, RZ, R8 ;  /* 0x000000ffff407224 */ /* 0x000fe400078e0008 */
.L_x_4316:
[----:B------:R-:W-:Y:S05]  /*49a0*/  BSYNC B2 ;  /* 0x0000000000027941 */ /* 0x000fea0003800000 */
.L_x_4314:
        /* <DEDUP_REMOVED lines=16> */
.L_x_4320:
[----:B------:R-:W-:Y:S05]  /*4ab0*/  BSYNC B3 ;  /* 0x0000000000037941 */ /* 0x000fea0003800000 */
.L_x_4319:
        /* <DEDUP_REMOVED lines=43> */
.L_x_4318:
[----:B------:R-:W-:Y:S05]  /*4d70*/  BSYNC B2 ;  /* 0x0000000000027941 */ /* 0x000fea0003800000 */
.L_x_4317:
        /* <DEDUP_REMOVED lines=22> */
.L_x_4322:
[----:B------:R-:W-:Y:S02]  /*4ee0*/  IMAD.MOV.U32 R83, RZ, RZ, R8 ;  /* 0x000000ffff537224 */ /* 0x000fe400078e0008 */
.L_x_4323:
[----:B------:R-:W-:Y:S05]  /*4ef0*/  BSYNC B2 ;  /* 0x0000000000027941 */ /* 0x000fea0003800000 */
.L_x_4321:
        /* <DEDUP_REMOVED lines=16> */
.L_x_4327:
[----:B------:R-:W-:Y:S05]  /*5000*/  BSYNC B3 ;  /* 0x0000000000037941 */ /* 0x000fea0003800000 */
.L_x_4326:
        /* <DEDUP_REMOVED lines=43> */
.L_x_4325:
[----:B------:R-:W-:Y:S05]  /*52c0*/  BSYNC B2 ;  /* 0x0000000000027941 */ /* 0x000fea0003800000 */
.L_x_4324:
        /* <DEDUP_REMOVED lines=22> */
.L_x_4329:
[----:B------:R-:W-:Y:S02]  /*5430*/  IMAD.MOV.U32 R84, RZ, RZ, R8 ;  /* 0x000000ffff547224 */ /* 0x000fe400078e0008 */
.L_x_4330:
[----:B------:R-:W-:Y:S05]  /*5440*/  BSYNC B2 ;  /* 0x0000000000027941 */ /* 0x000fea0003800000 */
.L_x_4328:
        /* <DEDUP_REMOVED lines=16> */
.L_x_4334:
[----:B------:R-:W-:Y:S05]  /*5550*/  BSYNC B3 ;  /* 0x0000000000037941 */ /* 0x000fea0003800000 */
.L_x_4333:
        /* <DEDUP_REMOVED lines=43> */
.L_x_4332:
[----:B------:R-:W-:Y:S05]  /*5810*/  BSYNC B2 ;  /* 0x0000000000027941 */ /* 0x000fea0003800000 */
.L_x_4331:
        /* <DEDUP_REMOVED lines=22> */
.L_x_4336:
[----:B------:R-:W-:Y:S02]  /*5980*/  IMAD.MOV.U32 R66, RZ, RZ, R8 ;  /* 0x000000ffff427224 */ /* 0x000fe400078e0008 */
.L_x_4337:
[----:B------:R-:W-:Y:S05]  /*5990*/  BSYNC B2 ;  /* 0x0000000000027941 */ /* 0x000fea0003800000 */
.L_x_4335:
        /* <DEDUP_REMOVED lines=16> */
.L_x_4341:
[----:B------:R-:W-:Y:S05]  /*5aa0*/  BSYNC B3 ;  /* 0x0000000000037941 */ /* 0x000fea0003800000 */
.L_x_4340:
        /* <DEDUP_REMOVED lines=43> */
.L_x_4339:
[----:B------:R-:W-:Y:S05]  /*5d60*/  BSYNC B2 ;  /* 0x0000000000027941 */ /* 0x000fea0003800000 */
.L_x_4338:
        /* <DEDUP_REMOVED lines=22> */
.L_x_4343:
[----:B------:R-:W-:Y:S02]  /*5ed0*/  IMAD.MOV.U32 R66, RZ, RZ, R8 ;  /* 0x000000ffff427224 */ /* 0x000fe400078e0008 */
.L_x_4344:
[----:B------:R-:W-:Y:S05]  /*5ee0*/  BSYNC B2 ;  /* 0x0000000000027941 */ /* 0x000fea0003800000 */
.L_x_4342:
        /* <DEDUP_REMOVED lines=18> */
.L_x_4348:
[----:B------:R-:W-:Y:S05]  /*6010*/  BSYNC B3 ;  /* 0x0000000000037941 */ /* 0x000fea0003800000 */
.L_x_4347:
        /* <DEDUP_REMOVED lines=43> */
.L_x_4346:
[----:B------:R-:W-:Y:S05]  /*62d0*/  BSYNC B2 ;  /* 0x0000000000027941 */ /* 0x000fea0003800000 */
.L_x_4345:
[----:B------:R0:W1:Y:S01]  /*62e0*/  I2F.U32 R64, R66 ;  /* 0x0000004200407306 */ /* 0x0000620000201000 */
[----:B------:R-:W-:Y:S02]  /*62f0*/  PRMT R67, RZ, 0x7610, R67 ;  /* 0x00007610ff437816 */ /* 0x000fe40000000043 */
[----:B------:R-:W-:Y:S02]  /*6300*/  SEL R93, RZ, 0x100, P4 ;  /* 0x00000100ff5d7807 */ /* 0x000fe40002000000 */
[----:B------:R-:W-:Y:S01]  /*6310*/  F2FP.BF16.PACK_AB R65, R79, R74 ;  /* 0x0000004a4f41723e */ /* 0x000fe200000010ff */
[----:B------:R-:W-:Y:S01]  /*6320*/  FMUL.FTZ R67, R67, R88 ;  /* 0x0000005843437220 */ /* 0x000fe20000410000 */
[----:B------:R-:W-:Y:S02]  /*6330*/  SEL R88, RZ, 0x10000, P5 ;  /* 0x00010000ff587807 */ /* 0x000fe40002800000 */
[----:B------:R-:W-:Y:S01]  /*6340*/  ISETP.NE.AND P5, PT, R90, RZ, PT ;  /* 0x000000ff5a00720c */ /* 0x000fe20003fa5270 */
[----:B------:R-:W-:Y:S01]  /*6350*/  FMUL.FTZ R67, R67, c[0x0][0x1e8] ;  /* 0x00007a0043437a20 */ /* 0x000fe20000410000 */
[----:B0-----:R-:W-:-:S02]  /*6360*/  F2FP.BF16.PACK_AB R66, R83, R80 ;  /* 0x000000505342723e */ /* 0x001fc400000010ff */
[----:B------:R-:W-:Y:S01]  /*6370*/  SEL R95, RZ, 0x1, P3 ;  /* 0x00000001ff5f7807 */ /* 0x000fe20001800000 */
[----:B-1----:R-:W-:-:S05]  /*6380*/  FFMA.FTZ R64, R64, R87, 1.1641532182693481445e-10 ;  /* 0x2f00000040407423 */ /* 0x002fca0000010057 */
[----:B------:R-:W-:-:S04]  /*6390*/  FSETP.GTU.FTZ.AND P6, PT, R64, c[0x0][0x1e4], PT ;  /* 0x0000790040007a0b */ /* 0x000fc80003fdc000 */
[----:B------:R-:W-:-:S05]  /*63a0*/  FSEL R64, R67, RZ, !P6 ;  /* 0x000000ff43407208 */ /* 0x000fca0007000000 */
[----:B------:R-:W-:Y:S01]  /*63b0*/  FMUL.FTZ R87, R19, R64 ;  /* 0x0000004013577220 */ /* 0x000fe20000410000 */
[----:B------:R-:W-:-:S05]  /*63c0*/  @P0 PRMT R64, RZ, 0x7610, R15 ;  /* 0x00007610ff400816 */ /* 0x000fca000000000f */
[----:B------:R-:W-:Y:S01]  /*63d0*/  @P0 FADD.FTZ R87, R64, R87 ;  /* 0x0000005740570221 */ /* 0x000fe20000010000 */
[----:B------:R-:W-:Y:S02]  /*63e0*/  LEA R90, P0, R89, c[0x0][0x188], 0x4 ;  /* 0x00006200595a7a11 */ /* 0x000fe400078020ff */
[----:B------:R-:W-:Y:S02]  /*63f0*/  F2FP.BF16.PACK_AB R64, R77, R72 ;  /* 0x000000484d40723e */ /* 0x000fe400000010ff */
[----:B------:R-:W-:Y:S02]  /*6400*/  LEA.HI.X R91, R89, c[0x0][0x18c], RZ, 0x4, P0 ;  /* 0x00006300595b7a11 */ /* 0x000fe400000f24ff */
[----:B------:R-:W-:Y:S02]  /*6410*/  ISETP.NE.AND P0, PT, R92, RZ, PT ;  /* 0x000000ff5c00720c */ /* 0x000fe40003f05270 */
[----:B------:R-:W-:Y:S02]  /*6420*/  SEL R92, RZ, 0x1000000, P6 ;  /* 0x01000000ff5c7807 */ /* 0x000fe40003000000 */
[----:B------:R-:W-:-:S02]  /*6430*/  F2FP.BF16.PACK_AB R67, R87, R84 ;  /* 0x000000545743723e */ /* 0x000fc400000010ff */
[----:B------:R-:W-:Y:S02]  /*6440*/  LOP3.LUT R92, R93, R92, R88, 0xfe, !PT ;  /* 0x0000005c5d5c7212 */ /* 0x000fe400078efe58 */
[----:B------:R-:W-:Y:S01]  /*6450*/  SEL R88, RZ, 0x1, P2 ;  /* 0x00000001ff587807 */ /* 0x000fe20001000000 */
[----:B------:R0:W-:Y:S04]  /*6460*/  STG.E.128 [R90.64], R64 ;  /* 0x000000405a007986 */ /* 0x0001e8000c101d06 */
        /* <DEDUP_REMOVED lines=13> */
.L_x_4292:
[----:B------:R-:W-:Y:S05]  /*6540*/  BSYNC B1 ;  /* 0x0000000000017941 */ /* 0x000fea0003800000 */
.L_x_4291:
        /* <DEDUP_REMOVED lines=22> */
.L_x_4357:
        /* <DEDUP_REMOVED lines=19> */
[--C-:B------:R-:W-:Y:S02]  /*67e0*/  FADD.FTZ R64, R76, -R89.reuse ;  /* 0x800000594c407221 */ /* 0x100fe40000010000 */
[----:B------:R-:W-:Y:S02]  /*67f0*/  FADD.FTZ R66, R77, -R89 ;  /* 0x800000594d427221 */ /* 0x000fe40000010000 */
        /* <DEDUP_REMOVED lines=8> */
[----:B------:R-:W-:-:S05]  /*6880*/  FFMA.FTZ R64, R64, R64, R67 ;  /* 0x0000004040407223 */ /* 0x000fca0000010043 */
        /* <DEDUP_REMOVED lines=24> */
.L_x_4358:
        /* <DEDUP_REMOVED lines=50> */
.L_x_4352:
[----:B------:R-:W-:Y:S05]  /*6d30*/  BSYNC B1 ;  /* 0x0000000000017941 */ /* 0x000fea0003800000 */
.L_x_4351:
[----:B------:R-:W-:Y:S01]  /*6d40*/  ISETP.NE.AND P0, PT, R71, RZ, PT ;  /* 0x000000ff4700720c */ /* 0x000fe20003f05270 */
[----:B------:R-:W-:-:S12]  /*6d50*/  BSSY B1, `(.L_x_4353) ;  /* 0x0000021000017945 */ /* 0x000fd80003800000 */
[----:B------:R-:W-:Y:S05]  /*6d60*/  @!P0 BRA `(.L_x_4354) ;  /* 0x000001f000008947 */ /* 0x000fea0003800000 */
[--C-:B------:R-:W-:Y:S02]  /*6d70*/  FADD.FTZ R94, R72, -R86.reuse ;  /* 0x80000056485e7221 */ /* 0x100fe40000010000 */
[--C-:B------:R-:W-:Y:S02]  /*6d80*/  FADD.FTZ R92, R74, -R86.reuse ;  /* 0x800000564a5c7221 */ /* 0x100fe40000010000 */
[--C-:B0-----:R-:W-:Y:S02]  /*6d90*/  FADD.FTZ R64, R77, -R86.reuse ;  /* 0x800000564d407221 */ /* 0x101fe40000010000 */
        /* <DEDUP_REMOVED lines=13> */
[C---:B------:R-:W-:Y:S02]  /*6e70*/  FMUL.FTZ R67, R91.reuse, R88 ;  /* 0x000000585b437220 */ /* 0x040fe40000410000 */
[----:B------:R-:W-:Y:S01]  /*6e80*/  FMUL.FTZ R88, R91, R96 ;  /* 0x000000605b587220 */ /* 0x000fe20000410000 */
[----:B------:R-:W-:Y:S01]  /*6e90*/  F2FP.BF16.PACK_AB R64, R89, R86 ;  /* 0x000000565940723e */ /* 0x000fe200000010ff */
[----:B------:R-:W-:Y:S01]  /*6ea0*/  HFMA2.MMA R89, -RZ, RZ, 0, 9.5367431640625e-07 ;  /* 0x00000010ff597435 */ /* 0x000fe200000001ff */
[----:B------:R-:W-:-:S02]  /*6eb0*/  FMUL.FTZ R90, R91, R90 ;  /* 0x0000005a5b5a7220 */ /* 0x000fc40000410000 */
[----:B------:R-:W-:Y:S02]  /*6ec0*/  FFMA.FTZ R67, R26, R67, R34 ;  /* 0x000000431a437223 */ /* 0x000fe40000010022 */
[----:B------:R-:W-:Y:S02]  /*6ed0*/  FFMA.FTZ R88, R27, R88, R35 ;  /* 0x000000581b587223 */ /* 0x000fe40000010023 */
[----:B------:R-:W-:Y:S02]  /*6ee0*/  FFMA.FTZ R93, R24, R93, R32 ;  /* 0x0000005d185d7223 */ /* 0x000fe40000010020 */
[----:B------:R-:W-:Y:S01]  /*6ef0*/  FFMA.FTZ R66, R25, R66, R33 ;  /* 0x0000004219427223 */ /* 0x000fe20000010021 */
[----:B------:R-:W-:Y:S01]  /*6f00*/  F2FP.BF16.PACK_AB R67, R88, R67 ;  /* 0x000000435843723e */ /* 0x000fe200000010ff */
[----:B------:R-:W-:Y:S02]  /*6f10*/  FFMA.FTZ R90, R31, R90, R39 ;  /* 0x0000005a1f5a7223 */ /* 0x000fe40000010027 */
[----:B------:R-:W-:Y:S01]  /*6f20*/  IMAD.WIDE.U32 R88, R2, R89, c[0x0][0x208] ;  /* 0x0000820002587625 */ /* 0x000fe200078e0059 */
[----:B------:R-:W-:-:S02]  /*6f30*/  F2FP.BF16.PACK_AB R66, R66, R93 ;  /* 0x0000005d4242723e */ /* 0x000fc400000010ff */
[----:B------:R-:W-:-:S05]  /*6f40*/  F2FP.BF16.PACK_AB R65, R90, R65 ;  /* 0x000000415a41723e */ /* 0x000fca00000010ff */
[----:B------:R0:W-:Y:S02]  /*6f50*/  STG.E.128 [R88.64], R64 ;  /* 0x0000004058007986 */ /* 0x0001e4000c101d06 */
.L_x_4354:
[----:B------:R-:W-:Y:S05]  /*6f60*/  BSYNC B1 ;  /* 0x0000000000017941 */ /* 0x000fea0003800000 */
.L_x_4353:
[----:B0-----:R-:W-:-:S04]  /*6f70*/  IMAD.MOV.U32 R65, RZ, RZ, 0x4 ;  /* 0x00000004ff417424 */ /* 0x001fc800078e00ff */
[----:B------:R-:W-:-:S05]  /*6f80*/  IMAD R68, R65, c[0x0][0x160], R68 ;  /* 0x0000580041447a24 */ /* 0x000fca00078e0244 */
[----:B------:R-:W-:-:S13]  /*6f90*/  ISETP.GE.AND P0, PT, R68, c[0x0][0x164], PT ;  /* 0x0000590044007a0c */ /* 0x000fda0003f06270 */
[----:B-----5:R-:W-:Y:S01]  /*6fa0*/  @P0 CALL.REL.NOINC `(.L_x_4355) ;  /* 0x0000001000000944 */ /* 0x020fe20003c00000 */
[----:B------:R-:W-:Y:S05]  /*6fb0*/  BRA `(.L_x_4356) ;  /* 0xffff9a2000007947 */ /* 0x000fea000383ffff */
.L_x_4355:
[----:B------:R-:W-:Y:S05]  /*6fc0*/  BSYNC B0 ;  /* 0x0000000000007941 */ /* 0x000fea0003800000 */
.L_x_4232:
[----:B------:R-:W-:Y:S05]  /*6fd0*/  EXIT ;  /* 0x000000000000794d */ /* 0x000fea0003800000 */
.L_x_4349:
[----:B------:R-:W-:Y:S01]  /*6fe0*/  IMAD.MOV.U32 R66, RZ, RZ, R67 ;  /* 0x000000ffff427224 */ /* 0x000fe200078e0043 */
[----:B------:R-:W-:Y:S01]  /*6ff0*/  MOV R88, 0x1 ;  /* 0x0000000100587802 */ /* 0x000fe20000000f00 */
[----:B------:R-:W-:Y:S01]  /*7000*/  IMAD.MOV.U32 R86, RZ, RZ, 0x1f ;  /* 0x0000001fff567424 */ /* 0x000fe200078e00ff */
[----:B------:R-:W-:Y:S01]  /*7010*/  MOV R64, 0x7040 ;  /* 0x0000704000407802 */ /* 0x000fe20000000f00 */
[----:B------:R-:W-:Y:S02]  /*7020*/  IMAD.MOV.U32 R91, RZ, RZ, -0x1 ;  /* 0xffffffffff5b7424 */ /* 0x000fe400078e00ff */
[----:B-----5:R-:W-:Y:S05]  /*7030*/  CALL.REL.NOINC `($__internal_44_$__cuda_sm70_shflsync_bfly_p) ;  /* 0x000005b000007944 */ /* 0x020fea0003c00000 */
[----:B01----:R-:W-:Y:S05]  /*7040*/  BRA `(.L_x_4357) ;  /* 0xfffff66000007947 */ /* 0x003fea000383ffff */
.L_x_4350:
[----:B------:R-:W-:Y:S01]  /*7050*/  MOV R66, R90 ;  /* 0x0000005a00427202 */ /* 0x000fe20000000f00 */
[----:B------:R-:W-:Y:S01]  /*7060*/  IMAD.MOV.U32 R88, RZ, RZ, 0x2 ;  /* 0x00000002ff587424 */ /* 0x000fe200078e00ff */
[----:B------:R-:W-:Y:S01]  /*7070*/  MOV R91, 0xffffffff ;  /* 0xffffffff005b7802 */ /* 0x000fe20000000f00 */
[----:B------:R-:W-:Y:S01]  /*7080*/  IMAD.MOV.U32 R86, RZ, RZ, 0x1f ;  /* 0x0000001fff567424 */ /* 0x000fe200078e00ff */
[----:B------:R-:W-:Y:S02]  /*7090*/  MOV R64, 0x70b0 ;  /* 0x000070b000407802 */ /* 0x000fe40000000f00 */
[----:B0----5:R-:W-:Y:S05]  /*70a0*/  CALL.REL.NOINC `($__internal_44_$__cuda_sm70_shflsync_bfly_p) ;  /* 0x0000054000007944 */ /* 0x021fea0003c00000 */
[----:B01----:R-:W-:Y:S01]  /*70b0*/  FADD.FTZ R66, R90, R91 ;  /* 0x0000005b5a427221 */ /* 0x003fe20000010000 */
[----:B------:R-:W-:Y:S01]  /*70c0*/  MOV R91, 0xffffffff ;  /* 0xffffffff005b7802 */ /* 0x000fe20000000f00 */
[----:B------:R-:W-:Y:S01]  /*70d0*/  IMAD.MOV.U32 R88, RZ, RZ, 0x4 ;  /* 0x00000004ff587424 */ /* 0x000fe200078e00ff */
[----:B------:R-:W-:Y:S01]  /*70e0*/  MOV R64, 0x7110 ;  /* 0x0000711000407802 */ /* 0x000fe20000000f00 */
[----:B------:R-:W-:-:S02]  /*70f0*/  IMAD.MOV.U32 R86, RZ, RZ, 0x1f ;  /* 0x0000001fff567424 */ /* 0x000fc400078e00ff */
[----:B------:R-:W-:Y:S05]  /*7100*/  CALL.REL.NOINC `($__internal_44_$__cuda_sm70_shflsync_bfly_p) ;  /* 0x000004e000007944 */ /* 0x000fea0003c00000 */
        /* <DEDUP_REMOVED lines=12> */
[----:B-1----:R-:W-:Y:S01]  /*71d0*/  FADD.FTZ R89, R66, R91 ;  /* 0x0000005b42597221 */ /* 0x002fe20000010000 */
[----:B------:R-:W-:Y:S01]  /*71e0*/  ISETP.NE.AND P2, PT, R3, RZ, PT ;  /* 0x000000ff0300720c */ /* 0x000fe20003f45270 */
[----:B0-----:R-:W-:Y:S01]  /*71f0*/  IMAD.MOV.U32 R88, RZ, RZ, 0x1 ;  /* 0x00000001ff587424 */ /* 0x001fe200078e00ff */
[----:B------:R-:W-:Y:S01]  /*7200*/  MOV R91, 0xffffffff ;  /* 0xffffffff005b7802 */ /* 0x000fe20000000f00 */
[----:B------:R-:W-:-:S02]  /*7210*/  FMUL.FTZ R89, R89, c[0x0][0x1e0] ;  /* 0x0000780059597a20 */ /* 0x000fc40000410000 */
        /* <DEDUP_REMOVED lines=35> */
[----:B------:R-:W-:Y:S05]  /*7450*/  CALL.REL.NOINC `($__internal_44_$__cuda_sm70_shflsync_bfly_p) ;  /* 0x0000019000007944 */ /* 0x000fea0003c00000 */
[----:B01----:R-:W-:Y:S01]  /*7460*/  FADD.FTZ R66, R66, R91 ;  /* 0x0000005b42427221 */ /* 0x003fe20000010000 */
[----:B------:R-:W-:Y:S01]  /*7470*/  MOV R91, 0xffffffff ;  /* 0xffffffff005b7802 */ /* 0x000fe20000000f00 */
[----:B------:R-:W-:Y:S01]  /*7480*/  IMAD.MOV.U32 R88, RZ, RZ, 0x2 ;  /* 0x00000002ff587424 */ /* 0x000fe200078e00ff */
[----:B------:R-:W-:Y:S01]  /*7490*/  MOV R64, 0x74c0 ;  /* 0x000074c000407802 */ /* 0x000fe20000000f00 */
[----:B------:R-:W-:Y:S02]  /*74a0*/  IMAD.MOV.U32 R86, RZ, RZ, 0x1f ;  /* 0x0000001fff567424 */ /* 0x000fe400078e00ff */
        /* <DEDUP_REMOVED lines=19> */
[----:B01----:R-:W-:Y:S05]  /*75e0*/  BRA `(.L_x_4358) ;  /* 0xfffff42000007947 */ /* 0x003fea000383ffff */
        .weak           $__internal_44_$__cuda_sm70_shflsync_bfly_p
        .type           $__internal_44_$__cuda_sm70_shflsync_bfly_p,@function
        .size           $__internal_44_$__cuda_sm70_shflsync_bfly_p,(.L_x_15236 - $__internal_44_$__cuda_sm70_shflsync_bfly_p)
$__internal_44_$__cuda_sm70_shflsync_bfly_p:
[----:B------:R-:W-:Y:S01]  /*75f0*/  IMAD.MOV.U32 R65, RZ, RZ, 0x0 ;  /* 0x00000000ff417424 */ /* 0x000fe200078e00ff */
[----:B------:R-:W-:Y:S04]  /*7600*/  WARPSYNC R91 ;  /* 0x0000005b00007348 */ /* 0x000fe80003800000 */
[----:B------:R0:W1:Y:S01]  /*7610*/  SHFL.BFLY PT, R91, R66, R88, R86 ;  /* 0x0c000058425b7389 */ /* 0x00006200000e0056 */
[----:B------:R-:W-:Y:S05]  /*7620*/  RET.REL.NODEC R64 `(_ZN10layer_norm13ln_fwd_kernelINS_13Kernel_traitsIf13__nv_bfloat16S2_S2_fjLj512ELj1ELj4ELj1ELj16ENS_18Kernel_traits_baseILj512EfS2_S2_S2_fjLj128EEEEELb1ELb1ELb0ELb0EEEvNS_9FwdParamsE) ;  /* 0xffff89d040007950 */ /* 0x000fea0003c3ffff */
.L_x_4359:
        /* <DEDUP_REMOVED lines=13> */
.L_x_15236:


//--------------------- .text._ZN10layer_norm13ln_fwd_kernelINS_13Kernel_traitsIf13__nv_bfloat16S2_S2_fjLj512ELj1ELj4ELj1ELj16ENS_18Kernel_traits_baseILj512EfS2_S2_S2_fjLj128EEEEELb1ELb1ELb0ELb1EEEvNS_9FwdParamsE --------------------------
	.section	.text._ZN10layer_norm13ln_fwd_kernelINS_13Kernel_traitsIf13__nv_bfloat16S2_S2_fjLj512ELj1ELj4ELj1ELj16ENS_18Kernel_traits_baseILj512EfS2_S2_S2_fjLj128EEEEELb1ELb1ELb0ELb1EEEvNS_9FwdParamsE,"ax",@progbits
	.sectioninfo	@"SHI_REGISTERS=96"
	.align	128
        .global         _ZN10layer_norm13ln_fwd_kernelINS_13Kernel_traitsIf13__nv_bfloat16S2_S2_fjLj512ELj1ELj4ELj1ELj16ENS_18Kernel_traits_baseILj512EfS2_S2_S2_fjLj128EEEEELb1ELb1ELb0ELb1EEEvNS_9FwdParamsE
        .type           _ZN10layer_norm13ln_fwd_kernelINS_13Kernel_traitsIf13__nv_bfloat16S2_S2_fjLj512ELj1ELj4ELj1ELj16ENS_18Kernel_traits_baseILj512EfS2_S2_S2_fjLj128EEEEELb1ELb1ELb0ELb1EEEvNS_9FwdParamsE,@function
        .size           _ZN10layer_norm13ln_fwd_kernelINS_13Kernel_traitsIf13__nv_bfloat16S2_S2_fjLj512ELj1ELj4ELj1ELj16ENS_18Kernel_traits_baseILj512EfS2_S2_S2_fjLj128EEEEELb1ELb1ELb0ELb1EEEvNS_9FwdParamsE,(.L_x_15237 - _ZN10layer_norm13ln_fwd_kernelINS_13Kernel_traitsIf13__nv_bfloat16S2_S2_fjLj512ELj1ELj4ELj1ELj16ENS_18Kernel_traits_baseILj512EfS2_S2_S2_fjLj128EEEEELb1ELb1ELb0ELb1EEEvNS_9FwdParamsE)
        .other          _ZN10layer_norm13ln_fwd_kernelINS_13Kernel_traitsIf13__nv_bfloat16S2_S2_fjLj512ELj1ELj4ELj1ELj16ENS_18Kernel_traits_baseILj512EfS2_S2_S2_fjLj128EEEEELb1ELb1ELb0ELb1EEEvNS_9FwdParamsE,@"STO_CUDA_ENTRY STV_DEFAULT"
_ZN10layer_norm13ln_fwd_kernelINS_13Kernel_traitsIf13__nv_bfloat16S2_S2_fjLj512ELj1ELj4ELj1ELj16ENS_18Kernel_traits_baseILj512EfS2_S2_S2_fjLj128EEEEELb1ELb1ELb0ELb1EEEvNS_9FwdParamsE:
.text._ZN10layer_norm13ln_fwd_kernelINS_13Kernel_traitsIf13__nv_bfloat16S2_S2_fjLj512ELj1ELj4ELj1ELj16ENS_18Kernel_traits_baseILj512EfS2_S2_S2_fjLj128EEEEELb1ELb1ELb0ELb1EEEvNS_9FwdParamsE:
[----:B------:R-:W-:Y:S02]  /*0000*/  IMAD.MOV.U32 R1, RZ, RZ, c[0x0][0x28] ;  /* 0x00000a00ff017624 */ /* 0x000fe400078e00ff */
[----:B------:R-:W-:Y:S02]  /*0010*/  ULDC.U8 UR4, c[0x0][0x244] ;  /* 0x0000910000047ab9 */ /* 0x000fe40000000000 */
[----:B------:R-:W-:Y:S01]  /*0020*/  ISETP.NE.AND P1, PT, RZ, UR4, PT ;  /* 0x00000004ff007c0c */ /* 0x000fe2000bf25270 */
[----:B------:R-:W-:Y:S02]  /*0030*/  ULDC.64 UR4, c[0x0][0x230] ;  /* 0x00008c0000047ab9 */ /* 0x000fe40000000a00 */
[----:B------:R-:W-:Y:S01]  /*0040*/  IMAD.U32 R2, RZ, RZ, UR4 ;  /* 0x00000004ff027e24 */ /* 0x000fe2000f8e00ff */
[----:B------:R-:W-:Y:S01]  /*0050*/  MOV R3, UR5 ;  /* 0x0000000500037c02 */ /* 0x000fe20008000f00 */
[----:B------:R-:W0:Y:S01]  /*0060*/  S2R R60, SR_TID.X ;  /* 0x00000000003c7919 */ /* 0x000e220000002100 */
[----:B------:R-:W-:-:S07]  /*0070*/  ULDC.64 UR6, c[0x0][0x118] ;  /* 0x0000460000067ab9 */ /* 0x000fce0000000a00 */
[----:B------:R-:W2:Y:S01]  /*0080*/  @P1 LDG.E.64 R2, [R2.64] ;  /* 0x0000000602021981 */ /* 0x000ea2000c1e1b00 */
[----:B------:R-:W-:Y:S01]  /*0090*/  ISETP.NE.U32.AND P0, PT, RZ, c[0x0][0x218], PT ;  /* 0x00008600ff007a0c */ /* 0x000fe20003f05070 */
[----:B------:R-:W-:Y:S01]  /*00a0*/  HFMA2.MMA R9, -RZ, RZ, 0, 1.9073486328125e-06 ;  /* 0x00000020ff097435 */ /* 0x000fe200000001ff */
[----:B------:R-:W-:Y:S02]  /*00b0*/  IMAD.MOV.U32 R56, RZ, RZ, c[0x0][0x238] ;  /* 0x00008e00ff387624 */ /* 0x000fe400078e00ff */
[----:B------:R-:W-:Y:S01]  /*00c0*/  ISETP.NE.AND.EX P0, PT, RZ, c[0x0][0x21c], PT, P0 ;  /* 0x00008700ff007a0c */ /* 0x000fe20003f05300 */
[----:B------:R-:W-:Y:S01]  /*00d0*/  CS2R R52, SRZ ;  /* 0x0000000000347805 */ /* 0x000fe2000001ff00 */
[----:B------:R-:W-:Y:S01]  /*00e0*/  CS2R R54, SRZ ;  /* 0x0000000000367805 */ /* 0x000fe2000001ff00 */
[----:B------:R-:W-:Y:S01]  /*00f0*/  CS2R R48, SRZ ;  /* 0x0000000000307805 */ /* 0x000fe2000001ff00 */
[----:B------:R-:W-:Y:S01]  /*0100*/  CS2R R50, SRZ ;  /* 0x0000000000327805 */ /* 0x000fe2000001ff00 */
[----:B------:R-:W-:Y:S01]  /*0110*/  CS2R R44, SRZ ;  /* 0x00000000002c7805 */ /* 0x000fe2000001ff00 */
[----:B------:R-:W-:Y:S01]  /*0120*/  CS2R R46, SRZ ;  /* 0x00000000002e7805 */ /* 0x000fe2000001ff00 */
[----:B------:R-:W-:Y:S01]  /*0130*/  CS2R R40, SRZ ;  /* 0x0000000000287805 */ /* 0x000fe2000001ff00 */
[----:B------:R-:W-:Y:S01]  /*0140*/  IMAD.MOV.U32 R57, RZ, RZ, c[0x0][0x23c] ;  /* 0x00008f00ff397624 */ /* 0x000fe200078e00ff */
[----:B0-----:R-:W-:Y:S01]  /*0150*/  LOP3.LUT R0, R60, 0x1f, RZ, 0xc0, !PT ;  /* 0x0000001f3c007812 */ /* 0x001fe200078ec0ff */
[----:B------:R-:W-:-:S03]  /*0160*/  CS2R R42, SRZ ;  /* 0x00000000002a7805 */ /* 0x000fc6000001ff00 */
[----:B------:R0:W5:Y:S01]  /*0170*/  @P1 LDG.E.64 R4, [R56.64] ;  /* 0x0000000638041981 */ /* 0x000162000c1e1b00 */
[C---:B------:R-:W-:Y:S01]  /*0180*/  LEA R58, P3, R0.reuse, c[0x0][0x1c8], 0x5 ;  /* 0x00007200003a7a11 */ /* 0x040fe200078628ff */
[----:B------:R-:W-:Y:S02]  /*0190*/  IMAD.WIDE.U32 R6, R0, R9, c[0x0][0x218] ;  /* 0x0000860000067625 */ /* 0x000fe400078e0009 */
[----:B------:R-:W1:Y:S02]  /*01a0*/  S2R R61, SR_CTAID.X ;  /* 0x00000000003d7919 */ /* 0x000e640000002500 */
[----:B------:R-:W-:Y:S02]  /*01b0*/  IMAD.X R59, RZ, RZ, c[0x0][0x1cc], P3 ;  /* 0x00007300ff3b7624 */ /* 0x000fe400018e06ff */
[----:B------:R0:W5:Y:S04]  /*01c0*/  @P0 LDG.E.128 R52, [R6.64] ;  /* 0x0000000606340981 */ /* 0x000168000c1e1d00 */
[----:B------:R0:W5:Y:S04]  /*01d0*/  @P0 LDG.E.128 R48, [R6.64+0x10] ;  /* 0x0000100606300981 */ /* 0x000168000c1e1d00 */
[----:B------:R0:W5:Y:S04]  /*01e0*/  @P0 LDG.E.128 R44, [R6.64+0x400] ;  /* 0x00040006062c0981 */ /* 0x000168000c1e1d00 */
[----:B------:R0:W5:Y:S01]  /*01f0*/  @P0 LDG.E.128 R40, [R6.64+0x410] ;  /* 0x0004100606280981 */ /* 0x000162000c1e1d00 */
[----:B--2---:R2:W3:Y:S02]  /*0200*/  @P1 R2UR UR4, R2 ;  /* 0x00000000020413c2 */ /* 0x0044e400000e0000 */
[----:B--2---:R-:W-:-:S06]  /*0210*/  SHF.R.U32.HI R2, RZ, 0x5, R60 ;  /* 0x00000005ff027819 */ /* 0x004fcc000001163c */
[----:B------:R0:W2:Y:S01]  /*0220*/  @P1 R2UR UR5, R3 ;  /* 0x00000000030513c2 */ /* 0x0000a200000e0000 */
[----:B-1----:R-:W-:-:S05]  /*0230*/  IMAD R2, R61, 0x4, R2 ;  /* 0x000000043d027824 */ /* 0x002fca00078e0202 */
[----:B------:R-:W-:-:S13]  /*0240*/  ISETP.GE.AND P2, PT, R2, c[0x0][0x164], PT ;  /* 0x0000590002007a0c */ /* 0x000fda0003f46270 */
[----:B0-23--:R-:W-:Y:S05]  /*0250*/  @P2 EXIT ;  /* 0x000000000000294d */ /* 0x00dfea0003800000 */
[----:B-----5:R-:W-:Y:S01]  /*0260*/  @P1 IADD3 R56, P0, R4, c[0x0][0x240], RZ ;  /* 0x0000900004381a10 */ /* 0x020fe20007f1e0ff */
[----:B------:R-:W-:Y:S01]  /*0270*/  IMAD.WIDE.U32 R6, R0, R9, c[0x0][0x1b0] ;  /* 0x00006c0000067625 */ /* 0x000fe200078e0009 */
[----:B------:R0:W5:Y:S02]  /*0280*/  LDG.E.128 R36, [R58.64] ;  /* 0x000000063a247981 */ /* 0x000164000c1e1d00 */
[----:B------:R-:W-:Y:S01]  /*0290*/  @P1 IADD3.X R57, RZ, R5, RZ, P0, !PT ;  /* 0x00000005ff391210 */ /* 0x000fe200007fe4ff */
[----:B------:R-:W-:Y:S01]  /*02a0*/  IMAD R3, R61, c[0x0][0x0], R60 ;  /* 0x000000003d037a24 */ /* 0x000fe200078e023c */
[----:B------:R0:W5:Y:S02]  /*02b0*/  LDG.E.128 R32, [R58.64+0x10] ;  /* 0x000010063a207981 */ /* 0x000164000c1e1d00 */
        /* <DEDUP_REMOVED lines=8> */
[----:B------:R-:W-:Y:S01]  /*0340*/  UIADD3 UR10, UR5, -0x4498517b, URZ ;  /* 0xbb67ae85050a7890 */ /* 0x000fe2000fffe03f */
[----:B------:R1:W5:Y:S01]  /*0350*/  LDG.E.128 R20, [R6.64] ;  /* 0x0000000606147981 */ /* 0x000362000c1e1d00 */
[----:B------:R-:W-:-:S03]  /*0360*/  UIADD3 UR9, UR4, -0x61c88647, URZ ;  /* 0x9e3779b904097890 */ /* 0x000fc6000fffe03f */
[----:B------:R1:W5:Y:S01]  /*0370*/  LDG.E.128 R16, [R6.64+0x10] ;  /* 0x0000100606107981 */ /* 0x000362000c1e1d00 */
[----:B0-----:R-:W-:Y:S02]  /*0380*/  IMAD R58, R4, -0x2daee0ad, RZ ;  /* 0xd2511f53043a7824 */ /* 0x001fe400078e02ff */
[C---:B------:R-:W-:Y:S01]  /*0390*/  IMAD.HI.U32 R59, R60.reuse, -0x2daee0ad, RZ ;  /* 0xd2511f533c3b7827 */ /* 0x040fe200078e00ff */
[----:B------:R1:W5:Y:S04]  /*03a0*/  LDG.E.128 R12, [R6.64+0x400] ;  /* 0x00040006060c7981 */ /* 0x000368000c1e1d00 */
[----:B------:R1:W5:Y:S01]  /*03b0*/  LDG.E.128 R8, [R6.64+0x410] ;  /* 0x0004100606087981 */ /* 0x000362000c1e1d00 */
[----:B------:R-:W-:Y:S01]  /*03c0*/  LOP3.LUT R58, R59, UR10, R58, 0x96, !PT ;  /* 0x0000000a3b3a7c12 */ /* 0x000fe2000f8e963a */
[----:B------:R-:W-:Y:S01]  /*03d0*/  UIADD3 UR11, UR4, 0x3c6ef372, URZ ;  /* 0x3c6ef372040b7890 */ /* 0x000fe2000fffe03f */
[----:B------:R-:W-:Y:S01]  /*03e0*/  IMAD R60, R60, -0x2daee0ad, RZ ;  /* 0xd2511f533c3c7824 */ /* 0x000fe200078e02ff */
[----:B------:R-:W-:Y:S01]  /*03f0*/  UIADD3 UR12, UR5, 0x76cf5d0a, URZ ;  /* 0x76cf5d0a050c7890 */ /* 0x000fe2000fffe03f */
[----:B------:R-:W-:Y:S01]  /*0400*/  BSSY B0, `(.L_x_4360) ;  /* 0x0000689000007945 */ /* 0x000fe20003800000 */
[----:B------:R-:W-:Y:S01]  /*0410*/  IMAD.HI.U32 R62, R58, -0x326172a9, RZ ;  /* 0xcd9e8d573a3e7827 */ /* 0x000fe200078e00ff */
[----:B------:R-:W-:Y:S01]  /*0420*/  UIADD3 UR14, UR5, 0x32370b8f, URZ ;  /* 0x32370b8f050e7890 */ /* 0x000fe2000fffe03f */
[----:B------:R-:W-:Y:S01]  /*0430*/  LOP3.LUT R71, R56, 0x3, RZ, 0xc0, !PT ;  /* 0x0000000338477812 */ /* 0x000fe200078ec0ff */
[----:B------:R-:W-:Y:S01]  /*0440*/  UIADD3 UR13, UR4, -0x255992d5, URZ ;  /* 0xdaa66d2b040d7890 */ /* 0x000fe2000fffe03f */
[----:B-1----:R-:W-:Y:S01]  /*0450*/  IMAD R6, R3, -0x326172a9, RZ ;  /* 0xcd9e8d5703067824 */ /* 0x002fe200078e02ff */
[----:B------:R-:W-:Y:S01]  /*0460*/  UIADD3 UR15, UR4, 0x78dde6e4, URZ ;  /* 0x78dde6e4040f7890 */ /* 0x000fe2000fffe03f */
[----:B------:R-:W-:Y:S01]  /*0470*/  IMAD.HI.U32 R7, R57, -0x326172a9, RZ ;  /* 0xcd9e8d5739077827 */ /* 0x000fe200078e00ff */
[----:B------:R-:W-:-:S02]  /*0480*/  UIADD3 UR16, UR5, -0x126145ec, URZ ;  /* 0xed9eba1405107890 */ /* 0x000fc4000fffe03f */
[----:B------:R-:W-:Y:S01]  /*0490*/  UIADD3 UR18, UR5, -0x56f99767, URZ ;  /* 0xa906689905127890 */ /* 0x000fe2000fffe03f */
[----:B------:R-:W-:Y:S01]  /*04a0*/  IMAD R57, R57, -0x326172a9, RZ ;  /* 0xcd9e8d5739397824 */ /* 0x000fe200078e02ff */
[----:B------:R-:W-:Y:S01]  /*04b0*/  LOP3.LUT R6, R7, UR9, R6, 0x96, !PT ;  /* 0x0000000907067c12 */ /* 0x000fe2000f8e9606 */
[----:B------:R-:W-:Y:S01]  /*04c0*/  IMAD R58, R58, -0x326172a9, RZ ;  /* 0xcd9e8d573a3a7824 */ /* 0x000fe200078e02ff */
[----:B------:R-:W-:Y:S02]  /*04d0*/  UIADD3 UR17, UR4, 0x1715609d, URZ ;  /* 0x1715609d04117890 */ /* 0x000fe4000fffe03f */
[----:B------:R-:W-:Y:S01]  /*04e0*/  LOP3.LUT R57, R62, UR11, R57, 0x96, !PT ;  /* 0x0000000b3e397c12 */ /* 0x000fe2000f8e9639 */
[C---:B------:R-:W-:Y:S01]  /*04f0*/  IMAD.HI.U32 R7, R6.reuse, -0x2daee0ad, RZ ;  /* 0xd2511f5306077827 */ /* 0x040fe200078e00ff */
[----:B------:R-:W-:Y:S02]  /*0500*/  UIADD3 UR19, UR4, -0x4ab325aa, URZ ;  /* 0xb54cda5604137890 */ /* 0x000fe4000fffe03f */
[----:B------:R-:W-:Y:S01]  /*0510*/  UIADD3 UR20, UR5, 0x646e171e, URZ ;  /* 0x646e171e05147890 */ /* 0x000fe2000fffe03f */
[----:B------:R-:W-:Y:S01]  /*0520*/  IMAD R6, R6, -0x2daee0ad, RZ ;  /* 0xd2511f5306067824 */ /* 0x000fe200078e02ff */
[----:B------:R-:W-:Y:S01]  /*0530*/  LOP3.LUT R7, R7, UR12, R60, 0x96, !PT ;  /* 0x0000000c07077c12 */ /* 0x000fe2000f8e963c */
[----:B------:R-:W-:Y:S01]  /*0540*/  IMAD.HI.U32 R61, R57, -0x2daee0ad, RZ ;  /* 0xd2511f53393d7827 */ /* 0x000fe200078e00ff */
[----:B------:R-:W-:-:S02]  /*0550*/  UIADD3 UR22, UR5, 0x1fd5c5a3, URZ ;  /* 0x1fd5c5a305167890 */ /* 0x000fc4000fffe03f */
[----:B------:R-:W-:Y:S01]  /*0560*/  UIADD3 UR21, UR4, 0x5384540f, URZ ;  /* 0x5384540f04157890 */ /* 0x000fe2000fffe03f */
[----:B------:R-:W-:Y:S01]  /*0570*/  IMAD.HI.U32 R59, R7, -0x326172a9, RZ ;  /* 0xcd9e8d57073b7827 */ /* 0x000fe200078e00ff */
[----:B------:R-:W-:Y:S01]  /*0580*/  LOP3.LUT R6, R61, UR14, R6, 0x96, !PT ;  /* 0x0000000e3d067c12 */ /* 0x000fe2000f8e9606 */
[----:B------:R-:W-:Y:S02]  /*0590*/  UIADD3 UR23, UR4, -0xe443238, URZ ;  /* 0xf1bbcdc804177890 */ /* 0x000fe4000fffe03f */
        /* <DEDUP_REMOVED lines=9> */
[----:B------:R-:W-:Y:S01]  /*0630*/  ULDC.U8 UR8, c[0x0][0x1f0] ;  /* 0x00007c0000087ab9 */ /* 0x000fe20000000000 */
        /* <DEDUP_REMOVED lines=32> */
.L_x_4476:
[----:B------:R-:W-:Y:S01]  /*0840*/  ISETP.NE.U32.AND P1, PT, RZ, c[0x0][0x1c0], PT ;  /* 0x00007000ff007a0c */ /* 0x000fe20003f25070 */
[----:B------:R-:W-:Y:S01]  /*0850*/  IMAD R60, R2, c[0x0][0x168], RZ ;  /* 0x00005a00023c7a24 */ /* 0x000fe200078e02ff */
[----:B------:R-:W-:Y:S02]  /*0860*/  ISETP.NE.U32.AND P0, PT, RZ, c[0x0][0x180], PT ;  /* 0x00006000ff007a0c */ /* 0x000fe40003f05070 */
[----:B------:R-:W-:Y:S02]  /*0870*/  ISETP.NE.AND.EX P1, PT, RZ, c[0x0][0x1c4], PT, P1 ;  /* 0x00007100ff007a0c */ /* 0x000fe40003f25310 */
[----:B------:R-:W-:Y:S02]  /*0880*/  ISETP.NE.AND.EX P0, PT, RZ, c[0x0][0x184], PT, P0 ;  /* 0x00006100ff007a0c */ /* 0x000fe40003f05300 */
[----:B------:R-:W-:-:S02]  /*0890*/  SHF.R.S32.HI R61, RZ, 0x1f, R60 ;  /* 0x0000001fff3d7819 */ /* 0x000fc4000001143c */
        /* <DEDUP_REMOVED lines=25> */
.L_x_4362:
[----:B0-----:R-:W-:Y:S02]  /*0a30*/  IMAD.MOV.U32 R64, RZ, RZ, R68 ;  /* 0x000000ffff407224 */ /* 0x001fe400078e0044 */
.L_x_4363:
[----:B------:R-:W-:Y:S05]  /*0a40*/  BSYNC B1 ;  /* 0x0000000000017941 */ /* 0x000fea0003800000 */
.L_x_4361:
        /* <DEDUP_REMOVED lines=16> */
.L_x_4367:
[----:B------:R-:W-:Y:S05]  /*0b50*/  BSYNC B2 ;  /* 0x0000000000027941 */ /* 0x000fea0003800000 */
.L_x_4366:
        /* <DEDUP_REMOVED lines=43> */
.L_x_4365:
[----:B------:R-:W-:Y:S05]  /*0e10*/  BSYNC B1 ;  /* 0x0000000000017941 */ /* 0x000fea0003800000 */
.L_x_4364:
[----:B------:R0:W1:Y:S01]  /*0e20*/  I2F.U32 R65, R64 ;  /* 0x0000004000417306 */ /* 0x0000620000201000 */
[----:B------:R-:W-:Y:S01]  /*0e30*/  IMAD.MOV.U32 R74, RZ, RZ, 0x2f800000 ;  /* 0x2f800000ff4a7424 */ /* 0x000fe200078e00ff */
        /* <DEDUP_REMOVED lines=22> */
.L_x_4369:
[----:B------:R-:W-:Y:S02]  /*0fa0*/  MOV R67, R68 ;  /* 0x0000004400437202 */ /* 0x000fe40000000f00 */
.L_x_4370:
[----:B------:R-:W-:Y:S05]  /*0fb0*/  BSYNC B1 ;  /* 0x0000000000017941 */ /* 0x000fea0003800000 */
.L_x_4368:
        /* <DEDUP_REMOVED lines=16> */
.L_x_4374:
[----:B------:R-:W-:Y:S05]  /*10c0*/  BSYNC B2 ;  /* 0x0000000000027941 */ /* 0x000fea0003800000 */
.L_x_4373:
        /* <DEDUP_REMOVED lines=43> */
.L_x_4372:
[----:B------:R-:W-:Y:S05]  /*1380*/  BSYNC B1 ;  /* 0x0000000000017941 */ /* 0x000fea0003800000 */
.L_x_4371:
        /* <DEDUP_REMOVED lines=23> */
.L_x_4376:
[----:B------:R-:W-:Y:S02]  /*1500*/  MOV R60, R68 ;  /* 0x00000044003c7202 */ /* 0x000fe40000000f00 */
.L_x_4377:
[----:B------:R-:W-:Y:S05]  /*1510*/  BSYNC B1 ;  /* 0x0000000000017941 */ /* 0x000fea0003800000 */
.L_x_4375:
        /* <DEDUP_REMOVED lines=16> */
.L_x_4381:
[----:B------:R-:W-:Y:S05]  /*1620*/  BSYNC B2 ;  /* 0x0000000000027941 */ /* 0x000fea0003800000 */
.L_x_4380:
        /* <DEDUP_REMOVED lines=43> */
.L_x_4379:
[----:B------:R-:W-:Y:S05]  /*18e0*/  BSYNC B1 ;  /* 0x0000000000017941 */ /* 0x000fea0003800000 */
.L_x_4378:
        /* <DEDUP_REMOVED lines=22> */
.L_x_4383:
[----:B------:R-:W-:Y:S02]  /*1a50*/  MOV R60, R68 ;  /* 0x00000044003c7202 */ /* 0x000fe40000000f00 */
.L_x_4384:
[----:B------:R-:W-:Y:S05]  /*1a60*/  BSYNC B1 ;  /* 0x0000000000017941 */ /* 0x000fea0003800000 */
.L_x_4382:
        /* <DEDUP_REMOVED lines=16> */
.L_x_4388:
[----:B------:R-:W-:Y:S05]  /*1b70*/  BSYNC B2 ;  /* 0x0000000000027941 */ /* 0x000fea0003800000 */
.L_x_4387:
        /* <DEDUP_REMOVED lines=43> */
.L_x_4386:
[----:B------:R-:W-:Y:S05]  /*1e30*/  BSYNC B1 ;  /* 0x0000000000017941 */ /* 0x000fea0003800000 */
.L_x_4385:
        /* <DEDUP_REMOVED lines=22> */
.L_x_4390:
[----:B------:R-:W-:Y:S02]  /*1fa0*/  MOV R77, R68 ;  /* 0x00000044004d7202 */ /* 0x000fe40000000f00 */
.L_x_4391:
[----:B------:R-:W-:Y:S05]  /*1fb0*/  BSYNC B1 ;  /* 0x0000000000017941 */ /* 0x000fea0003800000 */
.L_x_4389:
        /* <DEDUP_REMOVED lines=16> */
.L_x_4395:
[----:B------:R-:W-:Y:S05]  /*20c0*/  BSYNC B2 ;  /* 0x0000000000027941 */ /* 0x000fea0003800000 */
.L_x_4394:
        /* <DEDUP_REMOVED lines=43> */
.L_x_4393:
[----:B------:R-:W-:Y:S05]  /*2380*/  BSYNC B1 ;  /* 0x0000000000017941 */ /* 0x000fea0003800000 */
.L_x_4392:
        /* <DEDUP_REMOVED lines=22> */
.L_x_4397:
[----:B------:R-:W-:Y:S02]  /*24f0*/  MOV R77, R68 ;  /* 0x00000044004d7202 */ /* 0x000fe40000000f00 */
.L_x_4398:
[----:B------:R-:W-:Y:S05]  /*2500*/  BSYNC B1 ;  /* 0x0000000000017941 */ /* 0x000fea0003800000 */
.L_x_4396:
        /* <DEDUP_REMOVED lines=16> */
.L_x_4402:
[----:B------:R-:W-:Y:S05]  /*2610*/  BSYNC B2 ;  /* 0x0000000000027941 */ /* 0x000fea0003800000 */
.L_x_4401:
        /* <DEDUP_REMOVED lines=43> */
.L_x_4400:
[----:B------:R-:W-:Y:S05]  /*28d0*/  BSYNC B1 ;  /* 0x0000000000017941 */ /* 0x000fea0003800000 */
.L_x_4399:
        /* <DEDUP_REMOVED lines=22> */
.L_x_4404:
[----:B------:R-:W-:Y:S02]  /*2a40*/  MOV R62, R68 ;  /* 0x00000044003e7202 */ /* 0x000fe40000000f00 */
.L_x_4405:
[----:B------:R-:W-:Y:S05]  /*2a50*/  BSYNC B1 ;  /* 0x0000000000017941 */ /* 0x000fea0003800000 */
.L_x_4403:
        /* <DEDUP_REMOVED lines=16> */
.L_x_4409:
[----:B------:R-:W-:Y:S05]  /*2b60*/  BSYNC B2 ;  /* 0x0000000000027941 */ /* 0x000fea0003800000 */
.L_x_4408:
        /* <DEDUP_REMOVED lines=43> */
.L_x_4407:
[----:B------:R-:W-:Y:S05]  /*2e20*/  BSYNC B1 ;  /* 0x0000000000017941 */ /* 0x000fea0003800000 */
.L_x_4406:
        /* <DEDUP_REMOVED lines=22> */
.L_x_4411:
[----:B------:R-:W-:Y:S02]  /*2f90*/  MOV R62, R68 ;  /* 0x00000044003e7202 */ /* 0x000fe40000000f00 */
.L_x_4412:
[----:B------:R-:W-:Y:S05]  /*2fa0*/  BSYNC B1 ;  /* 0x0000000000017941 */ /* 0x000fea0003800000 */
.L_x_4410:
        /* <DEDUP_REMOVED lines=18> */
.L_x_4416:
[----:B------:R-:W-:Y:S05]  /*30d0*/  BSYNC B2 ;  /* 0x0000000000027941 */ /* 0x000fea0003800000 */
.L_x_4415:
        /* <DEDUP_REMOVED lines=43> */
.L_x_4414:
[----:B------:R-:W-:Y:S05]  /*3390*/  BSYNC B1 ;  /* 0x0000000000017941 */ /* 0x000fea0003800000 */
.L_x_4413:
[----:B------:R-:W0:Y:S01]  /*33a0*/  I2F.U32 R61, R62 ;  /* 0x0000003e003d7306 */ /* 0x000e220000201000 */
[----:B------:R-:W-:Y:S02]  /*33b0*/  PRMT R60, RZ, 0x7610, R63 ;  /* 0x00007610ff3c7816 */ /* 0x000fe4000000003f */
[----:B------:R-:W-:Y:S02]  /*33c0*/  SHF.L.U32 R65, R86, 0x4, RZ ;  /* 0x0000000456417819 */ /* 0x000fe400000006ff */
[----:B------:R-:W-:Y:S01]  /*33d0*/  ISETP.NE.AND P6, PT, R80, RZ, PT ;  /* 0x000000ff5000720c */ /* 0x000fe20003fc5270 */
[----:B------:R-:W-:Y:S01]  /*33e0*/  FMUL.FTZ R60, R60, R75 ;  /* 0x0000004b3c3c7220 */ /* 0x000fe20000410000 */
[----:B------:R-:W-:Y:S02]  /*33f0*/  SEL R82, RZ, 0x10000, P5 ;  /* 0x00010000ff527807 */ /* 0x000fe40002800000 */
[----:B------:R-:W-:Y:S01]  /*3400*/  SHF.R.U32.HI R64, RZ, 0x1c, R86 ;  /* 0x0000001cff407819 */ /* 0x000fe20000011656 */
[----:B------:R-:W-:Y:S01]  /*3410*/  FMUL.FTZ R60, R60, c[0x0][0x1e8] ;  /* 0x00007a003c3c7a20 */ /* 0x000fe20000410000 */
[----:B------:R-:W-:-:S02]  /*3420*/  IADD3 R80, P5, R65, c[0x0][0x188], RZ ;  /* 0x0000620041507a10 */ /* 0x000fc40007fbe0ff */
        /* <DEDUP_REMOVED lines=49> */
.L_x_4418:
[----:B0-----:R-:W-:Y:S02]  /*3740*/  IMAD.MOV.U32 R83, RZ, RZ, R68 ;  /* 0x000000ffff537224 */ /* 0x001fe400078e0044 */
.L_x_4419:
[----:B------:R-:W-:Y:S05]  /*3750*/  BSYNC B1 ;  /* 0x0000000000017941 */ /* 0x000fea0003800000 */
.L_x_4417:
        /* <DEDUP_REMOVED lines=16> */
.L_x_4423:
[----:B------:R-:W-:Y:S05]  /*3860*/  BSYNC B2 ;  /* 0x0000000000027941 */ /* 0x000fea0003800000 */
.L_x_4422:
        /* <DEDUP_REMOVED lines=43> */
.L_x_4421:
[----:B------:R-:W-:Y:S05]  /*3b20*/  BSYNC B1 ;  /* 0x0000000000017941 */ /* 0x000fea0003800000 */
.L_x_4420:
[----:B------:R-:W0:Y:S01]  /*3b30*/  I2F.U32 R71, R83 ;  /* 0x0000005300477306 */ /* 0x000e220000201000 */
[----:B-----5:R-:W-:Y:S01]  /*3b40*/  PRMT R80, RZ, 0x5410, R60 ;  /* 0x00005410ff507816 */ /* 0x020fe2000000003c */
[----:B------:R-:W-:Y:S04]  /*3b50*/  BSSY B1, `(.L_x_4424) ;  /* 0x0000016000017945 */ /* 0x000fe80003800000 */
[----:B------:R-:W-:-:S04]  /*3b60*/  FMUL.FTZ R80, R80, R75 ;  /* 0x0000004b50507220 */ /* 0x000fc80000410000 */
[----:B------:R-:W-:Y:S02]  /*3b70*/  FMUL.FTZ R80, R80, c[0x0][0x1e8] ;  /* 0x00007a0050507a20 */ /* 0x000fe40000410000 */
[----:B0-----:R-:W-:-:S05]  /*3b80*/  FFMA.FTZ R71, R71, R74, 1.1641532182693481445e-10 ;  /* 0x2f00000047477423 */ /* 0x001fca000001004a */
[----:B------:R-:W-:Y:S02]  /*3b90*/  FSETP.GTU.FTZ.AND P1, PT, R71, c[0x0][0x1e4], PT ;  /* 0x0000790047007a0b */ /* 0x000fe40003f3c000 */
[----:B------:R-:W-:Y:S02]  /*3ba0*/  IADD3 R71, R88, 0x1, RZ ;  /* 0x0000000158477810 */ /* 0x000fe40007ffe0ff */
        /* <DEDUP_REMOVED lines=15> */
.L_x_4425:
[----:B------:R-:W-:Y:S02]  /*3ca0*/  IMAD.MOV.U32 R80, RZ, RZ, R68 ;  /* 0x000000ffff507224 */ /* 0x000fe400078e0044 */
.L_x_4426:
[----:B------:R-:W-:Y:S05]  /*3cb0*/  BSYNC B1 ;  /* 0x0000000000017941 */ /* 0x000fea0003800000 */
.L_x_4424:
        /* <DEDUP_REMOVED lines=16> */
.L_x_4430:
[----:B------:R-:W-:Y:S05]  /*3dc0*/  BSYNC B2 ;  /* 0x0000000000027941 */ /* 0x000fea0003800000 */
.L_x_4429:
        /* <DEDUP_REMOVED lines=43> */
.L_x_4428:
[----:B------:R-:W-:Y:S05]  /*4080*/  BSYNC B1 ;  /* 0x0000000000017941 */ /* 0x000fea0003800000 */
.L_x_4427:
        /* <DEDUP_REMOVED lines=8> */
[C---:B------:R-:W-:Y:S02]  /*4110*/  IADD3 R83, R71.reuse, 0x1, RZ ;  /* 0x0000000147537810 */ /* 0x040fe40007ffe0ff */
        /* <DEDUP_REMOVED lines=14> */
.L_x_4432:
[----:B------:R-:W-:Y:S02]  /*4200*/  IMAD.MOV.U32 R60, RZ, RZ, R68 ;  /* 0x000000ffff3c7224 */ /* 0x000fe400078e0044 */
.L_x_4433:
[----:B------:R-:W-:Y:S05]  /*4210*/  BSYNC B1 ;  /* 0x0000000000017941 */ /* 0x000fea0003800000 */
.L_x_4431:
        /* <DEDUP_REMOVED lines=16> */
.L_x_4437:
[----:B------:R-:W-:Y:S05]  /*4320*/  BSYNC B2 ;  /* 0x0000000000027941 */ /* 0x000fea0003800000 */
.L_x_4436:
        /* <DEDUP_REMOVED lines=43> */
.L_x_4435:
[----:B------:R-:W-:Y:S05]  /*45e0*/  BSYNC B1 ;  /* 0x0000000000017941 */ /* 0x000fea0003800000 */
.L_x_4434:
        /* <DEDUP_REMOVED lines=22> */
.L_x_4439:
[----:B------:R-:W-:Y:S02]  /*4750*/  IMAD.MOV.U32 R60, RZ, RZ, R68 ;  /* 0x000000ffff3c7224 */ /* 0x000fe400078e0044 */
.L_x_4440:
[----:B------:R-:W-:Y:S05]  /*4760*/  BSYNC B1 ;  /* 0x0000000000017941 */ /* 0x000fea0003800000 */
.L_x_4438:
        /* <DEDUP_REMOVED lines=16> */
.L_x_4444:
[----:B------:R-:W-:Y:S05]  /*4870*/  BSYNC B2 ;  /* 0x0000000000027941 */ /* 0x000fea0003800000 */
.L_x_4443:
        /* <DEDUP_REMOVED lines=43> */
.L_x_4442:
[----:B------:R-:W-:Y:S05]  /*4b30*/  BSYNC B1 ;  /* 0x0000000000017941 */ /* 0x000fea0003800000 */
.L_x_4441:
        /* <DEDUP_REMOVED lines=22> */
.L_x_4446:
[----:B------:R-:W-:Y:S02]  /*4ca0*/  IMAD.MOV.U32 R80, RZ, RZ, R68 ;  /* 0x000000ffff507224 */ /* 0x000fe400078e0044 */
.L_x_4447:
[----:B------:R-:W-:Y:S05]  /*4cb0*/  BSYNC B1 ;  /* 0x0000000000017941 */ /* 0x000fea0003800000 */
.L_x_4445:
        /* <DEDUP_REMOVED lines=16> */
.L_x_4451:
[----:B------:R-:W-:Y:S05]  /*4dc0*/  BSYNC B2 ;  /* 0x0000000000027941 */ /* 0x000fea0003800000 */
.L_x_4450:
        /* <DEDUP_REMOVED lines=42> */
[----:B------:R-:W-:-:S06]  /*5070*/  HFMA2.MMA R71, -RZ, RZ, 0, 0 ;  /* 0x00000000ff477435 */ /* 0x000fcc00000001ff */
.L_x_4449:
[----:B------:R-:W-:Y:S05]  /*5080*/  BSYNC B1 ;  /* 0x0000000000017941 */ /* 0x000fea0003800000 */
.L_x_4448:
        /* <DEDUP_REMOVED lines=22> */
.L_x_4453:
[----:B------:R-:W-:Y:S02]  /*51f0*/  IMAD.MOV.U32 R80, RZ, RZ, R68 ;  /* 0x000000ffff507224 */ /* 0x000fe400078e0044 */
.L_x_4454:
[----:B------:R-:W-:Y:S05]  /*5200*/  BSYNC B1 ;  /* 0x0000000000017941 */ /* 0x000fea0003800000 */
.L_x_4452:
        /* <DEDUP_REMOVED lines=16> */
.L_x_4458:
[----:B------:R-:W-:Y:S05]  /*5310*/  BSYNC B2 ;  /* 0x0000000000027941 */ /* 0x000fea0003800000 */
.L_x_4457:
        /* <DEDUP_REMOVED lines=43> */
.L_x_4456:
[----:B------:R-:W-:Y:S05]  /*55d0*/  BSYNC B1 ;  /* 0x0000000000017941 */ /* 0x000fea0003800000 */
.L_x_4455:
        /* <DEDUP_REMOVED lines=22> */
.L_x_4460:
[----:B------:R-:W-:Y:S02]  /*5740*/  IMAD.MOV.U32 R62, RZ, RZ, R68 ;  /* 0x000000ffff3e7224 */ /* 0x000fe400078e0044 */
.L_x_4461:
[----:B------:R-:W-:Y:S05]  /*5750*/  BSYNC B1 ;  /* 0x0000000000017941 */ /* 0x000fea0003800000 */
.L_x_4459:
        /* <DEDUP_REMOVED lines=16> */
.L_x_4465:
[----:B------:R-:W-:Y:S05]  /*5860*/  BSYNC B2 ;  /* 0x0000000000027941 */ /* 0x000fea0003800000 */
.L_x_4464:
        /* <DEDUP_REMOVED lines=40> */
[----:B------:R-:W-:Y:S01]  /*5af0*/  IMAD.WIDE.U32 R70, R71, -0x2daee0ad, RZ ;  /* 0xd2511f5347467825 */ /* 0x000fe200078e00ff */
[----:B------:R-:W-:-:S04]  /*5b00*/  HFMA2.MMA R60, -RZ, RZ, 0, 0 ;  /* 0x00000000ff3c7435 */ /* 0x000fc800000001ff */
[----:B------:R-:W-:Y:S02]  /*5b10*/  LOP3.LUT R6, R71, UR26, R6, 0x96, !PT ;  /* 0x0000001a47067c12 */ /* 0x000fe4000f8e9606 */
.L_x_4463:
[----:B------:R-:W-:Y:S05]  /*5b20*/  BSYNC B1 ;  /* 0x0000000000017941 */ /* 0x000fea0003800000 */
.L_x_4462:
        /* <DEDUP_REMOVED lines=8> */
[----:B------:R-:W-:Y:S02]  /*5bb0*/  @P0 PRMT R61, RZ, 0x5410, R59 ;  /* 0x00005410ff3d0816 */ /* 0x000fe4000000003b */
        /* <DEDUP_REMOVED lines=13> */
.L_x_4467:
[----:B------:R-:W-:Y:S02]  /*5c90*/  IMAD.MOV.U32 R62, RZ, RZ, R68 ;  /* 0x000000ffff3e7224 */ /* 0x000fe400078e0044 */
.L_x_4468:
[----:B------:R-:W-:Y:S05]  /*5ca0*/  BSYNC B1 ;  /* 0x0000000000017941 */ /* 0x000fea0003800000 */
.L_x_4466:
        /* <DEDUP_REMOVED lines=18> */
.L_x_4472:
[----:B------:R-:W-:Y:S05]  /*5dd0*/  BSYNC B2 ;  /* 0x0000000000027941 */ /* 0x000fea0003800000 */
.L_x_4471:
        /* <DEDUP_REMOVED lines=43> */
.L_x_4470:
[----:B------:R-:W-:Y:S05]  /*6090*/  BSYNC B1 ;  /* 0x0000000000017941 */ /* 0x000fea0003800000 */
.L_x_4469:
[----:B------:R0:W1:Y:S01]  /*60a0*/  I2F.U32 R61, R62 ;  /* 0x0000003e003d7306 */ /* 0x0000620000201000 */
[----:B------:R-:W-:Y:S01]  /*60b0*/  PRMT R60, RZ, 0x7610, R63 ;  /* 0x00007610ff3c7816 */ /* 0x000fe2000000003f */
[----:B------:R-:W-:Y:S01]  /*60c0*/  IMAD.SHL.U32 R83, R82, 0x10, RZ ;  /* 0x0000001052537824 */ /* 0x000fe200078e00ff */
[----:B------:R-:W-:Y:S02]  /*60d0*/  SHF.R.U32.HI R80, RZ, 0x1c, R82 ;  /* 0x0000001cff507819 */ /* 0x000fe40000011652 */
[----:B------:R-:W-:Y:S01]  /*60e0*/  SEL R92, RZ, 0x10000, P5 ;  /* 0x00010000ff5c7807 */ /* 0x000fe20002800000 */
[----:B------:R-:W-:Y:S01]  /*60f0*/  FMUL.FTZ R60, R60, R75 ;  /* 0x0000004b3c3c7220 */ /* 0x000fe20000410000 */
[----:B------:R-:W-:Y:S02]  /*6100*/  ISETP.NE.AND P5, PT, R85, RZ, PT ;  /* 0x000000ff5500720c */ /* 0x000fe40003fa5270 */
[----:B0-----:R-:W-:Y:S01]  /*6110*/  F2FP.BF16.PACK_AB R62, R90, R87 ;  /* 0x000000575a3e723e */ /* 0x001fe200000010ff */
[----:B------:R-:W-:-:S02]  /*6120*/  FMUL.FTZ R60, R60, c[0x0][0x1e8] ;  /* 0x00007a003c3c7a20 */ /* 0x000fc40000410000 */
        /* <DEDUP_REMOVED lines=49> */
.L_x_4477:
        /* <DEDUP_REMOVED lines=52> */
.L_x_4478:
[----:B------:R-:W-:Y:S01]  /*6780*/  FMUL.FTZ R61, R63, R63 ;  /* 0x0000003f3f3d7220 */ /* 0x000fe20000410000 */
[----:B------:R-:W-:Y:S01]  /*6790*/  ISETP.NE.AND P0, PT, RZ, UR8, PT ;  /* 0x00000008ff007c0c */ /* 0x000fe2000bf05270 */
[----:B01----:R-:W-:Y:S01]  /*67a0*/  FADD.FTZ R75, R62, R75 ;  /* 0x0000004b3e4b7221 */ /* 0x003fe20000010000 */
[----:B------:R-:W-:Y:S01]  /*67b0*/  ISETP.NE.AND P1, PT, R0, RZ, PT ;  /* 0x000000ff0000720c */ /* 0x000fe20003f25270 */
[----:B------:R-:W-:Y:S01]  /*67c0*/  IMAD.MOV.U32 R60, RZ, RZ, c[0x0][0x1e0] ;  /* 0x00007800ff3c7624 */ /* 0x000fe200078e00ff */
[----:B------:R-:W-:Y:S02]  /*67d0*/  FSEL R61, R61, RZ, P0 ;  /* 0x000000ff3d3d7208 */ /* 0x000fe40000000000 */
[----:B------:R-:W-:Y:S01]  /*67e0*/  FSEL R62, R63, RZ, !P0 ;  /* 0x000000ff3f3e7208 */ /* 0x000fe20004000000 */
[----:B------:R-:W-:Y:S01]  /*67f0*/  FFMA.FTZ R60, R75, R60, c[0x0][0x228] ;  /* 0x00008a004b3c7623 */ /* 0x000fe2000001003c */
[----:B------:R-:W-:-:S03]  /*6800*/  MOV R75, 0x4 ;  /* 0x00000004004b7802 */ /* 0x000fc60000000f00 */
[----:B------:R-:W-:Y:S02]  /*6810*/  FADD.FTZ R74, R60, R61 ;  /* 0x0000003d3c4a7221 */ /* 0x000fe40000010000 */
[----:B------:R-:W-:Y:S02]  /*6820*/  FADD.FTZ R85, -R62, R77 ;  /* 0x0000004d3e557221 */ /* 0x000fe40000010100 */
[----:B------:R-:W-:Y:S02]  /*6830*/  @!P1 IMAD.WIDE R60, R2, R75, c[0x0][0x1a0] ;  /* 0x00006800023c9625 */ /* 0x000fe400078e024b */
[----:B------:R-:W0:Y:S02]  /*6840*/  MUFU.RSQ R74, R74 ;  /* 0x0000004a004a7308 */ /* 0x000e240000001400 */
[C---:B------:R-:W-:Y:S01]  /*6850*/  FADD.FTZ R77, -R62.reuse, R66 ;  /* 0x000000423e4d7221 */ /* 0x040fe20000010100 */
[----:B------:R0:W-:Y:S01]  /*6860*/  @!P1 STG.E [R60.64], R63 ;  /* 0x0000003f3c009986 */ /* 0x0001e2000c101906 */
[----:B------:R-:W-:-:S02]  /*6870*/  FADD.FTZ R72, -R62, R72 ;  /* 0x000000483e487221 */ /* 0x000fc40000010100 */
[C---:B------:R-:W-:Y:S02]  /*6880*/  FADD.FTZ R66, -R62.reuse, R79 ;  /* 0x0000004f3e427221 */ /* 0x040fe40000010100 */
[C---:B------:R-:W-:Y:S02]  /*6890*/  FADD.FTZ R78, -R62.reuse, R78 ;  /* 0x0000004e3e4e7221 */ /* 0x040fe40000010100 */
[C---:B------:R-:W-:Y:S02]  /*68a0*/  FADD.FTZ R91, -R62.reuse, R73 ;  /* 0x000000493e5b7221 */ /* 0x040fe40000010100 */
[C---:B------:R-:W-:Y:S02]  /*68b0*/  FADD.FTZ R93, -R62.reuse, R93 ;  /* 0x0000005d3e5d7221 */ /* 0x040fe40000010100 */
[----:B------:R-:W-:Y:S02]  /*68c0*/  FADD.FTZ R67, -R62, R67 ;  /* 0x000000433e437221 */ /* 0x000fe40000010100 */
[----:B0-----:R-:W-:-:S02]  /*68d0*/  FMUL.FTZ R61, R74, R72 ;  /* 0x000000484a3d7220 */ /* 0x001fc40000410000 */
[C---:B------:R-:W-:Y:S02]  /*68e0*/  FMUL.FTZ R66, R74.reuse, R66 ;  /* 0x000000424a427220 */ /* 0x040fe40000410000 */
[C---:B------:R-:W-:Y:S02]  /*68f0*/  FMUL.FTZ R85, R74.reuse, R85 ;  /* 0x000000554a557220 */ /* 0x040fe40000410000 */
[----:B------:R-:W-:Y:S02]  /*6900*/  FMUL.FTZ R78, R74, R78 ;  /* 0x0000004e4a4e7220 */ /* 0x000fe40000410000 */
[----:B------:R-:W-:Y:S02]  /*6910*/  FFMA.FTZ R60, R16, R61, R48 ;  /* 0x0000003d103c7223 */ /* 0x000fe40000010030 */
[----:B------:R-:W-:Y:S02]  /*6920*/  FFMA.FTZ R66, R17, R66, R49 ;  /* 0x0000004211427223 */ /* 0x000fe40000010031 */
[----:B------:R-:W-:-:S02]  /*6930*/  FFMA.FTZ R63, R18, R85, R50 ;  /* 0x00000055123f7223 */ /* 0x000fc40000010032 */
[----:B------:R-:W-:Y:S02]  /*6940*/  FFMA.FTZ R78, R19, R78, R51 ;  /* 0x0000004e134e7223 */ /* 0x000fe40000010033 */
[C---:B------:R-:W-:Y:S02]  /*6950*/  FADD.FTZ R85, -R62.reuse, R88 ;  /* 0x000000583e557221 */ /* 0x040fe40000010100 */
[----:B------:R-:W-:Y:S01]  /*6960*/  FADD.FTZ R76, -R62, R76 ;  /* 0x0000004c3e4c7221 */ /* 0x000fe20000010100 */
[----:B------:R-:W-:Y:S01]  /*6970*/  F2FP.BF16.PACK_AB R63, R78, R63 ;  /* 0x0000003f4e3f723e */ /* 0x000fe200000010ff */
[C---:B------:R-:W-:Y:S02]  /*6980*/  FADD.FTZ R81, -R62.reuse, R81 ;  /* 0x000000513e517221 */ /* 0x040fe40000010100 */
[C---:B------:R-:W-:Y:S02]  /*6990*/  FADD.FTZ R73, -R62.reuse, R86 ;  /* 0x000000563e497221 */ /* 0x040fe40000010100 */
[----:B------:R-:W-:-:S02]  /*69a0*/  FADD.FTZ R79, -R62, R84 ;  /* 0x000000543e4f7221 */ /* 0x000fc40000010100 */
[C---:B------:R-:W-:Y:S02]  /*69b0*/  FADD.FTZ R89, -R62.reuse, R89 ;  /* 0x000000593e597221 */ /* 0x040fe40000010100 */
[C---:B------:R-:W-:Y:S02]  /*69c0*/  FADD.FTZ R87, -R62.reuse, R87 ;  /* 0x000000573e577221 */ /* 0x040fe40000010100 */
[----:B------:R-:W-:Y:S01]  /*69d0*/  FADD.FTZ R61, -R62, R90 ;  /* 0x0000005a3e3d7221 */ /* 0x000fe20000010100 */
[----:B------:R-:W-:Y:S01]  /*69e0*/  F2FP.BF16.PACK_AB R62, R66, R60 ;  /* 0x0000003c423e723e */ /* 0x000fe200000010ff */
        /* <DEDUP_REMOVED lines=10> */
[----:B------:R-:W-:-:S02]  /*6a90*/  FMUL.FTZ R76, R74, R76 ;  /* 0x0000004c4a4c7220 */ /* 0x000fc40000410000 */
[----:B------:R-:W-:Y:S01]  /*6aa0*/  FMUL.FTZ R72, R74, R61 ;  /* 0x0000003d4a487220 */ /* 0x000fe20000410000 */
[----:B------:R-:W-:Y:S01]  /*6ab0*/  F2FP.BF16.PACK_AB R67, R78, R85 ;  /* 0x000000554e43723e */ /* 0x000fe200000010ff */
[----:B------:R-:W-:Y:S02]  /*6ac0*/  FMUL.FTZ R87, R74, R87 ;  /* 0x000000574a577220 */ /* 0x000fe40000410000 */
[----:B------:R-:W-:Y:S02]  /*6ad0*/  FFMA.FTZ R61, R22, R91, R54 ;  /* 0x0000005b163d7223 */ /* 0x000fe40000010036 */
[----:B------:R-:W-:Y:S02]  /*6ae0*/  FFMA.FTZ R76, R23, R76, R55 ;  /* 0x0000004c174c7223 */ /* 0x000fe40000010037 */
[C---:B------:R-:W-:Y:S02]  /*6af0*/  FMUL.FTZ R82, R74.reuse, R89 ;  /* 0x000000594a527220 */ /* 0x040fe40000410000 */
[----:B------:R-:W-:Y:S01]  /*6b00*/  FMUL.FTZ R79, R74, R79 ;  /* 0x0000004f4a4f7220 */ /* 0x000fe20000410000 */
[----:B------:R-:W-:Y:S01]  /*6b10*/  F2FP.BF16.PACK_AB R61, R76, R61 ;  /* 0x0000003d4c3d723e */ /* 0x000fe200000010ff */
[C---:B------:R-:W-:Y:S01]  /*6b20*/  FMUL.FTZ R81, R74.reuse, R81 ;  /* 0x000000514a517220 */ /* 0x040fe20000410000 */
[----:B------:R-:W-:Y:S01]  /*6b30*/  IADD3 R76, P2, R83, c[0x0][0x208], RZ ;  /* 0x00008200534c7a10 */ /* 0x000fe20007f5e0ff */
[----:B------:R-:W-:-:S02]  /*6b40*/  FMUL.FTZ R78, R74, R73 ;  /* 0x000000494a4e7220 */ /* 0x000fc40000410000 */
[----:B------:R-:W-:Y:S01]  /*6b50*/  FFMA.FTZ R77, R9, R72, R41 ;  /* 0x00000048094d7223 */ /* 0x000fe20000010029 */
[----:B------:R-:W-:Y:S01]  /*6b60*/  IADD3 R72, P0, R65, c[0x0][0x208], RZ ;  /* 0x0000820041487a10 */ /* 0x000fe20007f1e0ff */
[----:B------:R-:W-:Y:S02]  /*6b70*/  FFMA.FTZ R66, R8, R87, R40 ;  /* 0x0000005708427223 */ /* 0x000fe40000010028 */
        /* <DEDUP_REMOVED lines=17> */
.L_x_4475:
[----:B------:R-:W-:Y:S05]  /*6c90*/  BSYNC B0 ;  /* 0x0000000000007941 */ /* 0x000fea0003800000 */
.L_x_4360:
[----:B------:R-:W-:Y:S05]  /*6ca0*/  EXIT ;  /* 0x000000000000794d */ /* 0x000fea0003800000 */
.L_x_4473:
[----:B------:R-:W-:Y:S01]  /*6cb0*/  HFMA2.MMA R85, -RZ, RZ, 0, 1.847743988037109375e-06 ;  /* 0x0000001fff557435 */ /* 0x000fe200000001ff */
[----:B------:R-:W-:Y:S01]  /*6cc0*/  IMAD.MOV.U32 R75, RZ, RZ, R63 ;  /* 0x000000ffff4b7224 */ /* 0x000fe200078e003f */
[----:B------:R-:W-:Y:S01]  /*6cd0*/  MOV R60, 0x6d10 ;  /* 0x00006d10003c7802 */ /* 0x000fe20000000f00 */
[----:B------:R-:W-:-:S02]  /*6ce0*/  IMAD.MOV.U32 R62, RZ, RZ, 0x1 ;  /* 0x00000001ff3e7424 */ /* 0x000fc400078e00ff */
[----:B------:R-:W-:Y:S02]  /*6cf0*/  IMAD.MOV.U32 R74, RZ, RZ, -0x1 ;  /* 0xffffffffff4a7424 */ /* 0x000fe400078e00ff */
[----:B------:R-:W-:Y:S05]  /*6d00*/  CALL.REL.NOINC `($__internal_45_$__cuda_sm70_shflsync_bfly_p) ;  /* 0x0000058000007944 */ /* 0x000fea0003c00000 */
[----:B01----:R-:W-:Y:S05]  /*6d10*/  BRA `(.L_x_4477) ;  /* 0xfffff72000007947 */ /* 0x003fea000383ffff */
.L_x_4474:
[----:B------:R-:W-:Y:S01]  /*6d20*/  IMAD.MOV.U32 R62, RZ, RZ, 0x2 ;  /* 0x00000002ff3e7424 */ /* 0x000fe200078e00ff */
[----:B------:R-:W-:Y:S01]  /*6d30*/  MOV R85, 0x1f ;  /* 0x0000001f00557802 */ /* 0x000fe20000000f00 */
[----:B------:R-:W-:Y:S01]  /*6d40*/  IMAD.MOV.U32 R74, RZ, RZ, -0x1 ;  /* 0xffffffffff4a7424 */ /* 0x000fe200078e00ff */
[----:B------:R-:W-:Y:S02]  /*6d50*/  MOV R60, 0x6d70 ;  /* 0x00006d70003c7802 */ /* 0x000fe40000000f00 */
[----:B0-----:R-:W-:Y:S05]  /*6d60*/  CALL.REL.NOINC `($__internal_45_$__cuda_sm70_shflsync_bfly_p) ;  /* 0x0000052000007944 */ /* 0x001fea0003c00000 */
[----:B0-----:R-:W-:Y:S01]  /*6d70*/  HFMA2.MMA R85, -RZ, RZ, 0, 1.847743988037109375e-06 ;  /* 0x0000001fff557435 */ /* 0x001fe200000001ff */
[----:B-1----:R-:W-:Y:S01]  /*6d80*/  FADD.FTZ R75, R75, R62 ;  /* 0x0000003e4b4b7221 */ /* 0x002fe20000010000 */
[----:B------:R-:W-:Y:S01]  /*6d90*/  MOV R60, 0x6dd0 ;  /* 0x00006dd0003c7802 */ /* 0x000fe20000000f00 */
[----:B------:R-:W-:Y:S02]  /*6da0*/  IMAD.MOV.U32 R62, RZ, RZ, 0x4 ;  /* 0x00000004ff3e7424 */ /* 0x000fe400078e00ff */
[----:B------:R-:W-:Y:S02]  /*6db0*/  IMAD.MOV.U32 R74, RZ, RZ, -0x1 ;  /* 0xffffffffff4a7424 */ /* 0x000fe400078e00ff */
[----:B------:R-:W-:Y:S05]  /*6dc0*/  CALL.REL.NOINC `($__internal_45_$__cuda_sm70_shflsync_bfly_p) ;  /* 0x000004c000007944 */ /* 0x000fea0003c00000 */
[----:B01----:R-:W-:Y:S01]  /*6dd0*/  FADD.FTZ R75, R75, R62 ;  /* 0x0000003e4b4b7221 */ /* 0x003fe20000010000 */
[----:B------:R-:W-:Y:S01]  /*6de0*/  MOV R85, 0x1f ;  /* 0x0000001f00557802 */ /* 0x000fe20000000f00 */
[----:B------:R-:W-:Y:S01]  /*6df0*/  IMAD.MOV.U32 R62, RZ, RZ, 0x8 ;  /* 0x00000008ff3e7424 */ /* 0x000fe200078e00ff */
[----:B------:R-:W-:Y:S01]  /*6e00*/  MOV R60, 0x6e30 ;  /* 0x00006e30003c7802 */ /* 0x000fe20000000f00 */
[----:B------:R-:W-:-:S02]  /*6e10*/  IMAD.MOV.U32 R74, RZ, RZ, -0x1 ;  /* 0xffffffffff4a7424 */ /* 0x000fc400078e00ff */
[----:B------:R-:W-:Y:S05]  /*6e20*/  CALL.REL.NOINC `($__internal_45_$__cuda_sm70_shflsync_bfly_p) ;  /* 0x0000046000007944 */ /* 0x000fea0003c00000 */
[----:B0-----:R-:W-:Y:S01]  /*6e30*/  HFMA2.MMA R85, -RZ, RZ, 0, 1.847743988037109375e-06 ;  /* 0x0000001fff557435 */ /* 0x001fe200000001ff */
[----:B-1----:R-:W-:Y:S01]  /*6e40*/  FADD.FTZ R75, R75, R62 ;  /* 0x0000003e4b4b7221 */ /* 0x002fe20000010000 */
[----:B------:R-:W-:Y:S01]  /*6e50*/  MOV R60, 0x6e90 ;  /* 0x00006e90003c7802 */ /* 0x000fe20000000f00 */
[----:B------:R-:W-:-:S02]  /*6e60*/  IMAD.MOV.U32 R62, RZ, RZ, 0x10 ;  /* 0x00000010ff3e7424 */ /* 0x000fc400078e00ff */
[----:B------:R-:W-:Y:S02]  /*6e70*/  IMAD.MOV.U32 R74, RZ, RZ, -0x1 ;  /* 0xffffffffff4a7424 */ /* 0x000fe400078e00ff */
[----:B------:R-:W-:Y:S05]  /*6e80*/  CALL.REL.NOINC `($__internal_45_$__cuda_sm70_shflsync_bfly_p) ;  /* 0x0000040000007944 */ /* 0x000fea0003c00000 */
[----:B-1----:R-:W-:Y:S01]  /*6e90*/  FADD.FTZ R62, R75, R62 ;  /* 0x0000003e4b3e7221 */ /* 0x002fe20000010000 */
[----:B0-----:R-:W-:Y:S01]  /*6ea0*/  MOV R85, 0x1f ;  /* 0x0000001f00557802 */ /* 0x001fe20000000f00 */
[----:B------:R-:W-:Y:S02]  /*6eb0*/  IMAD.MOV.U32 R74, RZ, RZ, -0x1 ;  /* 0xffffffffff4a7424 */ /* 0x000fe400078e00ff */
[----:B------:R-:W-:Y:S02]  /*6ec0*/  FMUL.FTZ R63, R62, c[0x0][0x1e0] ;  /* 0x000078003e3f7a20 */ /* 0x000fe40000410000 */
[----:B------:R-:W-:Y:S02]  /*6ed0*/  IMAD.MOV.U32 R62, RZ, RZ, 0x1 ;  /* 0x00000001ff3e7424 */ /* 0x000fe400078e00ff */
[C---:B------:R-:W-:Y:S02]  /*6ee0*/  FADD.FTZ R60, -R63.reuse, R66 ;  /* 0x000000423f3c7221 */ /* 0x040fe40000010100 */
[----:B------:R-:W-:-:S02]  /*6ef0*/  FADD.FTZ R61, -R63, R73 ;  /* 0x000000493f3d7221 */ /* 0x000fc40000010100 */
        /* <DEDUP_REMOVED lines=31> */
[----:B------:R-:W-:Y:S05]  /*70f0*/  CALL.REL.NOINC `($__internal_45_$__cuda_sm70_shflsync_bfly_p) ;  /* 0x0000019000007944 */ /* 0x000fea0003c00000 */
        /* <DEDUP_REMOVED lines=18> */
[----:B01----:R-:W-:Y:S01]  /*7220*/  FADD.FTZ R75, R75, R62 ;  /* 0x0000003e4b4b7221 */ /* 0x003fe20000010000 */
[----:B------:R-:W-:Y:S01]  /*7230*/  MOV R85, 0x1f ;  /* 0x0000001f00557802 */ /* 0x000fe20000000f00 */
[----:B------:R-:W-:Y:S01]  /*7240*/  IMAD.MOV.U32 R62, RZ, RZ, 0x10 ;  /* 0x00000010ff3e7424 */ /* 0x000fe200078e00ff */
[----:B------:R-:W-:Y:S01]  /*7250*/  MOV R60, 0x7280 ;  /* 0x00007280003c7802 */ /* 0x000fe20000000f00 */
[----:B------:R-:W-:Y:S02]  /*7260*/  IMAD.MOV.U32 R74, RZ, RZ, -0x1 ;  /* 0xffffffffff4a7424 */ /* 0x000fe400078e00ff */
[----:B------:R-:W-:Y:S05]  /*7270*/  CALL.REL.NOINC `($__internal_45_$__cuda_sm70_shflsync_bfly_p) ;  /* 0x0000001000007944 */ /* 0x000fea0003c00000 */
[----:B01----:R-:W-:Y:S05]  /*7280*/  BRA `(.L_x_4478) ;  /* 0xfffff4f000007947 */ /* 0x003fea000383ffff */
        .weak           $__internal_45_$__cuda_sm70_shflsync_bfly_p
        .type           $__internal_45_$__cuda_sm70_shflsync_bfly_p,@function
        .size           $__internal_45_$__cuda_sm70_shflsync_bfly_p,(.L_x_15237 - $__internal_45_$__cuda_sm70_shflsync_bfly_p)
$__internal_45_$__cuda_sm70_shflsync_bfly_p:
[----:B------:R-:W-:Y:S01]  /*7290*/  HFMA2.MMA R61, -RZ, RZ, 0, 0 ;  /* 0x00000000ff3d7435 */ /* 0x000fe200000001ff */
[----:B------:R-:W-:Y:S04]  /*72a0*/  WARPSYNC R74 ;  /* 0x0000004a00007348 */ /* 0x000fe80003800000 */
[----:B------:R0:W1:Y:S01]  /*72b0*/  SHFL.BFLY PT, R62, R75, R62, R85 ;  /* 0x0c00003e4b3e7389 */ /* 0x00006200000e0055 */
[----:B------:R-:W-:Y:S05]  /*72c0*/  RET.REL.NODEC R60 `(_ZN10layer_norm13ln_fwd_kernelINS_13Kernel_traitsIf13__nv_bfloat16S2_S2_fjLj512ELj1ELj4ELj1ELj16ENS_18Kernel_traits_baseILj512EfS2_S2_S2_fjLj128EEEEELb1ELb1ELb0ELb1EEEvNS_9FwdParamsE) ;  /* 0xffff8d303c007950 */ /* 0x000fea0003c3ffff */
.L_x_4479:
        /* <DEDUP_REMOVED lines=11> */
.L_x_15237:


//--------------------- .text._ZN10layer_norm13ln_fwd_kernelINS_13Kernel_traitsIf13__nv_bfloat16S2_S2_fjLj512ELj1ELj4ELj1ELj16ENS_18Kernel_traits_baseILj512EfS2_S2_S2_fjLj128EEEEELb1ELb1ELb1ELb0EEEvNS_9FwdParamsE --------------------------
	.section	.text._ZN10layer_norm13ln_fwd_kernelINS_13Kernel_traitsIf13__nv_bfloat16S2_S2_fjLj512ELj1ELj4ELj1ELj16ENS_18Kernel_traits_baseILj512EfS2_S2_S2_fjLj128EEEEELb1ELb1ELb1ELb0EEEvNS_9FwdParamsE,"ax",@progbits
	.sectioninfo	@"SHI_REGISTERS=111"
	.align	128
        .global         _ZN10layer_norm13ln_fwd_kernelINS_13Kernel_traitsIf13__nv_bfloat16S2_S2_fjLj512ELj1ELj4ELj1ELj16ENS_18Kernel_traits_baseILj512EfS2_S2_S2_fjLj128EEEEELb1ELb1ELb1ELb0EEEvNS_9FwdParamsE
        .type           _ZN10layer_norm13ln_fwd_kernelINS_13Kernel_traitsIf13__nv_bfloat16S2_S2_fjLj512ELj1ELj4ELj1ELj16ENS_18Kernel_traits_baseILj512EfS2_S2_S2_fjLj128EEEEELb1ELb1ELb1ELb0EEEvNS_9FwdParamsE,@function
        .size           _ZN10layer_norm13ln_fwd_kernelINS_13Kernel_traitsIf13__nv_bfloat16S2_S2_fjLj512ELj1ELj4ELj1ELj16ENS_18Kernel_traits_baseILj512EfS2_S2_S2_fjLj128EEEEELb1ELb1ELb1ELb0EEEvNS_9FwdParamsE,(.L_x_15238 - _ZN10layer_norm13ln_fwd_kernelINS_13Kernel_traitsIf13__nv_bfloat16S2_S2_fjLj512ELj1ELj4ELj1ELj16ENS_18Kernel_traits_baseILj512EfS2_S2_S2_fjLj128EEEEELb1ELb1ELb1ELb0EEEvNS_9FwdParamsE)
        .other          _ZN10layer_norm13ln_fwd_kernelINS_13Kernel_traitsIf13__nv_bfloat16S2_S2_fjLj512ELj1ELj4ELj1ELj16ENS_18Kernel_traits_baseILj512EfS2_S2_S2_fjLj128EEEEELb1ELb1ELb1ELb0EEEvNS_9FwdParamsE,@"STO_CUDA_ENTRY STV_DEFAULT"
_ZN10layer_norm13ln_fwd_kernelINS_13Kernel_traitsIf13__nv_bfloat16S2_S2_fjLj512ELj1ELj4ELj1ELj16ENS_18Kernel_traits_baseILj512EfS2_S2_S2_fjLj128EEEEELb1ELb1ELb1ELb0EEEvNS_9FwdParamsE:
.text._ZN10layer_norm13ln_fwd_kernelINS_13Kernel_traitsIf13__nv_bfloat16S2_S2_fjLj512ELj1ELj4ELj1ELj16ENS_18Kernel_traits_baseILj512EfS2_S2_S2_fjLj128EEEEELb1ELb1ELb1ELb0EEEvNS_9FwdParamsE:
        /* <DEDUP_REMOVED lines=63> */
.L_x_4481:
[----:B------:R-:W-:Y:S05]  /*03f0*/  BSYNC B0 ;  /* 0x0000000000007941 */ /* 0x000fea0003800000 */
.L_x_4480:
        /* <DEDUP_REMOVED lines=12> */
[----:B------:R0:W5:Y:S04]  /*04c0*/  LDG.E.128 R56, [R12.64+0x10] ;  /* 0x000010060c387981 */ /* 0x000168000c1e1d00 */
[C---:B------:R-:W-:Y:S01]  /*04d0*/  @P0 LEA R8, P5, R14.reuse, c[0x0][0x218], 0x5 ;  /* 0x000086000e080a11 */ /* 0x040fe200078a28ff */
[----:B------:R0:W5:Y:S03]  /*04e0*/  LDG.E.128 R48, [R6.64] ;  /* 0x0000000606307981 */ /* 0x000166000c1e1d00 */
[----:B------:R-:W-:Y:S01]  /*04f0*/  @P0 LEA.HI.X R9, R14, c[0x0][0x21c], RZ, 0x5, P5 ;  /* 0x000087000e090a11 */ /* 0x000fe200028f2cff */
[----:B------:R0:W5:Y:S04]  /*0500*/  LDG.E.128 R52, [R6.64+0x10] ;  /* 0x0000100606347981 */ /* 0x000168000c1e1d00 */
[----:B------:R0:W5:Y:S04]  /*0510*/  @P0 LDG.E.128 R40, [R8.64] ;  /* 0x0000000608280981 */ /* 0x000168000c1e1d00 */
[----:B------:R0:W5:Y:S04]  /*0520*/  @P0 LDG.E.128 R44, [R8.64+0x10] ;  /* 0x00001006082c0981 */ /* 0x000168000c1e1d00 */
[----:B------:R0:W5:Y:S02]  /*0530*/  LDG.E.128 R60, [R12.64] ;  /* 0x000000060c3c7981 */ /* 0x000164000c1e1d00 */
.L_x_4483:
[----:B------:R-:W-:Y:S05]  /*0540*/  BSYNC B0 ;  /* 0x0000000000007941 */ /* 0x000fea0003800000 */
.L_x_4482:
[----:B------:R-:W-:Y:S01]  /*0550*/  ISETP.GE.AND P0, PT, R3, c[0x0][0x164], PT ;  /* 0x0000590003007a0c */ /* 0x000fe20003f06270 */
[----:B------:R-:W-:Y:S01]  /*0560*/  @P3 IMAD.X R11, RZ, RZ, R5, P4 ;  /* 0x000000ffff0b3224 */ /* 0x000fe200020e0605 */
[----:B------:R-:W-:-:S02]  /*0570*/  UIADD3 UR26, UR5, -0x695add53, URZ ;  /* 0x96a522ad051a7890 */ /* 0x000fc4000fffe03f */
        /* <DEDUP_REMOVED lines=67> */
.L_x_4658:
[----:B------:R-:W-:-:S10]  /*09b0*/  HFMA2.MMA R72, -RZ, RZ, 0, 2.384185791015625e-07 ;  /* 0x00000004ff487435 */ /* 0x000fd400000001ff */
[----:B------:R-:W-:-:S05]  /*09c0*/  IMAD.WIDE R74, R3, R72, c[0x0][0x1d0] ;  /* 0x00007400034a7625 */ /* 0x000fca00078e0248 */
[----:B------:R0:W2:Y:S01]  /*09d0*/  LDG.E R103, [R74.64] ;  /* 0x000000064a677981 */ /* 0x0000a2000c1e1900 */
[----:B------:R-:W-:-:S05]  /*09e0*/  IMAD.WIDE R72, R3, R72, c[0x0][0x1d8] ;  /* 0x0000760003487625 */ /* 0x000fca00078e0248 */
[----:B-----5:R1:W5:Y:S01]  /*09f0*/  LDG.E R98, [R72.64] ;  /* 0x0000000648627981 */ /* 0x020362000c1e1900 */
        /* <DEDUP_REMOVED lines=33> */
.L_x_4488:
        /* <DEDUP_REMOVED lines=12> */
.L_x_4491:
[----:B------:R-:W-:Y:S02]  /*0cd0*/  IMAD.MOV.U32 R14, RZ, RZ, R8 ;  /* 0x000000ffff0e7224 */ /* 0x000fe400078e0008 */
.L_x_4492:
[----:B------:R-:W-:Y:S05]  /*0ce0*/  BSYNC B3 ;  /* 0x0000000000037941 */ /* 0x000fea0003800000 */
.L_x_4490:
        /* <DEDUP_REMOVED lines=16> */
.L_x_4496:
[----:B------:R-:W-:Y:S05]  /*0df0*/  BSYNC B4 ;  /* 0x0000000000047941 */ /* 0x000fea0003800000 */
.L_x_4495:
        /* <DEDUP_REMOVED lines=43> */
.L_x_4494:
[----:B------:R-:W-:Y:S05]  /*10b0*/  BSYNC B3 ;  /* 0x0000000000037941 */ /* 0x000fea0003800000 */
.L_x_4493:
[----:B------:R0:W1:Y:S01]  /*10c0*/  I2F.U32 R9, R14 ;  /* 0x0000000e00097306 */ /* 0x0000620000201000 */
[----:B------:R-:W-:Y:S01]  /*10d0*/  HFMA2.MMA R74, -RZ, RZ, 0.1171875, 0 ;  /* 0x2f800000ff4a7435 */ /* 0x000fe200000001ff */
[----:B-----5:R-:W-:-:S05]  /*10e0*/  PRMT R11, RZ, 0x5410, R64 ;  /* 0x00005410ff0b7816 */ /* 0x020fca0000000040 */
[----:B------:R-:W-:Y:S01]  /*10f0*/  FMUL.FTZ R11, R11, c[0x0][0x1ec] ;  /* 0x00007b000b0b7a20 */ /* 0x000fe20000410000 */
[----:B0-----:R-:W-:-:S03]  /*1100*/  @P0 PRMT R14, RZ, 0x5410, R68 ;  /* 0x00005410ff0e0816 */ /* 0x001fc60000000044 */
[----:B------:R-:W-:Y:S02]  /*1110*/  FMUL.FTZ R11, R11, c[0x0][0x1e8] ;  /* 0x00007a000b0b7a20 */ /* 0x000fe40000410000 */
[----:B-1----:R-:W-:-:S05]  /*1120*/  FFMA.FTZ R9, R9, R74, 1.1641532182693481445e-10 ;  /* 0x2f00000009097423 */ /* 0x002fca000001004a */
[----:B------:R-:W-:-:S04]  /*1130*/  FSETP.GTU.FTZ.AND P5, PT, R9, c[0x0][0x1e4], PT ;  /* 0x0000790009007a0b */ /* 0x000fc80003fbc000 */
[----:B------:R-:W-:Y:S02]  /*1140*/  FSEL R11, R11, RZ, !P5 ;  /* 0x000000ff0b0b7208 */ /* 0x000fe40006800000 */
[----:B------:R-:W-:-:S03]  /*1150*/  SEL R13, RZ, 0x1, P5 ;  /* 0x00000001ff0d7807 */ /* 0x000fc60002800000 */
[----:B------:R-:W-:-:S04]  /*1160*/  FMUL.FTZ R11, R36, R11 ;  /* 0x0000000b240b7220 */ /* 0x000fc80000410000 */
[----:B------:R-:W-:Y:S02]  /*1170*/  @P0 FADD.FTZ R11, R14, R11 ;  /* 0x0000000b0e0b0221 */ /* 0x000fe40000010000 */
.L_x_4489:
[----:B------:R-:W-:Y:S05]  /*1180*/  BSYNC B2 ;  /* 0x0000000000027941 */ /* 0x000fea0003800000 */
.L_x_4487:
        /* <DEDUP_REMOVED lines=8> */
.L_x_4498:
        /* <DEDUP_REMOVED lines=12> */
.L_x_4501:
[----:B------:R-:W-:Y:S02]  /*12d0*/  IMAD.MOV.U32 R76, RZ, RZ, R8 ;  /* 0x000000ffff4c7224 */ /* 0x000fe400078e0008 */
.L_x_4502:
[----:B------:R-:W-:Y:S05]  /*12e0*/  BSYNC B3 ;  /* 0x0000000000037941 */ /* 0x000fea0003800000 */
.L_x_4500:
        /* <DEDUP_REMOVED lines=16> */
.L_x_4506:
[----:B------:R-:W-:Y:S05]  /*13f0*/  BSYNC B4 ;  /* 0x0000000000047941 */ /* 0x000fea0003800000 */
.L_x_4505:
        /* <DEDUP_REMOVED lines=43> */
.L_x_4504:
[----:B------:R-:W-:Y:S05]  /*16b0*/  BSYNC B3 ;  /* 0x0000000000037941 */ /* 0x000fea0003800000 */
.L_x_4503:
        /* <DEDUP_REMOVED lines=10> */
[----:B------:R-:W-:-:S04]  /*1760*/  FMUL.FTZ R14, R37, R14 ;  /* 0x0000000e250e7220 */ /* 0x000fc80000410000 */
[----:B------:R-:W-:Y:S02]  /*1770*/  @P0 FADD.FTZ R14, R73, R14 ;  /* 0x0000000e490e0221 */ /* 0x000fe40000010000 */
.L_x_4499:
[----:B------:R-:W-:Y:S05]  /*1780*/  BSYNC B2 ;  /* 0x0000000000027941 */ /* 0x000fea0003800000 */
.L_x_4497:
        /* <DEDUP_REMOVED lines=8> */
.L_x_4508:
        /* <DEDUP_REMOVED lines=12> */
.L_x_4511:
[----:B------:R-:W-:Y:S02]  /*18d0*/  MOV R77, R8 ;  /* 0x00000008004d7202 */ /* 0x000fe40000000f00 */
.L_x_4512:
[----:B------:R-:W-:Y:S05]  /*18e0*/  BSYNC B3 ;  /* 0x0000000000037941 */ /* 0x000fea0003800000 */
.L_x_4510:
        /* <DEDUP_REMOVED lines=16> */
.L_x_4516:
[----:B------:R-:W-:Y:S05]  /*19f0*/  BSYNC B4 ;  /* 0x0000000000047941 */ /* 0x000fea0003800000 */
.L_x_4515:
        /* <DEDUP_REMOVED lines=44> */
.L_x_4514:
[----:B------:R-:W-:Y:S05]  /*1cc0*/  BSYNC B3 ;  /* 0x0000000000037941 */ /* 0x000fea0003800000 */
.L_x_4513:
        /* <DEDUP_REMOVED lines=8> */
[----:B------:R-:W-:-:S03]  /*1d50*/  SEL R9, RZ, 0x1, P5 ;  /* 0x00000001ff097807 */ /* 0x000fc60002800000 */
[----:B------:R-:W-:Y:S01]  /*1d60*/  FMUL.FTZ R76, R38, R73 ;  /* 0x00000049264c7220 */ /* 0x000fe20000410000 */
[----:B------:R-:W-:Y:S02]  /*1d70*/  @P0 PRMT R73, RZ, 0x5410, R69 ;  /* 0x00005410ff490816 */ /* 0x000fe40000000045 */
[----:B------:R-:W-:-:S03]  /*1d80*/  PRMT R77, R9, 0x7610, R77 ;  /* 0x00007610094d7816 */ /* 0x000fc6000000004d */
[----:B------:R-:W-:Y:S02]  /*1d90*/  @P0 FADD.FTZ R76, R73, R76 ;  /* 0x0000004c494c0221 */ /* 0x000fe40000010000 */
.L_x_4509:
[----:B------:R-:W-:Y:S05]  /*1da0*/  BSYNC B2 ;  /* 0x0000000000027941 */ /* 0x000fea0003800000 */
.L_x_4507:
        /* <DEDUP_REMOVED lines=8> */
.L_x_4518:
        /* <DEDUP_REMOVED lines=12> */
.L_x_4521:
[----:B------:R-:W-:Y:S02]  /*1ef0*/  IMAD.MOV.U32 R78, RZ, RZ, R8 ;  /* 0x000000ffff4e7224 */ /* 0x000fe400078e0008 */
.L_x_4522:
[----:B------:R-:W-:Y:S05]  /*1f00*/  BSYNC B3 ;  /* 0x0000000000037941 */ /* 0x000fea0003800000 */
.L_x_4520:
        /* <DEDUP_REMOVED lines=16> */
.L_x_4526:
[----:B------:R-:W-:Y:S05]  /*2010*/  BSYNC B4 ;  /* 0x0000000000047941 */ /* 0x000fea0003800000 */
.L_x_4525:
        /* <DEDUP_REMOVED lines=43> */
.L_x_4524:
[----:B------:R-:W-:Y:S05]  /*22d0*/  BSYNC B3 ;  /* 0x0000000000037941 */ /* 0x000fea0003800000 */
.L_x_4523:
        /* <DEDUP_REMOVED lines=13> */
.L_x_4519:
[----:B------:R-:W-:Y:S05]  /*23b0*/  BSYNC B2 ;  /* 0x0000000000027941 */ /* 0x000fea0003800000 */
.L_x_4517:
        /* <DEDUP_REMOVED lines=8> */
.L_x_4528:
        /* <DEDUP_REMOVED lines=12> */
.L_x_4531:
[----:B------:R-:W-:Y:S02]  /*2500*/  IMAD.MOV.U32 R81, RZ, RZ, R8 ;  /* 0x000000ffff517224 */ /* 0x000fe400078e0008 */
.L_x_4532:
[----:B------:R-:W-:Y:S05]  /*2510*/  BSYNC B3 ;  /* 0x0000000000037941 */ /* 0x000fea0003800000 */
.L_x_4530:
        /* <DEDUP_REMOVED lines=16> */
.L_x_4536:
[----:B------:R-:W-:Y:S05]  /*2620*/  BSYNC B4 ;  /* 0x0000000000047941 */ /* 0x000fea0003800000 */
.L_x_4535:
        /* <DEDUP_REMOVED lines=43> */
.L_x_4534:
[----:B------:R-:W-:Y:S05]  /*28e0*/  BSYNC B3 ;  /* 0x0000000000037941 */ /* 0x000fea0003800000 */
.L_x_4533:
        /* <DEDUP_REMOVED lines=13> */
.L_x_4529:
[----:B------:R-:W-:Y:S05]  /*29c0*/  BSYNC B2 ;  /* 0x0000000000027941 */ /* 0x000fea0003800000 */
.L_x_4527:
        /* <DEDUP_REMOVED lines=8> */
.L_x_4538:
        /* <DEDUP_REMOVED lines=12> */
.L_x_4541:
[----:B------:R-:W-:Y:S02]  /*2b10*/  MOV R82, R8 ;  /* 0x0000000800527202 */ /* 0x000fe40000000f00 */
.L_x_4542:
[----:B------:R-:W-:Y:S05]  /*2b20*/  BSYNC B3 ;  /* 0x0000000000037941 */ /* 0x000fea0003800000 */
.L_x_4540:
        /* <DEDUP_REMOVED lines=16> */
.L_x_4546:
[----:B------:R-:W-:Y:S05]  /*2c30*/  BSYNC B4 ;  /* 0x0000000000047941 */ /* 0x000fea0003800000 */
.L_x_4545:
        /* <DEDUP_REMOVED lines=43> */
.L_x_4544:
[----:B------:R-:W-:Y:S05]  /*2ef0*/  BSYNC B3 ;  /* 0x0000000000037941 */ /* 0x000fea0003800000 */
.L_x_4543:
        /* <DEDUP_REMOVED lines=13> */
.L_x_4539:
[----:B------:R-:W-:Y:S05]  /*2fd0*/  BSYNC B2 ;  /* 0x0000000000027941 */ /* 0x000fea0003800000 */
.L_x_4537:
        /* <DEDUP_REMOVED lines=8> */
.L_x_4548:
        /* <DEDUP_REMOVED lines=12> */
.L_x_4551:
[----:B------:R-:W-:Y:S02]  /*3120*/  IMAD.MOV.U32 R85, RZ, RZ, R8 ;  /* 0x000000ffff557224 */ /* 0x000fe400078e0008 */
.L_x_4552:
[----:B------:R-:W-:Y:S05]  /*3130*/  BSYNC B3 ;  /* 0x0000000000037941 */ /* 0x000fea0003800000 */
.L_x_4550:
        /* <DEDUP_REMOVED lines=16> */
.L_x_4556:
[----:B------:R-:W-:Y:S05]  /*3240*/  BSYNC B4 ;  /* 0x0000000000047941 */ /* 0x000fea0003800000 */
.L_x_4555:
        /* <DEDUP_REMOVED lines=43> */
.L_x_4554:
[----:B------:R-:W-:Y:S05]  /*3500*/  BSYNC B3 ;  /* 0x0000000000037941 */ /* 0x000fea0003800000 */
.L_x_4553:
        /* <DEDUP_REMOVED lines=13> */
.L_x_4549:
[----:B------:R-:W-:Y:S05]  /*35e0*/  BSYNC B2 ;  /* 0x0000000000027941 */ /* 0x000fea0003800000 */
.L_x_4547:
        /* <DEDUP_REMOVED lines=8> */
.L_x_4558:
        /* <DEDUP_REMOVED lines=12> */
.L_x_4561:
[----:B------:R-:W-:Y:S02]  /*3730*/  IMAD.MOV.U32 R86, RZ, RZ, R8 ;  /* 0x000000ffff567224 */ /* 0x000fe400078e0008 */
.L_x_4562:
[----:B------:R-:W-:Y:S05]  /*3740*/  BSYNC B3 ;  /* 0x0000000000037941 */ /* 0x000fea0003800000 */
.L_x_4560:
        /* <DEDUP_REMOVED lines=16> */
.L_x_4566:
[----:B------:R-:W-:Y:S05]  /*3850*/  BSYNC B4 ;  /* 0x0000000000047941 */ /* 0x000fea0003800000 */
.L_x_4565:
        /* <DEDUP_REMOVED lines=43> */
.L_x_4564:
[----:B------:R-:W-:Y:S05]  /*3b10*/  BSYNC B3 ;  /* 0x0000000000037941 */ /* 0x000fea0003800000 */
.L_x_4563:
        /* <DEDUP_REMOVED lines=13> */
.L_x_4559:
[----:B------:R-:W-:Y:S05]  /*3bf0*/  BSYNC B2 ;  /* 0x0000000000027941 */ /* 0x000fea0003800000 */
.L_x_4557:
        /* <DEDUP_REMOVED lines=22> */
[----:B------:R-:W-:-:S03]  /*3d60*/  LOP3.LUT R73, R75, R105, R73, 0xfe, !PT ;  /* 0x000000694b497212 */ /* 0x000fc600078efe49 */
[----:B------:R-:W-:Y:S01]  /*3d70*/  IMAD.MOV.U32 R104, RZ, RZ, 0x8 ;  /* 0x00000008ff687424 */ /* 0x000fe200078e00ff */
[----:B------:R-:W-:Y:S02]  /*3d80*/  LOP3.LUT R72, R92, R72, R74, 0xfe, !PT ;  /* 0x000000485c487212 */ /* 0x000fe400078efe4a */
[----:B------:R-:W-:Y:S01]  /*3d90*/  LOP3.LUT R73, R73, R93, RZ, 0xfc, !PT ;  /* 0x0000005d49497212 */ /* 0x000fe200078efcff */
[----:B------:R-:W-:Y:S01]  /*3da0*/  IMAD.WIDE.U32 R74, R101, R104, c[0x0][0x190] ;  /* 0x00006400654a7625 */ /* 0x000fe200078e0068 */
[----:B------:R-:W-:-:S05]  /*3db0*/  LOP3.LUT R72, R72, 0xff, R13, 0xf8, !PT ;  /* 0x000000ff48487812 */ /* 0x000fca00078ef80d */
[----:B------:R0:W-:Y:S02]  /*3dc0*/  STG.E.64 [R74.64], R72 ;  /* 0x000000484a007986 */ /* 0x0001e4000c101b06 */
.L_x_4568:
[----:B------:R-:W-:Y:S05]  /*3dd0*/  BSYNC B2 ;  /* 0x0000000000027941 */ /* 0x000fea0003800000 */
.L_x_4567:
[----:B------:R-:W-:Y:S02]  /*3de0*/  IADD3 R102, R102, 0x20, RZ ;  /* 0x0000002066667810 */ /* 0x000fe40007ffe0ff */
[----:B------:R-:W-:Y:S02]  /*3df0*/  IADD3 R101, R101, 0x20, RZ ;  /* 0x0000002065657810 */ /* 0x000fe40007ffe0ff */
.L_x_4486:
[----:B-1----:R-:W-:Y:S05]  /*3e00*/  BSYNC B1 ;  /* 0x0000000000017941 */ /* 0x002fea0003800000 */
.L_x_4485:
        /* <DEDUP_REMOVED lines=19> */
.L_x_4572:
        /* <DEDUP_REMOVED lines=12> */
.L_x_4575:
[----:B------:R-:W-:Y:S02]  /*4000*/  IMAD.MOV.U32 R13, RZ, RZ, R8 ;  /* 0x000000ffff0d7224 */ /* 0x000fe400078e0008 */
.L_x_4576:
[----:B------:R-:W-:Y:S05]  /*4010*/  BSYNC B3 ;  /* 0x0000000000037941 */ /* 0x000fea0003800000 */
.L_x_4574:
        /* <DEDUP_REMOVED lines=16> */
.L_x_4580:
[----:B------:R-:W-:Y:S05]  /*4120*/  BSYNC B4 ;  /* 0x0000000000047941 */ /* 0x000fea0003800000 */
.L_x_4579:
        /* <DEDUP_REMOVED lines=43> */
.L_x_4578:
[----:B------:R-:W-:Y:S05]  /*43e0*/  BSYNC B3 ;  /* 0x0000000000037941 */ /* 0x000fea0003800000 */
.L_x_4577:
[----:B------:R0:W1:Y:S01]  /*43f0*/  I2F.U32 R9, R13 ;  /* 0x0000000d00097306 */ /* 0x0000620000201000 */
[----:B------:R-:W-:Y:S01]  /*4400*/  IMAD.MOV.U32 R74, RZ, RZ, 0x2f800000 ;  /* 0x2f800000ff4a7424 */ /* 0x000fe200078e00ff */
[----:B0----5:R-:W-:-:S05]  /*4410*/  PRMT R13, RZ, 0x5410, R64 ;  /* 0x00005410ff0d7816 */ /* 0x021fca0000000040 */
[----:B------:R-:W-:Y:S02]  /*4420*/  FMUL.FTZ R73, R13, c[0x0][0x1ec] ;  /* 0x00007b000d497a20 */ /* 0x000fe40000410000 */
[----:B-1----:R-:W-:Y:S02]  /*4430*/  FFMA.FTZ R9, R9, R74, 1.1641532182693481445e-10 ;  /* 0x2f00000009097423 */ /* 0x002fe4000001004a */
[----:B------:R-:W-:-:S03]  /*4440*/  FMUL.FTZ R73, R73, c[0x0][0x1e8] ;  /* 0x00007a0049497a20 */ /* 0x000fc60000410000 */
[----:B------:R-:W-:-:S04]  /*4450*/  FSETP.GTU.FTZ.AND P5, PT, R9, c[0x0][0x1e4], PT ;  /* 0x0000790009007a0b */ /* 0x000fc80003fbc000 */
[----:B------:R-:W-:Y:S02]  /*4460*/  FSEL R73, R73, RZ, !P5 ;  /* 0x000000ff49497208 */ /* 0x000fe40006800000 */
[----:B------:R-:W-:-:S03]  /*4470*/  SEL R9, RZ, 0x1, P5 ;  /* 0x00000001ff097807 */ /* 0x000fc60002800000 */
[----:B------:R-:W-:Y:S01]  /*4480*/  FMUL.FTZ R88, R60, R73 ;  /* 0x000000493c587220 */ /* 0x000fe20000410000 */
[----:B------:R-:W-:Y:S02]  /*4490*/  @P0 PRMT R73, RZ, 0x5410, R68 ;  /* 0x00005410ff490816 */ /* 0x000fe40000000044 */
[----:B------:R-:W-:-:S03]  /*44a0*/  PRMT R13, R9, 0x7610, R13 ;  /* 0x00007610090d7816 */ /* 0x000fc6000000000d */
[----:B------:R-:W-:Y:S02]  /*44b0*/  @P0 FADD.FTZ R88, R73, R88 ;  /* 0x0000005849580221 */ /* 0x000fe40000010000 */
.L_x_4573:
[----:B------:R-:W-:Y:S05]  /*44c0*/  BSYNC B2 ;  /* 0x0000000000027941 */ /* 0x000fea0003800000 */
.L_x_4571:
        /* <DEDUP_REMOVED lines=8> */
.L_x_4582:
        /* <DEDUP_REMOVED lines=12> */
.L_x_4585:
[----:B------:R-:W-:Y:S02]  /*4610*/  IMAD.MOV.U32 R9, RZ, RZ, R8 ;  /* 0x000000ffff097224 */ /* 0x000fe400078e0008 */
.L_x_4586:
[----:B------:R-:W-:Y:S05]  /*4620*/  BSYNC B3 ;  /* 0x0000000000037941 */ /* 0x000fea0003800000 */
.L_x_4584:
        /* <DEDUP_REMOVED lines=16> */
.L_x_4590:
[----:B------:R-:W-:Y:S05]  /*4730*/  BSYNC B4 ;  /* 0x0000000000047941 */ /* 0x000fea0003800000 */
.L_x_4589:
        /* <DEDUP_REMOVED lines=44> */
.L_x_4588:
[----:B------:R-:W-:Y:S05]  /*4a00*/  BSYNC B3 ;  /* 0x0000000000037941 */ /* 0x000fea0003800000 */
.L_x_4587:
[----:B------:R-:W0:Y:S01]  /*4a10*/  I2F.U32 R9, R9 ;  /* 0x0000000900097306 */ /* 0x000e220000201000 */
[----:B------:R-:W-:Y:S01]  /*4a20*/  HFMA2.MMA R72, -RZ, RZ, 0.1171875, 0 ;  /* 0x2f800000ff487435 */ /* 0x000fe200000001ff */
[----:B-----5:R-:W-:-:S05]  /*4a30*/  PRMT R74, RZ, 0x7610, R64 ;  /* 0x00007610ff4a7816 */ /* 0x020fca0000000040 */
[----:B------:R-:W-:-:S04]  /*4a40*/  FMUL.FTZ R74, R74, c[0x0][0x1ec] ;  /* 0x00007b004a4a7a20 */ /* 0x000fc80000410000 */
[----:B0-----:R-:W-:Y:S02]  /*4a50*/  FFMA.FTZ R15, R9, R72, 1.1641532182693481445e-10 ;  /* 0x2f000000090f7423 */ /* 0x001fe40000010048 */
[----:B------:R-:W-:-:S03]  /*4a60*/  FMUL.FTZ R72, R74, c[0x0][0x1e8] ;  /* 0x00007a004a487a20 */ /* 0x000fc60000410000 */
[----:B------:R-:W-:-:S04]  /*4a70*/  FSETP.GTU.FTZ.AND P5, PT, R15, c[0x0][0x1e4], PT ;  /* 0x000079000f007a0b */ /* 0x000fc80003fbc000 */
[----:B------:R-:W-:Y:S02]  /*4a80*/  FSEL R72, R72, RZ, !P5 ;  /* 0x000000ff48487208 */ /* 0x000fe40006800000 */
[----:B------:R-:W-:-:S03]  /*4a90*/  SEL R15, RZ, 0x1, P5 ;  /* 0x00000001ff0f7807 */ /* 0x000fc60002800000 */
[----:B------:R-:W-:Y:S01]  /*4aa0*/  FMUL.FTZ R89, R61, R72 ;  /* 0x000000483d597220 */ /* 0x000fe20000410000 */
[----:B------:R-:W-:-:S05]  /*4ab0*/  @P0 PRMT R72, RZ, 0x7610, R68 ;  /* 0x00007610ff480816 */ /* 0x000fca0000000044 */
[----:B------:R-:W-:Y:S02]  /*4ac0*/  @P0 FADD.FTZ R89, R72, R89 ;  /* 0x0000005948590221 */ /* 0x000fe40000010000 */
.L_x_4583:
[----:B------:R-:W-:Y:S05]  /*4ad0*/  BSYNC B2 ;  /* 0x0000000000027941 */ /* 0x000fea0003800000 */
.L_x_4581:
        /* <DEDUP_REMOVED lines=8> */
.L_x_4592:
        /* <DEDUP_REMOVED lines=12> */
.L_x_4595:
[----:B------:R-:W-:Y:S02]  /*4c20*/  IMAD.MOV.U32 R77, RZ, RZ, R8 ;  /* 0x000000ffff4d7224 */ /* 0x000fe400078e0008 */
.L_x_4596:
[----:B------:R-:W-:Y:S05]  /*4c30*/  BSYNC B3 ;  /* 0x0000000000037941 */ /* 0x000fea0003800000 */
.L_x_4594:
        /* <DEDUP_REMOVED lines=16> */
.L_x_4600:
[----:B------:R-:W-:Y:S05]  /*4d40*/  BSYNC B4 ;  /* 0x0000000000047941 */ /* 0x000fea0003800000 */
.L_x_4599:
        /* <DEDUP_REMOVED lines=43> */
.L_x_4598:
[----:B------:R-:W-:Y:S05]  /*5000*/  BSYNC B3 ;  /* 0x0000000000037941 */ /* 0x000fea0003800000 */
.L_x_4597:
[----:B------:R-:W0:Y:S01]  /*5010*/  I2F.U32 R72, R77 ;  /* 0x0000004d00487306 */ /* 0x000e220000201000 */
[----:B-----5:R-:W-:Y:S01]  /*5020*/  PRMT R74, RZ, 0x5410, R65 ;  /* 0x00005410ff4a7816 */ /* 0x020fe20000000041 */
[----:B------:R-:W-:-:S04]  /*5030*/  IMAD.MOV.U32 R73, RZ, RZ, 0x2f800000 ;  /* 0x2f800000ff497424 */ /* 0x000fc800078e00ff */
[----:B------:R-:W-:Y:S02]  /*5040*/  FMUL.FTZ R74, R74, c[0x0][0x1ec] ;  /* 0x00007b004a4a7a20 */ /* 0x000fe40000410000 */
[----:B0-----:R-:W-:Y:S02]  /*5050*/  FFMA.FTZ R72, R72, R73, 1.1641532182693481445e-10 ;  /* 0x2f00000048487423 */ /* 0x001fe40000010049 */
        /* <DEDUP_REMOVED lines=8> */
.L_x_4593:
[----:B------:R-:W-:Y:S05]  /*50e0*/  BSYNC B2 ;  /* 0x0000000000027941 */ /* 0x000fea0003800000 */
.L_x_4591:
        /* <DEDUP_REMOVED lines=8> */
.L_x_4602:
        /* <DEDUP_REMOVED lines=12> */
.L_x_4605:
[----:B------:R-:W-:Y:S02]  /*5230*/  IMAD.MOV.U32 R78, RZ, RZ, R8 ;  /* 0x000000ffff4e7224 */ /* 0x000fe400078e0008 */
.L_x_4606:
[----:B------:R-:W-:Y:S05]  /*5240*/  BSYNC B3 ;  /* 0x0000000000037941 */ /* 0x000fea0003800000 */
.L_x_4604:
        /* <DEDUP_REMOVED lines=16> */
.L_x_4610:
[----:B------:R-:W-:Y:S05]  /*5350*/  BSYNC B4 ;  /* 0x0000000000047941 */ /* 0x000fea0003800000 */
.L_x_4609:
        /* <DEDUP_REMOVED lines=44> */
.L_x_4608:
[----:B------:R-:W-:Y:S05]  /*5620*/  BSYNC B3 ;  /* 0x0000000000037941 */ /* 0x000fea0003800000 */
.L_x_4607:
        /* <DEDUP_REMOVED lines=13> */
.L_x_4603:
[----:B------:R-:W-:Y:S05]  /*5700*/  BSYNC B2 ;  /* 0x0000000000027941 */ /* 0x000fea0003800000 */
.L_x_4601:
        /* <DEDUP_REMOVED lines=8> */
.L_x_4612:
        /* <DEDUP_REMOVED lines=12> */
.L_x_4615:
[----:B------:R-:W-:Y:S02]  /*5850*/  IMAD.MOV.U32 R81, RZ, RZ, R8 ;  /* 0x000000ffff517224 */ /* 0x000fe400078e0008 */
.L_x_4616:
[----:B------:R-:W-:Y:S05]  /*5860*/  BSYNC B3 ;  /* 0x0000000000037941 */ /* 0x000fea0003800000 */
.L_x_4614:
        /* <DEDUP_REMOVED lines=16> */
.L_x_4620:
[----:B------:R-:W-:Y:S05]  /*5970*/  BSYNC B4 ;  /* 0x0000000000047941 */ /* 0x000fea0003800000 */
.L_x_4619:
        /* <DEDUP_REMOVED lines=43> */
.L_x_4618:
[----:B------:R-:W-:Y:S05]  /*5c30*/  BSYNC B3 ;  /* 0x0000000000037941 */ /* 0x000fea0003800000 */
.L_x_4617:
        /* <DEDUP_REMOVED lines=13> */
.L_x_4613:
[----:B------:R-:W-:Y:S05]  /*5d10*/  BSYNC B2 ;  /* 0x0000000000027941 */ /* 0x000fea0003800000 */
.L_x_4611:
        /* <DEDUP_REMOVED lines=8> */
.L_x_4622:
        /* <DEDUP_REMOVED lines=12> */
.L_x_4625:
[----:B------:R-:W-:Y:S02]  /*5e60*/  IMAD.MOV.U32 R82, RZ, RZ, R8 ;  /* 0x000000ffff527224 */ /* 0x000fe400078e0008 */
.L_x_4626:
[----:B------:R-:W-:Y:S05]  /*5e70*/  BSYNC B3 ;  /* 0x0000000000037941 */ /* 0x000fea0003800000 */
.L_x_4624:
        /* <DEDUP_REMOVED lines=16> */
.L_x_4630:
[----:B------:R-:W-:Y:S05]  /*5f80*/  BSYNC B4 ;  /* 0x0000000000047941 */ /* 0x000fea0003800000 */
.L_x_4629:
        /* <DEDUP_REMOVED lines=43> */
.L_x_4628:
[----:B------:R-:W-:Y:S05]  /*6240*/  BSYNC B3 ;  /* 0x0000000000037941 */ /* 0x000fea0003800000 */
.L_x_4627:
        /* <DEDUP_REMOVED lines=13> */
.L_x_4623:
[----:B------:R-:W-:Y:S05]  /*6320*/  BSYNC B2 ;  /* 0x0000000000027941 */ /* 0x000fea0003800000 */
.L_x_4621:
        /* <DEDUP_REMOVED lines=8> */
.L_x_4632:
        /* <DEDUP_REMOVED lines=12> */
.L_x_4635:
[----:B------:R-:W-:Y:S02]  /*6470*/  MOV R85, R8 ;  /* 0x0000000800557202 */ /* 0x000fe40000000f00 */
.L_x_4636:
[----:B------:R-:W-:Y:S05]  /*6480*/  BSYNC B3 ;  /* 0x0000000000037941 */ /* 0x000fea0003800000 */
.L_x_4634:
        /* <DEDUP_REMOVED lines=16> */
.L_x_4640:
[----:B------:R-:W-:Y:S05]  /*6590*/  BSYNC B4 ;  /* 0x0000000000047941 */ /* 0x000fea0003800000 */
.L_x_4639:
        /* <DEDUP_REMOVED lines=43> */
.L_x_4638:
[----:B------:R-:W-:Y:S05]  /*6850*/  BSYNC B3 ;  /* 0x0000000000037941 */ /* 0x000fea0003800000 */
.L_x_4637:
        /* <DEDUP_REMOVED lines=13> */
.L_x_4633:
[----:B------:R-:W-:Y:S05]  /*6930*/  BSYNC B2 ;  /* 0x0000000000027941 */ /* 0x000fea0003800000 */
.L_x_4631:
        /* <DEDUP_REMOVED lines=8> */
.L_x_4642:
        /* <DEDUP_REMOVED lines=12> */
.L_x_4645:
[----:B------:R-:W-:Y:S02]  /*6a80*/  IMAD.MOV.U32 R86, RZ, RZ, R8 ;  /* 0x000000ffff567224 */ /* 0x000fe400078e0008 */
.L_x_4646:
[----:B------:R-:W-:Y:S05]  /*6a90*/  BSYNC B3 ;  /* 0x0000000000037941 */ /* 0x000fea0003800000 */
.L_x_4644:
        /* <DEDUP_REMOVED lines=16> */
.L_x_4650:
[----:B------:R-:W-:Y:S05]  /*6ba0*/  BSYNC B4 ;  /* 0x0000000000047941 */ /* 0x000fea0003800000 */
.L_x_4649:
        /* <DEDUP_REMOVED lines=43> */
.L_x_4648:
[----:B------:R-:W-:Y:S05]  /*6e60*/  BSYNC B3 ;  /* 0x0000000000037941 */ /* 0x000fea0003800000 */
.L_x_4647:
        /* <DEDUP_REMOVED lines=13> */
.L_x_4643:
[----:B------:R-:W-:Y:S05]  /*6f40*/  BSYNC B2 ;  /* 0x0000000000027941 */ /* 0x000fea0003800000 */
.L_x_4641:
        /* <DEDUP_REMOVED lines=28> */
.L_x_4570:
[----:B------:R-:W-:Y:S05]  /*7110*/  BSYNC B1 ;  /* 0x0000000000017941 */ /* 0x000fea0003800000 */
.L_x_4569:
        /* <DEDUP_REMOVED lines=21> */
.L_x_4659:
        /* <DEDUP_REMOVED lines=53> */
.L_x_4660:
[----:B------:R-:W-:Y:S01]  /*75c0*/  FMUL.FTZ R72, R93, R93 ;  /* 0x0000005d5d487220 */ /* 0x000fe20000410000 */
[----:B------:R-:W-:Y:S01]  /*75d0*/  ISETP.NE.AND P3, PT, RZ, UR8, PT ;  /* 0x00000008ff007c0c */ /* 0x000fe2000bf65270 */
[----:B------:R-:W-:Y:S01]  /*75e0*/  IMAD.MOV.U32 R74, RZ, RZ, c[0x0][0x1e0] ;  /* 0x00007800ff4a7624 */ /* 0x000fe200078e00ff */
[----:B------:R-:W-:Y:S01]  /*75f0*/  BSSY B1, `(.L_x_4653) ;  /* 0x0000058000017945 */ /* 0x000fe20003800000 */
[----:B01----:R-:W-:Y:S01]  /*7600*/  FADD.FTZ R101, R92, R101 ;  /* 0x000000655c657221 */ /* 0x003fe20000010000 */
        /* <DEDUP_REMOVED lines=45> */
[----:B------:R-:W-:Y:S01]  /*78e0*/  FFMA.FTZ R103, R30, R103, R22 ;  /* 0x000000671e677223 */ /* 0x000fe20000010016 */
[----:B------:R-:W-:Y:S01]  /*78f0*/  F2FP.BF16.PACK_AB R73, R100, R75 ;  /* 0x0000004b6449723e */ /* 0x000fe200000010ff */
[----:B------:R-:W-:Y:S01]  /*7900*/  FFMA.FTZ R108, R31, R108, R23 ;  /* 0x0000006c1f6c7223 */ /* 0x000fe20000010017 */
[----:B------:R-:W-:Y:S01]  /*7910*/  F2FP.BF16.PACK_AB R74, R93, R74 ;  /* 0x0000004a5d4a723e */ /* 0x000fe200000010ff */
[C---:B------:R-:W-:Y:S01]  /*7920*/  IMAD.WIDE.U32 R92, R98.reuse, R105, c[0x0][0x208] ;  /* 0x00008200625c7625 */ /* 0x040fe200078e0069 */
[----:B------:R-:W-:-:S02]  /*7930*/  IADD3 R98, R98, 0x20, RZ ;  /* 0x0000002062627810 */ /* 0x000fc40007ffe0ff */
[----:B------:R-:W-:-:S05]  /*7940*/  F2FP.BF16.PACK_AB R75, R108, R103 ;  /* 0x000000676c4b723e */ /* 0x000fca00000010ff */
[----:B------:R0:W-:Y:S02]  /*7950*/  STG.E.128 [R92.64], R72 ;  /* 0x000000485c007986 */ /* 0x0001e4000c101d06 */
.L_x_4656:
[----:B------:R-:W-:Y:S05]  /*7960*/  BSYNC B2 ;  /* 0x0000000000027941 */ /* 0x000fea0003800000 */
.L_x_4655:
        /* <DEDUP_REMOVED lines=27> */
[----:B------:R-:W-:Y:S01]  /*7b20*/  IMAD.MOV.U32 R101, RZ, RZ, 0x10 ;  /* 0x00000010ff657424 */ /* 0x000fe200078e00ff */
[----:B------:R-:W-:-:S02]  /*7b30*/  F2FP.BF16.PACK_AB R75, R108, R75 ;  /* 0x0000004b6c4b723e */ /* 0x000fc400000010ff */
[----:B------:R-:W-:Y:S01]  /*7b40*/  F2FP.BF16.PACK_AB R73, R100, R73 ;  /* 0x000000496449723e */ /* 0x000fe200000010ff */
[----:B------:R-:W-:-:S05]  /*7b50*/  IMAD.WIDE.U32 R92, R98, R101, c[0x0][0x208] ;  /* 0x00008200625c7625 */ /* 0x000fca00078e0065 */
[----:B------:R0:W-:Y:S02]  /*7b60*/  STG.E.128 [R92.64], R72 ;  /* 0x000000485c007986 */ /* 0x0001e4000c101d06 */
.L_x_4654:
[----:B-1----:R-:W-:Y:S05]  /*7b70*/  BSYNC B1 ;  /* 0x0000000000017941 */ /* 0x002fea0003800000 */
.L_x_4653:
[----:B0-----:R-:W-:-:S05]  /*7b80*/  IMAD.MOV.U32 R72, RZ, RZ, c[0x0][0x160] ;  /* 0x00005800ff487624 */ /* 0x001fca00078e00ff */
[----:B------:R-:W-:-:S04]  /*7b90*/  LEA R3, R72, R3, 0x2 ;  /* 0x0000000348037211 */ /* 0x000fc800078e10ff */
[----:B------:R-:W-:-:S13]  /*7ba0*/  ISETP.GE.AND P0, PT, R3, c[0x0][0x164], PT ;  /* 0x0000590003007a0c */ /* 0x000fda0003f06270 */
[----:B------:R-:W-:Y:S01]  /*7bb0*/  @P0 CALL.REL.NOINC `(.L_x_4657) ;  /* 0x0000001000000944 */ /* 0x000fe20003c00000 */
[----:B------:R-:W-:Y:S05]  /*7bc0*/  BRA `(.L_x_4658) ;  /* 0xffff8de000007947 */ /* 0x000fea000383ffff */
.L_x_4657:
[----:B------:R-:W-:Y:S05]  /*7bd0*/  BSYNC B0 ;  /* 0x0000000000007941 */ /* 0x000fea0003800000 */
.L_x_4484:
[----:B------:R-:W-:Y:S05]  /*7be0*/  EXIT ;  /* 0x000000000000794d */ /* 0x000fea0003800000 */
.L_x_4651:
[----:B------:R-:W-:Y:S01]  /*7bf0*/  IMAD.MOV.U32 R92, RZ, RZ, 0x1 ;  /* 0x00000001ff5c7424 */ /* 0x000fe200078e00ff */
[----:B------:R-:W-:Y:S01]  /*7c00*/  MOV R103, 0xffffffff ;  /* 0xffffffff00677802 */ /* 0x000fe20000000f00 */
[----:B------:R-:W-:Y:S01]  /*7c10*/  IMAD.MOV.U32 R74, RZ, RZ, 0x1f ;  /* 0x0000001fff4a7424 */ /* 0x000fe200078e00ff */
[----:B------:R-:W-:Y:S02]  /*7c20*/  MOV R72, 0x7c40 ;  /* 0x00007c4000487802 */ /* 0x000fe40000000f00 */
[----:B-----5:R-:W-:Y:S05]  /*7c30*/  CALL.REL.NOINC `($__internal_46_$__cuda_sm70_shflsync_bfly_p) ;  /* 0x000005c000007944 */ /* 0x020fea0003c00000 */
[----:B-1----:R-:W-:Y:S01]  /*7c40*/  IMAD.MOV.U32 R72, RZ, RZ, R92 ;  /* 0x000000ffff487224 */ /* 0x002fe200078e005c */
[----:B0-----:R-:W-:Y:S05]  /*7c50*/  BRA `(.L_x_4659) ;  /* 0xfffff61000007947 */ /* 0x001fea000383ffff */
.L_x_4652:
[----:B------:R-:W-:Y:S01]  /*7c60*/  HFMA2.MMA R92, -RZ, RZ, 0, 1.1920928955078125e-07 ;  /* 0x00000002ff5c7435 */ /* 0x000fe200000001ff */
[----:B0-----:R-:W-:Y:S01]  /*7c70*/  IMAD.MOV.U32 R75, RZ, RZ, R101 ;  /* 0x000000ffff4b7224 */ /* 0x001fe200078e0065 */
[----:B------:R-:W-:Y:S01]  /*7c80*/  MOV R72, 0x7cc0 ;  /* 0x00007cc000487802 */ /* 0x000fe20000000f00 */
[----:B------:R-:W-:Y:S02]  /*7c90*/  IMAD.MOV.U32 R74, RZ, RZ, 0x1f ;  /* 0x0000001fff4a7424 */ /* 0x000fe400078e00ff */
[----:B------:R-:W-:Y:S02]  /*7ca0*/  IMAD.MOV.U32 R103, RZ, RZ, -0x1 ;  /* 0xffffffffff677424 */ /* 0x000fe400078e00ff */
[----:B-----5:R-:W-:Y:S05]  /*7cb0*/  CALL.REL.NOINC `($__internal_46_$__cuda_sm70_shflsync_bfly_p) ;  /* 0x0000054000007944 */ /* 0x020fea0003c00000 */
[----:B01----:R-:W-:Y:S01]  /*7cc0*/  FADD.FTZ R75, R101, R92 ;  /* 0x0000005c654b7221 */ /* 0x003fe20000010000 */
[----:B------:R-:W-:Y:S01]  /*7cd0*/  MOV R92, 0x4 ;  /* 0x00000004005c7802 */ /* 0x000fe20000000f00 */
[----:B------:R-:W-:Y:S01]  /*7ce0*/  IMAD.MOV.U32 R74, RZ, RZ, 0x1f ;  /* 0x0000001fff4a7424 */ /* 0x000fe200078e00ff */
[----:B------:R-:W-:Y:S01]  /*7cf0*/  MOV R72, 0x7d20 ;  /* 0x00007d2000487802 */ /* 0x000fe20000000f00 */
[----:B------:R-:W-:-:S02]  /*7d00*/  IMAD.MOV.U32 R103, RZ, RZ, -0x1 ;  /* 0xffffffffff677424 */ /* 0x000fc400078e00ff */
[----:B------:R-:W-:Y:S05]  /*7d10*/  CALL.REL.NOINC `($__internal_46_$__cuda_sm70_shflsync_bfly_p) ;  /* 0x000004e000007944 */ /* 0x000fea0003c00000 */
[----:B01----:R-:W-:Y:S01]  /*7d20*/  FADD.FTZ R75, R75, R92 ;  /* 0x0000005c4b4b7221 */ /* 0x003fe20000010000 */
[----:B------:R-:W-:Y:S01]  /*7d30*/  HFMA2.MMA R92, -RZ, RZ, 0, 4.76837158203125e-07 ;  /* 0x00000008ff5c7435 */ /* 0x000fe200000001ff */
[----:B------:R-:W-:Y:S01]  /*7d40*/  IMAD.MOV.U32 R74, RZ, RZ, 0x1f ;  /* 0x0000001fff4a7424 */ /* 0x000fe200078e00ff */
[----:B------:R-:W-:Y:S01]  /*7d50*/  MOV R72, 0x7d80 ;  /* 0x00007d8000487802 */ /* 0x000fe20000000f00 */
[----:B------:R-:W-:-:S03]  /*7d60*/  IMAD.MOV.U32 R103, RZ, RZ, -0x1 ;  /* 0xffffffffff677424 */ /* 0x000fc600078e00ff */
[----:B------:R-:W-:Y:S05]  /*7d70*/  CALL.REL.NOINC `($__internal_46_$__cuda_sm70_shflsync_bfly_p) ;  /* 0x0000048000007944 */ /* 0x000fea0003c00000 */
[----:B01----:R-:W-:Y:S01]  /*7d80*/  FADD.FTZ R75, R75, R92 ;  /* 0x0000005c4b4b7221 */ /* 0x003fe20000010000 */
[----:B------:R-:W-:Y:S01]  /*7d90*/  MOV R92, 0x10 ;  /* 0x00000010005c7802 */ /* 0x000fe20000000f00 */
[----:B------:R-:W-:Y:S01]  /*7da0*/  IMAD.MOV.U32 R74, RZ, RZ, 0x1f ;  /* 0x0000001fff4a7424 */ /* 0x000fe200078e00ff */
[----:B------:R-:W-:Y:S01]  /*7db0*/  MOV R72, 0x7de0 ;  /* 0x00007de000487802 */ /* 0x000fe20000000f00 */
[----:B------:R-:W-:-:S02]  /*7dc0*/  IMAD.MOV.U32 R103, RZ, RZ, -0x1 ;  /* 0xffffffffff677424 */ /* 0x000fc400078e00ff */
[----:B------:R-:W-:Y:S05]  /*7dd0*/  CALL.REL.NOINC `($__internal_46_$__cuda_sm70_shflsync_bfly_p) ;  /* 0x0000042000007944 */ /* 0x000fea0003c00000 */
[----:B-1----:R-:W-:Y:S02]  /*7de0*/  FADD.FTZ R92, R75, R92 ;  /* 0x0000005c4b5c7221 */ /* 0x002fe40000010000 */
[----:B0-----:R-:W-:-:S02]  /*7df0*/  IMAD.MOV.U32 R74, RZ, RZ, 0x1f ;  /* 0x0000001fff4a7424 */ /* 0x001fc400078e00ff */
[----:B------:R-:W-:Y:S01]  /*7e00*/  FMUL.FTZ R93, R92, c[0x0][0x1e0] ;  /* 0x000078005c5d7a20 */ /* 0x000fe20000410000 */
[----:B------:R-:W-:Y:S01]  /*7e10*/  HFMA2.MMA R92, -RZ, RZ, 0, 5.9604644775390625e-08 ;  /* 0x00000001ff5c7435 */ /* 0x000fe200000001ff */
        /* <DEDUP_REMOVED lines=35> */
[----:B------:R-:W-:Y:S05]  /*8050*/  CALL.REL.NOINC `($__internal_46_$__cuda_sm70_shflsync_bfly_p) ;  /* 0x000001a000007944 */ /* 0x000fea0003c00000 */
[----:B01----:R-:W-:Y:S01]  /*8060*/  FADD.FTZ R75, R75, R92 ;  /* 0x0000005c4b4b7221 */ /* 0x003fe20000010000 */
[----:B------:R-:W-:Y:S01]  /*8070*/  MOV R92, 0x2 ;  /* 0x00000002005c7802 */ /* 0x000fe20000000f00 */
[----:B------:R-:W-:Y:S01]  /*8080*/  IMAD.MOV.U32 R74, RZ, RZ, 0x1f ;  /* 0x0000001fff4a7424 */ /* 0x000fe200078e00ff */
[----:B------:R-:W-:Y:S01]  /*8090*/  MOV R72, 0x80c0 ;  /* 0x000080c000487802 */ /* 0x000fe20000000f00 */
[----:B------:R-:W-:Y:S02]  /*80a0*/  IMAD.MOV.U32 R103, RZ, RZ, -0x1 ;  /* 0xffffffffff677424 */ /* 0x000fe400078e00ff */
[----:B------:R-:W-:Y:S05]  /*80b0*/  CALL.REL.NOINC `($__internal_46_$__cuda_sm70_shflsync_bfly_p) ;  /* 0x0000014000007944 */ /* 0x000fea0003c00000 */
[----:B01----:R-:W-:Y:S01]  /*80c0*/  FADD.FTZ R75, R75, R92 ;  /* 0x0000005c4b4b7221 */ /* 0x003fe20000010000 */
[----:B------:R-:W-:Y:S01]  /*80d0*/  HFMA2.MMA R92, -RZ, RZ, 0, 2.384185791015625e-07 ;  /* 0x00000004ff5c7435 */ /* 0x000fe200000001ff */
        /* <DEDUP_REMOVED lines=10> */
[----:B-1----:R-:W-:Y:S01]  /*8180*/  FADD.FTZ R101, R75, R92 ;  /* 0x0000005c4b657221 */ /* 0x002fe20000010000 */
[----:B------:R-:W-:Y:S01]  /*8190*/  HFMA2.MMA R92, -RZ, RZ, 0, 9.5367431640625e-07 ;  /* 0x00000010ff5c7435 */ /* 0x000fe200000001ff */
[----:B0-----:R-:W-:Y:S01]  /*81a0*/  IMAD.MOV.U32 R74, RZ, RZ, 0x1f ;  /* 0x0000001fff4a7424 */ /* 0x001fe200078e00ff */
[----:B------:R-:W-:Y:S01]  /*81b0*/  MOV R72, 0x81f0 ;  /* 0x000081f000487802 */ /* 0x000fe20000000f00 */
[----:B------:R-:W-:Y:S01]  /*81c0*/  IMAD.MOV.U32 R103, RZ, RZ, -0x1 ;  /* 0xffffffffff677424 */ /* 0x000fe200078e00ff */
[----:B------:R-:W-:-:S02]  /*81d0*/  MOV R75, R101 ;  /* 0x00000065004b7202 */ /* 0x000fc40000000f00 */
[----:B------:R-:W-:Y:S05]  /*81e0*/  CALL.REL.NOINC `($__internal_46_$__cuda_sm70_shflsync_bfly_p) ;  /* 0x0000001000007944 */ /* 0x000fea0003c00000 */
[----:B01----:R-:W-:Y:S05]  /*81f0*/  BRA `(.L_x_4660) ;  /* 0xfffff3c000007947 */ /* 0x003fea000383ffff */
        .weak           $__internal_46_$__cuda_sm70_shflsync_bfly_p
        .type           $__internal_46_$__cuda_sm70_shflsync_bfly_p,@function
        .size           $__internal_46_$__cuda_sm70_shflsync_bfly_p,(.L_x_15238 - $__internal_46_$__cuda_sm70_shflsync_bfly_p)
$__internal_46_$__cuda_sm70_shflsync_bfly_p:
[----:B------:R-:W-:Y:S01]  /*8200*/  IMAD.MOV.U32 R73, RZ, RZ, 0x0 ;  /* 0x00000000ff497424 */ /* 0x000fe200078e00ff */
[----:B------:R-:W-:Y:S04]  /*8210*/  WARPSYNC R103 ;  /* 0x0000006700007348 */ /* 0x000fe80003800000 */
[----:B------:R0:W1:Y:S01]  /*8220*/  SHFL.BFLY PT, R92, R75, R92, R74 ;  /* 0x0c00005c4b5c7389 */ /* 0x00006200000e004a */
[----:B------:R-:W-:Y:S05]  /*8230*/  RET.REL.NODEC R72 `(_ZN10layer_norm13ln_fwd_kernelINS_13Kernel_traitsIf13__nv_bfloat16S2_S2_fjLj512ELj1ELj4ELj1ELj16ENS_18Kernel_traits_baseILj512EfS2_S2_S2_fjLj128EEEEELb1ELb1ELb1ELb0EEEvNS_9FwdParamsE) ;  /* 0xffff7dc048007950 */ /* 0x000fea0003c3ffff */
.L_x_4661:
        /* <DEDUP_REMOVED lines=12> */
.L_x_15238:


//--------------------- .text._ZN10layer_norm13ln_fwd_kernelINS_13Kernel_traitsIf13__nv_bfloat16S2_S2_fjLj512ELj1ELj4ELj1ELj16ENS_18Kernel_traits_baseILj512EfS2_S2_S2_fjLj128EEEEELb1ELb1ELb1ELb1EEEvNS_9FwdParamsE --------------------------
	.section	.text._ZN10layer_norm13ln_fwd_kernelINS_13Kernel_traitsIf13__nv_bfloat16S2_S2_fjLj512ELj1ELj4ELj1ELj16ENS_18Kernel_traits_baseILj512EfS2_S2_S2_fjLj128EEEEELb1ELb1ELb1ELb1EEEvNS_9FwdParamsE,"ax",@progbits
	.sectioninfo	@"SHI_REGISTERS=115"
	.align	128
        .global         _ZN10layer_norm13ln_fwd_kernelINS_13Kernel_traitsIf13__nv_bfloat16S2_S2_fjLj512ELj1ELj4ELj1ELj16ENS_18Kernel_traits_baseILj512EfS2_S2_S2_fjLj128EEEEELb1ELb1ELb1ELb1EEEvNS_9FwdParamsE
        .type           _ZN10layer_norm13ln_fwd_kernelINS_13Kernel_traitsIf13__nv_bfloat16S2_S2_fjLj512ELj1ELj4ELj1ELj16ENS_18Kernel_traits_baseILj512EfS2_S2_S2_fjLj128EEEEELb1ELb1ELb1ELb1EEEvNS_9FwdParamsE,@function
        .size           _ZN10layer_norm13ln_fwd_kernelINS_13Kernel_traitsIf13__nv_bfloat16S2_S2_fjLj512ELj1ELj4ELj1ELj16ENS_18Kernel_traits_baseILj512EfS2_S2_S2_fjLj128EEEEELb1ELb1ELb1ELb1EEEvNS_9FwdParamsE,(.L_x_15239 - _ZN10layer_norm13ln_fwd_kernelINS_13Kernel_traitsIf13__nv_bfloat16S2_S2_fjLj512ELj1ELj4ELj1ELj16ENS_18Kernel_traits_baseILj512EfS2_S2_S2_fjLj128EEEEELb1ELb1ELb1ELb1EEEvNS_9FwdParamsE)
        .other          _ZN10layer_norm13ln_fwd_kernelINS_13Kernel_traitsIf13__nv_bfloat16S2_S2_fjLj512ELj1ELj4ELj1ELj16ENS_18Kernel_traits_baseILj512EfS2_S2_S2_fjLj128EEEEELb1ELb1ELb1ELb1EEEvNS_9FwdParamsE,@"STO_CUDA_ENTRY STV_DEFAULT"
_ZN10layer_norm13ln_fwd_kernelINS_13Kernel_traitsIf13__nv_bfloat16S2_S2_fjLj512ELj1ELj4ELj1ELj16ENS_18Kernel_traits_baseILj512EfS2_S2_S2_fjLj128EEEEELb1ELb1ELb1ELb1EEEvNS_9FwdParamsE:
.text._ZN10layer_norm13ln_fwd_kernelINS_13Kernel_traitsIf13__nv_bfloat16S2_S2_fjLj512ELj1ELj4ELj1ELj16ENS_18Kernel_traits_baseILj512EfS2_S2_S2_fjLj128EEEEELb1ELb1ELb1ELb1EEEvNS_9FwdParamsE:
[----:B------:R-:W-:Y:S02]  /*0000*/  IMAD.MOV.U32 R1, RZ, RZ, c[0x0][0x28] ;  /* 0x00000a00ff017624 */ /* 0x000fe400078e00ff */
[----:B------:R-:W-:Y:S01]  /*0010*/  ULDC.U8 UR4, c[0x0][0x244] ;  /* 0x0000910000047ab9 */ /* 0x000fe20000000000 */
[----:B------:R-:W0:Y:S01]  /*0020*/  S2R R14, SR_TID.X ;  /* 0x00000000000e7919 */ /* 0x000e220000002100 */
[----:B------:R-:W-:Y:S01]  /*0030*/  ISETP.NE.AND P1, PT, RZ, UR4, PT ;  /* 0x00000004ff007c0c */ /* 0x000fe2000bf25270 */
[----:B------:R-:W-:Y:S02]  /*0040*/  ULDC.64 UR4, c[0x0][0x230] ;  /* 0x00008c0000047ab9 */ /* 0x000fe40000000a00 */
[----:B------:R-:W-:Y:S01]  /*0050*/  IMAD.U32 R2, RZ, RZ, UR4 ;  /* 0x00000004ff027e24 */ /* 0x000fe2000f8e00ff */
[----:B------:R-:W-:Y:S01]  /*0060*/  ULDC.64 UR6, c[0x0][0x118] ;  /* 0x0000460000067ab9 */ /* 0x000fe20000000a00 */
[----:B------:R-:W-:-:S08]  /*0070*/  IMAD.U32 R3, RZ, RZ, UR5 ;  /* 0x00000005ff037e24 */ /* 0x000fd0000f8e00ff */
[----:B------:R-:W2:Y:S01]  /*0080*/  @P1 LDG.E.64 R2, [R2.64] ;  /* 0x0000000602021981 */ /* 0x000ea2000c1e1b00 */
[----:B------:R-:W-:Y:S01]  /*0090*/  ISETP.NE.U32.AND P0, PT, RZ, c[0x0][0x218], PT ;  /* 0x00008600ff007a0c */ /* 0x000fe20003f05070 */
[----:B------:R-:W-:Y:S01]  /*00a0*/  IMAD.MOV.U32 R7, RZ, RZ, c[0x0][0x23c] ;  /* 0x00008f00ff077624 */ /* 0x000fe200078e00ff */
[----:B------:R-:W-:Y:S02]  /*00b0*/  MOV R6, c[0x0][0x238] ;  /* 0x00008e0000067a02 */ /* 0x000fe40000000f00 */
[----:B------:R-:W-:Y:S01]  /*00c0*/  ISETP.NE.AND.EX P0, PT, RZ, c[0x0][0x21c], PT, P0 ;  /* 0x00008700ff007a0c */ /* 0x000fe20003f05300 */
[----:B------:R-:W-:Y:S01]  /*00d0*/  CS2R R20, SRZ ;  /* 0x0000000000147805 */ /* 0x000fe2000001ff00 */
[----:B------:R-:W-:Y:S01]  /*00e0*/  CS2R R22, SRZ ;  /* 0x0000000000167805 */ /* 0x000fe2000001ff00 */
[----:B------:R-:W-:Y:S01]  /*00f0*/  CS2R R24, SRZ ;  /* 0x0000000000187805 */ /* 0x000fe2000001ff00 */
[----:B------:R-:W-:Y:S01]  /*0100*/  CS2R R26, SRZ ;  /* 0x00000000001a7805 */ /* 0x000fe2000001ff00 */
[----:B0-----:R-:W-:Y:S01]  /*0110*/  IMAD.SHL.U32 R0, R14, 0x20, RZ ;  /* 0x000000200e007824 */ /* 0x001fe200078e00ff */
[----:B------:R-:W-:Y:S01]  /*0120*/  CS2R R28, SRZ ;  /* 0x00000000001c7805 */ /* 0x000fe2000001ff00 */
[----:B------:R-:W-:Y:S01]  /*0130*/  CS2R R30, SRZ ;  /* 0x00000000001e7805 */ /* 0x000fe2000001ff00 */
[----:B------:R-:W-:Y:S01]  /*0140*/  CS2R R32, SRZ ;  /* 0x0000000000207805 */ /* 0x000fe2000001ff00 */
[----:B------:R-:W-:Y:S01]  /*0150*/  CS2R R34, SRZ ;  /* 0x0000000000227805 */ /* 0x000fe2000001ff00 */
[----:B------:R-:W-:Y:S01]  /*0160*/  LOP3.LUT R8, R0, 0x3e0, RZ, 0xc0, !PT ;  /* 0x000003e000087812 */ /* 0x000fe200078ec0ff */
[----:B------:R0:W5:Y:S01]  /*0170*/  @P1 LDG.E.64 R4, [R6.64] ;  /* 0x0000000606041981 */ /* 0x000162000c1e1b00 */
[----:B------:R-:W-:-:S02]  /*0180*/  LOP3.LUT R0, R14, 0x1f, RZ, 0xc0, !PT ;  /* 0x0000001f0e007812 */ /* 0x000fc400078ec0ff */
[----:B------:R-:W-:Y:S01]  /*0190*/  IADD3 R10, P4, R8, c[0x0][0x218], RZ ;  /* 0x00008600080a7a10 */ /* 0x000fe20007f9e0ff */
[----:B------:R-:W1:Y:S01]  /*01a0*/  S2R R15, SR_CTAID.X ;  /* 0x00000000000f7919 */ /* 0x000e620000002500 */
[----:B------:R-:W-:Y:S02]  /*01b0*/  LEA R12, P2, R0, c[0x0][0x1c8], 0x5 ;  /* 0x00007200000c7a11 */ /* 0x000fe400078428ff */
[----:B------:R-:W-:Y:S02]  /*01c0*/  IADD3.X R11, RZ, c[0x0][0x21c], RZ, P4, !PT ;  /* 0x00008700ff0b7a10 */ /* 0x000fe400027fe4ff */
[----:B------:R-:W-:Y:S01]  /*01d0*/  IADD3 R8, P3, R8, c[0x0][0x1b0], RZ ;  /* 0x00006c0008087a10 */ /* 0x000fe20007f7e0ff */
[----:B------:R-:W-:Y:S02]  /*01e0*/  IMAD.X R13, RZ, RZ, c[0x0][0x1cc], P2 ;  /* 0x00007300ff0d7624 */ /* 0x000fe400010e06ff */
[----:B------:R0:W5:Y:S02]  /*01f0*/  @P0 LDG.E.128 R20, [R10.64] ;  /* 0x000000060a140981 */ /* 0x000164000c1e1d00 */
[----:B------:R-:W-:-:S02]  /*0200*/  IMAD.X R9, RZ, RZ, c[0x0][0x1b4], P3 ;  /* 0x00006d00ff097624 */ /* 0x000fc400018e06ff */
        /* <DEDUP_REMOVED lines=10> */
[----:B------:R0:W5:Y:S04]  /*02b0*/  LDG.E.128 R36, [R8.64] ;  /* 0x0000000608247981 */ /* 0x000168000c1e1d00 */
[----:B------:R-:W-:Y:S01]  /*02c0*/  @P1 IMAD.X R7, RZ, RZ, R5, P0 ;  /* 0x000000ffff071224 */ /* 0x000fe200000e0605 */
[----:B------:R0:W5:Y:S01]  /*02d0*/  LDG.E.128 R40, [R8.64+0x10] ;  /* 0x0000100608287981 */ /* 0x000162000c1e1d00 */
[----:B------:R-:W-:-:S03]  /*02e0*/  IMAD R3, R15, c[0x0][0x0], R14 ;  /* 0x000000000f037a24 */ /* 0x000fc600078e020e */
        /* <DEDUP_REMOVED lines=8> */
[----:B------:R1:W5:Y:S01]  /*0370*/  LDG.E.128 R52, [R12.64] ;  /* 0x000000060c347981 */ /* 0x000362000c1e1d00 */
[----:B------:R-:W-:Y:S01]  /*0380*/  UIADD3 UR9, UR4, -0x61c88647, URZ ;  /* 0x9e3779b904097890 */ /* 0x000fe2000fffe03f */
[----:B------:R-:W-:Y:S01]  /*0390*/  IMAD R11, R4, -0x2daee0ad, RZ ;  /* 0xd2511f53040b7824 */ /* 0x000fe200078e02ff */
[----:B------:R-:W-:Y:S01]  /*03a0*/  UIADD3 UR10, UR5, -0x4498517b, URZ ;  /* 0xbb67ae85050a7890 */ /* 0x000fe2000fffe03f */
[----:B------:R1:W5:Y:S01]  /*03b0*/  LDG.E.128 R56, [R12.64+0x10] ;  /* 0x000010060c387981 */ /* 0x000362000c1e1d00 */
[----:B0-----:R-:W-:-:S03]  /*03c0*/  IMAD R8, R3, -0x326172a9, RZ ;  /* 0xcd9e8d5703087824 */ /* 0x001fc600078e02ff */
[----:B------:R1:W5:Y:S01]  /*03d0*/  LDG.E.128 R60, [R12.64+0x400] ;  /* 0x000400060c3c7981 */ /* 0x000362000c1e1d00 */
[----:B------:R-:W-:-:S03]  /*03e0*/  IMAD.HI.U32 R9, R7, -0x326172a9, RZ ;  /* 0xcd9e8d5707097827 */ /* 0x000fc600078e00ff */
[----:B------:R1:W5:Y:S01]  /*03f0*/  LDG.E.128 R64, [R12.64+0x410] ;  /* 0x000410060c407981 */ /* 0x000362000c1e1d00 */
[----:B------:R-:W-:Y:S01]  /*0400*/  UIADD3 UR11, UR4, 0x3c6ef372, URZ ;  /* 0x3c6ef372040b7890 */ /* 0x000fe2000fffe03f */
[----:B------:R-:W-:Y:S01]  /*0410*/  LOP3.LUT R8, R9, UR9, R8, 0x96, !PT ;  /* 0x0000000909087c12 */ /* 0x000fe2000f8e9608 */
[----:B------:R-:W-:Y:S01]  /*0420*/  UIADD3 UR12, UR5, 0x76cf5d0a, URZ ;  /* 0x76cf5d0a050c7890 */ /* 0x000fe2000fffe03f */
[----:B------:R-:W-:Y:S01]  /*0430*/  IMAD R7, R7, -0x326172a9, RZ ;  /* 0xcd9e8d5707077824 */ /* 0x000fe200078e02ff */
[----:B------:R-:W-:Y:S01]  /*0440*/  UIADD3 UR13, UR4, -0x255992d5, URZ ;  /* 0xdaa66d2b040d7890 */ /* 0x000fe2000fffe03f */
[----:B------:R-:W-:Y:S01]  /*0450*/  BSSY B0, `(.L_x_4662) ;  /* 0x000073e000007945 */ /* 0x000fe20003800000 */
[----:B------:R-:W-:Y:S01]  /*0460*/  IMAD.HI.U32 R9, R8, -0x2daee0ad, RZ ;  /* 0xd2511f5308097827 */ /* 0x000fe200078e00ff */
[----:B------:R-:W-:Y:S02]  /*0470*/  UIADD3 UR14, UR5, 0x32370b8f, URZ ;  /* 0x32370b8f050e7890 */ /* 0x000fe4000fffe03f */
[----:B------:R-:W-:Y:S01]  /*0480*/  UIADD3 UR15, UR4, 0x78dde6e4, URZ ;  /* 0x78dde6e4040f7890 */ /* 0x000fe2000fffe03f */
[----:B-1----:R-:W-:Y:S01]  /*0490*/  IMAD.HI.U32 R12, R10, -0x2daee0ad, RZ ;  /* 0xd2511f530a0c7827 */ /* 0x002fe200078e00ff */
[----:B------:R-:W-:-:S02]  /*04a0*/  UIADD3 UR16, UR5, -0x126145ec, URZ ;  /* 0xed9eba1405107890 */ /* 0x000fc4000fffe03f */
[----:B------:R-:W-:Y:S01]  /*04b0*/  UIADD3 UR17, UR4, 0x1715609d, URZ ;  /* 0x1715609d04117890 */ /* 0x000fe2000fffe03f */
[----:B------:R-:W-:Y:S01]  /*04c0*/  IMAD R10, R10, -0x2daee0ad, RZ ;  /* 0xd2511f530a0a7824 */ /* 0x000fe200078e02ff */
[----:B------:R-:W-:Y:S01]  /*04d0*/  LOP3.LUT R11, R12, UR10, R11, 0x96, !PT ;  /* 0x0000000a0c0b7c12 */ /* 0x000fe2000f8e960b */
[----:B------:R-:W-:Y:S02]  /*04e0*/  UIADD3 UR18, UR5, -0x56f99767, URZ ;  /* 0xa906689905127890 */ /* 0x000fe4000fffe03f */
[----:B------:R-:W-:Y:S01]  /*04f0*/  UIADD3 UR19, UR4, -0x4ab325aa, URZ ;  /* 0xb54cda5604137890 */ /* 0x000fe2000fffe03f */
[----:B------:R-:W-:Y:S01]  /*0500*/  LOP3.LUT R9, R9, UR12, R10, 0x96, !PT ;  /* 0x0000000c09097c12 */ /* 0x000fe2000f8e960a */
[C---:B------:R-:W-:Y:S01]  /*0510*/  IMAD.HI.U32 R12, R11.reuse, -0x326172a9, RZ ;  /* 0xcd9e8d570b0c7827 */ /* 0x040fe200078e00ff */
[----:B------:R-:W-:Y:S02]  /*0520*/  UIADD3 UR20, UR5, 0x646e171e, URZ ;  /* 0x646e171e05147890 */ /* 0x000fe4000fffe03f */
[----:B------:R-:W-:Y:S01]  /*0530*/  UIADD3 UR21, UR4, 0x5384540f, URZ ;  /* 0x5384540f04157890 */ /* 0x000fe2000fffe03f */
[----:B------:R-:W-:Y:S01]  /*0540*/  IMAD R10, R8, -0x2daee0ad, RZ ;  /* 0xd2511f53080a7824 */ /* 0x000fe200078e02ff */
[----:B------:R-:W-:Y:S01]  /*0550*/  LOP3.LUT R7, R12, UR11, R7, 0x96, !PT ;  /* 0x0000000b0c077c12 */ /* 0x000fe2000f8e9607 */
[----:B------:R-:W-:Y:S01]  /*0560*/  IMAD R11, R11, -0x326172a9, RZ ;  /* 0xcd9e8d570b0b7824 */ /* 0x000fe200078e02ff */
[----:B------:R-:W-:Y:S01]  /*0570*/  UIADD3 UR22, UR5, 0x1fd5c5a3, URZ ;  /* 0x1fd5c5a305167890 */ /* 0x000fe2000fffe03f */
[----:B------:R-:W-:Y:S01]  /*0580*/  IMAD.HI.U32 R8, R9, -0x326172a9, RZ ;  /* 0xcd9e8d5709087827 */ /* 0x000fe200078e00ff */
[----:B------:R-:W-:-:S02]  /*0590*/  UIADD3 UR23, UR4, -0xe443238, URZ ;  /* 0xf1bbcdc804177890 */ /* 0x000fc4000fffe03f */
[----:B------:R-:W-:Y:S01]  /*05a0*/  UIADD3 UR24, UR5, -0x24c28bd8, URZ ;  /* 0xdb3d742805187890 */ /* 0x000fe2000fffe03f */
[----:B------:R-:W-:Y:S01]  /*05b0*/  IMAD.HI.U32 R13, R7, -0x2daee0ad, RZ ;  /* 0xd2511f53070d7827 */ /* 0x000fe200078e00ff */
[----:B------:R-:W-:Y:S01]  /*05c0*/  LOP3.LUT R8, R8, UR13, R11, 0x96, !PT ;  /* 0x0000000d08087c12 */ /* 0x000fe2000f8e960b */
[----:B------:R-:W-:Y:S02]  /*05d0*/  UIADD3 UR25, UR4, -0x700cb87f, URZ ;  /* 0x8ff3478104197890 */ /* 0x000fe4000fffe03f */
[----:B------:R-:W-:Y:S01]  /*05e0*/  IMAD R9, R9, -0x326172a9, RZ ;  /* 0xcd9e8d5709097824 */ /* 0x000fe200078e02ff */
[----:B------:R-:W-:Y:S01]  /*05f0*/  LOP3.LUT R10, R13, UR14, R10, 0x96, !PT ;  /* 0x0000000e0d0a7c12 */ /* 0x000fe2000f8e960a */
[----:B------:R-:W-:Y:S01]  /*0600*/  IMAD R7, R7, -0x2daee0ad, RZ ;  /* 0xd2511f5307077824 */ /* 0x000fe200078e02ff */
[----:B------:R-:W-:Y:S01]  /*0610*/  UIADD3 UR26, UR5, -0x695add53, URZ ;  /* 0x96a522ad051a7890 */ /* 0x000fe2000fffe03f */
[----:B------:R-:W-:Y:S01]  /*0620*/  IMAD.HI.U32 R14, R8, -0x2daee0ad, RZ ;  /* 0xd2511f53080e7827 */ /* 0x000fe200078e00ff */
[----:B------:R-:W-:-:S03]  /*0630*/  ULDC.U8 UR8, c[0x0][0x1f0] ;  /* 0x00007c0000087ab9 */ /* 0x000fc60000000000 */
[----:B------:R-:W-:Y:S01]  /*0640*/  IMAD.HI.U32 R12, R10, -0x326172a9, RZ ;  /* 0xcd9e8d570a0c7827 */ /* 0x000fe200078e00ff */
[----:B------:R-:W-:-:S03]  /*0650*/  LOP3.LUT R7, R14, UR16, R7, 0x96, !PT ;  /* 0x000000100e077c12 */ /* 0x000fc6000f8e9607 */
        /* <DEDUP_REMOVED lines=21> */
[----:B------:R-:W-:-:S04]  /*07b0*/  IMAD.WIDE.U32 R94, R8, -0x2daee0ad, RZ ;  /* 0xd2511f53085e7825 */ /* 0x000fc800078e00ff */
[----:B------:R-:W-:Y:S01]  /*07c0*/  IMAD.HI.U32 R12, R10, -0x326172a9, RZ ;  /* 0xcd9e8d570a0c7827 */ /* 0x000fe200078e00ff */
[----:B------:R-:W-:Y:S02]  /*07d0*/  LOP3.LUT R7, R95, UR24, R7, 0x96, !PT ;  /* 0x000000185f077c12 */ /* 0x000fe4000f8e9607 */
[----:B------:R-:W-:Y:S01]  /*07e0*/  LOP3.LUT R95, R6, 0x3, RZ, 0xc0, !PT ;  /* 0x00000003065f7812 */ /* 0x000fe200078ec0ff */
[----:B------:R-:W-:Y:S01]  /*07f0*/  IMAD R13, R10, -0x326172a9, RZ ;  /* 0xcd9e8d570a0d7824 */ /* 0x000fe200078e02ff */
[----:B------:R-:W-:Y:S01]  /*0800*/  LOP3.LUT R9, R12, UR23, R9, 0x96, !PT ;  /* 0x000000170c097c12 */ /* 0x000fe2000f8e9609 */
[----:B------:R-:W-:Y:S01]  /*0810*/  IMAD.WIDE.U32 R100, R7, -0x326172a9, RZ ;  /* 0xcd9e8d5707647825 */ /* 0x000fe200078e00ff */
[----:B------:R-:W-:-:S03]  /*0820*/  HFMA2.MMA R6, -RZ, RZ, 0, 0 ;  /* 0x00000000ff067435 */ /* 0x000fc600000001ff */
[----:B------:R-:W-:Y:S01]  /*0830*/  IMAD.HI.U32 R11, R9, -0x2daee0ad, RZ ;  /* 0xd2511f53090b7827 */ /* 0x000fe200078e00ff */
[----:B------:R-:W-:-:S03]  /*0840*/  LOP3.LUT R92, R101, UR25, R13, 0x96, !PT ;  /* 0x00000019655c7c12 */ /* 0x000fc6000f8e960d */
[----:B------:R-:W-:Y:S01]  /*0850*/  IMAD R102, R9, -0x2daee0ad, RZ ;  /* 0xd2511f5309667824 */ /* 0x000fe200078e02ff */
[----:B------:R-:W-:Y:S02]  /*0860*/  LOP3.LUT R94, R11, UR26, R94, 0x96, !PT ;  /* 0x0000001a0b5e7c12 */ /* 0x000fe4000f8e965e */
.L_x_4832:
[----:B------:R-:W-:-:S04]  /*0870*/  IMAD.MOV.U32 R17, RZ, RZ, 0x4 ;  /* 0x00000004ff117424 */ /* 0x000fc800078e00ff */
[----:B------:R-:W-:-:S06]  /*0880*/  IMAD.WIDE R8, R2, R17, c[0x0][0x1d0] ;  /* 0x0000740002087625 */ /* 0x000fcc00078e0211 */
[----:B------:R-:W2:Y:S01]  /*0890*/  LDG.E R8, [R8.64] ;  /* 0x0000000608087981 */ /* 0x000ea2000c1e1900 */
[----:B------:R-:W-:Y:S01]  /*08a0*/  ISETP.NE.U32.AND P0, PT, RZ, c[0x0][0x180], PT ;  /* 0x00006000ff007a0c */ /* 0x000fe20003f05070 */
[----:B------:R-:W-:Y:S02]  /*08b0*/  IMAD R7, R2, c[0x0][0x168], RZ ;  /* 0x00005a0002077a24 */ /* 0x000fe400078e02ff */
[----:B------:R-:W-:Y:S01]  /*08c0*/  IMAD.MOV.U32 R85, RZ, RZ, RZ ;  /* 0x000000ffff557224 */ /* 0x000fe200078e00ff */
[----:B------:R-:W-:Y:S02]  /*08d0*/  ISETP.NE.AND.EX P0, PT, RZ, c[0x0][0x184], PT, P0 ;  /* 0x00006100ff007a0c */ /* 0x000fe40003f05300 */
[----:B------:R-:W-:-:S04]  /*08e0*/  SHF.R.S32.HI R16, RZ, 0x1f, R7 ;  /* 0x0000001fff107819 */ /* 0x000fc80000011407 */
[----:B------:R-:W-:Y:S01]  /*08f0*/  LEA.HI R97, R16, R7, RZ, 0x3 ;  /* 0x0000000710617211 */ /* 0x000fe200078f18ff */
[----:B------:R-:W-:-:S03]  /*0900*/  IMAD.WIDE R16, R2, R17, c[0x0][0x1d8] ;  /* 0x0000760002107625 */ /* 0x000fc600078e0211 */
[----:B------:R-:W-:Y:S02]  /*0910*/  LEA.HI.SX32 R97, R97, R0, 0x1d ;  /* 0x0000000061617211 */ /* 0x000fe400078feaff */
[----:B-----5:R0:W5:Y:S01]  /*0920*/  LDG.E R7, [R16.64] ;  /* 0x0000000610077981 */ /* 0x020162000c1e1900 */
[----:B------:R-:W-:-:S04]  /*0930*/  @P0 IMAD.MOV.U32 R78, RZ, RZ, 0x10 ;  /* 0x00000010ff4e0424 */ /* 0x000fc800078e00ff */
[----:B------:R-:W-:-:S05]  /*0940*/  @P0 IMAD.WIDE.U32 R78, R97, R78, c[0x0][0x180] ;  /* 0x00006000614e0625 */ /* 0x000fca00078e004e */
[----:B------:R0:W5:Y:S01]  /*0950*/  @P0 LDG.E.128 R68, [R78.64] ;  /* 0x000000064e440981 */ /* 0x000162000c1e1d00 */
[----:B--2---:R-:W-:-:S13]  /*0960*/  ISETP.GE.AND P1, PT, R8, 0x1, PT ;  /* 0x000000010800780c */ /* 0x004fda0003f26270 */
[----:B------:R-:W-:-:S05]  /*0970*/  @P1 IADD3 R11, R8, -0x1, RZ ;  /* 0xffffffff080b1810 */ /* 0x000fca0007ffe0ff */
[----:B------:R-:W-:-:S05]  /*0980*/  @P1 IMAD R11, R11, c[0x0][0x168], RZ ;  /* 0x00005a000b0b1a24 */ /* 0x000fca00078e02ff */
[----:B------:R-:W-:-:S04]  /*0990*/  @P1 SHF.R.S32.HI R76, RZ, 0x1f, R11 ;  /* 0x0000001fff4c1819 */ /* 0x000fc8000001140b */
[----:B------:R-:W-:Y:S02]  /*09a0*/  @P1 LEA.HI R11, R76, R11, RZ, 0x3 ;  /* 0x0000000b4c0b1211 */ /* 0x000fe400078f18ff */
[----:B------:R-:W-:Y:S02]  /*09b0*/  @P1 MOV R76, 0x10 ;  /* 0x00000010004c1802 */ /* 0x000fe40000000f00 */
[----:B------:R-:W-:-:S05]  /*09c0*/  @P1 LEA.HI.SX32 R85, R11, R0, 0x1d ;  /* 0x000000000b551211 */ /* 0x000fca00078feaff */
[----:B------:R-:W-:-:S05]  /*09d0*/  @P1 IMAD.WIDE.U32 R76, R85, R76, c[0x0][0x170] ;  /* 0x00005c00554c1625 */ /* 0x000fca00078e004c */
        /* <DEDUP_REMOVED lines=11> */
.L_x_4664:
        /* <DEDUP_REMOVED lines=12> */
.L_x_4667:
[----:B------:R-:W-:Y:S02]  /*0b50*/  IMAD.MOV.U32 R10, RZ, RZ, R100 ;  /* 0x000000ffff0a7224 */ /* 0x000fe400078e0064 */
.L_x_4668:
[----:B------:R-:W-:Y:S05]  /*0b60*/  BSYNC B2 ;  /* 0x0000000000027941 */ /* 0x000fea0003800000 */
.L_x_4666:
        /* <DEDUP_REMOVED lines=16> */
.L_x_4672:
[----:B------:R-:W-:Y:S05]  /*0c70*/  BSYNC B3 ;  /* 0x0000000000037941 */ /* 0x000fea0003800000 */
.L_x_4671:
        /* <DEDUP_REMOVED lines=42> */
.L_x_4670:
[----:B------:R-:W-:Y:S05]  /*0f20*/  BSYNC B2 ;  /* 0x0000000000027941 */ /* 0x000fea0003800000 */
.L_x_4669:
[----:B------:R0:W1:Y:S01]  /*0f30*/  I2F.U32 R8, R10 ;  /* 0x0000000a00087306 */ /* 0x0000620000201000 */
[----:B------:R-:W-:Y:S01]  /*0f40*/  HFMA2.MMA R11, -RZ, RZ, 0.1171875, 0 ;  /* 0x2f800000ff0b7435 */ /* 0x000fe200000001ff */
[----:B0----5:R-:W-:-:S09]  /*0f50*/  PRMT R10, RZ, 0x5410, R72 ;  /* 0x00005410ff0a7816 */ /* 0x021fd20000000048 */
[----:B-1----:R-:W-:Y:S02]  /*0f60*/  FFMA.FTZ R8, R8, R11, 1.1641532182693481445e-10 ;  /* 0x2f00000008087423 */ /* 0x002fe4000001000b */
[----:B------:R-:W-:-:S03]  /*0f70*/  FMUL.FTZ R11, R10, c[0x0][0x1ec] ;  /* 0x00007b000a0b7a20 */ /* 0x000fc60000410000 */
[----:B------:R-:W-:Y:S01]  /*0f80*/  FSETP.GTU.FTZ.AND P3, PT, R8, c[0x0][0x1e4], PT ;  /* 0x0000790008007a0b */ /* 0x000fe20003f7c000 */
[----:B------:R-:W-:-:S05]  /*0f90*/  FMUL.FTZ R11, R11, c[0x0][0x1e8] ;  /* 0x00007a000b0b7a20 */ /* 0x000fca0000410000 */
[----:B------:R-:W-:Y:S02]  /*0fa0*/  FSEL R17, R11, RZ, !P3 ;  /* 0x000000ff0b117208 */ /* 0x000fe40005800000 */
[----:B------:R-:W-:-:S03]  /*0fb0*/  SEL R11, RZ, 0x1, P3 ;  /* 0x00000001ff0b7807 */ /* 0x000fc60001800000 */
[----:B------:R-:W-:Y:S01]  /*0fc0*/  FMUL.FTZ R8, R52, R17 ;  /* 0x0000001134087220 */ /* 0x000fe20000410000 */
[----:B------:R-:W-:Y:S02]  /*0fd0*/  @P0 PRMT R17, RZ, 0x5410, R68 ;  /* 0x00005410ff110816 */ /* 0x000fe40000000044 */
[----:B------:R-:W-:-:S03]  /*0fe0*/  PRMT R10, R11, 0x7610, R10 ;  /* 0x000076100b0a7816 */ /* 0x000fc6000000000a */
[----:B------:R-:W-:Y:S02]  /*0ff0*/  @P0 FADD.FTZ R8, R8, R17 ;  /* 0x0000001108080221 */ /* 0x000fe40000010000 */
.L_x_4665:
[----:B------:R-:W-:Y:S05]  /*1000*/  BSYNC B1 ;  /* 0x0000000000017941 */ /* 0x000fea0003800000 */
.L_x_4663:
        /* <DEDUP_REMOVED lines=8> */
.L_x_4674:
        /* <DEDUP_REMOVED lines=12> */
.L_x_4677:
[----:B------:R-:W-:Y:S02]  /*1150*/  IMAD.MOV.U32 R12, RZ, RZ, R100 ;  /* 0x000000ffff0c7224 */ /* 0x000fe400078e0064 */
.L_x_4678:
[----:B------:R-:W-:Y:S05]  /*1160*/  BSYNC B2 ;  /* 0x0000000000027941 */ /* 0x000fea0003800000 */
.L_x_4676:
        /* <DEDUP_REMOVED lines=16> */
.L_x_4682:
[----:B------:R-:W-:Y:S05]  /*1270*/  BSYNC B3 ;  /* 0x0000000000037941 */ /* 0x000fea0003800000 */
.L_x_4681:
        /* <DEDUP_REMOVED lines=42> */
.L_x_4680:
[----:B------:R-:W-:Y:S05]  /*1520*/  BSYNC B2 ;  /* 0x0000000000027941 */ /* 0x000fea0003800000 */
.L_x_4679:
[----:B------:R0:W1:Y:S01]  /*1530*/  I2F.U32 R11, R12 ;  /* 0x0000000c000b7306 */ /* 0x0000620000201000 */
[----:B------:R-:W-:Y:S01]  /*1540*/  HFMA2.MMA R76, -RZ, RZ, 0.1171875, 0 ;  /* 0x2f800000ff4c7435 */ /* 0x000fe200000001ff */
[----:B0----5:R-:W-:-:S05]  /*1550*/  PRMT R12, RZ, 0x7610, R72 ;  /* 0x00007610ff0c7816 */ /* 0x021fca0000000048 */
[----:B------:R-:W-:-:S04]  /*1560*/  FMUL.FTZ R13, R12, c[0x0][0x1ec] ;  /* 0x00007b000c0d7a20 */ /* 0x000fc80000410000 */
        /* <DEDUP_REMOVED lines=9> */
.L_x_4675:
[----:B------:R-:W-:Y:S05]  /*1600*/  BSYNC B1 ;  /* 0x0000000000017941 */ /* 0x000fea0003800000 */
.L_x_4673:
        /* <DEDUP_REMOVED lines=8> */
.L_x_4684:
        /* <DEDUP_REMOVED lines=12> */
.L_x_4687:
[----:B------:R-:W-:Y:S02]  /*1750*/  IMAD.MOV.U32 R14, RZ, RZ, R100 ;  /* 0x000000ffff0e7224 */ /* 0x000fe400078e0064 */
.L_x_4688:
[----:B------:R-:W-:Y:S05]  /*1760*/  BSYNC B2 ;  /* 0x0000000000027941 */ /* 0x000fea0003800000 */
.L_x_4686:
        /* <DEDUP_REMOVED lines=16> */
.L_x_4692:
[----:B------:R-:W-:Y:S05]  /*1870*/  BSYNC B3 ;  /* 0x0000000000037941 */ /* 0x000fea0003800000 */
.L_x_4691:
        /* <DEDUP_REMOVED lines=42> */
.L_x_4690:
[----:B------:R-:W-:Y:S05]  /*1b20*/  BSYNC B2 ;  /* 0x0000000000027941 */ /* 0x000fea0003800000 */
.L_x_4689:
[----:B------:R0:W1:Y:S01]  /*1b30*/  I2F.U32 R13, R14 ;  /* 0x0000000e000d7306 */ /* 0x0000620000201000 */
[----:B------:R-:W-:Y:S01]  /*1b40*/  HFMA2.MMA R16, -RZ, RZ, 0.1171875, 0 ;  /* 0x2f800000ff107435 */ /* 0x000fe200000001ff */
[----:B-----5:R-:W-:Y:S02]  /*1b50*/  @P0 PRMT R76, RZ, 0x5410, R69 ;  /* 0x00005410ff4c0816 */ /* 0x020fe40000000045 */
[----:B0-----:R-:W-:-:S07]  /*1b60*/  PRMT R14, RZ, 0x5410, R73 ;  /* 0x00005410ff0e7816 */ /* 0x001fce0000000049 */
[----:B-1----:R-:W-:Y:S02]  /*1b70*/  FFMA.FTZ R13, R13, R16, 1.1641532182693481445e-10 ;  /* 0x2f0000000d0d7423 */ /* 0x002fe40000010010 */
[----:B------:R-:W-:-:S03]  /*1b80*/  FMUL.FTZ R16, R14, c[0x0][0x1ec] ;  /* 0x00007b000e107a20 */ /* 0x000fc60000410000 */
[----:B------:R-:W-:Y:S01]  /*1b90*/  FSETP.GTU.FTZ.AND P3, PT, R13, c[0x0][0x1e4], PT ;  /* 0x000079000d007a0b */ /* 0x000fe20003f7c000 */
[----:B------:R-:W-:-:S05]  /*1ba0*/  FMUL.FTZ R16, R16, c[0x0][0x1e8] ;  /* 0x00007a0010107a20 */ /* 0x000fca0000410000 */
[----:B------:R-:W-:Y:S02]  /*1bb0*/  FSEL R13, R16, RZ, !P3 ;  /* 0x000000ff100d7208 */ /* 0x000fe40005800000 */
[----:B------:R-:W-:-:S03]  /*1bc0*/  SEL R16, RZ, 0x1, P3 ;  /* 0x00000001ff107807 */ /* 0x000fc60001800000 */
[----:B------:R-:W-:Y:S01]  /*1bd0*/  FMUL.FTZ R13, R54, R13 ;  /* 0x0000000d360d7220 */ /* 0x000fe20000410000 */
[----:B------:R-:W-:-:S03]  /*1be0*/  PRMT R14, R16, 0x7610, R14 ;  /* 0x00007610100e7816 */ /* 0x000fc6000000000e */
[----:B------:R-:W-:Y:S02]  /*1bf0*/  @P0 FADD.FTZ R13, R13, R76 ;  /* 0x0000004c0d0d0221 */ /* 0x000fe40000010000 */
.L_x_4685:
[----:B------:R-:W-:Y:S05]  /*1c00*/  BSYNC B1 ;  /* 0x0000000000017941 */ /* 0x000fea0003800000 */
.L_x_4683:
        /* <DEDUP_REMOVED lines=8> */
.L_x_4694:
        /* <DEDUP_REMOVED lines=12> */
.L_x_4697:
[----:B------:R-:W-:Y:S02]  /*1d50*/  IMAD.MOV.U32 R15, RZ, RZ, R100 ;  /* 0x000000ffff0f7224 */ /* 0x000fe400078e0064 */
.L_x_4698:
[----:B------:R-:W-:Y:S05]  /*1d60*/  BSYNC B2 ;  /* 0x0000000000027941 */ /* 0x000fea0003800000 */
.L_x_4696:
        /* <DEDUP_REMOVED lines=16> */
.L_x_4702:
[----:B------:R-:W-:Y:S05]  /*1e70*/  BSYNC B3 ;  /* 0x0000000000037941 */ /* 0x000fea0003800000 */
.L_x_4701:
        /* <DEDUP_REMOVED lines=42> */
.L_x_4700:
[----:B------:R-:W-:Y:S05]  /*2120*/  BSYNC B2 ;  /* 0x0000000000027941 */ /* 0x000fea0003800000 */
.L_x_4699:
        /* <DEDUP_REMOVED lines=13> */
.L_x_4695:
[----:B------:R-:W-:Y:S05]  /*2200*/  BSYNC B1 ;  /* 0x0000000000017941 */ /* 0x000fea0003800000 */
.L_x_4693:
        /* <DEDUP_REMOVED lines=8> */
.L_x_4704:
        /* <DEDUP_REMOVED lines=12> */
.L_x_4707:
[----:B------:R-:W-:Y:S02]  /*2350*/  IMAD.MOV.U32 R18, RZ, RZ, R100 ;  /* 0x000000ffff127224 */ /* 0x000fe400078e0064 */
.L_x_4708:
[----:B------:R-:W-:Y:S05]  /*2360*/  BSYNC B2 ;  /* 0x0000000000027941 */ /* 0x000fea0003800000 */
.L_x_4706:
        /* <DEDUP_REMOVED lines=16> */
.L_x_4712:
[----:B------:R-:W-:Y:S05]  /*2470*/  BSYNC B3 ;  /* 0x0000000000037941 */ /* 0x000fea0003800000 */
.L_x_4711:
        /* <DEDUP_REMOVED lines=42> */
.L_x_4710:
[----:B------:R-:W-:Y:S05]  /*2720*/  BSYNC B2 ;  /* 0x0000000000027941 */ /* 0x000fea0003800000 */
.L_x_4709:
        /* <DEDUP_REMOVED lines=13> */
.L_x_4705:
[----:B------:R-:W-:Y:S05]  /*2800*/  BSYNC B1 ;  /* 0x0000000000017941 */ /* 0x000fea0003800000 */
.L_x_4703:
        /* <DEDUP_REMOVED lines=8> */
.L_x_4714:
        /* <DEDUP_REMOVED lines=12> */
.L_x_4717:
[----:B------:R-:W-:Y:S02]  /*2950*/  IMAD.MOV.U32 R19, RZ, RZ, R100 ;  /* 0x000000ffff137224 */ /* 0x000fe400078e0064 */
.L_x_4718:
[----:B------:R-:W-:Y:S05]  /*2960*/  BSYNC B2 ;  /* 0x0000000000027941 */ /* 0x000fea0003800000 */
.L_x_4716:
        /* <DEDUP_REMOVED lines=16> */
.L_x_4722:
[----:B------:R-:W-:Y:S05]  /*2a70*/  BSYNC B3 ;  /* 0x0000000000037941 */ /* 0x000fea0003800000 */
.L_x_4721:
        /* <DEDUP_REMOVED lines=42> */
.L_x_4720:
[----:B------:R-:W-:Y:S05]  /*2d20*/  BSYNC B2 ;  /* 0x0000000000027941 */ /* 0x000fea0003800000 */
.L_x_4719:
        /* <DEDUP_REMOVED lines=9> */
[----:B------:R-:W-:Y:S01]  /*2dc0*/  SEL R76, RZ, 0x1, P3 ;  /* 0x00000001ff4c7807 */ /* 0x000fe20001800000 */
[----:B------:R-:W-:-:S03]  /*2dd0*/  FMUL.FTZ R80, R57, R80 ;  /* 0x0000005039507220 */ /* 0x000fc60000410000 */
[----:B------:R-:W-:Y:S01]  /*2de0*/  PRMT R19, R76, 0x7610, R19 ;  /* 0x000076104c137816 */ /* 0x000fe20000000013 */
[----:B------:R-:W-:Y:S02]  /*2df0*/  @P0 FADD.FTZ R80, R80, R77 ;  /* 0x0000004d50500221 */ /* 0x000fe40000010000 */
.L_x_4715:
[----:B------:R-:W-:Y:S05]  /*2e00*/  BSYNC B1 ;  /* 0x0000000000017941 */ /* 0x000fea0003800000 */
.L_x_4713:
        /* <DEDUP_REMOVED lines=8> */
.L_x_4724:
        /* <DEDUP_REMOVED lines=12> */
.L_x_4727:
[----:B------:R-:W-:Y:S02]  /*2f50*/  IMAD.MOV.U32 R76, RZ, RZ, R100 ;  /* 0x000000ffff4c7224 */ /* 0x000fe400078e0064 */
.L_x_4728:
[----:B------:R-:W-:Y:S05]  /*2f60*/  BSYNC B2 ;  /* 0x0000000000027941 */ /* 0x000fea0003800000 */
.L_x_4726:
        /* <DEDUP_REMOVED lines=16> */
.L_x_4732:
[----:B------:R-:W-:Y:S05]  /*3070*/  BSYNC B3 ;  /* 0x0000000000037941 */ /* 0x000fea0003800000 */
.L_x_4731:
        /* <DEDUP_REMOVED lines=42> */
.L_x_4730:
[----:B------:R-:W-:Y:S05]  /*3320*/  BSYNC B2 ;  /* 0x0000000000027941 */ /* 0x000fea0003800000 */
.L_x_4729:
        /* <DEDUP_REMOVED lines=12> */
.L_x_4725:
[----:B------:R-:W-:Y:S05]  /*33f0*/  BSYNC B1 ;  /* 0x0000000000017941 */ /* 0x000fea0003800000 */
.L_x_4723:
        /* <DEDUP_REMOVED lines=8> */
.L_x_4734:
        /* <DEDUP_REMOVED lines=12> */
.L_x_4737:
[----:B------:R-:W-:Y:S02]  /*3540*/  IMAD.MOV.U32 R76, RZ, RZ, R100 ;  /* 0x000000ffff4c7224 */ /* 0x000fe400078e0064 */
.L_x_4738:
[----:B------:R-:W-:Y:S05]  /*3550*/  BSYNC B2 ;  /* 0x0000000000027941 */ /* 0x000fea0003800000 */
.L_x_4736:
        /* <DEDUP_REMOVED lines=16> */
.L_x_4742:
[----:B------:R-:W-:Y:S05]  /*3660*/  BSYNC B3 ;  /* 0x0000000000037941 */ /* 0x000fea0003800000 */
.L_x_4741:
        /* <DEDUP_REMOVED lines=42> */
.L_x_4740:
[----:B------:R-:W-:Y:S05]  /*3910*/  BSYNC B2 ;  /* 0x0000000000027941 */ /* 0x000fea0003800000 */
.L_x_4739:
        /* <DEDUP_REMOVED lines=12> */
.L_x_4735:
[----:B------:R-:W-:Y:S05]  /*39e0*/  BSYNC B1 ;  /* 0x0000000000017941 */ /* 0x000fea0003800000 */
.L_x_4733:
        /* <DEDUP_REMOVED lines=13> */
[----:B0-----:R-:W-:Y:S01]  /*3ac0*/  IMAD.U32 R77, R82, 0x10000, RZ ;  /* 0x00010000524d7824 */ /* 0x001fe200078e00ff */
[----:B------:R-:W-:Y:S02]  /*3ad0*/  LOP3.LUT R76, R93, 0xffff, RZ, 0xc0, !PT ;  /* 0x0000ffff5d4c7812 */ /* 0x000fe400078ec0ff */
[----:B------:R-:W-:Y:S02]  /*3ae0*/  LOP3.LUT R96, R15, 0xff, RZ, 0xc0, !PT ;  /* 0x000000ff0f607812 */ /* 0x000fe400078ec0ff */
[----:B------:R-:W-:Y:S02]  /*3af0*/  LOP3.LUT R79, R77, 0xff0000, RZ, 0xc0, !PT ;  /* 0x00ff00004d4f7812 */ /* 0x000fe400078ec0ff */
[----:B------:R-:W-:Y:S01]  /*3b00*/  PRMT R77, R19, 0x7104, RZ ;  /* 0x00007104134d7816 */ /* 0x000fe200000000ff */
[----:B------:R-:W-:Y:S01]  /*3b10*/  IMAD.WIDE.U32 R96, R96, 0x1000000, RZ ;  /* 0x0100000060607825 */ /* 0x000fe200078e00ff */
[----:B------:R-:W-:-:S02]  /*3b20*/  PRMT R98, R79, 0x4210, R76 ;  /* 0x000042104f627816 */ /* 0x000fc4000000004c */
[----:B------:R-:W-:Y:S02]  /*3b30*/  LOP3.LUT R78, R14, 0xff, RZ, 0xc0, !PT ;  /* 0x000000ff0e4e7812 */ /* 0x000fe400078ec0ff */
[----:B------:R-:W-:Y:S02]  /*3b40*/  LOP3.LUT R76, R12, 0xff, RZ, 0xc0, !PT ;  /* 0x000000ff0c4c7812 */ /* 0x000fe400078ec0ff */
[----:B------:R-:W-:Y:S01]  /*3b50*/  LOP3.LUT R101, R98, 0xff00, R77, 0xf8, !PT ;  /* 0x0000ff0062657812 */ /* 0x000fe200078ef84d */
[----:B------:R-:W-:Y:S01]  /*3b60*/  IMAD.WIDE.U32 R78, R78, 0x10000, RZ ;  /* 0x000100004e4e7825 */ /* 0x000fe200078e00ff */
[----:B------:R-:W-:Y:S02]  /*3b70*/  MOV R98, 0x8 ;  /* 0x0000000800627802 */ /* 0x000fe40000000f00 */
[----:B------:R-:W-:Y:S01]  /*3b80*/  LOP3.LUT R101, R101, 0xff, R18, 0xf8, !PT ;  /* 0x000000ff65657812 */ /* 0x000fe200078ef812 */
[----:B------:R-:W-:-:S03]  /*3b90*/  IMAD.WIDE.U32 R76, R76, 0x100, RZ ;  /* 0x000001004c4c7825 */ /* 0x000fc600078e00ff */
[----:B------:R-:W-:Y:S02]  /*3ba0*/  LOP3.LUT R79, R79, R101, R97, 0xfe, !PT ;  /* 0x000000654f4f7212 */ /* 0x000fe400078efe61 */
[----:B------:R-:W-:Y:S02]  /*3bb0*/  LOP3.LUT R99, R76, R96, R78, 0xfe, !PT ;  /* 0x000000604c637212 */ /* 0x000fe400078efe4e */
[----:B------:R-:W-:Y:S01]  /*3bc0*/  LOP3.LUT R77, R79, R77, RZ, 0xfc, !PT ;  /* 0x0000004d4f4d7212 */ /* 0x000fe200078efcff */
[----:B------:R-:W-:Y:S01]  /*3bd0*/  IMAD.WIDE.U32 R78, R85, R98, c[0x0][0x190] ;  /* 0x00006400554e7625 */ /* 0x000fe200078e0062 */
[----:B------:R-:W-:-:S05]  /*3be0*/  LOP3.LUT R76, R99, 0xff, R10, 0xf8, !PT ;  /* 0x000000ff634c7812 */ /* 0x000fca00078ef80a */
[----:B------:R0:W-:Y:S02]  /*3bf0*/  STG.E.64 [R78.64], R76 ;  /* 0x0000004c4e007986 */ /* 0x0001e4000c101b06 */
.L_x_4744:
[----:B------:R-:W-:Y:S05]  /*3c00*/  BSYNC B1 ;  /* 0x0000000000017941 */ /* 0x000fea0003800000 */
.L_x_4743:
[----:B-----5:R1:W5:Y:S04]  /*3c10*/  @P1 LDG.E.128 R72, [R90.64] ;  /* 0x000000065a481981 */ /* 0x020368000c1e1d00 */
[----:B------:R1:W5:Y:S01]  /*3c20*/  @P0 LDG.E.128 R68, [R88.64] ;  /* 0x0000000658440981 */ /* 0x000362000c1e1d00 */
[----:B------:R-:W-:Y:S01]  /*3c30*/  BSSY B1, `(.L_x_4745) ;  /* 0x000005f000017945 */ /* 0x000fe20003800000 */
[----:B------:R-:W-:Y:S05]  /*3c40*/  @P2 BRA `(.L_x_4746) ;  /* 0x0000006000002947 */ /* 0x000fea0003800000 */
[----:B-1----:R-:W-:Y:S02]  /*3c50*/  IMAD.MOV.U32 R88, RZ, RZ, RZ ;  /* 0x000000ffff587224 */ /* 0x002fe400078e00ff */
[----:B0-----:R-:W-:Y:S01]  /*3c60*/  IMAD.MOV.U32 R76, RZ, RZ, R95 ;  /* 0x000000ffff4c7224 */ /* 0x001fe200078e005f */
[----:B------:R-:W-:Y:S05]  /*3c70*/  @!P0 BRA `(.L_x_4747) ;  /* 0x000005a000008947 */ /* 0x000fea0003800000 */
[----:B------:R-:W-:Y:S02]  /*3c80*/  MOV R76, R95 ;  /* 0x0000005f004c7202 */ /* 0x000fe40000000f00 */
[----:B-----5:R-:W-:Y:S01]  /*3c90*/  PRMT R88, RZ, 0x5410, R68 ;  /* 0x00005410ff587816 */ /* 0x020fe20000000044 */
[----:B------:R-:W-:Y:S05]  /*3ca0*/  BRA `(.L_x_4747) ;  /* 0x0000057000007947 */ /* 0x000fea0003800000 */
.L_x_4746:
        /* <DEDUP_REMOVED lines=12> */
.L_x_4749:
[----:B------:R-:W-:Y:S02]  /*3d70*/  IMAD.MOV.U32 R10, RZ, RZ, R100 ;  /* 0x000000ffff0a7224 */ /* 0x000fe400078e0064 */
.L_x_4750:
[----:B------:R-:W-:Y:S05]  /*3d80*/  BSYNC B2 ;  /* 0x0000000000027941 */ /* 0x000fea0003800000 */
.L_x_4748:
        /* <DEDUP_REMOVED lines=16> */
.L_x_4754:
[----:B------:R-:W-:Y:S05]  /*3e90*/  BSYNC B3 ;  /* 0x0000000000037941 */ /* 0x000fea0003800000 */
.L_x_4753:
        /* <DEDUP_REMOVED lines=42> */
.L_x_4752:
[----:B------:R-:W-:Y:S05]  /*4140*/  BSYNC B2 ;  /* 0x0000000000027941 */ /* 0x000fea0003800000 */
.L_x_4751:
        /* <DEDUP_REMOVED lines=9> */
[----:B-1----:R-:W-:Y:S01]  /*41e0*/  FMUL.FTZ R88, R60, R79 ;  /* 0x0000004f3c587220 */ /* 0x002fe20000410000 */
[----:B------:R-:W-:Y:S02]  /*41f0*/  @P0 PRMT R79, RZ, 0x5410, R68 ;  /* 0x00005410ff4f0816 */ /* 0x000fe40000000044 */
[----:B------:R-:W-:-:S03]  /*4200*/  PRMT R10, R77, 0x7610, R10 ;  /* 0x000076104d0a7816 */ /* 0x000fc6000000000a */
[----:B------:R-:W-:Y:S02]  /*4210*/  @P0 FADD.FTZ R88, R79, R88 ;  /* 0x000000584f580221 */ /* 0x000fe40000010000 */
.L_x_4747:
[----:B------:R-:W-:Y:S05]  /*4220*/  BSYNC B1 ;  /* 0x0000000000017941 */ /* 0x000fea0003800000 */
.L_x_4745:
        /* <DEDUP_REMOVED lines=8> */
.L_x_4756:
        /* <DEDUP_REMOVED lines=12> */
.L_x_4759:
[----:B------:R-:W-:Y:S02]  /*4370*/  IMAD.MOV.U32 R12, RZ, RZ, R100 ;  /* 0x000000ffff0c7224 */ /* 0x000fe400078e0064 */
.L_x_4760:
[----:B------:R-:W-:Y:S05]  /*4380*/  BSYNC B2 ;  /* 0x0000000000027941 */ /* 0x000fea0003800000 */
.L_x_4758:
        /* <DEDUP_REMOVED lines=16> */
.L_x_4764:
[----:B------:R-:W-:Y:S05]  /*4490*/  BSYNC B3 ;  /* 0x0000000000037941 */ /* 0x000fea0003800000 */
.L_x_4763:
        /* <DEDUP_REMOVED lines=42> */
.L_x_4762:
[----:B------:R-:W-:Y:S05]  /*4740*/  BSYNC B2 ;  /* 0x0000000000027941 */ /* 0x000fea0003800000 */
.L_x_4761:
        /* <DEDUP_REMOVED lines=13> */
.L_x_4757:
[----:B------:R-:W-:Y:S05]  /*4820*/  BSYNC B1 ;  /* 0x0000000000017941 */ /* 0x000fea0003800000 */
.L_x_4755:
        /* <DEDUP_REMOVED lines=8> */
.L_x_4766:
        /* <DEDUP_REMOVED lines=12> */
.L_x_4769:
[----:B------:R-:W-:Y:S02]  /*4970*/  IMAD.MOV.U32 R14, RZ, RZ, R100 ;  /* 0x000000ffff0e7224 */ /* 0x000fe400078e0064 */
.L_x_4770:
[----:B------:R-:W-:Y:S05]  /*4980*/  BSYNC B2 ;  /* 0x0000000000027941 */ /* 0x000fea0003800000 */
.L_x_4768:
        /* <DEDUP_REMOVED lines=16> */
.L_x_4774:
[----:B------:R-:W-:Y:S05]  /*4a90*/  BSYNC B3 ;  /* 0x0000000000037941 */ /* 0x000fea0003800000 */
.L_x_4773:
        /* <DEDUP_REMOVED lines=42> */
.L_x_4772:
[----:B------:R-:W-:Y:S05]  /*4d40*/  BSYNC B2 ;  /* 0x0000000000027941 */ /* 0x000fea0003800000 */
.L_x_4771:
        /* <DEDUP_REMOVED lines=13> */
.L_x_4767:
[----:B------:R-:W-:Y:S05]  /*4e20*/  BSYNC B1 ;  /* 0x0000000000017941 */ /* 0x000fea0003800000 */
.L_x_4765:
        /* <DEDUP_REMOVED lines=8> */
.L_x_4776:
        /* <DEDUP_REMOVED lines=12> */
.L_x_4779:
[----:B------:R-:W-:Y:S02]  /*4f70*/  IMAD.MOV.U32 R15, RZ, RZ, R100 ;  /* 0x000000ffff0f7224 */ /* 0x000fe400078e0064 */
.L_x_4780:
[----:B------:R-:W-:Y:S05]  /*4f80*/  BSYNC B2 ;  /* 0x0000000000027941 */ /* 0x000fea0003800000 */
.L_x_4778:
        /* <DEDUP_REMOVED lines=16> */
.L_x_4784:
[----:B------:R-:W-:Y:S05]  /*5090*/  BSYNC B3 ;  /* 0x0000000000037941 */ /* 0x000fea0003800000 */
.L_x_4783:
        /* <DEDUP_REMOVED lines=42> */
.L_x_4782:
[----:B------:R-:W-:Y:S05]  /*5340*/  BSYNC B2 ;  /* 0x0000000000027941 */ /* 0x000fea0003800000 */
.L_x_4781:
        /* <DEDUP_REMOVED lines=13> */
.L_x_4777:
[----:B------:R-:W-:Y:S05]  /*5420*/  BSYNC B1 ;  /* 0x0000000000017941 */ /* 0x000fea0003800000 */
.L_x_4775:
        /* <DEDUP_REMOVED lines=8> */
.L_x_4786:
        /* <DEDUP_REMOVED lines=12> */
.L_x_4789:
[----:B------:R-:W-:Y:S02]  /*5570*/  IMAD.MOV.U32 R18, RZ, RZ, R100 ;  /* 0x000000ffff127224 */ /* 0x000fe400078e0064 */
.L_x_4790:
[----:B------:R-:W-:Y:S05]  /*5580*/  BSYNC B2 ;  /* 0x0000000000027941 */ /* 0x000fea0003800000 */
.L_x_4788:
        /* <DEDUP_REMOVED lines=16> */
.L_x_4794:
[----:B------:R-:W-:Y:S05]  /*5690*/  BSYNC B3 ;  /* 0x0000000000037941 */ /* 0x000fea0003800000 */
.L_x_4793:
        /* <DEDUP_REMOVED lines=42> */
.L_x_4792:
[----:B------:R-:W-:Y:S05]  /*5940*/  BSYNC B2 ;  /* 0x0000000000027941 */ /* 0x000fea0003800000 */
.L_x_4791:
        /* <DEDUP_REMOVED lines=13> */
.L_x_4787:
[----:B------:R-:W-:Y:S05]  /*5a20*/  BSYNC B1 ;  /* 0x0000000000017941 */ /* 0x000fea0003800000 */
.L_x_4785:
        /* <DEDUP_REMOVED lines=8> */
.L_x_4796:
        /* <DEDUP_REMOVED lines=12> */
.L_x_4799:
[----:B------:R-:W-:Y:S02]  /*5b70*/  IMAD.MOV.U32 R19, RZ, RZ, R100 ;  /* 0x000000ffff137224 */ /* 0x000fe400078e0064 */
.L_x_4800:
[----:B------:R-:W-:Y:S05]  /*5b80*/  BSYNC B2 ;  /* 0x0000000000027941 */ /* 0x000fea0003800000 */
.L_x_4798:
        /* <DEDUP_REMOVED lines=16> */
.L_x_4804:
[----:B------:R-:W-:Y:S05]  /*5c90*/  BSYNC B3 ;  /* 0x0000000000037941 */ /* 0x000fea0003800000 */
.L_x_4803:
        /* <DEDUP_REMOVED lines=42> */
.L_x_4802:
[----:B------:R-:W-:Y:S05]  /*5f40*/  BSYNC B2 ;  /* 0x0000000000027941 */ /* 0x000fea0003800000 */
.L_x_4801:
        /* <DEDUP_REMOVED lines=13> */
.L_x_4797:
[----:B------:R-:W-:Y:S05]  /*6020*/  BSYNC B1 ;  /* 0x0000000000017941 */ /* 0x000fea0003800000 */
.L_x_4795:
        /* <DEDUP_REMOVED lines=8> */
.L_x_4806:
        /* <DEDUP_REMOVED lines=12> */
.L_x_4809:
[----:B------:R-:W-:Y:S02]  /*6170*/  IMAD.MOV.U32 R82, RZ, RZ, R100 ;  /* 0x000000ffff527224 */ /* 0x000fe400078e0064 */
.L_x_4810:
[----:B------:R-:W-:Y:S05]  /*6180*/  BSYNC B2 ;  /* 0x0000000000027941 */ /* 0x000fea0003800000 */
.L_x_4808:
        /* <DEDUP_REMOVED lines=16> */
.L_x_4814:
[----:B------:R-:W-:Y:S05]  /*6290*/  BSYNC B3 ;  /* 0x0000000000037941 */ /* 0x000fea0003800000 */
.L_x_4813:
        /* <DEDUP_REMOVED lines=42> */
.L_x_4812:
[----:B------:R-:W-:Y:S05]  /*6540*/  BSYNC B2 ;  /* 0x0000000000027941 */ /* 0x000fea0003800000 */
.L_x_4811:
        /* <DEDUP_REMOVED lines=10> */
[----:B------:R-:W-:Y:S01]  /*65f0*/  FMUL.FTZ R85, R66, R85 ;  /* 0x0000005542557220 */ /* 0x000fe20000410000 */
[----:B------:R-:W-:-:S03]  /*6600*/  PRMT R82, R77, 0x7610, R82 ;  /* 0x000076104d527816 */ /* 0x000fc60000000052 */
[----:B------:R-:W-:Y:S02]  /*6610*/  @P0 FADD.FTZ R85, R78, R85 ;  /* 0x000000554e550221 */ /* 0x000fe40000010000 */
.L_x_4807:
[----:B------:R-:W-:Y:S05]  /*6620*/  BSYNC B1 ;  /* 0x0000000000017941 */ /* 0x000fea0003800000 */
.L_x_4805:
        /* <DEDUP_REMOVED lines=8> */
.L_x_4816:
        /* <DEDUP_REMOVED lines=12> */
.L_x_4819:
[----:B------:R-:W-:Y:S02]  /*6770*/  IMAD.MOV.U32 R98, RZ, RZ, R100 ;  /* 0x000000ffff627224 */ /* 0x000fe400078e0064 */
.L_x_4820:
[----:B------:R-:W-:Y:S05]  /*6780*/  BSYNC B2 ;  /* 0x0000000000027941 */ /* 0x000fea0003800000 */
.L_x_4818:
        /* <DEDUP_REMOVED lines=16> */
.L_x_4824:
[----:B------:R-:W-:Y:S05]  /*6890*/  BSYNC B3 ;  /* 0x0000000000037941 */ /* 0x000fea0003800000 */
.L_x_4823:
        /* <DEDUP_REMOVED lines=43> */
[----:B------:R-:W-:Y:S02]  /*6b50*/  MOV R102, R78 ;  /* 0x0000004e00667202 */ /* 0x000fe40000000f00 */
.L_x_4822:
[----:B------:R-:W-:Y:S05]  /*6b60*/  BSYNC B2 ;  /* 0x0000000000027941 */ /* 0x000fea0003800000 */
.L_x_4821:
        /* <DEDUP_REMOVED lines=12> */
.L_x_4817:
[----:B------:R-:W-:Y:S05]  /*6c30*/  BSYNC B1 ;  /* 0x0000000000017941 */ /* 0x000fea0003800000 */
.L_x_4815:
[----:B------:R-:W-:Y:S01]  /*6c40*/  FADD.FTZ R76, RZ, R8 ;  /* 0x00000008ff4c7221 */ /* 0x000fe20000010000 */
[----:B------:R-:W-:Y:S01]  /*6c50*/  F2FP.BF16.PACK_AB R79, R104, R85 ;  /* 0x00000055684f723e */ /* 0x000fe200000010ff */
[----:B------:R-:W-:Y:S01]  /*6c60*/  IMAD.WIDE.U32 R86, R87, R86, c[0x0][0x188] ;  /* 0x0000620057567625 */ /* 0x000fe200078e0056 */
[----:B------:R-:W-:Y:S01]  /*6c70*/  F2FP.BF16.PACK_AB R78, R97, R96 ;  /* 0x00000060614e723e */ /* 0x000fe200000010ff */
[----:B------:R-:W-:Y:S01]  /*6c80*/  BSSY B1, `(.L_x_4825) ;  /* 0x0000028000017945 */ /* 0x000fe20003800000 */
[----:B------:R-:W-:Y:S01]  /*6c90*/  ISETP.NE.AND P2, PT, R0, RZ, PT ;  /* 0x000000ff0000720c */ /* 0x000fe20003f45270 */
        /* <DEDUP_REMOVED lines=9> */
[----:B------:R-:W-:-:S03]  /*6d30*/  F2FP.BF16.PACK_AB R76, R89, R88 ;  /* 0x00000058594c723e */ /* 0x000fc600000010ff */
[----:B------:R-:W-:Y:S01]  /*6d40*/  FADD.FTZ R98, R77, R90 ;  /* 0x0000005a4d627221 */ /* 0x000fe20000010000 */
[----:B------:R-:W-:-:S03]  /*6d50*/  F2FP.BF16.PACK_AB R77, R91, R90 ;  /* 0x0000005a5b4d723e */ /* 0x000fc600000010ff */
[----:B------:R-:W-:Y:S02]  /*6d60*/  FADD.FTZ R99, R98, R91 ;  /* 0x0000005b62637221 */ /* 0x000fe40000010000 */
[----:B------:R0:W-:Y:S02]  /*6d70*/  STG.E.128 [R86.64], R76 ;  /* 0x0000004c56007986 */ /* 0x0001e4000c101d06 */
[----:B------:R-:W-:-:S04]  /*6d80*/  FADD.FTZ R98, R99, R96 ;  /* 0x0000006063627221 */ /* 0x000fc80000010000 */
[----:B------:R-:W-:-:S04]  /*6d90*/  FADD.FTZ R98, R98, R97 ;  /* 0x0000006162627221 */ /* 0x000fc80000010000 */
[----:B------:R-:W-:Y:S01]  /*6da0*/  FADD.FTZ R99, R98, R85 ;  /* 0x0000005562637221 */ /* 0x000fe20000010000 */
        /* <DEDUP_REMOVED lines=21> */
.L_x_4826:
[----:B------:R-:W-:Y:S05]  /*6f00*/  BSYNC B1 ;  /* 0x0000000000017941 */ /* 0x000fea0003800000 */
.L_x_4825:
[----:B0-----:R-:W-:Y:S01]  /*6f10*/  FADD.FTZ R87, R99, R104 ;  /* 0x0000006863577221 */ /* 0x001fe20000010000 */
[----:B------:R-:W-:Y:S05]  /*6f20*/  BRA.DIV ~URZ, `(.L_x_4827) ;  /* 0x000009227f007947 */ /* 0x000fea000b800000 */
[----:B------:R0:W1:Y:S02]  /*6f30*/  SHFL.BFLY PT, R76, R87, 0x1, 0x1f ;  /* 0x0c201f00574c7f89 */ /* 0x00006400000e0000 */
.L_x_4833:
        /* <DEDUP_REMOVED lines=52> */
.L_x_4834:
        /* <DEDUP_REMOVED lines=12> */
[----:B------:R-:W0:Y:S01]  /*7340*/  MUFU.RSQ R87, R87 ;  /* 0x0000005700577308 */ /* 0x000e220000001400 */
[----:B------:R-:W-:-:S03]  /*7350*/  ISETP.GE.AND P1, PT, R7, 0x1, PT ;  /* 0x000000010700780c */ /* 0x000fc60003f26270 */
[----:B------:R1:W-:Y:S04]  /*7360*/  @!P2 STG.E [R76.64], R83 ;  /* 0x000000534c00a986 */ /* 0x0003e8000c101906 */
[----:B0-----:R1:W-:Y:S06]  /*7370*/  @!P2 STG.E [R78.64], R87 ;  /* 0x000000574e00a986 */ /* 0x0013ec000c101906 */
[----:B------:R-:W-:Y:S05]  /*7380*/  @!P1 BRA `(.L_x_4830) ;  /* 0x0000044000009947 */ /* 0x000fea0003800000 */
[----:B-1----:R-:W-:Y:S02]  /*7390*/  FSEL R83, R83, RZ, !P0 ;  /* 0x000000ff53537208 */ /* 0x002fe40004000000 */
[----:B------:R-:W-:-:S03]  /*73a0*/  IADD3 R7, R7, -0x1, RZ ;  /* 0xffffffff07077810 */ /* 0x000fc60007ffe0ff */
[C---:B------:R-:W-:Y:S02]  /*73b0*/  FADD.FTZ R98, -R83.reuse, R81 ;  /* 0x0000005153627221 */ /* 0x040fe40000010100 */
[C---:B------:R-:W-:Y:S02]  /*73c0*/  FADD.FTZ R84, -R83.reuse, R84 ;  /* 0x0000005453547221 */ /* 0x040fe40000010100 */
[C---:B------:R-:W-:Y:S02]  /*73d0*/  FADD.FTZ R8, -R83.reuse, R8 ;  /* 0x0000000853087221 */ /* 0x040fe40000010100 */
[----:B------:R-:W-:Y:S02]  /*73e0*/  FADD.FTZ R86, -R83, R17 ;  /* 0x0000001153567221 */ /* 0x000fe40000010100 */
[----:B------:R-:W-:Y:S02]  /*73f0*/  IMAD R7, R7, c[0x0][0x168], RZ ;  /* 0x00005a0007077a24 */ /* 0x000fe400078e02ff */
[----:B------:R-:W-:-:S02]  /*7400*/  FMUL.FTZ R17, R87, R98 ;  /* 0x0000006257117220 */ /* 0x000fc40000410000 */
[----:B------:R-:W-:Y:S02]  /*7410*/  FMUL.FTZ R84, R87, R84 ;  /* 0x0000005457547220 */ /* 0x000fe40000410000 */
[C---:B------:R-:W-:Y:S02]  /*7420*/  FADD.FTZ R78, -R83.reuse, R13 ;  /* 0x0000000d534e7221 */ /* 0x040fe40000010100 */
[----:B------:R-:W-:Y:S02]  /*7430*/  FADD.FTZ R16, -R83, R16 ;  /* 0x0000001053107221 */ /* 0x000fe40000010100 */
[----:B------:R-:W-:Y:S01]  /*7440*/  FMUL.FTZ R9, R87, R8 ;  /* 0x0000000857097220 */ /* 0x000fe20000410000 */
[----:B------:R-:W-:Y:S01]  /*7450*/  SHF.R.S32.HI R8, RZ, 0x1f, R7 ;  /* 0x0000001fff087819 */ /* 0x000fe20000011407 */
[----:B------:R-:W-:Y:S02]  /*7460*/  FFMA.FTZ R17, R42, R17, R26 ;  /* 0x000000112a117223 */ /* 0x000fe4000001001a */
[----:B------:R-:W-:Y:S01]  /*7470*/  FFMA.FTZ R84, R43, R84, R27 ;  /* 0x000000542b547223 */ /* 0x000fe2000001001b */
[----:B------:R-:W-:Y:S01]  /*7480*/  LEA.HI R7, R8, R7, RZ, 0x3 ;  /* 0x0000000708077211 */ /* 0x000fe200078f18ff */
[----:B------:R-:W-:-:S02]  /*7490*/  FADD.FTZ R76, -R83, R11 ;  /* 0x0000000b534c7221 */ /* 0x000fc40000010100 */
[----:B------:R-:W-:Y:S01]  /*74a0*/  FADD.FTZ R112, -R83, R85 ;  /* 0x0000005553707221 */ /* 0x000fe20000010100 */
[----:B------:R-:W-:Y:S01]  /*74b0*/  F2FP.BF16.PACK_AB R79, R84, R17 ;  /* 0x00000011544f723e */ /* 0x000fe200000010ff */
[C---:B------:R-:W-:Y:S01]  /*74c0*/  FMUL.FTZ R11, R87.reuse, R78 ;  /* 0x0000004e570b7220 */ /* 0x040fe20000410000 */
[----:B------:R-:W-:Y:S01]  /*74d0*/  HFMA2.MMA R17, -RZ, RZ, 0, 9.5367431640625e-07 ;  /* 0x00000010ff117435 */ /* 0x000fe200000001ff */
[----:B------:R-:W-:Y:S01]  /*74e0*/  FMUL.FTZ R16, R87, R16 ;  /* 0x0000001057107220 */ /* 0x000fe20000410000 */
[----:B------:R-:W-:Y:S01]  /*74f0*/  LEA.HI.SX32 R7, R7, R0, 0x1d ;  /* 0x0000000007077211 */ /* 0x000fe200078feaff */
        /* <DEDUP_REMOVED lines=9> */
[----:B------:R-:W-:Y:S02]  /*7590*/  FMUL.FTZ R77, R87, R112 ;  /* 0x00000070574d7220 */ /* 0x000fe40000410000 */
[----:B------:R-:W-:Y:S02]  /*75a0*/  FFMA.FTZ R11, R38, R11, R22 ;  /* 0x0000000b260b7223 */ /* 0x000fe40000010016 */
[----:B------:R-:W-:Y:S02]  /*75b0*/  FFMA.FTZ R16, R39, R16, R23 ;  /* 0x0000001027107223 */ /* 0x000fe40000010017 */
[C---:B------:R-:W-:Y:S02]  /*75c0*/  FMUL.FTZ R13, R87.reuse, R86 ;  /* 0x00000056570d7220 */ /* 0x040fe40000410000 */
        /* <DEDUP_REMOVED lines=32> */
.L_x_4830:
[----:B------:R-:W-:Y:S05]  /*77d0*/  BSYNC B1 ;  /* 0x0000000000017941 */ /* 0x000fea0003800000 */
.L_x_4829:
[----:B------:R-:W-:-:S04]  /*77e0*/  IMAD.MOV.U32 R7, RZ, RZ, c[0x0][0x160] ;  /* 0x00005800ff077624 */ /* 0x000fc800078e00ff */
[----:B------:R-:W-:-:S05]  /*77f0*/  IMAD R2, R7, 0x4, R2 ;  /* 0x0000000407027824 */ /* 0x000fca00078e0202 */
[----:B------:R-:W-:-:S13]  /*7800*/  ISETP.GE.AND P0, PT, R2, c[0x0][0x164], PT ;  /* 0x0000590002007a0c */ /* 0x000fda0003f06270 */
[----:B01---5:R-:W-:Y:S01]  /*7810*/  @P0 CALL.REL.NOINC `(.L_x_4831) ;  /* 0x0000001000000944 */ /* 0x023fe20003c00000 */
[----:B------:R-:W-:Y:S05]  /*7820*/  BRA `(.L_x_4832) ;  /* 0xffff904000007947 */ /* 0x000fea000383ffff */
.L_x_4831:
[----:B------:R-:W-:Y:S05]  /*7830*/  BSYNC B0 ;  /* 0x0000000000007941 */ /* 0x000fea0003800000 */
.L_x_4662:
[----:B------:R-:W-:Y:S05]  /*7840*/  EXIT ;  /* 0x000000000000794d */ /* 0x000fea0003800000 */
.L_x_4827:
[----:B------:R-:W-:Y:S01]  /*7850*/  MOV R86, 0x1 ;  /* 0x0000000100567802 */ /* 0x000fe20000000f00 */
[----:B------:R-:W-:Y:S01]  /*7860*/  IMAD.MOV.U32 R78, RZ, RZ, 0x1f ;  /* 0x0000001fff4e7424 */ /* 0x000fe200078e00ff */
[----:B------:R-:W-:Y:S01]  /*7870*/  MOV R76, 0x78a0 ;  /* 0x000078a0004c7802 */ /* 0x000fe20000000f00 */
[----:B------:R-:W-:Y:S02]  /*7880*/  IMAD.MOV.U32 R79, RZ, RZ, -0x1 ;  /* 0xffffffffff4f7424 */ /* 0x000fe400078e00ff */
[----:B-----5:R-:W-:Y:S05]  /*7890*/  CALL.REL.NOINC `($__internal_47_$__cuda_sm70_shflsync_bfly_p) ;  /* 0x0000059000007944 */ /* 0x020fea0003c00000 */
[----:B-1----:R-:W-:Y:S01]  /*78a0*/  MOV R76, R86 ;  /* 0x00000056004c7202 */ /* 0x002fe20000000f00 */
[----:B0-----:R-:W-:Y:S05]  /*78b0*/  BRA `(.L_x_4833) ;  /* 0xfffff68000007947 */ /* 0x001fea000383ffff */
.L_x_4828:
[----:B------:R-:W-:Y:S01]  /*78c0*/  IMAD.MOV.U32 R86, RZ, RZ, 0x2 ;  /* 0x00000002ff567424 */ /* 0x000fe200078e00ff */
[----:B------:R-:W-:Y:S01]  /*78d0*/  MOV R79, 0xffffffff ;  /* 0xffffffff004f7802 */ /* 0x000fe20000000f00 */
[----:B------:R-:W-:Y:S01]  /*78e0*/  IMAD.MOV.U32 R78, RZ, RZ, 0x1f ;  /* 0x0000001fff4e7424 */ /* 0x000fe200078e00ff */
[----:B------:R-:W-:Y:S02]  /*78f0*/  MOV R76, 0x7910 ;  /* 0x00007910004c7802 */ /* 0x000fe40000000f00 */
[----:B-----5:R-:W-:Y:S05]  /*7900*/  CALL.REL.NOINC `($__internal_47_$__cuda_sm70_shflsync_bfly_p) ;  /* 0x0000052000007944 */ /* 0x020fea0003c00000 */
[----:B01----:R-:W-:Y:S01]  /*7910*/  FADD.FTZ R87, R87, R86 ;  /* 0x0000005657577221 */ /* 0x003fe20000010000 */
[----:B------:R-:W-:Y:S01]  /*7920*/  MOV R79, 0xffffffff ;  /* 0xffffffff004f7802 */ /* 0x000fe20000000f00 */
[----:B------:R-:W-:Y:S01]  /*7930*/  IMAD.MOV.U32 R86, RZ, RZ, 0x4 ;  /* 0x00000004ff567424 */ /* 0x000fe200078e00ff */
[----:B------:R-:W-:Y:S01]  /*7940*/  MOV R76, 0x7970 ;  /* 0x00007970004c7802 */ /* 0x000fe20000000f00 */
[----:B------:R-:W-:-:S02]  /*7950*/  IMAD.MOV.U32 R78, RZ, RZ, 0x1f ;  /* 0x0000001fff4e7424 */ /* 0x000fc400078e00ff */
[----:B------:R-:W-:Y:S05]  /*7960*/  CALL.REL.NOINC `($__internal_47_$__cuda_sm70_shflsync_bfly_p) ;  /* 0x000004c000007944 */ /* 0x000fea0003c00000 */
        /* <DEDUP_REMOVED lines=12> */
[----:B-1----:R-:W-:Y:S02]  /*7a30*/  FADD.FTZ R83, R87, R86 ;  /* 0x0000005657537221 */ /* 0x002fe40000010000 */
[----:B------:R-:W-:-:S02]  /*7a40*/  IMAD.MOV.U32 R86, RZ, RZ, 0x1 ;  /* 0x00000001ff567424 */ /* 0x000fc400078e00ff */
[----:B------:R-:W-:Y:S02]  /*7a50*/  FMUL.FTZ R83, R83, c[0x0][0x1e0] ;  /* 0x0000780053537a20 */ /* 0x000fe40000410000 */
[----:B0-----:R-:W-:Y:S02]  /*7a60*/  IMAD.MOV.U32 R78, RZ, RZ, 0x1f ;  /* 0x0000001fff4e7424 */ /* 0x001fe400078e00ff */
        /* <DEDUP_REMOVED lines=31> */
[----:B------:R-:W-:-:S03]  /*7c60*/  MOV R79, 0xffffffff ;  /* 0xffffffff004f7802 */ /* 0x000fc60000000f00 */
[----:B------:R-:W-:Y:S01]  /*7c70*/  FFMA.FTZ R87, R77, R77, R76 ;  /* 0x0000004d4d577223 */ /* 0x000fe2000001004c */
[----:B------:R-:W-:Y:S02]  /*7c80*/  MOV R76, 0x7ca0 ;  /* 0x00007ca0004c7802 */ /* 0x000fe40000000f00 */
[----:B------:R-:W-:Y:S05]  /*7c90*/  CALL.REL.NOINC `($__internal_47_$__cuda_sm70_shflsync_bfly_p) ;  /* 0x0000019000007944 */ /* 0x000fea0003c00000 */
[----:B01----:R-:W-:Y:S01]  /*7ca0*/  FADD.FTZ R87, R87, R86 ;  /* 0x0000005657577221 */ /* 0x003fe20000010000 */
[----:B------:R-:W-:Y:S01]  /*7cb0*/  MOV R79, 0xffffffff ;  /* 0xffffffff004f7802 */ /* 0x000fe20000000f00 */
[----:B------:R-:W-:Y:S01]  /*7cc0*/  IMAD.MOV.U32 R86, RZ, RZ, 0x2 ;  /* 0x00000002ff567424 */ /* 0x000fe200078e00ff */
[----:B------:R-:W-:Y:S01]  /*7cd0*/  MOV R76, 0x7d00 ;  /* 0x00007d00004c7802 */ /* 0x000fe20000000f00 */
[----:B------:R-:W-:Y:S02]  /*7ce0*/  IMAD.MOV.U32 R78, RZ, RZ, 0x1f ;  /* 0x0000001fff4e7424 */ /* 0x000fe400078e00ff */
        /* <DEDUP_REMOVED lines=19> */
[----:B01----:R-:W-:Y:S05]  /*7e20*/  BRA `(.L_x_4834) ;  /* 0xfffff45000007947 */ /* 0x003fea000383ffff */
        .weak           $__internal_47_$__cuda_sm70_shflsync_bfly_p
        .type           $__internal_47_$__cuda_sm70_shflsync_bfly_p,@function
        .size           $__internal_47_$__cuda_sm70_shflsync_bfly_p,(.L_x_15239 - $__internal_47_$__cuda_sm70_shflsync_bfly_p)
$__internal_47_$__cuda_sm70_shflsync_bfly_p:
[----:B------:R-:W-:Y:S01]  /*7e30*/  IMAD.MOV.U32 R77, RZ, RZ, 0x0 ;  /* 0x00000000ff4d7424 */ /* 0x000fe200078e00ff */
[----:B------:R-:W-:Y:S04]  /*7e40*/  WARPSYNC R79 ;  /* 0x0000004f00007348 */ /* 0x000fe80003800000 */
[----:B------:R0:W1:Y:S01]  /*7e50*/  SHFL.BFLY PT, R86, R87, R86, R78 ;  /* 0x0c00005657567389 */ /* 0x00006200000e004e */
[----:B------:R-:W-:Y:S05]  /*7e60*/  RET.REL.NODEC R76 `(_ZN10layer_norm13ln_fwd_kernelINS_13Kernel_traitsIf13__nv_bfloat16S2_S2_fjLj512ELj1ELj4ELj1ELj16ENS_18Kernel_traits_baseILj512EfS2_S2_S2_fjLj128EEEEELb1ELb1ELb1ELb1EEEvNS_9FwdParamsE) ;  /* 0xffff81904c007950 */ /* 0x000fea0003c3ffff */
.L_x_4835:
        /* <DEDUP_REMOVED lines=9> */
.L_x_15239:


//--------------------- .text._ZN10layer_norm13ln_fwd_kernelINS_13Kernel_traitsI13__nv_bfloat16S2_fS2_fjLj512ELj1ELj4ELj1ELj16ENS_18Kernel_traits_baseILj512ES2_S2_fS2_fjLj128EEEEELb0ELb0ELb0ELb0EEEvNS_9FwdParamsE --------------------------
	.section	.text._ZN10layer_norm13ln_fwd_kernelINS_13Kernel_traitsI13__nv_bfloat16S2_fS2_fjLj512ELj1ELj4ELj1ELj16ENS_18Kernel_traits_baseILj512ES2_S2_fS2_fjLj128EEEEELb0ELb0ELb0ELb0EEEvNS_9FwdParamsE,"ax",@progbits
	.sectioninfo	@"SHI_REGISTERS=72"
	.align	128
        .global         _ZN10layer_norm13ln_fwd_kernelINS_13Kernel_traitsI13__nv_bfloat16S2_fS2_fjLj512ELj1ELj4ELj1ELj16ENS_18Kernel_traits_baseILj512ES2_S2_fS2_fjLj128EEEEELb0ELb0ELb0ELb0EEEvNS_9FwdParamsE
        .type           _ZN10layer_norm13ln_fwd_kernelINS_13Kernel_traitsI13__nv_bfloat16S2_fS2_fjLj512ELj1ELj4ELj1ELj16ENS_18Kernel_traits_baseILj512ES2_S2_fS2_fjLj128EEEEELb0ELb0ELb0ELb0EEEvNS_9FwdParamsE,@function
        .size           _ZN10layer_norm13ln_fwd_kernelINS_13Kernel_traitsI13__nv_bfloat16S2_fS2_fjLj512ELj1ELj4ELj1ELj16ENS_18Kernel_traits_baseILj512ES2_S2_fS2_fjLj128EEEEELb0ELb0ELb0ELb0EEEvNS_9FwdParamsE,(.L_x_15240 - _ZN10layer_norm13ln_fwd_kernelINS_13Kernel_traitsI13__nv_bfloat16S2_fS2_fjLj512ELj1ELj4ELj1ELj16ENS_18Kernel_traits_baseILj512ES2_S2_fS2_fjLj128EEEEELb0ELb0ELb0ELb0EEEvNS_9FwdParamsE)
        .other          _ZN10layer_norm13ln_fwd_kernelINS_13Kernel_traitsI13__nv_bfloat16S2_fS2_fjLj512ELj1ELj4ELj1ELj16ENS_18Kernel_traits_baseILj512ES2_S2_fS2_fjLj128EEEEELb0ELb0ELb0ELb0EEEvNS_9FwdParamsE,@"STO_CUDA_ENTRY STV_DEFAULT"
_ZN10layer_norm13ln_fwd_kernelINS_13Kernel_traitsI13__nv_bfloat16S2_fS2_fjLj512ELj1ELj4ELj1ELj16ENS_18Kernel_traits_baseILj512ES2_S2_fS2_fjLj128EEEEELb0ELb0ELb0ELb0EEEvNS_9FwdParamsE:
.text._ZN10layer_norm13ln_fwd_kernelINS_13Kernel_traitsI13__nv_bfloat16S2_fS2_fjLj512ELj1ELj4ELj1ELj16ENS_18Kernel_traits_baseILj512ES2_S2_fS2_fjLj128EEEEELb0ELb0ELb0ELb0EEEvNS_9FwdParamsE:
        /* <DEDUP_REMOVED lines=28> */
.L_x_4837:
[----:B0-----:R-:W-:Y:S05]  /*01c0*/  BSYNC B0 ;  /* 0x0000000000007941 */ /* 0x001fea0003800000 */
.L_x_4836:
        /* <DEDUP_REMOVED lines=12> */
.L_x_4839:
[----:B0-----:R-:W-:Y:S05]  /*0290*/  BSYNC B0 ;  /* 0x0000000000007941 */ /* 0x001fea0003800000 */
.L_x_4838:
        /* <DEDUP_REMOVED lines=34> */
.L_x_4851:
[----:B------:R-:W-:-:S04]  /*04c0*/  ISETP.NE.U32.AND P0, PT, RZ, c[0x0][0x1c0], PT ;  /* 0x00007000ff007a0c */ /* 0x000fc80003f05070 */
[----:B------:R-:W-:-:S13]  /*04d0*/  ISETP.NE.AND.EX P0, PT, RZ, c[0x0][0x1c4], PT, P0 ;  /* 0x00007100ff007a0c */ /* 0x000fda0003f05300 */
[----:B------:R-:W-:-:S05]  /*04e0*/  @P0 MOV R38, 0x2 ;  /* 0x0000000200260802 */ /* 0x000fca0000000f00 */
[----:B------:R-:W-:-:S06]  /*04f0*/  @P0 IMAD.WIDE R38, R11, R38, c[0x0][0x1c0] ;  /* 0x000070000b260625 */ /* 0x000fcc00078e0226 */
[----:B------:R-:W2:Y:S01]  /*0500*/  @P0 LDG.E.U16 R38, [R38.64] ;  /* 0x0000000426260981 */ /* 0x000ea2000c1e1500 */
[----:B------:R-:W-:Y:S01]  /*0510*/  IMAD R36, R11, c[0x0][0x168], RZ ;  /* 0x00005a000b247a24 */ /* 0x000fe200078e02ff */
[----:B------:R-:W-:Y:S02]  /*0520*/  BSSY B0, `(.L_x_4840) ;  /* 0x0000032000007945 */ /* 0x000fe40003800000 */
[----:B------:R-:W0:Y:S02]  /*0530*/  S2R R62, SR_TID.X ;  /* 0x00000000003e7919 */ /* 0x000e240000002100 */
[----:B------:R-:W-:-:S04]  /*0540*/  SHF.R.S32.HI R37, RZ, 0x1f, R36 ;  /* 0x0000001fff257819 */ /* 0x000fc80000011424 */
[----:B------:R-:W-:Y:S01]  /*0550*/  LEA.HI R65, R37, R36, RZ, 0x3 ;  /* 0x0000002425417211 */ /* 0x000fe200078f18ff */
[----:B------:R-:W-:Y:S01]  /*0560*/  HFMA2.MMA R37, -RZ, RZ, 1.875, 0 ;  /* 0x3f800000ff257435 */ /* 0x000fe200000001ff */
        /* <DEDUP_REMOVED lines=10> */
[----:B------:R-:W-:-:S04]  /*0610*/  @P0 LEA R24, P3, R62, c[0x0][0x180], 0x5 ;  /* 0x000060003e180a11 */ /* 0x000fc800078628ff */
[----:B------:R-:W-:-:S05]  /*0620*/  @P0 LEA.HI.X R25, R62, c[0x0][0x184], RZ, 0x5, P3 ;  /* 0x000061003e190a11 */ /* 0x000fca00018f2cff */
[----:B------:R0:W3:Y:S04]  /*0630*/  @P0 LDG.E.128 R12, [R24.64] ;  /* 0x00000004180c0981 */ /* 0x0000e8000c1e1d00 */
[----:B------:R0:W4:Y:S01]  /*0640*/  @P0 LDG.E.128 R16, [R24.64+0x10] ;  /* 0x0000100418100981 */ /* 0x000122000c1e1d00 */
[----:B------:R-:W-:-:S04]  /*0650*/  ISETP.NE.U32.AND P0, PT, RZ, c[0x0][0x180], PT ;  /* 0x00006000ff007a0c */ /* 0x000fc80003f05070 */
[----:B------:R-:W-:Y:S02]  /*0660*/  ISETP.NE.AND.EX P0, PT, RZ, c[0x0][0x184], PT, P0 ;  /* 0x00006100ff007a0c */ /* 0x000fe40003f05300 */
[--C-:B--2---:R-:W-:Y:S02]  /*0670*/  PRMT R26, RZ, 0x7610, R20.reuse ;  /* 0x00007610ff1a7816 */ /* 0x104fe40000000014 */
[----:B0-----:R-:W-:Y:S02]  /*0680*/  PRMT R24, RZ, 0x5410, R20 ;  /* 0x00005410ff187816 */ /* 0x001fe40000000014 */
[----:B------:R-:W-:Y:S02]  /*0690*/  PRMT R38, RZ, 0x5410, R21 ;  /* 0x00005410ff267816 */ /* 0x000fe40000000015 */
[----:B------:R-:W-:Y:S01]  /*06a0*/  PRMT R27, RZ, 0x5410, R23 ;  /* 0x00005410ff1b7816 */ /* 0x000fe20000000017 */
[-C--:B------:R-:W-:Y:S01]  /*06b0*/  FMUL.FTZ R20, R24, R37.reuse ;  /* 0x0000002518147220 */ /* 0x080fe20000410000 */
[----:B------:R-:W-:Y:S01]  /*06c0*/  PRMT R64, RZ, 0x7610, R21 ;  /* 0x00007610ff407816 */ /* 0x000fe20000000015 */
[-C--:B------:R-:W-:Y:S01]  /*06d0*/  FMUL.FTZ R21, R26, R37.reuse ;  /* 0x000000251a157220 */ /* 0x080fe20000410000 */
[--C-:B------:R-:W-:Y:S01]  /*06e0*/  PRMT R66, RZ, 0x5410, R22.reuse ;  /* 0x00005410ff427816 */ /* 0x100fe20000000016 */
[-C--:B------:R-:W-:Y:S01]  /*06f0*/  FMUL.FTZ R26, R27, R37.reuse ;  /* 0x000000251b1a7220 */ /* 0x080fe20000410000 */
[----:B------:R-:W-:Y:S01]  /*0700*/  PRMT R68, RZ, 0x7610, R22 ;  /* 0x00007610ff447816 */ /* 0x000fe20000000016 */
[-C--:B------:R-:W-:Y:S01]  /*0710*/  FMUL.FTZ R22, R38, R37.reuse ;  /* 0x0000002526167220 */ /* 0x080fe20000410000 */
[----:B------:R-:W-:Y:S01]  /*0720*/  PRMT R39, RZ, 0x7610, R23 ;  /* 0x00007610ff277816 */ /* 0x000fe20000000017 */
[-C--:B------:R-:W-:Y:S01]  /*0730*/  FMUL.FTZ R23, R64, R37.reuse ;  /* 0x0000002540177220 */ /* 0x080fe20000410000 */
[----:B------:R-:W-:Y:S01]  /*0740*/  LEA R38, P3, R62, c[0x0][0x188], 0x5 ;  /* 0x000062003e267a11 */ /* 0x000fe200078628ff */
[-C--:B------:R-:W-:Y:S01]  /*0750*/  FMUL.FTZ R24, R66, R37.reuse ;  /* 0x0000002542187220 */ /* 0x080fe20000410000 */
[----:B------:R-:W-:Y:S01]  /*0760*/  IADD3 R64, R62, 0x20, RZ ;  /* 0x000000203e407810 */ /* 0x000fe20007ffe0ff */
[----:B------:R-:W-:-:S02]  /*0770*/  FMUL.FTZ R25, R68, R37 ;  /* 0x0000002544197220 */ /* 0x000fc40000410000 */
[----:B------:R-:W-:Y:S01]  /*0780*/  FMUL.FTZ R27, R39, R37 ;  /* 0x00000025271b7220 */ /* 0x000fe20000410000 */
[----:B------:R-:W-:Y:S01]  /*0790*/  LEA.HI.X R39, R62, c[0x0][0x18c], RZ, 0x5, P3 ;  /* 0x000063003e277a11 */ /* 0x000fe200018f2cff */
[----:B---3--:R-:W-:Y:S02]  /*07a0*/  @P0 FADD.FTZ R20, R12, R20 ;  /* 0x000000140c140221 */ /* 0x008fe40000010000 */
[----:B------:R-:W-:Y:S02]  /*07b0*/  @P0 FADD.FTZ R21, R13, R21 ;  /* 0x000000150d150221 */ /* 0x000fe40000010000 */
[----:B------:R-:W-:Y:S02]  /*07c0*/  @P0 FADD.FTZ R22, R14, R22 ;  /* 0x000000160e160221 */ /* 0x000fe40000010000 */
[----:B------:R-:W-:Y:S02]  /*07d0*/  @P0 FADD.FTZ R23, R15, R23 ;  /* 0x000000170f170221 */ /* 0x000fe40000010000 */
[----:B----4-:R-:W-:-:S02]  /*07e0*/  @P0 FADD.FTZ R24, R16, R24 ;  /* 0x0000001810180221 */ /* 0x010fc40000010000 */
[----:B------:R-:W-:Y:S01]  /*07f0*/  @P0 FADD.FTZ R25, R17, R25 ;  /* 0x0000001911190221 */ /* 0x000fe20000010000 */
[----:B------:R0:W-:Y:S01]  /*0800*/  STG.E.128 [R38.64], R20 ;  /* 0x0000001426007986 */ /* 0x0001e2000c101d04 */
[----:B------:R-:W-:Y:S02]  /*0810*/  @P0 FADD.FTZ R26, R18, R26 ;  /* 0x0000001a121a0221 */ /* 0x000fe40000010000 */
[----:B------:R-:W-:-:S05]  /*0820*/  @P0 FADD.FTZ R27, R19, R27 ;  /* 0x0000001b131b0221 */ /* 0x000fca0000010000 */
[----:B------:R0:W-:Y:S02]  /*0830*/  STG.E.128 [R38.64+0x10], R24 ;  /* 0x0000101826007986 */ /* 0x0001e4000c101d04 */
.L_x_4841:
[----:B------:R-:W-:Y:S05]  /*0840*/  BSYNC B0 ;  /* 0x0000000000007941 */ /* 0x000fea0003800000 */
.L_x_4840:
[----:B------:R-:W-:Y:S01]  /*0850*/  BSSY B0, `(.L_x_4842) ;  /* 0x0000029000007945 */ /* 0x000fe20003800000 */
[----:B------:R-:W-:Y:S05]  /*0860*/  @!P2 BRA `(.L_x_4843) ;  /* 0x000002700000a947 */ /* 0x000fea0003800000 */
[----:B------:R-:W-:Y:S01]  /*0870*/  HFMA2.MMA R29, -RZ, RZ, 0, 9.5367431640625e-07 ;  /* 0x00000010ff1d7435 */ /* 0x000fe200000001ff */
[----:B------:R-:W-:-:S04]  /*0880*/  ISETP.NE.U32.AND P0, PT, RZ, c[0x0][0x180], PT ;  /* 0x00006000ff007a0c */ /* 0x000fc80003f05070 */
[----:B------:R-:W-:-:S05]  /*0890*/  ISETP.NE.AND.EX P0, PT, RZ, c[0x0][0x184], PT, P0 ;  /* 0x00006100ff007a0c */ /* 0x000fca0003f05300 */
[----:B------:R-:W-:-:S06]  /*08a0*/  IMAD.WIDE.U32 R28, R64, R29, c[0x0][0x170] ;  /* 0x00005c00401c7625 */ /* 0x000fcc00078e001d */
[----:B------:R-:W2:Y:S02]  /*08b0*/  LDG.E.128 R28, [R28.64] ;  /* 0x000000041c1c7981 */ /* 0x000ea4000c1e1d00 */
[----:B------:R-:W-:-:S04]  /*08c0*/  @P0 LEA R32, P3, R64, c[0x0][0x180], 0x5 ;  /* 0x0000600040200a11 */ /* 0x000fc800078628ff */
[----:B------:R-:W-:-:S05]  /*08d0*/  @P0 LEA.HI.X R33, R64, c[0x0][0x184], RZ, 0x5, P3 ;  /* 0x0000610040210a11 */ /* 0x000fca00018f2cff */
[----:B------:R1:W3:Y:S04]  /*08e0*/  @P0 LDG.E.128 R12, [R32.64] ;  /* 0x00000004200c0981 */ /* 0x0002e8000c1e1d00 */
[----:B------:R1:W4:Y:S01]  /*08f0*/  @P0 LDG.E.128 R16, [R32.64+0x10] ;  /* 0x0000100420100981 */ /* 0x000322000c1e1d00 */
[----:B------:R-:W-:-:S04]  /*0900*/  ISETP.NE.U32.AND P0, PT, RZ, c[0x0][0x180], PT ;  /* 0x00006000ff007a0c */ /* 0x000fc80003f05070 */
[----:B------:R-:W-:Y:S02]  /*0910*/  ISETP.NE.AND.EX P0, PT, RZ, c[0x0][0x184], PT, P0 ;  /* 0x00006100ff007a0c */ /* 0x000fe40003f05300 */
[--C-:B--2---:R-:W-:Y:S02]  /*0920*/  PRMT R34, RZ, 0x7610, R28.reuse ;  /* 0x00007610ff227816 */ /* 0x104fe4000000001c */
[----:B-1----:R-:W-:Y:S02]  /*0930*/  PRMT R32, RZ, 0x5410, R28 ;  /* 0x00005410ff207816 */ /* 0x002fe4000000001c */
[----:B0-----:R-:W-:Y:S02]  /*0940*/  PRMT R38, RZ, 0x5410, R29 ;  /* 0x00005410ff267816 */ /* 0x001fe4000000001d */
        /* <DEDUP_REMOVED lines=11> */
[----:B------:R-:W-:-:S02]  /*0a00*/  FMUL.FTZ R32, R68, R37 ;  /* 0x0000002544207220 */ /* 0x000fc40000410000 */
[-C--:B------:R-:W-:Y:S02]  /*0a10*/  FMUL.FTZ R33, R33, R37.reuse ;  /* 0x0000002521217220 */ /* 0x080fe40000410000 */
[----:B------:R-:W-:Y:S01]  /*0a20*/  FMUL.FTZ R35, R39, R37 ;  /* 0x0000002527237220 */ /* 0x000fe20000410000 */
[----:B------:R-:W-:Y:S01]  /*0a30*/  LEA.HI.X R39, R64, c[0x0][0x18c], RZ, 0x5, P3 ;  /* 0x0000630040277a11 */ /* 0x000fe200018f2cff */
[----:B---3--:R-:W-:Y:S02]  /*0a40*/  @P0 FADD.FTZ R28, R12, R28 ;  /* 0x0000001c0c1c0221 */ /* 0x008fe40000010000 */
[----:B------:R-:W-:Y:S02]  /*0a50*/  @P0 FADD.FTZ R29, R13, R29 ;  /* 0x0000001d0d1d0221 */ /* 0x000fe40000010000 */
[----:B------:R-:W-:Y:S02]  /*0a60*/  @P0 FADD.FTZ R30, R14, R30 ;  /* 0x0000001e0e1e0221 */ /* 0x000fe40000010000 */
[----:B------:R-:W-:-:S02]  /*0a70*/  @P0 FADD.FTZ R31, R15, R31 ;  /* 0x0000001f0f1f0221 */ /* 0x000fc40000010000 */
[----:B----4-:R-:W-:Y:S02]  /*0a80*/  @P0 FADD.FTZ R32, R16, R32 ;  /* 0x0000002010200221 */ /* 0x010fe40000010000 */
[----:B------:R-:W-:Y:S01]  /*0a90*/  @P0 FADD.FTZ R33, R17, R33 ;  /* 0x0000002111210221 */ /* 0x000fe20000010000 */
[----:B------:R0:W-:Y:S01]  /*0aa0*/  STG.E.128 [R38.64], R28 ;  /* 0x0000001c26007986 */ /* 0x0001e2000c101d04 */
[----:B------:R-:W-:Y:S02]  /*0ab0*/  @P0 FADD.FTZ R34, R18, R34 ;  /* 0x0000002212220221 */ /* 0x000fe40000010000 */
[----:B------:R-:W-:-:S05]  /*0ac0*/  @P0 FADD.FTZ R35, R19, R35 ;  /* 0x0000002313230221 */ /* 0x000fca0000010000 */
[----:B------:R0:W-:Y:S02]  /*0ad0*/  STG.E.128 [R38.64+0x10], R32 ;  /* 0x0000102026007986 */ /* 0x0001e4000c101d04 */
.L_x_4843:
[----:B------:R-:W-:Y:S05]  /*0ae0*/  BSYNC B0 ;  /* 0x0000000000007941 */ /* 0x000fea0003800000 */
.L_x_4842:
        /* <DEDUP_REMOVED lines=21> */
.L_x_4852:
        /* <DEDUP_REMOVED lines=53> */
.L_x_4853:
        /* <DEDUP_REMOVED lines=49> */
.L_x_4847:
[----:B------:R-:W-:Y:S05]  /*12a0*/  BSYNC B0 ;  /* 0x0000000000007941 */ /* 0x000fea0003800000 */
.L_x_4846:
        /* <DEDUP_REMOVED lines=33> */
.L_x_4849:
[----:B------:R-:W-:Y:S05]  /*14c0*/  BSYNC B0 ;  /* 0x0000000000007941 */ /* 0x000fea0003800000 */
.L_x_4848:
[----:B01----:R-:W-:-:S10]  /*14d0*/  HFMA2.MMA R36, -RZ, RZ, 0, 2.384185791015625e-07 ;  /* 0x00000004ff247435 */ /* 0x003fd400000001ff */
[----:B------:R-:W-:-:S05]  /*14e0*/  IMAD R11, R36, c[0x0][0x160], R11 ;  /* 0x00005800240b7a24 */ /* 0x000fca00078e020b */
[----:B------:R-:W-:-:S13]  /*14f0*/  ISETP.GE.AND P0, PT, R11, c[0x0][0x164], PT ;  /* 0x000059000b007a0c */ /* 0x000fda0003f06270 */
[----:B------:R-:W-:Y:S01]  /*1500*/  @P0 CALL.REL.NOINC `(.L_x_4850) ;  /* 0x0000001000000944 */ /* 0x000fe20003c00000 */
[----:B------:R-:W-:Y:S05]  /*1510*/  BRA `(.L_x_4851) ;  /* 0xffffefa000007947 */ /* 0x000fea000383ffff */
.L_x_4850:
[----:B------:R-:W-:Y:S05]  /*1520*/  EXIT ;  /* 0x000000000000794d */ /* 0x000fea0003800000 */
.L_x_4844:
[----:B------:R-:W-:Y:S01]  /*1530*/  HFMA2.MMA R67, -RZ, RZ, 0, 1.847743988037109375e-06 ;  /* 0x0000001fff437435 */ /* 0x000fe200000001ff */
[----:B------:R-:W-:Y:S02]  /*1540*/  MOV R38, 0x1 ;  /* 0x0000000100267802 */ /* 0x000fe40000000f00 */
[----:B------:R-:W-:Y:S02]  /*1550*/  MOV R64, 0xffffffff ;  /* 0xffffffff00407802 */ /* 0x000fe40000000f00 */
[----:B------:R-:W-:Y:S02]  /*1560*/  MOV R36, 0x1580 ;  /* 0x0000158000247802 */ /* 0x000fe40000000f00 */
[----:B------:R-:W-:Y:S05]  /*1570*/  CALL.REL.NOINC `($__internal_48_$__cuda_sm70_shflsync_bfly_p) ;  /* 0x0000059000007944 */ /* 0x000fea0003c00000 */
[----:B01----:R-:W-:Y:S05]  /*1580*/  BRA `(.L_x_4852) ;  /* 0xfffff6b000007947 */ /* 0x003fea000383ffff */
.L_x_4845:
[----:B------:R-:W-:Y:S01]  /*1590*/  HFMA2.MMA R38, -RZ, RZ, 0, 1.1920928955078125e-07 ;  /* 0x00000002ff267435 */ /* 0x000fe200000001ff */
[----:B------:R-:W-:Y:S02]  /*15a0*/  MOV R67, 0x1f ;  /* 0x0000001f00437802 */ /* 0x000fe40000000f00 */
[----:B------:R-:W-:Y:S02]  /*15b0*/  MOV R64, 0xffffffff ;  /* 0xffffffff00407802 */ /* 0x000fe40000000f00 */
[----:B------:R-:W-:-:S02]  /*15c0*/  MOV R36, 0x15e0 ;  /* 0x000015e000247802 */ /* 0x000fc40000000f00 */
[----:B------:R-:W-:Y:S05]  /*15d0*/  CALL.REL.NOINC `($__internal_48_$__cuda_sm70_shflsync_bfly_p) ;  /* 0x0000053000007944 */ /* 0x000fea0003c00000 */
[----:B01----:R-:W-:Y:S01]  /*15e0*/  FADD.FTZ R39, R39, R38 ;  /* 0x0000002627277221 */ /* 0x003fe20000010000 */
[----:B------:R-:W-:Y:S01]  /*15f0*/  HFMA2.MMA R38, -RZ, RZ, 0, 2.384185791015625e-07 ;  /* 0x00000004ff267435 */ /* 0x000fe200000001ff */
[----:B------:R-:W-:-:S02]  /*1600*/  MOV R67, 0x1f ;  /* 0x0000001f00437802 */ /* 0x000fc40000000f00 */
[----:B------:R-:W-:Y:S02]  /*1610*/  MOV R64, 0xffffffff ;  /* 0xffffffff00407802 */ /* 0x000fe40000000f00 */
[----:B------:R-:W-:Y:S02]  /*1620*/  MOV R36, 0x1640 ;  /* 0x0000164000247802 */ /* 0x000fe40000000f00 */
[----:B------:R-:W-:Y:S05]  /*1630*/  CALL.REL.NOINC `($__internal_48_$__cuda_sm70_shflsync_bfly_p) ;  /* 0x000004d000007944 */ /* 0x000fea0003c00000 */
[----:B01----:R-:W-:Y:S01]  /*1640*/  FADD.FTZ R39, R39, R38 ;  /* 0x0000002627277221 */ /* 0x003fe20000010000 */
[----:B------:R-:W-:Y:S01]  /*1650*/  HFMA2.MMA R38, -RZ, RZ, 0, 4.76837158203125e-07 ;  /* 0x00000008ff267435 */ /* 0x000fe200000001ff */
[----:B------:R-:W-:Y:S02]  /*1660*/  MOV R67, 0x1f ;  /* 0x0000001f00437802 */ /* 0x000fe40000000f00 */
[----:B------:R-:W-:Y:S02]  /*1670*/  MOV R64, 0xffffffff ;  /* 0xffffffff00407802 */ /* 0x000fe40000000f00 */
[----:B------:R-:W-:Y:S02]  /*1680*/  MOV R36, 0x16a0 ;  /* 0x000016a000247802 */ /* 0x000fe40000000f00 */
[----:B------:R-:W-:Y:S05]  /*1690*/  CALL.REL.NOINC `($__internal_48_$__cuda_sm70_shflsync_bfly_p) ;  /* 0x0000047000007944 */ /* 0x000fea0003c00000 */
[----:B01----:R-:W-:Y:S01]  /*16a0*/  FADD.FTZ R39, R39, R38 ;  /* 0x0000002627277221 */ /* 0x003fe20000010000 */
[----:B------:R-:W-:Y:S01]  /*16b0*/  HFMA2.MMA R38, -RZ, RZ, 0, 9.5367431640625e-07 ;  /* 0x00000010ff267435 */ /* 0x000fe200000001ff */
[----:B------:R-:W-:-:S02]  /*16c0*/  MOV R67, 0x1f ;  /* 0x0000001f00437802 */ /* 0x000fc40000000f00 */
[----:B------:R-:W-:Y:S02]  /*16d0*/  MOV R64, 0xffffffff ;  /* 0xffffffff00407802 */ /* 0x000fe40000000f00 */
[----:B------:R-:W-:Y:S02]  /*16e0*/  MOV R36, 0x1700 ;  /* 0x0000170000247802 */ /* 0x000fe40000000f00 */
[----:B------:R-:W-:Y:S05]  /*16f0*/  CALL.REL.NOINC `($__internal_48_$__cuda_sm70_shflsync_bfly_p) ;  /* 0x0000041000007944 */ /* 0x000fea0003c00000 */
        /* <DEDUP_REMOVED lines=39> */
[----:B------:R-:W-:Y:S05]  /*1970*/  CALL.REL.NOINC `($__internal_48_$__cuda_sm70_shflsync_bfly_p) ;  /* 0x0000019000007944 */ /* 0x000fea0003c00000 */
[----:B01----:R-:W-:Y:S01]  /*1980*/  FADD.FTZ R39, R39, R38 ;  /* 0x0000002627277221 */ /* 0x003fe20000010000 */
[----:B------:R-:W-:Y:S01]  /*1990*/  HFMA2.MMA R38, -RZ, RZ, 0, 1.1920928955078125e-07 ;  /* 0x00000002ff267435 */ /* 0x000fe200000001ff */
[----:B------:R-:W-:Y:S02]  /*19a0*/  MOV R67, 0x1f ;  /* 0x0000001f00437802 */ /* 0x000fe40000000f00 */
[----:B------:R-:W-:Y:S02]  /*19b0*/  MOV R64, 0xffffffff ;  /* 0xffffffff00407802 */ /* 0x000fe40000000f00 */
[----:B------:R-:W-:Y:S02]  /*19c0*/  MOV R36, 0x19e0 ;  /* 0x000019e000247802 */ /* 0x000fe40000000f00 */
[----:B------:R-:W-:Y:S05]  /*19d0*/  CALL.REL.NOINC `($__internal_48_$__cuda_sm70_shflsync_bfly_p) ;  /* 0x0000013000007944 */ /* 0x000fea0003c00000 */
[----:B01----:R-:W-:Y:S01]  /*19e0*/  FADD.FTZ R39, R39, R38 ;  /* 0x0000002627277221 */ /* 0x003fe20000010000 */
[----:B------:R-:W-:Y:S01]  /*19f0*/  HFMA2.MMA R38, -RZ, RZ, 0, 2.384185791015625e-07 ;  /* 0x00000004ff267435 */ /* 0x000fe200000001ff */
[----:B------:R-:W-:Y:S02]  /*1a00*/  MOV R67, 0x1f ;  /* 0x0000001f00437802 */ /* 0x000fe40000000f00 */
[----:B------:R-:W-:-:S02]  /*1a10*/  MOV R64, 0xffffffff ;  /* 0xffffffff00407802 */ /* 0x000fc40000000f00 */
        /* <DEDUP_REMOVED lines=10> */
[----:B------:R-:W-:Y:S02]  /*1ac0*/  MOV R67, 0x1f ;  /* 0x0000001f00437802 */ /* 0x000fe40000000f00 */
[----:B------:R-:W-:-:S02]  /*1ad0*/  MOV R64, 0xffffffff ;  /* 0xffffffff00407802 */ /* 0x000fc40000000f00 */
[----:B------:R-:W-:Y:S02]  /*1ae0*/  MOV R36, 0x1b00 ;  /* 0x00001b0000247802 */ /* 0x000fe40000000f00 */
[----:B------:R-:W-:Y:S05]  /*1af0*/  CALL.REL.NOINC `($__internal_48_$__cuda_sm70_shflsync_bfly_p) ;  /* 0x0000001000007944 */ /* 0x000fea0003c00000 */
[----:B01----:R-:W-:Y:S05]  /*1b00*/  BRA `(.L_x_4853) ;  /* 0xfffff48000007947 */ /* 0x003fea000383ffff */
        .weak           $__internal_48_$__cuda_sm70_shflsync_bfly_p
        .type           $__internal_48_$__cuda_sm70_shflsync_bfly_p,@function
        .size           $__internal_48_$__cuda_sm70_shflsync_bfly_p,(.L_x_15240 - $__internal_48_$__cuda_sm70_shflsync_bfly_p)
$__internal_48_$__cuda_sm70_shflsync_bfly_p:
[----:B------:R-:W-:Y:S01]  /*1b10*/  HFMA2.MMA R37, -RZ, RZ, 0, 0 ;  /* 0x00000000ff257435 */ /* 0x000fe200000001ff */
[----:B------:R-:W-:Y:S04]  /*1b20*/  WARPSYNC R64 ;  /* 0x0000004000007348 */ /* 0x000fe80003800000 */
[----:B------:R0:W1:Y:S01]  /*1b30*/  SHFL.BFLY PT, R38, R39, R38, R67 ;  /* 0x0c00002627267389 */ /* 0x00006200000e0043 */
[----:B------:R-:W-:Y:S05]  /*1b40*/  RET.REL.NODEC R36 `(_ZN10layer_norm13ln_fwd_kernelINS_13Kernel_traitsI13__nv_bfloat16S2_fS2_fjLj512ELj1ELj4ELj1ELj16ENS_18Kernel_traits_baseILj512ES2_S2_fS2_fjLj128EEEEELb0ELb0ELb0ELb0EEEvNS_9FwdParamsE) ;  /* 0xffffe4b024007950 */ /* 0x000fea0003c3ffff */
.L_x_4854:
        /* <DEDUP_REMOVED lines=11> */
.L_x_15240:


//--------------------- .text._ZN10layer_norm13ln_fwd_kernelINS_13Kernel_traitsI13__nv_bfloat16S2_fS2_fjLj512ELj1ELj4ELj1ELj16ENS_18Kernel_traits_baseILj512ES2_S2_fS2_fjLj128EEEEELb0ELb0ELb0ELb1EEEvNS_9FwdParamsE --------------------------
	.section	.text._ZN10layer_norm13ln_fwd_kernelINS_13Kernel_traitsI13__nv_bfloat16S2_fS2_fjLj512ELj1ELj4ELj1ELj16ENS_18Kernel_traits_baseILj512ES2_S2_fS2_fjLj128EEEEELb0ELb0ELb0ELb1EEEvNS_9FwdParamsE,"ax",@progbits
	.sectioninfo	@"SHI_REGISTERS=64"
	.align	128
        .global         _ZN10layer_norm13ln_fwd_kernelINS_13Kernel_traitsI13__nv_bfloat16S2_fS2_fjLj512ELj1ELj4ELj1ELj16ENS_18Kernel_traits_baseILj512ES2_S2_fS2_fjLj128EEEEELb0ELb0ELb0ELb1EEEvNS_9FwdParamsE
        .type           _ZN10layer_norm13ln_fwd_kernelINS_13Kernel_traitsI13__nv_bfloat16S2_fS2_fjLj512ELj1ELj4ELj1ELj16ENS_18Kernel_traits_baseILj512ES2_S2_fS2_fjLj128EEEEELb0ELb0ELb0ELb1EEEvNS_9FwdParamsE,@function
        .size           _ZN10layer_norm13ln_fwd_kernelINS_13Kernel_traitsI13__nv_bfloat16S2_fS2_fjLj512ELj1ELj4ELj1ELj16ENS_18Kernel_traits_baseILj512ES2_S2_fS2_fjLj128EEEEELb0ELb0ELb0ELb1EEEvNS_9FwdParamsE,(.L_x_15241 - _ZN10layer_norm13ln_fwd_kernelINS_13Kernel_traitsI13__nv_bfloat16S2_fS2_fjLj512ELj1ELj4ELj1ELj16ENS_18Kernel_traits_baseILj512ES2_S2_fS2_fjLj128EEEEELb0ELb0ELb0ELb1EEEvNS_9FwdParamsE)
        .other          _ZN10layer_norm13ln_fwd_kernelINS_13Kernel_traitsI13__nv_bfloat16S2_fS2_fjLj512ELj1ELj4ELj1ELj16ENS_18Kernel_traits_baseILj512ES2_S2_fS2_fjLj128EEEEELb0ELb0ELb0ELb1EEEvNS_9FwdParamsE,@"STO_CUDA_ENTRY STV_DEFAULT"
_ZN10layer_norm13ln_fwd_kernelINS_13Kernel_traitsI13__nv_bfloat16S2_fS2_fjLj512ELj1ELj4ELj1ELj16ENS_18Kernel_traits_baseILj512ES2_S2_fS2_fjLj128EEEEELb0ELb0ELb0ELb1EEEvNS_9FwdParamsE:
.text._ZN10layer_norm13ln_fwd_kernelINS_13Kernel_traitsI13__nv_bfloat16S2_fS2_fjLj512ELj1ELj4ELj1ELj16ENS_18Kernel_traits_baseILj512ES2_S2_fS2_fjLj128EEEEELb0ELb0ELb0ELb1EEEvNS_9FwdParamsE:
[----:B------:R-:W-:Y:S02]  /*0000*/  MOV R1, c[0x0][0x28] ;  /* 0x00000a0000017a02 */ /* 0x000fe40000000f00 */
[----:B------:R-:W0:Y:S01]  /*0010*/  S2R R2, SR_TID.X ;  /* 0x0000000000027919 */ /* 0x000e220000002100 */
[----:B------:R-:W-:Y:S01]  /*0020*/  ISETP.NE.U32.AND P0, PT, RZ, c[0x0][0x218], PT ;  /* 0x00008600ff007a0c */ /* 0x000fe20003f05070 */
[----:B------:R-:W-:Y:S02]  /*0030*/  ULDC.64 UR4, c[0x0][0x118] ;  /* 0x0000460000047ab9 */ /* 0x000fe40000000a00 */
[----:B------:R-:W1:Y:S01]  /*0040*/  S2R R3, SR_CTAID.X ;  /* 0x0000000000037919 */ /* 0x000e620000002500 */
[----:B------:R-:W-:Y:S02]  /*0050*/  ISETP.NE.AND.EX P0, PT, RZ, c[0x0][0x21c], PT, P0 ;  /* 0x00008700ff007a0c */ /* 0x000fe40003f05300 */
[----:B0-----:R-:W-:-:S04]  /*0060*/  SHF.L.U32 R0, R2, 0x4, RZ ;  /* 0x0000000402007819 */ /* 0x001fc800000006ff */
[----:B------:R-:W-:Y:S02]  /*0070*/  LOP3.LUT R6, R0, 0x1f0, RZ, 0xc0, !PT ;  /* 0x000001f000067812 */ /* 0x000fe400078ec0ff */
[----:B------:R-:W-:Y:S02]  /*0080*/  SHF.R.U32.HI R0, RZ, 0x5, R2 ;  /* 0x00000005ff007819 */ /* 0x000fe40000011602 */
[----:B------:R-:W-:-:S04]  /*0090*/  IADD3 R4, P1, R6, c[0x0][0x218], RZ ;  /* 0x0000860006047a10 */ /* 0x000fc80007f3e0ff */
[----:B------:R-:W-:-:S05]  /*00a0*/  IADD3.X R5, RZ, c[0x0][0x21c], RZ, P1, !PT ;  /* 0x00008700ff057a10 */ /* 0x000fca0000ffe4ff */
[----:B------:R0:W5:Y:S01]  /*00b0*/  @P0 LDG.E.128 R20, [R4.64] ;  /* 0x0000000404140981 */ /* 0x000162000c1e1d00 */
[----:B-1----:R-:W-:-:S03]  /*00c0*/  LEA R0, R3, R0, 0x2 ;  /* 0x0000000003007211 */ /* 0x002fc600078e10ff */
[----:B------:R0:W5:Y:S01]  /*00d0*/  @P0 LDG.E.128 R8, [R4.64+0x200] ;  /* 0x0002000404080981 */ /* 0x000162000c1e1d00 */
[----:B------:R-:W-:Y:S02]  /*00e0*/  ISETP.GE.AND P1, PT, R0, c[0x0][0x164], PT ;  /* 0x0000590000007a0c */ /* 0x000fe40003f26270 */
[----:B------:R-:W-:-:S04]  /*00f0*/  IADD3 R2, P2, R6, c[0x0][0x1b0], RZ ;  /* 0x00006c0006027a10 */ /* 0x000fc80007f5e0ff */
[----:B------:R-:W-:-:S07]  /*0100*/  IADD3.X R3, RZ, c[0x0][0x1b4], RZ, P2, !PT ;  /* 0x00006d00ff037a10 */ /* 0x000fce00017fe4ff */
[----:B------:R-:W-:Y:S05]  /*0110*/  @P1 EXIT ;  /* 0x000000000000194d */ /* 0x000fea0003800000 */
[----:B0----5:R-:W-:Y:S01]  /*0120*/  @!P0 CS2R R20, SRZ ;  /* 0x0000000000148805 */ /* 0x021fe2000001ff00 */
[----:B------:R-:W-:Y:S01]  /*0130*/  @!P0 CS2R R22, SRZ ;  /* 0x0000000000168805 */ /* 0x000fe2000001ff00 */
[----:B------:R-:W-:Y:S01]  /*0140*/  @!P0 CS2R R8, SRZ ;  /* 0x0000000000088805 */ /* 0x000fe2000001ff00 */
[----:B------:R-:W-:Y:S01]  /*0150*/  @!P0 CS2R R10, SRZ ;  /* 0x00000000000a8805 */ /* 0x000fe2000001ff00 */
[----:B------:R0:W5:Y:S02]  /*0160*/  LDG.E.128 R12, [R2.64] ;  /* 0x00000004020c7981 */ /* 0x000164000c1e1d00 */
[--C-:B------:R-:W-:Y:S02]  /*0170*/  PRMT R4, RZ, 0x5410, R21.reuse ;  /* 0x00005410ff047816 */ /* 0x100fe40000000015 */
[----:B------:R0:W5:Y:S01]  /*0180*/  LDG.E.128 R16, [R2.64+0x200] ;  /* 0x0002000402107981 */ /* 0x000162000c1e1d00 */
[----:B------:R-:W-:Y:S01]  /*0190*/  PRMT R5, RZ, 0x7610, R21 ;  /* 0x00007610ff057816 */ /* 0x000fe20000000015 */
[----:B------:R-:W-:Y:S01]  /*01a0*/  ULDC.U8 UR6, c[0x0][0x1f0] ;  /* 0x00007c0000067ab9 */ /* 0x000fe20000000000 */
[----:B------:R-:W-:-:S02]  /*01b0*/  PRMT R6, RZ, 0x5410, R22 ;  /* 0x00005410ff067816 */ /* 0x000fc40000000016 */
[----:B------:R-:W-:Y:S02]  /*01c0*/  PRMT R7, RZ, 0x7610, R22 ;  /* 0x00007610ff077816 */ /* 0x000fe40000000016 */
[--C-:B------:R-:W-:Y:S02]  /*01d0*/  PRMT R40, RZ, 0x5410, R23.reuse ;  /* 0x00005410ff287816 */ /* 0x100fe40000000017 */
[----:B------:R-:W-:Y:S02]  /*01e0*/  PRMT R41, RZ, 0x7610, R23 ;  /* 0x00007610ff297816 */ /* 0x000fe40000000017 */
[--C-:B0-----:R-:W-:Y:S02]  /*01f0*/  PRMT R2, RZ, 0x5410, R20.reuse ;  /* 0x00005410ff027816 */ /* 0x101fe40000000014 */
        /* <DEDUP_REMOVED lines=9> */
.L_x_4858:
[----:B------:R-:W0:Y:S01]  /*0290*/  S2R R59, SR_TID.X ;  /* 0x00000000003b7919 */ /* 0x000e220000002100 */
[----:B------:R-:W-:Y:S01]  /*02a0*/  ISETP.NE.U32.AND P1, PT, RZ, c[0x0][0x1c0], PT ;  /* 0x00007000ff007a0c */ /* 0x000fe20003f25070 */
[----:B------:R-:W-:Y:S01]  /*02b0*/  IMAD R8, R0, c[0x0][0x168], RZ ;  /* 0x00005a0000087a24 */ /* 0x000fe200078e02ff */
[----:B------:R-:W-:Y:S01]  /*02c0*/  HFMA2.MMA R36, -RZ, RZ, 0, 9.5367431640625e-07 ;  /* 0x00000010ff247435 */ /* 0x000fe200000001ff */
[----:B------:R-:W-:Y:S02]  /*02d0*/  ISETP.NE.U32.AND P0, PT, RZ, c[0x0][0x180], PT ;  /* 0x00006000ff007a0c */ /* 0x000fe40003f05070 */
[----:B------:R-:W-:Y:S02]  /*02e0*/  ISETP.NE.AND.EX P1, PT, RZ, c[0x0][0x1c4], PT, P1 ;  /* 0x00007100ff007a0c */ /* 0x000fe40003f25310 */
[----:B------:R-:W-:-:S04]  /*02f0*/  SHF.R.S32.HI R9, RZ, 0x1f, R8 ;  /* 0x0000001fff097819 */ /* 0x000fc80000011408 */
[----:B------:R-:W-:-:S07]  /*0300*/  LEA.HI R8, R9, R8, RZ, 0x3 ;  /* 0x0000000809087211 */ /* 0x000fce00078f18ff */
[----:B------:R-:W-:Y:S02]  /*0310*/  @P1 MOV R31, 0x2 ;  /* 0x00000002001f1802 */ /* 0x000fe40000000f00 */
[----:B0-----:R-:W-:-:S03]  /*0320*/  LOP3.LUT R59, R59, 0x1f, RZ, 0xc0, !PT ;  /* 0x0000001f3b3b7812 */ /* 0x001fc600078ec0ff */
[----:B------:R-:W-:Y:S01]  /*0330*/  @P1 IMAD.WIDE R30, R0, R31, c[0x0][0x1c0] ;  /* 0x00007000001e1625 */ /* 0x000fe200078e021f */
[----:B------:R-:W-:Y:S02]  /*0340*/  LEA.HI.SX32 R49, R8, R59, 0x1d ;  /* 0x0000003b08317211 */ /* 0x000fe400078feaff */
[----:B------:R-:W-:-:S03]  /*0350*/  ISETP.NE.AND.EX P0, PT, RZ, c[0x0][0x184], PT, P0 ;  /* 0x00006100ff007a0c */ /* 0x000fc60003f05300 */
[----:B------:R-:W2:Y:S01]  /*0360*/  @P1 LDG.E.U16 R30, [R30.64] ;  /* 0x000000041e1e1981 */ /* 0x000ea2000c1e1500 */
[----:B------:R-:W-:Y:S01]  /*0370*/  IMAD.WIDE.U32 R8, R49, R36, c[0x0][0x170] ;  /* 0x00005c0031087625 */ /* 0x000fe200078e0024 */
[----:B------:R-:W-:-:S05]  /*0380*/  MOV R52, 0x20 ;  /* 0x0000002000347802 */ /* 0x000fca0000000f00 */
[----:B------:R-:W3:Y:S03]  /*0390*/  LDG.E.128 R8, [R8.64] ;  /* 0x0000000408087981 */ /* 0x000ee6000c1e1d00 */
[----:B------:R-:W-:-:S05]  /*03a0*/  @P0 IMAD.WIDE.U32 R28, R49, R52, c[0x0][0x180] ;  /* 0x00006000311c0625 */ /* 0x000fca00078e0034 */
[----:B------:R0:W4:Y:S04]  /*03b0*/  @P0 LDG.E.128 R20, [R28.64] ;  /* 0x000000041c140981 */ /* 0x000128000c1e1d00 */
[----:B------:R0:W4:Y:S01]  /*03c0*/  @P0 LDG.E.128 R24, [R28.64+0x10] ;  /* 0x000010041c180981 */ /* 0x000122000c1e1d00 */
[----:B------:R-:W-:Y:S01]  /*03d0*/  HFMA2.MMA R53, -RZ, RZ, 1.875, 0 ;  /* 0x3f800000ff357435 */ /* 0x000fe200000001ff */
[----:B------:R-:W-:Y:S02]  /*03e0*/  ISETP.NE.U32.AND P2, PT, RZ, c[0x0][0x180], PT ;  /* 0x00006000ff007a0c */ /* 0x000fe40003f45070 */
[C---:B------:R-:W-:Y:S01]  /*03f0*/  IADD3 R51, R49.reuse, 0x20, RZ ;  /* 0x0000002031337810 */ /* 0x040fe20007ffe0ff */
[----:B------:R-:W-:-:S04]  /*0400*/  IMAD.WIDE.U32 R38, R49, R52, c[0x0][0x188] ;  /* 0x0000620031267625 */ /* 0x000fc800078e0034 */
[----:B------:R-:W-:Y:S01]  /*0410*/  IMAD.WIDE.U32 R36, R51, R36, c[0x0][0x170] ;  /* 0x00005c0033247625 */ /* 0x000fe200078e0024 */
[----:B--2---:R-:W-:Y:S02]  /*0420*/  @P1 PRMT R53, RZ, 0x5410, R30 ;  /* 0x00005410ff351816 */ /* 0x004fe4000000001e */
[----:B------:R-:W-:Y:S02]  /*0430*/  ISETP.NE.AND.EX P1, PT, RZ, c[0x0][0x184], PT, P2 ;  /* 0x00006100ff007a0c */ /* 0x000fe40003f25320 */
[----:B---3--:R-:W-:Y:S02]  /*0440*/  PRMT R32, RZ, 0x7610, R9 ;  /* 0x00007610ff207816 */ /* 0x008fe40000000009 */
[----:B0-----:R-:W-:Y:S02]  /*0450*/  PRMT R28, RZ, 0x5410, R8 ;  /* 0x00005410ff1c7816 */ /* 0x001fe40000000008 */
[----:B------:R-:W-:Y:S02]  /*0460*/  PRMT R34, RZ, 0x5410, R10 ;  /* 0x00005410ff227816 */ /* 0x000fe4000000000a */
[----:B------:R-:W-:-:S02]  /*0470*/  PRMT R8, RZ, 0x7610, R8 ;  /* 0x00007610ff087816 */ /* 0x000fc40000000008 */
[----:B------:R-:W-:Y:S02]  /*0480*/  PRMT R30, RZ, 0x5410, R9 ;  /* 0x00005410ff1e7816 */ /* 0x000fe40000000009 */
[----:B------:R-:W-:Y:S02]  /*0490*/  PRMT R10, RZ, 0x7610, R10 ;  /* 0x00007610ff0a7816 */ /* 0x000fe4000000000a */
[--C-:B------:R-:W-:Y:S02]  /*04a0*/  PRMT R54, RZ, 0x5410, R11.reuse ;  /* 0x00005410ff367816 */ /* 0x100fe4000000000b */
[----:B------:R-:W-:Y:S01]  /*04b0*/  PRMT R56, RZ, 0x7610, R11 ;  /* 0x00007610ff387816 */ /* 0x000fe2000000000b */
[-C--:B------:R-:W-:Y:S02]  /*04c0*/  FMUL.FTZ R31, R32, R53.reuse ;  /* 0x00000035201f7220 */ /* 0x080fe40000410000 */
[-C--:B------:R-:W-:Y:S02]  /*04d0*/  FMUL.FTZ R32, R34, R53.reuse ;  /* 0x0000003522207220 */ /* 0x080fe40000410000 */
[----:B------:R-:W-:-:S02]  /*04e0*/  FMUL.FTZ R28, R28, R53 ;  /* 0x000000351c1c7220 */ /* 0x000fc40000410000 */
[-C--:B------:R-:W-:Y:S02]  /*04f0*/  FMUL.FTZ R29, R8, R53.reuse ;  /* 0x00000035081d7220 */ /* 0x080fe40000410000 */
[-C--:B------:R-:W-:Y:S02]  /*0500*/  FMUL.FTZ R30, R30, R53.reuse ;  /* 0x000000351e1e7220 */ /* 0x080fe40000410000 */
[-C--:B------:R-:W-:Y:S02]  /*0510*/  FMUL.FTZ R33, R10, R53.reuse ;  /* 0x000000350a217220 */ /* 0x080fe40000410000 */
[-C--:B------:R-:W-:Y:S02]  /*0520*/  FMUL.FTZ R34, R54, R53.reuse ;  /* 0x0000003536227220 */ /* 0x080fe40000410000 */
[----:B------:R-:W-:Y:S02]  /*0530*/  FMUL.FTZ R35, R56, R53 ;  /* 0x0000003538237220 */ /* 0x000fe40000410000 */
[----:B----4-:R-:W-:-:S02]  /*0540*/  @P1 FADD.FTZ R28, R20, R28 ;  /* 0x0000001c141c1221 */ /* 0x010fc40000010000 */
[----:B------:R-:W-:Y:S02]  /*0550*/  @P1 FADD.FTZ R29, R21, R29 ;  /* 0x0000001d151d1221 */ /* 0x000fe40000010000 */
[----:B------:R-:W-:Y:S02]  /*0560*/  @P1 FADD.FTZ R30, R22, R30 ;  /* 0x0000001e161e1221 */ /* 0x000fe40000010000 */
[----:B------:R-:W-:Y:S02]  /*0570*/  @P1 FADD.FTZ R31, R23, R31 ;  /* 0x0000001f171f1221 */ /* 0x000fe40000010000 */
[----:B------:R-:W-:Y:S02]  /*0580*/  @P1 FADD.FTZ R32, R24, R32 ;  /* 0x0000002018201221 */ /* 0x000fe40000010000 */
[----:B------:R-:W-:Y:S02]  /*0590*/  @P1 FADD.FTZ R33, R25, R33 ;  /* 0x0000002119211221 */ /* 0x000fe40000010000 */
[----:B------:R-:W-:-:S02]  /*05a0*/  @P1 FADD.FTZ R34, R26, R34 ;  /* 0x000000221a221221 */ /* 0x000fc40000010000 */
[----:B------:R-:W-:Y:S01]  /*05b0*/  @P1 FADD.FTZ R35, R27, R35 ;  /* 0x000000231b231221 */ /* 0x000fe20000010000 */
[----:B------:R-:W-:Y:S01]  /*05c0*/  STG.E.128 [R38.64], R28 ;  /* 0x0000001c26007986 */ /* 0x000fe2000c101d04 */
[----:B------:R-:W-:-:S03]  /*05d0*/  @P0 IMAD.WIDE.U32 R8, R52, R51, c[0x0][0x180] ;  /* 0x0000600034080625 */ /* 0x000fc600078e0033 */
[----:B------:R0:W-:Y:S01]  /*05e0*/  STG.E.128 [R38.64+0x10], R32 ;  /* 0x0000102026007986 */ /* 0x0001e2000c101d04 */
[----:B------:R-:W-:Y:S02]  /*05f0*/  MOV R61, R20 ;  /* 0x00000014003d7202 */ /* 0x000fe40000000f00 */
[----:B------:R-:W-:Y:S02]  /*0600*/  MOV R60, R21 ;  /* 0x00000015003c7202 */ /* 0x000fe40000000f00 */
[----:B------:R-:W-:Y:S02]  /*0610*/  MOV R11, R22 ;  /* 0x00000016000b7202 */ /* 0x000fe40000000f00 */
[----:B------:R-:W-:Y:S02]  /*0620*/  MOV R58, R23 ;  /* 0x00000017003a7202 */ /* 0x000fe40000000f00 */
[----:B------:R-:W2:Y:S04]  /*0630*/  @P0 LDG.E.128 R20, [R8.64] ;  /* 0x0000000408140981 */ /* 0x000ea8000c1e1d00 */
[----:B0-----:R-:W3:Y:S01]  /*0640*/  LDG.E.128 R36, [R36.64] ;  /* 0x0000000424247981 */ /* 0x001ee2000c1e1d00 */
[----:B------:R-:W-:-:S02]  /*0650*/  MOV R55, R24 ;  /* 0x0000001800377202 */ /* 0x000fc40000000f00 */
[----:B------:R-:W-:Y:S02]  /*0660*/  MOV R54, R25 ;  /* 0x0000001900367202 */ /* 0x000fe40000000f00 */
[----:B------:R-:W-:Y:S02]  /*0670*/  MOV R57, R26 ;  /* 0x0000001a00397202 */ /* 0x000fe40000000f00 */
[----:B------:R-:W-:Y:S02]  /*0680*/  MOV R56, R27 ;  /* 0x0000001b00387202 */ /* 0x000fe40000000f00 */
[----:B------:R3:W4:Y:S01]  /*0690*/  @P0 LDG.E.128 R24, [R8.64+0x10] ;  /* 0x0000100408180981 */ /* 0x000722000c1e1d00 */
[----:B------:R-:W-:Y:S02]  /*06a0*/  ISETP.NE.AND P2, PT, R59, RZ, PT ;  /* 0x000000ff3b00720c */ /* 0x000fe40003f45270 */
[----:B--2---:R-:W-:Y:S02]  /*06b0*/  @P0 MOV R60, R21 ;  /* 0x00000015003c0202 */ /* 0x004fe40000000f00 */
[----:B---3--:R-:W-:-:S02]  /*06c0*/  PRMT R8, RZ, 0x5410, R36 ;  /* 0x00005410ff087816 */ /* 0x008fc40000000024 */
[----:B------:R-:W-:Y:S02]  /*06d0*/  PRMT R36, RZ, 0x7610, R36 ;  /* 0x00007610ff247816 */ /* 0x000fe40000000024 */
[----:B------:R-:W-:-:S03]  /*06e0*/  PRMT R10, RZ, 0x5410, R37 ;  /* 0x00005410ff0a7816 */ /* 0x000fc60000000025 */
[----:B------:R-:W-:Y:S01]  /*06f0*/  FMUL.FTZ R9, R36, R53 ;  /* 0x0000003524097220 */ /* 0x000fe20000410000 */
[----:B------:R-:W-:-:S03]  /*0700*/  @P0 MOV R11, R22 ;  /* 0x00000016000b0202 */ /* 0x000fc60000000f00 */
[----:B------:R-:W-:Y:S01]  /*0710*/  @P1 FADD.FTZ R9, R9, R60 ;  /* 0x0000003c09091221 */ /* 0x000fe20000010000 */
[----:B------:R-:W-:Y:S01]  /*0720*/  PRMT R60, RZ, 0x7610, R39 ;  /* 0x00007610ff3c7816 */ /* 0x000fe20000000027 */
[-C--:B------:R-:W-:Y:S01]  /*0730*/  FMUL.FTZ R10, R10, R53.reuse ;  /* 0x000000350a0a7220 */ /* 0x080fe20000410000 */
[----:B------:R-:W-:Y:S02]  /*0740*/  PRMT R36, RZ, 0x7610, R37 ;  /* 0x00007610ff247816 */ /* 0x000fe40000000025 */
[--C-:B------:R-:W-:Y:S02]  /*0750*/  PRMT R37, RZ, 0x5410, R38.reuse ;  /* 0x00005410ff257816 */ /* 0x100fe40000000026 */
[----:B------:R-:W-:Y:S02]  /*0760*/  PRMT R59, RZ, 0x7610, R38 ;  /* 0x00007610ff3b7816 */ /* 0x000fe40000000026 */
[----:B------:R-:W-:Y:S01]  /*0770*/  PRMT R38, RZ, 0x5410, R39 ;  /* 0x00005410ff267816 */ /* 0x000fe20000000027 */
[----:B------:R-:W-:-:S02]  /*0780*/  FMUL.FTZ R39, R60, R53 ;  /* 0x000000353c277220 */ /* 0x000fc40000410000 */
[----:B------:R-:W-:Y:S02]  /*0790*/  @P1 FADD.FTZ R10, R10, R11 ;  /* 0x0000000b0a0a1221 */ /* 0x000fe40000010000 */
[----:B------:R-:W-:Y:S02]  /*07a0*/  FADD.FTZ R60, RZ, R28 ;  /* 0x0000001cff3c7221 */ /* 0x000fe40000010000 */
[-C--:B------:R-:W-:Y:S02]  /*07b0*/  FMUL.FTZ R11, R36, R53.reuse ;  /* 0x00000035240b7220 */ /* 0x080fe40000410000 */
[-C--:B------:R-:W-:Y:S02]  /*07c0*/  FMUL.FTZ R36, R37, R53.reuse ;  /* 0x0000003525247220 */ /* 0x080fe40000410000 */
[-C--:B------:R-:W-:Y:S02]  /*07d0*/  FMUL.FTZ R8, R8, R53.reuse ;  /* 0x0000003508087220 */ /* 0x080fe40000410000 */
[----:B------:R-:W-:-:S02]  /*07e0*/  FMUL.FTZ R37, R59, R53 ;  /* 0x000000353b257220 */ /* 0x000fc40000410000 */
[----:B------:R-:W-:Y:S02]  /*07f0*/  FMUL.FTZ R38, R38, R53 ;  /* 0x0000003526267220 */ /* 0x000fe40000410000 */
[----:B------:R-:W-:Y:S01]  /*0800*/  FADD.FTZ R53, R29, R60 ;  /* 0x0000003c1d357221 */ /* 0x000fe20000010000 */
[----:B------:R-:W-:-:S03]  /*0810*/  @P0 MOV R58, R23 ;  /* 0x00000017003a0202 */ /* 0x000fc60000000f00 */
[----:B------:R-:W-:-:S04]  /*0820*/  FADD.FTZ R60, R30, R53 ;  /* 0x000000351e3c7221 */ /* 0x000fc80000010000 */
[----:B------:R-:W-:Y:S02]  /*0830*/  FADD.FTZ R53, R31, R60 ;  /* 0x0000003c1f357221 */ /* 0x000fe40000010000 */
[----:B------:R-:W-:Y:S02]  /*0840*/  @P1 FADD.FTZ R11, R11, R58 ;  /* 0x0000003a0b0b1221 */ /* 0x000fe40000010000 */
[----:B------:R-:W-:Y:S01]  /*0850*/  FADD.FTZ R58, R32, R53 ;  /* 0x00000035203a7221 */ /* 0x000fe20000010000 */
[----:B------:R-:W-:-:S03]  /*0860*/  @P0 MOV R61, R20 ;  /* 0x00000014003d0202 */ /* 0x000fc60000000f00 */
[----:B------:R-:W-:Y:S01]  /*0870*/  FADD.FTZ R53, R33, R58 ;  /* 0x0000003a21357221 */ /* 0x000fe20000010000 */
[----:B----4-:R-:W-:-:S03]  /*0880*/  @P0 MOV R54, R25 ;  /* 0x0000001900360202 */ /* 0x010fc60000000f00 */
[----:B------:R-:W-:Y:S02]  /*0890*/  FADD.FTZ R58, R34, R53 ;  /* 0x00000035223a7221 */ /* 0x000fe40000010000 */
[----:B------:R-:W-:Y:S02]  /*08a0*/  @P1 FADD.FTZ R8, R8, R61 ;  /* 0x0000003d08081221 */ /* 0x000fe40000010000 */
[----:B------:R-:W-:Y:S01]  /*08b0*/  FADD.FTZ R53, R35, R58 ;  /* 0x0000003a23357221 */ /* 0x000fe20000010000 */
[----:B------:R-:W-:Y:S01]  /*08c0*/  @P0 MOV R55, R24 ;  /* 0x0000001800370202 */ /* 0x000fe20000000f00 */
[----:B------:R-:W-:Y:S01]  /*08d0*/  @P1 FADD.FTZ R37, R37, R54 ;  /* 0x0000003625251221 */ /* 0x000fe20000010000 */
[----:B------:R-:W-:Y:S02]  /*08e0*/  @P0 MOV R57, R26 ;  /* 0x0000001a00390202 */ /* 0x000fe40000000f00 */
[----:B------:R-:W-:Y:S01]  /*08f0*/  @P0 MOV R56, R27 ;  /* 0x0000001b00380202 */ /* 0x000fe20000000f00 */
[----:B------:R-:W-:-:S02]  /*0900*/  FADD.FTZ R54, R8, R53 ;  /* 0x0000003508367221 */ /* 0x000fc40000010000 */
[----:B------:R-:W-:Y:S02]  /*0910*/  @P1 FADD.FTZ R36, R36, R55 ;  /* 0x0000003724241221 */ /* 0x000fe40000010000 */
[----:B------:R-:W-:Y:S02]  /*0920*/  @P1 FADD.FTZ R38, R38, R57 ;  /* 0x0000003926261221 */ /* 0x000fe40000010000 */
[----:B------:R-:W-:Y:S02]  /*0930*/  @P1 FADD.FTZ R39, R39, R56 ;  /* 0x0000003827271221 */ /* 0x000fe40000010000 */
[----:B------:R-:W-:-:S04]  /*0940*/  IMAD.WIDE.U32 R52, R52, R51, c[0x0][0x188] ;  /* 0x0000620034347625 */ /* 0x000fc800078e0033 */
[----:B------:R-:W-:Y:S01]  /*0950*/  FADD.FTZ R55, R9, R54 ;  /* 0x0000003609377221 */ /* 0x000fe20000010000 */
[----:B------:R0:W-:Y:S03]  /*0960*/  STG.E.128 [R52.64], R8 ;  /* 0x0000000834007986 */ /* 0x0001e6000c101d04 */
[----:B------:R-:W-:Y:S01]  /*0970*/  FADD.FTZ R54, R10, R55 ;  /* 0x000000370a367221 */ /* 0x000fe20000010000 */
[----:B------:R0:W-:Y:S03]  /*0980*/  STG.E.128 [R52.64+0x10], R36 ;  /* 0x0000102434007986 */ /* 0x0001e6000c101d04 */
[----:B------:R-:W-:-:S04]  /*0990*/  FADD.FTZ R55, R11, R54 ;  /* 0x000000360b377221 */ /* 0x000fc80000010000 */
[----:B------:R-:W-:-:S04]  /*09a0*/  FADD.FTZ R54, R36, R55 ;  /* 0x0000003724367221 */ /* 0x000fc80000010000 */
[----:B------:R-:W-:-:S04]  /*09b0*/  FADD.FTZ R55, R37, R54 ;  /* 0x0000003625377221 */ /* 0x000fc80000010000 */
[----:B------:R-:W-:-:S04]  /*09c0*/  FADD.FTZ R56, R38, R55 ;  /* 0x0000003726387221 */ /* 0x000fc80000010000 */
[----:B------:R-:W-:Y:S01]  /*09d0*/  FADD.FTZ R56, R39, R56 ;  /* 0x0000003827387221 */ /* 0x000fe20000010000 */
[----:B------:R-:W-:Y:S05]  /*09e0*/  BRA.DIV ~URZ, `(.L_x_4855) ;  /* 0x000009527f007947 */ /* 0x000fea000b800000 */
[----:B0-----:R0:W1:Y:S02]  /*09f0*/  SHFL.BFLY PT, R53, R56, 0x1, 0x1f ;  /* 0x0c201f0038357f89 */ /* 0x00106400000e0000 */
.L_x_4859:
        /* <DEDUP_REMOVED lines=52> */
.L_x_4860:
[----:B01----:R-:W-:Y:S01]  /*0d40*/  FADD.FTZ R56, R53, R56 ;  /* 0x0000003835387221 */ /* 0x003fe20000010000 */
[----:B------:R-:W-:Y:S01]  /*0d50*/  ISETP.NE.AND P0, PT, RZ, UR6, PT ;  /* 0x00000006ff007c0c */ /* 0x000fe2000bf05270 */
[----:B------:R-:W-:Y:S01]  /*0d60*/  FMUL.FTZ R53, R52, R52 ;  /* 0x0000003434357220 */ /* 0x000fe20000410000 */
[----:B------:R-:W-:Y:S01]  /*0d70*/  MOV R55, c[0x0][0x1e0] ;  /* 0x0000780000377a02 */ /* 0x000fe20000000f00 */
[----:B------:R-:W-:Y:S01]  /*0d80*/  HFMA2.MMA R59, -RZ, RZ, 0, 2.384185791015625e-07 ;  /* 0x00000004ff3b7435 */ /* 0x000fe200000001ff */
[----:B-----5:R-:W-:Y:S02]  /*0d90*/  PRMT R57, RZ, 0x7610, R16 ;  /* 0x00007610ff397816 */ /* 0x020fe40000000010 */
[----:B------:R-:W-:Y:S01]  /*0da0*/  FSEL R54, R53, RZ, P0 ;  /* 0x000000ff35367208 */ /* 0x000fe20000000000 */
[----:B------:R-:W-:-:S04]  /*0db0*/  FFMA.FTZ R53, R56, R55, c[0x0][0x228] ;  /* 0x00008a0038357623 */ /* 0x000fc80000010037 */
[----:B------:R-:W-:Y:S01]  /*0dc0*/  FADD.FTZ R53, R53, R54 ;  /* 0x0000003635357221 */ /* 0x000fe20000010000 */
[----:B------:R-:W-:-:S05]  /*0dd0*/  FSEL R54, R52, RZ, !P0 ;  /* 0x000000ff34367208 */ /* 0x000fca0004000000 */
[----:B------:R-:W0:Y:S01]  /*0de0*/  MUFU.RSQ R53, R53 ;  /* 0x0000003500357308 */ /* 0x000e220000001400 */
[--C-:B------:R-:W-:Y:S02]  /*0df0*/  FADD.FTZ R34, R34, -R54.reuse ;  /* 0x8000003622227221 */ /* 0x100fe40000010000 */
[--C-:B------:R-:W-:Y:S01]  /*0e00*/  FADD.FTZ R58, R31, -R54.reuse ;  /* 0x800000361f3a7221 */ /* 0x100fe20000010000 */
[--C-:B------:R-:W-:Y:S01]  /*0e10*/  PRMT R31, RZ, 0x5410, R15.reuse ;  /* 0x00005410ff1f7816 */ /* 0x100fe2000000000f */
[--C-:B------:R-:W-:Y:S02]  /*0e20*/  FADD.FTZ R35, R35, -R54.reuse ;  /* 0x8000003623237221 */ /* 0x100fe40000010000 */
[--C-:B------:R-:W-:Y:S02]  /*0e30*/  FADD.FTZ R56, R29, -R54.reuse ;  /* 0x800000361d387221 */ /* 0x100fe40000010000 */
[--C-:B------:R-:W-:Y:S01]  /*0e40*/  FADD.FTZ R60, R33, -R54.reuse ;  /* 0x80000036213c7221 */ /* 0x100fe20000010000 */
[----:B------:R-:W-:Y:S01]  /*0e50*/  PRMT R33, RZ, 0x7610, R15 ;  /* 0x00007610ff217816 */ /* 0x000fe2000000000f */
[----:B------:R-:W-:-:S02]  /*0e60*/  FADD.FTZ R32, R32, -R54 ;  /* 0x8000003620207221 */ /* 0x000fc40000010000 */
[--C-:B------:R-:W-:Y:S02]  /*0e70*/  FADD.FTZ R30, R30, -R54.reuse ;  /* 0x800000361e1e7221 */ /* 0x100fe40000010000 */
[----:B------:R-:W-:Y:S02]  /*0e80*/  FADD.FTZ R28, R28, -R54 ;  /* 0x800000361c1c7221 */ /* 0x000fe40000010000 */
[C---:B0-----:R-:W-:Y:S02]  /*0e90*/  FMUL.FTZ R29, R53.reuse, R34 ;  /* 0x00000022351d7220 */ /* 0x041fe40000410000 */
[----:B------:R-:W-:Y:S02]  /*0ea0*/  FMUL.FTZ R34, R53, R35 ;  /* 0x0000002335227220 */ /* 0x000fe40000410000 */
[----:B------:R-:W-:Y:S02]  /*0eb0*/  FFMA.FTZ R29, R29, R31, R40 ;  /* 0x0000001f1d1d7223 */ /* 0x000fe40000010028 */
[----:B------:R-:W-:-:S02]  /*0ec0*/  FMUL.FTZ R31, R53, R32 ;  /* 0x00000020351f7220 */ /* 0x000fc40000410000 */
[----:B------:R-:W-:Y:S01]  /*0ed0*/  FFMA.FTZ R32, R34, R33, R41 ;  /* 0x0000002122207223 */ /* 0x000fe20000010029 */
[--C-:B------:R-:W-:Y:S01]  /*0ee0*/  PRMT R33, RZ, 0x5410, R14.reuse ;  /* 0x00005410ff217816 */ /* 0x100fe2000000000e */
[----:B------:R-:W-:Y:S01]  /*0ef0*/  FMUL.FTZ R60, R53, R60 ;  /* 0x0000003c353c7220 */ /* 0x000fe20000410000 */
[----:B------:R-:W-:Y:S01]  /*0f00*/  PRMT R34, RZ, 0x7610, R14 ;  /* 0x00007610ff227816 */ /* 0x000fe2000000000e */
[--C-:B------:R-:W-:Y:S02]  /*0f10*/  FADD.FTZ R8, R8, -R54.reuse ;  /* 0x8000003608087221 */ /* 0x100fe40000010000 */
[--C-:B------:R-:W-:Y:S02]  /*0f20*/  FADD.FTZ R9, R9, -R54.reuse ;  /* 0x8000003609097221 */ /* 0x100fe40000010000 */
[--C-:B------:R-:W-:Y:S02]  /*0f30*/  FADD.FTZ R10, R10, -R54.reuse ;  /* 0x800000360a0a7221 */ /* 0x100fe40000010000 */
[----:B------:R-:W-:-:S02]  /*0f40*/  FADD.FTZ R11, R11, -R54 ;  /* 0x800000360b0b7221 */ /* 0x000fc40000010000 */
[--C-:B------:R-:W-:Y:S02]  /*0f50*/  FADD.FTZ R36, R36, -R54.reuse ;  /* 0x8000003624247221 */ /* 0x100fe40000010000 */
[--C-:B------:R-:W-:Y:S02]  /*0f60*/  FADD.FTZ R37, R37, -R54.reuse ;  /* 0x8000003625257221 */ /* 0x100fe40000010000 */
[--C-:B------:R-:W-:Y:S02]  /*0f70*/  FADD.FTZ R38, R38, -R54.reuse ;  /* 0x8000003626267221 */ /* 0x100fe40000010000 */
[----:B------:R-:W-:Y:S01]  /*0f80*/  FADD.FTZ R54, R39, -R54 ;  /* 0x8000003627367221 */ /* 0x000fe20000010000 */
[----:B------:R-:W-:Y:S01]  /*0f90*/  PRMT R39, RZ, 0x5410, R19 ;  /* 0x00005410ff277816 */ /* 0x000fe20000000013 */
[----:B------:R-:W-:Y:S02]  /*0fa0*/  FFMA.FTZ R31, R31, R33, R6 ;  /* 0x000000211f1f7223 */ /* 0x000fe40000010006 */
[----:B------:R-:W-:-:S02]  /*0fb0*/  FMUL.FTZ R33, R53, R30 ;  /* 0x0000001e35217220 */ /* 0x000fc40000410000 */
[----:B------:R-:W-:Y:S01]  /*0fc0*/  FFMA.FTZ R30, R60, R34, R7 ;  /* 0x000000223c1e7223 */ /* 0x000fe20000010007 */
[--C-:B------:R-:W-:Y:S01]  /*0fd0*/  PRMT R34, RZ, 0x5410, R13.reuse ;  /* 0x00005410ff227816 */ /* 0x100fe2000000000d */
[C---:B------:R-:W-:Y:S01]  /*0fe0*/  FMUL.FTZ R55, R53.reuse, R54 ;  /* 0x0000003635377220 */ /* 0x040fe20000410000 */
[----:B------:R-:W-:Y:S01]  /*0ff0*/  PRMT R54, RZ, 0x5410, R18 ;  /* 0x00005410ff367816 */ /* 0x000fe20000000012 */
[----:B------:R-:W-:Y:S02]  /*1000*/  FMUL.FTZ R36, R53, R36 ;  /* 0x0000002435247220 */ /* 0x000fe40000410000 */
[----:B------:R-:W-:Y:S01]  /*1010*/  FFMA.FTZ R33, R33, R34, R4 ;  /* 0x0000002221217223 */ /* 0x000fe20000010004 */
[----:B------:R-:W-:Y:S01]  /*1020*/  PRMT R34, RZ, 0x7610, R13 ;  /* 0x00007610ff227816 */ /* 0x000fe2000000000d */
[C---:B------:R-:W-:Y:S02]  /*1030*/  FMUL.FTZ R58, R53.reuse, R58 ;  /* 0x0000003a353a7220 */ /* 0x040fe40000410000 */
[----:B------:R-:W-:Y:S01]  /*1040*/  FFMA.FTZ R36, R36, R54, R45 ;  /* 0x0000003624247223 */ /* 0x000fe2000001002d */
[----:B------:R-:W-:Y:S01]  /*1050*/  PRMT R54, RZ, 0x7610, R18 ;  /* 0x00007610ff367816 */ /* 0x000fe20000000012 */
[----:B------:R-:W-:-:S02]  /*1060*/  FMUL.FTZ R37, R53, R37 ;  /* 0x0000002535257220 */ /* 0x000fc40000410000 */
[C---:B------:R-:W-:Y:S02]  /*1070*/  FMUL.FTZ R35, R53.reuse, R28 ;  /* 0x0000001c35237220 */ /* 0x040fe40000410000 */
[----:B------:R-:W-:Y:S02]  /*1080*/  FMUL.FTZ R38, R53, R38 ;  /* 0x0000002635267220 */ /* 0x000fe40000410000 */
[----:B------:R-:W-:Y:S01]  /*1090*/  FFMA.FTZ R28, R58, R34, R5 ;  /* 0x000000223a1c7223 */ /* 0x000fe20000010005 */
[----:B------:R-:W-:Y:S01]  /*10a0*/  PRMT R34, RZ, 0x5410, R12 ;  /* 0x00005410ff227816 */ /* 0x000fe2000000000c */
[----:B------:R-:W-:Y:S01]  /*10b0*/  FFMA.FTZ R37, R37, R54, R48 ;  /* 0x0000003625257223 */ /* 0x000fe20000010030 */
[----:B------:R-:W-:Y:S01]  /*10c0*/  PRMT R54, RZ, 0x5410, R17 ;  /* 0x00005410ff367816 */ /* 0x000fe20000000011 */
[----:B------:R-:W-:Y:S01]  /*10d0*/  FFMA.FTZ R38, R38, R39, R47 ;  /* 0x0000002726267223 */ /* 0x000fe2000001002f */
[----:B------:R-:W-:Y:S01]  /*10e0*/  PRMT R39, RZ, 0x7610, R19 ;  /* 0x00007610ff277816 */ /* 0x000fe20000000013 */
[----:B------:R-:W-:-:S02]  /*10f0*/  FMUL.FTZ R10, R53, R10 ;  /* 0x0000000a350a7220 */ /* 0x000fc40000410000 */
[----:B------:R-:W-:Y:S01]  /*1100*/  FFMA.FTZ R34, R35, R34, R2 ;  /* 0x0000002223227223 */ /* 0x000fe20000010002 */
[----:B------:R-:W-:Y:S01]  /*1110*/  PRMT R35, RZ, 0x7610, R12 ;  /* 0x00007610ff237816 */ /* 0x000fe2000000000c */
[----:B------:R-:W-:Y:S02]  /*1120*/  FMUL.FTZ R56, R53, R56 ;  /* 0x0000003835387220 */ /* 0x000fe40000410000 */
[----:B------:R-:W-:Y:S01]  /*1130*/  FFMA.FTZ R54, R10, R54, R43 ;  /* 0x000000360a367223 */ /* 0x000fe2000001002b */
[----:B------:R-:W-:Y:S01]  /*1140*/  PRMT R10, RZ, 0x7610, R17 ;  /* 0x00007610ff0a7816 */ /* 0x000fe20000000011 */
[----:B------:R-:W-:Y:S02]  /*1150*/  FFMA.FTZ R39, R55, R39, R50 ;  /* 0x0000002737277223 */ /* 0x000fe40000010032 */
[C---:B------:R-:W-:Y:S02]  /*1160*/  FMUL.FTZ R55, R53.reuse, R11 ;  /* 0x0000000b35377220 */ /* 0x040fe40000410000 */
[----:B------:R-:W-:Y:S01]  /*1170*/  FFMA.FTZ R35, R56, R35, R3 ;  /* 0x0000002338237223 */ /* 0x000fe20000010003 */
[----:B------:R-:W-:Y:S01]  /*1180*/  PRMT R56, RZ, 0x5410, R16 ;  /* 0x00005410ff387816 */ /* 0x000fe20000000010 */
[----:B------:R-:W-:-:S02]  /*1190*/  FMUL.FTZ R11, R53, R8 ;  /* 0x00000008350b7220 */ /* 0x000fc40000410000 */
[----:B------:R-:W-:Y:S01]  /*11a0*/  FFMA.FTZ R55, R55, R10, R46 ;  /* 0x0000000a37377223 */ /* 0x000fe2000001002e */
[----:B------:R-:W-:Y:S01]  /*11b0*/  F2FP.BF16.PACK_AB R10, R30, R31 ;  /* 0x0000001f1e0a723e */ /* 0x000fe200000010ff */
[----:B------:R-:W-:Y:S01]  /*11c0*/  FMUL.FTZ R9, R53, R9 ;  /* 0x0000000935097220 */ /* 0x000fe20000410000 */
[----:B------:R-:W-:Y:S01]  /*11d0*/  F2FP.BF16.PACK_AB R31, R39, R38 ;  /* 0x00000026271f723e */ /* 0x000fe200000010ff */
[----:B------:R-:W-:Y:S01]  /*11e0*/  FFMA.FTZ R56, R11, R56, R42 ;  /* 0x000000380b387223 */ /* 0x000fe2000001002a */
[----:B------:R-:W-:Y:S01]  /*11f0*/  MOV R38, 0x10 ;  /* 0x0000001000267802 */ /* 0x000fe20000000f00 */
[----:B------:R-:W-:Y:S01]  /*1200*/  FFMA.FTZ R57, R9, R57, R44 ;  /* 0x0000003909397223 */ /* 0x000fe2000001002c */
[----:B------:R-:W-:Y:S01]  /*1210*/  F2FP.BF16.PACK_AB R8, R35, R34 ;  /* 0x000000222308723e */ /* 0x000fe200000010ff */
[----:B------:R-:W-:Y:S01]  /*1220*/  @!P2 IMAD.WIDE R34, R0, R59, c[0x0][0x1a0] ;  /* 0x000068000022a625 */ /* 0x000fe200078e023b */
[----:B------:R-:W-:Y:S02]  /*1230*/  F2FP.BF16.PACK_AB R11, R32, R29 ;  /* 0x0000001d200b723e */ /* 0x000fe400000010ff */
[----:B------:R-:W-:Y:S01]  /*1240*/  F2FP.BF16.PACK_AB R9, R28, R33 ;  /* 0x000000211c09723e */ /* 0x000fe200000010ff */
[----:B------:R-:W-:Y:S01]  /*1250*/  @!P2 IMAD.WIDE R32, R0, R59, c[0x0][0x1a8] ;  /* 0x00006a000020a625 */ /* 0x000fe200078e023b */
[----:B------:R-:W-:Y:S01]  /*1260*/  F2FP.BF16.PACK_AB R30, R37, R36 ;  /* 0x00000024251e723e */ /* 0x000fe200000010ff */
[----:B------:R0:W-:Y:S01]  /*1270*/  @!P2 STG.E [R34.64], R52 ;  /* 0x000000342200a986 */ /* 0x0001e2000c101904 */
[----:B------:R-:W-:Y:S01]  /*1280*/  F2FP.BF16.PACK_AB R29, R55, R54 ;  /* 0x00000036371d723e */ /* 0x000fe200000010ff */
[----:B------:R-:W-:Y:S01]  /*1290*/  IMAD.WIDE.U32 R36, R49, R38, c[0x0][0x208] ;  /* 0x0000820031247625 */ /* 0x000fe200078e0026 */
[----:B------:R-:W-:Y:S01]  /*12a0*/  F2FP.BF16.PACK_AB R28, R57, R56 ;  /* 0x00000038391c723e */ /* 0x000fe200000010ff */
[----:B------:R0:W-:Y:S02]  /*12b0*/  @!P2 STG.E [R32.64], R53 ;  /* 0x000000352000a986 */ /* 0x0001e4000c101904 */
[----:B------:R-:W-:-:S02]  /*12c0*/  IMAD.WIDE.U32 R38, R51, R38, c[0x0][0x208] ;  /* 0x0000820033267625 */ /* 0x000fc400078e0026 */
[----:B------:R0:W-:Y:S02]  /*12d0*/  STG.E.128 [R36.64], R8 ;  /* 0x0000000824007986 */ /* 0x0001e4000c101d04 */
[----:B------:R-:W-:Y:S02]  /*12e0*/  IMAD R0, R59, c[0x0][0x160], R0 ;  /* 0x000058003b007a24 */ /* 0x000fe400078e0200 */
[----:B------:R0:W-:Y:S03]  /*12f0*/  STG.E.128 [R38.64], R28 ;  /* 0x0000001c26007986 */ /* 0x0001e6000c101d04 */
[----:B------:R-:W-:-:S13]  /*1300*/  ISETP.GE.AND P0, PT, R0, c[0x0][0x164], PT ;  /* 0x0000590000007a0c */ /* 0x000fda0003f06270 */
[----:B0-----:R-:W-:Y:S01]  /*1310*/  @P0 CALL.REL.NOINC `(.L_x_4857) ;  /* 0x0000001000000944 */ /* 0x001fe20003c00000 */
[----:B------:R-:W-:Y:S05]  /*1320*/  BRA `(.L_x_4858) ;  /* 0xffffef6000007947 */ /* 0x000fea000383ffff */
.L_x_4857:
[----:B------:R-:W-:Y:S05]  /*1330*/  EXIT ;  /* 0x000000000000794d */ /* 0x000fea0003800000 */
.L_x_4855:
[----:B0-----:R-:W-:Y:S02]  /*1340*/  MOV R53, 0x1 ;  /* 0x0000000100357802 */ /* 0x001fe40000000f00 */
[----:B------:R-:W-:Y:S02]  /*1350*/  MOV R58, 0x1f ;  /* 0x0000001f003a7802 */ /* 0x000fe40000000f00 */
[----:B------:R-:W-:Y:S02]  /*1360*/  MOV R57, 0xffffffff ;  /* 0xffffffff00397802 */ /* 0x000fe40000000f00 */
[----:B------:R-:W-:Y:S02]  /*1370*/  MOV R54, 0x1390 ;  /* 0x0000139000367802 */ /* 0x000fe40000000f00 */
[----:B-----5:R-:W-:Y:S05]  /*1380*/  CALL.REL.NOINC `($__internal_49_$__cuda_sm70_shflsync_bfly_p) ;  /* 0x0000058000007944 */ /* 0x020fea0003c00000 */
[----:B01----:R-:W-:Y:S05]  /*1390*/  BRA `(.L_x_4859) ;  /* 0xfffff66000007947 */ /* 0x003fea000383ffff */
.L_x_4856:
[----:B------:R-:W-:Y:S01]  /*13a0*/  HFMA2.MMA R53, -RZ, RZ, 0, 1.1920928955078125e-07 ;  /* 0x00000002ff357435 */ /* 0x000fe200000001ff */
[----:B------:R-:W-:Y:S02]  /*13b0*/  MOV R58, 0x1f ;  /* 0x0000001f003a7802 */ /* 0x000fe40000000f00 */
[----:B------:R-:W-:Y:S02]  /*13c0*/  MOV R57, 0xffffffff ;  /* 0xffffffff00397802 */ /* 0x000fe40000000f00 */
[----:B------:R-:W-:-:S02]  /*13d0*/  MOV R54, 0x13f0 ;  /* 0x000013f000367802 */ /* 0x000fc40000000f00 */
[----:B-----5:R-:W-:Y:S05]  /*13e0*/  CALL.REL.NOINC `($__internal_49_$__cuda_sm70_shflsync_bfly_p) ;  /* 0x0000052000007944 */ /* 0x020fea0003c00000 */
[----:B01----:R-:W-:Y:S01]  /*13f0*/  FADD.FTZ R56, R56, R53 ;  /* 0x0000003538387221 */ /* 0x003fe20000010000 */
[----:B------:R-:W-:Y:S01]  /*1400*/  HFMA2.MMA R53, -RZ, RZ, 0, 2.384185791015625e-07 ;  /* 0x00000004ff357435 */ /* 0x000fe200000001ff */
[----:B------:R-:W-:-:S02]  /*1410*/  MOV R58, 0x1f ;  /* 0x0000001f003a7802 */ /* 0x000fc40000000f00 */
[----:B------:R-:W-:Y:S02]  /*1420*/  MOV R57, 0xffffffff ;  /* 0xffffffff00397802 */ /* 0x000fe40000000f00 */
[----:B------:R-:W-:Y:S02]  /*1430*/  MOV R54, 0x1450 ;  /* 0x0000145000367802 */ /* 0x000fe40000000f00 */
[----:B------:R-:W-:Y:S05]  /*1440*/  CALL.REL.NOINC `($__internal_49_$__cuda_sm70_shflsync_bfly_p) ;  /* 0x000004c000007944 */ /* 0x000fea0003c00000 */
[----:B01----:R-:W-:Y:S01]  /*1450*/  FADD.FTZ R56, R56, R53 ;  /* 0x0000003538387221 */ /* 0x003fe20000010000 */
[----:B------:R-:W-:Y:S01]  /*1460*/  HFMA2.MMA R53, -RZ, RZ, 0, 4.76837158203125e-07 ;  /* 0x00000008ff357435 */ /* 0x000fe200000001ff */
[----:B------:R-:W-:Y:S02]  /*1470*/  MOV R58, 0x1f ;  /* 0x0000001f003a7802 */ /* 0x000fe40000000f00 */
[----:B------:R-:W-:Y:S02]  /*1480*/  MOV R57, 0xffffffff ;  /* 0xffffffff00397802 */ /* 0x000fe40000000f00 */
[----:B------:R-:W-:Y:S02]  /*1490*/  MOV R54, 0x14b0 ;  /* 0x000014b000367802 */ /* 0x000fe40000000f00 */
[----:B------:R-:W-:Y:S05]  /*14a0*/  CALL.REL.NOINC `($__internal_49_$__cuda_sm70_shflsync_bfly_p) ;  /* 0x0000046000007944 */ /* 0x000fea0003c00000 */
[----:B01----:R-:W-:Y:S01]  /*14b0*/  FADD.FTZ R56, R56, R53 ;  /* 0x0000003538387221 */ /* 0x003fe20000010000 */
[----:B------:R-:W-:Y:S01]  /*14c0*/  HFMA2.MMA R53, -RZ, RZ, 0, 9.5367431640625e-07 ;  /* 0x00000010ff357435 */ /* 0x000fe200000001ff */
[----:B------:R-:W-:-:S02]  /*14d0*/  MOV R58, 0x1f ;  /* 0x0000001f003a7802 */ /* 0x000fc40000000f00 */
[----:B------:R-:W-:Y:S02]  /*14e0*/  MOV R57, 0xffffffff ;  /* 0xffffffff00397802 */ /* 0x000fe40000000f00 */
[----:B------:R-:W-:Y:S02]  /*14f0*/  MOV R54, 0x1510 ;  /* 0x0000151000367802 */ /* 0x000fe40000000f00 */
[----:B------:R-:W-:Y:S05]  /*1500*/  CALL.REL.NOINC `($__internal_49_$__cuda_sm70_shflsync_bfly_p) ;  /* 0x0000040000007944 */ /* 0x000fea0003c00000 */
[----:B-1----:R-:W-:Y:S01]  /*1510*/  FADD.FTZ R52, R56, R53 ;  /* 0x0000003538347221 */ /* 0x002fe20000010000 */
[----:B0-----:R-:W-:Y:S02]  /*1520*/  MOV R58, 0x1f ;  /* 0x0000001f003a7802 */ /* 0x001fe40000000f00 */
[----:B------:R-:W-:Y:S01]  /*1530*/  MOV R57, 0xffffffff ;  /* 0xffffffff00397802 */ /* 0x000fe20000000f00 */
[----:B------:R-:W-:-:S04]  /*1540*/  FMUL.FTZ R52, R52, c[0x0][0x1e0] ;  /* 0x0000780034347a20 */ /* 0x000fc80000410000 */
[--C-:B------:R-:W-:Y:S02]  /*1550*/  FADD.FTZ R53, R28, -R52.reuse ;  /* 0x800000341c357221 */ /* 0x100fe40000010000 */
[--C-:B------:R-:W-:Y:S02]  /*1560*/  FADD.FTZ R54, R29, -R52.reuse ;  /* 0x800000341d367221 */ /* 0x100fe40000010000 */
[----:B------:R-:W-:Y:S02]  /*1570*/  FFMA.FTZ R53, R53, R53, RZ ;  /* 0x0000003535357223 */ /* 0x000fe400000100ff */
[--C-:B------:R-:W-:Y:S02]  /*1580*/  FADD.FTZ R56, R39, -R52.reuse ;  /* 0x8000003427387221 */ /* 0x100fe40000010000 */
        /* <DEDUP_REMOVED lines=26> */
[----:B------:R-:W-:Y:S01]  /*1730*/  FFMA.FTZ R53, R54, R54, R53 ;  /* 0x0000003636357223 */ /* 0x000fe20000010035 */
[----:B------:R-:W-:-:S03]  /*1740*/  MOV R54, 0x1780 ;  /* 0x0000178000367802 */ /* 0x000fc60000000f00 */
[----:B------:R-:W-:Y:S01]  /*1750*/  FFMA.FTZ R56, R56, R56, R53 ;  /* 0x0000003838387223 */ /* 0x000fe20000010035 */
[----:B------:R-:W-:-:S06]  /*1760*/  HFMA2.MMA R53, -RZ, RZ, 0, 5.9604644775390625e-08 ;  /* 0x00000001ff357435 */ /* 0x000fcc00000001ff */
[----:B------:R-:W-:Y:S05]  /*1770*/  CALL.REL.NOINC `($__internal_49_$__cuda_sm70_shflsync_bfly_p) ;  /* 0x0000019000007944 */ /* 0x000fea0003c00000 */
[----:B01----:R-:W-:Y:S01]  /*1780*/  FADD.FTZ R56, R56, R53 ;  /* 0x0000003538387221 */ /* 0x003fe20000010000 */
[----:B------:R-:W-:Y:S01]  /*1790*/  HFMA2.MMA R53, -RZ, RZ, 0, 1.1920928955078125e-07 ;  /* 0x00000002ff357435 */ /* 0x000fe200000001ff */
[----:B------:R-:W-:Y:S02]  /*17a0*/  MOV R58, 0x1f ;  /* 0x0000001f003a7802 */ /* 0x000fe40000000f00 */
[----:B------:R-:W-:Y:S02]  /*17b0*/  MOV R57, 0xffffffff ;  /* 0xffffffff00397802 */ /* 0x000fe40000000f00 */
[----:B------:R-:W-:Y:S02]  /*17c0*/  MOV R54, 0x17e0 ;  /* 0x000017e000367802 */ /* 0x000fe40000000f00 */
[----:B------:R-:W-:Y:S05]  /*17d0*/  CALL.REL.NOINC `($__internal_49_$__cuda_sm70_shflsync_bfly_p) ;  /* 0x0000013000007944 */ /* 0x000fea0003c00000 */
[----:B01----:R-:W-:Y:S01]  /*17e0*/  FADD.FTZ R56, R56, R53 ;  /* 0x0000003538387221 */ /* 0x003fe20000010000 */
[----:B------:R-:W-:Y:S01]  /*17f0*/  HFMA2.MMA R53, -RZ, RZ, 0, 2.384185791015625e-07 ;  /* 0x00000004ff357435 */ /* 0x000fe200000001ff */
[----:B------:R-:W-:Y:S02]  /*1800*/  MOV R58, 0x1f ;  /* 0x0000001f003a7802 */ /* 0x000fe40000000f00 */
[----:B------:R-:W-:-:S02]  /*1810*/  MOV R57, 0xffffffff ;  /* 0xffffffff00397802 */ /* 0x000fc40000000f00 */
        /* <DEDUP_REMOVED lines=10> */
[----:B------:R-:W-:Y:S02]  /*18c0*/  MOV R58, 0x1f ;  /* 0x0000001f003a7802 */ /* 0x000fe40000000f00 */
[----:B------:R-:W-:-:S02]  /*18d0*/  MOV R57, 0xffffffff ;  /* 0xffffffff00397802 */ /* 0x000fc40000000f00 */
[----:B------:R-:W-:Y:S02]  /*18e0*/  MOV R54, 0x1900 ;  /* 0x0000190000367802 */ /* 0x000fe40000000f00 */
[----:B------:R-:W-:Y:S05]  /*18f0*/  CALL.REL.NOINC `($__internal_49_$__cuda_sm70_shflsync_bfly_p) ;  /* 0x0000001000007944 */ /* 0x000fea0003c00000 */
[----:B01----:R-:W-:Y:S05]  /*1900*/  BRA `(.L_x_4860) ;  /* 0xfffff43000007947 */ /* 0x003fea000383ffff */
        .weak           $__internal_49_$__cuda_sm70_shflsync_bfly_p
        .type           $__internal_49_$__cuda_sm70_shflsync_bfly_p,@function
        .size           $__internal_49_$__cuda_sm70_shflsync_bfly_p,(.L_x_15241 - $__internal_49_$__cuda_sm70_shflsync_bfly_p)
$__internal_49_$__cuda_sm70_shflsync_bfly_p:
[----:B------:R-:W-:Y:S01]  /*1910*/  HFMA2.MMA R55, -RZ, RZ, 0, 0 ;  /* 0x00000000ff377435 */ /* 0x000fe200000001ff */
[----:B------:R-:W-:Y:S04]  /*1920*/  WARPSYNC R57 ;  /* 0x0000003900007348 */ /* 0x000fe80003800000 */
[----:B------:R0:W1:Y:S01]  /*1930*/  SHFL.BFLY PT, R53, R56, R53, R58 ;  /* 0x0c00003538357389 */ /* 0x00006200000e003a */
[----:B------:R-:W-:Y:S05]  /*1940*/  RET.REL.NODEC R54 `(_ZN10layer_norm13ln_fwd_kernelINS_13Kernel_traitsI13__nv_bfloat16S2_fS2_fjLj512ELj1ELj4ELj1ELj16ENS_18Kernel_traits_baseILj512ES2_S2_fS2_fjLj128EEEEELb0ELb0ELb0ELb1EEEvNS_9FwdParamsE) ;  /* 0xffffe6b036007950 */ /* 0x000fea0003c3ffff */
.L_x_4861:
        /* <DEDUP_REMOVED lines=11> */
.L_x_15241:


//--------------------- .text._ZN10layer_norm13ln_fwd_kernelINS_13Kernel_traitsI13__nv_bfloat16S2_fS2_fjLj512ELj1ELj4ELj1ELj16ENS_18Kernel_traits_baseILj512ES2_S2_fS2_fjLj128EEEEELb0ELb0ELb1ELb0EEEvNS_9FwdParamsE --------------------------
	.section	.text._ZN10layer_norm13ln_fwd_kernelINS_13Kernel_traitsI13__nv_bfloat16S2_fS2_fjLj512ELj1ELj4ELj1ELj16ENS_18Kernel_traits_baseILj512ES2_S2_fS2_fjLj128EEEEELb0ELb0ELb1ELb0EEEvNS_9FwdParamsE,"ax",@progbits
	.sectioninfo	@"SHI_REGISTERS=79"
	.align	128
        .global         _ZN10layer_norm13ln_fwd_kernelINS_13Kernel_traitsI13__nv_bfloat16S2_fS2_fjLj512ELj1ELj4ELj1ELj16ENS_18Kernel_traits_baseILj512ES2_S2_fS2_fjLj128EEEEELb0ELb0ELb1ELb0EEEvNS_9FwdParamsE
        .type           _ZN10layer_norm13ln_fwd_kernelINS_13Kernel_traitsI13__nv_bfloat16S2_fS2_fjLj512ELj1ELj4ELj1ELj16ENS_18Kernel_traits_baseILj512ES2_S2_fS2_fjLj128EEEEELb0ELb0ELb1ELb0EEEvNS_9FwdParamsE,@function
        .size           _ZN10layer_norm13ln_fwd_kernelINS_13Kernel_traitsI13__nv_bfloat16S2_fS2_fjLj512ELj1ELj4ELj1ELj16ENS_18Kernel_traits_baseILj512ES2_S2_fS2_fjLj128EEEEELb0ELb0ELb1ELb0EEEvNS_9FwdParamsE,(.L_x_15242 - _ZN10layer_norm13ln_fwd_kernelINS_13Kernel_traitsI13__nv_bfloat16S2_fS2_fjLj512ELj1ELj4ELj1ELj16ENS_18Kernel_traits_baseILj512ES2_S2_fS2_fjLj128EEEEELb0ELb0ELb1ELb0EEEvNS_9FwdParamsE)
        .other          _ZN10layer_norm13ln_fwd_kernelINS_13Kernel_traitsI13__nv_bfloat16S2_fS2_fjLj512ELj1ELj4ELj1ELj16ENS_18Kernel_traits_baseILj512ES2_S2_fS2_fjLj128EEEEELb0ELb0ELb1ELb0EEEvNS_9FwdParamsE,@"STO_CUDA_ENTRY STV_DEFAULT"
_ZN10layer_norm13ln_fwd_kernelINS_13Kernel_traitsI13__nv_bfloat16S2_fS2_fjLj512ELj1ELj4ELj1ELj16ENS_18Kernel_traits_baseILj512ES2_S2_fS2_fjLj128EEEEELb0ELb0ELb1ELb0EEEvNS_9FwdParamsE:
.text._ZN10layer_norm13ln_fwd_kernelINS_13Kernel_traitsI13__nv_bfloat16S2_fS2_fjLj512ELj1ELj4ELj1ELj16ENS_18Kernel_traits_baseILj512ES2_S2_fS2_fjLj128EEEEELb0ELb0ELb1ELb0EEEvNS_9FwdParamsE:
        /* <DEDUP_REMOVED lines=20> */
[----:B------:R-:W-:-:S05]  /*0140*/  IMAD.WIDE.U32 R2, R16, R3, c[0x0][0x1b0] ;  /* 0x00006c0010027625 */ /* 0x000fca00078e0003 */
[----:B------:R0:W5:Y:S07]  /*0150*/  LDG.E.128 R24, [R2.64] ;  /* 0x0000000402187981 */ /* 0x00016e000c1e1d00 */
[----:B------:R-:W-:-:S04]  /*0160*/  @P0 LEA R4, P2, R16, c[0x0][0x218], 0x4 ;  /* 0x0000860010040a11 */ /* 0x000fc800078420ff */
[----:B------:R-:W-:-:S05]  /*0170*/  @P0 LEA.HI.X R5, R16, c[0x0][0x21c], RZ, 0x4, P2 ;  /* 0x0000870010050a11 */ /* 0x000fca00010f24ff */
[----:B------:R0:W5:Y:S01]  /*0180*/  @P0 LDG.E.128 R12, [R4.64] ;  /* 0x00000004040c0981 */ /* 0x000162000c1e1d00 */
[----:B------:R-:W-:Y:S01]  /*0190*/  LOP3.LUT R16, R16, 0x20, RZ, 0xfc, !PT ;  /* 0x0000002010107812 */ /* 0x000fe200078efcff */
[----:B------:R-:W-:Y:S01]  /*01a0*/  @!P0 CS2R R12, SRZ ;  /* 0x00000000000c8805 */ /* 0x000fe2000001ff00 */
[----:B------:R-:W-:Y:S02]  /*01b0*/  @!P0 CS2R R14, SRZ ;  /* 0x00000000000e8805 */ /* 0x000fe4000001ff00 */
.L_x_4863:
[----:B0-----:R-:W-:Y:S05]  /*01c0*/  BSYNC B0 ;  /* 0x0000000000007941 */ /* 0x001fea0003800000 */
.L_x_4862:
        /* <DEDUP_REMOVED lines=12> */
.L_x_4865:
[----:B0-----:R-:W-:Y:S05]  /*0290*/  BSYNC B0 ;  /* 0x0000000000007941 */ /* 0x001fea0003800000 */
.L_x_4864:
        /* <DEDUP_REMOVED lines=34> */
.L_x_4909:
[----:B------:R-:W-:-:S10]  /*04c0*/  HFMA2.MMA R40, -RZ, RZ, 0, 2.384185791015625e-07 ;  /* 0x00000004ff287435 */ /* 0x000fd400000001ff */
[----:B------:R-:W-:-:S06]  /*04d0*/  IMAD.WIDE R42, R11, R40, c[0x0][0x1d0] ;  /* 0x000074000b2a7625 */ /* 0x000fcc00078e0228 */
[----:B------:R0:W2:Y:S04]  /*04e0*/  LDG.E R42, [R42.64] ;  /* 0x000000042a2a7981 */ /* 0x0000a8000c1e1900 */
[----:B------:R-:W1:Y:S01]  /*04f0*/  S2R R55, SR_TID.X ;  /* 0x0000000000377919 */ /* 0x000e620000002100 */
[C---:B------:R-:W-:Y:S02]  /*0500*/  IMAD R68, R11.reuse, c[0x0][0x168], RZ ;  /* 0x00005a000b447a24 */ /* 0x040fe400078e02ff */
[----:B------:R-:W-:-:S03]  /*0510*/  IMAD.WIDE R40, R11, R40, c[0x0][0x1d8] ;  /* 0x000076000b287625 */ /* 0x000fc600078e0228 */
[----:B------:R-:W-:Y:S02]  /*0520*/  SHF.R.S32.HI R71, RZ, 0x1f, R68 ;  /* 0x0000001fff477819 */ /* 0x000fe40000011444 */
[----:B------:R1:W5:Y:S01]  /*0530*/  LDG.E R54, [R40.64] ;  /* 0x0000000428367981 */ /* 0x000362000c1e1900 */
[----:B------:R-:W-:Y:S01]  /*0540*/  BSSY B0, `(.L_x_4866) ;  /* 0x0000065000007945 */ /* 0x000fe20003800000 */
[----:B------:R-:W-:Y:S02]  /*0550*/  LEA.HI R71, R71, R68, RZ, 0x3 ;  /* 0x0000004447477211 */ /* 0x000fe400078f18ff */
[----:B------:R-:W-:Y:S02]  /*0560*/  SHF.R.S32.HI R68, RZ, 0x1f, R11 ;  /* 0x0000001fff447819 */ /* 0x000fe4000001140b */
[----:B-1----:R-:W-:-:S04]  /*0570*/  LOP3.LUT R40, R55, 0x1f, RZ, 0xc0, !PT ;  /* 0x0000001f37287812 */ /* 0x002fc800078ec0ff */
[----:B0-----:R-:W-:Y:S02]  /*0580*/  LEA.HI.SX32 R43, R71, R40, 0x1d ;  /* 0x00000028472b7211 */ /* 0x001fe400078feaff */
[----:B--2---:R-:W-:-:S13]  /*0590*/  ISETP.GE.AND P5, PT, R42, 0x1, PT ;  /* 0x000000012a00780c */ /* 0x004fda0003fa6270 */
[----:B------:R-:W-:-:S05]  /*05a0*/  @P5 IADD3 R70, R42, -0x1, RZ ;  /* 0xffffffff2a465810 */ /* 0x000fca0007ffe0ff */
[----:B------:R-:W-:-:S05]  /*05b0*/  @P5 IMAD R70, R70, c[0x0][0x168], RZ ;  /* 0x00005a0046465a24 */ /* 0x000fca00078e02ff */
[----:B------:R-:W-:-:S04]  /*05c0*/  @P5 SHF.R.S32.HI R73, RZ, 0x1f, R70 ;  /* 0x0000001fff495819 */ /* 0x000fc80000011446 */
[----:B------:R-:W-:Y:S02]  /*05d0*/  @P5 LEA.HI R73, R73, R70, RZ, 0x3 ;  /* 0x0000004649495211 */ /* 0x000fe400078f18ff */
[----:B------:R-:W-:Y:S02]  /*05e0*/  MOV R70, RZ ;  /* 0x000000ff00467202 */ /* 0x000fe40000000f00 */
[----:B------:R-:W-:Y:S01]  /*05f0*/  @P5 LEA.HI.SX32 R70, R73, R40, 0x1d ;  /* 0x0000002849465211 */ /* 0x000fe200078feaff */
[----:B------:R-:W-:Y:S05]  /*0600*/  @!P3 BRA `(.L_x_4867) ;  /* 0x000005800000b947 */ /* 0x000fea0003800000 */
[----:B------:R-:W-:-:S04]  /*0610*/  ISETP.NE.U32.AND P0, PT, RZ, c[0x0][0x180], PT ;  /* 0x00006000ff007a0c */ /* 0x000fc80003f05070 */
[----:B------:R-:W-:-:S13]  /*0620*/  ISETP.NE.AND.EX P0, PT, RZ, c[0x0][0x184], PT, P0 ;  /* 0x00006100ff007a0c */ /* 0x000fda0003f05300 */
[----:B------:R-:W-:-:S04]  /*0630*/  @P0 IMAD.MOV.U32 R26, RZ, RZ, 0x20 ;  /* 0x00000020ff1a0424 */ /* 0x000fc800078e00ff */
[----:B------:R-:W-:-:S05]  /*0640*/  @P0 IMAD.WIDE.U32 R26, R43, R26, c[0x0][0x180] ;  /* 0x000060002b1a0625 */ /* 0x000fca00078e001a */
[----:B------:R-:W2:Y:S04]  /*0650*/  @P0 LDG.E.128 R12, [R26.64] ;  /* 0x000000041a0c0981 */ /* 0x000ea8000c1e1d00 */
[----:B------:R0:W3:Y:S01]  /*0660*/  @P0 LDG.E.128 R16, [R26.64+0x10] ;  /* 0x000010041a100981 */ /* 0x0000e2000c1e1d00 */
[----:B------:R-:W-:Y:S02]  /*0670*/  ISETP.GT.AND P6, PT, R42, RZ, PT ;  /* 0x000000ff2a00720c */ /* 0x000fe40003fc4270 */
[----:B------:R-:W-:-:S05]  /*0680*/  @P5 MOV R29, 0x10 ;  /* 0x00000010001d5802 */ /* 0x000fca0000000f00 */
[----:B------:R-:W-:-:S05]  /*0690*/  @P5 IMAD.WIDE.U32 R28, R70, R29, c[0x0][0x170] ;  /* 0x00005c00461c5625 */ /* 0x000fca00078e001d */
[----:B------:R3:W5:Y:S01]  /*06a0*/  @P5 LDG.E.128 R20, [R28.64] ;  /* 0x000000041c145981 */ /* 0x000762000c1e1d00 */
[----:B------:R-:W-:Y:S01]  /*06b0*/  @!P6 ISETP.NE.U32.AND P1, PT, RZ, c[0x0][0x180], PT ;  /* 0x00006000ff00ea0c */ /* 0x000fe20003f25070 */
[----:B------:R-:W-:Y:S01]  /*06c0*/  BSSY B1, `(.L_x_4868) ;  /* 0x000001c000017945 */ /* 0x000fe20003800000 */
[----:B------:R-:W-:Y:S02]  /*06d0*/  @!P6 ISETP.NE.U32.AND P2, PT, RZ, c[0x0][0x180], PT ;  /* 0x00006000ff00ea0c */ /* 0x000fe40003f45070 */
[----:B------:R-:W-:Y:S02]  /*06e0*/  @!P6 ISETP.NE.AND.EX P1, PT, RZ, c[0x0][0x184], PT, P1 ;  /* 0x00006100ff00ea0c */ /* 0x000fe40003f25310 */
[----:B------:R-:W-:Y:S02]  /*06f0*/  @!P6 ISETP.NE.AND.EX P2, PT, RZ, c[0x0][0x184], PT, P2 ;  /* 0x00006100ff00ea0c */ /* 0x000fe40003f45320 */
[----:B------:R-:W-:Y:S02]  /*0700*/  MOV R40, 0x20 ;  /* 0x0000002000287802 */ /* 0x000fe40000000f00 */
[----:B--2---:R-:W-:-:S02]  /*0710*/  @!P6 FSEL R25, R13, RZ, P1 ;  /* 0x000000ff0d19e208 */ /* 0x004fc40000800000 */
[----:B------:R-:W-:Y:S02]  /*0720*/  @!P6 ISETP.NE.U32.AND P1, PT, RZ, c[0x0][0x180], PT ;  /* 0x00006000ff00ea0c */ /* 0x000fe40003f25070 */
[----:B------:R-:W-:Y:S02]  /*0730*/  @!P6 FSEL R24, R12, RZ, P2 ;  /* 0x000000ff0c18e208 */ /* 0x000fe40001000000 */
[----:B------:R-:W-:Y:S02]  /*0740*/  @!P6 ISETP.NE.U32.AND P2, PT, RZ, c[0x0][0x180], PT ;  /* 0x00006000ff00ea0c */ /* 0x000fe40003f45070 */
[----:B------:R-:W-:Y:S02]  /*0750*/  @!P6 ISETP.NE.AND.EX P1, PT, RZ, c[0x0][0x184], PT, P1 ;  /* 0x00006100ff00ea0c */ /* 0x000fe40003f25310 */
[----:B------:R-:W-:Y:S02]  /*0760*/  @!P6 ISETP.NE.AND.EX P2, PT, RZ, c[0x0][0x184], PT, P2 ;  /* 0x00006100ff00ea0c */ /* 0x000fe40003f45320 */
[----:B0-----:R-:W-:-:S02]  /*0770*/  @!P6 FSEL R27, R15, RZ, P1 ;  /* 0x000000ff0f1be208 */ /* 0x001fc40000800000 */
[----:B------:R-:W-:Y:S02]  /*0780*/  @!P6 ISETP.NE.U32.AND P1, PT, RZ, c[0x0][0x180], PT ;  /* 0x00006000ff00ea0c */ /* 0x000fe40003f25070 */
[----:B------:R-:W-:Y:S02]  /*0790*/  @!P6 FSEL R26, R14, RZ, P2 ;  /* 0x000000ff0e1ae208 */ /* 0x000fe40001000000 */
[----:B------:R-:W-:Y:S02]  /*07a0*/  @!P6 ISETP.NE.U32.AND P2, PT, RZ, c[0x0][0x180], PT ;  /* 0x00006000ff00ea0c */ /* 0x000fe40003f45070 */
[----:B------:R-:W-:Y:S02]  /*07b0*/  @!P6 ISETP.NE.AND.EX P1, PT, RZ, c[0x0][0x184], PT, P1 ;  /* 0x00006100ff00ea0c */ /* 0x000fe40003f25310 */
[----:B------:R-:W-:Y:S02]  /*07c0*/  @!P6 ISETP.NE.AND.EX P2, PT, RZ, c[0x0][0x184], PT, P2 ;  /* 0x00006100ff00ea0c */ /* 0x000fe40003f45320 */
[----:B---3--:R-:W-:-:S02]  /*07d0*/  @!P6 FSEL R29, R17, RZ, P1 ;  /* 0x000000ff111de208 */ /* 0x008fc40000800000 */
[----:B------:R-:W-:Y:S02]  /*07e0*/  @!P6 ISETP.NE.U32.AND P1, PT, RZ, c[0x0][0x180], PT ;  /* 0x00006000ff00ea0c */ /* 0x000fe40003f25070 */
[----:B------:R-:W-:Y:S02]  /*07f0*/  @!P6 FSEL R28, R16, RZ, P2 ;  /* 0x000000ff101ce208 */ /* 0x000fe40001000000 */
[----:B------:R-:W-:Y:S02]  /*0800*/  @!P6 ISETP.NE.U32.AND P2, PT, RZ, c[0x0][0x180], PT ;  /* 0x00006000ff00ea0c */ /* 0x000fe40003f45070 */
[----:B------:R-:W-:Y:S02]  /*0810*/  @!P6 ISETP.NE.AND.EX P1, PT, RZ, c[0x0][0x184], PT, P1 ;  /* 0x00006100ff00ea0c */ /* 0x000fe40003f25310 */
[----:B------:R-:W-:Y:S02]  /*0820*/  @!P6 ISETP.NE.AND.EX P2, PT, RZ, c[0x0][0x184], PT, P2 ;  /* 0x00006100ff00ea0c */ /* 0x000fe40003f45320 */
[----:B------:R-:W-:Y:S01]  /*0830*/  @!P6 FSEL R30, R18, RZ, P1 ;  /* 0x000000ff121ee208 */ /* 0x000fe20000800000 */
[----:B------:R-:W-:Y:S05]  /*0840*/  @!P6 BRA `(.L_x_4869) ;  /* 0x000000300000e947 */ /* 0x000fea0003800000 */
[----:B-----5:R-:W-:-:S05]  /*0850*/  PRMT R24, RZ, 0x5410, R20 ;  /* 0x00005410ff187816 */ /* 0x020fca0000000014 */
[----:B------:R-:W-:-:S04]  /*0860*/  FMUL.FTZ R24, R24, c[0x0][0x1ec] ;  /* 0x00007b0018187a20 */ /* 0x000fc80000410000 */
[----:B------:R-:W-:Y:S02]  /*0870*/  @P0 FADD.FTZ R24, R12, R24 ;  /* 0x000000180c180221 */ /* 0x000fe40000010000 */
.L_x_4869:
[----:B------:R-:W-:Y:S05]  /*0880*/  BSYNC B1 ;  /* 0x0000000000017941 */ /* 0x000fea0003800000 */
.L_x_4868:
[----:B------:R-:W-:Y:S01]  /*0890*/  BSSY B1, `(.L_x_4870) ;  /* 0x0000005000017945 */ /* 0x000fe20003800000 */
[----:B------:R-:W-:Y:S05]  /*08a0*/  @!P6 BRA `(.L_x_4871) ;  /* 0x000000300000e947 */ /* 0x000fea0003800000 */
[----:B-----5:R-:W-:-:S05]  /*08b0*/  PRMT R25, RZ, 0x7610, R20 ;  /* 0x00007610ff197816 */ /* 0x020fca0000000014 */
[----:B------:R-:W-:-:S04]  /*08c0*/  FMUL.FTZ R25, R25, c[0x0][0x1ec] ;  /* 0x00007b0019197a20 */ /* 0x000fc80000410000 */
[----:B------:R-:W-:Y:S02]  /*08d0*/  @P0 FADD.FTZ R25, R13, R25 ;  /* 0x000000190d190221 */ /* 0x000fe40000010000 */
.L_x_4871:
[----:B------:R-:W-:Y:S05]  /*08e0*/  BSYNC B1 ;  /* 0x0000000000017941 */ /* 0x000fea0003800000 */
.L_x_4870:
[----:B------:R-:W-:Y:S01]  /*08f0*/  BSSY B1, `(.L_x_4872) ;  /* 0x0000005000017945 */ /* 0x000fe20003800000 */
[----:B------:R-:W-:Y:S05]  /*0900*/  @!P6 BRA `(.L_x_4873) ;  /* 0x000000300000e947 */ /* 0x000fea0003800000 */
[----:B-----5:R-:W-:-:S05]  /*0910*/  PRMT R26, RZ, 0x5410, R21 ;  /* 0x00005410ff1a7816 */ /* 0x020fca0000000015 */
[----:B------:R-:W-:-:S04]  /*0920*/  FMUL.FTZ R26, R26, c[0x0][0x1ec] ;  /* 0x00007b001a1a7a20 */ /* 0x000fc80000410000 */
[----:B------:R-:W-:Y:S02]  /*0930*/  @P0 FADD.FTZ R26, R14, R26 ;  /* 0x0000001a0e1a0221 */ /* 0x000fe40000010000 */
.L_x_4873:
[----:B------:R-:W-:Y:S05]  /*0940*/  BSYNC B1 ;  /* 0x0000000000017941 */ /* 0x000fea0003800000 */
.L_x_4872:
[----:B------:R-:W-:Y:S01]  /*0950*/  BSSY B1, `(.L_x_4874) ;  /* 0x0000005000017945 */ /* 0x000fe20003800000 */
[----:B------:R-:W-:Y:S05]  /*0960*/  @!P6 BRA `(.L_x_4875) ;  /* 0x000000300000e947 */ /* 0x000fea0003800000 */
[----:B-----5:R-:W-:-:S05]  /*0970*/  PRMT R27, RZ, 0x7610, R21 ;  /* 0x00007610ff1b7816 */ /* 0x020fca0000000015 */
[----:B------:R-:W-:-:S04]  /*0980*/  FMUL.FTZ R27, R27, c[0x0][0x1ec] ;  /* 0x00007b001b1b7a20 */ /* 0x000fc80000410000 */
[----:B------:R-:W-:Y:S02]  /*0990*/  @P0 FADD.FTZ R27, R15, R27 ;  /* 0x0000001b0f1b0221 */ /* 0x000fe40000010000 */
.L_x_4875:
[----:B------:R-:W-:Y:S05]  /*09a0*/  BSYNC B1 ;  /* 0x0000000000017941 */ /* 0x000fea0003800000 */
.L_x_4874:
[----:B------:R-:W-:Y:S01]  /*09b0*/  BSSY B1, `(.L_x_4876) ;  /* 0x0000005000017945 */ /* 0x000fe20003800000 */
[----:B------:R-:W-:Y:S05]  /*09c0*/  @!P6 BRA `(.L_x_4877) ;  /* 0x000000300000e947 */ /* 0x000fea0003800000 */
[----:B-----5:R-:W-:-:S05]  /*09d0*/  PRMT R28, RZ, 0x5410, R22 ;  /* 0x00005410ff1c7816 */ /* 0x020fca0000000016 */
[----:B------:R-:W-:-:S04]  /*09e0*/  FMUL.FTZ R28, R28, c[0x0][0x1ec] ;  /* 0x00007b001c1c7a20 */ /* 0x000fc80000410000 */
[----:B------:R-:W-:Y:S02]  /*09f0*/  @P0 FADD.FTZ R28, R16, R28 ;  /* 0x0000001c101c0221 */ /* 0x000fe40000010000 */
.L_x_4877:
[----:B------:R-:W-:Y:S05]  /*0a00*/  BSYNC B1 ;  /* 0x0000000000017941 */ /* 0x000fea0003800000 */
.L_x_4876:
[----:B------:R-:W-:Y:S01]  /*0a10*/  BSSY B1, `(.L_x_4878) ;  /* 0x0000005000017945 */ /* 0x000fe20003800000 */
[----:B------:R-:W-:Y:S05]  /*0a20*/  @!P6 BRA `(.L_x_4879) ;  /* 0x000000300000e947 */ /* 0x000fea0003800000 */
[----:B-----5:R-:W-:-:S05]  /*0a30*/  PRMT R29, RZ, 0x7610, R22 ;  /* 0x00007610ff1d7816 */ /* 0x020fca0000000016 */
[----:B------:R-:W-:-:S04]  /*0a40*/  FMUL.FTZ R29, R29, c[0x0][0x1ec] ;  /* 0x00007b001d1d7a20 */ /* 0x000fc80000410000 */
[----:B------:R-:W-:Y:S02]  /*0a50*/  @P0 FADD.FTZ R29, R17, R29 ;  /* 0x0000001d111d0221 */ /* 0x000fe40000010000 */
.L_x_4879:
[----:B------:R-:W-:Y:S05]  /*0a60*/  BSYNC B1 ;  /* 0x0000000000017941 */ /* 0x000fea0003800000 */
.L_x_4878:
[----:B------:R-:W-:Y:S01]  /*0a70*/  BSSY B1, `(.L_x_4880) ;  /* 0x0000005000017945 */ /* 0x000fe20003800000 */
[----:B------:R-:W-:Y:S05]  /*0a80*/  @!P6 BRA `(.L_x_4881) ;  /* 0x000000300000e947 */ /* 0x000fea0003800000 */
[----:B-----5:R-:W-:-:S05]  /*0a90*/  PRMT R30, RZ, 0x5410, R23 ;  /* 0x00005410ff1e7816 */ /* 0x020fca0000000017 */
[----:B------:R-:W-:-:S04]  /*0aa0*/  FMUL.FTZ R30, R30, c[0x0][0x1ec] ;  /* 0x00007b001e1e7a20 */ /* 0x000fc80000410000 */
[----:B------:R-:W-:Y:S02]  /*0ab0*/  @P0 FADD.FTZ R30, R18, R30 ;  /* 0x0000001e121e0221 */ /* 0x000fe40000010000 */
.L_x_4881:
[----:B------:R-:W-:Y:S05]  /*0ac0*/  BSYNC B1 ;  /* 0x0000000000017941 */ /* 0x000fea0003800000 */
.L_x_4880:
[----:B------:R-:W-:Y:S01]  /*0ad0*/  BSSY B1, `(.L_x_4882) ;  /* 0x0000007000017945 */ /* 0x000fe20003800000 */
[----:B------:R-:W-:Y:S01]  /*0ae0*/  IMAD.WIDE.U32 R40, R43, R40, c[0x0][0x188] ;  /* 0x000062002b287625 */ /* 0x000fe200078e0028 */
[----:B------:R-:W-:Y:S01]  /*0af0*/  @!P6 FSEL R31, R19, RZ, P2 ;  /* 0x000000ff131fe208 */ /* 0x000fe20001000000 */
[----:B------:R-:W-:Y:S05]  /*0b00*/  @!P6 BRA `(.L_x_4883) ;  /* 0x000000300000e947 */ /* 0x000fea0003800000 */
[----:B-----5:R-:W-:-:S05]  /*0b10*/  PRMT R31, RZ, 0x7610, R23 ;  /* 0x00007610ff1f7816 */ /* 0x020fca0000000017 */
[----:B------:R-:W-:-:S04]  /*0b20*/  FMUL.FTZ R31, R31, c[0x0][0x1ec] ;  /* 0x00007b001f1f7a20 */ /* 0x000fc80000410000 */
[----:B------:R-:W-:Y:S02]  /*0b30*/  @P0 FADD.FTZ R31, R19, R31 ;  /* 0x0000001f131f0221 */ /* 0x000fe40000010000 */
.L_x_4883:
[----:B------:R-:W-:Y:S05]  /*0b40*/  BSYNC B1 ;  /* 0x0000000000017941 */ /* 0x000fea0003800000 */
.L_x_4882:
[----:B------:R0:W-:Y:S01]  /*0b50*/  STG.E.128 [R40.64], R24 ;  /* 0x0000001828007986 */ /* 0x0001e2000c101d04 */
[----:B------:R-:W-:Y:S02]  /*0b60*/  IADD3 R70, R70, 0x20, RZ ;  /* 0x0000002046467810 */ /* 0x000fe40007ffe0ff */
[----:B------:R-:W-:Y:S01]  /*0b70*/  IADD3 R43, R43, 0x20, RZ ;  /* 0x000000202b2b7810 */ /* 0x000fe20007ffe0ff */
[----:B------:R0:W-:Y:S04]  /*0b80*/  STG.E.128 [R40.64+0x10], R28 ;  /* 0x0000101c28007986 */ /* 0x0001e8000c101d04 */
.L_x_4867:
[----:B------:R-:W-:Y:S05]  /*0b90*/  BSYNC B0 ;  /* 0x0000000000007941 */ /* 0x000fea0003800000 */
.L_x_4866:
[----:B------:R-:W-:Y:S01]  /*0ba0*/  BSSY B0, `(.L_x_4884) ;  /* 0x0000058000007945 */ /* 0x000fe20003800000 */
[----:B------:R-:W-:Y:S05]  /*0bb0*/  @!P4 BRA `(.L_x_4885) ;  /* 0x000005600000c947 */ /* 0x000fea0003800000 */
[----:B------:R-:W-:-:S04]  /*0bc0*/  ISETP.NE.U32.AND P0, PT, RZ, c[0x0][0x180], PT ;  /* 0x00006000ff007a0c */ /* 0x000fc80003f05070 */
[----:B------:R-:W-:-:S13]  /*0bd0*/  ISETP.NE.AND.EX P0, PT, RZ, c[0x0][0x184], PT, P0 ;  /* 0x00006100ff007a0c */ /* 0x000fda0003f05300 */
[----:B------:R-:W-:-:S05]  /*0be0*/  @P0 MOV R32, 0x20 ;  /* 0x0000002000200802 */ /* 0x000fca0000000f00 */
[----:B------:R-:W-:-:S05]  /*0bf0*/  @P0 IMAD.WIDE.U32 R32, R43, R32, c[0x0][0x180] ;  /* 0x000060002b200625 */ /* 0x000fca00078e0020 */
[----:B------:R-:W2:Y:S04]  /*0c00*/  @P0 LDG.E.128 R12, [R32.64] ;  /* 0x00000004200c0981 */ /* 0x000ea8000c1e1d00 */
[----:B------:R-:W3:Y:S01]  /*0c10*/  @P0 LDG.E.128 R16, [R32.64+0x10] ;  /* 0x0000100420100981 */ /* 0x000ee2000c1e1d00 */
[----:B------:R-:W-:Y:S01]  /*0c20*/  ISETP.GT.AND P6, PT, R42, RZ, PT ;  /* 0x000000ff2a00720c */ /* 0x000fe20003fc4270 */
[----:B------:R-:W-:-:S04]  /*0c30*/  @P5 IMAD.MOV.U32 R35, RZ, RZ, 0x10 ;  /* 0x00000010ff235424 */ /* 0x000fc800078e00ff */
[----:B------:R-:W-:-:S05]  /*0c40*/  @P5 IMAD.WIDE.U32 R34, R70, R35, c[0x0][0x170] ;  /* 0x00005c0046225625 */ /* 0x000fca00078e0023 */
[----:B-----5:R1:W5:Y:S01]  /*0c50*/  @P5 LDG.E.128 R20, [R34.64] ;  /* 0x0000000422145981 */ /* 0x020362000c1e1d00 */
[----:B0-----:R-:W-:Y:S01]  /*0c60*/  HFMA2.MMA R40, -RZ, RZ, 0, 1.9073486328125e-06 ;  /* 0x00000020ff287435 */ /* 0x001fe200000001ff */
[----:B------:R-:W-:Y:S01]  /*0c70*/  BSSY B1, `(.L_x_4886) ;  /* 0x000001e000017945 */ /* 0x000fe20003800000 */
[----:B------:R-:W-:Y:S02]  /*0c80*/  @!P6 ISETP.NE.U32.AND P2, PT, RZ, c[0x0][0x180], PT ;  /* 0x00006000ff00ea0c */ /* 0x000fe40003f45070 */
[----:B------:R-:W-:Y:S02]  /*0c90*/  @!P6 ISETP.NE.U32.AND P1, PT, RZ, c[0x0][0x180], PT ;  /* 0x00006000ff00ea0c */ /* 0x000fe40003f25070 */
[----:B------:R-:W-:Y:S02]  /*0ca0*/  @!P6 ISETP.NE.AND.EX P2, PT, RZ, c[0x0][0x184], PT, P2 ;  /* 0x00006100ff00ea0c */ /* 0x000fe40003f45320 */
[----:B------:R-:W-:Y:S02]  /*0cb0*/  @!P6 ISETP.NE.AND.EX P1, PT, RZ, c[0x0][0x184], PT, P1 ;  /* 0x00006100ff00ea0c */ /* 0x000fe40003f25310 */
[----:B------:R-:W-:Y:S01]  /*0cc0*/  @!P6 ISETP.NE.U32.AND P5, PT, RZ, c[0x0][0x180], PT ;  /* 0x00006000ff00ea0c */ /* 0x000fe20003fa5070 */
[----:B------:R-:W-:-:S03]  /*0cd0*/  IMAD.WIDE.U32 R40, R43, R40, c[0x0][0x188] ;  /* 0x000062002b287625 */ /* 0x000fc600078e0028 */
[----:B------:R-:W-:Y:S02]  /*0ce0*/  @!P6 ISETP.NE.AND.EX P5, PT, RZ, c[0x0][0x184], PT, P5 ;  /* 0x00006100ff00ea0c */ /* 0x000fe40003fa5350 */
[----:B--2---:R-:W-:Y:S02]  /*0cf0*/  @!P6 FSEL R37, R13, RZ, P2 ;  /* 0x000000ff0d25e208 */ /* 0x004fe40001000000 */
[----:B------:R-:W-:Y:S02]  /*0d00*/  @!P6 FSEL R38, R14, RZ, P1 ;  /* 0x000000ff0e26e208 */ /* 0x000fe40000800000 */
[----:B------:R-:W-:Y:S02]  /*0d10*/  @!P6 ISETP.NE.U32.AND P2, PT, RZ, c[0x0][0x180], PT ;  /* 0x00006000ff00ea0c */ /* 0x000fe40003f45070 */
[----:B------:R-:W-:Y:S02]  /*0d20*/  @!P6 ISETP.NE.U32.AND P1, PT, RZ, c[0x0][0x180], PT ;  /* 0x00006000ff00ea0c */ /* 0x000fe40003f25070 */
[----:B------:R-:W-:-:S02]  /*0d30*/  @!P6 ISETP.NE.AND.EX P2, PT, RZ, c[0x0][0x184], PT, P2 ;  /* 0x00006100ff00ea0c */ /* 0x000fc40003f45320 */
[----:B------:R-:W-:Y:S02]  /*0d40*/  @!P6 ISETP.NE.AND.EX P1, PT, RZ, c[0x0][0x184], PT, P1 ;  /* 0x00006100ff00ea0c */ /* 0x000fe40003f25310 */
[----:B------:R-:W-:Y:S02]  /*0d50*/  @!P6 FSEL R39, R15, RZ, P5 ;  /* 0x000000ff0f27e208 */ /* 0x000fe40002800000 */
[----:B---3--:R-:W-:Y:S02]  /*0d60*/  @!P6 FSEL R32, R16, RZ, P2 ;  /* 0x000000ff1020e208 */ /* 0x008fe40001000000 */
[----:B------:R-:W-:Y:S02]  /*0d70*/  @!P6 FSEL R33, R17, RZ, P1 ;  /* 0x000000ff1121e208 */ /* 0x000fe40000800000 */
[----:B------:R-:W-:Y:S02]  /*0d80*/  @!P6 ISETP.NE.U32.AND P5, PT, RZ, c[0x0][0x180], PT ;  /* 0x00006000ff00ea0c */ /* 0x000fe40003fa5070 */
[----:B------:R-:W-:-:S02]  /*0d90*/  @!P6 ISETP.NE.U32.AND P2, PT, RZ, c[0x0][0x180], PT ;  /* 0x00006000ff00ea0c */ /* 0x000fc40003f45070 */
[----:B------:R-:W-:Y:S02]  /*0da0*/  @!P6 ISETP.NE.U32.AND P1, PT, RZ, c[0x0][0x180], PT ;  /* 0x00006000ff00ea0c */ /* 0x000fe40003f25070 */
[----:B------:R-:W-:Y:S02]  /*0db0*/  @!P6 ISETP.NE.AND.EX P5, PT, RZ, c[0x0][0x184], PT, P5 ;  /* 0x00006100ff00ea0c */ /* 0x000fe40003fa5350 */
[----:B------:R-:W-:Y:S02]  /*0dc0*/  @!P6 ISETP.NE.AND.EX P2, PT, RZ, c[0x0][0x184], PT, P2 ;  /* 0x00006100ff00ea0c */ /* 0x000fe40003f45320 */
[----:B------:R-:W-:Y:S02]  /*0dd0*/  @!P6 ISETP.NE.AND.EX P1, PT, RZ, c[0x0][0x184], PT, P1 ;  /* 0x00006100ff00ea0c */ /* 0x000fe40003f25310 */
[----:B-1----:R-:W-:Y:S02]  /*0de0*/  @!P6 FSEL R34, R18, RZ, P5 ;  /* 0x000000ff1222e208 */ /* 0x002fe40002800000 */
[----:B------:R-:W-:-:S02]  /*0df0*/  @!P6 FSEL R35, R19, RZ, P2 ;  /* 0x000000ff1323e208 */ /* 0x000fc40001000000 */
[----:B------:R-:W-:Y:S01]  /*0e00*/  @!P6 FSEL R36, R12, RZ, P1 ;  /* 0x000000ff0c24e208 */ /* 0x000fe20000800000 */
[----:B------:R-:W-:Y:S05]  /*0e10*/  @!P6 BRA `(.L_x_4887) ;  /* 0x000000300000e947 */ /* 0x000fea0003800000 */
[----:B-----5:R-:W-:-:S05]  /*0e20*/  PRMT R36, RZ, 0x5410, R20 ;  /* 0x00005410ff247816 */ /* 0x020fca0000000014 */
[----:B------:R-:W-:-:S04]  /*0e30*/  FMUL.FTZ R36, R36, c[0x0][0x1ec] ;  /* 0x00007b0024247a20 */ /* 0x000fc80000410000 */
[----:B------:R-:W-:Y:S02]  /*0e40*/  @P0 FADD.FTZ R36, R12, R36 ;  /* 0x000000240c240221 */ /* 0x000fe40000010000 */
.L_x_4887:
[----:B------:R-:W-:Y:S05]  /*0e50*/  BSYNC B1 ;  /* 0x0000000000017941 */ /* 0x000fea0003800000 */
.L_x_4886:
[----:B------:R-:W-:Y:S01]  /*0e60*/  BSSY B1, `(.L_x_4888) ;  /* 0x0000005000017945 */ /* 0x000fe20003800000 */
[----:B------:R-:W-:Y:S05]  /*0e70*/  @!P6 BRA `(.L_x_4889) ;  /* 0x000000300000e947 */ /* 0x000fea0003800000 */
[----:B-----5:R-:W-:-:S05]  /*0e80*/  PRMT R37, RZ, 0x7610, R20 ;  /* 0x00007610ff257816 */ /* 0x020fca0000000014 */
[----:B------:R-:W-:-:S04]  /*0e90*/  FMUL.FTZ R37, R37, c[0x0][0x1ec] ;  /* 0x00007b0025257a20 */ /* 0x000fc80000410000 */
[----:B------:R-:W-:Y:S02]  /*0ea0*/  @P0 FADD.FTZ R37, R13, R37 ;  /* 0x000000250d250221 */ /* 0x000fe40000010000 */
.L_x_4889:
[----:B------:R-:W-:Y:S05]  /*0eb0*/  BSYNC B1 ;  /* 0x0000000000017941 */ /* 0x000fea0003800000 */
.L_x_4888:
[----:B------:R-:W-:Y:S01]  /*0ec0*/  BSSY B1, `(.L_x_4890) ;  /* 0x0000005000017945 */ /* 0x000fe20003800000 */
[----:B------:R-:W-:Y:S05]  /*0ed0*/  @!P6 BRA `(.L_x_4891) ;  /* 0x000000300000e947 */ /* 0x000fea0003800000 */
[----:B-----5:R-:W-:-:S05]  /*0ee0*/  PRMT R38, RZ, 0x5410, R21 ;  /* 0x00005410ff267816 */ /* 0x020fca0000000015 */
[----:B------:R-:W-:-:S04]  /*0ef0*/  FMUL.FTZ R38, R38, c[0x0][0x1ec] ;  /* 0x00007b0026267a20 */ /* 0x000fc80000410000 */
[----:B------:R-:W-:Y:S02]  /*0f00*/  @P0 FADD.FTZ R38, R14, R38 ;  /* 0x000000260e260221 */ /* 0x000fe40000010000 */
.L_x_4891:
[----:B------:R-:W-:Y:S05]  /*0f10*/  BSYNC B1 ;  /* 0x0000000000017941 */ /* 0x000fea0003800000 */
.L_x_4890:
[----:B------:R-:W-:Y:S01]  /*0f20*/  BSSY B1, `(.L_x_4892) ;  /* 0x0000005000017945 */ /* 0x000fe20003800000 */
[----:B------:R-:W-:Y:S05]  /*0f30*/  @!P6 BRA `(.L_x_4893) ;  /* 0x000000300000e947 */ /* 0x000fea0003800000 */
[----:B-----5:R-:W-:-:S05]  /*0f40*/  PRMT R39, RZ, 0x7610, R21 ;  /* 0x00007610ff277816 */ /* 0x020fca0000000015 */
[----:B------:R-:W-:-:S04]  /*0f50*/  FMUL.FTZ R39, R39, c[0x0][0x1ec] ;  /* 0x00007b0027277a20 */ /* 0x000fc80000410000 */
[----:B------:R-:W-:Y:S02]  /*0f60*/  @P0 FADD.FTZ R39, R15, R39 ;  /* 0x000000270f270221 */ /* 0x000fe40000010000 */
.L_x_4893:
[----:B------:R-:W-:Y:S05]  /*0f70*/  BSYNC B1 ;  /* 0x0000000000017941 */ /* 0x000fea0003800000 */
.L_x_4892:
[----:B------:R-:W-:Y:S01]  /*0f80*/  BSSY B1, `(.L_x_4894) ;  /* 0x0000005000017945 */ /* 0x000fe20003800000 */
[----:B------:R-:W-:Y:S05]  /*0f90*/  @!P6 BRA `(.L_x_4895) ;  /* 0x000000300000e947 */ /* 0x000fea0003800000 */
[----:B-----5:R-:W-:-:S05]  /*0fa0*/  PRMT R32, RZ, 0x5410, R22 ;  /* 0x00005410ff207816 */ /* 0x020fca0000000016 */
[----:B------:R-:W-:-:S04]  /*0fb0*/  FMUL.FTZ R32, R32, c[0x0][0x1ec] ;  /* 0x00007b0020207a20 */ /* 0x000fc80000410000 */
[----:B------:R-:W-:Y:S02]  /*0fc0*/  @P0 FADD.FTZ R32, R16, R32 ;  /* 0x0000002010200221 */ /* 0x000fe40000010000 */
.L_x_4895:
[----:B------:R-:W-:Y:S05]  /*0fd0*/  BSYNC B1 ;  /* 0x0000000000017941 */ /* 0x000fea0003800000 */
.L_x_4894:
[----:B------:R-:W-:Y:S01]  /*0fe0*/  BSSY B1, `(.L_x_4896) ;  /* 0x0000005000017945 */ /* 0x000fe20003800000 */
[----:B------:R-:W-:Y:S05]  /*0ff0*/  @!P6 BRA `(.L_x_4897) ;  /* 0x000000300000e947 */ /* 0x000fea0003800000 */
[----:B-----5:R-:W-:-:S05]  /*1000*/  PRMT R33, RZ, 0x7610, R22 ;  /* 0x00007610ff217816 */ /* 0x020fca0000000016 */
[----:B------:R-:W-:-:S04]  /*1010*/  FMUL.FTZ R33, R33, c[0x0][0x1ec] ;  /* 0x00007b0021217a20 */ /* 0x000fc80000410000 */
[----:B------:R-:W-:Y:S02]  /*1020*/  @P0 FADD.FTZ R33, R17, R33 ;  /* 0x0000002111210221 */ /* 0x000fe40000010000 */
.L_x_4897:
[----:B------:R-:W-:Y:S05]  /*1030*/  BSYNC B1 ;  /* 0x0000000000017941 */ /* 0x000fea0003800000 */
.L_x_4896:
[----:B------:R-:W-:Y:S01]  /*1040*/  BSSY B1, `(.L_x_4898) ;  /* 0x0000005000017945 */ /* 0x000fe20003800000 */
[----:B------:R-:W-:Y:S05]  /*1050*/  @!P6 BRA `(.L_x_4899) ;  /* 0x000000300000e947 */ /* 0x000fea0003800000 */
[----:B-----5:R-:W-:-:S05]  /*1060*/  PRMT R34, RZ, 0x5410, R23 ;  /* 0x00005410ff227816 */ /* 0x020fca0000000017 */
[----:B------:R-:W-:-:S04]  /*1070*/  FMUL.FTZ R34, R34, c[0x0][0x1ec] ;  /* 0x00007b0022227a20 */ /* 0x000fc80000410000 */
[----:B------:R-:W-:Y:S02]  /*1080*/  @P0 FADD.FTZ R34, R18, R34 ;  /* 0x0000002212220221 */ /* 0x000fe40000010000 */
.L_x_4899:
[----:B------:R-:W-:Y:S05]  /*1090*/  BSYNC B1 ;  /* 0x0000000000017941 */ /* 0x000fea0003800000 */
.L_x_4898:
[----:B------:R-:W-:Y:S01]  /*10a0*/  BSSY B1, `(.L_x_4900) ;  /* 0x0000005000017945 */ /* 0x000fe20003800000 */
[----:B------:R-:W-:Y:S05]  /*10b0*/  @!P6 BRA `(.L_x_4901) ;  /* 0x000000300000e947 */ /* 0x000fea0003800000 */
[----:B-----5:R-:W-:-:S05]  /*10c0*/  PRMT R35, RZ, 0x7610, R23 ;  /* 0x00007610ff237816 */ /* 0x020fca0000000017 */
[----:B------:R-:W-:-:S04]  /*10d0*/  FMUL.FTZ R35, R35, c[0x0][0x1ec] ;  /* 0x00007b0023237a20 */ /* 0x000fc80000410000 */
[----:B------:R-:W-:Y:S02]  /*10e0*/  @P0 FADD.FTZ R35, R19, R35 ;  /* 0x0000002313230221 */ /* 0x000fe40000010000 */
.L_x_4901:
[----:B------:R-:W-:Y:S05]  /*10f0*/  BSYNC B1 ;  /* 0x0000000000017941 */ /* 0x000fea0003800000 */
.L_x_4900:
[----:B------:R0:W-:Y:S04]  /*1100*/  STG.E.128 [R40.64], R36 ;  /* 0x0000002428007986 */ /* 0x0001e8000c101d04 */
[----:B------:R0:W-:Y:S02]  /*1110*/  STG.E.128 [R40.64+0x10], R32 ;  /* 0x0000102028007986 */ /* 0x0001e4000c101d04 */
.L_x_4885:
[----:B------:R-:W-:Y:S05]  /*1120*/  BSYNC B0 ;  /* 0x0000000000007941 */ /* 0x000fea0003800000 */
.L_x_4884:
        /* <DEDUP_REMOVED lines=21> */
.L_x_4910:
        /* <DEDUP_REMOVED lines=53> */
.L_x_4911:
        /* <DEDUP_REMOVED lines=31> */
[----:B------:R-:W-:-:S02]  /*17c0*/  FADD.FTZ R42, R26, -R73 ;  /* 0x800000491a2a7221 */ /* 0x000fc40000010000 */
[--C-:B------:R-:W-:Y:S02]  /*17d0*/  FADD.FTZ R70, R28, -R73.reuse ;  /* 0x800000491c467221 */ /* 0x100fe40000010000 */
[--C-:B------:R-:W-:Y:S02]  /*17e0*/  FADD.FTZ R72, R29, -R73.reuse ;  /* 0x800000491d487221 */ /* 0x100fe40000010000 */
[----:B------:R-:W-:Y:S02]  /*17f0*/  FFMA.FTZ R40, R9, R40, R0 ;  /* 0x0000002809287223 */ /* 0x000fe40000010000 */
[--C-:B0-----:R-:W-:Y:S02]  /*1800*/  FADD.FTZ R74, R30, -R73.reuse ;  /* 0x800000491e4a7221 */ /* 0x101fe40000010000 */
[----:B------:R-:W-:Y:S01]  /*1810*/  FADD.FTZ R76, R31, -R73 ;  /* 0x800000491f4c7221 */ /* 0x000fe20000010000 */
[----:B------:R-:W-:Y:S01]  /*1820*/  F2FP.BF16.PACK_AB R40, R41, R40 ;  /* 0x000000282928723e */ /* 0x000fe200000010ff */
        /* <DEDUP_REMOVED lines=11> */
[----:B------:R-:W-:-:S03]  /*18e0*/  FADD.FTZ R54, R27, -R73 ;  /* 0x800000491b367221 */ /* 0x000fc60000010000 */
[----:B------:R-:W-:Y:S01]  /*18f0*/  F2FP.BF16.PACK_AB R43, R55, R74 ;  /* 0x0000004a372b723e */ /* 0x000fe200000010ff */
[----:B------:R-:W-:Y:S01]  /*1900*/  FMUL.FTZ R54, R71, R54 ;  /* 0x0000003647367220 */ /* 0x000fe20000410000 */
[----:B------:R-:W-:-:S03]  /*1910*/  HFMA2.MMA R55, -RZ, RZ, 0, 9.5367431640625e-07 ;  /* 0x00000010ff377435 */ /* 0x000fc600000001ff */
[----:B------:R-:W-:-:S05]  /*1920*/  FFMA.FTZ R54, R6, R54, R47 ;  /* 0x0000003606367223 */ /* 0x000fca000001002f */
[----:B------:R-:W-:Y:S02]  /*1930*/  F2FP.BF16.PACK_AB R41, R54, R41 ;  /* 0x000000293629723e */ /* 0x000fe400000010ff */
[C---:B------:R-:W-:Y:S01]  /*1940*/  IMAD.WIDE.U32 R54, R68.reuse, R55, c[0x0][0x208] ;  /* 0x0000820044367625 */ /* 0x040fe200078e0037 */
[----:B------:R-:W-:-:S04]  /*1950*/  IADD3 R68, R68, 0x20, RZ ;  /* 0x0000002044447810 */ /* 0x000fc80007ffe0ff */
[----:B------:R0:W-:Y:S03]  /*1960*/  STG.E.128 [R54.64], R40 ;  /* 0x0000002836007986 */ /* 0x0001e6000c101d04 */
.L_x_4907:
[----:B------:R-:W-:Y:S05]  /*1970*/  BSYNC B1 ;  /* 0x0000000000017941 */ /* 0x000fea0003800000 */
.L_x_4906:
[----:B------:R-:W-:Y:S05]  /*1980*/  @!P4 BRA `(.L_x_4905) ;  /* 0x000001f00000c947 */ /* 0x000fea0003800000 */
[--C-:B------:R-:W-:Y:S02]  /*1990*/  FADD.FTZ R70, R35, -R73.reuse ;  /* 0x8000004923467221 */ /* 0x100fe40000010000 */
[--C-:B0-----:R-:W-:Y:S02]  /*19a0*/  FADD.FTZ R74, R38, -R73.reuse ;  /* 0x80000049264a7221 */ /* 0x101fe40000010000 */
[--C-:B------:R-:W-:Y:S02]  /*19b0*/  FADD.FTZ R76, R39, -R73.reuse ;  /* 0x80000049274c7221 */ /* 0x100fe40000010000 */
[--C-:B------:R-:W-:Y:S02]  /*19c0*/  FADD.FTZ R43, R32, -R73.reuse ;  /* 0x80000049202b7221 */ /* 0x100fe40000010000 */
[----:B------:R-:W-:Y:S02]  /*19d0*/  FADD.FTZ R72, R33, -R73 ;  /* 0x8000004921487221 */ /* 0x000fe40000010000 */
[----:B------:R-:W-:-:S02]  /*19e0*/  FMUL.FTZ R70, R71, R70 ;  /* 0x0000004647467220 */ /* 0x000fc40000410000 */
[C---:B------:R-:W-:Y:S02]  /*19f0*/  FMUL.FTZ R55, R71.reuse, R74 ;  /* 0x0000004a47377220 */ /* 0x040fe40000410000 */
[----:B------:R-:W-:Y:S02]  /*1a00*/  FMUL.FTZ R41, R71, R76 ;  /* 0x0000004c47297220 */ /* 0x000fe40000410000 */
[--C-:B------:R-:W-:Y:S02]  /*1a10*/  FADD.FTZ R54, R36, -R73.reuse ;  /* 0x8000004924367221 */ /* 0x100fe40000010000 */
[--C-:B------:R-:W-:Y:S02]  /*1a20*/  FADD.FTZ R40, R37, -R73.reuse ;  /* 0x8000004925287221 */ /* 0x100fe40000010000 */
[----:B------:R-:W-:Y:S02]  /*1a30*/  FADD.FTZ R42, R34, -R73 ;  /* 0x80000049222a7221 */ /* 0x000fe40000010000 */
[----:B------:R-:W-:-:S02]  /*1a40*/  FMUL.FTZ R43, R71, R43 ;  /* 0x0000002b472b7220 */ /* 0x000fc40000410000 */
[----:B------:R-:W-:Y:S02]  /*1a50*/  FMUL.FTZ R72, R71, R72 ;  /* 0x0000004847487220 */ /* 0x000fe40000410000 */
[----:B------:R-:W-:Y:S02]  /*1a60*/  FFMA.FTZ R74, R60, R70, R69 ;  /* 0x000000463c4a7223 */ /* 0x000fe40000010045 */
        /* <DEDUP_REMOVED lines=12> */
[----:B------:R-:W-:Y:S01]  /*1b30*/  IMAD.MOV.U32 R71, RZ, RZ, 0x10 ;  /* 0x00000010ff477424 */ /* 0x000fe200078e00ff */
[----:B------:R-:W-:-:S02]  /*1b40*/  F2FP.BF16.PACK_AB R40, R55, R54 ;  /* 0x000000363728723e */ /* 0x000fc400000010ff */
[----:B------:R-:W-:Y:S01]  /*1b50*/  F2FP.BF16.PACK_AB R43, R74, R43 ;  /* 0x0000002b4a2b723e */ /* 0x000fe200000010ff */
[----:B------:R-:W-:-:S05]  /*1b60*/  IMAD.WIDE.U32 R54, R68, R71, c[0x0][0x208] ;  /* 0x0000820044367625 */ /* 0x000fca00078e0047 */
[----:B------:R0:W-:Y:S02]  /*1b70*/  STG.E.128 [R54.64], R40 ;  /* 0x0000002836007986 */ /* 0x0001e4000c101d04 */
.L_x_4905:
[----:B--2---:R-:W-:Y:S05]  /*1b80*/  BSYNC B0 ;  /* 0x0000000000007941 */ /* 0x004fea0003800000 */
.L_x_4904:
[----:B0-----:R-:W-:-:S04]  /*1b90*/  MOV R40, c[0x0][0x160] ;  /* 0x0000580000287a02 */ /* 0x001fc80000000f00 */
[----:B------:R-:W-:-:S04]  /*1ba0*/  LEA R11, R40, R11, 0x2 ;  /* 0x0000000b280b7211 */ /* 0x000fc800078e10ff */
[----:B------:R-:W-:-:S13]  /*1bb0*/  ISETP.GE.AND P0, PT, R11, c[0x0][0x164], PT ;  /* 0x000059000b007a0c */ /* 0x000fda0003f06270 */
[----:B------:R-:W-:Y:S01]  /*1bc0*/  @P0 CALL.REL.NOINC `(.L_x_4908) ;  /* 0x0000001000000944 */ /* 0x000fe20003c00000 */
[----:B------:R-:W-:Y:S05]  /*1bd0*/  BRA `(.L_x_4909) ;  /* 0xffffe8e000007947 */ /* 0x000fea000383ffff */
.L_x_4908:
[----:B------:R-:W-:Y:S05]  /*1be0*/  EXIT ;  /* 0x000000000000794d */ /* 0x000fea0003800000 */
.L_x_4902:
[----:B------:R-:W-:Y:S01]  /*1bf0*/  HFMA2.MMA R72, -RZ, RZ, 0, 5.9604644775390625e-08 ;  /* 0x00000001ff487435 */ /* 0x000fe200000001ff */
[----:B------:R-:W-:Y:S01]  /*1c00*/  IMAD.MOV.U32 R70, RZ, RZ, 0x1f ;  /* 0x0000001fff467424 */ /* 0x000fe200078e00ff */
[----:B------:R-:W-:Y:S02]  /*1c10*/  MOV R71, 0xffffffff ;  /* 0xffffffff00477802 */ /* 0x000fe40000000f00 */
[----:B------:R-:W-:Y:S02]  /*1c20*/  MOV R40, 0x1c40 ;  /* 0x00001c4000287802 */ /* 0x000fe40000000f00 */
[----:B-----5:R-:W-:Y:S05]  /*1c30*/  CALL.REL.NOINC `($__internal_50_$__cuda_sm70_shflsync_bfly_p) ;  /* 0x000005c000007944 */ /* 0x020fea0003c00000 */
[----:B01----:R-:W-:Y:S05]  /*1c40*/  BRA `(.L_x_4910) ;  /* 0xfffff63000007947 */ /* 0x003fea000383ffff */
.L_x_4903:
[----:B------:R-:W-:Y:S01]  /*1c50*/  HFMA2.MMA R72, -RZ, RZ, 0, 1.1920928955078125e-07 ;  /* 0x00000002ff487435 */ /* 0x000fe200000001ff */
[----:B0-----:R-:W-:Y:S01]  /*1c60*/  MOV R43, R74 ;  /* 0x0000004a002b7202 */ /* 0x001fe20000000f00 */
[----:B------:R-:W-:Y:S01]  /*1c70*/  IMAD.MOV.U32 R70, RZ, RZ, 0x1f ;  /* 0x0000001fff467424 */ /* 0x000fe200078e00ff */
[----:B------:R-:W-:Y:S02]  /*1c80*/  MOV R71, 0xffffffff ;  /* 0xffffffff00477802 */ /* 0x000fe40000000f00 */
[----:B------:R-:W-:Y:S02]  /*1c90*/  MOV R40, 0x1cb0 ;  /* 0x00001cb000287802 */ /* 0x000fe40000000f00 */
[----:B-----5:R-:W-:Y:S05]  /*1ca0*/  CALL.REL.NOINC `($__internal_50_$__cuda_sm70_shflsync_bfly_p) ;  /* 0x0000055000007944 */ /* 0x020fea0003c00000 */
[----:B0-----:R-:W-:Y:S01]  /*1cb0*/  HFMA2.MMA R72, -RZ, RZ, 0, 2.384185791015625e-07 ;  /* 0x00000004ff487435 */ /* 0x001fe200000001ff */
[----:B-1----:R-:W-:Y:S01]  /*1cc0*/  FADD.FTZ R43, R74, R71 ;  /* 0x000000474a2b7221 */ /* 0x002fe20000010000 */
[----:B------:R-:W-:Y:S01]  /*1cd0*/  MOV R70, 0x1f ;  /* 0x0000001f00467802 */ /* 0x000fe20000000f00 */
[----:B------:R-:W-:Y:S01]  /*1ce0*/  IMAD.MOV.U32 R71, RZ, RZ, -0x1 ;  /* 0xffffffffff477424 */ /* 0x000fe200078e00ff */
[----:B------:R-:W-:-:S02]  /*1cf0*/  MOV R40, 0x1d10 ;  /* 0x00001d1000287802 */ /* 0x000fc40000000f00 */
[----:B------:R-:W-:Y:S05]  /*1d00*/  CALL.REL.NOINC `($__internal_50_$__cuda_sm70_shflsync_bfly_p) ;  /* 0x000004f000007944 */ /* 0x000fea0003c00000 */
[----:B0-----:R-:W-:Y:S01]  /*1d10*/  HFMA2.MMA R72, -RZ, RZ, 0, 4.76837158203125e-07 ;  /* 0x00000008ff487435 */ /* 0x001fe200000001ff */
[----:B-1----:R-:W-:Y:S01]  /*1d20*/  FADD.FTZ R43, R43, R71 ;  /* 0x000000472b2b7221 */ /* 0x002fe20000010000 */
[----:B------:R-:W-:-:S02]  /*1d30*/  MOV R70, 0x1f ;  /* 0x0000001f00467802 */ /* 0x000fc40000000f00 */
[----:B------:R-:W-:Y:S02]  /*1d40*/  MOV R71, 0xffffffff ;  /* 0xffffffff00477802 */ /* 0x000fe40000000f00 */
[----:B------:R-:W-:Y:S02]  /*1d50*/  MOV R40, 0x1d70 ;  /* 0x00001d7000287802 */ /* 0x000fe40000000f00 */
[----:B------:R-:W-:Y:S05]  /*1d60*/  CALL.REL.NOINC `($__internal_50_$__cuda_sm70_shflsync_bfly_p) ;  /* 0x0000049000007944 */ /* 0x000fea0003c00000 */
[----:B0-----:R-:W-:Y:S01]  /*1d70*/  HFMA2.MMA R70, -RZ, RZ, 0, 1.847743988037109375e-06 ;  /* 0x0000001fff467435 */ /* 0x001fe200000001ff */
[----:B-1----:R-:W-:Y:S01]  /*1d80*/  FADD.FTZ R43, R43, R71 ;  /* 0x000000472b2b7221 */ /* 0x002fe20000010000 */
[----:B------:R-:W-:Y:S01]  /*1d90*/  MOV R71, 0xffffffff ;  /* 0xffffffff00477802 */ /* 0x000fe20000000f00 */
[----:B------:R-:W-:Y:S01]  /*1da0*/  IMAD.MOV.U32 R72, RZ, RZ, 0x10 ;  /* 0x00000010ff487424 */ /* 0x000fe200078e00ff */
[----:B------:R-:W-:Y:S02]  /*1db0*/  MOV R40, 0x1dd0 ;  /* 0x00001dd000287802 */ /* 0x000fe40000000f00 */
[----:B------:R-:W-:Y:S05]  /*1dc0*/  CALL.REL.NOINC `($__internal_50_$__cuda_sm70_shflsync_bfly_p) ;  /* 0x0000043000007944 */ /* 0x000fea0003c00000 */
[----:B-1----:R-:W-:Y:S01]  /*1dd0*/  FADD.FTZ R71, R43, R71 ;  /* 0x000000472b477221 */ /* 0x002fe20000010000 */
[----:B0-----:R-:W-:Y:S01]  /*1de0*/  HFMA2.MMA R72, -RZ, RZ, 0, 5.9604644775390625e-08 ;  /* 0x00000001ff487435 */ /* 0x001fe200000001ff */
[----:B------:R-:W-:Y:S02]  /*1df0*/  IMAD.MOV.U32 R70, RZ, RZ, 0x1f ;  /* 0x0000001fff467424 */ /* 0x000fe400078e00ff */
[----:B------:R-:W-:Y:S01]  /*1e00*/  FMUL.FTZ R73, R71, c[0x0][0x1e0] ;  /* 0x0000780047497a20 */ /* 0x000fe20000410000 */
[----:B------:R-:W-:-:S03]  /*1e10*/  MOV R71, 0xffffffff ;  /* 0xffffffff00477802 */ /* 0x000fc60000000f00 */
        /* <DEDUP_REMOVED lines=33> */
[----:B------:R-:W-:-:S04]  /*2030*/  MOV R40, 0x2060 ;  /* 0x0000206000287802 */ /* 0x000fc80000000f00 */
[----:B------:R-:W-:Y:S02]  /*2040*/  MOV R43, R42 ;  /* 0x0000002a002b7202 */ /* 0x000fe40000000f00 */
[----:B------:R-:W-:Y:S05]  /*2050*/  CALL.REL.NOINC `($__internal_50_$__cuda_sm70_shflsync_bfly_p) ;  /* 0x000001a000007944 */ /* 0x000fea0003c00000 */
[----:B0-----:R-:W-:Y:S01]  /*2060*/  HFMA2.MMA R72, -RZ, RZ, 0, 1.1920928955078125e-07 ;  /* 0x00000002ff487435 */ /* 0x001fe200000001ff */
[----:B-1----:R-:W-:Y:S01]  /*2070*/  FADD.FTZ R43, R42, R71 ;  /* 0x000000472a2b7221 */ /* 0x002fe20000010000 */
[----:B------:R-:W-:Y:S01]  /*2080*/  MOV R71, 0xffffffff ;  /* 0xffffffff00477802 */ /* 0x000fe20000000f00 */
[----:B------:R-:W-:Y:S01]  /*2090*/  IMAD.MOV.U32 R70, RZ, RZ, 0x1f ;  /* 0x0000001fff467424 */ /* 0x000fe200078e00ff */
[----:B------:R-:W-:Y:S02]  /*20a0*/  MOV R40, 0x20c0 ;  /* 0x000020c000287802 */ /* 0x000fe40000000f00 */
[----:B------:R-:W-:Y:S05]  /*20b0*/  CALL.REL.NOINC `($__internal_50_$__cuda_sm70_shflsync_bfly_p) ;  /* 0x0000014000007944 */ /* 0x000fea0003c00000 */
[----:B0-----:R-:W-:Y:S01]  /*20c0*/  HFMA2.MMA R72, -RZ, RZ, 0, 2.384185791015625e-07 ;  /* 0x00000004ff487435 */ /* 0x001fe200000001ff */
[----:B-1----:R-:W-:Y:S01]  /*20d0*/  FADD.FTZ R43, R43, R71 ;  /* 0x000000472b2b7221 */ /* 0x002fe20000010000 */
[----:B------:R-:W-:Y:S01]  /*20e0*/  MOV R70, 0x1f ;  /* 0x0000001f00467802 */ /* 0x000fe20000000f00 */
[----:B------:R-:W-:Y:S01]  /*20f0*/  IMAD.MOV.U32 R71, RZ, RZ, -0x1 ;  /* 0xffffffffff477424 */ /* 0x000fe200078e00ff */
[----:B------:R-:W-:Y:S02]  /*2100*/  MOV R40, 0x2120 ;  /* 0x0000212000287802 */ /* 0x000fe40000000f00 */
[----:B------:R-:W-:Y:S05]  /*2110*/  CALL.REL.NOINC `($__internal_50_$__cuda_sm70_shflsync_bfly_p) ;  /* 0x000000e000007944 */ /* 0x000fea0003c00000 */
[----:B0-----:R-:W-:Y:S01]  /*2120*/  HFMA2.MMA R72, -RZ, RZ, 0, 4.76837158203125e-07 ;  /* 0x00000008ff487435 */ /* 0x001fe200000001ff */
[----:B-1----:R-:W-:Y:S01]  /*2130*/  FADD.FTZ R43, R43, R71 ;  /* 0x000000472b2b7221 */ /* 0x002fe20000010000 */
[----:B------:R-:W-:-:S02]  /*2140*/  MOV R70, 0x1f ;  /* 0x0000001f00467802 */ /* 0x000fc40000000f00 */
[----:B------:R-:W-:Y:S02]  /*2150*/  MOV R71, 0xffffffff ;  /* 0xffffffff00477802 */ /* 0x000fe40000000f00 */
[----:B------:R-:W-:Y:S02]  /*2160*/  MOV R40, 0x2180 ;  /* 0x0000218000287802 */ /* 0x000fe40000000f00 */
[----:B------:R-:W-:Y:S05]  /*2170*/  CALL.REL.NOINC `($__internal_50_$__cuda_sm70_shflsync_bfly_p) ;  /* 0x0000008000007944 */ /* 0x000fea0003c00000 */
[----:B-1----:R-:W-:Y:S01]  /*2180*/  FADD.FTZ R74, R43, R71 ;  /* 0x000000472b4a7221 */ /* 0x002fe20000010000 */
[----:B0-----:R-:W-:Y:S01]  /*2190*/  HFMA2.MMA R70, -RZ, RZ, 0, 1.847743988037109375e-06 ;  /* 0x0000001fff467435 */ /* 0x001fe200000001ff */
[----:B------:R-:W-:Y:S01]  /*21a0*/  IMAD.MOV.U32 R72, RZ, RZ, 0x10 ;  /* 0x00000010ff487424 */ /* 0x000fe200078e00ff */
[----:B------:R-:W-:Y:S02]  /*21b0*/  MOV R71, 0xffffffff ;  /* 0xffffffff00477802 */ /* 0x000fe40000000f00 */
[----:B------:R-:W-:Y:S02]  /*21c0*/  MOV R43, R74 ;  /* 0x0000004a002b7202 */ /* 0x000fe40000000f00 */
[----:B------:R-:W-:Y:S02]  /*21d0*/  MOV R40, 0x21f0 ;  /* 0x000021f000287802 */ /* 0x000fe40000000f00 */
[----:B------:R-:W-:Y:S05]  /*21e0*/  CALL.REL.NOINC `($__internal_50_$__cuda_sm70_shflsync_bfly_p) ;  /* 0x0000001000007944 */ /* 0x000fea0003c00000 */
[----:B01----:R-:W-:Y:S05]  /*21f0*/  BRA `(.L_x_4911) ;  /* 0xfffff3d000007947 */ /* 0x003fea000383ffff */
        .weak           $__internal_50_$__cuda_sm70_shflsync_bfly_p
        .type           $__internal_50_$__cuda_sm70_shflsync_bfly_p,@function
        .size           $__internal_50_$__cuda_sm70_shflsync_bfly_p,(.L_x_15242 - $__internal_50_$__cuda_sm70_shflsync_bfly_p)
$__internal_50_$__cuda_sm70_shflsync_bfly_p:
[----:B------:R-:W-:Y:S01]  /*2200*/  HFMA2.MMA R41, -RZ, RZ, 0, 0 ;  /* 0x00000000ff297435 */ /* 0x000fe200000001ff */
[----:B------:R-:W-:Y:S04]  /*2210*/  WARPSYNC R71 ;  /* 0x0000004700007348 */ /* 0x000fe80003800000 */
[----:B------:R0:W1:Y:S01]  /*2220*/  SHFL.BFLY PT, R71, R43, R72, R70 ;  /* 0x0c0000482b477389 */ /* 0x00006200000e0046 */
[----:B------:R-:W-:Y:S05]  /*2230*/  RET.REL.NODEC R40 `(_ZN10layer_norm13ln_fwd_kernelINS_13Kernel_traitsI13__nv_bfloat16S2_fS2_fjLj512ELj1ELj4ELj1ELj16ENS_18Kernel_traits_baseILj512ES2_S2_fS2_fjLj128EEEEELb0ELb0ELb1ELb0EEEvNS_9FwdParamsE) ;  /* 0xffffddc028007950 */ /* 0x000fea0003c3ffff */
.L_x_4912:
        /* <DEDUP_REMOVED lines=12> */
.L_x_15242:


//--------------------- .text._ZN10layer_norm13ln_fwd_kernelINS_13Kernel_traitsI13__nv_bfloat16S2_fS2_fjLj512ELj1ELj4ELj1ELj16ENS_18Kernel_traits_baseILj512ES2_S2_fS2_fjLj128EEEEELb0ELb0ELb1ELb1EEEvNS_9FwdParamsE --------------------------
	.section	.text._ZN10layer_norm13ln_fwd_kernelINS_13Kernel_traitsI13__nv_bfloat16S2_fS2_fjLj512ELj1ELj4ELj1ELj16ENS_18Kernel_traits_baseILj512ES2_S2_fS2_fjLj128EEEEELb0ELb0ELb1ELb1EEEvNS_9FwdParamsE,"ax",@progbits
	.sectioninfo	@"SHI_REGISTERS=72"
	.align	128
        .global         _ZN10layer_norm13ln_fwd_kernelINS_13Kernel_traitsI13__nv_bfloat16S2_fS2_fjLj512ELj1ELj4ELj1ELj16ENS_18Kernel_traits_baseILj512ES2_S2_fS2_fjLj128EEEEELb0ELb0ELb1ELb1EEEvNS_9FwdParamsE
        .type           _ZN10layer_norm13ln_fwd_kernelINS_13Kernel_traitsI13__nv_bfloat16S2_fS2_fjLj512ELj1ELj4ELj1ELj16ENS_18Kernel_traits_baseILj512ES2_S2_fS2_fjLj128EEEEELb0ELb0ELb1ELb1EEEvNS_9FwdParamsE,@function
        .size           _ZN10layer_norm13ln_fwd_kernelINS_13Kernel_traitsI13__nv_bfloat16S2_fS2_fjLj512ELj1ELj4ELj1ELj16ENS_18Kernel_traits_baseILj512ES2_S2_fS2_fjLj128EEEEELb0ELb0ELb1ELb1EEEvNS_9FwdParamsE,(.L_x_15243 - _ZN10layer_norm13ln_fwd_kernelINS_13Kernel_traitsI13__nv_bfloat16S2_fS2_fjLj512ELj1ELj4ELj1ELj16ENS_18Kernel_traits_baseILj512ES2_S2_fS2_fjLj128EEEEELb0ELb0ELb1ELb1EEEvNS_9FwdParamsE)
        .other          _ZN10layer_norm13ln_fwd_kernelINS_13Kernel_traitsI13__nv_bfloat16S2_fS2_fjLj512ELj1ELj4ELj1ELj16ENS_18Kernel_traits_baseILj512ES2_S2_fS2_fjLj128EEEEELb0ELb0ELb1ELb1EEEvNS_9FwdParamsE,@"STO_CUDA_ENTRY STV_DEFAULT"
_ZN10layer_norm13ln_fwd_kernelINS_13Kernel_traitsI13__nv_bfloat16S2_fS2_fjLj512ELj1ELj4ELj1ELj16ENS_18Kernel_traits_baseILj512ES2_S2_fS2_fjLj128EEEEELb0ELb0ELb1ELb1EEEvNS_9FwdParamsE:
.text._ZN10layer_norm13ln_fwd_kernelINS_13Kernel_traitsI13__nv_bfloat16S2_fS2_fjLj512ELj1ELj4ELj1ELj16ENS_18Kernel_traits_baseILj512ES2_S2_fS2_fjLj128EEEEELb0ELb0ELb1ELb1EEEvNS_9FwdParamsE:
        /* <DEDUP_REMOVED lines=18> */
[----:B0-----:R-:W2:Y:S04]  /*0120*/  LDG.E.128 R16, [R2.64] ;  /* 0x0000000402107981 */ /* 0x001ea8000c1e1d00 */
        /* <DEDUP_REMOVED lines=23> */
[--C-:B--2---:R-:W-:Y:S02]  /*02a0*/  PRMT R63, RZ, 0x5410, R16.reuse ;  /* 0x00005410ff3f7816 */ /* 0x104fe40000000010 */
[----:B------:R-:W-:Y:S02]  /*02b0*/  PRMT R55, RZ, 0x7610, R16 ;  /* 0x00007610ff377816 */ /* 0x000fe40000000010 */
[----:B------:R-:W-:-:S02]  /*02c0*/  PRMT R7, RZ, 0x5410, R17 ;  /* 0x00005410ff077816 */ /* 0x000fc40000000011 */
[----:B------:R-:W-:Y:S02]  /*02d0*/  PRMT R6, RZ, 0x7610, R17 ;  /* 0x00007610ff067816 */ /* 0x000fe40000000011 */
[--C-:B------:R-:W-:Y:S02]  /*02e0*/  PRMT R5, RZ, 0x5410, R18.reuse ;  /* 0x00005410ff057816 */ /* 0x100fe40000000012 */
[----:B------:R-:W-:Y:S02]  /*02f0*/  PRMT R4, RZ, 0x7610, R18 ;  /* 0x00007610ff047816 */ /* 0x000fe40000000012 */
[--C-:B0-----:R-:W-:Y:S02]  /*0300*/  PRMT R3, RZ, 0x5410, R19.reuse ;  /* 0x00005410ff037816 */ /* 0x101fe40000000013 */
        /* <DEDUP_REMOVED lines=9> */
.L_x_4950:
[----:B------:R-:W-:-:S10]  /*03a0*/  HFMA2.MMA R28, -RZ, RZ, 0, 2.384185791015625e-07 ;  /* 0x00000004ff1c7435 */ /* 0x000fd400000001ff */
[----:B------:R-:W-:-:S05]  /*03b0*/  IMAD.WIDE R24, R43, R28, c[0x0][0x1d0] ;  /* 0x000074002b187625 */ /* 0x000fca00078e021c */
[----:B------:R0:W2:Y:S01]  /*03c0*/  LDG.E R29, [R24.64] ;  /* 0x00000004181d7981 */ /* 0x0000a2000c1e1900 */
[----:B------:R-:W-:Y:S01]  /*03d0*/  ISETP.NE.U32.AND P0, PT, RZ, c[0x0][0x180], PT ;  /* 0x00006000ff007a0c */ /* 0x000fe20003f05070 */
[----:B------:R-:W-:-:S03]  /*03e0*/  IMAD R26, R43, c[0x0][0x168], RZ ;  /* 0x00005a002b1a7a24 */ /* 0x000fc600078e02ff */
[----:B------:R-:W-:Y:S02]  /*03f0*/  ISETP.NE.AND.EX P0, PT, RZ, c[0x0][0x184], PT, P0 ;  /* 0x00006100ff007a0c */ /* 0x000fe40003f05300 */
[----:B------:R-:W-:-:S04]  /*0400*/  SHF.R.S32.HI R27, RZ, 0x1f, R26 ;  /* 0x0000001fff1b7819 */ /* 0x000fc8000001141a */
[----:B------:R-:W-:-:S04]  /*0410*/  LEA.HI R26, R27, R26, RZ, 0x3 ;  /* 0x0000001a1b1a7211 */ /* 0x000fc800078f18ff */
[----:B------:R-:W-:-:S03]  /*0420*/  LEA.HI.SX32 R32, R26, R69, 0x1d ;  /* 0x000000451a207211 */ /* 0x000fc600078feaff */
[----:B------:R-:W-:-:S05]  /*0430*/  @P0 MOV R27, 0x20 ;  /* 0x00000020001b0802 */ /* 0x000fca0000000f00 */
[----:B0-----:R-:W-:-:S05]  /*0440*/  @P0 IMAD.WIDE.U32 R24, R32, R27, c[0x0][0x180] ;  /* 0x0000600020180625 */ /* 0x001fca00078e001b */
[----:B------:R0:W3:Y:S04]  /*0450*/  @P0 LDG.E.128 R12, [R24.64] ;  /* 0x00000004180c0981 */ /* 0x0000e8000c1e1d00 */
[----:B------:R0:W4:Y:S01]  /*0460*/  @P0 LDG.E.128 R16, [R24.64+0x10] ;  /* 0x0000100418100981 */ /* 0x000122000c1e1d00 */
[----:B------:R-:W-:Y:S01]  /*0470*/  HFMA2.MMA R36, -RZ, RZ, 0, 0 ;  /* 0x00000000ff247435 */ /* 0x000fe200000001ff */
[----:B0-----:R-:W-:-:S05]  /*0480*/  IMAD.WIDE R24, R43, R28, c[0x0][0x1d8] ;  /* 0x000076002b187625 */ /* 0x001fca00078e021c */
[----:B------:R0:W5:Y:S01]  /*0490*/  LDG.E R57, [R24.64] ;  /* 0x0000000418397981 */ /* 0x000162000c1e1900 */
[----:B------:R-:W-:Y:S01]  /*04a0*/  HFMA2.MMA R49, -RZ, RZ, 0, 1.9073486328125e-06 ;  /* 0x00000020ff317435 */ /* 0x000fe200000001ff */
[C---:B------:R-:W-:Y:S01]  /*04b0*/  IADD3 R48, R32.reuse, 0x20, RZ ;  /* 0x0000002020307810 */ /* 0x040fe20007ffe0ff */
[----:B------:R-:W-:Y:S08]  /*04c0*/  BSSY B0, `(.L_x_4913) ;  /* 0x0000029000007945 */ /* 0x000ff00003800000 */
[----:B------:R-:W-:-:S04]  /*04d0*/  IMAD.WIDE.U32 R32, R32, R49, c[0x0][0x188] ;  /* 0x0000620020207625 */ /* 0x000fc800078e0031 */
[----:B------:R-:W-:Y:S01]  /*04e0*/  @P0 IMAD.WIDE.U32 R34, R48, R49, c[0x0][0x180] ;  /* 0x0000600030220625 */ /* 0x000fe200078e0031 */
[C---:B--2---:R-:W-:Y:S02]  /*04f0*/  ISETP.GE.AND P6, PT, R29.reuse, 0x1, PT ;  /* 0x000000011d00780c */ /* 0x044fe40003fc6270 */
[----:B------:R-:W-:-:S11]  /*0500*/  ISETP.GT.AND P5, PT, R29, RZ, PT ;  /* 0x000000ff1d00720c */ /* 0x000fd60003fa4270 */
[----:B------:R-:W-:-:S05]  /*0510*/  @P6 IADD3 R26, R29, -0x1, RZ ;  /* 0xffffffff1d1a6810 */ /* 0x000fca0007ffe0ff */
[----:B------:R-:W-:-:S05]  /*0520*/  @P6 IMAD R26, R26, c[0x0][0x168], RZ ;  /* 0x00005a001a1a6a24 */ /* 0x000fca00078e02ff */
[----:B------:R-:W-:-:S04]  /*0530*/  @P6 SHF.R.S32.HI R27, RZ, 0x1f, R26 ;  /* 0x0000001fff1b6819 */ /* 0x000fc8000001141a */
[----:B------:R-:W-:Y:S02]  /*0540*/  @P6 LEA.HI R26, R27, R26, RZ, 0x3 ;  /* 0x0000001a1b1a6211 */ /* 0x000fe400078f18ff */
[----:B------:R-:W-:Y:S02]  /*0550*/  @P6 MOV R27, 0x10 ;  /* 0x00000010001b6802 */ /* 0x000fe40000000f00 */
[----:B------:R-:W-:Y:S02]  /*0560*/  @P6 LEA.HI.SX32 R36, R26, R69, 0x1d ;  /* 0x000000451a246211 */ /* 0x000fe400078feaff */
[----:B------:R-:W-:Y:S02]  /*0570*/  @!P5 ISETP.NE.U32.AND P1, PT, RZ, c[0x0][0x180], PT ;  /* 0x00006000ff00da0c */ /* 0x000fe40003f25070 */
[----:B------:R-:W-:Y:S01]  /*0580*/  @!P5 ISETP.NE.U32.AND P2, PT, RZ, c[0x0][0x180], PT ;  /* 0x00006000ff00da0c */ /* 0x000fe20003f45070 */
[----:B0-----:R-:W-:Y:S01]  /*0590*/  @P6 IMAD.WIDE.U32 R24, R36, R27, c[0x0][0x170] ;  /* 0x00005c0024186625 */ /* 0x001fe200078e001b */
[----:B------:R-:W-:-:S02]  /*05a0*/  @!P5 ISETP.NE.U32.AND P4, PT, RZ, c[0x0][0x180], PT ;  /* 0x00006000ff00da0c */ /* 0x000fc40003f85070 */
[----:B------:R-:W-:Y:S02]  /*05b0*/  @!P5 ISETP.NE.U32.AND P3, PT, RZ, c[0x0][0x180], PT ;  /* 0x00006000ff00da0c */ /* 0x000fe40003f65070 */
[----:B------:R-:W-:Y:S01]  /*05c0*/  @!P5 ISETP.NE.AND.EX P1, PT, RZ, c[0x0][0x184], PT, P1 ;  /* 0x00006100ff00da0c */ /* 0x000fe20003f25310 */
[----:B------:R4:W5:Y:S01]  /*05d0*/  @P6 LDG.E.128 R20, [R24.64] ;  /* 0x0000000418146981 */ /* 0x000962000c1e1d00 */
[----:B------:R-:W-:Y:S02]  /*05e0*/  @!P5 ISETP.NE.AND.EX P2, PT, RZ, c[0x0][0x184], PT, P2 ;  /* 0x00006100ff00da0c */ /* 0x000fe40003f45320 */
[----:B------:R-:W-:Y:S02]  /*05f0*/  @!P5 ISETP.NE.AND.EX P4, PT, RZ, c[0x0][0x184], PT, P4 ;  /* 0x00006100ff00da0c */ /* 0x000fe40003f85340 */
[----:B------:R-:W-:Y:S02]  /*0600*/  @!P5 ISETP.NE.AND.EX P3, PT, RZ, c[0x0][0x184], PT, P3 ;  /* 0x00006100ff00da0c */ /* 0x000fe40003f65330 */
[----:B---3--:R-:W-:-:S02]  /*0610*/  @!P5 FSEL R29, R13, RZ, P1 ;  /* 0x000000ff0d1dd208 */ /* 0x008fc40000800000 */
[----:B------:R-:W-:Y:S02]  /*0620*/  @!P5 FSEL R30, R14, RZ, P2 ;  /* 0x000000ff0e1ed208 */ /* 0x000fe40001000000 */
[----:B------:R-:W-:Y:S02]  /*0630*/  @!P5 FSEL R31, R15, RZ, P4 ;  /* 0x000000ff0f1fd208 */ /* 0x000fe40002000000 */
[----:B----4-:R-:W-:Y:S02]  /*0640*/  @!P5 FSEL R24, R16, RZ, P3 ;  /* 0x000000ff1018d208 */ /* 0x010fe40001800000 */
[----:B------:R-:W-:Y:S02]  /*0650*/  @!P5 ISETP.NE.U32.AND P1, PT, RZ, c[0x0][0x180], PT ;  /* 0x00006000ff00da0c */ /* 0x000fe40003f25070 */
[----:B------:R-:W-:Y:S02]  /*0660*/  @!P5 ISETP.NE.U32.AND P2, PT, RZ, c[0x0][0x180], PT ;  /* 0x00006000ff00da0c */ /* 0x000fe40003f45070 */
[----:B------:R-:W-:-:S02]  /*0670*/  @!P5 ISETP.NE.U32.AND P4, PT, RZ, c[0x0][0x180], PT ;  /* 0x00006000ff00da0c */ /* 0x000fc40003f85070 */
[----:B------:R-:W-:Y:S02]  /*0680*/  @!P5 ISETP.NE.U32.AND P3, PT, RZ, c[0x0][0x180], PT ;  /* 0x00006000ff00da0c */ /* 0x000fe40003f65070 */
[----:B------:R-:W-:Y:S02]  /*0690*/  @!P5 ISETP.NE.AND.EX P2, PT, RZ, c[0x0][0x184], PT, P2 ;  /* 0x00006100ff00da0c */ /* 0x000fe40003f45320 */
[----:B------:R-:W-:Y:S02]  /*06a0*/  @!P5 ISETP.NE.AND.EX P4, PT, RZ, c[0x0][0x184], PT, P4 ;  /* 0x00006100ff00da0c */ /* 0x000fe40003f85340 */
[----:B------:R-:W-:Y:S02]  /*06b0*/  @!P5 ISETP.NE.AND.EX P3, PT, RZ, c[0x0][0x184], PT, P3 ;  /* 0x00006100ff00da0c */ /* 0x000fe40003f65330 */
[----:B------:R-:W-:Y:S02]  /*06c0*/  @!P5 ISETP.NE.AND.EX P1, PT, RZ, c[0x0][0x184], PT, P1 ;  /* 0x00006100ff00da0c */ /* 0x000fe40003f25310 */
[----:B------:R-:W-:-:S02]  /*06d0*/  @!P5 FSEL R25, R17, RZ, P2 ;  /* 0x000000ff1119d208 */ /* 0x000fc40001000000 */
[----:B------:R-:W-:Y:S02]  /*06e0*/  @!P5 FSEL R26, R18, RZ, P4 ;  /* 0x000000ff121ad208 */ /* 0x000fe40002000000 */
[----:B------:R-:W-:Y:S02]  /*06f0*/  @!P5 FSEL R27, R19, RZ, P3 ;  /* 0x000000ff131bd208 */ /* 0x000fe40001800000 */
[----:B------:R-:W-:Y:S01]  /*0700*/  @!P5 FSEL R28, R12, RZ, P1 ;  /* 0x000000ff0c1cd208 */ /* 0x000fe20000800000 */
[----:B------:R-:W-:Y:S05]  /*0710*/  @!P5 BRA `(.L_x_4914) ;  /* 0x000000300000d947 */ /* 0x000fea0003800000 */
[----:B-----5:R-:W-:-:S05]  /*0720*/  PRMT R28, RZ, 0x5410, R20 ;  /* 0x00005410ff1c7816 */ /* 0x020fca0000000014 */
[----:B------:R-:W-:-:S04]  /*0730*/  FMUL.FTZ R28, R28, c[0x0][0x1ec] ;  /* 0x00007b001c1c7a20 */ /* 0x000fc80000410000 */
[----:B------:R-:W-:Y:S02]  /*0740*/  @P0 FADD.FTZ R28, R12, R28 ;  /* 0x0000001c0c1c0221 */ /* 0x000fe40000010000 */
.L_x_4914:
[----:B------:R-:W-:Y:S05]  /*0750*/  BSYNC B0 ;  /* 0x0000000000007941 */ /* 0x000fea0003800000 */
.L_x_4913:
[----:B------:R-:W-:Y:S01]  /*0760*/  BSSY B0, `(.L_x_4915) ;  /* 0x0000005000007945 */ /* 0x000fe20003800000 */
[----:B------:R-:W-:Y:S05]  /*0770*/  @!P5 BRA `(.L_x_4916) ;  /* 0x000000300000d947 */ /* 0x000fea0003800000 */
[----:B-----5:R-:W-:-:S05]  /*0780*/  PRMT R29, RZ, 0x7610, R20 ;  /* 0x00007610ff1d7816 */ /* 0x020fca0000000014 */
[----:B------:R-:W-:-:S04]  /*0790*/  FMUL.FTZ R29, R29, c[0x0][0x1ec] ;  /* 0x00007b001d1d7a20 */ /* 0x000fc80000410000 */
[----:B------:R-:W-:Y:S02]  /*07a0*/  @P0 FADD.FTZ R29, R13, R29 ;  /* 0x0000001d0d1d0221 */ /* 0x000fe40000010000 */
.L_x_4916:
[----:B------:R-:W-:Y:S05]  /*07b0*/  BSYNC B0 ;  /* 0x0000000000007941 */ /* 0x000fea0003800000 */
.L_x_4915:
[----:B------:R-:W-:Y:S01]  /*07c0*/  BSSY B0, `(.L_x_4917) ;  /* 0x0000005000007945 */ /* 0x000fe20003800000 */
[----:B------:R-:W-:Y:S05]  /*07d0*/  @!P5 BRA `(.L_x_4918) ;  /* 0x000000300000d947 */ /* 0x000fea0003800000 */
[----:B-----5:R-:W-:-:S05]  /*07e0*/  PRMT R30, RZ, 0x5410, R21 ;  /* 0x00005410ff1e7816 */ /* 0x020fca0000000015 */
[----:B------:R-:W-:-:S04]  /*07f0*/  FMUL.FTZ R30, R30, c[0x0][0x1ec] ;  /* 0x00007b001e1e7a20 */ /* 0x000fc80000410000 */
[----:B------:R-:W-:Y:S02]  /*0800*/  @P0 FADD.FTZ R30, R14, R30 ;  /* 0x0000001e0e1e0221 */ /* 0x000fe40000010000 */
.L_x_4918:
[----:B------:R-:W-:Y:S05]  /*0810*/  BSYNC B0 ;  /* 0x0000000000007941 */ /* 0x000fea0003800000 */
.L_x_4917:
[----:B------:R-:W-:Y:S01]  /*0820*/  BSSY B0, `(.L_x_4919) ;  /* 0x0000005000007945 */ /* 0x000fe20003800000 */
[----:B------:R-:W-:Y:S05]  /*0830*/  @!P5 BRA `(.L_x_4920) ;  /* 0x000000300000d947 */ /* 0x000fea0003800000 */
[----:B-----5:R-:W-:-:S05]  /*0840*/  PRMT R31, RZ, 0x7610, R21 ;  /* 0x00007610ff1f7816 */ /* 0x020fca0000000015 */
[----:B------:R-:W-:-:S04]  /*0850*/  FMUL.FTZ R31, R31, c[0x0][0x1ec] ;  /* 0x00007b001f1f7a20 */ /* 0x000fc80000410000 */
[----:B------:R-:W-:Y:S02]  /*0860*/  @P0 FADD.FTZ R31, R15, R31 ;  /* 0x0000001f0f1f0221 */ /* 0x000fe40000010000 */
.L_x_4920:
[----:B------:R-:W-:Y:S05]  /*0870*/  BSYNC B0 ;  /* 0x0000000000007941 */ /* 0x000fea0003800000 */
.L_x_4919:
[----:B------:R-:W-:Y:S01]  /*0880*/  BSSY B0, `(.L_x_4921) ;  /* 0x0000005000007945 */ /* 0x000fe20003800000 */
[----:B------:R-:W-:Y:S05]  /*0890*/  @!P5 BRA `(.L_x_4922) ;  /* 0x000000300000d947 */ /* 0x000fea0003800000 */
[----:B-----5:R-:W-:-:S05]  /*08a0*/  PRMT R24, RZ, 0x5410, R22 ;  /* 0x00005410ff187816 */ /* 0x020fca0000000016 */
[----:B------:R-:W-:-:S04]  /*08b0*/  FMUL.FTZ R24, R24, c[0x0][0x1ec] ;  /* 0x00007b0018187a20 */ /* 0x000fc80000410000 */
[----:B------:R-:W-:Y:S02]  /*08c0*/  @P0 FADD.FTZ R24, R16, R24 ;  /* 0x0000001810180221 */ /* 0x000fe40000010000 */
.L_x_4922:
[----:B------:R-:W-:Y:S05]  /*08d0*/  BSYNC B0 ;  /* 0x0000000000007941 */ /* 0x000fea0003800000 */
.L_x_4921:
[----:B------:R-:W-:Y:S01]  /*08e0*/  BSSY B0, `(.L_x_4923) ;  /* 0x0000005000007945 */ /* 0x000fe20003800000 */
[----:B------:R-:W-:Y:S05]  /*08f0*/  @!P5 BRA `(.L_x_4924) ;  /* 0x000000300000d947 */ /* 0x000fea0003800000 */
[----:B-----5:R-:W-:-:S05]  /*0900*/  PRMT R25, RZ, 0x7610, R22 ;  /* 0x00007610ff197816 */ /* 0x020fca0000000016 */
[----:B------:R-:W-:-:S04]  /*0910*/  FMUL.FTZ R25, R25, c[0x0][0x1ec] ;  /* 0x00007b0019197a20 */ /* 0x000fc80000410000 */
[----:B------:R-:W-:Y:S02]  /*0920*/  @P0 FADD.FTZ R25, R17, R25 ;  /* 0x0000001911190221 */ /* 0x000fe40000010000 */
.L_x_4924:
[----:B------:R-:W-:Y:S05]  /*0930*/  BSYNC B0 ;  /* 0x0000000000007941 */ /* 0x000fea0003800000 */
.L_x_4923:
[----:B------:R-:W-:Y:S01]  /*0940*/  BSSY B0, `(.L_x_4925) ;  /* 0x0000005000007945 */ /* 0x000fe20003800000 */
[----:B------:R-:W-:Y:S05]  /*0950*/  @!P5 BRA `(.L_x_4926) ;  /* 0x000000300000d947 */ /* 0x000fea0003800000 */
[----:B-----5:R-:W-:-:S05]  /*0960*/  PRMT R26, RZ, 0x5410, R23 ;  /* 0x00005410ff1a7816 */ /* 0x020fca0000000017 */
[----:B------:R-:W-:-:S04]  /*0970*/  FMUL.FTZ R26, R26, c[0x0][0x1ec] ;  /* 0x00007b001a1a7a20 */ /* 0x000fc80000410000 */
[----:B------:R-:W-:Y:S02]  /*0980*/  @P0 FADD.FTZ R26, R18, R26 ;  /* 0x0000001a121a0221 */ /* 0x000fe40000010000 */
.L_x_4926:
[----:B------:R-:W-:Y:S05]  /*0990*/  BSYNC B0 ;  /* 0x0000000000007941 */ /* 0x000fea0003800000 */
.L_x_4925:
[----:B------:R-:W-:Y:S01]  /*09a0*/  BSSY B0, `(.L_x_4927) ;  /* 0x0000005000007945 */ /* 0x000fe20003800000 */
[----:B------:R-:W-:Y:S05]  /*09b0*/  @!P5 BRA `(.L_x_4928) ;  /* 0x000000300000d947 */ /* 0x000fea0003800000 */
[----:B-----5:R-:W-:-:S05]  /*09c0*/  PRMT R27, RZ, 0x7610, R23 ;  /* 0x00007610ff1b7816 */ /* 0x020fca0000000017 */
[----:B------:R-:W-:-:S04]  /*09d0*/  FMUL.FTZ R27, R27, c[0x0][0x1ec] ;  /* 0x00007b001b1b7a20 */ /* 0x000fc80000410000 */
[----:B------:R-:W-:Y:S02]  /*09e0*/  @P0 FADD.FTZ R27, R19, R27 ;  /* 0x0000001b131b0221 */ /* 0x000fe40000010000 */
.L_x_4928:
[----:B------:R-:W-:Y:S05]  /*09f0*/  BSYNC B0 ;  /* 0x0000000000007941 */ /* 0x000fea0003800000 */
.L_x_4927:
[----:B------:R-:W-:Y:S04]  /*0a00*/  STG.E.128 [R32.64], R28 ;  /* 0x0000001c20007986 */ /* 0x000fe8000c101d04 */
[----:B------:R0:W-:Y:S04]  /*0a10*/  STG.E.128 [R32.64+0x10], R24 ;  /* 0x0000101820007986 */ /* 0x0001e8000c101d04 */
[----:B------:R-:W2:Y:S04]  /*0a20*/  @P0 LDG.E.128 R12, [R34.64] ;  /* 0x00000004220c0981 */ /* 0x000ea8000c1e1d00 */
[----:B------:R-:W3:Y:S01]  /*0a30*/  @P0 LDG.E.128 R16, [R34.64+0x10] ;  /* 0x0000100422100981 */ /* 0x000ee2000c1e1d00 */
[----:B------:R-:W-:-:S02]  /*0a40*/  @P6 MOV R37, 0x10 ;  /* 0x0000001000256802 */ /* 0x000fc40000000f00 */
[----:B------:R-:W-:-:S05]  /*0a50*/  @P6 IADD3 R36, R36, 0x20, RZ ;  /* 0x0000002024246810 */ /* 0x000fca0007ffe0ff */
[----:B0-----:R-:W-:Y:S01]  /*0a60*/  @P6 IMAD.WIDE.U32 R32, R36, R37, c[0x0][0x170] ;  /* 0x00005c0024206625 */ /* 0x001fe200078e0025 */
[----:B------:R-:W-:Y:S02]  /*0a70*/  @!P5 ISETP.NE.U32.AND P2, PT, RZ, c[0x0][0x180], PT ;  /* 0x00006000ff00da0c */ /* 0x000fe40003f45070 */
[----:B------:R-:W-:Y:S02]  /*0a80*/  @!P5 ISETP.NE.U32.AND P3, PT, RZ, c[0x0][0x180], PT ;  /* 0x00006000ff00da0c */ /* 0x000fe40003f65070 */
[----:B-----5:R3:W5:Y:S01]  /*0a90*/  @P6 LDG.E.128 R20, [R32.64] ;  /* 0x0000000420146981 */ /* 0x020762000c1e1d00 */
[----:B------:R-:W-:Y:S01]  /*0aa0*/  @!P5 ISETP.NE.U32.AND P6, PT, RZ, c[0x0][0x180], PT ;  /* 0x00006000ff00da0c */ /* 0x000fe20003fc5070 */
[----:B------:R-:W-:Y:S01]  /*0ab0*/  BSSY B0, `(.L_x_4929) ;  /* 0x000001a000007945 */ /* 0x000fe20003800000 */
[----:B------:R-:W-:Y:S02]  /*0ac0*/  @!P5 ISETP.NE.AND.EX P2, PT, RZ, c[0x0][0x184], PT, P2 ;  /* 0x00006100ff00da0c */ /* 0x000fe40003f45320 */
[----:B------:R-:W-:-:S02]  /*0ad0*/  @!P5 ISETP.NE.AND.EX P3, PT, RZ, c[0x0][0x184], PT, P3 ;  /* 0x00006100ff00da0c */ /* 0x000fc40003f65330 */
[----:B------:R-:W-:Y:S02]  /*0ae0*/  @!P5 ISETP.NE.AND.EX P6, PT, RZ, c[0x0][0x184], PT, P6 ;  /* 0x00006100ff00da0c */ /* 0x000fe40003fc5360 */
[----:B------:R-:W-:Y:S02]  /*0af0*/  @!P5 ISETP.NE.U32.AND P4, PT, RZ, c[0x0][0x180], PT ;  /* 0x00006000ff00da0c */ /* 0x000fe40003f85070 */
[----:B------:R-:W-:Y:S02]  /*0b00*/  @!P5 ISETP.NE.U32.AND P1, PT, RZ, c[0x0][0x180], PT ;  /* 0x00006000ff00da0c */ /* 0x000fe40003f25070 */
[----:B------:R-:W-:Y:S02]  /*0b10*/  @!P5 ISETP.NE.AND.EX P4, PT, RZ, c[0x0][0x184], PT, P4 ;  /* 0x00006100ff00da0c */ /* 0x000fe40003f85340 */
[----:B------:R-:W-:Y:S02]  /*0b20*/  @!P5 ISETP.NE.AND.EX P1, PT, RZ, c[0x0][0x184], PT, P1 ;  /* 0x00006100ff00da0c */ /* 0x000fe40003f25310 */
[----:B--2---:R-:W-:-:S02]  /*0b30*/  @!P5 FSEL R37, R13, RZ, P2 ;  /* 0x000000ff0d25d208 */ /* 0x004fc40001000000 */
[----:B------:R-:W-:Y:S02]  /*0b40*/  @!P5 FSEL R38, R14, RZ, P3 ;  /* 0x000000ff0e26d208 */ /* 0x000fe40001800000 */
[----:B------:R-:W-:Y:S02]  /*0b50*/  @!P5 FSEL R39, R15, RZ, P6 ;  /* 0x000000ff0f27d208 */ /* 0x000fe40003000000 */
[----:B------:R-:W-:Y:S02]  /*0b60*/  @!P5 ISETP.NE.U32.AND P2, PT, RZ, c[0x0][0x180], PT ;  /* 0x00006000ff00da0c */ /* 0x000fe40003f45070 */
[----:B------:R-:W-:Y:S02]  /*0b70*/  @!P5 ISETP.NE.U32.AND P3, PT, RZ, c[0x0][0x180], PT ;  /* 0x00006000ff00da0c */ /* 0x000fe40003f65070 */
[----:B------:R-:W-:Y:S02]  /*0b80*/  @!P5 ISETP.NE.U32.AND P6, PT, RZ, c[0x0][0x180], PT ;  /* 0x00006000ff00da0c */ /* 0x000fe40003fc5070 */
[----:B------:R-:W-:-:S02]  /*0b90*/  @!P5 ISETP.NE.AND.EX P2, PT, RZ, c[0x0][0x184], PT, P2 ;  /* 0x00006100ff00da0c */ /* 0x000fc40003f45320 */
[----:B------:R-:W-:Y:S02]  /*0ba0*/  @!P5 ISETP.NE.AND.EX P3, PT, RZ, c[0x0][0x184], PT, P3 ;  /* 0x00006100ff00da0c */ /* 0x000fe40003f65330 */
[----:B------:R-:W-:Y:S02]  /*0bb0*/  @!P5 ISETP.NE.AND.EX P6, PT, RZ, c[0x0][0x184], PT, P6 ;  /* 0x00006100ff00da0c */ /* 0x000fe40003fc5360 */
[----:B---3--:R-:W-:Y:S02]  /*0bc0*/  @!P5 FSEL R32, R16, RZ, P1 ;  /* 0x000000ff1020d208 */ /* 0x008fe40000800000 */
[----:B------:R-:W-:Y:S02]  /*0bd0*/  @!P5 FSEL R33, R17, RZ, P2 ;  /* 0x000000ff1121d208 */ /* 0x000fe40001000000 */
[----:B------:R-:W-:Y:S02]  /*0be0*/  @!P5 FSEL R34, R18, RZ, P3 ;  /* 0x000000ff1222d208 */ /* 0x000fe40001800000 */
[----:B------:R-:W-:-:S02]  /*0bf0*/  @!P5 FSEL R35, R19, RZ, P6 ;  /* 0x000000ff1323d208 */ /* 0x000fc40003000000 */
[----:B------:R-:W-:Y:S01]  /*0c00*/  @!P5 FSEL R36, R12, RZ, P4 ;  /* 0x000000ff0c24d208 */ /* 0x000fe20002000000 */
[----:B------:R-:W-:Y:S05]  /*0c10*/  @!P5 BRA `(.L_x_4930) ;  /* 0x000000300000d947 */ /* 0x000fea0003800000 */
[----:B-----5:R-:W-:-:S05]  /*0c20*/  PRMT R36, RZ, 0x5410, R20 ;  /* 0x00005410ff247816 */ /* 0x020fca0000000014 */
[----:B------:R-:W-:-:S04]  /*0c30*/  FMUL.FTZ R36, R36, c[0x0][0x1ec] ;  /* 0x00007b0024247a20 */ /* 0x000fc80000410000 */
[----:B------:R-:W-:Y:S02]  /*0c40*/  @P0 FADD.FTZ R36, R12, R36 ;  /* 0x000000240c240221 */ /* 0x000fe40000010000 */
.L_x_4930:
[----:B------:R-:W-:Y:S05]  /*0c50*/  BSYNC B0 ;  /* 0x0000000000007941 */ /* 0x000fea0003800000 */
.L_x_4929:
[----:B------:R-:W-:Y:S01]  /*0c60*/  BSSY B0, `(.L_x_4931) ;  /* 0x0000005000007945 */ /* 0x000fe20003800000 */
[----:B------:R-:W-:Y:S05]  /*0c70*/  @!P5 BRA `(.L_x_4932) ;  /* 0x000000300000d947 */ /* 0x000fea0003800000 */
[----:B-----5:R-:W-:-:S05]  /*0c80*/  PRMT R37, RZ, 0x7610, R20 ;  /* 0x00007610ff257816 */ /* 0x020fca0000000014 */
[----:B------:R-:W-:-:S04]  /*0c90*/  FMUL.FTZ R37, R37, c[0x0][0x1ec] ;  /* 0x00007b0025257a20 */ /* 0x000fc80000410000 */
[----:B------:R-:W-:Y:S02]  /*0ca0*/  @P0 FADD.FTZ R37, R13, R37 ;  /* 0x000000250d250221 */ /* 0x000fe40000010000 */
.L_x_4932:
[----:B------:R-:W-:Y:S05]  /*0cb0*/  BSYNC B0 ;  /* 0x0000000000007941 */ /* 0x000fea0003800000 */
.L_x_4931:
[----:B------:R-:W-:Y:S01]  /*0cc0*/  BSSY B0, `(.L_x_4933) ;  /* 0x0000005000007945 */ /* 0x000fe20003800000 */
[----:B------:R-:W-:Y:S05]  /*0cd0*/  @!P5 BRA `(.L_x_4934) ;  /* 0x000000300000d947 */ /* 0x000fea0003800000 */
[----:B-----5:R-:W-:-:S05]  /*0ce0*/  PRMT R38, RZ, 0x5410, R21 ;  /* 0x00005410ff267816 */ /* 0x020fca0000000015 */
[----:B------:R-:W-:-:S04]  /*0cf0*/  FMUL.FTZ R38, R38, c[0x0][0x1ec] ;  /* 0x00007b0026267a20 */ /* 0x000fc80000410000 */
[----:B------:R-:W-:Y:S02]  /*0d00*/  @P0 FADD.FTZ R38, R14, R38 ;  /* 0x000000260e260221 */ /* 0x000fe40000010000 */
.L_x_4934:
[----:B------:R-:W-:Y:S05]  /*0d10*/  BSYNC B0 ;  /* 0x0000000000007941 */ /* 0x000fea0003800000 */
.L_x_4933:
[----:B------:R-:W-:Y:S01]  /*0d20*/  BSSY B0, `(.L_x_4935) ;  /* 0x0000005000007945 */ /* 0x000fe20003800000 */
[----:B------:R-:W-:Y:S05]  /*0d30*/  @!P5 BRA `(.L_x_4936) ;  /* 0x000000300000d947 */ /* 0x000fea0003800000 */
[----:B-----5:R-:W-:-:S05]  /*0d40*/  PRMT R39, RZ, 0x7610, R21 ;  /* 0x00007610ff277816 */ /* 0x020fca0000000015 */
[----:B------:R-:W-:-:S04]  /*0d50*/  FMUL.FTZ R39, R39, c[0x0][0x1ec] ;  /* 0x00007b0027277a20 */ /* 0x000fc80000410000 */
[----:B------:R-:W-:Y:S02]  /*0d60*/  @P0 FADD.FTZ R39, R15, R39 ;  /* 0x000000270f270221 */ /* 0x000fe40000010000 */
.L_x_4936:
[----:B------:R-:W-:Y:S05]  /*0d70*/  BSYNC B0 ;  /* 0x0000000000007941 */ /* 0x000fea0003800000 */
.L_x_4935:
[----:B------:R-:W-:Y:S01]  /*0d80*/  BSSY B0, `(.L_x_4937) ;  /* 0x0000005000007945 */ /* 0x000fe20003800000 */
[----:B------:R-:W-:Y:S05]  /*0d90*/  @!P5 BRA `(.L_x_4938) ;  /* 0x000000300000d947 */ /* 0x000fea0003800000 */
[----:B-----5:R-:W-:-:S05]  /*0da0*/  PRMT R32, RZ, 0x5410, R22 ;  /* 0x00005410ff207816 */ /* 0x020fca0000000016 */
[----:B------:R-:W-:-:S04]  /*0db0*/  FMUL.FTZ R32, R32, c[0x0][0x1ec] ;  /* 0x00007b0020207a20 */ /* 0x000fc80000410000 */
[----:B------:R-:W-:Y:S02]  /*0dc0*/  @P0 FADD.FTZ R32, R16, R32 ;  /* 0x0000002010200221 */ /* 0x000fe40000010000 */
.L_x_4938:
[----:B------:R-:W-:Y:S05]  /*0dd0*/  BSYNC B0 ;  /* 0x0000000000007941 */ /* 0x000fea0003800000 */
.L_x_4937:
[----:B------:R-:W-:Y:S01]  /*0de0*/  BSSY B0, `(.L_x_4939) ;  /* 0x0000005000007945 */ /* 0x000fe20003800000 */
[----:B------:R-:W-:Y:S05]  /*0df0*/  @!P5 BRA `(.L_x_4940) ;  /* 0x000000300000d947 */ /* 0x000fea0003800000 */
[----:B-----5:R-:W-:-:S05]  /*0e00*/  PRMT R33, RZ, 0x7610, R22 ;  /* 0x00007610ff217816 */ /* 0x020fca0000000016 */
[----:B------:R-:W-:-:S04]  /*0e10*/  FMUL.FTZ R33, R33, c[0x0][0x1ec] ;  /* 0x00007b0021217a20 */ /* 0x000fc80000410000 */
[----:B------:R-:W-:Y:S02]  /*0e20*/  @P0 FADD.FTZ R33, R17, R33 ;  /* 0x0000002111210221 */ /* 0x000fe40000010000 */
.L_x_4940:
[----:B------:R-:W-:Y:S05]  /*0e30*/  BSYNC B0 ;  /* 0x0000000000007941 */ /* 0x000fea0003800000 */
.L_x_4939:
[----:B------:R-:W-:Y:S01]  /*0e40*/  BSSY B0, `(.L_x_4941) ;  /* 0x0000005000007945 */ /* 0x000fe20003800000 */
[----:B------:R-:W-:Y:S05]  /*0e50*/  @!P5 BRA `(.L_x_4942) ;  /* 0x000000300000d947 */ /* 0x000fea0003800000 */
[----:B-----5:R-:W-:-:S05]  /*0e60*/  PRMT R34, RZ, 0x5410, R23 ;  /* 0x00005410ff227816 */ /* 0x020fca0000000017 */
[----:B------:R-:W-:-:S04]  /*0e70*/  FMUL.FTZ R34, R34, c[0x0][0x1ec] ;  /* 0x00007b0022227a20 */ /* 0x000fc80000410000 */
[----:B------:R-:W-:Y:S02]  /*0e80*/  @P0 FADD.FTZ R34, R18, R34 ;  /* 0x0000002212220221 */ /* 0x000fe40000010000 */
.L_x_4942:
[----:B------:R-:W-:Y:S05]  /*0e90*/  BSYNC B0 ;  /* 0x0000000000007941 */ /* 0x000fea0003800000 */
.L_x_4941:
[----:B------:R-:W-:Y:S01]  /*0ea0*/  BSSY B0, `(.L_x_4943) ;  /* 0x0000005000007945 */ /* 0x000fe20003800000 */
[----:B------:R-:W-:Y:S05]  /*0eb0*/  @!P5 BRA `(.L_x_4944) ;  /* 0x000000300000d947 */ /* 0x000fea0003800000 */
[----:B-----5:R-:W-:-:S05]  /*0ec0*/  PRMT R35, RZ, 0x7610, R23 ;  /* 0x00007610ff237816 */ /* 0x020fca0000000017 */
[----:B------:R-:W-:-:S04]  /*0ed0*/  FMUL.FTZ R35, R35, c[0x0][0x1ec] ;  /* 0x00007b0023237a20 */ /* 0x000fc80000410000 */
[----:B------:R-:W-:Y:S02]  /*0ee0*/  @P0 FADD.FTZ R35, R19, R35 ;  /* 0x0000002313230221 */ /* 0x000fe40000010000 */
.L_x_4944:
[----:B------:R-:W-:Y:S05]  /*0ef0*/  BSYNC B0 ;  /* 0x0000000000007941 */ /* 0x000fea0003800000 */
.L_x_4943:
[----:B------:R-:W-:Y:S01]  /*0f00*/  FADD.FTZ R50, RZ, R28 ;  /* 0x0000001cff327221 */ /* 0x000fe20000010000 */
[----:B------:R-:W-:Y:S01]  /*0f10*/  ISETP.NE.AND P1, PT, R69, RZ, PT ;  /* 0x000000ff4500720c */ /* 0x000fe20003f25270 */
        /* <DEDUP_REMOVED lines=17> */
[----:B------:R-:W-:-:S03]  /*1030*/  SHF.R.S32.HI R51, RZ, 0x1f, R43 ;  /* 0x0000001fff337819 */ /* 0x000fc6000001142b */
[----:B------:R-:W-:Y:S01]  /*1040*/  FADD.FTZ R64, R64, R35 ;  /* 0x0000002340407221 */ /* 0x000fe20000010000 */
[----:B------:R-:W-:Y:S05]  /*1050*/  BRA.DIV ~URZ, `(.L_x_4945) ;  /* 0x000009127f007947 */ /* 0x000fea000b800000 */
[----:B0-----:R0:W1:Y:S02]  /*1060*/  SHFL.BFLY PT, R50, R64, 0x1, 0x1f ;  /* 0x0c201f0040327f89 */ /* 0x00106400000e0000 */
.L_x_4951:
        /* <DEDUP_REMOVED lines=15> */
[----:B------:R-:W-:Y:S02]  /*1160*/  FFMA.FTZ R50, R50, R50, R49 ;  /* 0x0000003232327223 */ /* 0x000fe40000010031 */
[----:B------:R-:W-:-:S02]  /*1170*/  FADD.FTZ R49, -R64, R31 ;  /* 0x0000001f40317221 */ /* 0x000fc40000010100 */
[----:B------:R-:W-:Y:S02]  /*1180*/  FFMA.FTZ R50, R48, R48, R50 ;  /* 0x0000003030327223 */ /* 0x000fe40000010032 */
[C---:B------:R-:W-:Y:S02]  /*1190*/  FADD.FTZ R48, -R64.reuse, R24 ;  /* 0x0000001840307221 */ /* 0x040fe40000010100 */
[----:B------:R-:W-:Y:S02]  /*11a0*/  FFMA.FTZ R50, R49, R49, R50 ;  /* 0x0000003131327223 */ /* 0x000fe40000010032 */
[----:B------:R-:W-:Y:S02]  /*11b0*/  FADD.FTZ R49, -R64, R25 ;  /* 0x0000001940317221 */ /* 0x000fe40000010100 */
[----:B------:R-:W-:Y:S02]  /*11c0*/  FFMA.FTZ R50, R48, R48, R50 ;  /* 0x0000003030327223 */ /* 0x000fe40000010032 */
[----:B------:R-:W-:-:S02]  /*11d0*/  FADD.FTZ R48, -R64, R26 ;  /* 0x0000001a40307221 */ /* 0x000fc40000010100 */
[----:B------:R-:W-:Y:S02]  /*11e0*/  FFMA.FTZ R50, R49, R49, R50 ;  /* 0x0000003131327223 */ /* 0x000fe40000010032 */
[----:B------:R-:W-:Y:S02]  /*11f0*/  FADD.FTZ R49, -R64, R27 ;  /* 0x0000001b40317221 */ /* 0x000fe40000010100 */
[----:B------:R-:W-:Y:S02]  /*1200*/  FFMA.FTZ R50, R48, R48, R50 ;  /* 0x0000003030327223 */ /* 0x000fe40000010032 */
[C---:B------:R-:W-:Y:S02]  /*1210*/  FADD.FTZ R48, -R64.reuse, R36 ;  /* 0x0000002440307221 */ /* 0x040fe40000010100 */
        /* <DEDUP_REMOVED lines=25> */
.L_x_4952:
[----:B01----:R-:W-:Y:S01]  /*13b0*/  FADD.FTZ R66, R50, R66 ;  /* 0x0000004232427221 */ /* 0x003fe20000010000 */
[----:B------:R-:W-:Y:S01]  /*13c0*/  ISETP.NE.AND P0, PT, RZ, UR6, PT ;  /* 0x00000006ff007c0c */ /* 0x000fe2000bf05270 */
[----:B------:R-:W-:Y:S01]  /*13d0*/  FMUL.FTZ R48, R64, R64 ;  /* 0x0000004040307220 */ /* 0x000fe20000410000 */
[----:B------:R-:W-:Y:S01]  /*13e0*/  MOV R50, c[0x0][0x1e0] ;  /* 0x0000780000327a02 */ /* 0x000fe20000000f00 */
[----:B------:R-:W-:Y:S03]  /*13f0*/  BSSY B0, `(.L_x_4947) ;  /* 0x0000051000007945 */ /* 0x000fe60003800000 */
[----:B------:R-:W-:Y:S01]  /*1400*/  FSEL R49, R48, RZ, P0 ;  /* 0x000000ff30317208 */ /* 0x000fe20000000000 */
[----:B------:R-:W-:Y:S01]  /*1410*/  FFMA.FTZ R48, R66, R50, c[0x0][0x228] ;  /* 0x00008a0042307623 */ /* 0x000fe20000010032 */
[----:B------:R-:W-:-:S03]  /*1420*/  @!P1 LEA R50, P3, R43, c[0x0][0x1a8], 0x2 ;  /* 0x00006a002b329a11 */ /* 0x000fc600078610ff */
[----:B------:R-:W-:Y:S01]  /*1430*/  FADD.FTZ R66, R48, R49 ;  /* 0x0000003130427221 */ /* 0x000fe20000010000 */
[----:B------:R-:W-:-:S04]  /*1440*/  @!P1 LEA R48, P2, R43, c[0x0][0x1a0], 0x2 ;  /* 0x000068002b309a11 */ /* 0x000fc800078410ff */
[C-C-:B------:R-:W-:Y:S01]  /*1450*/  @!P1 LEA.HI.X R49, R43.reuse, c[0x0][0x1a4], R51.reuse, 0x2, P2 ;  /* 0x000069002b319a11 */ /* 0x140fe200010f1433 */
[----:B------:R-:W0:Y:S01]  /*1460*/  MUFU.RSQ R66, R66 ;  /* 0x0000004200427308 */ /* 0x000e220000001400 */
[----:B------:R-:W-:-:S03]  /*1470*/  @!P1 LEA.HI.X R51, R43, c[0x0][0x1ac], R51, 0x2, P3 ;  /* 0x00006b002b339a11 */ /* 0x000fc600018f1433 */
[----:B------:R1:W-:Y:S04]  /*1480*/  @!P1 STG.E [R48.64], R64 ;  /* 0x0000004030009986 */ /* 0x0003e8000c101904 */
[----:B0-----:R1:W-:Y:S01]  /*1490*/  @!P1 STG.E [R50.64], R66 ;  /* 0x0000004232009986 */ /* 0x0013e2000c101904 */
[----:B------:R-:W-:-:S13]  /*14a0*/  ISETP.GE.AND P1, PT, R57, 0x1, PT ;  /* 0x000000013900780c */ /* 0x000fda0003f26270 */
[----:B------:R-:W-:Y:S05]  /*14b0*/  @!P1 BRA `(.L_x_4948) ;  /* 0x0000044000009947 */ /* 0x000fea0003800000 */
[----:B-1----:R-:W-:-:S05]  /*14c0*/  FSEL R64, R64, RZ, !P0 ;  /* 0x000000ff40407208 */ /* 0x002fca0004000000 */
[C---:B------:R-:W-:Y:S01]  /*14d0*/  FADD.FTZ R49, -R64.reuse, R28 ;  /* 0x0000001c40317221 */ /* 0x040fe20000010100 */
[----:B------:R-:W-:Y:S01]  /*14e0*/  IADD3 R28, R57, -0x1, RZ ;  /* 0xffffffff391c7810 */ /* 0x000fe20007ffe0ff */
[C---:B------:R-:W-:Y:S02]  /*14f0*/  FADD.FTZ R51, -R64.reuse, R30 ;  /* 0x0000001e40337221 */ /* 0x040fe40000010100 */
[----:B------:R-:W-:Y:S02]  /*1500*/  FADD.FTZ R25, -R64, R25 ;  /* 0x0000001940197221 */ /* 0x000fe40000010100 */
[----:B------:R-:W-:Y:S02]  /*1510*/  IMAD R28, R28, c[0x0][0x168], RZ ;  /* 0x00005a001c1c7a24 */ /* 0x000fe400078e02ff */
[C---:B------:R-:W-:Y:S02]  /*1520*/  FADD.FTZ R31, -R64.reuse, R31 ;  /* 0x0000001f401f7221 */ /* 0x040fe40000010100 */
[----:B------:R-:W-:-:S02]  /*1530*/  FADD.FTZ R57, -R64, R32 ;  /* 0x0000002040397221 */ /* 0x000fc40000010100 */
[C---:B------:R-:W-:Y:S01]  /*1540*/  FMUL.FTZ R32, R66.reuse, R51 ;  /* 0x0000003342207220 */ /* 0x040fe20000410000 */
[----:B------:R-:W-:Y:S01]  /*1550*/  SHF.R.S32.HI R51, RZ, 0x1f, R28 ;  /* 0x0000001fff337819 */ /* 0x000fe2000001141c */
[----:B------:R-:W-:Y:S02]  /*1560*/  FMUL.FTZ R25, R66, R25 ;  /* 0x0000001942197220 */ /* 0x000fe40000410000 */
[C---:B------:R-:W-:Y:S01]  /*1570*/  FADD.FTZ R26, -R64.reuse, R26 ;  /* 0x0000001a401a7221 */ /* 0x040fe20000010100 */
[----:B------:R-:W-:Y:S01]  /*1580*/  LEA.HI R28, R51, R28, RZ, 0x3 ;  /* 0x0000001c331c7211 */ /* 0x000fe200078f18ff */
[----:B------:R-:W-:Y:S02]  /*1590*/  FADD.FTZ R27, -R64, R27 ;  /* 0x0000001b401b7221 */ /* 0x000fe40000010100 */
[----:B------:R-:W-:Y:S02]  /*15a0*/  FMUL.FTZ R31, R66, R31 ;  /* 0x0000001f421f7220 */ /* 0x000fe40000410000 */
[----:B------:R-:W-:-:S02]  /*15b0*/  FADD.FTZ R24, -R64, R24 ;  /* 0x0000001840187221 */ /* 0x000fc40000010100 */
[C---:B------:R-:W-:Y:S02]  /*15c0*/  FADD.FTZ R29, -R64.reuse, R29 ;  /* 0x0000001d401d7221 */ /* 0x040fe40000010100 */
[C---:B------:R-:W-:Y:S02]  /*15d0*/  FADD.FTZ R37, -R64.reuse, R37 ;  /* 0x0000002540257221 */ /* 0x040fe40000010100 */
[----:B------:R-:W-:Y:S02]  /*15e0*/  FADD.FTZ R34, -R64, R34 ;  /* 0x0000002240227221 */ /* 0x000fe40000010100 */
[----:B------:R-:W-:Y:S02]  /*15f0*/  FFMA.FTZ R51, R4, R25, R60 ;  /* 0x0000001904337223 */ /* 0x000fe4000001003c */
[----:B------:R-:W-:Y:S02]  /*1600*/  FADD.FTZ R35, -R64, R35 ;  /* 0x0000002340237221 */ /* 0x000fe40000010100 */
[----:B------:R-:W-:-:S02]  /*1610*/  FMUL.FTZ R26, R66, R26 ;  /* 0x0000001a421a7220 */ /* 0x000fc40000410000 */
[----:B------:R-:W-:Y:S02]  /*1620*/  FMUL.FTZ R27, R66, R27 ;  /* 0x0000001b421b7220 */ /* 0x000fe40000410000 */
[----:B------:R-:W-:Y:S02]  /*1630*/  FFMA.FTZ R32, R7, R32, R65 ;  /* 0x0000002007207223 */ /* 0x000fe40000010041 */
[----:B------:R-:W-:Y:S02]  /*1640*/  FFMA.FTZ R25, R6, R31, R62 ;  /* 0x0000001f06197223 */ /* 0x000fe4000001003e */
[C---:B------:R-:W-:Y:S02]  /*1650*/  FMUL.FTZ R24, R66.reuse, R24 ;  /* 0x0000001842187220 */ /* 0x040fe40000410000 */
[C---:B------:R-:W-:Y:S01]  /*1660*/  FMUL.FTZ R49, R66.reuse, R49 ;  /* 0x0000003142317220 */ /* 0x040fe20000410000 */
[----:B------:R-:W-:Y:S01]  /*1670*/  F2FP.BF16.PACK_AB R25, R25, R32 ;  /* 0x000000201919723e */ /* 0x000fe200000010ff */
[----:B------:R-:W-:Y:S01]  /*1680*/  FMUL.FTZ R30, R66, R29 ;  /* 0x0000001d421e7220 */ /* 0x000fe20000410000 */
[----:B------:R-:W-:Y:S01]  /*1690*/  LEA.HI.SX32 R32, R28, R69, 0x1d ;  /* 0x000000451c207211 */ /* 0x000fe200078feaff */
[----:B------:R-:W-:-:S02]  /*16a0*/  FMUL.FTZ R37, R66, R37 ;  /* 0x0000002542257220 */ /* 0x000fc40000410000 */
[----:B------:R-:W-:Y:S02]  /*16b0*/  FMUL.FTZ R34, R66, R34 ;  /* 0x0000002242227220 */ /* 0x000fe40000410000 */
[----:B------:R-:W-:Y:S02]  /*16c0*/  FADD.FTZ R33, -R64, R33 ;  /* 0x0000002140217221 */ /* 0x000fe40000010100 */
[----:B------:R-:W-:Y:S02]  /*16d0*/  FMUL.FTZ R35, R66, R35 ;  /* 0x0000002342237220 */ /* 0x000fe40000410000 */
[----:B------:R-:W-:Y:S02]  /*16e0*/  FFMA.FTZ R26, R3, R26, R59 ;  /* 0x0000001a031a7223 */ /* 0x000fe4000001003b */
[----:B------:R-:W-:Y:S02]  /*16f0*/  FFMA.FTZ R27, R2, R27, R58 ;  /* 0x0000001b021b7223 */ /* 0x000fe4000001003a */
[----:B------:R-:W-:-:S02]  /*1700*/  FADD.FTZ R36, -R64, R36 ;  /* 0x0000002440247221 */ /* 0x000fc40000010100 */
[----:B------:R-:W-:Y:S01]  /*1710*/  FFMA.FTZ R24, R5, R24, R61 ;  /* 0x0000001805187223 */ /* 0x000fe2000001003d */
[----:B------:R-:W-:Y:S01]  /*1720*/  F2FP.BF16.PACK_AB R27, R27, R26 ;  /* 0x0000001a1b1b723e */ /* 0x000fe200000010ff */
[C---:B------:R-:W-:Y:S02]  /*1730*/  FADD.FTZ R38, -R64.reuse, R38 ;  /* 0x0000002640267221 */ /* 0x040fe40000010100 */
[----:B------:R-:W-:Y:S01]  /*1740*/  FADD.FTZ R39, -R64, R39 ;  /* 0x0000002740277221 */ /* 0x000fe20000010100 */
[----:B------:R-:W-:Y:S01]  /*1750*/  F2FP.BF16.PACK_AB R26, R51, R24 ;  /* 0x00000018331a723e */ /* 0x000fe200000010ff */
[----:B------:R-:W-:Y:S02]  /*1760*/  FFMA.FTZ R49, R63, R49, R68 ;  /* 0x000000313f317223 */ /* 0x000fe40000010044 */
[----:B------:R-:W-:Y:S02]  /*1770*/  FFMA.FTZ R30, R55, R30, R67 ;  /* 0x0000001e371e7223 */ /* 0x000fe40000010043 */
[----:B------:R-:W-:-:S02]  /*1780*/  FFMA.FTZ R31, R52, R34, R9 ;  /* 0x00000022341f7223 */ /* 0x000fc40000010009 */
[----:B------:R-:W-:Y:S01]  /*1790*/  FFMA.FTZ R28, R45, R37, R42 ;  /* 0x000000252d1c7223 */ /* 0x000fe2000001002a */
[----:B------:R-:W-:Y:S01]  /*17a0*/  HFMA2.MMA R37, -RZ, RZ, 0, 9.5367431640625e-07 ;  /* 0x00000010ff257435 */ /* 0x000fe200000001ff */
[----:B------:R-:W-:Y:S01]  /*17b0*/  FMUL.FTZ R57, R66, R57 ;  /* 0x0000003942397220 */ /* 0x000fe20000410000 */
[----:B------:R-:W-:Y:S01]  /*17c0*/  F2FP.BF16.PACK_AB R24, R30, R49 ;  /* 0x000000311e18723e */ /* 0x000fe200000010ff */
[----:B------:R-:W-:Y:S02]  /*17d0*/  FMUL.FTZ R33, R66, R33 ;  /* 0x0000002142217220 */ /* 0x000fe40000410000 */
[----:B------:R-:W-:Y:S02]  /*17e0*/  FFMA.FTZ R34, R54, R35, R8 ;  /* 0x0000002336227223 */ /* 0x000fe40000010008 */
[C---:B------:R-:W-:Y:S02]  /*17f0*/  FMUL.FTZ R29, R66.reuse, R36 ;  /* 0x00000024421d7220 */ /* 0x040fe40000410000 */
[----:B------:R-:W-:Y:S01]  /*1800*/  FMUL.FTZ R38, R66, R38 ;  /* 0x0000002642267220 */ /* 0x000fe20000410000 */
[----:B------:R-:W-:Y:S01]  /*1810*/  F2FP.BF16.PACK_AB R31, R34, R31 ;  /* 0x0000001f221f723e */ /* 0x000fe200000010ff */
[----:B------:R-:W-:Y:S01]  /*1820*/  FMUL.FTZ R39, R66, R39 ;  /* 0x0000002742277220 */ /* 0x000fe20000410000 */
[----:B------:R-:W-:Y:S01]  /*1830*/  IADD3 R34, R32, 0x20, RZ ;  /* 0x0000002020227810 */ /* 0x000fe20007ffe0ff */
[----:B------:R-:W-:-:S02]  /*1840*/  FFMA.FTZ R30, R46, R57, R11 ;  /* 0x000000392e1e7223 */ /* 0x000fc4000001000b */
[----:B------:R-:W-:Y:S02]  /*1850*/  FFMA.FTZ R33, R53, R33, R10 ;  /* 0x0000002135217223 */ /* 0x000fe4000001000a */
[----:B------:R-:W-:Y:S02]  /*1860*/  FFMA.FTZ R35, R0, R29, R56 ;  /* 0x0000001d00237223 */ /* 0x000fe40000010038 */
[----:B------:R-:W-:Y:S01]  /*1870*/  FFMA.FTZ R29, R44, R38, R41 ;  /* 0x000000262c1d7223 */ /* 0x000fe20000010029 */
[----:B------:R-:W-:Y:S01]  /*1880*/  F2FP.BF16.PACK_AB R30, R33, R30 ;  /* 0x0000001e211e723e */ /* 0x000fe200000010ff */
[----:B------:R-:W-:Y:S01]  /*1890*/  FFMA.FTZ R36, R47, R39, R40 ;  /* 0x000000272f247223 */ /* 0x000fe20000010028 */
[----:B------:R-:W-:Y:S01]  /*18a0*/  F2FP.BF16.PACK_AB R28, R28, R35 ;  /* 0x000000231c1c723e */ /* 0x000fe200000010ff */
[----:B------:R-:W-:-:S03]  /*18b0*/  IMAD.WIDE.U32 R32, R32, R37, c[0x0][0x208] ;  /* 0x0000820020207625 */ /* 0x000fc600078e0025 */
[----:B------:R-:W-:Y:S01]  /*18c0*/  F2FP.BF16.PACK_AB R29, R36, R29 ;  /* 0x0000001d241d723e */ /* 0x000fe200000010ff */
[----:B------:R-:W-:Y:S01]  /*18d0*/  IMAD.WIDE.U32 R34, R34, R37, c[0x0][0x208] ;  /* 0x0000820022227625 */ /* 0x000fe200078e0025 */
[----:B------:R0:W-:Y:S04]  /*18e0*/  STG.E.128 [R32.64], R24 ;  /* 0x0000001820007986 */ /* 0x0001e8000c101d04 */
[----:B------:R0:W-:Y:S02]  /*18f0*/  STG.E.128 [R34.64], R28 ;  /* 0x0000001c22007986 */ /* 0x0001e4000c101d04 */
.L_x_4948:
[----:B-1----:R-:W-:Y:S05]  /*1900*/  BSYNC B0 ;  /* 0x0000000000007941 */ /* 0x002fea0003800000 */
.L_x_4947:
[----:B0-----:R-:W-:-:S04]  /*1910*/  MOV R24, c[0x0][0x160] ;  /* 0x0000580000187a02 */ /* 0x001fc80000000f00 */
[----:B------:R-:W-:-:S04]  /*1920*/  LEA R43, R24, R43, 0x2 ;  /* 0x0000002b182b7211 */ /* 0x000fc800078e10ff */
[----:B------:R-:W-:-:S13]  /*1930*/  ISETP.GE.AND P0, PT, R43, c[0x0][0x164], PT ;  /* 0x000059002b007a0c */ /* 0x000fda0003f06270 */
[----:B-----5:R-:W-:Y:S01]  /*1940*/  @P0 CALL.REL.NOINC `(.L_x_4949) ;  /* 0x0000001000000944 */ /* 0x020fe20003c00000 */
[----:B------:R-:W-:Y:S05]  /*1950*/  BRA `(.L_x_4950) ;  /* 0xffffea4000007947 */ /* 0x000fea000383ffff */
.L_x_4949:
[----:B------:R-:W-:Y:S05]  /*1960*/  EXIT ;  /* 0x000000000000794d */ /* 0x000fea0003800000 */
.L_x_4945:
[----:B0-----:R-:W-:Y:S01]  /*1970*/  HFMA2.MMA R50, -RZ, RZ, 0, 5.9604644775390625e-08 ;  /* 0x00000001ff327435 */ /* 0x001fe200000001ff */
[----:B------:R-:W-:Y:S02]  /*1980*/  MOV R66, R64 ;  /* 0x0000004000427202 */ /* 0x000fe40000000f00 */
[----:B------:R-:W-:Y:S02]  /*1990*/  MOV R49, 0xffffffff ;  /* 0xffffffff00317802 */ /* 0x000fe40000000f00 */
[----:B------:R-:W-:Y:S02]  /*19a0*/  MOV R48, 0x19c0 ;  /* 0x000019c000307802 */ /* 0x000fe40000000f00 */
[----:B-----5:R-:W-:Y:S05]  /*19b0*/  CALL.REL.NOINC `($__internal_51_$__cuda_sm70_shflsync_bfly_p) ;  /* 0x0000053000007944 */ /* 0x020fea0003c00000 */
[----:B------:R-:W-:Y:S05]  /*19c0*/  BRA `(.L_x_4951) ;  /* 0xfffff6a000007947 */ /* 0x000fea000383ffff */
.L_x_4946:
[----:B------:R-:W-:Y:S01]  /*19d0*/  HFMA2.MMA R50, -RZ, RZ, 0, 1.1920928955078125e-07 ;  /* 0x00000002ff327435 */ /* 0x000fe200000001ff */
[----:B------:R-:W-:Y:S02]  /*19e0*/  MOV R66, R64 ;  /* 0x0000004000427202 */ /* 0x000fe40000000f00 */
[----:B------:R-:W-:Y:S02]  /*19f0*/  MOV R49, 0xffffffff ;  /* 0xffffffff00317802 */ /* 0x000fe40000000f00 */
[----:B------:R-:W-:-:S02]  /*1a00*/  MOV R48, 0x1a20 ;  /* 0x00001a2000307802 */ /* 0x000fc40000000f00 */
[----:B-----5:R-:W-:Y:S05]  /*1a10*/  CALL.REL.NOINC `($__internal_51_$__cuda_sm70_shflsync_bfly_p) ;  /* 0x000004d000007944 */ /* 0x020fea0003c00000 */
[----:B------:R-:W-:Y:S01]  /*1a20*/  FADD.FTZ R64, R64, R50 ;  /* 0x0000003240407221 */ /* 0x000fe20000010000 */
[----:B------:R-:W-:Y:S01]  /*1a30*/  HFMA2.MMA R50, -RZ, RZ, 0, 2.384185791015625e-07 ;  /* 0x00000004ff327435 */ /* 0x000fe200000001ff */
[----:B------:R-:W-:-:S02]  /*1a40*/  MOV R49, 0xffffffff ;  /* 0xffffffff00317802 */ /* 0x000fc40000000f00 */
[----:B------:R-:W-:Y:S02]  /*1a50*/  MOV R48, 0x1a80 ;  /* 0x00001a8000307802 */ /* 0x000fe40000000f00 */
[----:B------:R-:W-:Y:S02]  /*1a60*/  MOV R66, R64 ;  /* 0x0000004000427202 */ /* 0x000fe40000000f00 */
[----:B------:R-:W-:Y:S05]  /*1a70*/  CALL.REL.NOINC `($__internal_51_$__cuda_sm70_shflsync_bfly_p) ;  /* 0x0000047000007944 */ /* 0x000fea0003c00000 */
[----:B------:R-:W-:Y:S01]  /*1a80*/  FADD.FTZ R64, R64, R50 ;  /* 0x0000003240407221 */ /* 0x000fe20000010000 */
[----:B------:R-:W-:Y:S01]  /*1a90*/  HFMA2.MMA R50, -RZ, RZ, 0, 4.76837158203125e-07 ;  /* 0x00000008ff327435 */ /* 0x000fe200000001ff */
[----:B------:R-:W-:Y:S02]  /*1aa0*/  MOV R49, 0xffffffff ;  /* 0xffffffff00317802 */ /* 0x000fe40000000f00 */
[----:B------:R-:W-:Y:S02]  /*1ab0*/  MOV R48, 0x1ae0 ;  /* 0x00001ae000307802 */ /* 0x000fe40000000f00 */
[----:B------:R-:W-:Y:S02]  /*1ac0*/  MOV R66, R64 ;  /* 0x0000004000427202 */ /* 0x000fe40000000f00 */
[----:B------:R-:W-:Y:S05]  /*1ad0*/  CALL.REL.NOINC `($__internal_51_$__cuda_sm70_shflsync_bfly_p) ;  /* 0x0000041000007944 */ /* 0x000fea0003c00000 */
[----:B------:R-:W-:Y:S01]  /*1ae0*/  FADD.FTZ R64, R64, R50 ;  /* 0x0000003240407221 */ /* 0x000fe20000010000 */
[----:B------:R-:W-:Y:S01]  /*1af0*/  HFMA2.MMA R50, -RZ, RZ, 0, 9.5367431640625e-07 ;  /* 0x00000010ff327435 */ /* 0x000fe200000001ff */
[----:B------:R-:W-:-:S02]  /*1b00*/  MOV R49, 0xffffffff ;  /* 0xffffffff00317802 */ /* 0x000fc40000000f00 */
[----:B------:R-:W-:Y:S02]  /*1b10*/  MOV R48, 0x1b40 ;  /* 0x00001b4000307802 */ /* 0x000fe40000000f00 */
[----:B------:R-:W-:Y:S02]  /*1b20*/  MOV R66, R64 ;  /* 0x0000004000427202 */ /* 0x000fe40000000f00 */
[----:B------:R-:W-:Y:S05]  /*1b30*/  CALL.REL.NOINC `($__internal_51_$__cuda_sm70_shflsync_bfly_p) ;  /* 0x000003b000007944 */ /* 0x000fea0003c00000 */
[----:B------:R-:W-:-:S04]  /*1b40*/  FADD.FTZ R64, R64, R50 ;  /* 0x0000003240407221 */ /* 0x000fc80000010000 */
        /* <DEDUP_REMOVED lines=29> */
[----:B------:R-:W-:Y:S01]  /*1d20*/  FFMA.FTZ R49, R49, R49, R50 ;  /* 0x0000003131317223 */ /* 0x000fe20000010032 */
[----:B------:R-:W-:Y:S01]  /*1d30*/  HFMA2.MMA R50, -RZ, RZ, 0, 5.9604644775390625e-08 ;  /* 0x00000001ff327435 */ /* 0x000fe200000001ff */
[----:B------:R-:W-:-:S02]  /*1d40*/  FADD.FTZ R66, -R64, R35 ;  /* 0x0000002340427221 */ /* 0x000fc40000010100 */
[----:B------:R-:W-:Y:S01]  /*1d50*/  FFMA.FTZ R49, R48, R48, R49 ;  /* 0x0000003030317223 */ /* 0x000fe20000010031 */
[----:B------:R-:W-:-:S03]  /*1d60*/  MOV R48, 0x1da0 ;  /* 0x00001da000307802 */ /* 0x000fc60000000f00 */
[----:B------:R-:W-:Y:S01]  /*1d70*/  FFMA.FTZ R66, R66, R66, R49 ;  /* 0x0000004242427223 */ /* 0x000fe20000010031 */
[----:B------:R-:W-:Y:S02]  /*1d80*/  MOV R49, 0xffffffff ;  /* 0xffffffff00317802 */ /* 0x000fe40000000f00 */
[----:B------:R-:W-:Y:S05]  /*1d90*/  CALL.REL.NOINC `($__internal_51_$__cuda_sm70_shflsync_bfly_p) ;  /* 0x0000015000007944 */ /* 0x000fea0003c00000 */
[----:B------:R-:W-:Y:S01]  /*1da0*/  FADD.FTZ R66, R66, R50 ;  /* 0x0000003242427221 */ /* 0x000fe20000010000 */
[----:B------:R-:W-:Y:S01]  /*1db0*/  HFMA2.MMA R50, -RZ, RZ, 0, 1.1920928955078125e-07 ;  /* 0x00000002ff327435 */ /* 0x000fe200000001ff */
[----:B------:R-:W-:Y:S02]  /*1dc0*/  MOV R49, 0xffffffff ;  /* 0xffffffff00317802 */ /* 0x000fe40000000f00 */
[----:B------:R-:W-:-:S03]  /*1dd0*/  MOV R48, 0x1df0 ;  /* 0x00001df000307802 */ /* 0x000fc60000000f00 */
[----:B------:R-:W-:Y:S05]  /*1de0*/  CALL.REL.NOINC `($__internal_51_$__cuda_sm70_shflsync_bfly_p) ;  /* 0x0000010000007944 */ /* 0x000fea0003c00000 */
[----:B------:R-:W-:Y:S01]  /*1df0*/  FADD.FTZ R66, R66, R50 ;  /* 0x0000003242427221 */ /* 0x000fe20000010000 */
[----:B------:R-:W-:Y:S01]  /*1e00*/  HFMA2.MMA R50, -RZ, RZ, 0, 2.384185791015625e-07 ;  /* 0x00000004ff327435 */ /* 0x000fe200000001ff */
[----:B------:R-:W-:Y:S02]  /*1e10*/  MOV R49, 0xffffffff ;  /* 0xffffffff00317802 */ /* 0x000fe40000000f00 */
[----:B------:R-:W-:-:S03]  /*1e20*/  MOV R48, 0x1e40 ;  /* 0x00001e4000307802 */ /* 0x000fc60000000f00 */
[----:B------:R-:W-:Y:S05]  /*1e30*/  CALL.REL.NOINC `($__internal_51_$__cuda_sm70_shflsync_bfly_p) ;  /* 0x000000b000007944 */ /* 0x000fea0003c00000 */
[----:B------:R-:W-:Y:S01]  /*1e40*/  FADD.FTZ R66, R66, R50 ;  /* 0x0000003242427221 */ /* 0x000fe20000010000 */
[----:B------:R-:W-:Y:S01]  /*1e50*/  HFMA2.MMA R50, -RZ, RZ, 0, 4.76837158203125e-07 ;  /* 0x00000008ff327435 */ /* 0x000fe200000001ff */
[----:B------:R-:W-:-:S02]  /*1e60*/  MOV R49, 0xffffffff ;  /* 0xffffffff00317802 */ /* 0x000fc40000000f00 */
[----:B------:R-:W-:-:S03]  /*1e70*/  MOV R48, 0x1e90 ;  /* 0x00001e9000307802 */ /* 0x000fc60000000f00 */
[----:B------:R-:W-:Y:S05]  /*1e80*/  CALL.REL.NOINC `($__internal_51_$__cuda_sm70_shflsync_bfly_p) ;  /* 0x0000006000007944 */ /* 0x000fea0003c00000 */
[----:B------:R-:W-:Y:S01]  /*1e90*/  FADD.FTZ R66, R66, R50 ;  /* 0x0000003242427221 */ /* 0x000fe20000010000 */
[----:B------:R-:W-:Y:S01]  /*1ea0*/  HFMA2.MMA R50, -RZ, RZ, 0, 9.5367431640625e-07 ;  /* 0x00000010ff327435 */ /* 0x000fe200000001ff */
[----:B------:R-:W-:Y:S02]  /*1eb0*/  MOV R49, 0xffffffff ;  /* 0xffffffff00317802 */ /* 0x000fe40000000f00 */
[----:B------:R-:W-:-:S03]  /*1ec0*/  MOV R48, 0x1ee0 ;  /* 0x00001ee000307802 */ /* 0x000fc60000000f00 */
[----:B------:R-:W-:Y:S05]  /*1ed0*/  CALL.REL.NOINC `($__internal_51_$__cuda_sm70_shflsync_bfly_p) ;  /* 0x0000001000007944 */ /* 0x000fea0003c00000 */
[----:B------:R-:W-:Y:S05]  /*1ee0*/  BRA `(.L_x_4952) ;  /* 0xfffff4c000007947 */ /* 0x000fea000383ffff */
        .weak           $__internal_51_$__cuda_sm70_shflsync_bfly_p
        .type           $__internal_51_$__cuda_sm70_shflsync_bfly_p,@function
        .size           $__internal_51_$__cuda_sm70_shflsync_bfly_p,(.L_x_15243 - $__internal_51_$__cuda_sm70_shflsync_bfly_p)
$__internal_51_$__cuda_sm70_shflsync_bfly_p:
[----:B------:R-:W-:Y:S01]  /*1ef0*/  HFMA2.MMA R69, -RZ, RZ, 0, 1.847743988037109375e-06 ;  /* 0x0000001fff457435 */ /* 0x000fe200000001ff */
[----:B------:R-:W-:Y:S06]  /*1f00*/  WARPSYNC R49 ;  /* 0x0000003100007348 */ /* 0x000fec0003800000 */
[----:B------:R0:W1:Y:S04]  /*1f10*/  SHFL.BFLY PT, R50, R66, R50, R69 ;  /* 0x0c00003242327389 */ /* 0x00006800000e0045 */
[----:B0-----:R-:W0:Y:S01]  /*1f20*/  S2R R69, SR_TID.X ;  /* 0x0000000000457919 */ /* 0x001e220000002100 */
[----:B------:R-:W-:-:S02]  /*1f30*/  MOV R49, 0x0 ;  /* 0x0000000000317802 */ /* 0x000fc40000000f00 */
[----:B0-----:R-:W-:Y:S02]  /*1f40*/  LOP3.LUT R69, R69, 0x1f, RZ, 0xc0, !PT ;  /* 0x0000001f45457812 */ /* 0x001fe400078ec0ff */
[----:B-1----:R-:W-:Y:S05]  /*1f50*/  RET.REL.NODEC R48 `(_ZN10layer_norm13ln_fwd_kernelINS_13Kernel_traitsI13__nv_bfloat16S2_fS2_fjLj512ELj1ELj4ELj1ELj16ENS_18Kernel_traits_baseILj512ES2_S2_fS2_fjLj128EEEEELb0ELb0ELb1ELb1EEEvNS_9FwdParamsE) ;  /* 0xffffe0a030007950 */ /* 0x002fea0003c3ffff */
.L_x_4953:
        /* <DEDUP_REMOVED lines=10> */
.L_x_15243:


//--------------------- .text._ZN10layer_norm13ln_fwd_kernelINS_13Kernel_traitsI13__nv_bfloat16S2_fS2_fjLj512ELj1ELj4ELj1ELj16ENS_18Kernel_traits_baseILj512ES2_S2_fS2_fjLj128EEEEELb0ELb1ELb0ELb0EEEvNS_9FwdParamsE --------------------------
	.section	.text._ZN10layer_norm13ln_fwd_kernelINS_13Kernel_traitsI13__nv_bfloat16S2_fS2_fjLj512ELj1ELj4ELj1ELj16ENS_18Kernel_traits_baseILj512ES2_S2_fS2_fjLj128EEEEELb0ELb1ELb0ELb0EEEvNS_9FwdParamsE,"ax",@progbits
	.sectioninfo	@"SHI_REGISTERS=93"
	.align	128
        .global         _ZN10layer_norm13ln_fwd_kernelINS_13Kernel_traitsI13__nv_bfloat16S2_fS2_fjLj512ELj1ELj4ELj1ELj16ENS_18Kernel_traits_baseILj512ES2_S2_fS2_fjLj128EEEEELb0ELb1ELb0ELb0EEEvNS_9FwdParamsE
        .type           _ZN10layer_norm13ln_fwd_kernelINS_13Kernel_traitsI13__nv_bfloat16S2_fS2_fjLj512ELj1ELj4ELj1ELj16ENS_18Kernel_traits_baseILj512ES2_S2_fS2_fjLj128EEEEELb0ELb1ELb0ELb0EEEvNS_9FwdParamsE,@function
        .size           _ZN10layer_norm13ln_fwd_kernelINS_13Kernel_traitsI13__nv_bfloat16S2_fS2_fjLj512ELj1ELj4ELj1ELj16ENS_18Kernel_traits_baseILj512ES2_S2_fS2_fjLj128EEEEELb0ELb1ELb0ELb0EEEvNS_9FwdParamsE,(.L_x_15244 - _ZN10layer_norm13ln_fwd_kernelINS_13Kernel_traitsI13__nv_bfloat16S2_fS2_fjLj512ELj1ELj4ELj1ELj16ENS_18Kernel_traits_baseILj512ES2_S2_fS2_fjLj128EEEEELb0ELb1ELb0ELb0EEEvNS_9FwdParamsE)
        .other          _ZN10layer_norm13ln_fwd_kernelINS_13Kernel_traitsI13__nv_bfloat16S2_fS2_fjLj512ELj1ELj4ELj1ELj16ENS_18Kernel_traits_baseILj512ES2_S2_fS2_fjLj128EEEEELb0ELb1ELb0ELb0EEEvNS_9FwdParamsE,@"STO_CUDA_ENTRY STV_DEFAULT"
_ZN10layer_norm13ln_fwd_kernelINS_13Kernel_traitsI13__nv_bfloat16S2_fS2_fjLj512ELj1ELj4ELj1ELj16ENS_18Kernel_traits_baseILj512ES2_S2_fS2_fjLj128EEEEELb0ELb1ELb0ELb0EEEvNS_9FwdParamsE:
.text._ZN10layer_norm13ln_fwd_kernelINS_13Kernel_traitsI13__nv_bfloat16S2_fS2_fjLj512ELj1ELj4ELj1ELj16ENS_18Kernel_traits_baseILj512ES2_S2_fS2_fjLj128EEEEELb0ELb1ELb0ELb0EEEvNS_9FwdParamsE:
        /* <DEDUP_REMOVED lines=31> */
.L_x_4955:
[----:B0-----:R-:W-:Y:S05]  /*01f0*/  BSYNC B0 ;  /* 0x0000000000007941 */ /* 0x001fea0003800000 */
.L_x_4954:
        /* <DEDUP_REMOVED lines=15> */
.L_x_4957:
[----:B0-----:R-:W-:Y:S05]  /*02f0*/  BSYNC B0 ;  /* 0x0000000000007941 */ /* 0x001fea0003800000 */
.L_x_4956:
        /* <DEDUP_REMOVED lines=50> */
.L_x_4969:
        /* <DEDUP_REMOVED lines=25> */
[----:B------:R-:W-:Y:S02]  /*07b0*/  ISETP.NE.U32.AND P0, PT, RZ, c[0x0][0x180], PT ;  /* 0x00006000ff007a0c */ /* 0x000fe40003f05070 */
[C---:B------:R-:W-:Y:S02]  /*07c0*/  LEA R40, P3, R80.reuse, c[0x0][0x188], 0x5 ;  /* 0x0000620050287a11 */ /* 0x040fe400078628ff */
[----:B------:R-:W-:Y:S02]  /*07d0*/  ISETP.NE.AND.EX P0, PT, RZ, c[0x0][0x184], PT, P0 ;  /* 0x00006100ff007a0c */ /* 0x000fe40003f05300 */
[----:B------:R-:W-:-:S02]  /*07e0*/  LEA.HI.X R41, R80, c[0x0][0x18c], RZ, 0x5, P3 ;  /* 0x0000630050297a11 */ /* 0x000fc400018f2cff */
[----:B--2---:R-:W-:Y:S02]  /*07f0*/  PRMT R28, RZ, 0x5410, R24 ;  /* 0x00005410ff1c7816 */ /* 0x004fe40000000018 */
[--C-:B------:R-:W-:Y:S02]  /*0800*/  PRMT R30, RZ, 0x5410, R25.reuse ;  /* 0x00005410ff1e7816 */ /* 0x100fe40000000019 */
[----:B------:R-:W-:Y:S01]  /*0810*/  PRMT R82, RZ, 0x5410, R26 ;  /* 0x00005410ff527816 */ /* 0x000fe2000000001a */
[-C--:B------:R-:W-:Y:S01]  /*0820*/  FMUL.FTZ R28, R28, R43.reuse ;  /* 0x0000002b1c1c7220 */ /* 0x080fe20000410000 */
[----:B------:R-:W-:Y:S01]  /*0830*/  PRMT R24, RZ, 0x7610, R24 ;  /* 0x00007610ff187816 */ /* 0x000fe20000000018 */
[-C--:B------:R-:W-:Y:S01]  /*0840*/  FMUL.FTZ R30, R30, R43.reuse ;  /* 0x0000002b1e1e7220 */ /* 0x080fe20000410000 */
[----:B------:R-:W-:Y:S01]  /*0850*/  PRMT R60, RZ, 0x7610, R25 ;  /* 0x00007610ff3c7816 */ /* 0x000fe20000000019 */
[-C--:B------:R-:W-:Y:S01]  /*0860*/  FMUL.FTZ R82, R82, R43.reuse ;  /* 0x0000002b52527220 */ /* 0x080fe20000410000 */
[----:B------:R-:W-:Y:S01]  /*0870*/  PRMT R26, RZ, 0x7610, R26 ;  /* 0x00007610ff1a7816 */ /* 0x000fe2000000001a */
[-C--:B------:R-:W-:Y:S01]  /*0880*/  FMUL.FTZ R25, R24, R43.reuse ;  /* 0x0000002b18197220 */ /* 0x080fe20000410000 */
[--C-:B------:R-:W-:Y:S01]  /*0890*/  PRMT R84, RZ, 0x5410, R27.reuse ;  /* 0x00005410ff547816 */ /* 0x100fe2000000001b */
[----:B------:R-:W-:Y:S01]  /*08a0*/  FMUL.FTZ R24, R45, R28 ;  /* 0x0000001c2d187220 */ /* 0x000fe20000410000 */
[----:B------:R-:W-:Y:S01]  /*08b0*/  PRMT R86, RZ, 0x7610, R27 ;  /* 0x00007610ff567816 */ /* 0x000fe2000000001b */
[-C--:B------:R-:W-:Y:S01]  /*08c0*/  FMUL.FTZ R27, R60, R43.reuse ;  /* 0x0000002b3c1b7220 */ /* 0x080fe20000410000 */
[----:B------:R-:W-:Y:S01]  /*08d0*/  IADD3 R60, R80, 0x20, RZ ;  /* 0x00000020503c7810 */ /* 0x000fe20007ffe0ff */
[----:B------:R-:W-:-:S02]  /*08e0*/  FMUL.FTZ R29, R26, R43 ;  /* 0x0000002b1a1d7220 */ /* 0x000fc40000410000 */
[-C--:B------:R-:W-:Y:S02]  /*08f0*/  FMUL.FTZ R84, R84, R43.reuse ;  /* 0x0000002b54547220 */ /* 0x080fe40000410000 */
[----:B------:R-:W-:Y:S02]  /*0900*/  FMUL.FTZ R31, R86, R43 ;  /* 0x0000002b561f7220 */ /* 0x000fe40000410000 */
[----:B------:R-:W-:Y:S02]  /*0910*/  FMUL.FTZ R26, R15, R30 ;  /* 0x0000001e0f1a7220 */ /* 0x000fe40000410000 */
[----:B------:R-:W-:Y:S02]  /*0920*/  FMUL.FTZ R25, R44, R25 ;  /* 0x000000192c197220 */ /* 0x000fe40000410000 */
[----:B------:R-:W-:Y:S02]  /*0930*/  FMUL.FTZ R27, R14, R27 ;  /* 0x0000001b0e1b7220 */ /* 0x000fe40000410000 */
[----:B------:R-:W-:-:S02]  /*0940*/  FMUL.FTZ R28, R13, R82 ;  /* 0x000000520d1c7220 */ /* 0x000fc40000410000 */
[----:B------:R-:W-:Y:S02]  /*0950*/  FMUL.FTZ R29, R12, R29 ;  /* 0x0000001d0c1d7220 */ /* 0x000fe40000410000 */
[----:B------:R-:W-:Y:S02]  /*0960*/  FMUL.FTZ R30, R11, R84 ;  /* 0x000000540b1e7220 */ /* 0x000fe40000410000 */
[----:B------:R-:W-:Y:S02]  /*0970*/  FMUL.FTZ R31, R10, R31 ;  /* 0x0000001f0a1f7220 */ /* 0x000fe40000410000 */
[----:B---3--:R-:W-:Y:S02]  /*0980*/  @P0 FADD.FTZ R24, R16, R24 ;  /* 0x0000001810180221 */ /* 0x008fe40000010000 */
[----:B------:R-:W-:Y:S02]  /*0990*/  @P0 FADD.FTZ R25, R17, R25 ;  /* 0x0000001911190221 */ /* 0x000fe40000010000 */
[----:B------:R-:W-:-:S02]  /*09a0*/  @P0 FADD.FTZ R26, R18, R26 ;  /* 0x0000001a121a0221 */ /* 0x000fc40000010000 */
[----:B------:R-:W-:Y:S02]  /*09b0*/  @P0 FADD.FTZ R27, R19, R27 ;  /* 0x0000001b131b0221 */ /* 0x000fe40000010000 */
[----:B----4-:R-:W-:Y:S02]  /*09c0*/  @P0 FADD.FTZ R28, R20, R28 ;  /* 0x0000001c141c0221 */ /* 0x010fe40000010000 */
[----:B------:R-:W-:Y:S01]  /*09d0*/  @P0 FADD.FTZ R29, R21, R29 ;  /* 0x0000001d151d0221 */ /* 0x000fe20000010000 */
[----:B------:R0:W-:Y:S01]  /*09e0*/  STG.E.128 [R40.64], R24 ;  /* 0x0000001828007986 */ /* 0x0001e2000c101d04 */
[----:B------:R-:W-:Y:S02]  /*09f0*/  @P0 FADD.FTZ R30, R22, R30 ;  /* 0x0000001e161e0221 */ /* 0x000fe40000010000 */
[----:B------:R-:W-:-:S05]  /*0a00*/  @P0 FADD.FTZ R31, R23, R31 ;  /* 0x0000001f171f0221 */ /* 0x000fca0000010000 */
[----:B------:R0:W-:Y:S02]  /*0a10*/  STG.E.128 [R40.64+0x10], R28 ;  /* 0x0000101c28007986 */ /* 0x0001e4000c101d04 */
.L_x_4959:
[----:B------:R-:W-:Y:S05]  /*0a20*/  BSYNC B0 ;  /* 0x0000000000007941 */ /* 0x000fea0003800000 */
.L_x_4958:
        /* <DEDUP_REMOVED lines=11> */
[----:B------:R-:W-:Y:S02]  /*0ae0*/  ISETP.NE.U32.AND P0, PT, RZ, c[0x0][0x180], PT ;  /* 0x00006000ff007a0c */ /* 0x000fe40003f05070 */
[C---:B0-----:R-:W-:Y:S02]  /*0af0*/  LEA R40, P3, R60.reuse, c[0x0][0x188], 0x5 ;  /* 0x000062003c287a11 */ /* 0x041fe400078628ff */
        /* <DEDUP_REMOVED lines=15> */
[----:B------:R-:W-:-:S02]  /*0bf0*/  FMUL.FTZ R35, R82, R43 ;  /* 0x0000002b52237220 */ /* 0x000fc40000410000 */
[-C--:B------:R-:W-:Y:S02]  /*0c00*/  FMUL.FTZ R37, R34, R43.reuse ;  /* 0x0000002b22257220 */ /* 0x080fe40000410000 */
[-C--:B------:R-:W-:Y:S02]  /*0c10*/  FMUL.FTZ R86, R86, R43.reuse ;  /* 0x0000002b56567220 */ /* 0x080fe40000410000 */
[----:B------:R-:W-:Y:S02]  /*0c20*/  FMUL.FTZ R39, R88, R43 ;  /* 0x0000002b58277220 */ /* 0x000fe40000410000 */
[----:B------:R-:W-:Y:S02]  /*0c30*/  FMUL.FTZ R34, R7, R38 ;  /* 0x0000002607227220 */ /* 0x000fe40000410000 */
[----:B------:R-:W-:Y:S02]  /*0c40*/  FMUL.FTZ R33, R8, R33 ;  /* 0x0000002108217220 */ /* 0x000fe40000410000 */
[----:B------:R-:W-:-:S02]  /*0c50*/  FMUL.FTZ R35, R6, R35 ;  /* 0x0000002306237220 */ /* 0x000fc40000410000 */
[----:B------:R-:W-:Y:S02]  /*0c60*/  FMUL.FTZ R36, R5, R84 ;  /* 0x0000005405247220 */ /* 0x000fe40000410000 */
[----:B------:R-:W-:Y:S02]  /*0c70*/  FMUL.FTZ R37, R4, R37 ;  /* 0x0000002504257220 */ /* 0x000fe40000410000 */
[----:B------:R-:W-:Y:S02]  /*0c80*/  FMUL.FTZ R38, R3, R86 ;  /* 0x0000005603267220 */ /* 0x000fe40000410000 */
[----:B------:R-:W-:Y:S02]  /*0c90*/  FMUL.FTZ R39, R2, R39 ;  /* 0x0000002702277220 */ /* 0x000fe40000410000 */
[----:B---3--:R-:W-:Y:S02]  /*0ca0*/  @P0 FADD.FTZ R32, R16, R32 ;  /* 0x0000002010200221 */ /* 0x008fe40000010000 */
[----:B------:R-:W-:-:S02]  /*0cb0*/  @P0 FADD.FTZ R33, R17, R33 ;  /* 0x0000002111210221 */ /* 0x000fc40000010000 */
[----:B------:R-:W-:Y:S02]  /*0cc0*/  @P0 FADD.FTZ R34, R18, R34 ;  /* 0x0000002212220221 */ /* 0x000fe40000010000 */
[----:B------:R-:W-:Y:S02]  /*0cd0*/  @P0 FADD.FTZ R35, R19, R35 ;  /* 0x0000002313230221 */ /* 0x000fe40000010000 */
[----:B----4-:R-:W-:Y:S02]  /*0ce0*/  @P0 FADD.FTZ R36, R20, R36 ;  /* 0x0000002414240221 */ /* 0x010fe40000010000 */
[----:B------:R-:W-:Y:S01]  /*0cf0*/  @P0 FADD.FTZ R37, R21, R37 ;  /* 0x0000002515250221 */ /* 0x000fe20000010000 */
[----:B------:R0:W-:Y:S01]  /*0d00*/  STG.E.128 [R40.64], R32 ;  /* 0x0000002028007986 */ /* 0x0001e2000c101d04 */
[----:B------:R-:W-:Y:S02]  /*0d10*/  @P0 FADD.FTZ R38, R22, R38 ;  /* 0x0000002616260221 */ /* 0x000fe40000010000 */
[----:B------:R-:W-:-:S05]  /*0d20*/  @P0 FADD.FTZ R39, R23, R39 ;  /* 0x0000002717270221 */ /* 0x000fca0000010000 */
[----:B------:R0:W-:Y:S02]  /*0d30*/  STG.E.128 [R40.64+0x10], R36 ;  /* 0x0000102428007986 */ /* 0x0001e4000c101d04 */
.L_x_4961:
[----:B------:R-:W-:Y:S05]  /*0d40*/  BSYNC B0 ;  /* 0x0000000000007941 */ /* 0x000fea0003800000 */
.L_x_4960:
        /* <DEDUP_REMOVED lines=21> */
.L_x_4970:
        /* <DEDUP_REMOVED lines=53> */
.L_x_4971:
        /* <DEDUP_REMOVED lines=49> */
.L_x_4965:
[----:B------:R-:W-:Y:S05]  /*1500*/  BSYNC B0 ;  /* 0x0000000000007941 */ /* 0x000fea0003800000 */
.L_x_4964:
        /* <DEDUP_REMOVED lines=33> */
.L_x_4967:
[----:B------:R-:W-:Y:S05]  /*1720*/  BSYNC B0 ;  /* 0x0000000000007941 */ /* 0x000fea0003800000 */
.L_x_4966:
[----:B01----:R-:W-:-:S10]  /*1730*/  HFMA2.MMA R40, -RZ, RZ, 0, 2.384185791015625e-07 ;  /* 0x00000004ff287435 */ /* 0x003fd400000001ff */
[----:B------:R-:W-:-:S05]  /*1740*/  IMAD R47, R40, c[0x0][0x160], R47 ;  /* 0x00005800282f7a24 */ /* 0x000fca00078e022f */
[----:B------:R-:W-:-:S13]  /*1750*/  ISETP.GE.AND P0, PT, R47, c[0x0][0x164], PT ;  /* 0x000059002f007a0c */ /* 0x000fda0003f06270 */
[----:B------:R-:W-:Y:S01]  /*1760*/  @P0 CALL.REL.NOINC `(.L_x_4968) ;  /* 0x0000001000000944 */ /* 0x000fe20003c00000 */
[----:B------:R-:W-:Y:S05]  /*1770*/  BRA `(.L_x_4969) ;  /* 0xffffeea000007947 */ /* 0x000fea000383ffff */
.L_x_4968:
[----:B------:R-:W-:Y:S05]  /*1780*/  EXIT ;  /* 0x000000000000794d */ /* 0x000fea0003800000 */
.L_x_4962:
[----:B------:R-:W-:Y:S01]  /*1790*/  HFMA2.MMA R85, -RZ, RZ, 0, 5.9604644775390625e-08 ;  /* 0x00000001ff557435 */ /* 0x000fe200000001ff */
[----:B------:R-:W-:Y:S02]  /*17a0*/  MOV R42, R43 ;  /* 0x0000002b002a7202 */ /* 0x000fe40000000f00 */
[----:B------:R-:W-:Y:S02]  /*17b0*/  MOV R60, 0x1f ;  /* 0x0000001f003c7802 */ /* 0x000fe40000000f00 */
[----:B------:R-:W-:Y:S02]  /*17c0*/  MOV R87, 0xffffffff ;  /* 0xffffffff00577802 */ /* 0x000fe40000000f00 */
[----:B------:R-:W-:Y:S02]  /*17d0*/  MOV R40, 0x17f0 ;  /* 0x000017f000287802 */ /* 0x000fe40000000f00 */
[----:B------:R-:W-:Y:S05]  /*17e0*/  CALL.REL.NOINC `($__internal_52_$__cuda_sm70_shflsync_bfly_p) ;  /* 0x000005c000007944 */ /* 0x000fea0003c00000 */
[----:B-1----:R-:W-:Y:S01]  /*17f0*/  MOV R40, R60 ;  /* 0x0000003c00287202 */ /* 0x002fe20000000f00 */
[----:B0-----:R-:W-:Y:S05]  /*1800*/  BRA `(.L_x_4970) ;  /* 0xfffff69000007947 */ /* 0x001fea000383ffff */
.L_x_4963:
[----:B------:R-:W-:Y:S01]  /*1810*/  HFMA2.MMA R85, -RZ, RZ, 0, 1.1920928955078125e-07 ;  /* 0x00000002ff557435 */ /* 0x000fe200000001ff */
[----:B------:R-:W-:Y:S02]  /*1820*/  MOV R42, R83 ;  /* 0x00000053002a7202 */ /* 0x000fe40000000f00 */
[----:B------:R-:W-:-:S02]  /*1830*/  MOV R60, 0x1f ;  /* 0x0000001f003c7802 */ /* 0x000fc40000000f00 */
[----:B------:R-:W-:Y:S02]  /*1840*/  MOV R87, 0xffffffff ;  /* 0xffffffff00577802 */ /* 0x000fe40000000f00 */
[----:B------:R-:W-:Y:S02]  /*1850*/  MOV R40, 0x1870 ;  /* 0x0000187000287802 */ /* 0x000fe40000000f00 */
[----:B0-----:R-:W-:Y:S05]  /*1860*/  CALL.REL.NOINC `($__internal_52_$__cuda_sm70_shflsync_bfly_p) ;  /* 0x0000054000007944 */ /* 0x001fea0003c00000 */
[----:B0-----:R-:W-:Y:S01]  /*1870*/  HFMA2.MMA R85, -RZ, RZ, 0, 2.384185791015625e-07 ;  /* 0x00000004ff557435 */ /* 0x001fe200000001ff */
[----:B-1----:R-:W-:Y:S01]  /*1880*/  FADD.FTZ R42, R83, R60 ;  /* 0x0000003c532a7221 */ /* 0x002fe20000010000 */
[----:B------:R-:W-:Y:S02]  /*1890*/  MOV R60, 0x1f ;  /* 0x0000001f003c7802 */ /* 0x000fe40000000f00 */
[----:B------:R-:W-:Y:S02]  /*18a0*/  MOV R87, 0xffffffff ;  /* 0xffffffff00577802 */ /* 0x000fe40000000f00 */
[----:B------:R-:W-:Y:S02]  /*18b0*/  MOV R40, 0x18d0 ;  /* 0x000018d000287802 */ /* 0x000fe40000000f00 */
[----:B------:R-:W-:Y:S05]  /*18c0*/  CALL.REL.NOINC `($__internal_52_$__cuda_sm70_shflsync_bfly_p) ;  /* 0x000004e000007944 */ /* 0x000fea0003c00000 */
[----:B0-----:R-:W-:Y:S01]  /*18d0*/  HFMA2.MMA R85, -RZ, RZ, 0, 4.76837158203125e-07 ;  /* 0x00000008ff557435 */ /* 0x001fe200000001ff */
[----:B-1----:R-:W-:Y:S01]  /*18e0*/  FADD.FTZ R42, R42, R60 ;  /* 0x0000003c2a2a7221 */ /* 0x002fe20000010000 */
[----:B------:R-:W-:-:S02]  /*18f0*/  MOV R60, 0x1f ;  /* 0x0000001f003c7802 */ /* 0x000fc40000000f00 */
[----:B------:R-:W-:Y:S02]  /*1900*/  MOV R87, 0xffffffff ;  /* 0xffffffff00577802 */ /* 0x000fe40000000f00 */
[----:B------:R-:W-:Y:S02]  /*1910*/  MOV R40, 0x1930 ;  /* 0x0000193000287802 */ /* 0x000fe40000000f00 */
[----:B------:R-:W-:Y:S05]  /*1920*/  CALL.REL.NOINC `($__internal_52_$__cuda_sm70_shflsync_bfly_p) ;  /* 0x0000048000007944 */ /* 0x000fea0003c00000 */
[----:B0-----:R-:W-:Y:S01]  /*1930*/  HFMA2.MMA R85, -RZ, RZ, 0, 9.5367431640625e-07 ;  /* 0x00000010ff557435 */ /* 0x001fe200000001ff */
[----:B-1----:R-:W-:Y:S01]  /*1940*/  FADD.FTZ R42, R42, R60 ;  /* 0x0000003c2a2a7221 */ /* 0x002fe20000010000 */
[----:B------:R-:W-:Y:S02]  /*1950*/  MOV R60, 0x1f ;  /* 0x0000001f003c7802 */ /* 0x000fe40000000f00 */
[----:B------:R-:W-:Y:S02]  /*1960*/  MOV R87, 0xffffffff ;  /* 0xffffffff00577802 */ /* 0x000fe40000000f00 */
[----:B------:R-:W-:Y:S02]  /*1970*/  MOV R40, 0x1990 ;  /* 0x0000199000287802 */ /* 0x000fe40000000f00 */
[----:B------:R-:W-:Y:S05]  /*1980*/  CALL.REL.NOINC `($__internal_52_$__cuda_sm70_shflsync_bfly_p) ;  /* 0x0000042000007944 */ /* 0x000fea0003c00000 */
        /* <DEDUP_REMOVED lines=39> */
[----:B------:R-:W-:Y:S05]  /*1c00*/  CALL.REL.NOINC `($__internal_52_$__cuda_sm70_shflsync_bfly_p) ;  /* 0x000001a000007944 */ /* 0x000fea0003c00000 */
[----:B0-----:R-:W-:Y:S01]  /*1c10*/  HFMA2.MMA R85, -RZ, RZ, 0, 1.1920928955078125e-07 ;  /* 0x00000002ff557435 */ /* 0x001fe200000001ff */
[----:B-1----:R-:W-:Y:S01]  /*1c20*/  FADD.FTZ R42, R42, R60 ;  /* 0x0000003c2a2a7221 */ /* 0x002fe20000010000 */
[----:B------:R-:W-:Y:S02]  /*1c30*/  MOV R60, 0x1f ;  /* 0x0000001f003c7802 */ /* 0x000fe40000000f00 */
[----:B------:R-:W-:Y:S02]  /*1c40*/  MOV R87, 0xffffffff ;  /* 0xffffffff00577802 */ /* 0x000fe40000000f00 */
[----:B------:R-:W-:Y:S02]  /*1c50*/  MOV R40, 0x1c70 ;  /* 0x00001c7000287802 */ /* 0x000fe40000000f00 */
[----:B------:R-:W-:Y:S05]  /*1c60*/  CALL.REL.NOINC `($__internal_52_$__cuda_sm70_shflsync_bfly_p) ;  /* 0x0000014000007944 */ /* 0x000fea0003c00000 */
[----:B0-----:R-:W-:Y:S01]  /*1c70*/  HFMA2.MMA R85, -RZ, RZ, 0, 2.384185791015625e-07 ;  /* 0x00000004ff557435 */ /* 0x001fe200000001ff */
[----:B-1----:R-:W-:Y:S01]  /*1c80*/  FADD.FTZ R42, R42, R60 ;  /* 0x0000003c2a2a7221 */ /* 0x002fe20000010000 */
[----:B------:R-:W-:Y:S02]  /*1c90*/  MOV R60, 0x1f ;  /* 0x0000001f003c7802 */ /* 0x000fe40000000f00 */
[----:B------:R-:W-:-:S02]  /*1ca0*/  MOV R87, 0xffffffff ;  /* 0xffffffff00577802 */ /* 0x000fc40000000f00 */
[----:B------:R-:W-:Y:S02]  /*1cb0*/  MOV R40, 0x1cd0 ;  /* 0x00001cd000287802 */ /* 0x000fe40000000f00 */
[----:B------:R-:W-:Y:S05]  /*1cc0*/  CALL.REL.NOINC `($__internal_52_$__cuda_sm70_shflsync_bfly_p) ;  /* 0x000000e000007944 */ /* 0x000fea0003c00000 */
[----:B0-----:R-:W-:Y:S01]  /*1cd0*/  HFMA2.MMA R85, -RZ, RZ, 0, 4.76837158203125e-07 ;  /* 0x00000008ff557435 */ /* 0x001fe200000001ff */
[----:B-1----:R-:W-:Y:S01]  /*1ce0*/  FADD.FTZ R42, R42, R60 ;  /* 0x0000003c2a2a7221 */ /* 0x002fe20000010000 */
[----:B------:R-:W-:Y:S02]  /*1cf0*/  MOV R60, 0x1f ;  /* 0x0000001f003c7802 */ /* 0x000fe40000000f00 */
[----:B------:R-:W-:Y:S02]  /*1d00*/  MOV R87, 0xffffffff ;  /* 0xffffffff00577802 */ /* 0x000fe40000000f00 */
[----:B------:R-:W-:Y:S02]  /*1d10*/  MOV R40, 0x1d30 ;  /* 0x00001d3000287802 */ /* 0x000fe40000000f00 */
[----:B------:R-:W-:Y:S05]  /*1d20*/  CALL.REL.NOINC `($__internal_52_$__cuda_sm70_shflsync_bfly_p) ;  /* 0x0000008000007944 */ /* 0x000fea0003c00000 */
[----:B-1----:R-:W-:Y:S01]  /*1d30*/  FADD.FTZ R83, R42, R60 ;  /* 0x0000003c2a537221 */ /* 0x002fe20000010000 */
[----:B0-----:R-:W-:Y:S01]  /*1d40*/  HFMA2.MMA R85, -RZ, RZ, 0, 9.5367431640625e-07 ;  /* 0x00000010ff557435 */ /* 0x001fe200000001ff */
[----:B------:R-:W-:Y:S02]  /*1d50*/  MOV R60, 0x1f ;  /* 0x0000001f003c7802 */ /* 0x000fe40000000f00 */
[----:B------:R-:W-:-:S02]  /*1d60*/  MOV R87, 0xffffffff ;  /* 0xffffffff00577802 */ /* 0x000fc40000000f00 */
[----:B------:R-:W-:Y:S02]  /*1d70*/  MOV R42, R83 ;  /* 0x00000053002a7202 */ /* 0x000fe40000000f00 */
[----:B------:R-:W-:Y:S02]  /*1d80*/  MOV R40, 0x1da0 ;  /* 0x00001da000287802 */ /* 0x000fe40000000f00 */
[----:B------:R-:W-:Y:S05]  /*1d90*/  CALL.REL.NOINC `($__internal_52_$__cuda_sm70_shflsync_bfly_p) ;  /* 0x0000001000007944 */ /* 0x000fea0003c00000 */
[----:B01----:R-:W-:Y:S05]  /*1da0*/  BRA `(.L_x_4971) ;  /* 0xfffff44000007947 */ /* 0x003fea000383ffff */
        .weak           $__internal_52_$__cuda_sm70_shflsync_bfly_p
        .type           $__internal_52_$__cuda_sm70_shflsync_bfly_p,@function
        .size           $__internal_52_$__cuda_sm70_shflsync_bfly_p,(.L_x_15244 - $__internal_52_$__cuda_sm70_shflsync_bfly_p)
$__internal_52_$__cuda_sm70_shflsync_bfly_p:
[----:B------:R-:W-:Y:S01]  /*1db0*/  HFMA2.MMA R41, -RZ, RZ, 0, 0 ;  /* 0x00000000ff297435 */ /* 0x000fe200000001ff */
[----:B------:R-:W-:Y:S04]  /*1dc0*/  WARPSYNC R87 ;  /* 0x0000005700007348 */ /* 0x000fe80003800000 */
[----:B------:R0:W1:Y:S01]  /*1dd0*/  SHFL.BFLY PT, R60, R42, R85, R60 ;  /* 0x0c0000552a3c7389 */ /* 0x00006200000e003c */
[----:B------:R-:W-:Y:S05]  /*1de0*/  RET.REL.NODEC R40 `(_ZN10layer_norm13ln_fwd_kernelINS_13Kernel_traitsI13__nv_bfloat16S2_fS2_fjLj512ELj1ELj4ELj1ELj16ENS_18Kernel_traits_baseILj512ES2_S2_fS2_fjLj128EEEEELb0ELb1ELb0ELb0EEEvNS_9FwdParamsE) ;  /* 0xffffe21028007950 */ /* 0x000fea0003c3ffff */
.L_x_4972:
        /* <DEDUP_REMOVED lines=9> */
.L_x_15244:


//--------------------- .text._ZN10layer_norm13ln_fwd_kernelINS_13Kernel_traitsI13__nv_bfloat16S2_fS2_fjLj512ELj1ELj4ELj1ELj16ENS_18Kernel_traits_baseILj512ES2_S2_fS2_fjLj128EEEEELb0ELb1ELb0ELb1EEEvNS_9FwdParamsE --------------------------
	.section	.text._ZN10layer_norm13ln_fwd_kernelINS_13Kernel_traitsI13__nv_bfloat16S2_fS2_fjLj512ELj1ELj4ELj1ELj16ENS_18Kernel_traits_baseILj512ES2_S2_fS2_fjLj128EEEEELb0ELb1ELb0ELb1EEEvNS_9FwdParamsE,"ax",@progbits
	.sectioninfo	@"SHI_REGISTERS=94"
	.align	128
        .global         _ZN10layer_norm13ln_fwd_kernelINS_13Kernel_traitsI13__nv_bfloat16S2_fS2_fjLj512ELj1ELj4ELj1ELj16ENS_18Kernel_traits_baseILj512ES2_S2_fS2_fjLj128EEEEELb0ELb1ELb0ELb1EEEvNS_9FwdParamsE
        .type           _ZN10layer_norm13ln_fwd_kernelINS_13Kernel_traitsI13__nv_bfloat16S2_fS2_fjLj512ELj1ELj4ELj1ELj16ENS_18Kernel_traits_baseILj512ES2_S2_fS2_fjLj128EEEEELb0ELb1ELb0ELb1EEEvNS_9FwdParamsE,@function
        .size           _ZN10layer_norm13ln_fwd_kernelINS_13Kernel_traitsI13__nv_bfloat16S2_fS2_fjLj512ELj1ELj4ELj1ELj16ENS_18Kernel_traits_baseILj512ES2_S2_fS2_fjLj128EEEEELb0ELb1ELb0ELb1EEEvNS_9FwdParamsE,(.L_x_15245 - _ZN10layer_norm13ln_fwd_kernelINS_13Kernel_traitsI13__nv_bfloat16S2_fS2_fjLj512ELj1ELj4ELj1ELj16ENS_18Kernel_traits_baseILj512ES2_S2_fS2_fjLj128EEEEELb0ELb1ELb0ELb1EEEvNS_9FwdParamsE)
        .other          _ZN10layer_norm13ln_fwd_kernelINS_13Kernel_traitsI13__nv_bfloat16S2_fS2_fjLj512ELj1ELj4ELj1ELj16ENS_18Kernel_traits_baseILj512ES2_S2_fS2_fjLj128EEEEELb0ELb1ELb0ELb1EEEvNS_9FwdParamsE,@"STO_CUDA_ENTRY STV_DEFAULT"
_ZN10layer_norm13ln_fwd_kernelINS_13Kernel_traitsI13__nv_bfloat16S2_fS2_fjLj512ELj1ELj4ELj1ELj16ENS_18Kernel_traits_baseILj512ES2_S2_fS2_fjLj128EEEEELb0ELb1ELb0ELb1EEEvNS_9FwdParamsE:
.text._ZN10layer_norm13ln_fwd_kernelINS_13Kernel_traitsI13__nv_bfloat16S2_fS2_fjLj512ELj1ELj4ELj1ELj16ENS_18Kernel_traits_baseILj512ES2_S2_fS2_fjLj128EEEEELb0ELb1ELb0ELb1EEEvNS_9FwdParamsE:
        /* <DEDUP_REMOVED lines=28> */
[----:B------:R-:W-:-:S03]  /*01c0*/  @!P0 CS2R R22, SRZ ;  /* 0x0000000000168805 */ /* 0x000fc6000001ff00 */
        /* <DEDUP_REMOVED lines=12> */
[--C-:B0-----:R-:W-:Y:S02]  /*0290*/  PRMT R5, RZ, 0x5410, R22.reuse ;  /* 0x00005410ff057816 */ /* 0x101fe40000000016 */
[----:B------:R-:W-:Y:S02]  /*02a0*/  PRMT R4, RZ, 0x7610, R22 ;  /* 0x00007610ff047816 */ /* 0x000fe40000000016 */
[--C-:B-1----:R-:W-:Y:S02]  /*02b0*/  PRMT R3, RZ, 0x5410, R23.reuse ;  /* 0x00005410ff037816 */ /* 0x102fe40000000017 */
[----:B------:R-:W-:Y:S01]  /*02c0*/  PRMT R2, RZ, 0x7610, R23 ;  /* 0x00007610ff027816 */ /* 0x000fe20000000017 */
[----:B------:R-:W-:Y:S01]  /*02d0*/  ULDC.U8 UR6, c[0x0][0x1f0] ;  /* 0x00007c0000067ab9 */ /* 0x000fe20000000000 */
[--C-:B--2---:R-:W-:Y:S02]  /*02e0*/  PRMT R62, RZ, 0x5410, R41.reuse ;  /* 0x00005410ff3e7816 */ /* 0x104fe40000000029 */
[----:B------:R-:W-:-:S02]  /*02f0*/  PRMT R64, RZ, 0x7610, R41 ;  /* 0x00007610ff407816 */ /* 0x000fc40000000029 */
[--C-:B------:R-:W-:Y:S02]  /*0300*/  PRMT R41, RZ, 0x5410, R42.reuse ;  /* 0x00005410ff297816 */ /* 0x100fe4000000002a */
[----:B------:R-:W-:Y:S02]  /*0310*/  PRMT R65, RZ, 0x7610, R42 ;  /* 0x00007610ff417816 */ /* 0x000fe4000000002a */
[--C-:B----4-:R-:W-:Y:S02]  /*0320*/  PRMT R68, RZ, 0x5410, R46.reuse ;  /* 0x00005410ff447816 */ /* 0x110fe4000000002e */
[----:B------:R-:W-:Y:S02]  /*0330*/  PRMT R71, RZ, 0x7610, R46 ;  /* 0x00007610ff477816 */ /* 0x000fe4000000002e */
[--C-:B---3--:R-:W-:Y:S02]  /*0340*/  PRMT R46, RZ, 0x5410, R48.reuse ;  /* 0x00005410ff2e7816 */ /* 0x108fe40000000030 */
        /* <DEDUP_REMOVED lines=15> */
[--C-:B------:R-:W-:Y:S02]  /*0440*/  PRMT R70, RZ, 0x5410, R50.reuse ;  /* 0x00005410ff467816 */ /* 0x100fe40000000032 */
[----:B------:R-:W-:Y:S02]  /*0450*/  PRMT R75, RZ, 0x7610, R50 ;  /* 0x00007610ff4b7816 */ /* 0x000fe40000000032 */
.L_x_4976:
[----:B------:R-:W-:Y:S01]  /*0460*/  ISETP.NE.U32.AND P1, PT, RZ, c[0x0][0x1c0], PT ;  /* 0x00007000ff007a0c */ /* 0x000fe20003f25070 */
[----:B------:R-:W-:Y:S01]  /*0470*/  IMAD R24, R54, c[0x0][0x168], RZ ;  /* 0x00005a0036187a24 */ /* 0x000fe200078e02ff */
[----:B------:R-:W-:Y:S02]  /*0480*/  HFMA2.MMA R33, -RZ, RZ, 0, 9.5367431640625e-07 ;  /* 0x00000010ff217435 */ /* 0x000fe400000001ff */
[----:B------:R-:W-:-:S02]  /*0490*/  ISETP.NE.AND.EX P1, PT, RZ, c[0x0][0x1c4], PT, P1 ;  /* 0x00007100ff007a0c */ /* 0x000fc40003f25310 */
[----:B------:R-:W-:-:S04]  /*04a0*/  SHF.R.S32.HI R25, RZ, 0x1f, R24 ;  /* 0x0000001fff197819 */ /* 0x000fc80000011418 */
[----:B------:R-:W-:-:S04]  /*04b0*/  LEA.HI R50, R25, R24, RZ, 0x3 ;  /* 0x0000001819327211 */ /* 0x000fc800078f18ff */
[----:B------:R-:W-:-:S03]  /*04c0*/  LEA.HI.SX32 R50, R50, R55, 0x1d ;  /* 0x0000003732327211 */ /* 0x000fc600078feaff */
[----:B------:R-:W-:Y:S02]  /*04d0*/  @P1 MOV R31, 0x2 ;  /* 0x00000002001f1802 */ /* 0x000fe40000000f00 */
[----:B------:R-:W-:-:S04]  /*04e0*/  IMAD.WIDE.U32 R24, R50, R33, c[0x0][0x170] ;  /* 0x00005c0032187625 */ /* 0x000fc800078e0021 */
[----:B------:R-:W-:Y:S01]  /*04f0*/  @P1 IMAD.WIDE R30, R54, R31, c[0x0][0x1c0] ;  /* 0x00007000361e1625 */ /* 0x000fe200078e021f */
[----:B------:R-:W-:Y:S01]  /*0500*/  ISETP.NE.U32.AND P0, PT, RZ, c[0x0][0x180], PT ;  /* 0x00006000ff007a0c */ /* 0x000fe20003f05070 */
[----:B------:R-:W2:Y:S04]  /*0510*/  LDG.E.128 R24, [R24.64] ;  /* 0x0000000418187981 */ /* 0x000ea8000c1e1d00 */
[----:B------:R-:W3:Y:S01]  /*0520*/  @P1 LDG.E.U16 R30, [R30.64] ;  /* 0x000000041e1e1981 */ /* 0x000ee2000c1e1500 */
[----:B------:R-:W-:-:S13]  /*0530*/  ISETP.NE.AND.EX P0, PT, RZ, c[0x0][0x184], PT, P0 ;  /* 0x00006100ff007a0c */ /* 0x000fda0003f05300 */
[----:B------:R-:W-:-:S04]  /*0540*/  @P0 LEA R28, P2, R50, c[0x0][0x180], 0x5 ;  /* 0x00006000321c0a11 */ /* 0x000fc800078428ff */
[----:B------:R-:W-:-:S05]  /*0550*/  @P0 LEA.HI.X R29, R50, c[0x0][0x184], RZ, 0x5, P2 ;  /* 0x00006100321d0a11 */ /* 0x000fca00010f2cff */
[----:B------:R2:W4:Y:S04]  /*0560*/  @P0 LDG.E.128 R16, [R28.64] ;  /* 0x000000041c100981 */ /* 0x000528000c1e1d00 */
[----:B------:R2:W5:Y:S01]  /*0570*/  @P0 LDG.E.128 R20, [R28.64+0x10] ;  /* 0x000010041c140981 */ /* 0x000562000c1e1d00 */
[----:B------:R-:W-:Y:S01]  /*0580*/  HFMA2.MMA R44, -RZ, RZ, 1.875, 0 ;  /* 0x3f800000ff2c7435 */ /* 0x000fe200000001ff */
[C---:B------:R-:W-:Y:S02]  /*0590*/  IADD3 R72, R50.reuse, 0x20, RZ ;  /* 0x0000002032487810 */ /* 0x040fe40007ffe0ff */
[----:B------:R-:W-:Y:S02]  /*05a0*/  LEA R38, P2, R50, c[0x0][0x188], 0x5 ;  /* 0x0000620032267a11 */ /* 0x000fe400078428ff */
[----:B--2---:R-:W-:-:S02]  /*05b0*/  PRMT R29, RZ, 0x5410, R24 ;  /* 0x00005410ff1d7816 */ /* 0x004fc40000000018 */
[----:B---3--:R-:W-:Y:S02]  /*05c0*/  @P1 PRMT R44, RZ, 0x5410, R30 ;  /* 0x00005410ff2c1816 */ /* 0x008fe4000000001e */
[----:B------:R-:W-:Y:S02]  /*05d0*/  PRMT R31, RZ, 0x7610, R24 ;  /* 0x00007610ff1f7816 */ /* 0x000fe40000000018 */
[--C-:B------:R-:W-:Y:S01]  /*05e0*/  PRMT R39, RZ, 0x5410, R27.reuse ;  /* 0x00005410ff277816 */ /* 0x100fe2000000001b */
[----:B------:R-:W-:Y:S01]  /*05f0*/  FMUL.FTZ R24, R29, R44 ;  /* 0x0000002c1d187220 */ /* 0x000fe20000410000 */
[----:B------:R-:W-:Y:S02]  /*0600*/  PRMT R45, RZ, 0x7610, R27 ;  /* 0x00007610ff2d7816 */ /* 0x000fe4000000001b */
[--C-:B------:R-:W-:Y:S02]  /*0610*/  PRMT R27, RZ, 0x5410, R25.reuse ;  /* 0x00005410ff1b7816 */ /* 0x100fe40000000019 */
[----:B------:R-:W-:-:S02]  /*0620*/  PRMT R35, RZ, 0x7610, R25 ;  /* 0x00007610ff237816 */ /* 0x000fc40000000019 */
[--C-:B------:R-:W-:Y:S02]  /*0630*/  PRMT R37, RZ, 0x5410, R26.reuse ;  /* 0x00005410ff257816 */ /* 0x100fe4000000001a */
[----:B------:R-:W-:Y:S02]  /*0640*/  PRMT R29, RZ, 0x7610, R26 ;  /* 0x00007610ff1d7816 */ /* 0x000fe4000000001a */
[--C-:B------:R-:W-:Y:S01]  /*0650*/  PRMT R25, RZ, 0x5410, R40.reuse ;  /* 0x00005410ff197816 */ /* 0x100fe20000000028 */
[----:B------:R-:W-:Y:S01]  /*0660*/  FMUL.FTZ R31, R31, R44 ;  /* 0x0000002c1f1f7220 */ /* 0x000fe20000410000 */
[----:B------:R-:W-:Y:S02]  /*0670*/  PRMT R26, RZ, 0x7610, R40 ;  /* 0x00007610ff1a7816 */ /* 0x000fe40000000028 */
[----:B------:R-:W-:Y:S01]  /*0680*/  ISETP.NE.U32.AND P1, PT, RZ, c[0x0][0x180], PT ;  /* 0x00006000ff007a0c */ /* 0x000fe20003f25070 */
[----:B------:R-:W-:Y:S02]  /*0690*/  FMUL.FTZ R24, R24, R25 ;  /* 0x0000001918187220 */ /* 0x000fe40000410000 */
[----:B------:R-:W-:Y:S01]  /*06a0*/  FMUL.FTZ R25, R31, R26 ;  /* 0x0000001a1f197220 */ /* 0x000fe20000410000 */
[----:B------:R-:W-:Y:S01]  /*06b0*/  ISETP.NE.AND.EX P1, PT, RZ, c[0x0][0x184], PT, P1 ;  /* 0x00006100ff007a0c */ /* 0x000fe20003f25310 */
[-C--:B------:R-:W-:Y:S01]  /*06c0*/  FMUL.FTZ R45, R45, R44.reuse ;  /* 0x0000002c2d2d7220 */ /* 0x080fe20000410000 */
[--C-:B------:R-:W-:Y:S01]  /*06d0*/  PRMT R26, RZ, 0x7610, R43.reuse ;  /* 0x00007610ff1a7816 */ /* 0x100fe2000000002b */
[-C--:B------:R-:W-:Y:S01]  /*06e0*/  FMUL.FTZ R27, R27, R44.reuse ;  /* 0x0000002c1b1b7220 */ /* 0x080fe20000410000 */
        /* <DEDUP_REMOVED lines=10> */
[----:B------:R-:W-:Y:S01]  /*0790*/  FMUL.FTZ R29, R65, R32 ;  /* 0x00000020411d7220 */ /* 0x000fe20000410000 */
[----:B------:R-:W-:Y:S01]  /*07a0*/  LEA.HI.X R39, R50, c[0x0][0x18c], RZ, 0x5, P2 ;  /* 0x0000630032277a11 */ /* 0x000fe200010f2cff */
[----:B----4-:R-:W-:Y:S02]  /*07b0*/  @P1 FADD.FTZ R24, R16, R24 ;  /* 0x0000001810181221 */ /* 0x010fe40000010000 */
[----:B------:R-:W-:Y:S02]  /*07c0*/  @P1 FADD.FTZ R25, R17, R25 ;  /* 0x0000001911191221 */ /* 0x000fe40000010000 */
[----:B-----5:R-:W-:-:S02]  /*07d0*/  @P1 FADD.FTZ R30, R22, R30 ;  /* 0x0000001e161e1221 */ /* 0x020fc40000010000 */
[----:B------:R-:W-:Y:S02]  /*07e0*/  @P1 FADD.FTZ R31, R23, R31 ;  /* 0x0000001f171f1221 */ /* 0x000fe40000010000 */
[----:B------:R-:W-:Y:S02]  /*07f0*/  @P1 FADD.FTZ R26, R18, R26 ;  /* 0x0000001a121a1221 */ /* 0x000fe40000010000 */
[----:B------:R-:W-:Y:S02]  /*0800*/  @P1 FADD.FTZ R27, R19, R27 ;  /* 0x0000001b131b1221 */ /* 0x000fe40000010000 */
[----:B------:R-:W-:Y:S02]  /*0810*/  @P1 FADD.FTZ R28, R20, R28 ;  /* 0x0000001c141c1221 */ /* 0x000fe40000010000 */
[----:B------:R-:W-:Y:S02]  /*0820*/  @P1 FADD.FTZ R29, R21, R29 ;  /* 0x0000001d151d1221 */ /* 0x000fe40000010000 */
[C---:B------:R-:W-:Y:S01]  /*0830*/  IMAD.WIDE.U32 R32, R72.reuse, R33, c[0x0][0x170] ;  /* 0x00005c0048207625 */ /* 0x040fe200078e0021 */
[----:B------:R-:W-:Y:S04]  /*0840*/  STG.E.128 [R38.64], R24 ;  /* 0x0000001826007986 */ /* 0x000fe8000c101d04 */
[----:B------:R0:W-:Y:S04]  /*0850*/  STG.E.128 [R38.64+0x10], R28 ;  /* 0x0000101c26007986 */ /* 0x0001e8000c101d04 */
[----:B------:R-:W2:Y:S01]  /*0860*/  LDG.E.128 R32, [R32.64] ;  /* 0x0000000420207981 */ /* 0x000ea2000c1e1d00 */
[----:B------:R-:W-:-:S04]  /*0870*/  @P0 LEA R36, P2, R72, c[0x0][0x180], 0x5 ;  /* 0x0000600048240a11 */ /* 0x000fc800078428ff */
[----:B------:R-:W-:Y:S02]  /*0880*/  @P0 LEA.HI.X R37, R72, c[0x0][0x184], RZ, 0x5, P2 ;  /* 0x0000610048250a11 */ /* 0x000fe400010f2cff */
[----:B------:R-:W-:Y:S02]  /*0890*/  MOV R81, R16 ;  /* 0x0000001000517202 */ /* 0x000fe40000000f00 */
[----:B------:R-:W-:Y:S02]  /*08a0*/  MOV R80, R17 ;  /* 0x0000001100507202 */ /* 0x000fe40000000f00 */
[----:B------:R-:W-:Y:S02]  /*08b0*/  MOV R79, R18 ;  /* 0x00000012004f7202 */ /* 0x000fe40000000f00 */
[----:B------:R-:W-:Y:S02]  /*08c0*/  MOV R76, R19 ;  /* 0x00000013004c7202 */ /* 0x000fe40000000f00 */
[----:B------:R1:W3:Y:S01]  /*08d0*/  @P0 LDG.E.128 R16, [R36.64] ;  /* 0x0000000424100981 */ /* 0x0002e2000c1e1d00 */
[----:B------:R-:W-:-:S02]  /*08e0*/  MOV R45, R20 ;  /* 0x00000014002d7202 */ /* 0x000fc40000000f00 */
[----:B------:R-:W-:Y:S02]  /*08f0*/  MOV R78, R21 ;  /* 0x00000015004e7202 */ /* 0x000fe40000000f00 */
[----:B------:R-:W-:Y:S02]  /*0900*/  MOV R77, R22 ;  /* 0x00000016004d7202 */ /* 0x000fe40000000f00 */
[----:B------:R-:W-:Y:S02]  /*0910*/  MOV R74, R23 ;  /* 0x00000017004a7202 */ /* 0x000fe40000000f00 */
[----:B------:R1:W4:Y:S01]  /*0920*/  @P0 LDG.E.128 R20, [R36.64+0x10] ;  /* 0x0000100424140981 */ /* 0x000322000c1e1d00 */
[----:B0-----:R-:W-:-:S04]  /*0930*/  FADD.FTZ R38, RZ, R24 ;  /* 0x00000018ff267221 */ /* 0x001fc80000010000 */
[----:B------:R-:W-:Y:S01]  /*0940*/  FADD.FTZ R91, R25, R38 ;  /* 0x00000026195b7221 */ /* 0x000fe20000010000 */
[--C-:B--2---:R-:W-:Y:S02]  /*0950*/  PRMT R39, RZ, 0x7610, R32.reuse ;  /* 0x00007610ff277816 */ /* 0x104fe40000000020 */
[----:B------:R-:W-:Y:S02]  /*0960*/  PRMT R83, RZ, 0x5410, R33 ;  /* 0x00005410ff537816 */ /* 0x000fe40000000021 */
[----:B------:R-:W-:Y:S02]  /*0970*/  PRMT R89, RZ, 0x5410, R35 ;  /* 0x00005410ff597816 */ /* 0x000fe40000000023 */
[----:B-1----:R-:W-:Y:S02]  /*0980*/  PRMT R37, RZ, 0x5410, R32 ;  /* 0x00005410ff257816 */ /* 0x002fe40000000020 */
[----:B------:R-:W-:Y:S02]  /*0990*/  PRMT R33, RZ, 0x7610, R33 ;  /* 0x00007610ff217816 */ /* 0x000fe40000000021 */
[----:B------:R-:W-:-:S02]  /*09a0*/  PRMT R85, RZ, 0x5410, R34 ;  /* 0x00005410ff557816 */ /* 0x000fc40000000022 */
[----:B------:R-:W-:Y:S02]  /*09b0*/  PRMT R87, RZ, 0x7610, R34 ;  /* 0x00007610ff577816 */ /* 0x000fe40000000022 */
[----:B------:R-:W-:Y:S01]  /*09c0*/  PRMT R35, RZ, 0x7610, R35 ;  /* 0x00007610ff237816 */ /* 0x000fe20000000023 */
[-C--:B------:R-:W-:Y:S02]  /*09d0*/  FMUL.FTZ R34, R39, R44.reuse ;  /* 0x0000002c27227220 */ /* 0x080fe40000410000 */
[-C--:B------:R-:W-:Y:S02]  /*09e0*/  FMUL.FTZ R37, R37, R44.reuse ;  /* 0x0000002c25257220 */ /* 0x080fe40000410000 */
[-C--:B------:R-:W-:Y:S02]  /*09f0*/  FMUL.FTZ R83, R83, R44.reuse ;  /* 0x0000002c53537220 */ /* 0x080fe40000410000 */
[-C--:B------:R-:W-:Y:S02]  /*0a00*/  FMUL.FTZ R36, R33, R44.reuse ;  /* 0x0000002c21247220 */ /* 0x080fe40000410000 */
[----:B------:R-:W-:-:S02]  /*0a10*/  FMUL.FTZ R85, R85, R44 ;  /* 0x0000002c55557220 */ /* 0x000fc40000410000 */
[-C--:B------:R-:W-:Y:S02]  /*0a20*/  FMUL.FTZ R38, R87, R44.reuse ;  /* 0x0000002c57267220 */ /* 0x080fe40000410000 */
[-C--:B------:R-:W-:Y:S02]  /*0a30*/  FMUL.FTZ R39, R89, R44.reuse ;  /* 0x0000002c59277220 */ /* 0x080fe40000410000 */
[----:B------:R-:W-:Y:S02]  /*0a40*/  FMUL.FTZ R82, R35, R44 ;  /* 0x0000002c23527220 */ /* 0x000fe40000410000 */
[----:B------:R-:W-:Y:S01]  /*0a50*/  FADD.FTZ R44, R26, R91 ;  /* 0x0000005b1a2c7221 */ /* 0x000fe20000010000 */
[----:B---3--:R-:W-:Y:S01]  /*0a60*/  @P0 MOV R79, R18 ;  /* 0x00000012004f0202 */ /* 0x008fe20000000f00 */
[----:B------:R-:W-:Y:S02]  /*0a70*/  FMUL.FTZ R33, R57, R34 ;  /* 0x0000002239217220 */ /* 0x000fe40000410000 */
[----:B------:R-:W-:-:S02]  /*0a80*/  FADD.FTZ R35, R27, R44 ;  /* 0x0000002c1b237221 */ /* 0x000fc40000010000 */
[----:B------:R-:W-:Y:S02]  /*0a90*/  FMUL.FTZ R34, R56, R83 ;  /* 0x0000005338227220 */ /* 0x000fe40000410000 */
[----:B------:R-:W-:Y:S02]  /*0aa0*/  FADD.FTZ R44, R28, R35 ;  /* 0x000000231c2c7221 */ /* 0x000fe40000010000 */
[----:B------:R-:W-:Y:S02]  /*0ab0*/  @P1 FADD.FTZ R34, R34, R79 ;  /* 0x0000004f22221221 */ /* 0x000fe40000010000 */
[----:B------:R-:W-:Y:S01]  /*0ac0*/  FADD.FTZ R79, R29, R44 ;  /* 0x0000002c1d4f7221 */ /* 0x000fe20000010000 */
[----:B----4-:R-:W-:Y:S01]  /*0ad0*/  @P0 MOV R45, R20 ;  /* 0x00000014002d0202 */ /* 0x010fe20000000f00 */
[----:B------:R-:W-:Y:S01]  /*0ae0*/  FMUL.FTZ R32, R0, R37 ;  /* 0x0000002500207220 */ /* 0x000fe20000410000 */
[----:B------:R-:W-:Y:S01]  /*0af0*/  @P0 MOV R81, R16 ;  /* 0x0000001000510202 */ /* 0x000fe20000000f00 */
[----:B------:R-:W-:-:S02]  /*0b00*/  FMUL.FTZ R35, R59, R36 ;  /* 0x000000243b237220 */ /* 0x000fc40000410000 */
[----:B------:R-:W-:Y:S02]  /*0b10*/  FMUL.FTZ R36, R58, R85 ;  /* 0x000000553a247220 */ /* 0x000fe40000410000 */
[----:B------:R-:W-:Y:S02]  /*0b20*/  FMUL.FTZ R37, R61, R38 ;  /* 0x000000263d257220 */ /* 0x000fe40000410000 */
[----:B------:R-:W-:Y:S01]  /*0b30*/  FADD.FTZ R38, R30, R79 ;  /* 0x0000004f1e267221 */ /* 0x000fe20000010000 */
[----:B------:R-:W-:Y:S01]  /*0b40*/  @P0 MOV R76, R19 ;  /* 0x00000013004c0202 */ /* 0x000fe20000000f00 */
[----:B------:R-:W-:Y:S01]  /*0b50*/  @P1 FADD.FTZ R36, R36, R45 ;  /* 0x0000002d24241221 */ /* 0x000fe20000010000 */
[----:B------:R-:W-:Y:S01]  /*0b60*/  @P0 MOV R80, R17 ;  /* 0x0000001100500202 */ /* 0x000fe20000000f00 */
[----:B------:R-:W-:Y:S02]  /*0b70*/  @P1 FADD.FTZ R32, R32, R81 ;  /* 0x0000005120201221 */ /* 0x000fe40000010000 */
[----:B------:R-:W-:Y:S01]  /*0b80*/  FADD.FTZ R45, R31, R38 ;  /* 0x000000261f2d7221 */ /* 0x000fe20000010000 */
[----:B------:R-:W-:Y:S01]  /*0b90*/  @P0 MOV R78, R21 ;  /* 0x00000015004e0202 */ /* 0x000fe20000000f00 */
[----:B------:R-:W-:Y:S01]  /*0ba0*/  FMUL.FTZ R38, R60, R39 ;  /* 0x000000273c267220 */ /* 0x000fe20000410000 */
[----:B------:R-:W-:Y:S01]  /*0bb0*/  @P0 MOV R77, R22 ;  /* 0x00000016004d0202 */ /* 0x000fe20000000f00 */
[----:B------:R-:W-:Y:S01]  /*0bc0*/  @P1 FADD.FTZ R35, R35, R76 ;  /* 0x0000004c23231221 */ /* 0x000fe20000010000 */
[----:B------:R-:W-:Y:S01]  /*0bd0*/  @P0 MOV R74, R23 ;  /* 0x00000017004a0202 */ /* 0x000fe20000000f00 */
[----:B------:R-:W-:Y:S01]  /*0be0*/  FMUL.FTZ R39, R63, R82 ;  /* 0x000000523f277220 */ /* 0x000fe20000410000 */
[----:B------:R-:W-:Y:S01]  /*0bf0*/  LEA R44, P2, R72, c[0x0][0x188], 0x5 ;  /* 0x00006200482c7a11 */ /* 0x000fe200078428ff */
[----:B------:R-:W-:-:S02]  /*0c00*/  @P1 FADD.FTZ R33, R33, R80 ;  /* 0x0000005021211221 */ /* 0x000fc40000010000 */
[----:B------:R-:W-:Y:S01]  /*0c10*/  FADD.FTZ R76, R32, R45 ;  /* 0x0000002d204c7221 */ /* 0x000fe20000010000 */
[----:B------:R-:W-:Y:S01]  /*0c20*/  LEA.HI.X R45, R72, c[0x0][0x18c], RZ, 0x5, P2 ;  /* 0x00006300482d7a11 */ /* 0x000fe200010f2cff */
[----:B------:R-:W-:Y:S02]  /*0c30*/  @P1 FADD.FTZ R37, R37, R78 ;  /* 0x0000004e25251221 */ /* 0x000fe40000010000 */
[----:B------:R-:W-:Y:S02]  /*0c40*/  @P1 FADD.FTZ R38, R38, R77 ;  /* 0x0000004d26261221 */ /* 0x000fe40000010000 */
[----:B------:R-:W-:Y:S02]  /*0c50*/  @P1 FADD.FTZ R39, R39, R74 ;  /* 0x0000004a27271221 */ /* 0x000fe40000010000 */
[----:B------:R-:W-:Y:S01]  /*0c60*/  FADD.FTZ R79, R33, R76 ;  /* 0x0000004c214f7221 */ /* 0x000fe20000010000 */
[----:B------:R0:W-:Y:S03]  /*0c70*/  STG.E.128 [R44.64], R32 ;  /* 0x000000202c007986 */ /* 0x0001e6000c101d04 */
[----:B------:R-:W-:Y:S01]  /*0c80*/  FADD.FTZ R74, R34, R79 ;  /* 0x0000004f224a7221 */ /* 0x000fe20000010000 */
[----:B------:R0:W-:Y:S03]  /*0c90*/  STG.E.128 [R44.64+0x10], R36 ;  /* 0x000010242c007986 */ /* 0x0001e6000c101d04 */
        /* <DEDUP_REMOVED lines=8> */
.L_x_4977:
        /* <DEDUP_REMOVED lines=52> */
.L_x_4978:
[----:B------:R-:W-:Y:S01]  /*1060*/  FMUL.FTZ R44, R81, R81 ;  /* 0x00000051512c7220 */ /* 0x000fe20000410000 */
[----:B------:R-:W-:Y:S01]  /*1070*/  ISETP.NE.AND P1, PT, RZ, UR6, PT ;  /* 0x00000006ff007c0c */ /* 0x000fe2000bf25270 */
[----:B01----:R-:W-:Y:S01]  /*1080*/  FADD.FTZ R74, R79, R74 ;  /* 0x0000004a4f4a7221 */ /* 0x003fe20000010000 */
[----:B------:R-:W-:Y:S01]  /*1090*/  MOV R45, c[0x0][0x1e0] ;  /* 0x00007800002d7a02 */ /* 0x000fe20000000f00 */
[----:B------:R-:W-:Y:S01]  /*10a0*/  HFMA2.MMA R77, -RZ, RZ, 0, 2.384185791015625e-07 ;  /* 0x00000004ff4d7435 */ /* 0x000fe200000001ff */
[----:B------:R-:W-:Y:S02]  /*10b0*/  FSEL R79, R44, RZ, P1 ;  /* 0x000000ff2c4f7208 */ /* 0x000fe40000800000 */
[----:B------:R-:W-:Y:S01]  /*10c0*/  FSEL R78, R81, RZ, !P1 ;  /* 0x000000ff514e7208 */ /* 0x000fe20004800000 */
[----:B------:R-:W-:-:S04]  /*10d0*/  FFMA.FTZ R74, R74, R45, c[0x0][0x228] ;  /* 0x00008a004a4a7623 */ /* 0x000fc8000001002d */
[----:B------:R-:W-:Y:S02]  /*10e0*/  FADD.FTZ R79, R74, R79 ;  /* 0x0000004f4a4f7221 */ /* 0x000fe40000010000 */
[--C-:B------:R-:W-:Y:S02]  /*10f0*/  FADD.FTZ R88, R31, -R78.reuse ;  /* 0x8000004e1f587221 */ /* 0x100fe40000010000 */
[--C-:B------:R-:W-:Y:S02]  /*1100*/  FADD.FTZ R30, R30, -R78.reuse ;  /* 0x8000004e1e1e7221 */ /* 0x100fe40000010000 */
[----:B------:R-:W0:Y:S01]  /*1110*/  MUFU.RSQ R79, R79 ;  /* 0x0000004f004f7308 */ /* 0x000e220000001400 */
[--C-:B------:R-:W-:Y:S01]  /*1120*/  FADD.FTZ R86, R29, -R78.reuse ;  /* 0x8000004e1d567221 */ /* 0x100fe20000010000 */
[--C-:B------:R-:W-:Y:S01]  /*1130*/  PRMT R29, RZ, 0x7610, R47.reuse ;  /* 0x00007610ff1d7816 */ /* 0x100fe2000000002f */
[--C-:B------:R-:W-:Y:S01]  /*1140*/  FADD.FTZ R82, R25, -R78.reuse ;  /* 0x8000004e19527221 */ /* 0x100fe20000010000 */
[----:B------:R-:W-:Y:S01]  /*1150*/  PRMT R25, RZ, 0x5410, R47 ;  /* 0x00005410ff197816 */ /* 0x000fe2000000002f */
[----:B------:R-:W-:-:S02]  /*1160*/  FADD.FTZ R84, R27, -R78 ;  /* 0x8000004e1b547221 */ /* 0x000fc40000010000 */
[----:B------:R-:W-:-:S04]  /*1170*/  @!P0 IMAD.WIDE R44, R54, R77, c[0x0][0x1a0] ;  /* 0x00006800362c8625 */ /* 0x000fc800078e024d */
[--C-:B------:R-:W-:Y:S01]  /*1180*/  FADD.FTZ R38, R38, -R78.reuse ;  /* 0x8000004e26267221 */ /* 0x100fe20000010000 */
[----:B------:R1:W-:Y:S01]  /*1190*/  @!P0 STG.E [R44.64], R81 ;  /* 0x000000512c008986 */ /* 0x0003e2000c101904 */
[--C-:B------:R-:W-:Y:S02]  /*11a0*/  FADD.FTZ R74, R34, -R78.reuse ;  /* 0x8000004e224a7221 */ /* 0x100fe40000010000 */
[----:B------:R-:W-:Y:S02]  /*11b0*/  FADD.FTZ R80, R24, -R78 ;  /* 0x8000004e18507221 */ /* 0x000fe40000010000 */
[C---:B0-----:R-:W-:Y:S02]  /*11c0*/  FMUL.FTZ R27, R79.reuse, R88 ;  /* 0x000000584f1b7220 */ /* 0x041fe40000410000 */
[----:B------:R-:W-:Y:S02]  /*11d0*/  FMUL.FTZ R30, R79, R30 ;  /* 0x0000001e4f1e7220 */ /* 0x000fe40000410000 */
[----:B------:R-:W-:Y:S01]  /*11e0*/  FFMA.FTZ R34, R27, R29, R10 ;  /* 0x0000001d1b227223 */ /* 0x000fe2000001000a */
[----:B------:R-:W-:Y:S01]  /*11f0*/  PRMT R27, RZ, 0x5410, R51 ;  /* 0x00005410ff1b7816 */ /* 0x000fe20000000033 */
[----:B------:R-:W-:-:S02]  /*1200*/  FADD.FTZ R24, R28, -R78 ;  /* 0x8000004e1c187221 */ /* 0x000fc40000010000 */
[----:B------:R-:W-:Y:S02]  /*1210*/  FFMA.FTZ R25, R30, R25, R11 ;  /* 0x000000191e197223 */ /* 0x000fe4000001000b */
[--C-:B------:R-:W-:Y:S02]  /*1220*/  FADD.FTZ R28, R32, -R78.reuse ;  /* 0x8000004e201c7221 */ /* 0x100fe40000010000 */
[----:B------:R-:W-:Y:S02]  /*1230*/  FMUL.FTZ R30, R79, R38 ;  /* 0x000000264f1e7220 */ /* 0x000fe40000410000 */
[--C-:B------:R-:W-:Y:S02]  /*1240*/  FADD.FTZ R26, R26, -R78.reuse ;  /* 0x8000004e1a1a7221 */ /* 0x100fe40000010000 */
[--C-:B-1----:R-:W-:Y:S02]  /*1250*/  FADD.FTZ R44, R33, -R78.reuse ;  /* 0x8000004e212c7221 */ /* 0x102fe40000010000 */
[----:B------:R-:W-:-:S02]  /*1260*/  FADD.FTZ R76, R35, -R78 ;  /* 0x8000004e234c7221 */ /* 0x000fc40000010000 */
[--C-:B------:R-:W-:Y:S02]  /*1270*/  FADD.FTZ R36, R36, -R78.reuse ;  /* 0x8000004e24247221 */ /* 0x100fe40000010000 */
[--C-:B------:R-:W-:Y:S02]  /*1280*/  FADD.FTZ R32, R37, -R78.reuse ;  /* 0x8000004e25207221 */ /* 0x100fe40000010000 */
[----:B------:R-:W-:Y:S02]  /*1290*/  FADD.FTZ R78, R39, -R78 ;  /* 0x8000004e274e7221 */ /* 0x000fe40000010000 */
[----:B------:R-:W-:Y:S01]  /*12a0*/  FFMA.FTZ R30, R30, R27, R3 ;  /* 0x0000001b1e1e7223 */ /* 0x000fe20000010003 */
[----:B------:R-:W-:Y:S01]  /*12b0*/  PRMT R27, RZ, 0x7610, R51 ;  /* 0x00007610ff1b7816 */ /* 0x000fe20000000033 */
[C---:B------:R-:W-:Y:S02]  /*12c0*/  FMUL.FTZ R31, R79.reuse, R78 ;  /* 0x0000004e4f1f7220 */ /* 0x040fe40000410000 */
[----:B------:R-:W-:-:S02]  /*12d0*/  FMUL.FTZ R26, R79, R26 ;  /* 0x0000001a4f1a7220 */ /* 0x000fc40000410000 */
[----:B------:R-:W-:Y:S02]  /*12e0*/  FMUL.FTZ R29, R79, R24 ;  /* 0x000000184f1d7220 */ /* 0x000fe40000410000 */
[----:B------:R-:W-:Y:S01]  /*12f0*/  FFMA.FTZ R31, R31, R27, R2 ;  /* 0x0000001b1f1f7223 */ /* 0x000fe20000010002 */
[----:B------:R-:W-:Y:S01]  /*1300*/  F2FP.BF16.PACK_AB R27, R34, R25 ;  /* 0x00000019221b723e */ /* 0x000fe200000010ff */
[C---:B------:R-:W-:Y:S01]  /*1310*/  FMUL.FTZ R80, R79.reuse, R80 ;  /* 0x000000504f507220 */ /* 0x040fe20000410000 */
[----:B------:R-:W-:Y:S01]  /*1320*/  LEA R34, P1, R50, c[0x0][0x208], 0x4 ;  /* 0x0000820032227a11 */ /* 0x000fe200078220ff */
[----:B------:R-:W-:Y:S01]  /*1330*/  FMUL.FTZ R82, R79, R82 ;  /* 0x000000524f527220 */ /* 0x000fe20000410000 */
[----:B------:R-:W-:Y:S01]  /*1340*/  F2FP.BF16.PACK_AB R31, R31, R30 ;  /* 0x0000001e1f1f723e */ /* 0x000fe200000010ff */
[----:B------:R-:W-:Y:S02]  /*1350*/  FFMA.FTZ R25, R66, R26, R15 ;  /* 0x0000001a42197223 */ /* 0x000fe4000001000f */
[----:B------:R-:W-:-:S02]  /*1360*/  FMUL.FTZ R36, R79, R36 ;  /* 0x000000244f247220 */ /* 0x000fc40000410000 */
[----:B------:R-:W-:Y:S02]  /*1370*/  FMUL.FTZ R32, R79, R32 ;  /* 0x000000204f207220 */ /* 0x000fe40000410000 */
[----:B------:R-:W-:Y:S02]  /*1380*/  FFMA.FTZ R26, R68, R29, R13 ;  /* 0x0000001d441a7223 */ /* 0x000fe4000001000d */
[----:B------:R-:W-:Y:S02]  /*1390*/  FFMA.FTZ R24, R42, R80, R53 ;  /* 0x000000502a187223 */ /* 0x000fe40000010035 */
[----:B------:R-:W-:Y:S02]  /*13a0*/  FFMA.FTZ R29, R67, R82, R52 ;  /* 0x00000052431d7223 */ /* 0x000fe40000010034 */
[C---:B------:R-:W-:Y:S02]  /*13b0*/  FMUL.FTZ R84, R79.reuse, R84 ;  /* 0x000000544f547220 */ /* 0x040fe40000410000 */
[----:B------:R-:W-:Y:S01]  /*13c0*/  FMUL.FTZ R86, R79, R86 ;  /* 0x000000564f567220 */ /* 0x000fe20000410000 */
[----:B------:R-:W-:Y:S01]  /*13d0*/  F2FP.BF16.PACK_AB R24, R29, R24 ;  /* 0x000000181d18723e */ /* 0x000fe200000010ff */
[----:B------:R-:W-:-:S02]  /*13e0*/  FMUL.FTZ R74, R79, R74 ;  /* 0x0000004a4f4a7220 */ /* 0x000fc40000410000 */
[C---:B------:R-:W-:Y:S02]  /*13f0*/  FMUL.FTZ R76, R79.reuse, R76 ;  /* 0x0000004c4f4c7220 */ /* 0x040fe40000410000 */
[C---:B------:R-:W-:Y:S02]  /*1400*/  FMUL.FTZ R28, R79.reuse, R28 ;  /* 0x0000001c4f1c7220 */ /* 0x040fe40000410000 */
[----:B------:R-:W-:Y:S02]  /*1410*/  FMUL.FTZ R44, R79, R44 ;  /* 0x0000002c4f2c7220 */ /* 0x000fe40000410000 */
[----:B------:R-:W-:Y:S02]  /*1420*/  FFMA.FTZ R36, R70, R36, R5 ;  /* 0x0000002446247223 */ /* 0x000fe40000010005 */
[----:B------:R-:W-:Y:S01]  /*1430*/  FFMA.FTZ R35, R75, R32, R4 ;  /* 0x000000204b237223 */ /* 0x000fe20000010004 */
[----:B------:R-:W-:Y:S01]  /*1440*/  LEA R32, P2, R72, c[0x0][0x208], 0x4 ;  /* 0x0000820048207a11 */ /* 0x000fe200078420ff */
[----:B------:R-:W-:-:S02]  /*1450*/  FFMA.FTZ R33, R71, R86, R12 ;  /* 0x0000005647217223 */ /* 0x000fc4000001000c */
[----:B------:R-:W-:Y:S01]  /*1460*/  FFMA.FTZ R84, R69, R84, R14 ;  /* 0x0000005445547223 */ /* 0x000fe2000001000e */
[----:B------:R-:W-:Y:S01]  /*1470*/  F2FP.BF16.PACK_AB R30, R35, R36 ;  /* 0x00000024231e723e */ /* 0x000fe200000010ff */
[----:B------:R-:W-:Y:S01]  /*1480*/  FFMA.FTZ R29, R48, R74, R7 ;  /* 0x0000004a301d7223 */ /* 0x000fe20000010007 */
[----:B------:R-:W-:Y:S01]  /*1490*/  F2FP.BF16.PACK_AB R26, R33, R26 ;  /* 0x0000001a211a723e */ /* 0x000fe200000010ff */
[----:B------:R-:W-:Y:S01]  /*14a0*/  FFMA.FTZ R76, R49, R76, R6 ;  /* 0x0000004c314c7223 */ /* 0x000fe20000010006 */
[----:B------:R-:W-:Y:S01]  /*14b0*/  F2FP.BF16.PACK_AB R25, R84, R25 ;  /* 0x000000195419723e */ /* 0x000fe200000010ff */
[----:B------:R-:W-:Y:S01]  /*14c0*/  FFMA.FTZ R28, R46, R28, R9 ;  /* 0x0000001c2e1c7223 */ /* 0x000fe20000010009 */
[----:B------:R-:W-:Y:S01]  /*14d0*/  LEA.HI.X R35, R50, c[0x0][0x20c], RZ, 0x4, P1 ;  /* 0x0000830032237a11 */ /* 0x000fe200008f24ff */
[----:B------:R-:W-:Y:S01]  /*14e0*/  FFMA.FTZ R39, R73, R44, R8 ;  /* 0x0000002c49277223 */ /* 0x000fe20000010008 */
[----:B------:R-:W-:Y:S01]  /*14f0*/  F2FP.BF16.PACK_AB R29, R76, R29 ;  /* 0x0000001d4c1d723e */ /* 0x000fe200000010ff */
[----:B------:R-:W-:Y:S01]  /*1500*/  @!P0 IMAD.WIDE R36, R54, R77, c[0x0][0x1a8] ;  /* 0x00006a0036248625 */ /* 0x000fe200078e024d */
[----:B------:R-:W-:-:S02]  /*1510*/  LEA.HI.X R33, R72, c[0x0][0x20c], RZ, 0x4, P2 ;  /* 0x0000830048217a11 */ /* 0x000fc400010f24ff */
        /* <DEDUP_REMOVED lines=8> */
.L_x_4975:
[----:B------:R-:W-:Y:S05]  /*15a0*/  EXIT ;  /* 0x000000000000794d */ /* 0x000fea0003800000 */
.L_x_4973:
[----:B0-----:R-:W-:Y:S02]  /*15b0*/  MOV R79, 0x1 ;  /* 0x00000001004f7802 */ /* 0x001fe40000000f00 */
[----:B------:R-:W-:-:S02]  /*15c0*/  MOV R76, 0x1f ;  /* 0x0000001f004c7802 */ /* 0x000fc40000000f00 */
[----:B------:R-:W-:Y:S02]  /*15d0*/  MOV R77, 0xffffffff ;  /* 0xffffffff004d7802 */ /* 0x000fe40000000f00 */
[----:B------:R-:W-:Y:S02]  /*15e0*/  MOV R44, 0x1600 ;  /* 0x00001600002c7802 */ /* 0x000fe40000000f00 */
[----:B------:R-:W-:Y:S05]  /*15f0*/  CALL.REL.NOINC `($__internal_53_$__cuda_sm70_shflsync_bfly_p) ;  /* 0x000005a000007944 */ /* 0x000fea0003c00000 */
[----:B-1----:R-:W-:Y:S01]  /*1600*/  MOV R44, R79 ;  /* 0x0000004f002c7202 */ /* 0x002fe20000000f00 */
[----:B0-----:R-:W-:Y:S05]  /*1610*/  BRA `(.L_x_4977) ;  /* 0xfffff70000007947 */ /* 0x001fea000383ffff */
.L_x_4974:
[----:B------:R-:W-:Y:S01]  /*1620*/  HFMA2.MMA R79, -RZ, RZ, 0, 1.1920928955078125e-07 ;  /* 0x00000002ff4f7435 */ /* 0x000fe200000001ff */
[----:B0-----:R-:W-:Y:S02]  /*1630*/  MOV R74, R78 ;  /* 0x0000004e004a7202 */ /* 0x001fe40000000f00 */
[----:B------:R-:W-:Y:S02]  /*1640*/  MOV R76, 0x1f ;  /* 0x0000001f004c7802 */ /* 0x000fe40000000f00 */
[----:B------:R-:W-:Y:S02]  /*1650*/  MOV R77, 0xffffffff ;  /* 0xffffffff004d7802 */ /* 0x000fe40000000f00 */
[----:B------:R-:W-:-:S02]  /*1660*/  MOV R44, 0x1680 ;  /* 0x00001680002c7802 */ /* 0x000fc40000000f00 */
[----:B------:R-:W-:Y:S05]  /*1670*/  CALL.REL.NOINC `($__internal_53_$__cuda_sm70_shflsync_bfly_p) ;  /* 0x0000052000007944 */ /* 0x000fea0003c00000 */
[----:B01----:R-:W-:Y:S01]  /*1680*/  FADD.FTZ R74, R78, R79 ;  /* 0x0000004f4e4a7221 */ /* 0x003fe20000010000 */
[----:B------:R-:W-:Y:S01]  /*1690*/  HFMA2.MMA R79, -RZ, RZ, 0, 2.384185791015625e-07 ;  /* 0x00000004ff4f7435 */ /* 0x000fe200000001ff */
[----:B------:R-:W-:-:S02]  /*16a0*/  MOV R76, 0x1f ;  /* 0x0000001f004c7802 */ /* 0x000fc40000000f00 */
[----:B------:R-:W-:Y:S02]  /*16b0*/  MOV R77, 0xffffffff ;  /* 0xffffffff004d7802 */ /* 0x000fe40000000f00 */
[----:B------:R-:W-:Y:S02]  /*16c0*/  MOV R44, 0x16e0 ;  /* 0x000016e0002c7802 */ /* 0x000fe40000000f00 */
[----:B------:R-:W-:Y:S05]  /*16d0*/  CALL.REL.NOINC `($__internal_53_$__cuda_sm70_shflsync_bfly_p) ;  /* 0x000004c000007944 */ /* 0x000fea0003c00000 */
[----:B01----:R-:W-:Y:S01]  /*16e0*/  FADD.FTZ R74, R74, R79 ;  /* 0x0000004f4a4a7221 */ /* 0x003fe20000010000 */
[----:B------:R-:W-:Y:S01]  /*16f0*/  HFMA2.MMA R79, -RZ, RZ, 0, 4.76837158203125e-07 ;  /* 0x00000008ff4f7435 */ /* 0x000fe200000001ff */
[----:B------:R-:W-:Y:S02]  /*1700*/  MOV R76, 0x1f ;  /* 0x0000001f004c7802 */ /* 0x000fe40000000f00 */
[----:B------:R-:W-:Y:S02]  /*1710*/  MOV R77, 0xffffffff ;  /* 0xffffffff004d7802 */ /* 0x000fe40000000f00 */
[----:B------:R-:W-:Y:S02]  /*1720*/  MOV R44, 0x1740 ;  /* 0x00001740002c7802 */ /* 0x000fe40000000f00 */
[----:B------:R-:W-:Y:S05]  /*1730*/  CALL.REL.NOINC `($__internal_53_$__cuda_sm70_shflsync_bfly_p) ;  /* 0x0000046000007944 */ /* 0x000fea0003c00000 */
[----:B01----:R-:W-:Y:S01]  /*1740*/  FADD.FTZ R74, R74, R79 ;  /* 0x0000004f4a4a7221 */ /* 0x003fe20000010000 */
[----:B------:R-:W-:Y:S01]  /*1750*/  HFMA2.MMA R79, -RZ, RZ, 0, 9.5367431640625e-07 ;  /* 0x00000010ff4f7435 */ /* 0x000fe200000001ff */
[----:B------:R-:W-:-:S02]  /*1760*/  MOV R76, 0x1f ;  /* 0x0000001f004c7802 */ /* 0x000fc40000000f00 */
[----:B------:R-:W-:Y:S02]  /*1770*/  MOV R77, 0xffffffff ;  /* 0xffffffff004d7802 */ /* 0x000fe40000000f00 */
[----:B------:R-:W-:Y:S02]  /*1780*/  MOV R44, 0x17a0 ;  /* 0x000017a0002c7802 */ /* 0x000fe40000000f00 */
[----:B------:R-:W-:Y:S05]  /*1790*/  CALL.REL.NOINC `($__internal_53_$__cuda_sm70_shflsync_bfly_p) ;  /* 0x0000040000007944 */ /* 0x000fea0003c00000 */
[----:B-1----:R-:W-:Y:S01]  /*17a0*/  FADD.FTZ R79, R74, R79 ;  /* 0x0000004f4a4f7221 */ /* 0x002fe20000010000 */
[----:B0-----:R-:W-:-:S03]  /*17b0*/  MOV R76, 0x1f ;  /* 0x0000001f004c7802 */ /* 0x001fc60000000f00 */
[----:B------:R-:W-:Y:S01]  /*17c0*/  FMUL.FTZ R81, R79, c[0x0][0x1e0] ;  /* 0x000078004f517a20 */ /* 0x000fe20000410000 */
[----:B------:R-:W-:-:S03]  /*17d0*/  HFMA2.MMA R79, -RZ, RZ, 0, 5.9604644775390625e-08 ;  /* 0x00000001ff4f7435 */ /* 0x000fc600000001ff */
        /* <DEDUP_REMOVED lines=30> */
[----:B------:R-:W-:Y:S01]  /*19c0*/  FFMA.FTZ R44, R77, R77, R44 ;  /* 0x0000004d4d2c7223 */ /* 0x000fe2000001002c */
[----:B------:R-:W-:-:S03]  /*19d0*/  MOV R77, 0xffffffff ;  /* 0xffffffff004d7802 */ /* 0x000fc60000000f00 */
[----:B------:R-:W-:Y:S01]  /*19e0*/  FFMA.FTZ R74, R45, R45, R44 ;  /* 0x0000002d2d4a7223 */ /* 0x000fe2000001002c */
[----:B------:R-:W-:Y:S02]  /*19f0*/  MOV R44, 0x1a10 ;  /* 0x00001a10002c7802 */ /* 0x000fe40000000f00 */
[----:B------:R-:W-:Y:S05]  /*1a00*/  CALL.REL.NOINC `($__internal_53_$__cuda_sm70_shflsync_bfly_p) ;  /* 0x0000019000007944 */ /* 0x000fea0003c00000 */
[----:B01----:R-:W-:Y:S01]  /*1a10*/  FADD.FTZ R74, R74, R79 ;  /* 0x0000004f4a4a7221 */ /* 0x003fe20000010000 */
[----:B------:R-:W-:Y:S01]  /*1a20*/  HFMA2.MMA R79, -RZ, RZ, 0, 1.1920928955078125e-07 ;  /* 0x00000002ff4f7435 */ /* 0x000fe200000001ff */
[----:B------:R-:W-:Y:S02]  /*1a30*/  MOV R76, 0x1f ;  /* 0x0000001f004c7802 */ /* 0x000fe40000000f00 */
[----:B------:R-:W-:Y:S02]  /*1a40*/  MOV R77, 0xffffffff ;  /* 0xffffffff004d7802 */ /* 0x000fe40000000f00 */
[----:B------:R-:W-:Y:S02]  /*1a50*/  MOV R44, 0x1a70 ;  /* 0x00001a70002c7802 */ /* 0x000fe40000000f00 */
[----:B------:R-:W-:Y:S05]  /*1a60*/  CALL.REL.NOINC `($__internal_53_$__cuda_sm70_shflsync_bfly_p) ;  /* 0x0000013000007944 */ /* 0x000fea0003c00000 */
[----:B01----:R-:W-:Y:S01]  /*1a70*/  FADD.FTZ R74, R74, R79 ;  /* 0x0000004f4a4a7221 */ /* 0x003fe20000010000 */
[----:B------:R-:W-:Y:S01]  /*1a80*/  HFMA2.MMA R79, -RZ, RZ, 0, 2.384185791015625e-07 ;  /* 0x00000004ff4f7435 */ /* 0x000fe200000001ff */
[----:B------:R-:W-:Y:S02]  /*1a90*/  MOV R76, 0x1f ;  /* 0x0000001f004c7802 */ /* 0x000fe40000000f00 */
[----:B------:R-:W-:-:S02]  /*1aa0*/  MOV R77, 0xffffffff ;  /* 0xffffffff004d7802 */ /* 0x000fc40000000f00 */
        /* <DEDUP_REMOVED lines=10> */
[----:B------:R-:W-:Y:S02]  /*1b50*/  MOV R76, 0x1f ;  /* 0x0000001f004c7802 */ /* 0x000fe40000000f00 */
[----:B------:R-:W-:-:S02]  /*1b60*/  MOV R77, 0xffffffff ;  /* 0xffffffff004d7802 */ /* 0x000fc40000000f00 */
[----:B------:R-:W-:Y:S02]  /*1b70*/  MOV R44, 0x1b90 ;  /* 0x00001b90002c7802 */ /* 0x000fe40000000f00 */
[----:B------:R-:W-:Y:S05]  /*1b80*/  CALL.REL.NOINC `($__internal_53_$__cuda_sm70_shflsync_bfly_p) ;  /* 0x0000001000007944 */ /* 0x000fea0003c00000 */
[----:B01----:R-:W-:Y:S05]  /*1b90*/  BRA `(.L_x_4978) ;  /* 0xfffff4c000007947 */ /* 0x003fea000383ffff */
        .weak           $__internal_53_$__cuda_sm70_shflsync_bfly_p
        .type           $__internal_53_$__cuda_sm70_shflsync_bfly_p,@function
        .size           $__internal_53_$__cuda_sm70_shflsync_bfly_p,(.L_x_15245 - $__internal_53_$__cuda_sm70_shflsync_bfly_p)
$__internal_53_$__cuda_sm70_shflsync_bfly_p:
[----:B------:R-:W-:Y:S01]  /*1ba0*/  HFMA2.MMA R45, -RZ, RZ, 0, 0 ;  /* 0x00000000ff2d7435 */ /* 0x000fe200000001ff */
[----:B------:R-:W-:Y:S04]  /*1bb0*/  WARPSYNC R77 ;  /* 0x0000004d00007348 */ /* 0x000fe80003800000 */
[----:B------:R0:W1:Y:S01]  /*1bc0*/  SHFL.BFLY PT, R79, R74, R79, R76 ;  /* 0x0c00004f4a4f7389 */ /* 0x00006200000e004c */
[----:B------:R-:W-:Y:S05]  /*1bd0*/  RET.REL.NODEC R44 `(_ZN10layer_norm13ln_fwd_kernelINS_13Kernel_traitsI13__nv_bfloat16S2_fS2_fjLj512ELj1ELj4ELj1ELj16ENS_18Kernel_traits_baseILj512ES2_S2_fS2_fjLj128EEEEELb0ELb1ELb0ELb1EEEvNS_9FwdParamsE) ;  /* 0xffffe4202c007950 */ /* 0x000fea0003c3ffff */
.L_x_4979:
        /* <DEDUP_REMOVED lines=10> */
.L_x_15245:


//--------------------- .text._ZN10layer_norm13ln_fwd_kernelINS_13Kernel_traitsI13__nv_bfloat16S2_fS2_fjLj512ELj1ELj4ELj1ELj16ENS_18Kernel_traits_baseILj512ES2_S2_fS2_fjLj128EEEEELb0ELb1ELb1ELb0EEEvNS_9FwdParamsE --------------------------
	.section	.text._ZN10layer_norm13ln_fwd_kernelINS_13Kernel_traitsI13__nv_bfloat16S2_fS2_fjLj512ELj1ELj4ELj1ELj16ENS_18Kernel_traits_baseILj512ES2_S2_fS2_fjLj128EEEEELb0ELb1ELb1ELb0EEEvNS_9FwdParamsE,"ax",@progbits
	.sectioninfo	@"SHI_REGISTERS=95"
	.align	128
        .global         _ZN10layer_norm13ln_fwd_kernelINS_13Kernel_traitsI13__nv_bfloat16S2_fS2_fjLj512ELj1ELj4ELj1ELj16ENS_18Kernel_traits_baseILj512ES2_S2_fS2_fjLj128EEEEELb0ELb1ELb1ELb0EEEvNS_9FwdParamsE
        .type           _ZN10layer_norm13ln_fwd_kernelINS_13Kernel_traitsI13__nv_bfloat16S2_fS2_fjLj512ELj1ELj4ELj1ELj16ENS_18Kernel_traits_baseILj512ES2_S2_fS2_fjLj128EEEEELb0ELb1ELb1ELb0EEEvNS_9FwdParamsE,@function
        .size           _ZN10layer_norm13ln_fwd_kernelINS_13Kernel_traitsI13__nv_bfloat16S2_fS2_fjLj512ELj1ELj4ELj1ELj16ENS_18Kernel_traits_baseILj512ES2_S2_fS2_fjLj128EEEEELb0ELb1ELb1ELb0EEEvNS_9FwdParamsE,(.L_x_15246 - _ZN10layer_norm13ln_fwd_kernelINS_13Kernel_traitsI13__nv_bfloat16S2_fS2_fjLj512ELj1ELj4ELj1ELj16ENS_18Kernel_traits_baseILj512ES2_S2_fS2_fjLj128EEEEELb0ELb1ELb1ELb0EEEvNS_9FwdParamsE)
        .other          _ZN10layer_norm13ln_fwd_kernelINS_13Kernel_traitsI13__nv_bfloat16S2_fS2_fjLj512ELj1ELj4ELj1ELj16ENS_18Kernel_traits_baseILj512ES2_S2_fS2_fjLj128EEEEELb0ELb1ELb1ELb0EEEvNS_9FwdParamsE,@"STO_CUDA_ENTRY STV_DEFAULT"
_ZN10layer_norm13ln_fwd_kernelINS_13Kernel_traitsI13__nv_bfloat16S2_fS2_fjLj512ELj1ELj4ELj1ELj16ENS_18Kernel_traits_baseILj512ES2_S2_fS2_fjLj128EEEEELb0ELb1ELb1ELb0EEEvNS_9FwdParamsE:
.text._ZN10layer_norm13ln_fwd_kernelINS_13Kernel_traitsI13__nv_bfloat16S2_fS2_fjLj512ELj1ELj4ELj1ELj16ENS_18Kernel_traits_baseILj512ES2_S2_fS2_fjLj128EEEEELb0ELb1ELb1ELb0EEEvNS_9FwdParamsE:
        /* <DEDUP_REMOVED lines=31> */
.L_x_4981:
[----:B0-----:R-:W-:Y:S05]  /*01f0*/  BSYNC B0 ;  /* 0x0000000000007941 */ /* 0x001fea0003800000 */
.L_x_4980:
        /* <DEDUP_REMOVED lines=15> */
.L_x_4983:
[----:B0-----:R-:W-:Y:S05]  /*02f0*/  BSYNC B0 ;  /* 0x0000000000007941 */ /* 0x001fea0003800000 */
.L_x_4982:
        /* <DEDUP_REMOVED lines=50> */
.L_x_5027:
[----:B------:R-:W-:-:S04]  /*0620*/  IMAD.MOV.U32 R44, RZ, RZ, 0x4 ;  /* 0x00000004ff2c7424 */ /* 0x000fc800078e00ff */
        /* <DEDUP_REMOVED lines=16> */
[----:B------:R-:W-:Y:S01]  /*0730*/  @P5 LEA.HI R89, R89, R86, RZ, 0x3 ;  /* 0x0000005659595211 */ /* 0x000fe200078f18ff */
[----:B------:R-:W-:-:S06]  /*0740*/  HFMA2.MMA R86, -RZ, RZ, 0, 0 ;  /* 0x00000000ff567435 */ /* 0x000fcc00000001ff */
[----:B------:R-:W-:Y:S01]  /*0750*/  @P5 LEA.HI.SX32 R86, R89, R44, 0x1d ;  /* 0x0000002c59565211 */ /* 0x000fe200078feaff */
[----:B------:R-:W-:Y:S05]  /*0760*/  @!P3 BRA `(.L_x_4985) ;  /* 0x000006000000b947 */ /* 0x000fea0003800000 */
[----:B------:R-:W-:-:S04]  /*0770*/  ISETP.NE.U32.AND P0, PT, RZ, c[0x0][0x180], PT ;  /* 0x00006000ff007a0c */ /* 0x000fc80003f05070 */
[----:B------:R-:W-:-:S13]  /*0780*/  ISETP.NE.AND.EX P0, PT, RZ, c[0x0][0x184], PT, P0 ;  /* 0x00006100ff007a0c */ /* 0x000fda0003f05300 */
[----:B------:R-:W-:-:S05]  /*0790*/  @P0 MOV R30, 0x20 ;  /* 0x00000020001e0802 */ /* 0x000fca0000000f00 */
[----:B------:R-:W-:-:S05]  /*07a0*/  @P0 IMAD.WIDE.U32 R30, R47, R30, c[0x0][0x180] ;  /* 0x000060002f1e0625 */ /* 0x000fca00078e001e */
[----:B------:R-:W2:Y:S04]  /*07b0*/  @P0 LDG.E.128 R16, [R30.64] ;  /* 0x000000041e100981 */ /* 0x000ea8000c1e1d00 */
[----:B------:R0:W3:Y:S01]  /*07c0*/  @P0 LDG.E.128 R20, [R30.64+0x10] ;  /* 0x000010041e140981 */ /* 0x0000e2000c1e1d00 */
[----:B------:R-:W-:Y:S01]  /*07d0*/  ISETP.GT.AND P6, PT, R46, RZ, PT ;  /* 0x000000ff2e00720c */ /* 0x000fe20003fc4270 */
[----:B------:R-:W-:-:S04]  /*07e0*/  @P5 IMAD.MOV.U32 R33, RZ, RZ, 0x10 ;  /* 0x00000010ff215424 */ /* 0x000fc800078e00ff */
[----:B------:R-:W-:Y:S01]  /*07f0*/  @P5 IMAD.WIDE.U32 R32, R86, R33, c[0x0][0x170] ;  /* 0x00005c0056205625 */ /* 0x000fe200078e0021 */
[----:B------:R-:W-:Y:S04]  /*0800*/  BSSY B1, `(.L_x_4986) ;  /* 0x000001e000017945 */ /* 0x000fe80003800000 */
[----:B------:R3:W5:Y:S01]  /*0810*/  @P5 LDG.E.128 R24, [R32.64] ;  /* 0x0000000420185981 */ /* 0x000762000c1e1d00 */
[----:B------:R-:W-:Y:S02]  /*0820*/  MOV R44, 0x20 ;  /* 0x00000020002c7802 */ /* 0x000fe40000000f00 */
[----:B------:R-:W-:Y:S02]  /*0830*/  @!P6 ISETP.NE.U32.AND P2, PT, RZ, c[0x0][0x180], PT ;  /* 0x00006000ff00ea0c */ /* 0x000fe40003f45070 */
[----:B------:R-:W-:-:S02]  /*0840*/  @!P6 ISETP.NE.U32.AND P1, PT, RZ, c[0x0][0x180], PT ;  /* 0x00006000ff00ea0c */ /* 0x000fc40003f25070 */
[----:B------:R-:W-:Y:S02]  /*0850*/  @!P6 ISETP.NE.AND.EX P2, PT, RZ, c[0x0][0x184], PT, P2 ;  /* 0x00006100ff00ea0c */ /* 0x000fe40003f45320 */
[----:B------:R-:W-:Y:S02]  /*0860*/  @!P6 ISETP.NE.AND.EX P1, PT, RZ, c[0x0][0x184], PT, P1 ;  /* 0x00006100ff00ea0c */ /* 0x000fe40003f25310 */
[----:B--2---:R-:W-:Y:S02]  /*0870*/  @!P6 FSEL R28, R16, RZ, P2 ;  /* 0x000000ff101ce208 */ /* 0x004fe40001000000 */
[----:B------:R-:W-:Y:S02]  /*0880*/  @!P6 FSEL R29, R17, RZ, P1 ;  /* 0x000000ff111de208 */ /* 0x000fe40000800000 */
[----:B------:R-:W-:Y:S02]  /*0890*/  @!P6 ISETP.NE.U32.AND P2, PT, RZ, c[0x0][0x180], PT ;  /* 0x00006000ff00ea0c */ /* 0x000fe40003f45070 */
[----:B------:R-:W-:-:S02]  /*08a0*/  @!P6 ISETP.NE.U32.AND P1, PT, RZ, c[0x0][0x180], PT ;  /* 0x00006000ff00ea0c */ /* 0x000fc40003f25070 */
[----:B------:R-:W-:Y:S02]  /*08b0*/  @!P6 ISETP.NE.AND.EX P2, PT, RZ, c[0x0][0x184], PT, P2 ;  /* 0x00006100ff00ea0c */ /* 0x000fe40003f45320 */
[----:B------:R-:W-:Y:S02]  /*08c0*/  @!P6 ISETP.NE.AND.EX P1, PT, RZ, c[0x0][0x184], PT, P1 ;  /* 0x00006100ff00ea0c */ /* 0x000fe40003f25310 */
[----:B0-----:R-:W-:Y:S02]  /*08d0*/  @!P6 FSEL R30, R18, RZ, P2 ;  /* 0x000000ff121ee208 */ /* 0x001fe40001000000 */
[----:B------:R-:W-:Y:S02]  /*08e0*/  @!P6 FSEL R31, R19, RZ, P1 ;  /* 0x000000ff131fe208 */ /* 0x000fe40000800000 */
[----:B------:R-:W-:Y:S02]  /*08f0*/  @!P6 ISETP.NE.U32.AND P2, PT, RZ, c[0x0][0x180], PT ;  /* 0x00006000ff00ea0c */ /* 0x000fe40003f45070 */
[----:B------:R-:W-:-:S02]  /*0900*/  @!P6 ISETP.NE.U32.AND P1, PT, RZ, c[0x0][0x180], PT ;  /* 0x00006000ff00ea0c */ /* 0x000fc40003f25070 */
[----:B------:R-:W-:Y:S02]  /*0910*/  @!P6 ISETP.NE.AND.EX P2, PT, RZ, c[0x0][0x184], PT, P2 ;  /* 0x00006100ff00ea0c */ /* 0x000fe40003f45320 */
[----:B------:R-:W-:Y:S02]  /*0920*/  @!P6 ISETP.NE.AND.EX P1, PT, RZ, c[0x0][0x184], PT, P1 ;  /* 0x00006100ff00ea0c */ /* 0x000fe40003f25310 */
[----:B---3--:R-:W-:Y:S02]  /*0930*/  @!P6 FSEL R32, R20, RZ, P2 ;  /* 0x000000ff1420e208 */ /* 0x008fe40001000000 */
[----:B------:R-:W-:Y:S02]  /*0940*/  @!P6 FSEL R33, R21, RZ, P1 ;  /* 0x000000ff1521e208 */ /* 0x000fe40000800000 */
[----:B------:R-:W-:Y:S02]  /*0950*/  @!P6 ISETP.NE.U32.AND P2, PT, RZ, c[0x0][0x180], PT ;  /* 0x00006000ff00ea0c */ /* 0x000fe40003f45070 */
[----:B------:R-:W-:-:S02]  /*0960*/  @!P6 ISETP.NE.U32.AND P1, PT, RZ, c[0x0][0x180], PT ;  /* 0x00006000ff00ea0c */ /* 0x000fc40003f25070 */
[----:B------:R-:W-:Y:S02]  /*0970*/  @!P6 ISETP.NE.AND.EX P2, PT, RZ, c[0x0][0x184], PT, P2 ;  /* 0x00006100ff00ea0c */ /* 0x000fe40003f45320 */
[----:B------:R-:W-:Y:S01]  /*0980*/  @!P6 ISETP.NE.AND.EX P1, PT, RZ, c[0x0][0x184], PT, P1 ;  /* 0x00006100ff00ea0c */ /* 0x000fe20003f25310 */
[----:B------:R-:W-:Y:S07]  /*0990*/  @!P6 BRA `(.L_x_4987) ;  /* 0x000000400000e947 */ /* 0x000fee0003800000 */
[----:B-----5:R-:W-:-:S05]  /*09a0*/  PRMT R28, RZ, 0x5410, R24 ;  /* 0x00005410ff1c7816 */ /* 0x020fca0000000018 */
[----:B------:R-:W-:-:S04]  /*09b0*/  FMUL.FTZ R28, R28, c[0x0][0x1ec] ;  /* 0x00007b001c1c7a20 */ /* 0x000fc80000410000 */
[----:B------:R-:W-:-:S04]  /*09c0*/  FMUL.FTZ R28, R49, R28 ;  /* 0x0000001c311c7220 */ /* 0x000fc80000410000 */
[----:B------:R-:W-:Y:S02]  /*09d0*/  @P0 FADD.FTZ R28, R16, R28 ;  /* 0x0000001c101c0221 */ /* 0x000fe40000010000 */
.L_x_4987:
[----:B------:R-:W-:Y:S05]  /*09e0*/  BSYNC B1 ;  /* 0x0000000000017941 */ /* 0x000fea0003800000 */
.L_x_4986:
[----:B------:R-:W-:Y:S01]  /*09f0*/  BSSY B1, `(.L_x_4988) ;  /* 0x0000006000017945 */ /* 0x000fe20003800000 */
[----:B------:R-:W-:Y:S05]  /*0a00*/  @!P6 BRA `(.L_x_4989) ;  /* 0x000000400000e947 */ /* 0x000fea0003800000 */
[----:B-----5:R-:W-:-:S05]  /*0a10*/  PRMT R29, RZ, 0x7610, R24 ;  /* 0x00007610ff1d7816 */ /* 0x020fca0000000018 */
[----:B------:R-:W-:-:S04]  /*0a20*/  FMUL.FTZ R29, R29, c[0x0][0x1ec] ;  /* 0x00007b001d1d7a20 */ /* 0x000fc80000410000 */
[----:B------:R-:W-:-:S04]  /*0a30*/  FMUL.FTZ R29, R48, R29 ;  /* 0x0000001d301d7220 */ /* 0x000fc80000410000 */
[----:B------:R-:W-:Y:S02]  /*0a40*/  @P0 FADD.FTZ R29, R17, R29 ;  /* 0x0000001d111d0221 */ /* 0x000fe40000010000 */
.L_x_4989:
[----:B------:R-:W-:Y:S05]  /*0a50*/  BSYNC B1 ;  /* 0x0000000000017941 */ /* 0x000fea0003800000 */
.L_x_4988:
[----:B------:R-:W-:Y:S01]  /*0a60*/  BSSY B1, `(.L_x_4990) ;  /* 0x0000006000017945 */ /* 0x000fe20003800000 */
[----:B------:R-:W-:Y:S05]  /*0a70*/  @!P6 BRA `(.L_x_4991) ;  /* 0x000000400000e947 */ /* 0x000fea0003800000 */
[----:B-----5:R-:W-:-:S05]  /*0a80*/  PRMT R30, RZ, 0x5410, R25 ;  /* 0x00005410ff1e7816 */ /* 0x020fca0000000019 */
[----:B------:R-:W-:-:S04]  /*0a90*/  FMUL.FTZ R30, R30, c[0x0][0x1ec] ;  /* 0x00007b001e1e7a20 */ /* 0x000fc80000410000 */
[----:B------:R-:W-:-:S04]  /*0aa0*/  FMUL.FTZ R30, R15, R30 ;  /* 0x0000001e0f1e7220 */ /* 0x000fc80000410000 */
[----:B------:R-:W-:Y:S02]  /*0ab0*/  @P0 FADD.FTZ R30, R18, R30 ;  /* 0x0000001e121e0221 */ /* 0x000fe40000010000 */
.L_x_4991:
[----:B------:R-:W-:Y:S05]  /*0ac0*/  BSYNC B1 ;  /* 0x0000000000017941 */ /* 0x000fea0003800000 */
.L_x_4990:
[----:B------:R-:W-:Y:S01]  /*0ad0*/  BSSY B1, `(.L_x_4992) ;  /* 0x0000006000017945 */ /* 0x000fe20003800000 */
[----:B------:R-:W-:Y:S05]  /*0ae0*/  @!P6 BRA `(.L_x_4993) ;  /* 0x000000400000e947 */ /* 0x000fea0003800000 */
[----:B-----5:R-:W-:-:S05]  /*0af0*/  PRMT R31, RZ, 0x7610, R25 ;  /* 0x00007610ff1f7816 */ /* 0x020fca0000000019 */
[----:B------:R-:W-:-:S04]  /*0b00*/  FMUL.FTZ R31, R31, c[0x0][0x1ec] ;  /* 0x00007b001f1f7a20 */ /* 0x000fc80000410000 */
[----:B------:R-:W-:-:S04]  /*0b10*/  FMUL.FTZ R31, R14, R31 ;  /* 0x0000001f0e1f7220 */ /* 0x000fc80000410000 */
[----:B------:R-:W-:Y:S02]  /*0b20*/  @P0 FADD.FTZ R31, R19, R31 ;  /* 0x0000001f131f0221 */ /* 0x000fe40000010000 */
.L_x_4993:
[----:B------:R-:W-:Y:S05]  /*0b30*/  BSYNC B1 ;  /* 0x0000000000017941 */ /* 0x000fea0003800000 */
.L_x_4992:
[----:B------:R-:W-:Y:S01]  /*0b40*/  BSSY B1, `(.L_x_4994) ;  /* 0x0000006000017945 */ /* 0x000fe20003800000 */
[----:B------:R-:W-:Y:S05]  /*0b50*/  @!P6 BRA `(.L_x_4995) ;  /* 0x000000400000e947 */ /* 0x000fea0003800000 */
[----:B-----5:R-:W-:-:S05]  /*0b60*/  PRMT R32, RZ, 0x5410, R26 ;  /* 0x00005410ff207816 */ /* 0x020fca000000001a */
[----:B------:R-:W-:-:S04]  /*0b70*/  FMUL.FTZ R32, R32, c[0x0][0x1ec] ;  /* 0x00007b0020207a20 */ /* 0x000fc80000410000 */
[----:B------:R-:W-:-:S04]  /*0b80*/  FMUL.FTZ R32, R13, R32 ;  /* 0x000000200d207220 */ /* 0x000fc80000410000 */
[----:B------:R-:W-:Y:S02]  /*0b90*/  @P0 FADD.FTZ R32, R20, R32 ;  /* 0x0000002014200221 */ /* 0x000fe40000010000 */
.L_x_4995:
[----:B------:R-:W-:Y:S05]  /*0ba0*/  BSYNC B1 ;  /* 0x0000000000017941 */ /* 0x000fea0003800000 */
.L_x_4994:
[----:B------:R-:W-:Y:S01]  /*0bb0*/  BSSY B1, `(.L_x_4996) ;  /* 0x0000006000017945 */ /* 0x000fe20003800000 */
[----:B------:R-:W-:Y:S05]  /*0bc0*/  @!P6 BRA `(.L_x_4997) ;  /* 0x000000400000e947 */ /* 0x000fea0003800000 */
[----:B-----5:R-:W-:-:S05]  /*0bd0*/  PRMT R33, RZ, 0x7610, R26 ;  /* 0x00007610ff217816 */ /* 0x020fca000000001a */
[----:B------:R-:W-:-:S04]  /*0be0*/  FMUL.FTZ R33, R33, c[0x0][0x1ec] ;  /* 0x00007b0021217a20 */ /* 0x000fc80000410000 */
[----:B------:R-:W-:-:S04]  /*0bf0*/  FMUL.FTZ R33, R12, R33 ;  /* 0x000000210c217220 */ /* 0x000fc80000410000 */
[----:B------:R-:W-:Y:S02]  /*0c00*/  @P0 FADD.FTZ R33, R21, R33 ;  /* 0x0000002115210221 */ /* 0x000fe40000010000 */
.L_x_4997:
[----:B------:R-:W-:Y:S05]  /*0c10*/  BSYNC B1 ;  /* 0x0000000000017941 */ /* 0x000fea0003800000 */
.L_x_4996:
[----:B------:R-:W-:Y:S01]  /*0c20*/  BSSY B1, `(.L_x_4998) ;  /* 0x0000007000017945 */ /* 0x000fe20003800000 */
[----:B------:R-:W-:Y:S01]  /*0c30*/  @!P6 FSEL R34, R22, RZ, P2 ;  /* 0x000000ff1622e208 */ /* 0x000fe20001000000 */
[----:B------:R-:W-:Y:S05]  /*0c40*/  @!P6 BRA `(.L_x_4999) ;  /* 0x000000400000e947 */ /* 0x000fea0003800000 */
[----:B-----5:R-:W-:-:S05]  /*0c50*/  PRMT R34, RZ, 0x5410, R27 ;  /* 0x00005410ff227816 */ /* 0x020fca000000001b */
[----:B------:R-:W-:-:S04]  /*0c60*/  FMUL.FTZ R34, R34, c[0x0][0x1ec] ;  /* 0x00007b0022227a20 */ /* 0x000fc80000410000 */
[----:B------:R-:W-:-:S04]  /*0c70*/  FMUL.FTZ R34, R11, R34 ;  /* 0x000000220b227220 */ /* 0x000fc80000410000 */
[----:B------:R-:W-:Y:S02]  /*0c80*/  @P0 FADD.FTZ R34, R22, R34 ;  /* 0x0000002216220221 */ /* 0x000fe40000010000 */
.L_x_4999:
[----:B------:R-:W-:Y:S05]  /*0c90*/  BSYNC B1 ;  /* 0x0000000000017941 */ /* 0x000fea0003800000 */
.L_x_4998:
[----:B------:R-:W-:Y:S01]  /*0ca0*/  BSSY B1, `(.L_x_5000) ;  /* 0x0000008000017945 */ /* 0x000fe20003800000 */
[----:B------:R-:W-:Y:S01]  /*0cb0*/  IMAD.WIDE.U32 R44, R47, R44, c[0x0][0x188] ;  /* 0x000062002f2c7625 */ /* 0x000fe200078e002c */
[----:B------:R-:W-:Y:S01]  /*0cc0*/  @!P6 FSEL R35, R23, RZ, P1 ;  /* 0x000000ff1723e208 */ /* 0x000fe20000800000 */
[----:B------:R-:W-:Y:S05]  /*0cd0*/  @!P6 BRA `(.L_x_5001) ;  /* 0x000000400000e947 */ /* 0x000fea0003800000 */
[----:B-----5:R-:W-:-:S05]  /*0ce0*/  PRMT R35, RZ, 0x7610, R27 ;  /* 0x00007610ff237816 */ /* 0x020fca000000001b */
[----:B------:R-:W-:-:S04]  /*0cf0*/  FMUL.FTZ R35, R35, c[0x0][0x1ec] ;  /* 0x00007b0023237a20 */ /* 0x000fc80000410000 */
[----:B------:R-:W-:-:S04]  /*0d00*/  FMUL.FTZ R35, R10, R35 ;  /* 0x000000230a237220 */ /* 0x000fc80000410000 */
[----:B------:R-:W-:Y:S02]  /*0d10*/  @P0 FADD.FTZ R35, R23, R35 ;  /* 0x0000002317230221 */ /* 0x000fe40000010000 */
.L_x_5001:
[----:B------:R-:W-:Y:S05]  /*0d20*/  BSYNC B1 ;  /* 0x0000000000017941 */ /* 0x000fea0003800000 */
.L_x_5000:
[----:B------:R0:W-:Y:S01]  /*0d30*/  STG.E.128 [R44.64], R28 ;  /* 0x0000001c2c007986 */ /* 0x0001e2000c101d04 */
[----:B------:R-:W-:Y:S02]  /*0d40*/  IADD3 R86, R86, 0x20, RZ ;  /* 0x0000002056567810 */ /* 0x000fe40007ffe0ff */
[----:B------:R-:W-:Y:S01]  /*0d50*/  IADD3 R47, R47, 0x20, RZ ;  /* 0x000000202f2f7810 */ /* 0x000fe20007ffe0ff */
[----:B------:R0:W-:Y:S04]  /*0d60*/  STG.E.128 [R44.64+0x10], R32 ;  /* 0x000010202c007986 */ /* 0x0001e8000c101d04 */
.L_x_4985:
[----:B------:R-:W-:Y:S05]  /*0d70*/  BSYNC B0 ;  /* 0x0000000000007941 */ /* 0x000fea0003800000 */
.L_x_4984:
        /* <DEDUP_REMOVED lines=42> */
[----:B------:R-:W-:-:S04]  /*1020*/  FMUL.FTZ R40, R9, R40 ;  /* 0x0000002809287220 */ /* 0x000fc80000410000 */
[----:B------:R-:W-:Y:S02]  /*1030*/  @P0 FADD.FTZ R40, R16, R40 ;  /* 0x0000002810280221 */ /* 0x000fe40000010000 */
.L_x_5005:
[----:B------:R-:W-:Y:S05]  /*1040*/  BSYNC B1 ;  /* 0x0000000000017941 */ /* 0x000fea0003800000 */
.L_x_5004:
[----:B------:R-:W-:Y:S01]  /*1050*/  BSSY B1, `(.L_x_5006) ;  /* 0x0000006000017945 */ /* 0x000fe20003800000 */
[----:B------:R-:W-:Y:S05]  /*1060*/  @!P6 BRA `(.L_x_5007) ;  /* 0x000000400000e947 */ /* 0x000fea0003800000 */
[----:B-----5:R-:W-:-:S05]  /*1070*/  PRMT R41, RZ, 0x7610, R24 ;  /* 0x00007610ff297816 */ /* 0x020fca0000000018 */
[----:B------:R-:W-:-:S04]  /*1080*/  FMUL.FTZ R41, R41, c[0x0][0x1ec] ;  /* 0x00007b0029297a20 */ /* 0x000fc80000410000 */
[----:B------:R-:W-:-:S04]  /*1090*/  FMUL.FTZ R41, R8, R41 ;  /* 0x0000002908297220 */ /* 0x000fc80000410000 */
[----:B------:R-:W-:Y:S02]  /*10a0*/  @P0 FADD.FTZ R41, R17, R41 ;  /* 0x0000002911290221 */ /* 0x000fe40000010000 */
.L_x_5007:
[----:B------:R-:W-:Y:S05]  /*10b0*/  BSYNC B1 ;  /* 0x0000000000017941 */ /* 0x000fea0003800000 */
.L_x_5006:
[----:B------:R-:W-:Y:S01]  /*10c0*/  BSSY B1, `(.L_x_5008) ;  /* 0x0000006000017945 */ /* 0x000fe20003800000 */
[----:B------:R-:W-:Y:S05]  /*10d0*/  @!P6 BRA `(.L_x_5009) ;  /* 0x000000400000e947 */ /* 0x000fea0003800000 */
[----:B-----5:R-:W-:-:S05]  /*10e0*/  PRMT R42, RZ, 0x5410, R25 ;  /* 0x00005410ff2a7816 */ /* 0x020fca0000000019 */
[----:B------:R-:W-:-:S04]  /*10f0*/  FMUL.FTZ R42, R42, c[0x0][0x1ec] ;  /* 0x00007b002a2a7a20 */ /* 0x000fc80000410000 */
[----:B------:R-:W-:-:S04]  /*1100*/  FMUL.FTZ R42, R7, R42 ;  /* 0x0000002a072a7220 */ /* 0x000fc80000410000 */
[----:B------:R-:W-:Y:S02]  /*1110*/  @P0 FADD.FTZ R42, R18, R42 ;  /* 0x0000002a122a0221 */ /* 0x000fe40000010000 */
.L_x_5009:
[----:B------:R-:W-:Y:S05]  /*1120*/  BSYNC B1 ;  /* 0x0000000000017941 */ /* 0x000fea0003800000 */
.L_x_5008:
[----:B------:R-:W-:Y:S01]  /*1130*/  BSSY B1, `(.L_x_5010) ;  /* 0x0000006000017945 */ /* 0x000fe20003800000 */
[----:B------:R-:W-:Y:S05]  /*1140*/  @!P6 BRA `(.L_x_5011) ;  /* 0x000000400000e947 */ /* 0x000fea0003800000 */
[----:B-----5:R-:W-:-:S05]  /*1150*/  PRMT R43, RZ, 0x7610, R25 ;  /* 0x00007610ff2b7816 */ /* 0x020fca0000000019 */
[----:B------:R-:W-:-:S04]  /*1160*/  FMUL.FTZ R43, R43, c[0x0][0x1ec] ;  /* 0x00007b002b2b7a20 */ /* 0x000fc80000410000 */
[----:B------:R-:W-:-:S04]  /*1170*/  FMUL.FTZ R43, R6, R43 ;  /* 0x0000002b062b7220 */ /* 0x000fc80000410000 */
[----:B------:R-:W-:Y:S02]  /*1180*/  @P0 FADD.FTZ R43, R19, R43 ;  /* 0x0000002b132b0221 */ /* 0x000fe40000010000 */
.L_x_5011:
[----:B------:R-:W-:Y:S05]  /*1190*/  BSYNC B1 ;  /* 0x0000000000017941 */ /* 0x000fea0003800000 */
.L_x_5010:
[----:B------:R-:W-:Y:S01]  /*11a0*/  BSSY B1, `(.L_x_5012) ;  /* 0x0000006000017945 */ /* 0x000fe20003800000 */
[----:B------:R-:W-:Y:S05]  /*11b0*/  @!P6 BRA `(.L_x_5013) ;  /* 0x000000400000e947 */ /* 0x000fea0003800000 */
[----:B-----5:R-:W-:-:S05]  /*11c0*/  PRMT R36, RZ, 0x5410, R26 ;  /* 0x00005410ff247816 */ /* 0x020fca000000001a */
[----:B------:R-:W-:-:S04]  /*11d0*/  FMUL.FTZ R36, R36, c[0x0][0x1ec] ;  /* 0x00007b0024247a20 */ /* 0x000fc80000410000 */
[----:B------:R-:W-:-:S04]  /*11e0*/  FMUL.FTZ R36, R5, R36 ;  /* 0x0000002405247220 */ /* 0x000fc80000410000 */
[----:B------:R-:W-:Y:S02]  /*11f0*/  @P0 FADD.FTZ R36, R20, R36 ;  /* 0x0000002414240221 */ /* 0x000fe40000010000 */
.L_x_5013:
[----:B------:R-:W-:Y:S05]  /*1200*/  BSYNC B1 ;  /* 0x0000000000017941 */ /* 0x000fea0003800000 */
.L_x_5012:
[----:B------:R-:W-:Y:S01]  /*1210*/  BSSY B1, `(.L_x_5014) ;  /* 0x0000006000017945 */ /* 0x000fe20003800000 */
[----:B------:R-:W-:Y:S05]  /*1220*/  @!P6 BRA `(.L_x_5015) ;  /* 0x000000400000e947 */ /* 0x000fea0003800000 */
[----:B-----5:R-:W-:-:S05]  /*1230*/  PRMT R37, RZ, 0x7610, R26 ;  /* 0x00007610ff257816 */ /* 0x020fca000000001a */
[----:B------:R-:W-:-:S04]  /*1240*/  FMUL.FTZ R37, R37, c[0x0][0x1ec] ;  /* 0x00007b0025257a20 */ /* 0x000fc80000410000 */
[----:B------:R-:W-:-:S04]  /*1250*/  FMUL.FTZ R37, R4, R37 ;  /* 0x0000002504257220 */ /* 0x000fc80000410000 */
[----:B------:R-:W-:Y:S02]  /*1260*/  @P0 FADD.FTZ R37, R21, R37 ;  /* 0x0000002515250221 */ /* 0x000fe40000010000 */
.L_x_5015:
[----:B------:R-:W-:Y:S05]  /*1270*/  BSYNC B1 ;  /* 0x0000000000017941 */ /* 0x000fea0003800000 */
.L_x_5014:
[----:B------:R-:W-:Y:S01]  /*1280*/  BSSY B1, `(.L_x_5016) ;  /* 0x0000006000017945 */ /* 0x000fe20003800000 */
[----:B------:R-:W-:Y:S05]  /*1290*/  @!P6 BRA `(.L_x_5017) ;  /* 0x000000400000e947 */ /* 0x000fea0003800000 */
[----:B-----5:R-:W-:-:S05]  /*12a0*/  PRMT R38, RZ, 0x5410, R27 ;  /* 0x00005410ff267816 */ /* 0x020fca000000001b */
[----:B------:R-:W-:-:S04]  /*12b0*/  FMUL.FTZ R38, R38, c[0x0][0x1ec] ;  /* 0x00007b0026267a20 */ /* 0x000fc80000410000 */
[----:B------:R-:W-:-:S04]  /*12c0*/  FMUL.FTZ R38, R3, R38 ;  /* 0x0000002603267220 */ /* 0x000fc80000410000 */
[----:B------:R-:W-:Y:S02]  /*12d0*/  @P0 FADD.FTZ R38, R22, R38 ;  /* 0x0000002616260221 */ /* 0x000fe40000010000 */
.L_x_5017:
[----:B------:R-:W-:Y:S05]  /*12e0*/  BSYNC B1 ;  /* 0x0000000000017941 */ /* 0x000fea0003800000 */
.L_x_5016:
[----:B------:R-:W-:Y:S01]  /*12f0*/  BSSY B1, `(.L_x_5018) ;  /* 0x0000006000017945 */ /* 0x000fe20003800000 */
[----:B------:R-:W-:Y:S05]  /*1300*/  @!P6 BRA `(.L_x_5019) ;  /* 0x000000400000e947 */ /* 0x000fea0003800000 */
[----:B-----5:R-:W-:-:S05]  /*1310*/  PRMT R39, RZ, 0x7610, R27 ;  /* 0x00007610ff277816 */ /* 0x020fca000000001b */
[----:B------:R-:W-:-:S04]  /*1320*/  FMUL.FTZ R39, R39, c[0x0][0x1ec] ;  /* 0x00007b0027277a20 */ /* 0x000fc80000410000 */
[----:B------:R-:W-:-:S04]  /*1330*/  FMUL.FTZ R39, R2, R39 ;  /* 0x0000002702277220 */ /* 0x000fc80000410000 */
[----:B------:R-:W-:Y:S02]  /*1340*/  @P0 FADD.FTZ R39, R23, R39 ;  /* 0x0000002717270221 */ /* 0x000fe40000010000 */
.L_x_5019:
[----:B------:R-:W-:Y:S05]  /*1350*/  BSYNC B1 ;  /* 0x0000000000017941 */ /* 0x000fea0003800000 */
.L_x_5018:
[----:B------:R0:W-:Y:S04]  /*1360*/  STG.E.128 [R44.64], R40 ;  /* 0x000000282c007986 */ /* 0x0001e8000c101d04 */
[----:B------:R0:W-:Y:S02]  /*1370*/  STG.E.128 [R44.64+0x10], R36 ;  /* 0x000010242c007986 */ /* 0x0001e4000c101d04 */
.L_x_5003:
[----:B------:R-:W-:Y:S05]  /*1380*/  BSYNC B0 ;  /* 0x0000000000007941 */ /* 0x000fea0003800000 */
.L_x_5002:
        /* <DEDUP_REMOVED lines=21> */
.L_x_5028:
        /* <DEDUP_REMOVED lines=53> */
.L_x_5029:
        /* <DEDUP_REMOVED lines=28> */
[C---:B------:R-:W-:Y:S02]  /*19f0*/  FMUL.FTZ R46, R87.reuse, R46 ;  /* 0x0000002e572e7220 */ /* 0x040fe40000410000 */
[----:B------:R-:W-:Y:S02]  /*1a00*/  FMUL.FTZ R44, R87, R44 ;  /* 0x0000002c572c7220 */ /* 0x000fe40000410000 */
[----:B------:R-:W-:Y:S02]  /*1a10*/  FFMA.FTZ R45, R53, R46, R60 ;  /* 0x0000002e352d7223 */ /* 0x000fe4000001003c */
[----:B------:R-:W-:-:S02]  /*1a20*/  FADD.FTZ R46, R30, -R89 ;  /* 0x800000591e2e7221 */ /* 0x000fc40000010000 */
[--C-:B------:R-:W-:Y:S02]  /*1a30*/  FADD.FTZ R86, R32, -R89.reuse ;  /* 0x8000005920567221 */ /* 0x100fe40000010000 */
[----:B------:R-:W-:Y:S02]  /*1a40*/  FADD.FTZ R88, R33, -R89 ;  /* 0x8000005921587221 */ /* 0x000fe40000010000 */
[----:B------:R-:W-:Y:S02]  /*1a50*/  FFMA.FTZ R44, R0, R44, R59 ;  /* 0x0000002c002c7223 */ /* 0x000fe4000001003b */
[--C-:B0-----:R-:W-:Y:S02]  /*1a60*/  FADD.FTZ R90, R34, -R89.reuse ;  /* 0x80000059225a7221 */ /* 0x101fe40000010000 */
[----:B------:R-:W-:Y:S01]  /*1a70*/  FADD.FTZ R92, R35, -R89 ;  /* 0x80000059235c7221 */ /* 0x000fe20000010000 */
[----:B------:R-:W-:Y:S01]  /*1a80*/  F2FP.BF16.PACK_AB R44, R45, R44 ;  /* 0x0000002c2d2c723e */ /* 0x000fe200000010ff */
[----:B------:R-:W-:-:S02]  /*1a90*/  FMUL.FTZ R46, R87, R46 ;  /* 0x0000002e572e7220 */ /* 0x000fc40000410000 */
[C---:B------:R-:W-:Y:S02]  /*1aa0*/  FMUL.FTZ R86, R87.reuse, R86 ;  /* 0x0000005657567220 */ /* 0x040fe40000410000 */
[----:B------:R-:W-:Y:S02]  /*1ab0*/  FMUL.FTZ R88, R87, R88 ;  /* 0x0000005857587220 */ /* 0x000fe40000410000 */
[----:B------:R-:W-:Y:S02]  /*1ac0*/  FADD.FTZ R62, R31, -R89 ;  /* 0x800000591f3e7221 */ /* 0x000fe40000010000 */
[C---:B------:R-:W-:Y:S02]  /*1ad0*/  FMUL.FTZ R90, R87.reuse, R90 ;  /* 0x0000005a575a7220 */ /* 0x040fe40000410000 */
[----:B------:R-:W-:Y:S02]  /*1ae0*/  FMUL.FTZ R92, R87, R92 ;  /* 0x0000005c575c7220 */ /* 0x000fe40000410000 */
[----:B------:R-:W-:-:S02]  /*1af0*/  FFMA.FTZ R45, R52, R46, R61 ;  /* 0x0000002e342d7223 */ /* 0x000fc4000001003d */
[----:B------:R-:W-:Y:S02]  /*1b00*/  FFMA.FTZ R46, R54, R86, R65 ;  /* 0x00000056362e7223 */ /* 0x000fe40000010041 */
[----:B------:R-:W-:Y:S02]  /*1b10*/  FFMA.FTZ R47, R57, R88, R66 ;  /* 0x00000058392f7223 */ /* 0x000fe40000010042 */
[----:B------:R-:W-:Y:S02]  /*1b20*/  FMUL.FTZ R62, R87, R62 ;  /* 0x0000003e573e7220 */ /* 0x000fe40000410000 */
[----:B------:R-:W-:Y:S01]  /*1b30*/  FFMA.FTZ R90, R56, R90, R67 ;  /* 0x0000005a385a7223 */ /* 0x000fe20000010043 */
[----:B------:R-:W-:Y:S01]  /*1b40*/  F2FP.BF16.PACK_AB R46, R47, R46 ;  /* 0x0000002e2f2e723e */ /* 0x000fe200000010ff */
[----:B------:R-:W-:Y:S02]  /*1b50*/  FFMA.FTZ R63, R58, R92, R69 ;  /* 0x0000005c3a3f7223 */ /* 0x000fe40000010045 */
[----:B------:R-:W-:-:S03]  /*1b60*/  FFMA.FTZ R62, R55, R62, R64 ;  /* 0x0000003e373e7223 */ /* 0x000fc60000010040 */
[----:B------:R-:W-:Y:S01]  /*1b70*/  F2FP.BF16.PACK_AB R47, R63, R90 ;  /* 0x0000005a3f2f723e */ /* 0x000fe200000010ff */
[----:B------:R-:W-:Y:S01]  /*1b80*/  IMAD.MOV.U32 R63, RZ, RZ, 0x10 ;  /* 0x00000010ff3f7424 */ /* 0x000fe200078e00ff */
[----:B------:R-:W-:-:S03]  /*1b90*/  F2FP.BF16.PACK_AB R45, R62, R45 ;  /* 0x0000002d3e2d723e */ /* 0x000fc600000010ff */
[C---:B------:R-:W-:Y:S01]  /*1ba0*/  IMAD.WIDE.U32 R62, R84.reuse, R63, c[0x0][0x208] ;  /* 0x00008200543e7625 */ /* 0x040fe200078e003f */
[----:B------:R-:W-:-:S04]  /*1bb0*/  IADD3 R84, R84, 0x20, RZ ;  /* 0x0000002054547810 */ /* 0x000fc80007ffe0ff */
[----:B------:R0:W-:Y:S03]  /*1bc0*/  STG.E.128 [R62.64], R44 ;  /* 0x0000002c3e007986 */ /* 0x0001e6000c101d04 */
.L_x_5025:
[----:B------:R-:W-:Y:S05]  /*1bd0*/  BSYNC B1 ;  /* 0x0000000000017941 */ /* 0x000fea0003800000 */
.L_x_5024:
        /* <DEDUP_REMOVED lines=22> */
[----:B------:R-:W-:Y:S01]  /*1d40*/  FFMA.FTZ R86, R73, R45, R80 ;  /* 0x0000002d49567223 */ /* 0x000fe20000010050 */
[----:B------:R-:W-:Y:S01]  /*1d50*/  HFMA2.MMA R87, -RZ, RZ, 0, 9.5367431640625e-07 ;  /* 0x00000010ff577435 */ /* 0x000fe200000001ff */
[----:B------:R-:W-:Y:S02]  /*1d60*/  FFMA.FTZ R62, R68, R62, R77 ;  /* 0x0000003e443e7223 */ /* 0x000fe4000001004d */
[----:B------:R-:W-:Y:S01]  /*1d70*/  FFMA.FTZ R47, R74, R89, R83 ;  /* 0x000000594a2f7223 */ /* 0x000fe20000010053 */
[----:B------:R-:W-:Y:S01]  /*1d80*/  F2FP.BF16.PACK_AB R45, R86, R63 ;  /* 0x0000003f562d723e */ /* 0x000fe200000010ff */
[----:B------:R-:W-:-:S03]  /*1d90*/  FFMA.FTZ R63, R71, R44, R78 ;  /* 0x0000002c473f7223 */ /* 0x000fc6000001004e */
[----:B------:R-:W-:Y:S02]  /*1da0*/  F2FP.BF16.PACK_AB R47, R90, R47 ;  /* 0x0000002f5a2f723e */ /* 0x000fe400000010ff */
[----:B------:R-:W-:Y:S01]  /*1db0*/  F2FP.BF16.PACK_AB R44, R63, R62 ;  /* 0x0000003e3f2c723e */ /* 0x000fe200000010ff */
[----:B------:R-:W-:-:S05]  /*1dc0*/  IMAD.WIDE.U32 R62, R84, R87, c[0x0][0x208] ;  /* 0x00008200543e7625 */ /* 0x000fca00078e0057 */
[----:B------:R0:W-:Y:S02]  /*1dd0*/  STG.E.128 [R62.64], R44 ;  /* 0x0000002c3e007986 */ /* 0x0001e4000c101d04 */
.L_x_5023:
[----:B-1----:R-:W-:Y:S05]  /*1de0*/  BSYNC B0 ;  /* 0x0000000000007941 */ /* 0x002fea0003800000 */
.L_x_5022:
[----:B0-----:R-:W-:-:S05]  /*1df0*/  MOV R44, c[0x0][0x160] ;  /* 0x00005800002c7a02 */ /* 0x001fca0000000f00 */
[----:B------:R-:W-:-:S05]  /*1e00*/  IMAD R51, R44, 0x4, R51 ;  /* 0x000000042c337824 */ /* 0x000fca00078e0233 */
[----:B------:R-:W-:-:S13]  /*1e10*/  ISETP.GE.AND P0, PT, R51, c[0x0][0x164], PT ;  /* 0x0000590033007a0c */ /* 0x000fda0003f06270 */
[----:B------:R-:W-:Y:S01]  /*1e20*/  @P0 CALL.REL.NOINC `(.L_x_5026) ;  /* 0x0000001000000944 */ /* 0x000fe20003c00000 */
[----:B------:R-:W-:Y:S05]  /*1e30*/  BRA `(.L_x_5027) ;  /* 0xffffe7e000007947 */ /* 0x000fea000383ffff */
.L_x_5026:
[----:B------:R-:W-:Y:S05]  /*1e40*/  EXIT ;  /* 0x000000000000794d */ /* 0x000fea0003800000 */
.L_x_5020:
[----:B------:R-:W-:Y:S01]  /*1e50*/  HFMA2.MMA R88, -RZ, RZ, 0, 5.9604644775390625e-08 ;  /* 0x00000001ff587435 */ /* 0x000fe200000001ff */
[----:B------:R-:W-:Y:S01]  /*1e60*/  MOV R86, 0x1f ;  /* 0x0000001f00567802 */ /* 0x000fe20000000f00 */
[----:B------:R-:W-:Y:S01]  /*1e70*/  IMAD.MOV.U32 R87, RZ, RZ, -0x1 ;  /* 0xffffffffff577424 */ /* 0x000fe200078e00ff */
[----:B------:R-:W-:-:S03]  /*1e80*/  MOV R44, 0x1ea0 ;  /* 0x00001ea0002c7802 */ /* 0x000fc60000000f00 */
[----:B-----5:R-:W-:Y:S05]  /*1e90*/  CALL.REL.NOINC `($__internal_54_$__cuda_sm70_shflsync_bfly_p) ;  /* 0x000005c000007944 */ /* 0x020fea0003c00000 */
[----:B01----:R-:W-:Y:S05]  /*1ea0*/  BRA `(.L_x_5028) ;  /* 0xfffff63000007947 */ /* 0x003fea000383ffff */
.L_x_5021:
[----:B------:R-:W-:Y:S01]  /*1eb0*/  HFMA2.MMA R88, -RZ, RZ, 0, 1.1920928955078125e-07 ;  /* 0x00000002ff587435 */ /* 0x000fe200000001ff */
[----:B0-----:R-:W-:Y:S01]  /*1ec0*/  MOV R47, R90 ;  /* 0x0000005a002f7202 */ /* 0x001fe20000000f00 */
[----:B------:R-:W-:Y:S01]  /*1ed0*/  IMAD.MOV.U32 R87, RZ, RZ, -0x1 ;  /* 0xffffffffff577424 */ /* 0x000fe200078e00ff */
[----:B------:R-:W-:Y:S02]  /*1ee0*/  MOV R86, 0x1f ;  /* 0x0000001f00567802 */ /* 0x000fe40000000f00 */
[----:B------:R-:W-:Y:S02]  /*1ef0*/  MOV R44, 0x1f10 ;  /* 0x00001f10002c7802 */ /* 0x000fe40000000f00 */
[----:B-----5:R-:W-:Y:S05]  /*1f00*/  CALL.REL.NOINC `($__internal_54_$__cuda_sm70_shflsync_bfly_p) ;  /* 0x0000055000007944 */ /* 0x020fea0003c00000 */
[----:B0-----:R-:W-:Y:S01]  /*1f10*/  HFMA2.MMA R88, -RZ, RZ, 0, 2.384185791015625e-07 ;  /* 0x00000004ff587435 */ /* 0x001fe200000001ff */
[----:B-1----:R-:W-:Y:S01]  /*1f20*/  FADD.FTZ R47, R90, R87 ;  /* 0x000000575a2f7221 */ /* 0x002fe20000010000 */
[----:B------:R-:W-:-:S02]  /*1f30*/  MOV R86, 0x1f ;  /* 0x0000001f00567802 */ /* 0x000fc40000000f00 */
[----:B------:R-:W-:Y:S02]  /*1f40*/  MOV R87, 0xffffffff ;  /* 0xffffffff00577802 */ /* 0x000fe40000000f00 */
[----:B------:R-:W-:Y:S02]  /*1f50*/  MOV R44, 0x1f70 ;  /* 0x00001f70002c7802 */ /* 0x000fe40000000f00 */
[----:B------:R-:W-:Y:S05]  /*1f60*/  CALL.REL.NOINC `($__internal_54_$__cuda_sm70_shflsync_bfly_p) ;  /* 0x000004f000007944 */ /* 0x000fea0003c00000 */
[----:B0-----:R-:W-:Y:S01]  /*1f70*/  HFMA2.MMA R86, -RZ, RZ, 0, 1.847743988037109375e-06 ;  /* 0x0000001fff567435 */ /* 0x001fe200000001ff */
[----:B-1----:R-:W-:Y:S01]  /*1f80*/  FADD.FTZ R47, R47, R87 ;  /* 0x000000572f2f7221 */ /* 0x002fe20000010000 */
[----:B------:R-:W-:Y:S01]  /*1f90*/  MOV R87, 0xffffffff ;  /* 0xffffffff00577802 */ /* 0x000fe20000000f00 */
[----:B------:R-:W-:Y:S01]  /*1fa0*/  IMAD.MOV.U32 R88, RZ, RZ, 0x8 ;  /* 0x00000008ff587424 */ /* 0x000fe200078e00ff */
[----:B------:R-:W-:Y:S02]  /*1fb0*/  MOV R44, 0x1fd0 ;  /* 0x00001fd0002c7802 */ /* 0x000fe40000000f00 */
[----:B------:R-:W-:Y:S05]  /*1fc0*/  CALL.REL.NOINC `($__internal_54_$__cuda_sm70_shflsync_bfly_p) ;  /* 0x0000049000007944 */ /* 0x000fea0003c00000 */
[----:B0-----:R-:W-:Y:S01]  /*1fd0*/  HFMA2.MMA R88, -RZ, RZ, 0, 9.5367431640625e-07 ;  /* 0x00000010ff587435 */ /* 0x001fe200000001ff */
[----:B-1----:R-:W-:Y:S01]  /*1fe0*/  FADD.FTZ R47, R47, R87 ;  /* 0x000000572f2f7221 */ /* 0x002fe20000010000 */
[----:B------:R-:W-:Y:S01]  /*1ff0*/  MOV R87, 0xffffffff ;  /* 0xffffffff00577802 */ /* 0x000fe20000000f00 */
[----:B------:R-:W-:Y:S01]  /*2000*/  IMAD.MOV.U32 R86, RZ, RZ, 0x1f ;  /* 0x0000001fff567424 */ /* 0x000fe200078e00ff */
[----:B------:R-:W-:-:S02]  /*2010*/  MOV R44, 0x2030 ;  /* 0x00002030002c7802 */ /* 0x000fc40000000f00 */
[----:B------:R-:W-:Y:S05]  /*2020*/  CALL.REL.NOINC `($__internal_54_$__cuda_sm70_shflsync_bfly_p) ;  /* 0x0000043000007944 */ /* 0x000fea0003c00000 */
[----:B-1----:R-:W-:Y:S01]  /*2030*/  FADD.FTZ R87, R47, R87 ;  /* 0x000000572f577221 */ /* 0x002fe20000010000 */
[----:B0-----:R-:W-:Y:S01]  /*2040*/  HFMA2.MMA R88, -RZ, RZ, 0, 5.9604644775390625e-08 ;  /* 0x00000001ff587435 */ /* 0x001fe200000001ff */
[----:B------:R-:W-:-:S02]  /*2050*/  MOV R86, 0x1f ;  /* 0x0000001f00567802 */ /* 0x000fc40000000f00 */
        /* <DEDUP_REMOVED lines=37> */
[----:B------:R-:W-:Y:S05]  /*22b0*/  CALL.REL.NOINC `($__internal_54_$__cuda_sm70_shflsync_bfly_p) ;  /* 0x000001a000007944 */ /* 0x000fea0003c00000 */
[----:B0-----:R-:W-:Y:S01]  /*22c0*/  HFMA2.MMA R88, -RZ, RZ, 0, 1.1920928955078125e-07 ;  /* 0x00000002ff587435 */ /* 0x001fe200000001ff */
[----:B-1----:R-:W-:Y:S01]  /*22d0*/  FADD.FTZ R47, R46, R87 ;  /* 0x000000572e2f7221 */ /* 0x002fe20000010000 */
[----:B------:R-:W-:Y:S01]  /*22e0*/  MOV R86, 0x1f ;  /* 0x0000001f00567802 */ /* 0x000fe20000000f00 */
[----:B------:R-:W-:Y:S01]  /*22f0*/  IMAD.MOV.U32 R87, RZ, RZ, -0x1 ;  /* 0xffffffffff577424 */ /* 0x000fe200078e00ff */
[----:B------:R-:W-:Y:S02]  /*2300*/  MOV R44, 0x2320 ;  /* 0x00002320002c7802 */ /* 0x000fe40000000f00 */
[----:B------:R-:W-:Y:S05]  /*2310*/  CALL.REL.NOINC `($__internal_54_$__cuda_sm70_shflsync_bfly_p) ;  /* 0x0000014000007944 */ /* 0x000fea0003c00000 */
[----:B0-----:R-:W-:Y:S01]  /*2320*/  HFMA2.MMA R88, -RZ, RZ, 0, 2.384185791015625e-07 ;  /* 0x00000004ff587435 */ /* 0x001fe200000001ff */
[----:B-1----:R-:W-:Y:S01]  /*2330*/  FADD.FTZ R47, R47, R87 ;  /* 0x000000572f2f7221 */ /* 0x002fe20000010000 */
[----:B------:R-:W-:Y:S02]  /*2340*/  MOV R86, 0x1f ;  /* 0x0000001f00567802 */ /* 0x000fe40000000f00 */
[----:B------:R-:W-:Y:S02]  /*2350*/  MOV R87, 0xffffffff ;  /* 0xffffffff00577802 */ /* 0x000fe40000000f00 */
[----:B------:R-:W-:-:S02]  /*2360*/  MOV R44, 0x2380 ;  /* 0x00002380002c7802 */ /* 0x000fc40000000f00 */
[----:B------:R-:W-:Y:S05]  /*2370*/  CALL.REL.NOINC `($__internal_54_$__cuda_sm70_shflsync_bfly_p) ;  /* 0x000000e000007944 */ /* 0x000fea0003c00000 */
[----:B0-----:R-:W-:Y:S01]  /*2380*/  HFMA2.MMA R86, -RZ, RZ, 0, 1.847743988037109375e-06 ;  /* 0x0000001fff567435 */ /* 0x001fe200000001ff */
[----:B-1----:R-:W-:Y:S01]  /*2390*/  FADD.FTZ R47, R47, R87 ;  /* 0x000000572f2f7221 */ /* 0x002fe20000010000 */
[----:B------:R-:W-:Y:S01]  /*23a0*/  MOV R87, 0xffffffff ;  /* 0xffffffff00577802 */ /* 0x000fe20000000f00 */
[----:B------:R-:W-:Y:S01]  /*23b0*/  IMAD.MOV.U32 R88, RZ, RZ, 0x8 ;  /* 0x00000008ff587424 */ /* 0x000fe200078e00ff */
[----:B------:R-:W-:-:S02]  /*23c0*/  MOV R44, 0x23e0 ;  /* 0x000023e0002c7802 */ /* 0x000fc40000000f00 */
[----:B------:R-:W-:Y:S05]  /*23d0*/  CALL.REL.NOINC `($__internal_54_$__cuda_sm70_shflsync_bfly_p) ;  /* 0x0000008000007944 */ /* 0x000fea0003c00000 */
[----:B-1----:R-:W-:Y:S01]  /*23e0*/  FADD.FTZ R90, R47, R87 ;  /* 0x000000572f5a7221 */ /* 0x002fe20000010000 */
[----:B0-----:R-:W-:Y:S01]  /*23f0*/  HFMA2.MMA R88, -RZ, RZ, 0, 9.5367431640625e-07 ;  /* 0x00000010ff587435 */ /* 0x001fe200000001ff */
[----:B------:R-:W-:Y:S01]  /*2400*/  IMAD.MOV.U32 R86, RZ, RZ, 0x1f ;  /* 0x0000001fff567424 */ /* 0x000fe200078e00ff */
[----:B------:R-:W-:-:S02]  /*2410*/  MOV R87, 0xffffffff ;  /* 0xffffffff00577802 */ /* 0x000fc40000000f00 */
[----:B------:R-:W-:Y:S02]  /*2420*/  MOV R47, R90 ;  /* 0x0000005a002f7202 */ /* 0x000fe40000000f00 */
[----:B------:R-:W-:Y:S02]  /*2430*/  MOV R44, 0x2450 ;  /* 0x00002450002c7802 */ /* 0x000fe40000000f00 */
[----:B------:R-:W-:Y:S05]  /*2440*/  CALL.REL.NOINC `($__internal_54_$__cuda_sm70_shflsync_bfly_p) ;  /* 0x0000001000007944 */ /* 0x000fea0003c00000 */
[----:B01----:R-:W-:Y:S05]  /*2450*/  BRA `(.L_x_5029) ;  /* 0xfffff3d000007947 */ /* 0x003fea000383ffff */
        .weak           $__internal_54_$__cuda_sm70_shflsync_bfly_p
        .type           $__internal_54_$__cuda_sm70_shflsync_bfly_p,@function
        .size           $__internal_54_$__cuda_sm70_shflsync_bfly_p,(.L_x_15246 - $__internal_54_$__cuda_sm70_shflsync_bfly_p)
$__internal_54_$__cuda_sm70_shflsync_bfly_p:
[----:B------:R-:W-:Y:S01]  /*2460*/  HFMA2.MMA R45, -RZ, RZ, 0, 0 ;  /* 0x00000000ff2d7435 */ /* 0x000fe200000001ff */
[----:B------:R-:W-:Y:S04]  /*2470*/  WARPSYNC R87 ;  /* 0x0000005700007348 */ /* 0x000fe80003800000 */
[----:B------:R0:W1:Y:S01]  /*2480*/  SHFL.BFLY PT, R87, R47, R88, R86 ;  /* 0x0c0000582f577389 */ /* 0x00006200000e0056 */
[----:B------:R-:W-:Y:S05]  /*2490*/  RET.REL.NODEC R44 `(_ZN10layer_norm13ln_fwd_kernelINS_13Kernel_traitsI13__nv_bfloat16S2_fS2_fjLj512ELj1ELj4ELj1ELj16ENS_18Kernel_traits_baseILj512ES2_S2_fS2_fjLj128EEEEELb0ELb1ELb1ELb0EEEvNS_9FwdParamsE) ;  /* 0xffffdb602c007950 */ /* 0x000fea0003c3ffff */
.L_x_5030:
        /* <DEDUP_REMOVED lines=14> */
.L_x_15246:


//--------------------- .text._ZN10layer_norm13ln_fwd_kernelINS_13Kernel_traitsI13__nv_bfloat16S2_fS2_fjLj512ELj1ELj4ELj1ELj16ENS_18Kernel_traits_baseILj512ES2_S2_fS2_fjLj128EEEEELb0ELb1ELb1ELb1EEEvNS_9FwdParamsE --------------------------
	.section	.text._ZN10layer_norm13ln_fwd_kernelINS_13Kernel_traitsI13__nv_bfloat16S2_fS2_fjLj512ELj1ELj4ELj1ELj16ENS_18Kernel_traits_baseILj512ES2_S2_fS2_fjLj128EEEEELb0ELb1ELb1ELb1EEEvNS_9FwdParamsE,"ax",@progbits
	.sectioninfo	@"SHI_REGISTERS=95"
	.align	128
        .global         _ZN10layer_norm13ln_fwd_kernelINS_13Kernel_traitsI13__nv_bfloat16S2_fS2_fjLj512ELj1ELj4ELj1ELj16ENS_18Kernel_traits_baseILj512ES2_S2_fS2_fjLj128EEEEELb0ELb1ELb1ELb1EEEvNS_9FwdParamsE
        .type           _ZN10layer_norm13ln_fwd_kernelINS_13Kernel_traitsI13__nv_bfloat16S2_fS2_fjLj512ELj1ELj4ELj1ELj16ENS_18Kernel_traits_baseILj512ES2_S2_fS2_fjLj128EEEEELb0ELb1ELb1ELb1EEEvNS_9FwdParamsE,@function
        .size           _ZN10layer_norm13ln_fwd_kernelINS_13Kernel_traitsI13__nv_bfloat16S2_fS2_fjLj512ELj1ELj4ELj1ELj16ENS_18Kernel_traits_baseILj512ES2_S2_fS2_fjLj128EEEEELb0ELb1ELb1ELb1EEEvNS_9FwdParamsE,(.L_x_15247 - _ZN10layer_norm13ln_fwd_kernelINS_13Kernel_traitsI13__nv_bfloat16S2_fS2_fjLj512ELj1ELj4ELj1ELj16ENS_18Kernel_traits_baseILj512ES2_S2_fS2_fjLj128EEEEELb0ELb1ELb1ELb1EEEvNS_9FwdParamsE)
        .other          _ZN10layer_norm13ln_fwd_kernelINS_13Kernel_traitsI13__nv_bfloat16S2_fS2_fjLj512ELj1ELj4ELj1ELj16ENS_18Kernel_traits_baseILj512ES2_S2_fS2_fjLj128EEEEELb0ELb1ELb1ELb1EEEvNS_9FwdParamsE,@"STO_CUDA_ENTRY STV_DEFAULT"
_ZN10layer_norm13ln_fwd_kernelINS_13Kernel_traitsI13__nv_bfloat16S2_fS2_fjLj512ELj1ELj4ELj1ELj16ENS_18Kernel_traits_baseILj512ES2_S2_fS2_fjLj128EEEEELb0ELb1ELb1ELb1EEEvNS_9FwdParamsE:
.text._ZN10layer_norm13ln_fwd_kernelINS_13Kernel_traitsI13__nv_bfloat16S2_fS2_fjLj512ELj1ELj4ELj1ELj16ENS_18Kernel_traits_baseILj512ES2_S2_fS2_fjLj128EEEEELb0ELb1ELb1ELb1EEEvNS_9FwdParamsE:
        /* <DEDUP_REMOVED lines=45> */
[----:B------:R-:W-:Y:S02]  /*02d0*/  PRMT R2, RZ, 0x7610, R35 ;  /* 0x00007610ff027816 */ /* 0x000fe40000000023 */
[--C-:B--2---:R-:W-:Y:S02]  /*02e0*/  PRMT R0, RZ, 0x5410, R16.reuse ;  /* 0x00005410ff007816 */ /* 0x104fe40000000010 */
[----:B------:R-:W-:-:S02]  /*02f0*/  PRMT R49, RZ, 0x7610, R16 ;  /* 0x00007610ff317816 */ /* 0x000fc40000000010 */
[--C-:B------:R-:W-:Y:S02]  /*0300*/  PRMT R48, RZ, 0x5410, R17.reuse ;  /* 0x00005410ff307816 */ /* 0x100fe40000000011 */
[----:B------:R-:W-:Y:S02]  /*0310*/  PRMT R51, RZ, 0x7610, R17 ;  /* 0x00007610ff337816 */ /* 0x000fe40000000011 */
[--C-:B------:R-:W-:Y:S02]  /*0320*/  PRMT R50, RZ, 0x5410, R18.reuse ;  /* 0x00005410ff327816 */ /* 0x100fe40000000012 */
[----:B------:R-:W-:Y:S02]  /*0330*/  PRMT R53, RZ, 0x7610, R18 ;  /* 0x00007610ff357816 */ /* 0x000fe40000000012 */
[--C-:B------:R-:W-:Y:S02]  /*0340*/  PRMT R52, RZ, 0x5410, R19.reuse ;  /* 0x00005410ff347816 */ /* 0x100fe40000000013 */
[----:B------:R-:W-:-:S02]  /*0350*/  PRMT R55, RZ, 0x7610, R19 ;  /* 0x00007610ff377816 */ /* 0x000fc40000000013 */
[--C-:B---3--:R-:W-:Y:S02]  /*0360*/  PRMT R54, RZ, 0x5410, R20.reuse ;  /* 0x00005410ff367816 */ /* 0x108fe40000000014 */
[----:B------:R-:W-:Y:S02]  /*0370*/  PRMT R57, RZ, 0x7610, R20 ;  /* 0x00007610ff397816 */ /* 0x000fe40000000014 */
[--C-:B------:R-:W-:Y:S02]  /*0380*/  PRMT R56, RZ, 0x5410, R21.reuse ;  /* 0x00005410ff387816 */ /* 0x100fe40000000015 */
[----:B------:R-:W-:Y:S02]  /*0390*/  PRMT R59, RZ, 0x7610, R21 ;  /* 0x00007610ff3b7816 */ /* 0x000fe40000000015 */
[--C-:B------:R-:W-:Y:S02]  /*03a0*/  PRMT R58, RZ, 0x5410, R22.reuse ;  /* 0x00005410ff3a7816 */ /* 0x100fe40000000016 */
        /* <DEDUP_REMOVED lines=19> */
.L_x_5068:
        /* <DEDUP_REMOVED lines=10> */
[----:B------:R-:W-:-:S05]  /*0580*/  @P0 IMAD.WIDE.U32 R28, R38, R29, c[0x0][0x180] ;  /* 0x00006000261c0625 */ /* 0x000fca00078e001d */
[----:B------:R1:W3:Y:S04]  /*0590*/  @P0 LDG.E.128 R16, [R28.64] ;  /* 0x000000041c100981 */ /* 0x0002e8000c1e1d00 */
[----:B------:R1:W4:Y:S01]  /*05a0*/  @P0 LDG.E.128 R20, [R28.64+0x10] ;  /* 0x000010041c140981 */ /* 0x000322000c1e1d00 */
[----:B0-----:R-:W-:Y:S01]  /*05b0*/  IMAD.WIDE R30, R46, R33, c[0x0][0x1d8] ;  /* 0x000076002e1e7625 */ /* 0x001fe200078e0221 */
[----:B------:R-:W-:Y:S02]  /*05c0*/  HFMA2.MMA R40, -RZ, RZ, 0, 0 ;  /* 0x00000000ff287435 */ /* 0x000fe400000001ff */
[----:B------:R-:W-:Y:S01]  /*05d0*/  HFMA2.MMA R60, -RZ, RZ, 0, 1.9073486328125e-06 ;  /* 0x00000020ff3c7435 */ /* 0x000fe200000001ff */
[C---:B------:R-:W-:Y:S01]  /*05e0*/  IADD3 R61, R38.reuse, 0x20, RZ ;  /* 0x00000020263d7810 */ /* 0x040fe20007ffe0ff */
[----:B------:R-:W-:Y:S01]  /*05f0*/  BSSY B0, `(.L_x_5031) ;  /* 0x000002b000007945 */ /* 0x000fe20003800000 */
[----:B------:R0:W5:Y:S07]  /*0600*/  LDG.E R82, [R30.64] ;  /* 0x000000041e527981 */ /* 0x00016e000c1e1900 */
        /* <DEDUP_REMOVED lines=12> */
[----:B-1----:R-:W-:Y:S01]  /*06d0*/  @P6 IMAD.WIDE.U32 R28, R40, R33, c[0x0][0x170] ;  /* 0x00005c00281c6625 */ /* 0x002fe200078e0021 */
        /* <DEDUP_REMOVED lines=20> */
[----:B0-----:R-:W-:Y:S02]  /*0820*/  @!P5 FSEL R30, R22, RZ, P4 ;  /* 0x000000ff161ed208 */ /* 0x001fe40002000000 */
[----:B------:R-:W-:Y:S02]  /*0830*/  @!P5 FSEL R31, R23, RZ, P3 ;  /* 0x000000ff171fd208 */ /* 0x000fe40001800000 */
[----:B------:R-:W-:Y:S01]  /*0840*/  @!P5 FSEL R32, R16, RZ, P1 ;  /* 0x000000ff1020d208 */ /* 0x000fe20000800000 */
[----:B------:R-:W-:Y:S05]  /*0850*/  @!P5 BRA `(.L_x_5032) ;  /* 0x000000400000d947 */ /* 0x000fea0003800000 */
[----:B-----5:R-:W-:-:S05]  /*0860*/  PRMT R32, RZ, 0x5410, R24 ;  /* 0x00005410ff207816 */ /* 0x020fca0000000018 */
[----:B------:R-:W-:-:S04]  /*0870*/  FMUL.FTZ R41, R32, c[0x0][0x1ec] ;  /* 0x00007b0020297a20 */ /* 0x000fc80000410000 */
[----:B------:R-:W-:-:S04]  /*0880*/  FMUL.FTZ R32, R0, R41 ;  /* 0x0000002900207220 */ /* 0x000fc80000410000 */
[----:B------:R-:W-:Y:S02]  /*0890*/  @P0 FADD.FTZ R32, R16, R32 ;  /* 0x0000002010200221 */ /* 0x000fe40000010000 */
.L_x_5032:
[----:B------:R-:W-:Y:S05]  /*08a0*/  BSYNC B0 ;  /* 0x0000000000007941 */ /* 0x000fea0003800000 */
.L_x_5031:
[----:B------:R-:W-:Y:S01]  /*08b0*/  BSSY B0, `(.L_x_5033) ;  /* 0x0000006000007945 */ /* 0x000fe20003800000 */
[----:B------:R-:W-:Y:S05]  /*08c0*/  @!P5 BRA `(.L_x_5034) ;  /* 0x000000400000d947 */ /* 0x000fea0003800000 */
[----:B-----5:R-:W-:-:S05]  /*08d0*/  PRMT R33, RZ, 0x7610, R24 ;  /* 0x00007610ff217816 */ /* 0x020fca0000000018 */
[----:B------:R-:W-:-:S04]  /*08e0*/  FMUL.FTZ R42, R33, c[0x0][0x1ec] ;  /* 0x00007b00212a7a20 */ /* 0x000fc80000410000 */
[----:B------:R-:W-:-:S04]  /*08f0*/  FMUL.FTZ R33, R49, R42 ;  /* 0x0000002a31217220 */ /* 0x000fc80000410000 */
[----:B------:R-:W-:Y:S02]  /*0900*/  @P0 FADD.FTZ R33, R17, R33 ;  /* 0x0000002111210221 */ /* 0x000fe40000010000 */
.L_x_5034:
[----:B------:R-:W-:Y:S05]  /*0910*/  BSYNC B0 ;  /* 0x0000000000007941 */ /* 0x000fea0003800000 */
.L_x_5033:
[----:B------:R-:W-:Y:S01]  /*0920*/  BSSY B0, `(.L_x_5035) ;  /* 0x0000006000007945 */ /* 0x000fe20003800000 */
[----:B------:R-:W-:Y:S05]  /*0930*/  @!P5 BRA `(.L_x_5036) ;  /* 0x000000400000d947 */ /* 0x000fea0003800000 */
[----:B-----5:R-:W-:-:S05]  /*0940*/  PRMT R34, RZ, 0x5410, R25 ;  /* 0x00005410ff227816 */ /* 0x020fca0000000019 */
[----:B------:R-:W-:-:S04]  /*0950*/  FMUL.FTZ R41, R34, c[0x0][0x1ec] ;  /* 0x00007b0022297a20 */ /* 0x000fc80000410000 */
[----:B------:R-:W-:-:S04]  /*0960*/  FMUL.FTZ R34, R48, R41 ;  /* 0x0000002930227220 */ /* 0x000fc80000410000 */
[----:B------:R-:W-:Y:S02]  /*0970*/  @P0 FADD.FTZ R34, R18, R34 ;  /* 0x0000002212220221 */ /* 0x000fe40000010000 */
.L_x_5036:
[----:B------:R-:W-:Y:S05]  /*0980*/  BSYNC B0 ;  /* 0x0000000000007941 */ /* 0x000fea0003800000 */
.L_x_5035:
[----:B------:R-:W-:Y:S01]  /*0990*/  BSSY B0, `(.L_x_5037) ;  /* 0x0000006000007945 */ /* 0x000fe20003800000 */
[----:B------:R-:W-:Y:S05]  /*09a0*/  @!P5 BRA `(.L_x_5038) ;  /* 0x000000400000d947 */ /* 0x000fea0003800000 */
[----:B-----5:R-:W-:-:S05]  /*09b0*/  PRMT R35, RZ, 0x7610, R25 ;  /* 0x00007610ff237816 */ /* 0x020fca0000000019 */
[----:B------:R-:W-:-:S04]  /*09c0*/  FMUL.FTZ R42, R35, c[0x0][0x1ec] ;  /* 0x00007b00232a7a20 */ /* 0x000fc80000410000 */
[----:B------:R-:W-:-:S04]  /*09d0*/  FMUL.FTZ R35, R51, R42 ;  /* 0x0000002a33237220 */ /* 0x000fc80000410000 */
[----:B------:R-:W-:Y:S02]  /*09e0*/  @P0 FADD.FTZ R35, R19, R35 ;  /* 0x0000002313230221 */ /* 0x000fe40000010000 */
.L_x_5038:
[----:B------:R-:W-:Y:S05]  /*09f0*/  BSYNC B0 ;  /* 0x0000000000007941 */ /* 0x000fea0003800000 */
.L_x_5037:
[----:B------:R-:W-:Y:S01]  /*0a00*/  BSSY B0, `(.L_x_5039) ;  /* 0x0000006000007945 */ /* 0x000fe20003800000 */
[----:B------:R-:W-:Y:S05]  /*0a10*/  @!P5 BRA `(.L_x_5040) ;  /* 0x000000400000d947 */ /* 0x000fea0003800000 */
[----:B-----5:R-:W-:-:S05]  /*0a20*/  PRMT R28, RZ, 0x5410, R26 ;  /* 0x00005410ff1c7816 */ /* 0x020fca000000001a */
[----:B------:R-:W-:-:S04]  /*0a30*/  FMUL.FTZ R41, R28, c[0x0][0x1ec] ;  /* 0x00007b001c297a20 */ /* 0x000fc80000410000 */
[----:B------:R-:W-:-:S04]  /*0a40*/  FMUL.FTZ R28, R50, R41 ;  /* 0x00000029321c7220 */ /* 0x000fc80000410000 */
[----:B------:R-:W-:Y:S02]  /*0a50*/  @P0 FADD.FTZ R28, R20, R28 ;  /* 0x0000001c141c0221 */ /* 0x000fe40000010000 */
.L_x_5040:
[----:B------:R-:W-:Y:S05]  /*0a60*/  BSYNC B0 ;  /* 0x0000000000007941 */ /* 0x000fea0003800000 */
.L_x_5039:
[----:B------:R-:W-:Y:S01]  /*0a70*/  BSSY B0, `(.L_x_5041) ;  /* 0x0000006000007945 */ /* 0x000fe20003800000 */
[----:B------:R-:W-:Y:S05]  /*0a80*/  @!P5 BRA `(.L_x_5042) ;  /* 0x000000400000d947 */ /* 0x000fea0003800000 */
[----:B-----5:R-:W-:-:S05]  /*0a90*/  PRMT R29, RZ, 0x7610, R26 ;  /* 0x00007610ff1d7816 */ /* 0x020fca000000001a */
[----:B------:R-:W-:-:S04]  /*0aa0*/  FMUL.FTZ R42, R29, c[0x0][0x1ec] ;  /* 0x00007b001d2a7a20 */ /* 0x000fc80000410000 */
[----:B------:R-:W-:-:S04]  /*0ab0*/  FMUL.FTZ R29, R53, R42 ;  /* 0x0000002a351d7220 */ /* 0x000fc80000410000 */
[----:B------:R-:W-:Y:S02]  /*0ac0*/  @P0 FADD.FTZ R29, R21, R29 ;  /* 0x0000001d151d0221 */ /* 0x000fe40000010000 */
.L_x_5042:
[----:B------:R-:W-:Y:S05]  /*0ad0*/  BSYNC B0 ;  /* 0x0000000000007941 */ /* 0x000fea0003800000 */
.L_x_5041:
[----:B------:R-:W-:Y:S01]  /*0ae0*/  BSSY B0, `(.L_x_5043) ;  /* 0x0000006000007945 */ /* 0x000fe20003800000 */
[----:B------:R-:W-:Y:S05]  /*0af0*/  @!P5 BRA `(.L_x_5044) ;  /* 0x000000400000d947 */ /* 0x000fea0003800000 */
[----:B-----5:R-:W-:-:S05]  /*0b00*/  PRMT R30, RZ, 0x5410, R27 ;  /* 0x00005410ff1e7816 */ /* 0x020fca000000001b */
[----:B------:R-:W-:-:S04]  /*0b10*/  FMUL.FTZ R41, R30, c[0x0][0x1ec] ;  /* 0x00007b001e297a20 */ /* 0x000fc80000410000 */
[----:B------:R-:W-:-:S04]  /*0b20*/  FMUL.FTZ R30, R52, R41 ;  /* 0x00000029341e7220 */ /* 0x000fc80000410000 */
[----:B------:R-:W-:Y:S02]  /*0b30*/  @P0 FADD.FTZ R30, R22, R30 ;  /* 0x0000001e161e0221 */ /* 0x000fe40000010000 */
.L_x_5044:
[----:B------:R-:W-:Y:S05]  /*0b40*/  BSYNC B0 ;  /* 0x0000000000007941 */ /* 0x000fea0003800000 */
.L_x_5043:
[----:B------:R-:W-:Y:S01]  /*0b50*/  BSSY B0, `(.L_x_5045) ;  /* 0x0000006000007945 */ /* 0x000fe20003800000 */
[----:B------:R-:W-:Y:S05]  /*0b60*/  @!P5 BRA `(.L_x_5046) ;  /* 0x000000400000d947 */ /* 0x000fea0003800000 */
[----:B-----5:R-:W-:-:S05]  /*0b70*/  PRMT R31, RZ, 0x7610, R27 ;  /* 0x00007610ff1f7816 */ /* 0x020fca000000001b */
[----:B------:R-:W-:-:S04]  /*0b80*/  FMUL.FTZ R42, R31, c[0x0][0x1ec] ;  /* 0x00007b001f2a7a20 */ /* 0x000fc80000410000 */
[----:B------:R-:W-:-:S04]  /*0b90*/  FMUL.FTZ R31, R55, R42 ;  /* 0x0000002a371f7220 */ /* 0x000fc80000410000 */
[----:B------:R-:W-:Y:S02]  /*0ba0*/  @P0 FADD.FTZ R31, R23, R31 ;  /* 0x0000001f171f0221 */ /* 0x000fe40000010000 */
.L_x_5046:
[----:B------:R-:W-:Y:S05]  /*0bb0*/  BSYNC B0 ;  /* 0x0000000000007941 */ /* 0x000fea0003800000 */
.L_x_5045:
[----:B------:R-:W-:Y:S04]  /*0bc0*/  STG.E.128 [R38.64], R32 ;  /* 0x0000002026007986 */ /* 0x000fe8000c101d04 */
[----:B------:R0:W-:Y:S04]  /*0bd0*/  STG.E.128 [R38.64+0x10], R28 ;  /* 0x0000101c26007986 */ /* 0x0001e8000c101d04 */
[----:B------:R-:W2:Y:S04]  /*0be0*/  @P0 LDG.E.128 R16, [R36.64] ;  /* 0x0000000424100981 */ /* 0x000ea8000c1e1d00 */
[----:B------:R-:W3:Y:S01]  /*0bf0*/  @P0 LDG.E.128 R20, [R36.64+0x10] ;  /* 0x0000100424140981 */ /* 0x000ee2000c1e1d00 */
[----:B------:R-:W-:-:S02]  /*0c00*/  @P6 MOV R43, 0x10 ;  /* 0x00000010002b6802 */ /* 0x000fc40000000f00 */
[----:B------:R-:W-:-:S05]  /*0c10*/  @P6 IADD3 R42, R40, 0x20, RZ ;  /* 0x00000020282a6810 */ /* 0x000fca0007ffe0ff */
[----:B------:R-:W-:Y:S01]  /*0c20*/  @P6 IMAD.WIDE.U32 R42, R42, R43, c[0x0][0x170] ;  /* 0x00005c002a2a6625 */ /* 0x000fe200078e002b */
        /* <DEDUP_REMOVED lines=13> */
[----:B-1----:R-:W-:Y:S02]  /*0d00*/  @!P5 FSEL R42, R18, RZ, P3 ;  /* 0x000000ff122ad208 */ /* 0x002fe40001800000 */
        /* <DEDUP_REMOVED lines=9> */
[----:B0-----:R-:W-:Y:S02]  /*0da0*/  @!P5 FSEL R38, R22, RZ, P3 ;  /* 0x000000ff1626d208 */ /* 0x001fe40001800000 */
[----:B------:R-:W-:-:S02]  /*0db0*/  @!P5 FSEL R39, R23, RZ, P6 ;  /* 0x000000ff1727d208 */ /* 0x000fc40003000000 */
[----:B------:R-:W-:Y:S01]  /*0dc0*/  @!P5 FSEL R40, R16, RZ, P4 ;  /* 0x000000ff1028d208 */ /* 0x000fe20002000000 */
[----:B------:R-:W-:Y:S05]  /*0dd0*/  @!P5 BRA `(.L_x_5048) ;  /* 0x000000400000d947 */ /* 0x000fea0003800000 */
[----:B-----5:R-:W-:-:S05]  /*0de0*/  PRMT R40, RZ, 0x5410, R24 ;  /* 0x00005410ff287816 */ /* 0x020fca0000000018 */
[----:B------:R-:W-:-:S04]  /*0df0*/  FMUL.FTZ R63, R40, c[0x0][0x1ec] ;  /* 0x00007b00283f7a20 */ /* 0x000fc80000410000 */
[----:B------:R-:W-:-:S04]  /*0e00*/  FMUL.FTZ R40, R54, R63 ;  /* 0x0000003f36287220 */ /* 0x000fc80000410000 */
[----:B------:R-:W-:Y:S02]  /*0e10*/  @P0 FADD.FTZ R40, R16, R40 ;  /* 0x0000002810280221 */ /* 0x000fe40000010000 */
.L_x_5048:
[----:B------:R-:W-:Y:S05]  /*0e20*/  BSYNC B0 ;  /* 0x0000000000007941 */ /* 0x000fea0003800000 */
.L_x_5047:
[----:B------:R-:W-:Y:S01]  /*0e30*/  BSSY B0, `(.L_x_5049) ;  /* 0x0000006000007945 */ /* 0x000fe20003800000 */
[----:B------:R-:W-:Y:S05]  /*0e40*/  @!P5 BRA `(.L_x_5050) ;  /* 0x000000400000d947 */ /* 0x000fea0003800000 */
[----:B-----5:R-:W-:-:S05]  /*0e50*/  PRMT R41, RZ, 0x7610, R24 ;  /* 0x00007610ff297816 */ /* 0x020fca0000000018 */
[----:B------:R-:W-:-:S04]  /*0e60*/  FMUL.FTZ R62, R41, c[0x0][0x1ec] ;  /* 0x00007b00293e7a20 */ /* 0x000fc80000410000 */
[----:B------:R-:W-:-:S04]  /*0e70*/  FMUL.FTZ R41, R57, R62 ;  /* 0x0000003e39297220 */ /* 0x000fc80000410000 */
[----:B------:R-:W-:Y:S02]  /*0e80*/  @P0 FADD.FTZ R41, R17, R41 ;  /* 0x0000002911290221 */ /* 0x000fe40000010000 */
.L_x_5050:
[----:B------:R-:W-:Y:S05]  /*0e90*/  BSYNC B0 ;  /* 0x0000000000007941 */ /* 0x000fea0003800000 */
.L_x_5049:
[----:B------:R-:W-:Y:S01]  /*0ea0*/  BSSY B0, `(.L_x_5051) ;  /* 0x0000006000007945 */ /* 0x000fe20003800000 */
[----:B------:R-:W-:Y:S05]  /*0eb0*/  @!P5 BRA `(.L_x_5052) ;  /* 0x000000400000d947 */ /* 0x000fea0003800000 */
[----:B-----5:R-:W-:-:S05]  /*0ec0*/  PRMT R42, RZ, 0x5410, R25 ;  /* 0x00005410ff2a7816 */ /* 0x020fca0000000019 */
[----:B------:R-:W-:-:S04]  /*0ed0*/  FMUL.FTZ R63, R42, c[0x0][0x1ec] ;  /* 0x00007b002a3f7a20 */ /* 0x000fc80000410000 */
[----:B------:R-:W-:-:S04]  /*0ee0*/  FMUL.FTZ R42, R56, R63 ;  /* 0x0000003f382a7220 */ /* 0x000fc80000410000 */
[----:B------:R-:W-:Y:S02]  /*0ef0*/  @P0 FADD.FTZ R42, R18, R42 ;  /* 0x0000002a122a0221 */ /* 0x000fe40000010000 */
.L_x_5052:
[----:B------:R-:W-:Y:S05]  /*0f00*/  BSYNC B0 ;  /* 0x0000000000007941 */ /* 0x000fea0003800000 */
.L_x_5051:
[----:B------:R-:W-:Y:S01]  /*0f10*/  BSSY B0, `(.L_x_5053) ;  /* 0x0000006000007945 */ /* 0x000fe20003800000 */
[----:B------:R-:W-:Y:S05]  /*0f20*/  @!P5 BRA `(.L_x_5054) ;  /* 0x000000400000d947 */ /* 0x000fea0003800000 */
[----:B-----5:R-:W-:-:S05]  /*0f30*/  PRMT R43, RZ, 0x7610, R25 ;  /* 0x00007610ff2b7816 */ /* 0x020fca0000000019 */
[----:B------:R-:W-:-:S04]  /*0f40*/  FMUL.FTZ R62, R43, c[0x0][0x1ec] ;  /* 0x00007b002b3e7a20 */ /* 0x000fc80000410000 */
[----:B------:R-:W-:-:S04]  /*0f50*/  FMUL.FTZ R43, R59, R62 ;  /* 0x0000003e3b2b7220 */ /* 0x000fc80000410000 */
[----:B------:R-:W-:Y:S02]  /*0f60*/  @P0 FADD.FTZ R43, R19, R43 ;  /* 0x0000002b132b0221 */ /* 0x000fe40000010000 */
.L_x_5054:
[----:B------:R-:W-:Y:S05]  /*0f70*/  BSYNC B0 ;  /* 0x0000000000007941 */ /* 0x000fea0003800000 */
.L_x_5053:
[----:B------:R-:W-:Y:S01]  /*0f80*/  BSSY B0, `(.L_x_5055) ;  /* 0x0000006000007945 */ /* 0x000fe20003800000 */
[----:B------:R-:W-:Y:S05]  /*0f90*/  @!P5 BRA `(.L_x_5056) ;  /* 0x000000400000d947 */ /* 0x000fea0003800000 */
[----:B-----5:R-:W-:-:S05]  /*0fa0*/  PRMT R36, RZ, 0x5410, R26 ;  /* 0x00005410ff247816 */ /* 0x020fca000000001a */
[----:B------:R-:W-:-:S04]  /*0fb0*/  FMUL.FTZ R63, R36, c[0x0][0x1ec] ;  /* 0x00007b00243f7a20 */ /* 0x000fc80000410000 */
[----:B------:R-:W-:-:S04]  /*0fc0*/  FMUL.FTZ R36, R58, R63 ;  /* 0x0000003f3a247220 */ /* 0x000fc80000410000 */
[----:B------:R-:W-:Y:S02]  /*0fd0*/  @P0 FADD.FTZ R36, R20, R36 ;  /* 0x0000002414240221 */ /* 0x000fe40000010000 */
.L_x_5056:
[----:B------:R-:W-:Y:S05]  /*0fe0*/  BSYNC B0 ;  /* 0x0000000000007941 */ /* 0x000fea0003800000 */
.L_x_5055:
[----:B------:R-:W-:Y:S01]  /*0ff0*/  BSSY B0, `(.L_x_5057) ;  /* 0x0000006000007945 */ /* 0x000fe20003800000 */
[----:B------:R-:W-:Y:S05]  /*1000*/  @!P5 BRA `(.L_x_5058) ;  /* 0x000000400000d947 */ /* 0x000fea0003800000 */
[----:B-----5:R-:W-:-:S05]  /*1010*/  PRMT R37, RZ, 0x7610, R26 ;  /* 0x00007610ff257816 */ /* 0x020fca000000001a */
[----:B------:R-:W-:-:S04]  /*1020*/  FMUL.FTZ R62, R37, c[0x0][0x1ec] ;  /* 0x00007b00253e7a20 */ /* 0x000fc80000410000 */
[----:B------:R-:W-:-:S04]  /*1030*/  FMUL.FTZ R37, R65, R62 ;  /* 0x0000003e41257220 */ /* 0x000fc80000410000 */
[----:B------:R-:W-:Y:S02]  /*1040*/  @P0 FADD.FTZ R37, R21, R37 ;  /* 0x0000002515250221 */ /* 0x000fe40000010000 */
.L_x_5058:
[----:B------:R-:W-:Y:S05]  /*1050*/  BSYNC B0 ;  /* 0x0000000000007941 */ /* 0x000fea0003800000 */
.L_x_5057:
[----:B------:R-:W-:Y:S01]  /*1060*/  BSSY B0, `(.L_x_5059) ;  /* 0x0000006000007945 */ /* 0x000fe20003800000 */
[----:B------:R-:W-:Y:S05]  /*1070*/  @!P5 BRA `(.L_x_5060) ;  /* 0x000000400000d947 */ /* 0x000fea0003800000 */
[----:B-----5:R-:W-:-:S05]  /*1080*/  PRMT R38, RZ, 0x5410, R27 ;  /* 0x00005410ff267816 */ /* 0x020fca000000001b */
[----:B------:R-:W-:-:S04]  /*1090*/  FMUL.FTZ R63, R38, c[0x0][0x1ec] ;  /* 0x00007b00263f7a20 */ /* 0x000fc80000410000 */
[----:B------:R-:W-:-:S04]  /*10a0*/  FMUL.FTZ R38, R64, R63 ;  /* 0x0000003f40267220 */ /* 0x000fc80000410000 */
[----:B------:R-:W-:Y:S02]  /*10b0*/  @P0 FADD.FTZ R38, R22, R38 ;  /* 0x0000002616260221 */ /* 0x000fe40000010000 */
.L_x_5060:
[----:B------:R-:W-:Y:S05]  /*10c0*/  BSYNC B0 ;  /* 0x0000000000007941 */ /* 0x000fea0003800000 */
.L_x_5059:
[----:B------:R-:W-:Y:S01]  /*10d0*/  BSSY B0, `(.L_x_5061) ;  /* 0x0000006000007945 */ /* 0x000fe20003800000 */
[----:B------:R-:W-:Y:S05]  /*10e0*/  @!P5 BRA `(.L_x_5062) ;  /* 0x000000400000d947 */ /* 0x000fea0003800000 */
[----:B-----5:R-:W-:-:S05]  /*10f0*/  PRMT R39, RZ, 0x7610, R27 ;  /* 0x00007610ff277816 */ /* 0x020fca000000001b */
[----:B------:R-:W-:-:S04]  /*1100*/  FMUL.FTZ R62, R39, c[0x0][0x1ec] ;  /* 0x00007b00273e7a20 */ /* 0x000fc80000410000 */
[----:B------:R-:W-:-:S04]  /*1110*/  FMUL.FTZ R39, R67, R62 ;  /* 0x0000003e43277220 */ /* 0x000fc80000410000 */
[----:B------:R-:W-:Y:S02]  /*1120*/  @P0 FADD.FTZ R39, R23, R39 ;  /* 0x0000002717270221 */ /* 0x000fe40000010000 */
.L_x_5062:
[----:B------:R-:W-:Y:S05]  /*1130*/  BSYNC B0 ;  /* 0x0000000000007941 */ /* 0x000fea0003800000 */
.L_x_5061:
        /* <DEDUP_REMOVED lines=23> */
.L_x_5069:
        /* <DEDUP_REMOVED lines=52> */
.L_x_5070:
[----:B-1----:R-:W-:Y:S01]  /*15f0*/  FADD.FTZ R85, R62, R86 ;  /* 0x000000563e557221 */ /* 0x002fe20000010000 */
        /* <DEDUP_REMOVED lines=10> */
[----:B------:R-:W1:Y:S01]  /*16a0*/  MUFU.RSQ R85, R85 ;  /* 0x0000005500557308 */ /* 0x000e620000001400 */
[----:B------:R-:W-:-:S03]  /*16b0*/  @!P1 LEA.HI.X R63, R46, c[0x0][0x1ac], R63, 0x2, P3 ;  /* 0x00006b002e3f9a11 */ /* 0x000fc600018f143f */
[----:B------:R2:W-:Y:S04]  /*16c0*/  @!P1 STG.E [R60.64], R87 ;  /* 0x000000573c009986 */ /* 0x0005e8000c101904 */
[----:B-1----:R2:W-:Y:S01]  /*16d0*/  @!P1 STG.E [R62.64], R85 ;  /* 0x000000553e009986 */ /* 0x0025e2000c101904 */
[----:B------:R-:W-:-:S13]  /*16e0*/  ISETP.GE.AND P1, PT, R82, 0x1, PT ;  /* 0x000000015200780c */ /* 0x000fda0003f26270 */
[----:B------:R-:W-:Y:S05]  /*16f0*/  @!P1 BRA `(.L_x_5066) ;  /* 0x0000044000009947 */ /* 0x000fea0003800000 */
[----:B--2---:R-:W-:-:S05]  /*1700*/  FSEL R60, R87, RZ, !P0 ;  /* 0x000000ff573c7208 */ /* 0x004fca0004000000 */
[----:B0-----:R-:W-:Y:S01]  /*1710*/  FADD.FTZ R86, -R60, R29 ;  /* 0x0000001d3c567221 */ /* 0x001fe20000010100 */
[----:B------:R-:W-:Y:S01]  /*1720*/  IADD3 R29, R82, -0x1, RZ ;  /* 0xffffffff521d7810 */ /* 0x000fe20007ffe0ff */
[C---:B------:R-:W-:Y:S02]  /*1730*/  FADD.FTZ R30, -R60.reuse, R30 ;  /* 0x0000001e3c1e7221 */ /* 0x040fe40000010100 */
[C---:B------:R-:W-:Y:S02]  /*1740*/  FADD.FTZ R88, -R60.reuse, R31 ;  /* 0x0000001f3c587221 */ /* 0x040fe40000010100 */
[----:B------:R-:W-:Y:S02]  /*1750*/  IMAD R29, R29, c[0x0][0x168], RZ ;  /* 0x00005a001d1d7a24 */ /* 0x000fe400078e02ff */
[C---:B------:R-:W-:Y:S02]  /*1760*/  FADD.FTZ R90, -R60.reuse, R40 ;  /* 0x000000283c5a7221 */ /* 0x040fe40000010100 */
[C---:B------:R-:W-:Y:S01]  /*1770*/  FADD.FTZ R32, -R60.reuse, R32 ;  /* 0x000000203c207221 */ /* 0x040fe20000010100 */
[----:B------:R-:W-:Y:S01]  /*1780*/  SHF.R.S32.HI R31, RZ, 0x1f, R29 ;  /* 0x0000001fff1f7819 */ /* 0x000fe2000001141d */
[----:B------:R-:W-:-:S02]  /*1790*/  FADD.FTZ R62, -R60, R33 ;  /* 0x000000213c3e7221 */ /* 0x000fc40000010100 */
[C---:B------:R-:W-:Y:S02]  /*17a0*/  FADD.FTZ R34, -R60.reuse, R34 ;  /* 0x000000223c227221 */ /* 0x040fe40000010100 */
[C---:B------:R-:W-:Y:S02]  /*17b0*/  FADD.FTZ R84, -R60.reuse, R35 ;  /* 0x000000233c547221 */ /* 0x040fe40000010100 */
        /* <DEDUP_REMOVED lines=11> */
[C---:B------:R-:W-:Y:S02]  /*1870*/  FMUL.FTZ R28, R85.reuse, R28 ;  /* 0x0000001c551c7220 */ /* 0x040fe40000410000 */
[C---:B------:R-:W-:Y:S02]  /*1880*/  FMUL.FTZ R86, R85.reuse, R86 ;  /* 0x0000005655567220 */ /* 0x040fe40000410000 */
[C---:B------:R-:W-:Y:S02]  /*1890*/  FMUL.FTZ R32, R85.reuse, R32 ;  /* 0x0000002055207220 */ /* 0x040fe40000410000 */
[C---:B------:R-:W-:Y:S02]  /*18a0*/  FMUL.FTZ R62, R85.reuse, R62 ;  /* 0x0000003e553e7220 */ /* 0x040fe40000410000 */
[----:B------:R-:W-:Y:S01]  /*18b0*/  FMUL.FTZ R37, R85, R38 ;  /* 0x0000002655257220 */ /* 0x000fe20000410000 */
[----:B------:R-:W-:Y:S01]  /*18c0*/  LEA.HI R38, R31, R29, RZ, 0x3 ;  /* 0x0000001d1f267211 */ /* 0x000fe200078f18ff */
[----:B------:R-:W-:-:S02]  /*18d0*/  FMUL.FTZ R60, R85, R60 ;  /* 0x0000003c553c7220 */ /* 0x000fc40000410000 */
[----:B------:R-:W-:Y:S01]  /*18e0*/  FFMA.FTZ R30, R72, R30, R11 ;  /* 0x0000001e481e7223 */ /* 0x000fe2000001000b */
[----:B------:R-:W-:Y:S01]  /*18f0*/  LEA.HI.SX32 R38, R38, R47, 0x1d ;  /* 0x0000002f26267211 */ /* 0x000fe200078feaff */
[----:B------:R-:W-:Y:S02]  /*1900*/  FFMA.FTZ R31, R75, R88, R10 ;  /* 0x000000584b1f7223 */ /* 0x000fe4000001000a */
[----:B------:R-:W-:Y:S02]  /*1910*/  FFMA.FTZ R28, R70, R28, R13 ;  /* 0x0000001c461c7223 */ /* 0x000fe4000001000d */
[----:B------:R-:W-:Y:S01]  /*1920*/  FFMA.FTZ R35, R73, R86, R12 ;  /* 0x0000005649237223 */ /* 0x000fe2000001000c */
[----:B------:R-:W-:Y:S01]  /*1930*/  F2FP.BF16.PACK_AB R31, R31, R30 ;  /* 0x0000001e1f1f723e */ /* 0x000fe200000010ff */
[----:B------:R-:W-:Y:S02]  /*1940*/  FMUL.FTZ R34, R85, R34 ;  /* 0x0000002255227220 */ /* 0x000fe40000410000 */
[----:B------:R-:W-:Y:S01]  /*1950*/  FFMA.FTZ R32, R66, R32, R45 ;  /* 0x0000002042207223 */ /* 0x000fe2000001002d */
[----:B------:R-:W-:Y:S01]  /*1960*/  F2FP.BF16.PACK_AB R30, R35, R28 ;  /* 0x0000001c231e723e */ /* 0x000fe200000010ff */
[----:B------:R-:W-:-:S02]  /*1970*/  FFMA.FTZ R33, R69, R62, R44 ;  /* 0x0000003e45217223 */ /* 0x000fc4000001002c */
[----:B------:R-:W-:Y:S02]  /*1980*/  FFMA.FTZ R37, R80, R37, R3 ;  /* 0x0000002550257223 */ /* 0x000fe40000010003 */
[----:B------:R-:W-:Y:S01]  /*1990*/  FFMA.FTZ R60, R83, R60, R2 ;  /* 0x0000003c533c7223 */ /* 0x000fe20000010002 */
[----:B------:R-:W-:Y:S01]  /*19a0*/  F2FP.BF16.PACK_AB R28, R33, R32 ;  /* 0x00000020211c723e */ /* 0x000fe200000010ff */
[C---:B------:R-:W-:Y:S02]  /*19b0*/  FMUL.FTZ R36, R85.reuse, R36 ;  /* 0x0000002455247220 */ /* 0x040fe40000410000 */
[C---:B------:R-:W-:Y:S01]  /*19c0*/  FMUL.FTZ R82, R85.reuse, R82 ;  /* 0x0000005255527220 */ /* 0x040fe20000410000 */
[----:B------:R-:W-:Y:S01]  /*19d0*/  F2FP.BF16.PACK_AB R35, R60, R37 ;  /* 0x000000253c23723e */ /* 0x000fe200000010ff */
[C---:B------:R-:W-:Y:S02]  /*19e0*/  FMUL.FTZ R84, R85.reuse, R84 ;  /* 0x0000005455547220 */ /* 0x040fe40000410000 */
[----:B------:R-:W-:-:S02]  /*19f0*/  FMUL.FTZ R90, R85, R90 ;  /* 0x0000005a555a7220 */ /* 0x000fc40000410000 */
[C---:B------:R-:W-:Y:S02]  /*1a00*/  FMUL.FTZ R40, R85.reuse, R40 ;  /* 0x0000002855287220 */ /* 0x040fe40000410000 */
[C---:B------:R-:W-:Y:S02]  /*1a10*/  FMUL.FTZ R42, R85.reuse, R42 ;  /* 0x0000002a552a7220 */ /* 0x040fe40000410000 */
[----:B------:R-:W-:Y:S02]  /*1a20*/  FMUL.FTZ R92, R85, R92 ;  /* 0x0000005c555c7220 */ /* 0x000fe40000410000 */
[----:B------:R-:W-:Y:S02]  /*1a30*/  FFMA.FTZ R29, R68, R34, R15 ;  /* 0x00000022441d7223 */ /* 0x000fe4000001000f */
[----:B------:R-:W-:Y:S01]  /*1a40*/  FFMA.FTZ R34, R78, R36, R5 ;  /* 0x000000244e227223 */ /* 0x000fe20000010005 */
[----:B------:R-:W-:Y:S01]  /*1a50*/  IADD3 R36, R38, 0x20, RZ ;  /* 0x0000002026247810 */ /* 0x000fe20007ffe0ff */
[----:B------:R-:W-:-:S02]  /*1a60*/  FFMA.FTZ R39, R81, R82, R4 ;  /* 0x0000005251277223 */ /* 0x000fc40000010004 */
        /* <DEDUP_REMOVED lines=13> */
.L_x_5066:
[----:B--2---:R-:W-:Y:S05]  /*1b40*/  BSYNC B0 ;  /* 0x0000000000007941 */ /* 0x004fea0003800000 */
.L_x_5065:
[----:B0-----:R-:W-:-:S04]  /*1b50*/  MOV R29, c[0x0][0x160] ;  /* 0x00005800001d7a02 */ /* 0x001fc80000000f00 */
[----:B------:R-:W-:-:S04]  /*1b60*/  LEA R46, R29, R46, 0x2 ;  /* 0x0000002e1d2e7211 */ /* 0x000fc800078e10ff */
[----:B------:R-:W-:-:S13]  /*1b70*/  ISETP.GE.AND P0, PT, R46, c[0x0][0x164], PT ;  /* 0x000059002e007a0c */ /* 0x000fda0003f06270 */
[----:B-----5:R-:W-:Y:S01]  /*1b80*/  @P0 CALL.REL.NOINC `(.L_x_5067) ;  /* 0x0000001000000944 */ /* 0x020fe20003c00000 */
[----:B------:R-:W-:Y:S05]  /*1b90*/  BRA `(.L_x_5068) ;  /* 0xffffe94000007947 */ /* 0x000fea000383ffff */
.L_x_5067:
[----:B------:R-:W-:Y:S05]  /*1ba0*/  EXIT ;  /* 0x000000000000794d */ /* 0x000fea0003800000 */
.L_x_5063:
[----:B0-----:R-:W-:Y:S01]  /*1bb0*/  HFMA2.MMA R84, -RZ, RZ, 0, 5.9604644775390625e-08 ;  /* 0x00000001ff547435 */ /* 0x001fe200000001ff */
[----:B------:R-:W-:Y:S02]  /*1bc0*/  MOV R85, 0x1f ;  /* 0x0000001f00557802 */ /* 0x000fe40000000f00 */
[----:B------:R-:W-:Y:S02]  /*1bd0*/  MOV R62, 0xffffffff ;  /* 0xffffffff003e7802 */ /* 0x000fe40000000f00 */
[----:B------:R-:W-:Y:S02]  /*1be0*/  MOV R60, 0x1c00 ;  /* 0x00001c00003c7802 */ /* 0x000fe40000000f00 */
[----:B-----5:R-:W-:Y:S05]  /*1bf0*/  CALL.REL.NOINC `($__internal_55_$__cuda_sm70_shflsync_bfly_p) ;  /* 0x0000058000007944 */ /* 0x020fea0003c00000 */
[----:B01----:R-:W-:Y:S05]  /*1c00*/  BRA `(.L_x_5069) ;  /* 0xfffff6a000007947 */ /* 0x003fea000383ffff */
.L_x_5064:
[----:B------:R-:W-:Y:S01]  /*1c10*/  HFMA2.MMA R84, -RZ, RZ, 0, 1.1920928955078125e-07 ;  /* 0x00000002ff547435 */ /* 0x000fe200000001ff */
[----:B------:R-:W-:Y:S02]  /*1c20*/  MOV R85, 0x1f ;  /* 0x0000001f00557802 */ /* 0x000fe40000000f00 */
[----:B------:R-:W-:Y:S02]  /*1c30*/  MOV R62, 0xffffffff ;  /* 0xffffffff003e7802 */ /* 0x000fe40000000f00 */
[----:B------:R-:W-:-:S02]  /*1c40*/  MOV R60, 0x1c60 ;  /* 0x00001c60003c7802 */ /* 0x000fc40000000f00 */
[----:B-----5:R-:W-:Y:S05]  /*1c50*/  CALL.REL.NOINC `($__internal_55_$__cuda_sm70_shflsync_bfly_p) ;  /* 0x0000052000007944 */ /* 0x020fea0003c00000 */
[----:B0-----:R-:W-:Y:S01]  /*1c60*/  HFMA2.MMA R84, -RZ, RZ, 0, 2.384185791015625e-07 ;  /* 0x00000004ff547435 */ /* 0x001fe200000001ff */
[----:B-1----:R-:W-:Y:S01]  /*1c70*/  FADD.FTZ R86, R86, R62 ;  /* 0x0000003e56567221 */ /* 0x002fe20000010000 */
[----:B------:R-:W-:-:S02]  /*1c80*/  MOV R85, 0x1f ;  /* 0x0000001f00557802 */ /* 0x000fc40000000f00 */
[----:B------:R-:W-:Y:S02]  /*1c90*/  MOV R62, 0xffffffff ;  /* 0xffffffff003e7802 */ /* 0x000fe40000000f00 */
[----:B------:R-:W-:Y:S02]  /*1ca0*/  MOV R60, 0x1cc0 ;  /* 0x00001cc0003c7802 */ /* 0x000fe40000000f00 */
[----:B------:R-:W-:Y:S05]  /*1cb0*/  CALL.REL.NOINC `($__internal_55_$__cuda_sm70_shflsync_bfly_p) ;  /* 0x000004c000007944 */ /* 0x000fea0003c00000 */
[----:B0-----:R-:W-:Y:S01]  /*1cc0*/  HFMA2.MMA R84, -RZ, RZ, 0, 4.76837158203125e-07 ;  /* 0x00000008ff547435 */ /* 0x001fe200000001ff */
[----:B-1----:R-:W-:Y:S01]  /*1cd0*/  FADD.FTZ R86, R86, R62 ;  /* 0x0000003e56567221 */ /* 0x002fe20000010000 */
[----:B------:R-:W-:Y:S02]  /*1ce0*/  MOV R85, 0x1f ;  /* 0x0000001f00557802 */ /* 0x000fe40000000f00 */
[----:B------:R-:W-:Y:S02]  /*1cf0*/  MOV R62, 0xffffffff ;  /* 0xffffffff003e7802 */ /* 0x000fe40000000f00 */
[----:B------:R-:W-:Y:S02]  /*1d00*/  MOV R60, 0x1d20 ;  /* 0x00001d20003c7802 */ /* 0x000fe40000000f00 */
[----:B------:R-:W-:Y:S05]  /*1d10*/  CALL.REL.NOINC `($__internal_55_$__cuda_sm70_shflsync_bfly_p) ;  /* 0x0000046000007944 */ /* 0x000fea0003c00000 */
[----:B0-----:R-:W-:Y:S01]  /*1d20*/  HFMA2.MMA R84, -RZ, RZ, 0, 9.5367431640625e-07 ;  /* 0x00000010ff547435 */ /* 0x001fe200000001ff */
[----:B-1----:R-:W-:Y:S01]  /*1d30*/  FADD.FTZ R86, R86, R62 ;  /* 0x0000003e56567221 */ /* 0x002fe20000010000 */
[----:B------:R-:W-:-:S02]  /*1d40*/  MOV R85, 0x1f ;  /* 0x0000001f00557802 */ /* 0x000fc40000000f00 */
[----:B------:R-:W-:Y:S02]  /*1d50*/  MOV R62, 0xffffffff ;  /* 0xffffffff003e7802 */ /* 0x000fe40000000f00 */
[----:B------:R-:W-:Y:S02]  /*1d60*/  MOV R60, 0x1d80 ;  /* 0x00001d80003c7802 */ /* 0x000fe40000000f00 */
[----:B------:R-:W-:Y:S05]  /*1d70*/  CALL.REL.NOINC `($__internal_55_$__cuda_sm70_shflsync_bfly_p) ;  /* 0x0000040000007944 */ /* 0x000fea0003c00000 */
        /* <DEDUP_REMOVED lines=38> */
[----:B------:R-:W-:Y:S05]  /*1fe0*/  CALL.REL.NOINC `($__internal_55_$__cuda_sm70_shflsync_bfly_p) ;  /* 0x0000019000007944 */ /* 0x000fea0003c00000 */
[----:B0-----:R-:W-:Y:S01]  /*1ff0*/  HFMA2.MMA R84, -RZ, RZ, 0, 1.1920928955078125e-07 ;  /* 0x00000002ff547435 */ /* 0x001fe200000001ff */
[----:B-1----:R-:W-:Y:S01]  /*2000*/  FADD.FTZ R86, R86, R62 ;  /* 0x0000003e56567221 */ /* 0x002fe20000010000 */
[----:B------:R-:W-:Y:S02]  /*2010*/  MOV R85, 0x1f ;  /* 0x0000001f00557802 */ /* 0x000fe40000000f00 */
[----:B------:R-:W-:Y:S02]  /*2020*/  MOV R62, 0xffffffff ;  /* 0xffffffff003e7802 */ /* 0x000fe40000000f00 */
[----:B------:R-:W-:Y:S02]  /*2030*/  MOV R60, 0x2050 ;  /* 0x00002050003c7802 */ /* 0x000fe40000000f00 */
[----:B------:R-:W-:Y:S05]  /*2040*/  CALL.REL.NOINC `($__internal_55_$__cuda_sm70_shflsync_bfly_p) ;  /* 0x0000013000007944 */ /* 0x000fea0003c00000 */
[----:B0-----:R-:W-:Y:S01]  /*2050*/  HFMA2.MMA R84, -RZ, RZ, 0, 2.384185791015625e-07 ;  /* 0x00000004ff547435 */ /* 0x001fe200000001ff */
[----:B-1----:R-:W-:Y:S01]  /*2060*/  FADD.FTZ R86, R86, R62 ;  /* 0x0000003e56567221 */ /* 0x002fe20000010000 */
[----:B------:R-:W-:Y:S02]  /*2070*/  MOV R85, 0x1f ;  /* 0x0000001f00557802 */ /* 0x000fe40000000f00 */
[----:B------:R-:W-:-:S02]  /*2080*/  MOV R62, 0xffffffff ;  /* 0xffffffff003e7802 */ /* 0x000fc40000000f00 */
        /* <DEDUP_REMOVED lines=10> */
[----:B------:R-:W-:Y:S02]  /*2130*/  MOV R85, 0x1f ;  /* 0x0000001f00557802 */ /* 0x000fe40000000f00 */
[----:B------:R-:W-:-:S02]  /*2140*/  MOV R62, 0xffffffff ;  /* 0xffffffff003e7802 */ /* 0x000fc40000000f00 */
[----:B------:R-:W-:Y:S02]  /*2150*/  MOV R60, 0x2170 ;  /* 0x00002170003c7802 */ /* 0x000fe40000000f00 */
[----:B------:R-:W-:Y:S05]  /*2160*/  CALL.REL.NOINC `($__internal_55_$__cuda_sm70_shflsync_bfly_p) ;  /* 0x0000001000007944 */ /* 0x000fea0003c00000 */
[----:B01----:R-:W-:Y:S05]  /*2170*/  BRA `(.L_x_5070) ;  /* 0xfffff47000007947 */ /* 0x003fea000383ffff */
        .weak           $__internal_55_$__cuda_sm70_shflsync_bfly_p
        .type           $__internal_55_$__cuda_sm70_shflsync_bfly_p,@function
        .size           $__internal_55_$__cuda_sm70_shflsync_bfly_p,(.L_x_15247 - $__internal_55_$__cuda_sm70_shflsync_bfly_p)
$__internal_55_$__cuda_sm70_shflsync_bfly_p:
[----:B------:R-:W-:Y:S01]  /*2180*/  HFMA2.MMA R61, -RZ, RZ, 0, 0 ;  /* 0x00000000ff3d7435 */ /* 0x000fe200000001ff */
[----:B------:R-:W-:Y:S04]  /*2190*/  WARPSYNC R62 ;  /* 0x0000003e00007348 */ /* 0x000fe80003800000 */
[----:B------:R0:W1:Y:S01]  /*21a0*/  SHFL.BFLY PT, R62, R86, R84, R85 ;  /* 0x0c000054563e7389 */ /* 0x00006200000e0055 */
[----:B------:R-:W-:Y:S05]  /*21b0*/  RET.REL.NODEC R60 `(_ZN10layer_norm13ln_fwd_kernelINS_13Kernel_traitsI13__nv_bfloat16S2_fS2_fjLj512ELj1ELj4ELj1ELj16ENS_18Kernel_traits_baseILj512ES2_S2_fS2_fjLj128EEEEELb0ELb1ELb1ELb1EEEvNS_9FwdParamsE) ;  /* 0xffffde403c007950 */ /* 0x000fea0003c3ffff */
.L_x_5071:
        /* <DEDUP_REMOVED lines=12> */
.L_x_15247:


//--------------------- .text._ZN10layer_norm13ln_fwd_kernelINS_13Kernel_traitsI13__nv_bfloat16S2_fS2_fjLj512ELj1ELj4ELj1ELj16ENS_18Kernel_traits_baseILj512ES2_S2_fS2_fjLj128EEEEELb1ELb0ELb0ELb0EEEvNS_9FwdParamsE --------------------------
	.section	.text._ZN10layer_norm13ln_fwd_kernelINS_13Kernel_traitsI13__nv_bfloat16S2_fS2_fjLj512ELj1ELj4ELj1ELj16ENS_18Kernel_traits_baseILj512ES2_S2_fS2_fjLj128EEEEELb1ELb0ELb0ELb0EEEvNS_9FwdParamsE,"ax",@progbits
	.sectioninfo	@"SHI_REGISTERS=87"
	.align	128
        .global         _ZN10layer_norm13ln_fwd_kernelINS_13Kernel_traitsI13__nv_bfloat16S2_fS2_fjLj512ELj1ELj4ELj1ELj16ENS_18Kernel_traits_baseILj512ES2_S2_fS2_fjLj128EEEEELb1ELb0ELb0ELb0EEEvNS_9FwdParamsE
        .type           _ZN10layer_norm13ln_fwd_kernelINS_13Kernel_traitsI13__nv_bfloat16S2_fS2_fjLj512ELj1ELj4ELj1ELj16ENS_18Kernel_traits_baseILj512ES2_S2_fS2_fjLj128EEEEELb1ELb0ELb0ELb0EEEvNS_9FwdParamsE,@function
        .size           _ZN10layer_norm13ln_fwd_kernelINS_13Kernel_traitsI13__nv_bfloat16S2_fS2_fjLj512ELj1ELj4ELj1ELj16ENS_18Kernel_traits_baseILj512ES2_S2_fS2_fjLj128EEEEELb1ELb0ELb0ELb0EEEvNS_9FwdParamsE,(.L_x_15248 - _ZN10layer_norm13ln_fwd_kernelINS_13Kernel_traitsI13__nv_bfloat16S2_fS2_fjLj512ELj1ELj4ELj1ELj16ENS_18Kernel_traits_baseILj512ES2_S2_fS2_fjLj128EEEEELb1ELb0ELb0ELb0EEEvNS_9FwdParamsE)
        .other          _ZN10layer_norm13ln_fwd_kernelINS_13Kernel_traitsI13__nv_bfloat16S2_fS2_fjLj512ELj1ELj4ELj1ELj16ENS_18Kernel_traits_baseILj512ES2_S2_fS2_fjLj128EEEEELb1ELb0ELb0ELb0EEEvNS_9FwdParamsE,@"STO_CUDA_ENTRY STV_DEFAULT"
_ZN10layer_norm13ln_fwd_kernelINS_13Kernel_traitsI13__nv_bfloat16S2_fS2_fjLj512ELj1ELj4ELj1ELj16ENS_18Kernel_traits_baseILj512ES2_S2_fS2_fjLj128EEEEELb1ELb0ELb0ELb0EEEvNS_9FwdParamsE:
.text._ZN10layer_norm13ln_fwd_kernelINS_13Kernel_traitsI13__nv_bfloat16S2_fS2_fjLj512ELj1ELj4ELj1ELj16ENS_18Kernel_traits_baseILj512ES2_S2_fS2_fjLj128EEEEELb1ELb0ELb0ELb0EEEvNS_9FwdParamsE:
        /* <DEDUP_REMOVED lines=57> */
.L_x_5073:
[----:B0-----:R-:W-:Y:S05]  /*0390*/  BSYNC B0 ;  /* 0x0000000000007941 */ /* 0x001fea0003800000 */
.L_x_5072:
        /* <DEDUP_REMOVED lines=12> */
.L_x_5075:
[----:B0-----:R-:W-:Y:S05]  /*0460*/  BSYNC B0 ;  /* 0x0000000000007941 */ /* 0x001fea0003800000 */
.L_x_5074:
        /* <DEDUP_REMOVED lines=55> */
[----:B------:R-:W-:Y:S01]  /*07e0*/  IMAD.HI.U32 R11, R6, -0x2daee0ad, RZ ;  /* 0xd2511f53060b7827 */ /* 0x000fe200078e00ff */
[----:B------:R-:W-:Y:S02]  /*07f0*/  LOP3.LUT R7, R10, UR16, R7, 0x96, !PT ;  /* 0x000000100a077c12 */ /* 0x000fe4000f8e9607 */
[----:B------:R-:W-:Y:S01]  /*0800*/  LOP3.LUT R75, R32, 0x3, RZ, 0xc0, !PT ;  /* 0x00000003204b7812 */ /* 0x000fe200078ec0ff */
        /* <DEDUP_REMOVED lines=23> */
[----:B------:R-:W-:Y:S01]  /*0980*/  PRMT R12, RZ, 0x5410, R31 ;  /* 0x00005410ff0c7816 */ /* 0x000fe2000000001f */
[----:B------:R-:W-:Y:S01]  /*0990*/  IMAD.HI.U32 R28, R34, -0x326172a9, RZ ;  /* 0xcd9e8d57221c7827 */ /* 0x000fe200078e00ff */
[----:B------:R-:W-:-:S02]  /*09a0*/  PRMT R10, RZ, 0x5410, R30 ;  /* 0x00005410ff0a7816 */ /* 0x000fc4000000001e */
[----:B------:R-:W-:Y:S01]  /*09b0*/  LOP3.LUT R29, R36, UR22, R29, 0x96, !PT ;  /* 0x00000016241d7c12 */ /* 0x000fe2000f8e961d */
[----:B------:R-:W-:Y:S01]  /*09c0*/  IMAD R34, R34, -0x326172a9, RZ ;  /* 0xcd9e8d5722227824 */ /* 0x000fe200078e02ff */
[----:B------:R-:W-:Y:S01]  /*09d0*/  LOP3.LUT R28, R28, UR21, R15, 0x96, !PT ;  /* 0x000000151c1c7c12 */ /* 0x000fe2000f8e960f */
[----:B------:R-:W-:Y:S01]  /*09e0*/  IMAD R33, R33, -0x2daee0ad, RZ ;  /* 0xd2511f5321217824 */ /* 0x000fe200078e02ff */
[----:B------:R-:W-:Y:S01]  /*09f0*/  PRMT R15, RZ, 0x5410, R24 ;  /* 0x00005410ff0f7816 */ /* 0x000fe20000000018 */
[----:B------:R-:W-:Y:S01]  /*0a00*/  IMAD.HI.U32 R31, R29, -0x326172a9, RZ ;  /* 0xcd9e8d571d1f7827 */ /* 0x000fe200078e00ff */
[----:B------:R-:W-:Y:S02]  /*0a10*/  PRMT R11, RZ, 0x7610, R30 ;  /* 0x00007610ff0b7816 */ /* 0x000fe4000000001e */
[----:B------:R-:W-:Y:S01]  /*0a20*/  PRMT R70, RZ, 0x7610, R23 ;  /* 0x00007610ff467816 */ /* 0x000fe20000000017 */
[----:B------:R-:W-:Y:S01]  /*0a30*/  IMAD.WIDE.U32 R24, R28, -0x2daee0ad, RZ ;  /* 0xd2511f531c187825 */ /* 0x000fe200078e00ff */
[----:B------:R-:W-:-:S03]  /*0a40*/  LOP3.LUT R31, R31, UR23, R34, 0x96, !PT ;  /* 0x000000171f1f7c12 */ /* 0x000fc6000f8e9622 */
[----:B------:R-:W-:Y:S01]  /*0a50*/  IMAD R29, R29, -0x326172a9, RZ ;  /* 0xcd9e8d571d1d7824 */ /* 0x000fe200078e02ff */
[----:B------:R-:W-:Y:S01]  /*0a60*/  LOP3.LUT R33, R25, UR24, R33, 0x96, !PT ;  /* 0x0000001819217c12 */ /* 0x000fe2000f8e9621 */
[----:B------:R-:W-:-:S04]  /*0a70*/  IMAD.HI.U32 R61, R31, -0x2daee0ad, RZ ;  /* 0xd2511f531f3d7827 */ /* 0x000fc800078e00ff */
[----:B------:R-:W-:Y:S01]  /*0a80*/  IMAD.WIDE.U32 R76, R33, -0x326172a9, RZ ;  /* 0xcd9e8d57214c7825 */ /* 0x000fe200078e00ff */
[----:B------:R-:W-:-:S03]  /*0a90*/  LOP3.LUT R61, R61, UR26, R24, 0x96, !PT ;  /* 0x0000001a3d3d7c12 */ /* 0x000fc6000f8e9618 */
[----:B------:R-:W-:Y:S01]  /*0aa0*/  IMAD.MOV.U32 R63, RZ, RZ, RZ ;  /* 0x000000ffff3f7224 */ /* 0x000fe200078e00ff */
[----:B------:R-:W-:Y:S01]  /*0ab0*/  LOP3.LUT R60, R77, UR25, R29, 0x96, !PT ;  /* 0x000000194d3c7c12 */ /* 0x000fe2000f8e961d */
[----:B------:R-:W-:Y:S02]  /*0ac0*/  IMAD R72, R31, -0x2daee0ad, RZ ;  /* 0xd2511f531f487824 */ /* 0x000fe400078e02ff */
.L_x_5200:
        /* <DEDUP_REMOVED lines=17> */
[----:B------:R-:W-:Y:S01]  /*0be0*/  HFMA2.MMA R28, -RZ, RZ, 0, 9.5367431640625e-07 ;  /* 0x00000010ff1c7435 */ /* 0x000fe200000001ff */
[----:B------:R-:W-:-:S04]  /*0bf0*/  ISETP.NE.U32.AND P0, PT, RZ, c[0x0][0x180], PT ;  /* 0x00006000ff007a0c */ /* 0x000fc80003f05070 */
[----:B------:R-:W-:-:S05]  /*0c00*/  ISETP.NE.AND.EX P0, PT, RZ, c[0x0][0x184], PT, P0 ;  /* 0x00006100ff007a0c */ /* 0x000fca0003f05300 */
[----:B------:R-:W-:-:S06]  /*0c10*/  IMAD.WIDE.U32 R28, R71, R28, c[0x0][0x170] ;  /* 0x00005c00471c7625 */ /* 0x000fcc00078e001c */
[----:B------:R-:W5:Y:S02]  /*0c20*/  LDG.E.128 R28, [R28.64] ;  /* 0x000000061c1c7981 */ /* 0x000f64000c1e1d00 */
[----:B------:R-:W-:-:S04]  /*0c30*/  @P0 LEA R24, P1, R71, c[0x0][0x180], 0x5 ;  /* 0x0000600047180a11 */ /* 0x000fc800078228ff */
[----:B------:R-:W-:-:S05]  /*0c40*/  @P0 LEA.HI.X R25, R71, c[0x0][0x184], RZ, 0x5, P1 ;  /* 0x0000610047190a11 */ /* 0x000fca00008f2cff */
[----:B------:R0:W5:Y:S04]  /*0c50*/  @P0 LDG.E.128 R16, [R24.64] ;  /* 0x0000000618100981 */ /* 0x000168000c1e1d00 */
[----:B------:R0:W5:Y:S01]  /*0c60*/  @P0 LDG.E.128 R20, [R24.64+0x10] ;  /* 0x0000100618140981 */ /* 0x000162000c1e1d00 */
        /* <DEDUP_REMOVED lines=12> */
.L_x_5080:
[----:B0-----:R-:W-:Y:S02]  /*0d30*/  IMAD.MOV.U32 R78, RZ, RZ, R76 ;  /* 0x000000ffff4e7224 */ /* 0x001fe400078e004c */
.L_x_5081:
[----:B------:R-:W-:Y:S05]  /*0d40*/  BSYNC B2 ;  /* 0x0000000000027941 */ /* 0x000fea0003800000 */
.L_x_5079:
        /* <DEDUP_REMOVED lines=16> */
.L_x_5085:
[----:B------:R-:W-:Y:S05]  /*0e50*/  BSYNC B3 ;  /* 0x0000000000037941 */ /* 0x000fea0003800000 */
.L_x_5084:
        /* <DEDUP_REMOVED lines=43> */
.L_x_5083:
[----:B------:R-:W-:Y:S05]  /*1110*/  BSYNC B2 ;  /* 0x0000000000027941 */ /* 0x000fea0003800000 */
.L_x_5082:
[----:B------:R-:W0:Y:S01]  /*1120*/  I2F.U32 R24, R78 ;  /* 0x0000004e00187306 */ /* 0x000e220000201000 */
[----:B------:R-:W-:Y:S01]  /*1130*/  MOV R79, 0x2f800000 ;  /* 0x2f800000004f7802 */ /* 0x000fe20000000f00 */
[----:B------:R-:W-:Y:S01]  /*1140*/  BSSY B2, `(.L_x_5086) ;  /* 0x0000017000027945 */ /* 0x000fe20003800000 */
[----:B-----5:R-:W-:Y:S02]  /*1150*/  PRMT R25, RZ, 0x5410, R28 ;  /* 0x00005410ff197816 */ /* 0x020fe4000000001c */
[----:B------:R-:W-:Y:S02]  /*1160*/  ISETP.NE.U32.AND P0, PT, RZ, c[0x0][0x180], PT ;  /* 0x00006000ff007a0c */ /* 0x000fe40003f05070 */
[----:B------:R-:W-:Y:S01]  /*1170*/  ISETP.NE.AND P1, PT, R26, 0x1, PT ;  /* 0x000000011a00780c */ /* 0x000fe20003f25270 */
[----:B------:R-:W-:Y:S01]  /*1180*/  FMUL.FTZ R25, R25, R74 ;  /* 0x0000004a19197220 */ /* 0x000fe20000410000 */
[----:B------:R-:W-:-:S02]  /*1190*/  ISETP.NE.AND.EX P0, PT, RZ, c[0x0][0x184], PT, P0 ;  /* 0x00006100ff007a0c */ /* 0x000fc40003f05300 */
[----:B------:R-:W-:Y:S01]  /*11a0*/  IADD3 R40, R26, 0x1, RZ ;  /* 0x000000011a287810 */ /* 0x000fe20007ffe0ff */
        /* <DEDUP_REMOVED lines=15> */
.L_x_5087:
[----:B------:R-:W-:Y:S02]  /*12a0*/  IMAD.MOV.U32 R75, RZ, RZ, R76 ;  /* 0x000000ffff4b7224 */ /* 0x000fe400078e004c */
.L_x_5088:
[----:B------:R-:W-:Y:S05]  /*12b0*/  BSYNC B2 ;  /* 0x0000000000027941 */ /* 0x000fea0003800000 */
.L_x_5086:
        /* <DEDUP_REMOVED lines=16> */
.L_x_5092:
[----:B------:R-:W-:Y:S05]  /*13c0*/  BSYNC B3 ;  /* 0x0000000000037941 */ /* 0x000fea0003800000 */
.L_x_5091:
        /* <DEDUP_REMOVED lines=43> */
.L_x_5090:
[----:B------:R-:W-:Y:S05]  /*1680*/  BSYNC B2 ;  /* 0x0000000000027941 */ /* 0x000fea0003800000 */
.L_x_5089:
        /* <DEDUP_REMOVED lines=21> */
.L_x_5094:
[----:B------:R-:W-:Y:S02]  /*17e0*/  IMAD.MOV.U32 R28, RZ, RZ, R76 ;  /* 0x000000ffff1c7224 */ /* 0x000fe400078e004c */
.L_x_5095:
[----:B------:R-:W-:Y:S05]  /*17f0*/  BSYNC B2 ;  /* 0x0000000000027941 */ /* 0x000fea0003800000 */
.L_x_5093:
        /* <DEDUP_REMOVED lines=16> */
.L_x_5099:
[----:B------:R-:W-:Y:S05]  /*1900*/  BSYNC B3 ;  /* 0x0000000000037941 */ /* 0x000fea0003800000 */
.L_x_5098:
        /* <DEDUP_REMOVED lines=43> */
.L_x_5097:
[----:B------:R-:W-:Y:S05]  /*1bc0*/  BSYNC B2 ;  /* 0x0000000000027941 */ /* 0x000fea0003800000 */
.L_x_5096:
        /* <DEDUP_REMOVED lines=20> */
.L_x_5101:
[----:B------:R-:W-:Y:S02]  /*1d10*/  IMAD.MOV.U32 R28, RZ, RZ, R76 ;  /* 0x000000ffff1c7224 */ /* 0x000fe400078e004c */
.L_x_5102:
[----:B------:R-:W-:Y:S05]  /*1d20*/  BSYNC B2 ;  /* 0x0000000000027941 */ /* 0x000fea0003800000 */
.L_x_5100:
        /* <DEDUP_REMOVED lines=16> */
.L_x_5106:
[----:B------:R-:W-:Y:S05]  /*1e30*/  BSYNC B3 ;  /* 0x0000000000037941 */ /* 0x000fea0003800000 */
.L_x_5105:
        /* <DEDUP_REMOVED lines=41> */
[----:B------:R-:W-:Y:S01]  /*20d0*/  LOP3.LUT R61, R41, UR26, R42, 0x96, !PT ;  /* 0x0000001a293d7c12 */ /* 0x000fe2000f8e962a */
[----:B------:R-:W-:Y:S02]  /*20e0*/  IMAD.MOV.U32 R40, RZ, RZ, RZ ;  /* 0x000000ffff287224 */ /* 0x000fe400078e00ff */
.L_x_5104:
[----:B------:R-:W-:Y:S05]  /*20f0*/  BSYNC B2 ;  /* 0x0000000000027941 */ /* 0x000fea0003800000 */
.L_x_5103:
        /* <DEDUP_REMOVED lines=20> */
.L_x_5108:
[----:B------:R-:W-:Y:S02]  /*2240*/  IMAD.MOV.U32 R75, RZ, RZ, R76 ;  /* 0x000000ffff4b7224 */ /* 0x000fe400078e004c */
.L_x_5109:
[----:B------:R-:W-:Y:S05]  /*2250*/  BSYNC B2 ;  /* 0x0000000000027941 */ /* 0x000fea0003800000 */
.L_x_5107:
        /* <DEDUP_REMOVED lines=16> */
.L_x_5113:
[----:B------:R-:W-:Y:S05]  /*2360*/  BSYNC B3 ;  /* 0x0000000000037941 */ /* 0x000fea0003800000 */
.L_x_5112:
        /* <DEDUP_REMOVED lines=43> */
.L_x_5111:
[----:B------:R-:W-:Y:S05]  /*2620*/  BSYNC B2 ;  /* 0x0000000000027941 */ /* 0x000fea0003800000 */
.L_x_5110:
        /* <DEDUP_REMOVED lines=20> */
.L_x_5115:
[----:B------:R-:W-:Y:S02]  /*2770*/  MOV R75, R76 ;  /* 0x0000004c004b7202 */ /* 0x000fe40000000f00 */
.L_x_5116:
[----:B------:R-:W-:Y:S05]  /*2780*/  BSYNC B2 ;  /* 0x0000000000027941 */ /* 0x000fea0003800000 */
.L_x_5114:
        /* <DEDUP_REMOVED lines=16> */
.L_x_5120:
[----:B------:R-:W-:Y:S05]  /*2890*/  BSYNC B3 ;  /* 0x0000000000037941 */ /* 0x000fea0003800000 */
.L_x_5119:
        /* <DEDUP_REMOVED lines=35> */
[----:B------:R-:W-:-:S04]  /*2ad0*/  IMAD.WIDE.U32 R60, R61, -0x326172a9, RZ ;  /* 0xcd9e8d573d3c7825 */ /* 0x000fc800078e00ff */
[----:B------:R-:W-:Y:S01]  /*2ae0*/  IMAD.WIDE.U32 R76, R76, -0x326172a9, RZ ;  /* 0xcd9e8d574c4c7825 */ /* 0x000fe200078e00ff */
[----:B------:R-:W-:-:S04]  /*2af0*/  LOP3.LUT R40, R61, UR23, R40, 0x96, !PT ;  /* 0x000000173d287c12 */ /* 0x000fc8000f8e9628 */
[----:B------:R-:W-:Y:S01]  /*2b00*/  LOP3.LUT R60, R77, UR25, R60, 0x96, !PT ;  /* 0x000000194d3c7c12 */ /* 0x000fe2000f8e963c */
[----:B------:R-:W-:-:S05]  /*2b10*/  IMAD.WIDE.U32 R40, R40, -0x2daee0ad, RZ ;  /* 0xd2511f5328287825 */ /* 0x000fca00078e00ff */
[----:B------:R-:W-:Y:S01]  /*2b20*/  MOV R72, R40 ;  /* 0x0000002800487202 */ /* 0x000fe20000000f00 */
[----:B------:R-:W-:Y:S01]  /*2b30*/  IMAD.MOV.U32 R40, RZ, RZ, RZ ;  /* 0x000000ffff287224 */ /* 0x000fe200078e00ff */
[----:B------:R-:W-:Y:S02]  /*2b40*/  LOP3.LUT R61, R41, UR26, R42, 0x96, !PT ;  /* 0x0000001a293d7c12 */ /* 0x000fe4000f8e962a */
.L_x_5118:
[----:B------:R-:W-:Y:S05]  /*2b50*/  BSYNC B2 ;  /* 0x0000000000027941 */ /* 0x000fea0003800000 */
.L_x_5117:
        /* <DEDUP_REMOVED lines=20> */
.L_x_5122:
[----:B------:R-:W-:Y:S02]  /*2ca0*/  IMAD.MOV.U32 R81, RZ, RZ, R76 ;  /* 0x000000ffff517224 */ /* 0x000fe400078e004c */
.L_x_5123:
[----:B------:R-:W-:Y:S05]  /*2cb0*/  BSYNC B2 ;  /* 0x0000000000027941 */ /* 0x000fea0003800000 */
.L_x_5121:
        /* <DEDUP_REMOVED lines=16> */
.L_x_5127:
[----:B------:R-:W-:Y:S05]  /*2dc0*/  BSYNC B3 ;  /* 0x0000000000037941 */ /* 0x000fea0003800000 */
.L_x_5126:
        /* <DEDUP_REMOVED lines=43> */
.L_x_5125:
[----:B------:R-:W-:Y:S05]  /*3080*/  BSYNC B2 ;  /* 0x0000000000027941 */ /* 0x000fea0003800000 */
.L_x_5124:
        /* <DEDUP_REMOVED lines=20> */
.L_x_5129:
[----:B------:R-:W-:Y:S02]  /*31d0*/  IMAD.MOV.U32 R81, RZ, RZ, R76 ;  /* 0x000000ffff517224 */ /* 0x000fe400078e004c */
.L_x_5130:
[----:B------:R-:W-:Y:S05]  /*31e0*/  BSYNC B2 ;  /* 0x0000000000027941 */ /* 0x000fea0003800000 */
.L_x_5128:
        /* <DEDUP_REMOVED lines=18> */
.L_x_5134:
[----:B------:R-:W-:Y:S05]  /*3310*/  BSYNC B3 ;  /* 0x0000000000037941 */ /* 0x000fea0003800000 */
.L_x_5133:
        /* <DEDUP_REMOVED lines=43> */
.L_x_5132:
[----:B------:R-:W-:Y:S05]  /*35d0*/  BSYNC B2 ;  /* 0x0000000000027941 */ /* 0x000fea0003800000 */
.L_x_5131:
[----:B------:R-:W0:Y:S01]  /*35e0*/  I2F.U32 R40, R81 ;  /* 0x0000005100287306 */ /* 0x000e220000201000 */
[----:B------:R-:W-:Y:S02]  /*35f0*/  SEL R41, RZ, 0x100, P4 ;  /* 0x00000100ff297807 */ /* 0x000fe40002000000 */
[----:B------:R-:W-:Y:S02]  /*3600*/  ISETP.NE.AND P6, PT, R78, RZ, PT ;  /* 0x000000ff4e00720c */ /* 0x000fe40003fc5270 */
[----:B------:R-:W-:Y:S02]  /*3610*/  SEL R78, RZ, 0x1, P2 ;  /* 0x00000001ff4e7807 */ /* 0x000fe40001000000 */
[----:B------:R-:W-:Y:S02]  /*3620*/  SEL R42, RZ, 0x10000, P5 ;  /* 0x00010000ff2a7807 */ /* 0x000fe40002800000 */
[----:B------:R-:W-:-:S02]  /*3630*/  PRMT R31, RZ, 0x7610, R31 ;  /* 0x00007610ff1f7816 */ /* 0x000fc4000000001f */
[----:B------:R-:W-:Y:S02]  /*3640*/  SEL R77, RZ, 0x1, P3 ;  /* 0x00000001ff4d7807 */ /* 0x000fe40001800000 */
[----:B------:R-:W-:Y:S01]  /*3650*/  ISETP.NE.AND P5, PT, R80, RZ, PT ;  /* 0x000000ff5000720c */ /* 0x000fe20003fa5270 */
[----:B------:R-:W-:Y:S02]  /*3660*/  FMUL.FTZ R31, R31, R74 ;  /* 0x0000004a1f1f7220 */ /* 0x000fe40000410000 */
[----:B0-----:R-:W-:Y:S02]  /*3670*/  FFMA.FTZ R40, R40, R79, 1.1641532182693481445e-10 ;  /* 0x2f00000028287423 */ /* 0x001fe4000001004f */
[----:B------:R-:W-:-:S03]  /*3680*/  IMAD.WIDE.U32 R78, R78, 0x1000000, RZ ;  /* 0x010000004e4e7825 */ /* 0x000fc600078e00ff */
[----:B------:R-:W-:Y:S01]  /*3690*/  FSETP.GTU.FTZ.AND P4, PT, R40, c[0x0][0x1e4], PT ;  /* 0x0000790028007a0b */ /* 0x000fe20003f9c000 */
[----:B------:R-:W-:-:S03]  /*36a0*/  FMUL.FTZ R31, R31, c[0x0][0x1e8] ;  /* 0x00007a001f1f7a20 */ /* 0x000fc60000410000 */
[----:B------:R-:W-:Y:S02]  /*36b0*/  SEL R40, RZ, 0x1000000, P4 ;  /* 0x01000000ff287807 */ /* 0x000fe40002000000 */
[----:B------:R-:W-:Y:S02]  /*36c0*/  FSEL R31, R31, RZ, !P4 ;  /* 0x000000ff1f1f7208 */ /* 0x000fe40006000000 */
[----:B------:R-:W-:Y:S02]  /*36d0*/  LOP3.LUT R40, R41, R40, R42, 0xfe, !PT ;  /* 0x0000002829287212 */ /* 0x000fe400078efe2a */
[----:B------:R-:W-:Y:S01]  /*36e0*/  SEL R42, RZ, 0x1, P1 ;  /* 0x00000001ff2a7807 */ /* 0x000fe20000800000 */
[----:B------:R-:W-:Y:S01]  /*36f0*/  @P0 FADD.FTZ R31, R23, R31 ;  /* 0x0000001f171f0221 */ /* 0x000fe20000010000 */
[----:B------:R-:W-:Y:S02]  /*3700*/  LOP3.LUT R77, R79, R40, R77, 0xfe, !PT ;  /* 0x000000284f4d7212 */ /* 0x000fe400078efe4d */
[----:B------:R-:W-:Y:S01]  /*3710*/  SEL R40, RZ, 0x1, P5 ;  /* 0x00000001ff287807 */ /* 0x000fe20002800000 */
[----:B------:R-:W-:-:S04]  /*3720*/  IMAD.WIDE.U32 R42, R42, 0x10000, RZ ;  /* 0x000100002a2a7825 */ /* 0x000fc800078e00ff */
[----:B------:R-:W-:-:S05]  /*3730*/  IMAD.WIDE.U32 R40, R40, 0x100, RZ ;  /* 0x0000010028287825 */ /* 0x000fca00078e00ff */
[----:B------:R-:W-:Y:S02]  /*3740*/  LOP3.LUT R40, R40, R78, R42, 0xfe, !PT ;  /* 0x0000004e28287212 */ /* 0x000fe400078efe2a */
[----:B------:R-:W-:Y:S02]  /*3750*/  LOP3.LUT R41, R41, R77, R43, 0xfe, !PT ;  /* 0x0000004d29297212 */ /* 0x000fe400078efe2b */
[C---:B------:R-:W-:Y:S02]  /*3760*/  LEA R78, P1, R71.reuse, c[0x0][0x188], 0x5 ;  /* 0x00006200474e7a11 */ /* 0x040fe400078228ff */
[----:B------:R-:W-:Y:S02]  /*3770*/  SEL R43, RZ, 0x1, P6 ;  /* 0x00000001ff2b7807 */ /* 0x000fe40003000000 */
[C---:B------:R-:W-:Y:S02]  /*3780*/  LEA R42, P0, R71.reuse, c[0x0][0x190], 0x3 ;  /* 0x00006400472a7a11 */ /* 0x040fe400078018ff */
[----:B------:R-:W-:-:S02]  /*3790*/  LEA.HI.X R79, R71, c[0x0][0x18c], RZ, 0x5, P1 ;  /* 0x00006300474f7a11 */ /* 0x000fc400008f2cff */
[----:B------:R-:W-:Y:S02]  /*37a0*/  LOP3.LUT R40, R40, R43, RZ, 0xfc, !PT ;  /* 0x0000002b28287212 */ /* 0x000fe400078efcff */
[C---:B------:R-:W-:Y:S01]  /*37b0*/  LEA.HI.X R43, R71.reuse, c[0x0][0x194], RZ, 0x3, P0 ;  /* 0x00006500472b7a11 */ /* 0x040fe200000f1cff */
[----:B------:R0:W-:Y:S01]  /*37c0*/  STG.E.128 [R78.64], R24 ;  /* 0x000000184e007986 */ /* 0x0001e2000c101d06 */
[----:B------:R-:W-:-:S03]  /*37d0*/  IADD3 R77, R71, 0x20, RZ ;  /* 0x00000020474d7810 */ /* 0x000fc60007ffe0ff */
[----:B------:R0:W-:Y:S04]  /*37e0*/  STG.E.128 [R78.64+0x10], R28 ;  /* 0x0000101c4e007986 */ /* 0x0001e8000c101d06 */
[----:B------:R0:W-:Y:S02]  /*37f0*/  STG.E.64 [R42.64], R40 ;  /* 0x000000282a007986 */ /* 0x0001e4000c101b06 */
.L_x_5078:
[----:B------:R-:W-:Y:S05]  /*3800*/  BSYNC B1 ;  /* 0x0000000000017941 */ /* 0x000fea0003800000 */
.L_x_5077:
[----:B------:R-:W-:Y:S01]  /*3810*/  ISETP.NE.AND P0, PT, R44, RZ, PT ;  /* 0x000000ff2c00720c */ /* 0x000fe20003f05270 */
[----:B------:R-:W-:-:S12]  /*3820*/  BSSY B1, `(.L_x_5135) ;  /* 0x00002cb000017945 */ /* 0x000fd80003800000 */
        /* <DEDUP_REMOVED lines=14> */
[----:B-1----:R-:W-:Y:S01]  /*3910*/  ISETP.NE.AND P0, PT, R75, 0x2, PT ;  /* 0x000000024b00780c */ /* 0x002fe20003f05270 */
[----:B0-----:R-:W-:-:S12]  /*3920*/  IMAD.MOV.U32 R42, RZ, RZ, R61 ;  /* 0x000000ffff2a7224 */ /* 0x001fd800078e003d */
[----:B------:R-:W-:Y:S05]  /*3930*/  @!P0 BRA `(.L_x_5139) ;  /* 0x0000006000008947 */ /* 0x000fea0003800000 */
[----:B------:R-:W-:Y:S01]  /*3940*/  ISETP.NE.AND P0, PT, R75, 0x3, PT ;  /* 0x000000034b00780c */ /* 0x000fe20003f05270 */
[----:B------:R-:W-:-:S12]  /*3950*/  IMAD.MOV.U32 R42, RZ, RZ, R60 ;  /* 0x000000ffff2a7224 */ /* 0x000fd800078e003c */
[----:B------:R-:W-:Y:S05]  /*3960*/  @P0 BRA `(.L_x_5139) ;  /* 0x0000003000000947 */ /* 0x000fea0003800000 */
[----:B------:R-:W-:Y:S01]  /*3970*/  IMAD.MOV.U32 R42, RZ, RZ, R72 ;  /* 0x000000ffff2a7224 */ /* 0x000fe200078e0048 */
[----:B------:R-:W-:Y:S05]  /*3980*/  BRA `(.L_x_5139) ;  /* 0x0000001000007947 */ /* 0x000fea0003800000 */
.L_x_5138:
[----:B01----:R-:W-:Y:S02]  /*3990*/  MOV R42, R76 ;  /* 0x0000004c002a7202 */ /* 0x003fe40000000f00 */
.L_x_5139:
[----:B------:R-:W-:Y:S05]  /*39a0*/  BSYNC B2 ;  /* 0x0000000000027941 */ /* 0x000fea0003800000 */
.L_x_5137:
        /* <DEDUP_REMOVED lines=16> */
.L_x_5143:
[----:B------:R-:W-:Y:S05]  /*3ab0*/  BSYNC B3 ;  /* 0x0000000000037941 */ /* 0x000fea0003800000 */
.L_x_5142:
        /* <DEDUP_REMOVED lines=44> */
.L_x_5141:
[----:B------:R-:W-:Y:S05]  /*3d80*/  BSYNC B2 ;  /* 0x0000000000027941 */ /* 0x000fea0003800000 */
.L_x_5140:
[----:B------:R-:W0:Y:S01]  /*3d90*/  I2F.U32 R32, R42 ;  /* 0x0000002a00207306 */ /* 0x000e220000201000 */
[----:B-----5:R-:W-:Y:S01]  /*3da0*/  PRMT R33, RZ, 0x5410, R36 ;  /* 0x00005410ff217816 */ /* 0x020fe20000000024 */
[----:B------:R-:W-:Y:S01]  /*3db0*/  IMAD.MOV.U32 R79, RZ, RZ, 0x2f800000 ;  /* 0x2f800000ff4f7424 */ /* 0x000fe200078e00ff */
[----:B------:R-:W-:Y:S01]  /*3dc0*/  ISETP.NE.U32.AND P0, PT, RZ, c[0x0][0x180], PT ;  /* 0x00006000ff007a0c */ /* 0x000fe20003f05070 */
[----:B------:R-:W-:Y:S01]  /*3dd0*/  BSSY B2, `(.L_x_5144) ;  /* 0x0000015000027945 */ /* 0x000fe20003800000 */
        /* <DEDUP_REMOVED lines=19> */
.L_x_5145:
[----:B------:R-:W-:Y:S02]  /*3f10*/  IMAD.MOV.U32 R75, RZ, RZ, R76 ;  /* 0x000000ffff4b7224 */ /* 0x000fe400078e004c */
.L_x_5146:
[----:B------:R-:W-:Y:S05]  /*3f20*/  BSYNC B2 ;  /* 0x0000000000027941 */ /* 0x000fea0003800000 */
.L_x_5144:
        /* <DEDUP_REMOVED lines=16> */
.L_x_5150:
[----:B------:R-:W-:Y:S05]  /*4030*/  BSYNC B3 ;  /* 0x0000000000037941 */ /* 0x000fea0003800000 */
.L_x_5149:
        /* <DEDUP_REMOVED lines=40> */
[----:B------:R-:W-:-:S05]  /*42c0*/  IMAD.WIDE.U32 R34, R33, -0x2daee0ad, RZ ;  /* 0xd2511f5321227825 */ /* 0x000fca00078e00ff */
[----:B------:R-:W-:Y:S01]  /*42d0*/  LOP3.LUT R61, R35, UR26, R40, 0x96, !PT ;  /* 0x0000001a233d7c12 */ /* 0x000fe2000f8e9628 */
[----:B------:R-:W-:Y:S01]  /*42e0*/  IMAD.MOV.U32 R40, RZ, RZ, RZ ;  /* 0x000000ffff287224 */ /* 0x000fe200078e00ff */
[----:B------:R-:W-:Y:S02]  /*42f0*/  MOV R72, R34 ;  /* 0x0000002200487202 */ /* 0x000fe40000000f00 */
.L_x_5148:
[----:B------:R-:W-:Y:S05]  /*4300*/  BSYNC B2 ;  /* 0x0000000000027941 */ /* 0x000fea0003800000 */
.L_x_5147:
        /* <DEDUP_REMOVED lines=21> */
.L_x_5152:
[----:B------:R-:W-:Y:S02]  /*4460*/  IMAD.MOV.U32 R36, RZ, RZ, R76 ;  /* 0x000000ffff247224 */ /* 0x000fe400078e004c */
.L_x_5153:
[----:B------:R-:W-:Y:S05]  /*4470*/  BSYNC B2 ;  /* 0x0000000000027941 */ /* 0x000fea0003800000 */
.L_x_5151:
        /* <DEDUP_REMOVED lines=16> */
.L_x_5157:
[----:B------:R-:W-:Y:S05]  /*4580*/  BSYNC B3 ;  /* 0x0000000000037941 */ /* 0x000fea0003800000 */
.L_x_5156:
        /* <DEDUP_REMOVED lines=40> */
[----:B------:R-:W-:-:S04]  /*4810*/  IMAD.WIDE.U32 R34, R41, -0x2daee0ad, RZ ;  /* 0xd2511f5329227825 */ /* 0x000fc800078e00ff */
[----:B------:R-:W-:Y:S01]  /*4820*/  IMAD.MOV.U32 R72, RZ, RZ, R34 ;  /* 0x000000ffff487224 */ /* 0x000fe200078e0022 */
[----:B------:R-:W-:Y:S01]  /*4830*/  LOP3.LUT R61, R35, UR26, R40, 0x96, !PT ;  /* 0x0000001a233d7c12 */ /* 0x000fe2000f8e9628 */
[----:B------:R-:W-:Y:S02]  /*4840*/  IMAD.MOV.U32 R35, RZ, RZ, RZ ;  /* 0x000000ffff237224 */ /* 0x000fe400078e00ff */
.L_x_5155:
[----:B------:R-:W-:Y:S05]  /*4850*/  BSYNC B2 ;  /* 0x0000000000027941 */ /* 0x000fea0003800000 */
.L_x_5154:
        /* <DEDUP_REMOVED lines=20> */
.L_x_5159:
[----:B------:R-:W-:Y:S02]  /*49a0*/  IMAD.MOV.U32 R36, RZ, RZ, R76 ;  /* 0x000000ffff247224 */ /* 0x000fe400078e004c */
.L_x_5160:
[----:B------:R-:W-:Y:S05]  /*49b0*/  BSYNC B2 ;  /* 0x0000000000027941 */ /* 0x000fea0003800000 */
.L_x_5158:
        /* <DEDUP_REMOVED lines=16> */
.L_x_5164:
[----:B------:R-:W-:Y:S05]  /*4ac0*/  BSYNC B3 ;  /* 0x0000000000037941 */ /* 0x000fea0003800000 */
.L_x_5163:
        /* <DEDUP_REMOVED lines=39> */
[----:B------:R-:W-:Y:S01]  /*4d40*/  IMAD.WIDE.U32 R42, R43, -0x326172a9, RZ ;  /* 0xcd9e8d572b2a7825 */ /* 0x000fe200078e00ff */
[----:B------:R-:W-:-:S03]  /*4d50*/  MOV R72, R40 ;  /* 0x0000002800487202 */ /* 0x000fc60000000f00 */
[----:B------:R-:W-:Y:S01]  /*4d60*/  IMAD.MOV.U32 R76, RZ, RZ, R42 ;  /* 0x000000ffff4c7224 */ /* 0x000fe200078e002a */
[----:B------:R-:W-:Y:S01]  /*4d70*/  LOP3.LUT R60, R43, UR25, R60, 0x96, !PT ;  /* 0x000000192b3c7c12 */ /* 0x000fe2000f8e963c */
[----:B------:R-:W-:Y:S02]  /*4d80*/  IMAD.MOV.U32 R40, RZ, RZ, RZ ;  /* 0x000000ffff287224 */ /* 0x000fe400078e00ff */
.L_x_5162:
[----:B------:R-:W-:Y:S05]  /*4d90*/  BSYNC B2 ;  /* 0x0000000000027941 */ /* 0x000fea0003800000 */
.L_x_5161:
        /* <DEDUP_REMOVED lines=20> */
.L_x_5166:
[----:B------:R-:W-:Y:S02]  /*4ee0*/  IMAD.MOV.U32 R75, RZ, RZ, R76 ;  /* 0x000000ffff4b7224 */ /* 0x000fe400078e004c */
.L_x_5167:
[----:B------:R-:W-:Y:S05]  /*4ef0*/  BSYNC B2 ;  /* 0x0000000000027941 */ /* 0x000fea0003800000 */
.L_x_5165:
        /* <DEDUP_REMOVED lines=16> */
.L_x_5171:
[----:B------:R-:W-:Y:S05]  /*5000*/  BSYNC B3 ;  /* 0x0000000000037941 */ /* 0x000fea0003800000 */
.L_x_5170:
        /* <DEDUP_REMOVED lines=42> */
[----:B------:R-:W-:Y:S01]  /*52b0*/  LOP3.LUT R60, R41, UR25, R60, 0x96, !PT ;  /* 0x00000019293c7c12 */ /* 0x000fe2000f8e963c */
[----:B------:R-:W-:Y:S02]  /*52c0*/  IMAD.MOV.U32 R37, RZ, RZ, RZ ;  /* 0x000000ffff257224 */ /* 0x000fe400078e00ff */
.L_x_5169:
[----:B------:R-:W-:Y:S05]  /*52d0*/  BSYNC B2 ;  /* 0x0000000000027941 */ /* 0x000fea0003800000 */
.L_x_5168:
        /* <DEDUP_REMOVED lines=20> */
.L_x_5173:
[----:B------:R-:W-:Y:S02]  /*5420*/  IMAD.MOV.U32 R75, RZ, RZ, R76 ;  /* 0x000000ffff4b7224 */ /* 0x000fe400078e004c */
.L_x_5174:
[----:B------:R-:W-:Y:S05]  /*5430*/  BSYNC B2 ;  /* 0x0000000000027941 */ /* 0x000fea0003800000 */
.L_x_5172:
        /* <DEDUP_REMOVED lines=16> */
.L_x_5178:
[----:B------:R-:W-:Y:S05]  /*5540*/  BSYNC B3 ;  /* 0x0000000000037941 */ /* 0x000fea0003800000 */
.L_x_5177:
        /* <DEDUP_REMOVED lines=41> */
[----:B------:R-:W-:Y:S01]  /*57e0*/  MOV R76, R40 ;  /* 0x00000028004c7202 */ /* 0x000fe20000000f00 */
[----:B------:R-:W-:Y:S01]  /*57f0*/  IMAD.MOV.U32 R40, RZ, RZ, RZ ;  /* 0x000000ffff287224 */ /* 0x000fe200078e00ff */
[----:B------:R-:W-:Y:S02]  /*5800*/  LOP3.LUT R60, R41, UR25, R60, 0x96, !PT ;  /* 0x00000019293c7c12 */ /* 0x000fe4000f8e963c */
.L_x_5176:
[----:B------:R-:W-:Y:S05]  /*5810*/  BSYNC B2 ;  /* 0x0000000000027941 */ /* 0x000fea0003800000 */
.L_x_5175:
        /* <DEDUP_REMOVED lines=20> */
.L_x_5180:
[----:B------:R-:W-:Y:S02]  /*5960*/  IMAD.MOV.U32 R81, RZ, RZ, R76 ;  /* 0x000000ffff517224 */ /* 0x000fe400078e004c */
.L_x_5181:
[----:B------:R-:W-:Y:S05]  /*5970*/  BSYNC B2 ;  /* 0x0000000000027941 */ /* 0x000fea0003800000 */
.L_x_5179:
        /* <DEDUP_REMOVED lines=16> */
.L_x_5185:
[----:B------:R-:W-:Y:S05]  /*5a80*/  BSYNC B3 ;  /* 0x0000000000037941 */ /* 0x000fea0003800000 */
.L_x_5184:
        /* <DEDUP_REMOVED lines=40> */
[----:B------:R-:W-:-:S04]  /*5d10*/  IMAD.WIDE.U32 R40, R38, -0x326172a9, RZ ;  /* 0xcd9e8d5726287825 */ /* 0x000fc800078e00ff */
[----:B------:R-:W-:Y:S01]  /*5d20*/  IMAD.MOV.U32 R76, RZ, RZ, R40 ;  /* 0x000000ffff4c7224 */ /* 0x000fe200078e0028 */
[----:B------:R-:W-:Y:S01]  /*5d30*/  LOP3.LUT R60, R41, UR25, R60, 0x96, !PT ;  /* 0x00000019293c7c12 */ /* 0x000fe2000f8e963c */
[----:B------:R-:W-:Y:S02]  /*5d40*/  IMAD.MOV.U32 R41, RZ, RZ, RZ ;  /* 0x000000ffff297224 */ /* 0x000fe400078e00ff */
.L_x_5183:
[----:B------:R-:W-:Y:S05]  /*5d50*/  BSYNC B2 ;  /* 0x0000000000027941 */ /* 0x000fea0003800000 */
.L_x_5182:
        /* <DEDUP_REMOVED lines=20> */
.L_x_5187:
[----:B------:R-:W-:Y:S02]  /*5ea0*/  IMAD.MOV.U32 R81, RZ, RZ, R76 ;  /* 0x000000ffff517224 */ /* 0x000fe400078e004c */
.L_x_5188:
[----:B------:R-:W-:Y:S05]  /*5eb0*/  BSYNC B2 ;  /* 0x0000000000027941 */ /* 0x000fea0003800000 */
.L_x_5186:
        /* <DEDUP_REMOVED lines=18> */
.L_x_5192:
[----:B------:R-:W-:Y:S05]  /*5fe0*/  BSYNC B3 ;  /* 0x0000000000037941 */ /* 0x000fea0003800000 */
.L_x_5191:
        /* <DEDUP_REMOVED lines=43> */
[----:B------:R-:W-:Y:S02]  /*62a0*/  MOV R76, R40 ;  /* 0x00000028004c7202 */ /* 0x000fe40000000f00 */
.L_x_5190:
[----:B------:R-:W-:Y:S05]  /*62b0*/  BSYNC B2 ;  /* 0x0000000000027941 */ /* 0x000fea0003800000 */
.L_x_5189:
[----:B------:R-:W0:Y:S01]  /*62c0*/  I2F.U32 R40, R81 ;  /* 0x0000005100287306 */ /* 0x000e220000201000 */
[----:B------:R-:W-:Y:S02]  /*62d0*/  SEL R41, RZ, 0x10000, P5 ;  /* 0x00010000ff297807 */ /* 0x000fe40002800000 */
[----:B------:R-:W-:Y:S02]  /*62e0*/  ISETP.NE.AND P6, PT, R78, RZ, PT ;  /* 0x000000ff4e00720c */ /* 0x000fe40003fc5270 */
[----:B------:R-:W-:Y:S02]  /*62f0*/  SEL R78, RZ, 0x1, P2 ;  /* 0x00000001ff4e7807 */ /* 0x000fe40001000000 */
[----:B------:R-:W-:-:S05]  /*6300*/  PRMT R39, RZ, 0x7610, R39 ;  /* 0x00007610ff277816 */ /* 0x000fca0000000027 */
[----:B------:R-:W-:Y:S02]  /*6310*/  FMUL.FTZ R39, R39, R74 ;  /* 0x0000004a27277220 */ /* 0x000fe40000410000 */
[----:B0-----:R-:W-:Y:S02]  /*6320*/  FFMA.FTZ R40, R40, R79, 1.1641532182693481445e-10 ;  /* 0x2f00000028287423 */ /* 0x001fe4000001004f */
[----:B------:R-:W-:-:S03]  /*6330*/  IMAD.WIDE.U32 R78, R78, 0x1000000, RZ ;  /* 0x010000004e4e7825 */ /* 0x000fc600078e00ff */
[----:B------:R-:W-:Y:S01]  /*6340*/  FSETP.GTU.FTZ.AND P5, PT, R40, c[0x0][0x1e4], PT ;  /* 0x0000790028007a0b */ /* 0x000fe20003fbc000 */
[----:B------:R-:W-:Y:S01]  /*6350*/  FMUL.FTZ R39, R39, c[0x0][0x1e8] ;  /* 0x00007a0027277a20 */ /* 0x000fe20000410000 */
[----:B------:R-:W-:Y:S02]  /*6360*/  SEL R40, RZ, 0x100, P4 ;  /* 0x00000100ff287807 */ /* 0x000fe40002000000 */
[----:B------:R-:W-:Y:S02]  /*6370*/  SEL R42, RZ, 0x1000000, P5 ;  /* 0x01000000ff2a7807 */ /* 0x000fe40002800000 */
[----:B------:R-:W-:Y:S02]  /*6380*/  ISETP.NE.AND P4, PT, R80, RZ, PT ;  /* 0x000000ff5000720c */ /* 0x000fe40003f85270 */
[----:B------:R-:W-:Y:S02]  /*6390*/  LOP3.LUT R40, R40, R42, R41, 0xfe, !PT ;  /* 0x0000002a28287212 */ /* 0x000fe400078efe29 */
[----:B------:R-:W-:-:S02]  /*63a0*/  SEL R41, RZ, 0x1, P3 ;  /* 0x00000001ff297807 */ /* 0x000fc40001800000 */
[----:B------:R-:W-:Y:S02]  /*63b0*/  SEL R42, RZ, 0x1, P1 ;  /* 0x00000001ff2a7807 */ /* 0x000fe40000800000 */
[----:B------:R-:W-:Y:S02]  /*63c0*/  LOP3.LUT R79, R79, R40, R41, 0xfe, !PT ;  /* 0x000000284f4f7212 */ /* 0x000fe400078efe29 */
[----:B------:R-:W-:Y:S01]  /*63d0*/  SEL R40, RZ, 0x1, P4 ;  /* 0x00000001ff287807 */ /* 0x000fe20002000000 */
[----:B------:R-:W-:Y:S01]  /*63e0*/  IMAD.WIDE.U32 R42, R42, 0x10000, RZ ;  /* 0x000100002a2a7825 */ /* 0x000fe200078e00ff */
[----:B------:R-:W-:-:S03]  /*63f0*/  FSEL R39, R39, RZ, !P5 ;  /* 0x000000ff27277208 */ /* 0x000fc60006800000 */
[----:B------:R-:W-:-:S04]  /*6400*/  IMAD.WIDE.U32 R40, R40, 0x100, RZ ;  /* 0x0000010028287825 */ /* 0x000fc800078e00ff */
[----:B------:R-:W-:Y:S01]  /*6410*/  @P0 FADD.FTZ R39, R23, R39 ;  /* 0x0000002717270221 */ /* 0x000fe20000010000 */
[----:B------:R-:W-:Y:S02]  /*6420*/  LOP3.LUT R43, R41, R79, R43, 0xfe, !PT ;  /* 0x0000004f292b7212 */ /* 0x000fe400078efe2b */
[----:B------:R-:W-:Y:S02]  /*6430*/  LOP3.LUT R40, R40, R78, R42, 0xfe, !PT ;  /* 0x0000004e28287212 */ /* 0x000fe400078efe2a */
[----:B------:R-:W-:Y:S02]  /*6440*/  SEL R41, RZ, 0x1, P6 ;  /* 0x00000001ff297807 */ /* 0x000fe40003000000 */
[C---:B------:R-:W-:Y:S02]  /*6450*/  LEA R78, P1, R77.reuse, c[0x0][0x188], 0x5 ;  /* 0x000062004d4e7a11 */ /* 0x040fe400078228ff */
[----:B------:R-:W-:Y:S02]  /*6460*/  LOP3.LUT R42, R40, R41, RZ, 0xfc, !PT ;  /* 0x00000029282a7212 */ /* 0x000fe400078efcff */
[----:B------:R-:W-:-:S02]  /*6470*/  LEA R40, P0, R77, c[0x0][0x190], 0x3 ;  /* 0x000064004d287a11 */ /* 0x000fc400078018ff */
[C---:B------:R-:W-:Y:S02]  /*6480*/  LEA.HI.X R79, R77.reuse, c[0x0][0x18c], RZ, 0x5, P1 ;  /* 0x000063004d4f7a11 */ /* 0x040fe400008f2cff */
[----:B------:R-:W-:-:S03]  /*6490*/  LEA.HI.X R41, R77, c[0x0][0x194], RZ, 0x3, P0 ;  /* 0x000065004d297a11 */ /* 0x000fc600000f1cff */
[----:B------:R0:W-:Y:S04]  /*64a0*/  STG.E.128 [R78.64], R32 ;  /* 0x000000204e007986 */ /* 0x0001e8000c101d06 */
[----:B------:R0:W-:Y:S04]  /*64b0*/  STG.E.128 [R78.64+0x10], R36 ;  /* 0x000010244e007986 */ /* 0x0001e8000c101d06 */
[----:B------:R0:W-:Y:S02]  /*64c0*/  STG.E.64 [R40.64], R42 ;  /* 0x0000002a28007986 */ /* 0x0001e4000c101b06 */
.L_x_5136:
[----:B------:R-:W-:Y:S05]  /*64d0*/  BSYNC B1 ;  /* 0x0000000000017941 */ /* 0x000fea0003800000 */
.L_x_5135:
        /* <DEDUP_REMOVED lines=22> */
.L_x_5201:
        /* <DEDUP_REMOVED lines=54> */
.L_x_5202:
[----:B------:R-:W-:Y:S01]  /*69a0*/  FMUL.FTZ R41, R73, R73 ;  /* 0x0000004949297220 */ /* 0x000fe20000410000 */
[----:B------:R-:W-:Y:S01]  /*69b0*/  ISETP.NE.AND P0, PT, RZ, UR8, PT ;  /* 0x00000008ff007c0c */ /* 0x000fe2000bf05270 */
[----:B01----:R-:W-:Y:S01]  /*69c0*/  FADD.FTZ R77, R74, R77 ;  /* 0x0000004d4a4d7221 */ /* 0x003fe20000010000 */
[----:B------:R-:W-:Y:S01]  /*69d0*/  ISETP.NE.AND P2, PT, R14, RZ, PT ;  /* 0x000000ff0e00720c */ /* 0x000fe20003f45270 */
[----:B------:R-:W-:Y:S01]  /*69e0*/  IMAD.MOV.U32 R40, RZ, RZ, c[0x0][0x1e0] ;  /* 0x00007800ff287624 */ /* 0x000fe200078e00ff */
[----:B------:R-:W-:Y:S01]  /*69f0*/  FSEL R41, R41, RZ, P0 ;  /* 0x000000ff29297208 */ /* 0x000fe20000000000 */
[----:B------:R-:W-:Y:S01]  /*6a00*/  @!P1 IMAD.MOV.U32 R42, RZ, RZ, 0x4 ;  /* 0x00000004ff2a9424 */ /* 0x000fe200078e00ff */
[----:B------:R-:W-:Y:S01]  /*6a10*/  BSSY B1, `(.L_x_5195) ;  /* 0x000002b000017945 */ /* 0x000fe20003800000 */
[----:B------:R-:W-:Y:S01]  /*6a20*/  FFMA.FTZ R40, R77, R40, c[0x0][0x228] ;  /* 0x00008a004d287623 */ /* 0x000fe20000010028 */
[----:B------:R-:W-:Y:S01]  /*6a30*/  FSEL R74, R73, RZ, !P0 ;  /* 0x000000ff494a7208 */ /* 0x000fe20004000000 */
[----:B------:R-:W-:-:S04]  /*6a40*/  @!P1 IMAD.WIDE R42, R3, R42, c[0x0][0x1a0] ;  /* 0x00006800032a9625 */ /* 0x000fc800078e022a */
[----:B------:R-:W-:Y:S01]  /*6a50*/  FADD.FTZ R77, R40, R41 ;  /* 0x00000029284d7221 */ /* 0x000fe20000010000 */
[----:B------:R-:W-:Y:S01]  /*6a60*/  @!P1 MOV R40, 0x4 ;  /* 0x0000000400289802 */ /* 0x000fe20000000f00 */
[----:B------:R0:W-:Y:S04]  /*6a70*/  @!P1 STG.E [R42.64], R73 ;  /* 0x000000492a009986 */ /* 0x0001e8000c101906 */
        /* <DEDUP_REMOVED lines=8> */
[----:B------:R-:W-:Y:S02]  /*6b00*/  FFMA.FTZ R41, R7, R42, R46 ;  /* 0x0000002a07297223 */ /* 0x000fe4000001002e */
[----:B------:R-:W-:-:S02]  /*6b10*/  FADD.FTZ R42, R26, -R74 ;  /* 0x8000004a1a2a7221 */ /* 0x000fc40000010000 */
[----:B------:R-:W-:Y:S02]  /*6b20*/  FADD.FTZ R78, R27, -R74 ;  /* 0x8000004a1b4e7221 */ /* 0x000fe40000010000 */
[----:B------:R-:W-:Y:S02]  /*6b30*/  FFMA.FTZ R40, R6, R40, R15 ;  /* 0x0000002806287223 */ /* 0x000fe4000001000f */
[C---:B------:R-:W-:Y:S02]  /*6b40*/  FMUL.FTZ R42, R77.reuse, R42 ;  /* 0x0000002a4d2a7220 */ /* 0x040fe40000410000 */
[----:B------:R-:W-:Y:S01]  /*6b50*/  FMUL.FTZ R78, R77, R78 ;  /* 0x0000004e4d4e7220 */ /* 0x000fe20000410000 */
[----:B------:R-:W-:Y:S01]  /*6b60*/  F2FP.BF16.PACK_AB R40, R41, R40 ;  /* 0x000000282928723e */ /* 0x000fe200000010ff */
[----:B------:R-:W-:Y:S02]  /*6b70*/  FFMA.FTZ R41, R8, R42, R45 ;  /* 0x0000002a08297223 */ /* 0x000fe4000001002d */
[----:B------:R-:W-:-:S02]  /*6b80*/  FFMA.FTZ R78, R9, R78, R48 ;  /* 0x0000004e094e7223 */ /* 0x000fc40000010030 */
[--C-:B------:R-:W-:Y:S02]  /*6b90*/  FADD.FTZ R42, R28, -R74.reuse ;  /* 0x8000004a1c2a7221 */ /* 0x100fe40000010000 */
[--C-:B------:R-:W-:Y:S01]  /*6ba0*/  FADD.FTZ R80, R31, -R74.reuse ;  /* 0x8000004a1f507221 */ /* 0x100fe20000010000 */
[----:B------:R-:W-:Y:S01]  /*6bb0*/  F2FP.BF16.PACK_AB R41, R78, R41 ;  /* 0x000000294e29723e */ /* 0x000fe200000010ff */
[----:B------:R-:W-:Y:S02]  /*6bc0*/  FADD.FTZ R78, R29, -R74 ;  /* 0x8000004a1d4e7221 */ /* 0x000fe40000010000 */
[C---:B------:R-:W-:Y:S02]  /*6bd0*/  FMUL.FTZ R42, R77.reuse, R42 ;  /* 0x0000002a4d2a7220 */ /* 0x040fe40000410000 */
[----:B------:R-:W-:Y:S02]  /*6be0*/  FMUL.FTZ R78, R77, R78 ;  /* 0x0000004e4d4e7220 */ /* 0x000fe40000410000 */
[----:B------:R-:W-:-:S02]  /*6bf0*/  FFMA.FTZ R42, R10, R42, R47 ;  /* 0x0000002a0a2a7223 */ /* 0x000fc4000001002f */
[----:B------:R-:W-:Y:S02]  /*6c00*/  FFMA.FTZ R43, R11, R78, R50 ;  /* 0x0000004e0b2b7223 */ /* 0x000fe40000010032 */
[----:B------:R-:W-:Y:S02]  /*6c10*/  FADD.FTZ R78, R30, -R74 ;  /* 0x8000004a1e4e7221 */ /* 0x000fe40000010000 */
[----:B------:R-:W-:Y:S01]  /*6c20*/  FMUL.FTZ R80, R77, R80 ;  /* 0x000000504d507220 */ /* 0x000fe20000410000 */
[----:B------:R-:W-:Y:S01]  /*6c30*/  F2FP.BF16.PACK_AB R42, R43, R42 ;  /* 0x0000002a2b2a723e */ /* 0x000fe200000010ff */
[----:B------:R-:W-:Y:S02]  /*6c40*/  FMUL.FTZ R78, R77, R78 ;  /* 0x0000004e4d4e7220 */ /* 0x000fe40000410000 */
[----:B------:R-:W-:Y:S02]  /*6c50*/  FFMA.FTZ R80, R13, R80, R52 ;  /* 0x000000500d507223 */ /* 0x000fe40000010034 */
[----:B------:R-:W-:-:S02]  /*6c60*/  FFMA.FTZ R43, R12, R78, R49 ;  /* 0x0000004e0c2b7223 */ /* 0x000fc40000010031 */
[----:B------:R-:W-:-:S03]  /*6c70*/  IMAD.MOV.U32 R78, RZ, RZ, 0x10 ;  /* 0x00000010ff4e7424 */ /* 0x000fc600078e00ff */
[----:B------:R-:W-:Y:S01]  /*6c80*/  F2FP.BF16.PACK_AB R43, R80, R43 ;  /* 0x0000002b502b723e */ /* 0x000fe200000010ff */
[C---:B------:R-:W-:Y:S01]  /*6c90*/  IMAD.WIDE.U32 R78, R71.reuse, R78, c[0x0][0x208] ;  /* 0x00008200474e7625 */ /* 0x040fe200078e004e */
[----:B------:R-:W-:-:S04]  /*6ca0*/  IADD3 R71, R71, 0x20, RZ ;  /* 0x0000002047477810 */ /* 0x000fc80007ffe0ff */
[----:B------:R0:W-:Y:S03]  /*6cb0*/  STG.E.128 [R78.64], R40 ;  /* 0x000000284e007986 */ /* 0x0001e6000c101d06 */
.L_x_5196:
[----:B------:R-:W-:Y:S05]  /*6cc0*/  BSYNC B1 ;  /* 0x0000000000017941 */ /* 0x000fea0003800000 */
.L_x_5195:
        /* <DEDUP_REMOVED lines=9> */
[--C-:B------:R-:W-:Y:S02]  /*6d60*/  FADD.FTZ R80, R36, -R74.reuse ;  /* 0x8000004a24507221 */ /* 0x100fe40000010000 */
[--C-:B------:R-:W-:Y:S02]  /*6d70*/  FADD.FTZ R82, R37, -R74.reuse ;  /* 0x8000004a25527221 */ /* 0x100fe40000010000 */
[--C-:B------:R-:W-:Y:S02]  /*6d80*/  FADD.FTZ R84, R38, -R74.reuse ;  /* 0x8000004a26547221 */ /* 0x100fe40000010000 */
[----:B------:R-:W-:Y:S02]  /*6d90*/  FADD.FTZ R74, R39, -R74 ;  /* 0x8000004a274a7221 */ /* 0x000fe40000010000 */
[C---:B------:R-:W-:Y:S02]  /*6da0*/  FMUL.FTZ R84, R77.reuse, R84 ;  /* 0x000000544d547220 */ /* 0x040fe40000410000 */
[----:B------:R-:W-:-:S02]  /*6db0*/  FMUL.FTZ R74, R77, R74 ;  /* 0x0000004a4d4a7220 */ /* 0x000fc40000410000 */
[----:B------:R-:W-:Y:S02]  /*6dc0*/  FFMA.FTZ R43, R57, R84, R68 ;  /* 0x00000054392b7223 */ /* 0x000fe40000010044 */
[----:B------:R-:W-:Y:S02]  /*6dd0*/  FFMA.FTZ R74, R59, R74, R70 ;  /* 0x0000004a3b4a7223 */ /* 0x000fe40000010046 */
[C---:B------:R-:W-:Y:S02]  /*6de0*/  FMUL.FTZ R78, R77.reuse, R78 ;  /* 0x0000004e4d4e7220 */ /* 0x040fe40000410000 */
[C---:B------:R-:W-:Y:S01]  /*6df0*/  FMUL.FTZ R42, R77.reuse, R42 ;  /* 0x0000002a4d2a7220 */ /* 0x040fe20000410000 */
[----:B------:R-:W-:Y:S01]  /*6e00*/  F2FP.BF16.PACK_AB R43, R74, R43 ;  /* 0x0000002b4a2b723e */ /* 0x000fe200000010ff */
        /* <DEDUP_REMOVED lines=14> */
.L_x_5198:
[----:B------:R-:W-:Y:S05]  /*6ef0*/  BSYNC B1 ;  /* 0x0000000000017941 */ /* 0x000fea0003800000 */
.L_x_5197:
[----:B0-----:R-:W-:-:S04]  /*6f00*/  IMAD.MOV.U32 R40, RZ, RZ, 0x4 ;  /* 0x00000004ff287424 */ /* 0x001fc800078e00ff */
[----:B------:R-:W-:-:S05]  /*6f10*/  IMAD R3, R40, c[0x0][0x160], R3 ;  /* 0x0000580028037a24 */ /* 0x000fca00078e0203 */
[----:B------:R-:W-:-:S13]  /*6f20*/  ISETP.GE.AND P0, PT, R3, c[0x0][0x164], PT ;  /* 0x0000590003007a0c */ /* 0x000fda0003f06270 */
[----:B------:R-:W-:Y:S01]  /*6f30*/  @P0 CALL.REL.NOINC `(.L_x_5199) ;  /* 0x0000001000000944 */ /* 0x000fe20003c00000 */
[----:B------:R-:W-:Y:S05]  /*6f40*/  BRA `(.L_x_5200) ;  /* 0xffff9b8000007947 */ /* 0x000fea000383ffff */
.L_x_5199:
[----:B------:R-:W-:Y:S05]  /*6f50*/  BSYNC B0 ;  /* 0x0000000000007941 */ /* 0x000fea0003800000 */
.L_x_5076:
[----:B------:R-:W-:Y:S05]  /*6f60*/  EXIT ;  /* 0x000000000000794d */ /* 0x000fea0003800000 */
.L_x_5193:
[----:B------:R-:W-:Y:S01]  /*6f70*/  MOV R42, R43 ;  /* 0x0000002b002a7202 */ /* 0x000fe20000000f00 */
[----:B------:R-:W-:Y:S01]  /*6f80*/  IMAD.MOV.U32 R79, RZ, RZ, 0x1 ;  /* 0x00000001ff4f7424 */ /* 0x000fe200078e00ff */
[----:B------:R-:W-:Y:S01]  /*6f90*/  MOV R40, 0x6fd0 ;  /* 0x00006fd000287802 */ /* 0x000fe20000000f00 */
[----:B------:R-:W-:Y:S02]  /*6fa0*/  IMAD.MOV.U32 R74, RZ, RZ, 0x1f ;  /* 0x0000001fff4a7424 */ /* 0x000fe400078e00ff */
[----:B------:R-:W-:Y:S02]  /*6fb0*/  IMAD.MOV.U32 R81, RZ, RZ, -0x1 ;  /* 0xffffffffff517424 */ /* 0x000fe400078e00ff */
[----:B------:R-:W-:Y:S05]  /*6fc0*/  CALL.REL.NOINC `($__internal_56_$__cuda_sm70_shflsync_bfly_p) ;  /* 0x000005d000007944 */ /* 0x000fea0003c00000 */
[----:B-1----:R-:W-:Y:S01]  /*6fd0*/  MOV R40, R74 ;  /* 0x0000004a00287202 */ /* 0x002fe20000000f00 */
[----:B0-----:R-:W-:Y:S05]  /*6fe0*/  BRA `(.L_x_5201) ;  /* 0xfffff65000007947 */ /* 0x001fea000383ffff */
.L_x_5194:
[----:B------:R-:W-:Y:S01]  /*6ff0*/  IMAD.MOV.U32 R42, RZ, RZ, R77 ;  /* 0x000000ffff2a7224 */ /* 0x000fe200078e004d */
[----:B------:R-:W-:Y:S01]  /*7000*/  MOV R81, 0xffffffff ;  /* 0xffffffff00517802 */ /* 0x000fe20000000f00 */
[----:B------:R-:W-:Y:S01]  /*7010*/  IMAD.MOV.U32 R79, RZ, RZ, 0x2 ;  /* 0x00000002ff4f7424 */ /* 0x000fe200078e00ff */
[----:B------:R-:W-:Y:S01]  /*7020*/  MOV R40, 0x7050 ;  /* 0x0000705000287802 */ /* 0x000fe20000000f00 */
[----:B------:R-:W-:-:S02]  /*7030*/  IMAD.MOV.U32 R74, RZ, RZ, 0x1f ;  /* 0x0000001fff4a7424 */ /* 0x000fc400078e00ff */
[----:B0-----:R-:W-:Y:S05]  /*7040*/  CALL.REL.NOINC `($__internal_56_$__cuda_sm70_shflsync_bfly_p) ;  /* 0x0000055000007944 */ /* 0x001fea0003c00000 */
[----:B01----:R-:W-:Y:S01]  /*7050*/  FADD.FTZ R42, R77, R74 ;  /* 0x0000004a4d2a7221 */ /* 0x003fe20000010000 */
[----:B------:R-:W-:Y:S01]  /*7060*/  MOV R40, 0x70b0 ;  /* 0x000070b000287802 */ /* 0x000fe20000000f00 */
[----:B------:R-:W-:-:S02]  /*7070*/  IMAD.MOV.U32 R79, RZ, RZ, 0x4 ;  /* 0x00000004ff4f7424 */ /* 0x000fc400078e00ff */
[----:B------:R-:W-:Y:S02]  /*7080*/  IMAD.MOV.U32 R74, RZ, RZ, 0x1f ;  /* 0x0000001fff4a7424 */ /* 0x000fe400078e00ff */
[----:B------:R-:W-:Y:S02]  /*7090*/  IMAD.MOV.U32 R81, RZ, RZ, -0x1 ;  /* 0xffffffffff517424 */ /* 0x000fe400078e00ff */
[----:B------:R-:W-:Y:S05]  /*70a0*/  CALL.REL.NOINC `($__internal_56_$__cuda_sm70_shflsync_bfly_p) ;  /* 0x000004f000007944 */ /* 0x000fea0003c00000 */
[----:B0-----:R-:W-:Y:S01]  /*70b0*/  HFMA2.MMA R79, -RZ, RZ, 0, 4.76837158203125e-07 ;  /* 0x00000008ff4f7435 */ /* 0x001fe200000001ff */
[----:B-1----:R-:W-:Y:S01]  /*70c0*/  FADD.FTZ R42, R42, R74 ;  /* 0x0000004a2a2a7221 */ /* 0x002fe20000010000 */
[----:B------:R-:W-:Y:S01]  /*70d0*/  MOV R40, 0x7110 ;  /* 0x0000711000287802 */ /* 0x000fe20000000f00 */
[----:B------:R-:W-:Y:S02]  /*70e0*/  IMAD.MOV.U32 R74, RZ, RZ, 0x1f ;  /* 0x0000001fff4a7424 */ /* 0x000fe400078e00ff */
[----:B------:R-:W-:Y:S02]  /*70f0*/  IMAD.MOV.U32 R81, RZ, RZ, -0x1 ;  /* 0xffffffffff517424 */ /* 0x000fe400078e00ff */
[----:B------:R-:W-:Y:S05]  /*7100*/  CALL.REL.NOINC `($__internal_56_$__cuda_sm70_shflsync_bfly_p) ;  /* 0x0000049000007944 */ /* 0x000fea0003c00000 */
[----:B01----:R-:W-:Y:S01]  /*7110*/  FADD.FTZ R42, R42, R74 ;  /* 0x0000004a2a2a7221 */ /* 0x003fe20000010000 */
[----:B------:R-:W-:Y:S01]  /*7120*/  MOV R74, 0x1f ;  /* 0x0000001f004a7802 */ /* 0x000fe20000000f00 */
[----:B------:R-:W-:Y:S01]  /*7130*/  IMAD.MOV.U32 R79, RZ, RZ, 0x10 ;  /* 0x00000010ff4f7424 */ /* 0x000fe200078e00ff */
[----:B------:R-:W-:Y:S01]  /*7140*/  MOV R40, 0x7170 ;  /* 0x0000717000287802 */ /* 0x000fe20000000f00 */
[----:B------:R-:W-:-:S02]  /*7150*/  IMAD.MOV.U32 R81, RZ, RZ, -0x1 ;  /* 0xffffffffff517424 */ /* 0x000fc400078e00ff */
[----:B------:R-:W-:Y:S05]  /*7160*/  CALL.REL.NOINC `($__internal_56_$__cuda_sm70_shflsync_bfly_p) ;  /* 0x0000043000007944 */ /* 0x000fea0003c00000 */
        /* <DEDUP_REMOVED lines=40> */
[----:B------:R-:W-:Y:S05]  /*73f0*/  CALL.REL.NOINC `($__internal_56_$__cuda_sm70_shflsync_bfly_p) ;  /* 0x000001a000007944 */ /* 0x000fea0003c00000 */
[----:B01----:R-:W-:Y:S01]  /*7400*/  FADD.FTZ R42, R42, R74 ;  /* 0x0000004a2a2a7221 */ /* 0x003fe20000010000 */
[----:B------:R-:W-:Y:S01]  /*7410*/  MOV R40, 0x7460 ;  /* 0x0000746000287802 */ /* 0x000fe20000000f00 */
[----:B------:R-:W-:Y:S02]  /*7420*/  IMAD.MOV.U32 R79, RZ, RZ, 0x2 ;  /* 0x00000002ff4f7424 */ /* 0x000fe400078e00ff */
[----:B------:R-:W-:Y:S02]  /*7430*/  IMAD.MOV.U32 R74, RZ, RZ, 0x1f ;  /* 0x0000001fff4a7424 */ /* 0x000fe400078e00ff */
[----:B------:R-:W-:Y:S02]  /*7440*/  IMAD.MOV.U32 R81, RZ, RZ, -0x1 ;  /* 0xffffffffff517424 */ /* 0x000fe400078e00ff */
[----:B------:R-:W-:Y:S05]  /*7450*/  CALL.REL.NOINC `($__internal_56_$__cuda_sm70_shflsync_bfly_p) ;  /* 0x0000014000007944 */ /* 0x000fea0003c00000 */
[----:B0-----:R-:W-:Y:S01]  /*7460*/  HFMA2.MMA R79, -RZ, RZ, 0, 2.384185791015625e-07 ;  /* 0x00000004ff4f7435 */ /* 0x001fe200000001ff */
[----:B-1----:R-:W-:Y:S01]  /*7470*/  FADD.FTZ R42, R42, R74 ;  /* 0x0000004a2a2a7221 */ /* 0x002fe20000010000 */
[----:B------:R-:W-:Y:S01]  /*7480*/  MOV R40, 0x74c0 ;  /* 0x000074c000287802 */ /* 0x000fe20000000f00 */
[----:B------:R-:W-:-:S02]  /*7490*/  IMAD.MOV.U32 R74, RZ, RZ, 0x1f ;  /* 0x0000001fff4a7424 */ /* 0x000fc400078e00ff */
[----:B------:R-:W-:Y:S02]  /*74a0*/  IMAD.MOV.U32 R81, RZ, RZ, -0x1 ;  /* 0xffffffffff517424 */ /* 0x000fe400078e00ff */
[----:B------:R-:W-:Y:S05]  /*74b0*/  CALL.REL.NOINC `($__internal_56_$__cuda_sm70_shflsync_bfly_p) ;  /* 0x000000e000007944 */ /* 0x000fea0003c00000 */
[----:B01----:R-:W-:Y:S01]  /*74c0*/  FADD.FTZ R42, R42, R74 ;  /* 0x0000004a2a2a7221 */ /* 0x003fe20000010000 */
[----:B------:R-:W-:Y:S01]  /*74d0*/  MOV R74, 0x1f ;  /* 0x0000001f004a7802 */ /* 0x000fe20000000f00 */
[----:B------:R-:W-:Y:S01]  /*74e0*/  IMAD.MOV.U32 R79, RZ, RZ, 0x8 ;  /* 0x00000008ff4f7424 */ /* 0x000fe200078e00ff */
[----:B------:R-:W-:Y:S01]  /*74f0*/  MOV R40, 0x7520 ;  /* 0x0000752000287802 */ /* 0x000fe20000000f00 */
[----:B------:R-:W-:Y:S02]  /*7500*/  IMAD.MOV.U32 R81, RZ, RZ, -0x1 ;  /* 0xffffffffff517424 */ /* 0x000fe400078e00ff */
[----:B------:R-:W-:Y:S05]  /*7510*/  CALL.REL.NOINC `($__internal_56_$__cuda_sm70_shflsync_bfly_p) ;  /* 0x0000008000007944 */ /* 0x000fea0003c00000 */
[----:B-1----:R-:W-:Y:S01]  /*7520*/  FADD.FTZ R77, R42, R74 ;  /* 0x0000004a2a4d7221 */ /* 0x002fe20000010000 */
[----:B0-----:R-:W-:Y:S01]  /*7530*/  MOV R81, 0xffffffff ;  /* 0xffffffff00517802 */ /* 0x001fe20000000f00 */
[----:B------:R-:W-:Y:S01]  /*7540*/  IMAD.MOV.U32 R79, RZ, RZ, 0x10 ;  /* 0x00000010ff4f7424 */ /* 0x000fe200078e00ff */
[----:B------:R-:W-:Y:S01]  /*7550*/  MOV R40, 0x7590 ;  /* 0x0000759000287802 */ /* 0x000fe20000000f00 */
[----:B------:R-:W-:Y:S02]  /*7560*/  IMAD.MOV.U32 R74, RZ, RZ, 0x1f ;  /* 0x0000001fff4a7424 */ /* 0x000fe400078e00ff */
[----:B------:R-:W-:-:S02]  /*7570*/  IMAD.MOV.U32 R42, RZ, RZ, R77 ;  /* 0x000000ffff2a7224 */ /* 0x000fc400078e004d */
[----:B------:R-:W-:Y:S05]  /*7580*/  CALL.REL.NOINC `($__internal_56_$__cuda_sm70_shflsync_bfly_p) ;  /* 0x0000001000007944 */ /* 0x000fea0003c00000 */
[----:B01----:R-:W-:Y:S05]  /*7590*/  BRA `(.L_x_5202) ;  /* 0xfffff40000007947 */ /* 0x003fea000383ffff */
        .weak           $__internal_56_$__cuda_sm70_shflsync_bfly_p
        .type           $__internal_56_$__cuda_sm70_shflsync_bfly_p,@function
        .size           $__internal_56_$__cuda_sm70_shflsync_bfly_p,(.L_x_15248 - $__internal_56_$__cuda_sm70_shflsync_bfly_p)
$__internal_56_$__cuda_sm70_shflsync_bfly_p:
[----:B------:R-:W-:Y:S01]  /*75a0*/  IMAD.MOV.U32 R41, RZ, RZ, 0x0 ;  /* 0x00000000ff297424 */ /* 0x000fe200078e00ff */
[----:B------:R-:W-:Y:S04]  /*75b0*/  WARPSYNC R81 ;  /* 0x0000005100007348 */ /* 0x000fe80003800000 */
[----:B------:R0:W1:Y:S01]  /*75c0*/  SHFL.BFLY PT, R74, R42, R79, R74 ;  /* 0x0c00004f2a4a7389 */ /* 0x00006200000e004a */
[----:B------:R-:W-:Y:S05]  /*75d0*/  RET.REL.NODEC R40 `(_ZN10layer_norm13ln_fwd_kernelINS_13Kernel_traitsI13__nv_bfloat16S2_fS2_fjLj512ELj1ELj4ELj1ELj16ENS_18Kernel_traits_baseILj512ES2_S2_fS2_fjLj128EEEEELb1ELb0ELb0ELb0EEEvNS_9FwdParamsE) ;  /* 0xffff8a2028007950 */ /* 0x000fea0003c3ffff */
.L_x_5203:
        /* <DEDUP_REMOVED lines=10> */
.L_x_15248:


//--------------------- .text._ZN10layer_norm13ln_fwd_kernelINS_13Kernel_traitsI13__nv_bfloat16S2_fS2_fjLj512ELj1ELj4ELj1ELj16ENS_18Kernel_traits_baseILj512ES2_S2_fS2_fjLj128EEEEELb1ELb0ELb0ELb1EEEvNS_9FwdParamsE --------------------------
	.section	.text._ZN10layer_norm13ln_fwd_kernelINS_13Kernel_traitsI13__nv_bfloat16S2_fS2_fjLj512ELj1ELj4ELj1ELj16ENS_18Kernel_traits_baseILj512ES2_S2_fS2_fjLj128EEEEELb1ELb0ELb0ELb1EEEvNS_9FwdParamsE,"ax",@progbits
	.sectioninfo	@"SHI_REGISTERS=80"
	.align	128
        .global         _ZN10layer_norm13ln_fwd_kernelINS_13Kernel_traitsI13__nv_bfloat16S2_fS2_fjLj512ELj1ELj4ELj1ELj16ENS_18Kernel_traits_baseILj512ES2_S2_fS2_fjLj128EEEEELb1ELb0ELb0ELb1EEEvNS_9FwdParamsE
        .type           _ZN10layer_norm13ln_fwd_kernelINS_13Kernel_traitsI13__nv_bfloat16S2_fS2_fjLj512ELj1ELj4ELj1ELj16ENS_18Kernel_traits_baseILj512ES2_S2_fS2_fjLj128EEEEELb1ELb0ELb0ELb1EEEvNS_9FwdParamsE,@function
        .size           _ZN10layer_norm13ln_fwd_kernelINS_13Kernel_traitsI13__nv_bfloat16S2_fS2_fjLj512ELj1ELj4ELj1ELj16ENS_18Kernel_traits_baseILj512ES2_S2_fS2_fjLj128EEEEELb1ELb0ELb0ELb1EEEvNS_9FwdParamsE,(.L_x_15249 - _ZN10layer_norm13ln_fwd_kernelINS_13Kernel_traitsI13__nv_bfloat16S2_fS2_fjLj512ELj1ELj4ELj1ELj16ENS_18Kernel_traits_baseILj512ES2_S2_fS2_fjLj128EEEEELb1ELb0ELb0ELb1EEEvNS_9FwdParamsE)
        .other          _ZN10layer_norm13ln_fwd_kernelINS_13Kernel_traitsI13__nv_bfloat16S2_fS2_fjLj512ELj1ELj4ELj1ELj16ENS_18Kernel_traits_baseILj512ES2_S2_fS2_fjLj128EEEEELb1ELb0ELb0ELb1EEEvNS_9FwdParamsE,@"STO_CUDA_ENTRY STV_DEFAULT"
_ZN10layer_norm13ln_fwd_kernelINS_13Kernel_traitsI13__nv_bfloat16S2_fS2_fjLj512ELj1ELj4ELj1ELj16ENS_18Kernel_traits_baseILj512ES2_S2_fS2_fjLj128EEEEELb1ELb0ELb0ELb1EEEvNS_9FwdParamsE:
.text._ZN10layer_norm13ln_fwd_kernelINS_13Kernel_traitsI13__nv_bfloat16S2_fS2_fjLj512ELj1ELj4ELj1ELj16ENS_18Kernel_traits_baseILj512ES2_S2_fS2_fjLj128EEEEELb1ELb0ELb0ELb1EEEvNS_9FwdParamsE:
        /* <DEDUP_REMOVED lines=27> */
[----:B------:R0:W2:Y:S01]  /*01b0*/  LDG.E.128 R36, [R2.64+0x200] ;  /* 0x0002000602247981 */ /* 0x0000a2000c1e1d00 */
[----:B-----5:R-:W-:Y:S01]  /*01c0*/  @P1 IADD3 R20, P2, R4, c[0x0][0x240], RZ ;  /* 0x0000900004141a10 */ /* 0x020fe20007f5e0ff */
[----:B------:R-:W-:Y:S01]  /*01d0*/  IMAD R47, R0, c[0x0][0x0], R47 ;  /* 0x00000000002f7a24 */ /* 0x000fe200078e022f */
[----:B------:R-:W-:Y:S01]  /*01e0*/  UIADD3 UR10, UR5, -0x4498517b, URZ ;  /* 0xbb67ae85050a7890 */ /* 0x000fe2000fffe03f */
[----:B------:R0:W5:Y:S01]  /*01f0*/  LDG.E.128 R32, [R2.64] ;  /* 0x0000000602207981 */ /* 0x000162000c1e1d00 */
[----:B------:R-:W-:Y:S01]  /*0200*/  @P1 IADD3.X R21, RZ, R5, RZ, P2, !PT ;  /* 0x00000005ff151210 */ /* 0x000fe200017fe4ff */
[----:B------:R-:W-:Y:S01]  /*0210*/  IMAD.HI.U32 R5, R47, -0x326172a9, RZ ;  /* 0xcd9e8d572f057827 */ /* 0x000fe200078e00ff */
[----:B------:R-:W-:Y:S01]  /*0220*/  UIADD3 UR9, UR4, -0x61c88647, URZ ;  /* 0x9e3779b904097890 */ /* 0x000fe2000fffe03f */
[----:B------:R-:W-:Y:S01]  /*0230*/  @!P0 CS2R R16, SRZ ;  /* 0x0000000000108805 */ /* 0x000fe2000001ff00 */
[--C-:B------:R-:W-:Y:S01]  /*0240*/  SHF.R.U32.HI R46, RZ, 0x2, R21.reuse ;  /* 0x00000002ff2e7819 */ /* 0x100fe20000011615 */
[----:B------:R-:W-:Y:S01]  /*0250*/  UIADD3 UR11, UR4, 0x3c6ef372, URZ ;  /* 0x3c6ef372040b7890 */ /* 0x000fe2000fffe03f */
[----:B------:R-:W-:Y:S01]  /*0260*/  SHF.R.U64 R45, R20, 0x2, R21 ;  /* 0x00000002142d7819 */ /* 0x000fe20000001215 */
[----:B------:R-:W-:Y:S01]  /*0270*/  UIADD3 UR12, UR5, 0x76cf5d0a, URZ ;  /* 0x76cf5d0a050c7890 */ /* 0x000fe2000fffe03f */
[----:B------:R-:W-:Y:S01]  /*0280*/  LOP3.LUT R5, R5, UR4, R46, 0x96, !PT ;  /* 0x0000000405057c12 */ /* 0x000fe2000f8e962e */
[----:B------:R-:W-:Y:S01]  /*0290*/  UIADD3 UR14, UR5, 0x32370b8f, URZ ;  /* 0x32370b8f050e7890 */ /* 0x000fe2000fffe03f */
[----:B------:R-:W-:Y:S01]  /*02a0*/  @!P0 CS2R R18, SRZ ;  /* 0x0000000000128805 */ /* 0x000fe2000001ff00 */
[C---:B------:R-:W-:Y:S01]  /*02b0*/  IMAD.HI.U32 R0, R45.reuse, -0x2daee0ad, RZ ;  /* 0xd2511f532d007827 */ /* 0x040fe200078e00ff */
[----:B------:R-:W-:Y:S01]  /*02c0*/  UIADD3 UR13, UR4, -0x255992d5, URZ ;  /* 0xdaa66d2b040d7890 */ /* 0x000fe2000fffe03f */
[--C-:B------:R-:W-:Y:S01]  /*02d0*/  PRMT R10, RZ, 0x5410, R17.reuse ;  /* 0x00005410ff0a7816 */ /* 0x100fe20000000011 */
[----:B------:R-:W-:Y:S01]  /*02e0*/  UIADD3 UR15, UR4, 0x78dde6e4, URZ ;  /* 0x78dde6e4040f7890 */ /* 0x000fe2000fffe03f */
[----:B0-----:R-:W-:Y:S01]  /*02f0*/  IMAD R2, R45, -0x2daee0ad, RZ ;  /* 0xd2511f532d027824 */ /* 0x001fe200078e02ff */
[----:B------:R-:W-:Y:S01]  /*0300*/  LOP3.LUT R0, R0, UR5, RZ, 0x3c, !PT ;  /* 0x0000000500007c12 */ /* 0x000fe2000f8e3cff */
[C---:B------:R-:W-:Y:S01]  /*0310*/  IMAD.HI.U32 R3, R5.reuse, -0x2daee0ad, RZ ;  /* 0xd2511f5305037827 */ /* 0x040fe200078e00ff */
[----:B------:R-:W-:Y:S01]  /*0320*/  UIADD3 UR16, UR5, -0x126145ec, URZ ;  /* 0xed9eba1405107890 */ /* 0x000fe2000fffe03f */
[----:B------:R-:W-:Y:S01]  /*0330*/  PRMT R9, RZ, 0x7610, R17 ;  /* 0x00007610ff097816 */ /* 0x000fe20000000011 */
[----:B------:R-:W-:Y:S01]  /*0340*/  UIADD3 UR18, UR5, -0x56f99767, URZ ;  /* 0xa906689905127890 */ /* 0x000fe2000fffe03f */
[----:B------:R-:W-:Y:S01]  /*0350*/  IMAD R5, R5, -0x2daee0ad, RZ ;  /* 0xd2511f5305057824 */ /* 0x000fe200078e02ff */
[----:B------:R-:W-:Y:S01]  /*0360*/  LOP3.LUT R4, R3, UR10, R2, 0x96, !PT ;  /* 0x0000000a03047c12 */ /* 0x000fe2000f8e9602 */
[----:B------:R-:W-:Y:S01]  /*0370*/  IMAD R2, R47, -0x326172a9, RZ ;  /* 0xcd9e8d572f027824 */ /* 0x000fe200078e02ff */
[----:B------:R-:W-:Y:S01]  /*0380*/  UIADD3 UR17, UR4, 0x1715609d, URZ ;  /* 0x1715609d04117890 */ /* 0x000fe2000fffe03f */
[C---:B------:R-:W-:Y:S01]  /*0390*/  IMAD.HI.U32 R3, R0.reuse, -0x326172a9, RZ ;  /* 0xcd9e8d5700037827 */ /* 0x040fe200078e00ff */
[----:B------:R-:W-:Y:S01]  /*03a0*/  UIADD3 UR19, UR4, -0x4ab325aa, URZ ;  /* 0xb54cda5604137890 */ /* 0x000fe2000fffe03f */
[----:B------:R-:W-:Y:S01]  /*03b0*/  @!P0 CS2R R12, SRZ ;  /* 0x00000000000c8805 */ /* 0x000fe2000001ff00 */
[----:B------:R-:W-:Y:S01]  /*03c0*/  UIADD3 UR20, UR5, 0x646e171e, URZ ;  /* 0x646e171e05147890 */ /* 0x000fe2000fffe03f */
[----:B------:R-:W-:Y:S01]  /*03d0*/  IMAD R0, R0, -0x326172a9, RZ ;  /* 0xcd9e8d5700007824 */ /* 0x000fe200078e02ff */
[----:B------:R-:W-:Y:S01]  /*03e0*/  LOP3.LUT R2, R3, UR9, R2, 0x96, !PT ;  /* 0x0000000903027c12 */ /* 0x000fe2000f8e9602 */
[----:B------:R-:W-:Y:S01]  /*03f0*/  IMAD.HI.U32 R7, R4, -0x326172a9, RZ ;  /* 0xcd9e8d5704077827 */ /* 0x000fe200078e00ff */
[----:B------:R-:W-:Y:S01]  /*0400*/  UIADD3 UR22, UR5, 0x1fd5c5a3, URZ ;  /* 0x1fd5c5a305167890 */ /* 0x000fe2000fffe03f */
[----:B------:R-:W-:Y:S01]  /*0410*/  @!P0 CS2R R14, SRZ ;  /* 0x00000000000e8805 */ /* 0x000fe2000001ff00 */
[----:B------:R-:W-:Y:S01]  /*0420*/  UIADD3 UR21, UR4, 0x5384540f, URZ ;  /* 0x5384540f04157890 */ /* 0x000fe2000fffe03f */
[C---:B------:R-:W-:Y:S01]  /*0430*/  IMAD.HI.U32 R6, R2.reuse, -0x2daee0ad, RZ ;  /* 0xd2511f5302067827 */ /* 0x040fe200078e00ff */
[----:B------:R-:W-:Y:S01]  /*0440*/  LOP3.LUT R0, R7, UR11, R0, 0x96, !PT ;  /* 0x0000000b07007c12 */ /* 0x000fe2000f8e9600 */
[----:B------:R-:W-:Y:S01]  /*0450*/  UIADD3 UR23, UR4, -0xe443238, URZ ;  /* 0xf1bbcdc804177890 */ /* 0x000fe2000fffe03f */
[----:B------:R-:W-:Y:S01]  /*0460*/  BSSY B0, `(.L_x_5204) ;  /* 0x0000671000007945 */ /* 0x000fe20003800000 */
[----:B------:R-:W-:Y:S01]  /*0470*/  IMAD R2, R2, -0x2daee0ad, RZ ;  /* 0xd2511f5302027824 */ /* 0x000fe200078e02ff */
[----:B------:R-:W-:Y:S01]  /*0480*/  LOP3.LUT R5, R6, UR12, R5, 0x96, !PT ;  /* 0x0000000c06057c12 */ /* 0x000fe2000f8e9605 */
[----:B------:R-:W-:Y:S01]  /*0490*/  IMAD.HI.U32 R3, R0, -0x2daee0ad, RZ ;  /* 0xd2511f5300037827 */ /* 0x000fe200078e00ff */
[----:B------:R-:W-:Y:S01]  /*04a0*/  UIADD3 UR24, UR5, -0x24c28bd8, URZ ;  /* 0xdb3d742805187890 */ /* 0x000fe2000fffe03f */
[----:B------:R-:W-:Y:S01]  /*04b0*/  PRMT R44, RZ, 0x5410, R16 ;  /* 0x00005410ff2c7816 */ /* 0x000fe20000000010 */
        /* <DEDUP_REMOVED lines=20> */
[----:B------:R-:W-:-:S02]  /*0600*/  LOP3.LUT R61, R20, 0x3, RZ, 0xc0, !PT ;  /* 0x00000003143d7812 */ /* 0x000fc400078ec0ff */
        /* <DEDUP_REMOVED lines=25> */
[----:B------:R-:W-:Y:S01]  /*07a0*/  IMAD.WIDE.U32 R4, R4, -0x2daee0ad, RZ ;  /* 0xd2511f5304047825 */ /* 0x000fe200078e00ff */
[----:B------:R-:W-:Y:S02]  /*07b0*/  PRMT R6, RZ, 0x5410, R19 ;  /* 0x00005410ff067816 */ /* 0x000fe40000000013 */
[----:B------:R-:W-:Y:S01]  /*07c0*/  PRMT R0, RZ, 0x5410, R12 ;  /* 0x00005410ff007816 */ /* 0x000fe2000000000c */
[----:B------:R-:W-:Y:S01]  /*07d0*/  IMAD R21, R2, -0x326172a9, RZ ;  /* 0xcd9e8d5702157824 */ /* 0x000fe200078e02ff */
[----:B------:R-:W-:Y:S01]  /*07e0*/  LOP3.LUT R3, R5, UR24, R3, 0x96, !PT ;  /* 0x0000001805037c12 */ /* 0x000fe2000f8e9603 */
[----:B------:R-:W-:Y:S01]  /*07f0*/  IMAD.HI.U32 R17, R52, -0x2daee0ad, RZ ;  /* 0xd2511f5334117827 */ /* 0x000fe200078e00ff */
[----:B------:R-:W-:-:S03]  /*0800*/  PRMT R5, RZ, 0x7610, R19 ;  /* 0x00007610ff057816 */ /* 0x000fc60000000013 */
[----:B------:R-:W-:Y:S01]  /*0810*/  IMAD.WIDE.U32 R2, R3, -0x326172a9, RZ ;  /* 0xcd9e8d5703027825 */ /* 0x000fe200078e00ff */
[----:B------:R-:W-:-:S03]  /*0820*/  LOP3.LUT R4, R17, UR26, R4, 0x96, !PT ;  /* 0x0000001a11047c12 */ /* 0x000fc6000f8e9604 */
[----:B------:R-:W-:Y:S01]  /*0830*/  IMAD.MOV.U32 R53, RZ, RZ, RZ ;  /* 0x000000ffff357224 */ /* 0x000fe200078e00ff */
[----:B------:R-:W-:Y:S01]  /*0840*/  LOP3.LUT R3, R3, UR25, R21, 0x96, !PT ;  /* 0x0000001903037c12 */ /* 0x000fe2000f8e9615 */
[----:B------:R-:W-:Y:S01]  /*0850*/  IMAD R52, R52, -0x2daee0ad, RZ ;  /* 0xd2511f5334347824 */ /* 0x000fe200078e02ff */
[--C-:B--2---:R-:W-:Y:S02]  /*0860*/  PRMT R59, RZ, 0x5410, R38.reuse ;  /* 0x00005410ff3b7816 */ /* 0x104fe40000000026 */
[----:B------:R-:W-:Y:S02]  /*0870*/  PRMT R60, RZ, 0x7610, R38 ;  /* 0x00007610ff3c7816 */ /* 0x000fe40000000026 */
[----:B------:R-:W-:Y:S02]  /*0880*/  PRMT R38, RZ, 0x7610, R37 ;  /* 0x00007610ff267816 */ /* 0x000fe40000000025 */
.L_x_5320:
        /* <DEDUP_REMOVED lines=15> */
[----:B-----5:R0:W5:Y:S04]  /*0980*/  @P1 LDG.E.128 R28, [R16.64] ;  /* 0x00000006101c1981 */ /* 0x020168000c1e1d00 */
[----:B------:R0:W5:Y:S04]  /*0990*/  @P1 LDG.E.128 R24, [R16.64+0x10] ;  /* 0x0000100610181981 */ /* 0x000168000c1e1d00 */
[----:B------:R-:W5:Y:S01]  /*09a0*/  LDG.E.128 R12, [R12.64] ;  /* 0x000000060c0c7981 */ /* 0x000f62000c1e1d00 */
        /* <DEDUP_REMOVED lines=14> */
.L_x_5206:
[----:B0-----:R-:W-:Y:S02]  /*0a90*/  MOV R22, R2 ;  /* 0x0000000200167202 */ /* 0x001fe40000000f00 */
.L_x_5207:
[----:B------:R-:W-:Y:S05]  /*0aa0*/  BSYNC B1 ;  /* 0x0000000000017941 */ /* 0x000fea0003800000 */
.L_x_5205:
        /* <DEDUP_REMOVED lines=16> */
.L_x_5211:
[----:B------:R-:W-:Y:S05]  /*0bb0*/  BSYNC B2 ;  /* 0x0000000000027941 */ /* 0x000fea0003800000 */
.L_x_5210:
        /* <DEDUP_REMOVED lines=43> */
.L_x_5209:
[----:B------:R-:W-:Y:S05]  /*0e70*/  BSYNC B1 ;  /* 0x0000000000017941 */ /* 0x000fea0003800000 */
.L_x_5208:
[----:B------:R0:W1:Y:S01]  /*0e80*/  I2F.U32 R16, R22 ;  /* 0x0000001600107306 */ /* 0x0000620000201000 */
[----:B-----5:R-:W-:Y:S01]  /*0e90*/  PRMT R17, RZ, 0x5410, R12 ;  /* 0x00005410ff117816 */ /* 0x020fe2000000000c */
[----:B------:R-:W-:Y:S01]  /*0ea0*/  IMAD.MOV.U32 R69, RZ, RZ, 0x2f800000 ;  /* 0x2f800000ff457424 */ /* 0x000fe200078e00ff */
[----:B------:R-:W-:Y:S01]  /*0eb0*/  ISETP.NE.U32.AND P0, PT, RZ, c[0x0][0x180], PT ;  /* 0x00006000ff007a0c */ /* 0x000fe20003f05070 */
[----:B------:R-:W-:Y:S01]  /*0ec0*/  BSSY B1, `(.L_x_5212) ;  /* 0x0000015000017945 */ /* 0x000fe20003800000 */
[----:B------:R-:W-:Y:S01]  /*0ed0*/  ISETP.NE.AND P2, PT, R21, 0x1, PT ;  /* 0x000000011500780c */ /* 0x000fe20003f45270 */
[----:B------:R-:W-:Y:S01]  /*0ee0*/  FMUL.FTZ R17, R17, R68 ;  /* 0x0000004411117220 */ /* 0x000fe20000410000 */
[----:B------:R-:W-:-:S02]  /*0ef0*/  ISETP.NE.AND.EX P0, PT, RZ, c[0x0][0x184], PT, P0 ;  /* 0x00006100ff007a0c */ /* 0x000fc40003f05300 */
[----:B0-----:R-:W-:Y:S01]  /*0f00*/  IADD3 R22, R21, 0x1, RZ ;  /* 0x0000000115167810 */ /* 0x001fe20007ffe0ff */
[----:B------:R-:W-:Y:S02]  /*0f10*/  FMUL.FTZ R17, R17, c[0x0][0x1e8] ;  /* 0x00007a0011117a20 */ /* 0x000fe40000410000 */
[----:B-1----:R-:W-:-:S05]  /*0f20*/  FFMA.FTZ R16, R16, R69, 1.1641532182693481445e-10 ;  /* 0x2f00000010107423 */ /* 0x002fca0000010045 */
        /* <DEDUP_REMOVED lines=13> */
.L_x_5213:
[----:B------:R-:W-:Y:S02]  /*1000*/  IMAD.MOV.U32 R18, RZ, RZ, R2 ;  /* 0x000000ffff127224 */ /* 0x000fe400078e0002 */
.L_x_5214:
[----:B------:R-:W-:Y:S05]  /*1010*/  BSYNC B1 ;  /* 0x0000000000017941 */ /* 0x000fea0003800000 */
.L_x_5212:
        /* <DEDUP_REMOVED lines=16> */
.L_x_5218:
[----:B------:R-:W-:Y:S05]  /*1120*/  BSYNC B2 ;  /* 0x0000000000027941 */ /* 0x000fea0003800000 */
.L_x_5217:
        /* <DEDUP_REMOVED lines=43> */
.L_x_5216:
[----:B------:R-:W-:Y:S05]  /*13e0*/  BSYNC B1 ;  /* 0x0000000000017941 */ /* 0x000fea0003800000 */
.L_x_5215:
        /* <DEDUP_REMOVED lines=21> */
.L_x_5220:
[----:B------:R-:W-:Y:S02]  /*1540*/  IMAD.MOV.U32 R12, RZ, RZ, R2 ;  /* 0x000000ffff0c7224 */ /* 0x000fe400078e0002 */
.L_x_5221:
[----:B------:R-:W-:Y:S05]  /*1550*/  BSYNC B1 ;  /* 0x0000000000017941 */ /* 0x000fea0003800000 */
.L_x_5219:
        /* <DEDUP_REMOVED lines=16> */
.L_x_5225:
[----:B------:R-:W-:Y:S05]  /*1660*/  BSYNC B2 ;  /* 0x0000000000027941 */ /* 0x000fea0003800000 */
.L_x_5224:
        /* <DEDUP_REMOVED lines=43> */
.L_x_5223:
[----:B------:R-:W-:Y:S05]  /*1920*/  BSYNC B1 ;  /* 0x0000000000017941 */ /* 0x000fea0003800000 */
.L_x_5222:
        /* <DEDUP_REMOVED lines=21> */
.L_x_5227:
[----:B------:R-:W-:Y:S02]  /*1a80*/  MOV R12, R2 ;  /* 0x00000002000c7202 */ /* 0x000fe40000000f00 */
.L_x_5228:
[----:B------:R-:W-:Y:S05]  /*1a90*/  BSYNC B1 ;  /* 0x0000000000017941 */ /* 0x000fea0003800000 */
.L_x_5226:
        /* <DEDUP_REMOVED lines=16> */
.L_x_5232:
[----:B------:R-:W-:Y:S05]  /*1ba0*/  BSYNC B2 ;  /* 0x0000000000027941 */ /* 0x000fea0003800000 */
.L_x_5231:
        /* <DEDUP_REMOVED lines=43> */
.L_x_5230:
[----:B------:R-:W-:Y:S05]  /*1e60*/  BSYNC B1 ;  /* 0x0000000000017941 */ /* 0x000fea0003800000 */
.L_x_5229:
        /* <DEDUP_REMOVED lines=20> */
.L_x_5234:
[----:B------:R-:W-:Y:S02]  /*1fb0*/  IMAD.MOV.U32 R18, RZ, RZ, R2 ;  /* 0x000000ffff127224 */ /* 0x000fe400078e0002 */
.L_x_5235:
[----:B------:R-:W-:Y:S05]  /*1fc0*/  BSYNC B1 ;  /* 0x0000000000017941 */ /* 0x000fea0003800000 */
.L_x_5233:
        /* <DEDUP_REMOVED lines=16> */
.L_x_5239:
[----:B------:R-:W-:Y:S05]  /*20d0*/  BSYNC B2 ;  /* 0x0000000000027941 */ /* 0x000fea0003800000 */
.L_x_5238:
        /* <DEDUP_REMOVED lines=43> */
.L_x_5237:
[----:B------:R-:W-:Y:S05]  /*2390*/  BSYNC B1 ;  /* 0x0000000000017941 */ /* 0x000fea0003800000 */
.L_x_5236:
        /* <DEDUP_REMOVED lines=20> */
.L_x_5241:
[----:B------:R-:W-:Y:S02]  /*24e0*/  IMAD.MOV.U32 R18, RZ, RZ, R2 ;  /* 0x000000ffff127224 */ /* 0x000fe400078e0002 */
.L_x_5242:
[----:B------:R-:W-:Y:S05]  /*24f0*/  BSYNC B1 ;  /* 0x0000000000017941 */ /* 0x000fea0003800000 */
.L_x_5240:
        /* <DEDUP_REMOVED lines=16> */
.L_x_5246:
[----:B------:R-:W-:Y:S05]  /*2600*/  BSYNC B2 ;  /* 0x0000000000027941 */ /* 0x000fea0003800000 */
.L_x_5245:
        /* <DEDUP_REMOVED lines=43> */
.L_x_5244:
[----:B------:R-:W-:Y:S05]  /*28c0*/  BSYNC B1 ;  /* 0x0000000000017941 */ /* 0x000fea0003800000 */
.L_x_5243:
        /* <DEDUP_REMOVED lines=20> */
.L_x_5248:
[----:B------:R-:W-:Y:S02]  /*2a10*/  IMAD.MOV.U32 R14, RZ, RZ, R2 ;  /* 0x000000ffff0e7224 */ /* 0x000fe400078e0002 */
.L_x_5249:
[----:B------:R-:W-:Y:S05]  /*2a20*/  BSYNC B1 ;  /* 0x0000000000017941 */ /* 0x000fea0003800000 */
.L_x_5247:
        /* <DEDUP_REMOVED lines=16> */
.L_x_5253:
[----:B------:R-:W-:Y:S05]  /*2b30*/  BSYNC B2 ;  /* 0x0000000000027941 */ /* 0x000fea0003800000 */
.L_x_5252:
        /* <DEDUP_REMOVED lines=43> */
.L_x_5251:
[----:B------:R-:W-:Y:S05]  /*2df0*/  BSYNC B1 ;  /* 0x0000000000017941 */ /* 0x000fea0003800000 */
.L_x_5250:
        /* <DEDUP_REMOVED lines=20> */
.L_x_5255:
[----:B------:R-:W-:Y:S02]  /*2f40*/  MOV R14, R2 ;  /* 0x00000002000e7202 */ /* 0x000fe40000000f00 */
.L_x_5256:
[----:B------:R-:W-:Y:S05]  /*2f50*/  BSYNC B1 ;  /* 0x0000000000017941 */ /* 0x000fea0003800000 */
.L_x_5254:
        /* <DEDUP_REMOVED lines=18> */
.L_x_5260:
[----:B------:R-:W-:Y:S05]  /*3080*/  BSYNC B2 ;  /* 0x0000000000027941 */ /* 0x000fea0003800000 */
.L_x_5259:
        /* <DEDUP_REMOVED lines=43> */
.L_x_5258:
[----:B------:R-:W-:Y:S05]  /*3340*/  BSYNC B1 ;  /* 0x0000000000017941 */ /* 0x000fea0003800000 */
.L_x_5257:
[----:B------:R-:W0:Y:S01]  /*3350*/  I2F.U32 R12, R14 ;  /* 0x0000000e000c7306 */ /* 0x000e220000201000 */
[----:B------:R-:W-:Y:S02]  /*3360*/  SEL R64, RZ, 0x1, P2 ;  /* 0x00000001ff407807 */ /* 0x000fe40001000000 */
[----:B------:R-:W-:Y:S02]  /*3370*/  ISETP.NE.AND P2, PT, R63, RZ, PT ;  /* 0x000000ff3f00720c */ /* 0x000fe40003f45270 */
[----:B------:R-:W-:Y:S01]  /*3380*/  SEL R66, RZ, 0x10000, P5 ;  /* 0x00010000ff427807 */ /* 0x000fe20002800000 */
[----:B------:R-:W-:Y:S01]  /*3390*/  IMAD.WIDE.U32 R64, R64, 0x1000000, RZ ;  /* 0x0100000040407825 */ /* 0x000fe200078e00ff */
[----:B------:R-:W-:Y:S02]  /*33a0*/  ISETP.NE.AND P5, PT, R43, RZ, PT ;  /* 0x000000ff2b00720c */ /* 0x000fe40003fa5270 */
[----:B------:R-:W-:-:S02]  /*33b0*/  SEL R40, RZ, 0x1, P2 ;  /* 0x00000001ff287807 */ /* 0x000fc40001000000 */
[----:B------:R-:W-:Y:S02]  /*33c0*/  PRMT R15, RZ, 0x7610, R15 ;  /* 0x00007610ff0f7816 */ /* 0x000fe4000000000f */
[----:B------:R-:W-:Y:S01]  /*33d0*/  ISETP.NE.AND P6, PT, R19, RZ, PT ;  /* 0x000000ff1300720c */ /* 0x000fe20003fc5270 */
[----:B------:R-:W-:Y:S01]  /*33e0*/  IMAD.WIDE.U32 R40, R40, 0x10000, RZ ;  /* 0x0001000028287825 */ /* 0x000fe200078e00ff */
[----:B------:R-:W-:Y:S02]  /*33f0*/  SEL R63, RZ, 0x100, P4 ;  /* 0x00000100ff3f7807 */ /* 0x000fe40002000000 */
[----:B------:R-:W-:Y:S01]  /*3400*/  SEL R43, RZ, 0x1, P3 ;  /* 0x00000001ff2b7807 */ /* 0x000fe20001800000 */
[----:B0-----:R-:W-:Y:S02]  /*3410*/  FFMA.FTZ R12, R12, R69, 1.1641532182693481445e-10 ;  /* 0x2f0000000c0c7423 */ /* 0x001fe40000010045 */
[----:B------:R-:W-:-:S03]  /*3420*/  FMUL.FTZ R15, R15, R68 ;  /* 0x000000440f0f7220 */ /* 0x000fc60000410000 */
[----:B------:R-:W-:Y:S01]  /*3430*/  FSETP.GTU.FTZ.AND P2, PT, R12, c[0x0][0x1e4], PT ;  /* 0x000079000c007a0b */ /* 0x000fe20003f5c000 */
[----:B------:R-:W-:Y:S01]  /*3440*/  FMUL.FTZ R15, R15, c[0x0][0x1e8] ;  /* 0x00007a000f0f7a20 */ /* 0x000fe20000410000 */
[----:B------:R-:W-:Y:S02]  /*3450*/  SEL R12, RZ, 0x1, P5 ;  /* 0x00000001ff0c7807 */ /* 0x000fe40002800000 */
[----:B------:R-:W-:-:S03]  /*3460*/  SEL R19, RZ, 0x1000000, P2 ;  /* 0x01000000ff137807 */ /* 0x000fc60001000000 */
[----:B------:R-:W-:Y:S01]  /*3470*/  IMAD.WIDE.U32 R12, R12, 0x100, RZ ;  /* 0x000001000c0c7825 */ /* 0x000fe200078e00ff */
[----:B------:R-:W-:Y:S02]  /*3480*/  LOP3.LUT R63, R63, R19, R66, 0xfe, !PT ;  /* 0x000000133f3f7212 */ /* 0x000fe400078efe42 */
[----:B------:R-:W-:Y:S02]  /*3490*/  SEL R19, RZ, 0x1, P6 ;  /* 0x00000001ff137807 */ /* 0x000fe40003000000 */
[----:B------:R-:W-:Y:S02]  /*34a0*/  LOP3.LUT R14, R12, R64, R40, 0xfe, !PT ;  /* 0x000000400c0e7212 */ /* 0x000fe400078efe28 */
[----:B------:R-:W-:Y:S02]  /*34b0*/  LOP3.LUT R65, R65, R63, R43, 0xfe, !PT ;  /* 0x0000003f41417212 */ /* 0x000fe400078efe2b */
[----:B------:R-:W-:Y:S02]  /*34c0*/  LOP3.LUT R14, R14, R19, RZ, 0xfc, !PT ;  /* 0x000000130e0e7212 */ /* 0x000fe400078efcff */
[----:B------:R-:W-:-:S02]  /*34d0*/  FSEL R19, R15, RZ, !P2 ;  /* 0x000000ff0f137208 */ /* 0x000fc40005000000 */
[C---:B------:R-:W-:Y:S02]  /*34e0*/  LEA R66, P3, R62.reuse, c[0x0][0x188], 0x5 ;  /* 0x000062003e427a11 */ /* 0x040fe400078628ff */
[C---:B------:R-:W-:Y:S01]  /*34f0*/  IADD3 R63, R62.reuse, 0x20, RZ ;  /* 0x000000203e3f7810 */ /* 0x040fe20007ffe0ff */
[----:B------:R-:W-:Y:S01]  /*3500*/  @P0 FADD.FTZ R19, R27, R19 ;  /* 0x000000131b130221 */ /* 0x000fe20000010000 */
[C---:B------:R-:W-:Y:S02]  /*3510*/  LEA R12, P2, R62.reuse, c[0x0][0x190], 0x3 ;  /* 0x000064003e0c7a11 */ /* 0x040fe400078418ff */
[C---:B------:R-:W-:Y:S01]  /*3520*/  LEA.HI.X R67, R62.reuse, c[0x0][0x18c], RZ, 0x5, P3 ;  /* 0x000063003e437a11 */ /* 0x040fe200018f2cff */
[----:B------:R-:W-:Y:S01]  /*3530*/  IMAD.WIDE.U32 R42, R63, R42, c[0x0][0x170] ;  /* 0x00005c003f2a7625 */ /* 0x000fe200078e002a */
[----:B------:R-:W-:Y:S02]  /*3540*/  LOP3.LUT R15, R13, R65, R41, 0xfe, !PT ;  /* 0x000000410d0f7212 */ /* 0x000fe400078efe29 */
[----:B------:R-:W-:Y:S01]  /*3550*/  LEA.HI.X R13, R62, c[0x0][0x194], RZ, 0x3, P2 ;  /* 0x000065003e0d7a11 */ /* 0x000fe200010f1cff */
[----:B------:R0:W-:Y:S01]  /*3560*/  STG.E.128 [R66.64], R20 ;  /* 0x0000001442007986 */ /* 0x0001e2000c101d06 */
[----:B------:R-:W-:-:S03]  /*3570*/  @P1 LEA R64, P3, R63, c[0x0][0x180], 0x5 ;  /* 0x000060003f401a11 */ /* 0x000fc600078628ff */
[----:B------:R0:W-:Y:S01]  /*3580*/  STG.E.128 [R66.64+0x10], R16 ;  /* 0x0000101042007986 */ /* 0x0001e2000c101d06 */
[----:B------:R-:W-:-:S03]  /*3590*/  @P1 LEA.HI.X R65, R63, c[0x0][0x184], RZ, 0x5, P3 ;  /* 0x000061003f411a11 */ /* 0x000fc600018f2cff */
[----:B------:R0:W-:Y:S04]  /*35a0*/  STG.E.64 [R12.64], R14 ;  /* 0x0000000e0c007986 */ /* 0x0001e8000c101b06 */
[----:B------:R-:W5:Y:S04]  /*35b0*/  LDG.E.128 R40, [R42.64] ;  /* 0x000000062a287981 */ /* 0x000f68000c1e1d00 */
        /* <DEDUP_REMOVED lines=14> */
.L_x_5262:
[----:B0-----:R-:W-:Y:S02]  /*36a0*/  IMAD.MOV.U32 R66, RZ, RZ, R2 ;  /* 0x000000ffff427224 */ /* 0x001fe400078e0002 */
.L_x_5263:
[----:B------:R-:W-:Y:S05]  /*36b0*/  BSYNC B1 ;  /* 0x0000000000017941 */ /* 0x000fea0003800000 */
.L_x_5261:
        /* <DEDUP_REMOVED lines=16> */
.L_x_5267:
[----:B------:R-:W-:Y:S05]  /*37c0*/  BSYNC B2 ;  /* 0x0000000000027941 */ /* 0x000fea0003800000 */
.L_x_5266:
        /* <DEDUP_REMOVED lines=43> */
.L_x_5265:
[----:B------:R-:W-:Y:S05]  /*3a80*/  BSYNC B1 ;  /* 0x0000000000017941 */ /* 0x000fea0003800000 */
.L_x_5264:
        /* <DEDUP_REMOVED lines=21> */
.L_x_5269:
[----:B------:R-:W-:Y:S02]  /*3be0*/  IMAD.MOV.U32 R61, RZ, RZ, R2 ;  /* 0x000000ffff3d7224 */ /* 0x000fe400078e0002 */
.L_x_5270:
[----:B------:R-:W-:Y:S05]  /*3bf0*/  BSYNC B1 ;  /* 0x0000000000017941 */ /* 0x000fea0003800000 */
.L_x_5268:
        /* <DEDUP_REMOVED lines=16> */
.L_x_5274:
[----:B------:R-:W-:Y:S05]  /*3d00*/  BSYNC B2 ;  /* 0x0000000000027941 */ /* 0x000fea0003800000 */
.L_x_5273:
        /* <DEDUP_REMOVED lines=43> */
.L_x_5272:
[----:B------:R-:W-:Y:S05]  /*3fc0*/  BSYNC B1 ;  /* 0x0000000000017941 */ /* 0x000fea0003800000 */
.L_x_5271:
        /* <DEDUP_REMOVED lines=21> */
.L_x_5276:
[----:B------:R-:W-:Y:S02]  /*4120*/  IMAD.MOV.U32 R40, RZ, RZ, R2 ;  /* 0x000000ffff287224 */ /* 0x000fe400078e0002 */
.L_x_5277:
[----:B------:R-:W-:Y:S05]  /*4130*/  BSYNC B1 ;  /* 0x0000000000017941 */ /* 0x000fea0003800000 */
.L_x_5275:
        /* <DEDUP_REMOVED lines=16> */
.L_x_5281:
[----:B------:R-:W-:Y:S05]  /*4240*/  BSYNC B2 ;  /* 0x0000000000027941 */ /* 0x000fea0003800000 */
.L_x_5280:
        /* <DEDUP_REMOVED lines=43> */
.L_x_5279:
[----:B------:R-:W-:Y:S05]  /*4500*/  BSYNC B1 ;  /* 0x0000000000017941 */ /* 0x000fea0003800000 */
.L_x_5278:
        /* <DEDUP_REMOVED lines=20> */
.L_x_5283:
[----:B------:R-:W-:Y:S02]  /*4650*/  MOV R40, R2 ;  /* 0x0000000200287202 */ /* 0x000fe40000000f00 */
.L_x_5284:
[----:B------:R-:W-:Y:S05]  /*4660*/  BSYNC B1 ;  /* 0x0000000000017941 */ /* 0x000fea0003800000 */
.L_x_5282:
        /* <DEDUP_REMOVED lines=16> */
.L_x_5288:
[----:B------:R-:W-:Y:S05]  /*4770*/  BSYNC B2 ;  /* 0x0000000000027941 */ /* 0x000fea0003800000 */
.L_x_5287:
        /* <DEDUP_REMOVED lines=43> */
.L_x_5286:
[----:B------:R-:W-:Y:S05]  /*4a30*/  BSYNC B1 ;  /* 0x0000000000017941 */ /* 0x000fea0003800000 */
.L_x_5285:
        /* <DEDUP_REMOVED lines=20> */
.L_x_5290:
[----:B------:R-:W-:Y:S02]  /*4b80*/  IMAD.MOV.U32 R61, RZ, RZ, R2 ;  /* 0x000000ffff3d7224 */ /* 0x000fe400078e0002 */
.L_x_5291:
[----:B------:R-:W-:Y:S05]  /*4b90*/  BSYNC B1 ;  /* 0x0000000000017941 */ /* 0x000fea0003800000 */
.L_x_5289:
        /* <DEDUP_REMOVED lines=16> */
.L_x_5295:
[----:B------:R-:W-:Y:S05]  /*4ca0*/  BSYNC B2 ;  /* 0x0000000000027941 */ /* 0x000fea0003800000 */
.L_x_5294:
        /* <DEDUP_REMOVED lines=43> */
.L_x_5293:
[----:B------:R-:W-:Y:S05]  /*4f60*/  BSYNC B1 ;  /* 0x0000000000017941 */ /* 0x000fea0003800000 */
.L_x_5292:
        /* <DEDUP_REMOVED lines=20> */
.L_x_5297:
[----:B------:R-:W-:Y:S02]  /*50b0*/  IMAD.MOV.U32 R61, RZ, RZ, R2 ;  /* 0x000000ffff3d7224 */ /* 0x000fe400078e0002 */
.L_x_5298:
[----:B------:R-:W-:Y:S05]  /*50c0*/  BSYNC B1 ;  /* 0x0000000000017941 */ /* 0x000fea0003800000 */
.L_x_5296:
        /* <DEDUP_REMOVED lines=16> */
.L_x_5302:
[----:B------:R-:W-:Y:S05]  /*51d0*/  BSYNC B2 ;  /* 0x0000000000027941 */ /* 0x000fea0003800000 */
.L_x_5301:
        /* <DEDUP_REMOVED lines=43> */
.L_x_5300:
[----:B------:R-:W-:Y:S05]  /*5490*/  BSYNC B1 ;  /* 0x0000000000017941 */ /* 0x000fea0003800000 */
.L_x_5299:
        /* <DEDUP_REMOVED lines=20> */
.L_x_5304:
[----:B------:R-:W-:Y:S02]  /*55e0*/  IMAD.MOV.U32 R74, RZ, RZ, R2 ;  /* 0x000000ffff4a7224 */ /* 0x000fe400078e0002 */
.L_x_5305:
[----:B------:R-:W-:Y:S05]  /*55f0*/  BSYNC B1 ;  /* 0x0000000000017941 */ /* 0x000fea0003800000 */
.L_x_5303:
        /* <DEDUP_REMOVED lines=16> */
.L_x_5309:
[----:B------:R-:W-:Y:S05]  /*5700*/  BSYNC B2 ;  /* 0x0000000000027941 */ /* 0x000fea0003800000 */
.L_x_5308:
        /* <DEDUP_REMOVED lines=43> */
.L_x_5307:
[----:B------:R-:W-:Y:S05]  /*59c0*/  BSYNC B1 ;  /* 0x0000000000017941 */ /* 0x000fea0003800000 */
.L_x_5306:
        /* <DEDUP_REMOVED lines=20> */
.L_x_5311:
[----:B------:R-:W-:Y:S02]  /*5b10*/  IMAD.MOV.U32 R74, RZ, RZ, R2 ;  /* 0x000000ffff4a7224 */ /* 0x000fe400078e0002 */
.L_x_5312:
[----:B------:R-:W-:Y:S05]  /*5b20*/  BSYNC B1 ;  /* 0x0000000000017941 */ /* 0x000fea0003800000 */
.L_x_5310:
        /* <DEDUP_REMOVED lines=18> */
.L_x_5316:
[----:B------:R-:W-:Y:S05]  /*5c50*/  BSYNC B2 ;  /* 0x0000000000027941 */ /* 0x000fea0003800000 */
.L_x_5315:
        /* <DEDUP_REMOVED lines=43> */
.L_x_5314:
[----:B------:R-:W-:Y:S05]  /*5f10*/  BSYNC B1 ;  /* 0x0000000000017941 */ /* 0x000fea0003800000 */
.L_x_5313:
[----:B------:R-:W0:Y:S01]  /*5f20*/  I2F.U32 R64, R74 ;  /* 0x0000004a00407306 */ /* 0x000e220000201000 */
[----:B------:R-:W-:Y:S02]  /*5f30*/  SEL R65, RZ, 0x100, P4 ;  /* 0x00000100ff417807 */ /* 0x000fe40002000000 */
[----:B------:R-:W-:Y:S02]  /*5f40*/  SEL R70, RZ, 0x1, P2 ;  /* 0x00000001ff467807 */ /* 0x000fe40001000000 */
[----:B------:R-:W-:Y:S02]  /*5f50*/  SEL R66, RZ, 0x10000, P5 ;  /* 0x00010000ff427807 */ /* 0x000fe40002800000 */
[----:B------:R-:W-:Y:S01]  /*5f60*/  ISETP.NE.AND P5, PT, R73, RZ, PT ;  /* 0x000000ff4900720c */ /* 0x000fe20003fa5270 */
[----:B------:R-:W-:Y:S01]  /*5f70*/  IMAD.WIDE.U32 R70, R70, 0x1000000, RZ ;  /* 0x0100000046467825 */ /* 0x000fe200078e00ff */
[----:B------:R-:W-:-:S02]  /*5f80*/  PRMT R43, RZ, 0x7610, R43 ;  /* 0x00007610ff2b7816 */ /* 0x000fc4000000002b */
[----:B------:R-:W-:-:S03]  /*5f90*/  ISETP.NE.AND P6, PT, R72, RZ, PT ;  /* 0x000000ff4800720c */ /* 0x000fc60003fc5270 */
[----:B------:R-:W-:Y:S01]  /*5fa0*/  FMUL.FTZ R43, R43, R68 ;  /* 0x000000442b2b7220 */ /* 0x000fe20000410000 */
[----:B------:R-:W-:Y:S01]  /*5fb0*/  SEL R73, RZ, 0x1, P6 ;  /* 0x00000001ff497807 */ /* 0x000fe20003000000 */
[----:B0-----:R-:W-:Y:S01]  /*5fc0*/  FFMA.FTZ R64, R64, R69, 1.1641532182693481445e-10 ;  /* 0x2f00000040407423 */ /* 0x001fe20000010045 */
[----:B------:R-:W-:Y:S01]  /*5fd0*/  SEL R69, RZ, 0x1, P3 ;  /* 0x00000001ff457807 */ /* 0x000fe20001800000 */
[----:B------:R-:W-:-:S03]  /*5fe0*/  FMUL.FTZ R43, R43, c[0x0][0x1e8] ;  /* 0x00007a002b2b7a20 */ /* 0x000fc60000410000 */
[----:B------:R-:W-:-:S04]  /*5ff0*/  FSETP.GTU.FTZ.AND P4, PT, R64, c[0x0][0x1e4], PT ;  /* 0x0000790040007a0b */ /* 0x000fc80003f9c000 */
[----:B------:R-:W-:Y:S02]  /*6000*/  SEL R64, RZ, 0x1000000, P4 ;  /* 0x01000000ff407807 */ /* 0x000fe40002000000 */
[----:B------:R-:W-:Y:S02]  /*6010*/  FSEL R43, R43, RZ, !P4 ;  /* 0x000000ff2b2b7208 */ /* 0x000fe40006000000 */
[----:B------:R-:W-:Y:S02]  /*6020*/  LOP3.LUT R65, R65, R64, R66, 0xfe, !PT ;  /* 0x0000004041417212 */ /* 0x000fe400078efe42 */
[----:B------:R-:W-:Y:S01]  /*6030*/  SEL R66, RZ, 0x1, P1 ;  /* 0x00000001ff427807 */ /* 0x000fe20000800000 */
[----:B------:R-:W-:Y:S01]  /*6040*/  @P0 FADD.FTZ R43, R27, R43 ;  /* 0x0000002b1b2b0221 */ /* 0x000fe20000010000 */
[----:B------:R-:W-:Y:S02]  /*6050*/  SEL R64, RZ, 0x1, P5 ;  /* 0x00000001ff407807 */ /* 0x000fe40002800000 */
[----:B------:R-:W-:Y:S01]  /*6060*/  LOP3.LUT R69, R71, R65, R69, 0xfe, !PT ;  /* 0x0000004147457212 */ /* 0x000fe200078efe45 */
[----:B------:R-:W-:Y:S01]  /*6070*/  IMAD.WIDE.U32 R66, R66, 0x10000, RZ ;  /* 0x0001000042427825 */ /* 0x000fe200078e00ff */
[----:B------:R-:W-:-:S03]  /*6080*/  LEA R68, P1, R63, c[0x0][0x188], 0x5 ;  /* 0x000062003f447a11 */ /* 0x000fc600078228ff */
[----:B------:R-:W-:-:S05]  /*6090*/  IMAD.WIDE.U32 R64, R64, 0x100, RZ ;  /* 0x0000010040407825 */ /* 0x000fca00078e00ff */
[----:B------:R-:W-:Y:S01]  /*60a0*/  LOP3.LUT R70, R64, R70, R66, 0xfe, !PT ;  /* 0x0000004640467212 */ /* 0x000fe200078efe42 */
[----:B------:R-:W-:Y:S01]  /*60b0*/  FADD.FTZ R64, RZ, R20 ;  /* 0x00000014ff407221 */ /* 0x000fe20000010000 */
[----:B------:R-:W-:Y:S02]  /*60c0*/  LOP3.LUT R65, R65, R69, R67, 0xfe, !PT ;  /* 0x0000004541417212 */ /* 0x000fe400078efe43 */
[----:B------:R-:W-:Y:S01]  /*60d0*/  LEA R66, P0, R63, c[0x0][0x190], 0x3 ;  /* 0x000064003f427a11 */ /* 0x000fe200078018ff */
[----:B------:R-:W-:Y:S01]  /*60e0*/  FADD.FTZ R67, R21, R64 ;  /* 0x0000004015437221 */ /* 0x000fe20000010000 */
[----:B------:R-:W-:-:S03]  /*60f0*/  LEA.HI.X R69, R63, c[0x0][0x18c], RZ, 0x5, P1 ;  /* 0x000063003f457a11 */ /* 0x000fc600008f2cff */
[----:B------:R-:W-:Y:S02]  /*6100*/  FADD.FTZ R64, R22, R67 ;  /* 0x0000004316407221 */ /* 0x000fe40000010000 */
[----:B------:R-:W-:Y:S02]  /*6110*/  STG.E.128 [R68.64], R12 ;  /* 0x0000000c44007986 */ /* 0x000fe4000c101d06 */
[----:B------:R-:W-:Y:S02]  /*6120*/  FADD.FTZ R67, R23, R64 ;  /* 0x0000004017437221 */ /* 0x000fe40000010000 */
[----:B------:R0:W-:Y:S02]  /*6130*/  STG.E.128 [R68.64+0x10], R40 ;  /* 0x0000102844007986 */ /* 0x0001e4000c101d06 */
[----:B------:R-:W-:-:S04]  /*6140*/  FADD.FTZ R64, R16, R67 ;  /* 0x0000004310407221 */ /* 0x000fc80000010000 */
[----:B------:R-:W-:-:S04]  /*6150*/  FADD.FTZ R67, R17, R64 ;  /* 0x0000004011437221 */ /* 0x000fc80000010000 */
[----:B------:R-:W-:-:S04]  /*6160*/  FADD.FTZ R64, R18, R67 ;  /* 0x0000004312407221 */ /* 0x000fc80000010000 */
[----:B------:R-:W-:-:S04]  /*6170*/  FADD.FTZ R67, R19, R64 ;  /* 0x0000004013437221 */ /* 0x000fc80000010000 */
[----:B------:R-:W-:Y:S01]  /*6180*/  FADD.FTZ R64, R12, R67 ;  /* 0x000000430c407221 */ /* 0x000fe20000010000 */
[----:B------:R-:W-:-:S03]  /*6190*/  LEA.HI.X R67, R63, c[0x0][0x194], RZ, 0x3, P0 ;  /* 0x000065003f437a11 */ /* 0x000fc600000f1cff */
[----:B------:R-:W-:Y:S01]  /*61a0*/  FADD.FTZ R71, R13, R64 ;  /* 0x000000400d477221 */ /* 0x000fe20000010000 */
[----:B------:R-:W-:-:S03]  /*61b0*/  LOP3.LUT R64, R70, R73, RZ, 0xfc, !PT ;  /* 0x0000004946407212 */ /* 0x000fc600078efcff */
[----:B------:R-:W-:Y:S02]  /*61c0*/  FADD.FTZ R70, R14, R71 ;  /* 0x000000470e467221 */ /* 0x000fe40000010000 */
[----:B------:R1:W-:Y:S02]  /*61d0*/  STG.E.64 [R66.64], R64 ;  /* 0x0000004042007986 */ /* 0x0003e4000c101b06 */
[----:B------:R-:W-:-:S04]  /*61e0*/  FADD.FTZ R71, R15, R70 ;  /* 0x000000460f477221 */ /* 0x000fc80000010000 */
[----:B------:R-:W-:-:S04]  /*61f0*/  FADD.FTZ R70, R40, R71 ;  /* 0x0000004728467221 */ /* 0x000fc80000010000 */
[----:B0-----:R-:W-:-:S04]  /*6200*/  FADD.FTZ R69, R41, R70 ;  /* 0x0000004629457221 */ /* 0x001fc80000010000 */
[----:B------:R-:W-:-:S04]  /*6210*/  FADD.FTZ R68, R42, R69 ;  /* 0x000000452a447221 */ /* 0x000fc80000010000 */
[----:B------:R-:W-:Y:S01]  /*6220*/  FADD.FTZ R69, R43, R68 ;  /* 0x000000442b457221 */ /* 0x000fe20000010000 */
[----:B------:R-:W-:Y:S05]  /*6230*/  BRA.DIV ~URZ, `(.L_x_5317) ;  /* 0x000009527f007947 */ /* 0x000fea000b800000 */
[----:B-1----:R0:W1:Y:S02]  /*6240*/  SHFL.BFLY PT, R66, R69, 0x1, 0x1f ;  /* 0x0c201f0045427f89 */ /* 0x00206400000e0000 */
.L_x_5321:
        /* <DEDUP_REMOVED lines=52> */
.L_x_5322:
        /* <DEDUP_REMOVED lines=10> */
[--C-:B------:R-:W-:Y:S02]  /*6630*/  FADD.FTZ R16, R16, -R68.reuse ;  /* 0x8000004410107221 */ /* 0x100fe40000010000 */
[----:B------:R-:W-:Y:S02]  /*6640*/  @!P1 IMAD.WIDE R64, R48, R67, c[0x0][0x1a0] ;  /* 0x0000680030409625 */ /* 0x000fe400078e0243 */
[----:B------:R-:W0:Y:S02]  /*6650*/  MUFU.RSQ R66, R66 ;  /* 0x0000004200427308 */ /* 0x000e240000001400 */
[--C-:B------:R-:W-:Y:S01]  /*6660*/  FADD.FTZ R18, R18, -R68.reuse ;  /* 0x8000004412127221 */ /* 0x100fe20000010000 */
[----:B------:R1:W-:Y:S01]  /*6670*/  @!P1 STG.E [R64.64], R75 ;  /* 0x0000004b40009986 */ /* 0x0003e2000c101906 */
[----:B------:R-:W-:-:S02]  /*6680*/  FADD.FTZ R77, R17, -R68 ;  /* 0x80000044114d7221 */ /* 0x000fc40000010000 */
[--C-:B------:R-:W-:Y:S02]  /*6690*/  FADD.FTZ R17, R15, -R68.reuse ;  /* 0x800000440f117221 */ /* 0x100fe40000010000 */
[--C-:B------:R-:W-:Y:S01]  /*66a0*/  FADD.FTZ R71, R22, -R68.reuse ;  /* 0x8000004416477221 */ /* 0x100fe20000010000 */
[----:B------:R-:W-:Y:S01]  /*66b0*/  PRMT R22, RZ, 0x5410, R39 ;  /* 0x00005410ff167816 */ /* 0x000fe20000000027 */
[--C-:B------:R-:W-:Y:S02]  /*66c0*/  FADD.FTZ R23, R23, -R68.reuse ;  /* 0x8000004417177221 */ /* 0x100fe40000010000 */
[--C-:B------:R-:W-:Y:S01]  /*66d0*/  FADD.FTZ R73, R12, -R68.reuse ;  /* 0x800000440c497221 */ /* 0x100fe20000010000 */
[----:B------:R-:W-:Y:S01]  /*66e0*/  PRMT R12, RZ, 0x5410, R35 ;  /* 0x00005410ff0c7816 */ /* 0x000fe20000000023 */
[--C-:B------:R-:W-:Y:S02]  /*66f0*/  FADD.FTZ R69, R20, -R68.reuse ;  /* 0x8000004414457221 */ /* 0x100fe40000010000 */
[----:B-1----:R-:W-:-:S02]  /*6700*/  FADD.FTZ R65, R14, -R68 ;  /* 0x800000440e417221 */ /* 0x002fc40000010000 */
[C---:B0-----:R-:W-:Y:S01]  /*6710*/  FMUL.FTZ R14, R66.reuse, R16 ;  /* 0x00000010420e7220 */ /* 0x041fe20000410000 */
[----:B------:R-:W-:Y:S01]  /*6720*/  PRMT R16, RZ, 0x5410, R34 ;  /* 0x00005410ff107816 */ /* 0x000fe20000000022 */
[C---:B------:R-:W-:Y:S02]  /*6730*/  FMUL.FTZ R15, R66.reuse, R18 ;  /* 0x00000012420f7220 */ /* 0x040fe40000410000 */
[----:B------:R-:W-:Y:S02]  /*6740*/  FMUL.FTZ R18, R66, R77 ;  /* 0x0000004d42127220 */ /* 0x000fe40000410000 */
[----:B------:R-:W-:Y:S01]  /*6750*/  FFMA.FTZ R14, R14, R16, R8 ;  /* 0x000000100e0e7223 */ /* 0x000fe20000010008 */
[----:B------:R-:W-:Y:S01]  /*6760*/  PRMT R16, RZ, 0x7610, R34 ;  /* 0x00007610ff107816 */ /* 0x000fe20000000022 */
[----:B------:R-:W-:Y:S02]  /*6770*/  FMUL.FTZ R77, R66, R71 ;  /* 0x00000047424d7220 */ /* 0x000fe40000410000 */
[----:B------:R-:W-:-:S02]  /*6780*/  FADD.FTZ R20, R19, -R68 ;  /* 0x8000004413147221 */ /* 0x000fc40000010000 */
[----:B------:R-:W-:Y:S01]  /*6790*/  FFMA.FTZ R71, R18, R16, R7 ;  /* 0x0000001012477223 */ /* 0x000fe20000010007 */
[--C-:B------:R-:W-:Y:S01]  /*67a0*/  PRMT R18, RZ, 0x5410, R33.reuse ;  /* 0x00005410ff127816 */ /* 0x100fe20000000021 */
[C---:B------:R-:W-:Y:S01]  /*67b0*/  FMUL.FTZ R16, R66.reuse, R23 ;  /* 0x0000001742107220 */ /* 0x040fe20000410000 */
[----:B------:R-:W-:Y:S01]  /*67c0*/  PRMT R23, RZ, 0x7610, R33 ;  /* 0x00007610ff177816 */ /* 0x000fe20000000021 */
[----:B------:R-:W-:Y:S01]  /*67d0*/  FFMA.FTZ R15, R15, R12, R6 ;  /* 0x0000000c0f0f7223 */ /* 0x000fe20000010006 */
[----:B------:R-:W-:Y:S01]  /*67e0*/  PRMT R12, RZ, 0x7610, R35 ;  /* 0x00007610ff0c7816 */ /* 0x000fe20000000023 */
[----:B------:R-:W-:Y:S01]  /*67f0*/  FADD.FTZ R21, R21, -R68 ;  /* 0x8000004415157221 */ /* 0x000fe20000010000 */
[----:B------:R-:W-:Y:S01]  /*6800*/  F2FP.BF16.PACK_AB R14, R71, R14 ;  /* 0x0000000e470e723e */ /* 0x000fe200000010ff */
[----:B------:R-:W-:Y:S02]  /*6810*/  FMUL.FTZ R20, R66, R20 ;  /* 0x0000001442147220 */ /* 0x000fe40000410000 */
[----:B------:R-:W-:-:S02]  /*6820*/  FFMA.FTZ R23, R16, R23, R9 ;  /* 0x0000001710177223 */ /* 0x000fc40000010009 */
[----:B------:R-:W-:Y:S01]  /*6830*/  FMUL.FTZ R16, R66, R21 ;  /* 0x0000001542107220 */ /* 0x000fe20000410000 */
[--C-:B------:R-:W-:Y:S01]  /*6840*/  PRMT R21, RZ, 0x7610, R32.reuse ;  /* 0x00007610ff157816 */ /* 0x100fe20000000020 */
[----:B------:R-:W-:Y:S01]  /*6850*/  FFMA.FTZ R12, R20, R12, R5 ;  /* 0x0000000c140c7223 */ /* 0x000fe20000010005 */
[----:B------:R-:W-:Y:S01]  /*6860*/  PRMT R20, RZ, 0x5410, R32 ;  /* 0x00005410ff147816 */ /* 0x000fe20000000020 */
[----:B------:R-:W-:Y:S02]  /*6870*/  FMUL.FTZ R69, R66, R69 ;  /* 0x0000004542457220 */ /* 0x000fe40000410000 */
[----:B------:R-:W-:Y:S01]  /*6880*/  FADD.FTZ R43, R43, -R68 ;  /* 0x800000442b2b7221 */ /* 0x000fe20000010000 */
[----:B------:R-:W-:Y:S01]  /*6890*/  F2FP.BF16.PACK_AB R15, R12, R15 ;  /* 0x0000000f0c0f723e */ /* 0x000fe200000010ff */
[----:B------:R-:W-:Y:S01]  /*68a0*/  FFMA.FTZ R21, R16, R21, R11 ;  /* 0x0000001510157223 */ /* 0x000fe2000001000b */
[----:B------:R-:W-:Y:S01]  /*68b0*/  PRMT R16, RZ, 0x7610, R39 ;  /* 0x00007610ff107816 */ /* 0x000fe20000000027 */
[----:B------:R-:W-:-:S02]  /*68c0*/  FFMA.FTZ R20, R69, R20, R44 ;  /* 0x0000001445147223 */ /* 0x000fc4000001002c */
[----:B------:R-:W-:Y:S02]  /*68d0*/  FMUL.FTZ R69, R66, R43 ;  /* 0x0000002b42457220 */ /* 0x000fe40000410000 */
[----:B------:R-:W-:Y:S01]  /*68e0*/  FADD.FTZ R75, R42, -R68 ;  /* 0x800000442a4b7221 */ /* 0x000fe20000010000 */
[----:B------:R-:W-:Y:S01]  /*68f0*/  PRMT R42, RZ, 0x5410, R36 ;  /* 0x00005410ff2a7816 */ /* 0x000fe20000000024 */
[----:B------:R-:W-:Y:S02]  /*6900*/  FMUL.FTZ R43, R66, R65 ;  /* 0x00000041422b7220 */ /* 0x000fe40000410000 */
[----:B------:R-:W-:Y:S02]  /*6910*/  FADD.FTZ R19, R13, -R68 ;  /* 0x800000440d137221 */ /* 0x000fe40000010000 */
[----:B------:R-:W-:Y:S01]  /*6920*/  FFMA.FTZ R65, R69, R16, R58 ;  /* 0x0000001045417223 */ /* 0x000fe2000001003a */
[----:B------:R-:W-:Y:S01]  /*6930*/  PRMT R16, RZ, 0x5410, R37 ;  /* 0x00005410ff107816 */ /* 0x000fe20000000025 */
[----:B------:R-:W-:-:S02]  /*6940*/  FADD.FTZ R13, R40, -R68 ;  /* 0x80000044280d7221 */ /* 0x000fc40000010000 */
[----:B------:R-:W-:Y:S02]  /*6950*/  FADD.FTZ R41, R41, -R68 ;  /* 0x8000004429297221 */ /* 0x000fe40000010000 */
[C---:B------:R-:W-:Y:S02]  /*6960*/  FMUL.FTZ R75, R66.reuse, R75 ;  /* 0x0000004b424b7220 */ /* 0x040fe40000410000 */
[----:B------:R-:W-:Y:S02]  /*6970*/  FFMA.FTZ R18, R77, R18, R10 ;  /* 0x000000124d127223 */ /* 0x000fe4000001000a */
[C---:B------:R-:W-:Y:S02]  /*6980*/  FMUL.FTZ R12, R66.reuse, R13 ;  /* 0x0000000d420c7220 */ /* 0x040fe40000410000 */
[----:B------:R-:W-:Y:S01]  /*6990*/  FMUL.FTZ R41, R66, R41 ;  /* 0x0000002942297220 */ /* 0x000fe20000410000 */
[----:B------:R-:W-:Y:S01]  /*69a0*/  F2FP.BF16.PACK_AB R13, R23, R18 ;  /* 0x00000012170d723e */ /* 0x000fe200000010ff */
[----:B------:R-:W-:-:S02]  /*69b0*/  FFMA.FTZ R22, R75, R22, R56 ;  /* 0x000000164b167223 */ /* 0x000fc40000010038 */
[----:B------:R-:W-:Y:S01]  /*69c0*/  FFMA.FTZ R16, R43, R16, R50 ;  /* 0x000000102b107223 */ /* 0x000fe20000010032 */
[----:B------:R-:W-:Y:S01]  /*69d0*/  PRMT R43, RZ, 0x7610, R36 ;  /* 0x00007610ff2b7816 */ /* 0x000fe20000000024 */
[C---:B------:R-:W-:Y:S02]  /*69e0*/  FMUL.FTZ R17, R66.reuse, R17 ;  /* 0x0000001142117220 */ /* 0x040fe40000410000 */
[C---:B------:R-:W-:Y:S02]  /*69f0*/  FMUL.FTZ R73, R66.reuse, R73 ;  /* 0x0000004942497220 */ /* 0x040fe40000410000 */
[----:B------:R-:W-:Y:S01]  /*6a00*/  FMUL.FTZ R40, R66, R19 ;  /* 0x0000001342287220 */ /* 0x000fe20000410000 */
[----:B------:R-:W-:Y:S01]  /*6a10*/  F2FP.BF16.PACK_AB R19, R65, R22 ;  /* 0x000000164113723e */ /* 0x000fe200000010ff */
[----:B------:R-:W-:Y:S01]  /*6a20*/  FFMA.FTZ R18, R59, R12, R54 ;  /* 0x0000000c3b127223 */ /* 0x000fe20000010036 */
[----:B------:R-:W-:Y:S01]  /*6a30*/  F2FP.BF16.PACK_AB R12, R21, R20 ;  /* 0x00000014150c723e */ /* 0x000fe200000010ff */
[----:B------:R-:W-:Y:S01]  /*6a40*/  FFMA.FTZ R41, R60, R41, R57 ;  /* 0x000000293c297223 */ /* 0x000fe20000010039 */
[----:B------:R-:W-:Y:S01]  /*6a50*/  LEA R22, P0, R62, c[0x0][0x208], 0x4 ;  /* 0x000082003e167a11 */ /* 0x000fe200078020ff */
[----:B------:R-:W-:Y:S01]  /*6a60*/  FFMA.FTZ R17, R38, R17, R55 ;  /* 0x0000001126117223 */ /* 0x000fe20000010037 */
[----:B------:R-:W-:Y:S01]  /*6a70*/  LEA R20, P2, R63, c[0x0][0x208], 0x4 ;  /* 0x000082003f147a11 */ /* 0x000fe200078420ff */
[----:B------:R-:W-:Y:S01]  /*6a80*/  FFMA.FTZ R42, R73, R42, R0 ;  /* 0x0000002a492a7223 */ /* 0x000fe20000010000 */
[----:B------:R-:W-:Y:S01]  /*6a90*/  F2FP.BF16.PACK_AB R18, R41, R18 ;  /* 0x000000122912723e */ /* 0x000fe200000010ff */
[----:B------:R-:W-:Y:S01]  /*6aa0*/  FFMA.FTZ R43, R40, R43, R51 ;  /* 0x0000002b282b7223 */ /* 0x000fe20000010033 */
[----:B------:R-:W-:Y:S01]  /*6ab0*/  LEA.HI.X R23, R62, c[0x0][0x20c], RZ, 0x4, P0 ;  /* 0x000083003e177a11 */ /* 0x000fe200000f24ff */
[----:B------:R-:W-:Y:S01]  /*6ac0*/  @!P1 IMAD.WIDE R40, R48, R67, c[0x0][0x1a8] ;  /* 0x00006a0030289625 */ /* 0x000fe200078e0243 */
[----:B------:R-:W-:-:S02]  /*6ad0*/  F2FP.BF16.PACK_AB R17, R17, R16 ;  /* 0x000000101111723e */ /* 0x000fc400000010ff */
[----:B------:R-:W-:Y:S01]  /*6ae0*/  LEA.HI.X R21, R63, c[0x0][0x20c], RZ, 0x4, P2 ;  /* 0x000083003f157a11 */ /* 0x000fe200010f24ff */
[----:B------:R-:W-:Y:S01]  /*6af0*/  IMAD R48, R67, c[0x0][0x160], R48 ;  /* 0x0000580043307a24 */ /* 0x000fe200078e0230 */
[----:B------:R-:W-:Y:S01]  /*6b00*/  F2FP.BF16.PACK_AB R16, R43, R42 ;  /* 0x0000002a2b10723e */ /* 0x000fe200000010ff */
[----:B------:R0:W-:Y:S03]  /*6b10*/  @!P1 STG.E [R40.64], R66 ;  /* 0x0000004228009986 */ /* 0x0001e6000c101906 */
[----:B------:R-:W-:Y:S01]  /*6b20*/  ISETP.GE.AND P0, PT, R48, c[0x0][0x164], PT ;  /* 0x0000590030007a0c */ /* 0x000fe20003f06270 */
[----:B------:R0:W-:Y:S04]  /*6b30*/  STG.E.128 [R22.64], R12 ;  /* 0x0000000c16007986 */ /* 0x0001e8000c101d06 */
[----:B------:R0:W-:Y:S08]  /*6b40*/  STG.E.128 [R20.64], R16 ;  /* 0x0000001014007986 */ /* 0x0001f0000c101d06 */
[----:B0-----:R-:W-:Y:S01]  /*6b50*/  @P0 CALL.REL.NOINC `(.L_x_5319) ;  /* 0x0000001000000944 */ /* 0x001fe20003c00000 */
[----:B------:R-:W-:Y:S05]  /*6b60*/  BRA `(.L_x_5320) ;  /* 0xffff9d2000007947 */ /* 0x000fea000383ffff */
.L_x_5319:
[----:B------:R-:W-:Y:S05]  /*6b70*/  BSYNC B0 ;  /* 0x0000000000007941 */ /* 0x000fea0003800000 */
.L_x_5204:
[----:B------:R-:W-:Y:S05]  /*6b80*/  EXIT ;  /* 0x000000000000794d */ /* 0x000fea0003800000 */
.L_x_5317:
[----:B-1----:R-:W-:Y:S01]  /*6b90*/  IMAD.MOV.U32 R68, RZ, RZ, 0x1 ;  /* 0x00000001ff447424 */ /* 0x002fe200078e00ff */
[----:B------:R-:W-:Y:S01]  /*6ba0*/  MOV R66, 0xffffffff ;  /* 0xffffffff00427802 */ /* 0x000fe20000000f00 */
[----:B------:R-:W-:Y:S01]  /*6bb0*/  IMAD.MOV.U32 R67, RZ, RZ, 0x1f ;  /* 0x0000001fff437424 */ /* 0x000fe200078e00ff */
[----:B------:R-:W-:-:S02]  /*6bc0*/  MOV R64, 0x6be0 ;  /* 0x00006be000407802 */ /* 0x000fc40000000f00 */
[----:B------:R-:W-:Y:S05]  /*6bd0*/  CALL.REL.NOINC `($__internal_57_$__cuda_sm70_shflsync_bfly_p) ;  /* 0x0000058000007944 */ /* 0x000fea0003c00000 */
[----:B01----:R-:W-:Y:S05]  /*6be0*/  BRA `(.L_x_5321) ;  /* 0xfffff66000007947 */ /* 0x003fea000383ffff */
.L_x_5318:
[----:B------:R-:W-:Y:S01]  /*6bf0*/  IMAD.MOV.U32 R68, RZ, RZ, 0x2 ;  /* 0x00000002ff447424 */ /* 0x000fe200078e00ff */
[----:B------:R-:W-:Y:S01]  /*6c00*/  MOV R66, 0xffffffff ;  /* 0xffffffff00427802 */ /* 0x000fe20000000f00 */
[----:B------:R-:W-:Y:S01]  /*6c10*/  IMAD.MOV.U32 R67, RZ, RZ, 0x1f ;  /* 0x0000001fff437424 */ /* 0x000fe200078e00ff */
[----:B------:R-:W-:-:S02]  /*6c20*/  MOV R64, 0x6c40 ;  /* 0x00006c4000407802 */ /* 0x000fc40000000f00 */
[----:B------:R-:W-:Y:S05]  /*6c30*/  CALL.REL.NOINC `($__internal_57_$__cuda_sm70_shflsync_bfly_p) ;  /* 0x0000052000007944 */ /* 0x000fea0003c00000 */
[----:B01----:R-:W-:Y:S01]  /*6c40*/  FADD.FTZ R69, R69, R66 ;  /* 0x0000004245457221 */ /* 0x003fe20000010000 */
[----:B------:R-:W-:Y:S01]  /*6c50*/  MOV R66, 0xffffffff ;  /* 0xffffffff00427802 */ /* 0x000fe20000000f00 */
[----:B------:R-:W-:Y:S01]  /*6c60*/  IMAD.MOV.U32 R68, RZ, RZ, 0x4 ;  /* 0x00000004ff447424 */ /* 0x000fe200078e00ff */
[----:B------:R-:W-:Y:S01]  /*6c70*/  MOV R64, 0x6ca0 ;  /* 0x00006ca000407802 */ /* 0x000fe20000000f00 */
[----:B------:R-:W-:-:S02]  /*6c80*/  IMAD.MOV.U32 R67, RZ, RZ, 0x1f ;  /* 0x0000001fff437424 */ /* 0x000fc400078e00ff */
        /* <DEDUP_REMOVED lines=13> */
[----:B-1----:R-:W-:Y:S02]  /*6d60*/  FADD.FTZ R66, R69, R66 ;  /* 0x0000004245427221 */ /* 0x002fe40000010000 */
[----:B0-----:R-:W-:-:S02]  /*6d70*/  IMAD.MOV.U32 R68, RZ, RZ, 0x1 ;  /* 0x00000001ff447424 */ /* 0x001fc400078e00ff */
        /* <DEDUP_REMOVED lines=33> */
[----:B------:R-:W-:Y:S02]  /*6f90*/  IMAD.MOV.U32 R67, RZ, RZ, 0x1f ;  /* 0x0000001fff437424 */ /* 0x000fe400078e00ff */
[----:B------:R-:W-:Y:S01]  /*6fa0*/  FFMA.FTZ R69, R65, R65, R64 ;  /* 0x0000004141457223 */ /* 0x000fe20000010040 */
[----:B------:R-:W-:Y:S02]  /*6fb0*/  MOV R64, 0x6fd0 ;  /* 0x00006fd000407802 */ /* 0x000fe40000000f00 */
[----:B------:R-:W-:Y:S05]  /*6fc0*/  CALL.REL.NOINC `($__internal_57_$__cuda_sm70_shflsync_bfly_p) ;  /* 0x0000019000007944 */ /* 0x000fea0003c00000 */
[----:B01----:R-:W-:Y:S01]  /*6fd0*/  FADD.FTZ R69, R69, R66 ;  /* 0x0000004245457221 */ /* 0x003fe20000010000 */
[----:B------:R-:W-:Y:S01]  /*6fe0*/  MOV R66, 0xffffffff ;  /* 0xffffffff00427802 */ /* 0x000fe20000000f00 */
[----:B------:R-:W-:Y:S01]  /*6ff0*/  IMAD.MOV.U32 R68, RZ, RZ, 0x2 ;  /* 0x00000002ff447424 */ /* 0x000fe200078e00ff */
[----:B------:R-:W-:Y:S01]  /*7000*/  MOV R64, 0x7030 ;  /* 0x0000703000407802 */ /* 0x000fe20000000f00 */
[----:B------:R-:W-:Y:S02]  /*7010*/  IMAD.MOV.U32 R67, RZ, RZ, 0x1f ;  /* 0x0000001fff437424 */ /* 0x000fe400078e00ff */
        /* <DEDUP_REMOVED lines=19> */
[----:B01----:R-:W-:Y:S05]  /*7150*/  BRA `(.L_x_5322) ;  /* 0xfffff43000007947 */ /* 0x003fea000383ffff */
        .weak           $__internal_57_$__cuda_sm70_shflsync_bfly_p
        .type           $__internal_57_$__cuda_sm70_shflsync_bfly_p,@function
        .size           $__internal_57_$__cuda_sm70_shflsync_bfly_p,(.L_x_15249 - $__internal_57_$__cuda_sm70_shflsync_bfly_p)
$__internal_57_$__cuda_sm70_shflsync_bfly_p:
[----:B------:R-:W-:Y:S01]  /*7160*/  IMAD.MOV.U32 R65, RZ, RZ, 0x0 ;  /* 0x00000000ff417424 */ /* 0x000fe200078e00ff */
[----:B------:R-:W-:Y:S04]  /*7170*/  WARPSYNC R66 ;  /* 0x0000004200007348 */ /* 0x000fe80003800000 */
[----:B------:R0:W1:Y:S01]  /*7180*/  SHFL.BFLY PT, R66, R69, R68, R67 ;  /* 0x0c00004445427389 */ /* 0x00006200000e0043 */
[----:B------:R-:W-:Y:S05]  /*7190*/  RET.REL.NODEC R64 `(_ZN10layer_norm13ln_fwd_kernelINS_13Kernel_traitsI13__nv_bfloat16S2_fS2_fjLj512ELj1ELj4ELj1ELj16ENS_18Kernel_traits_baseILj512ES2_S2_fS2_fjLj128EEEEELb1ELb0ELb0ELb1EEEvNS_9FwdParamsE) ;  /* 0xffff8e6040007950 */ /* 0x000fea0003c3ffff */
.L_x_5323:
        /* <DEDUP_REMOVED lines=14> */
.L_x_15249:


//--------------------- .text._ZN10layer_norm13ln_fwd_kernelINS_13Kernel_traitsI13__nv_bfloat16S2_fS2_fjLj512ELj1ELj4ELj1ELj16ENS_18Kernel_traits_baseILj512ES2_S2_fS2_fjLj128EEEEELb1ELb0ELb1ELb0EEEvNS_9FwdParamsE --------------------------
	.section	.text._ZN10layer_norm13ln_fwd_kernelINS_13Kernel_traitsI13__nv_bfloat16S2_fS2_fjLj512ELj1ELj4ELj1ELj16ENS_18Kernel_traits_baseILj512ES2_S2_fS2_fjLj128EEEEELb1ELb0ELb1ELb0EEEvNS_9FwdParamsE,"ax",@progbits
	.sectioninfo	@"SHI_REGISTERS=96"
	.align	128
        .global         _ZN10layer_norm13ln_fwd_kernelINS_13Kernel_traitsI13__nv_bfloat16S2_fS2_fjLj512ELj1ELj4ELj1ELj16ENS_18Kernel_traits_baseILj512ES2_S2_fS2_fjLj128EEEEELb1ELb0ELb1ELb0EEEvNS_9FwdParamsE
        .type           _ZN10layer_norm13ln_fwd_kernelINS_13Kernel_traitsI13__nv_bfloat16S2_fS2_fjLj512ELj1ELj4ELj1ELj16ENS_18Kernel_traits_baseILj512ES2_S2_fS2_fjLj128EEEEELb1ELb0ELb1ELb0EEEvNS_9FwdParamsE,@function
        .size           _ZN10layer_norm13ln_fwd_kernelINS_13Kernel_traitsI13__nv_bfloat16S2_fS2_fjLj512ELj1ELj4ELj1ELj16ENS_18Kernel_traits_baseILj512ES2_S2_fS2_fjLj128EEEEELb1ELb0ELb1ELb0EEEvNS_9FwdParamsE,(.L_x_15250 - _ZN10layer_norm13ln_fwd_kernelINS_13Kernel_traitsI13__nv_bfloat16S2_fS2_fjLj512ELj1ELj4ELj1ELj16ENS_18Kernel_traits_baseILj512ES2_S2_fS2_fjLj128EEEEELb1ELb0ELb1ELb0EEEvNS_9FwdParamsE)
        .other          _ZN10layer_norm13ln_fwd_kernelINS_13Kernel_traitsI13__nv_bfloat16S2_fS2_fjLj512ELj1ELj4ELj1ELj16ENS_18Kernel_traits_baseILj512ES2_S2_fS2_fjLj128EEEEELb1ELb0ELb1ELb0EEEvNS_9FwdParamsE,@"STO_CUDA_ENTRY STV_DEFAULT"
_ZN10layer_norm13ln_fwd_kernelINS_13Kernel_traitsI13__nv_bfloat16S2_fS2_fjLj512ELj1ELj4ELj1ELj16ENS_18Kernel_traits_baseILj512ES2_S2_fS2_fjLj128EEEEELb1ELb0ELb1ELb0EEEvNS_9FwdParamsE:
.text._ZN10layer_norm13ln_fwd_kernelINS_13Kernel_traitsI13__nv_bfloat16S2_fS2_fjLj512ELj1ELj4ELj1ELj16ENS_18Kernel_traits_baseILj512ES2_S2_fS2_fjLj128EEEEELb1ELb0ELb1ELb0EEEvNS_9FwdParamsE:
        /* <DEDUP_REMOVED lines=55> */
.L_x_5325:
[----:B0-----:R-:W-:Y:S05]  /*0370*/  BSYNC B0 ;  /* 0x0000000000007941 */ /* 0x001fea0003800000 */
.L_x_5324:
        /* <DEDUP_REMOVED lines=12> */
.L_x_5327:
[----:B0-----:R-:W-:Y:S05]  /*0440*/  BSYNC B0 ;  /* 0x0000000000007941 */ /* 0x001fea0003800000 */
.L_x_5326:
        /* <DEDUP_REMOVED lines=95> */
[----:B------:R-:W-:-:S04]  /*0a40*/  IMAD.WIDE.U32 R64, R27, -0x326172a9, RZ ;  /* 0xcd9e8d571b407825 */ /* 0x000fc800078e00ff */
[C---:B------:R-:W-:Y:S01]  /*0a50*/  IMAD.HI.U32 R67, R26.reuse, -0x2daee0ad, RZ ;  /* 0xd2511f531a437827 */ /* 0x040fe200078e00ff */
[----:B------:R-:W-:Y:S02]  /*0a60*/  LOP3.LUT R66, R65, UR25, R29, 0x96, !PT ;  /* 0x0000001941427c12 */ /* 0x000fe4000f8e961d */
[----:B------:R-:W-:Y:S01]  /*0a70*/  PRMT R65, RZ, 0x5410, R20 ;  /* 0x00005410ff417816 */ /* 0x000fe20000000014 */
[----:B------:R-:W-:Y:S01]  /*0a80*/  IMAD.MOV.U32 R71, RZ, RZ, RZ ;  /* 0x000000ffff477224 */ /* 0x000fe200078e00ff */
[----:B------:R-:W-:Y:S01]  /*0a90*/  LOP3.LUT R67, R67, UR26, R24, 0x96, !PT ;  /* 0x0000001a43437c12 */ /* 0x000fe2000f8e9618 */
[----:B------:R-:W-:Y:S02]  /*0aa0*/  IMAD R70, R26, -0x2daee0ad, RZ ;  /* 0xd2511f531a467824 */ /* 0x000fe400078e02ff */
.L_x_5486:
[----:B------:R-:W-:-:S04]  /*0ab0*/  IMAD.MOV.U32 R45, RZ, RZ, 0x4 ;  /* 0x00000004ff2d7424 */ /* 0x000fc800078e00ff */
[----:B------:R-:W-:-:S05]  /*0ac0*/  IMAD.WIDE R46, R12, R45, c[0x0][0x1d0] ;  /* 0x000074000c2e7625 */ /* 0x000fca00078e022d */
[----:B------:R-:W2:Y:S01]  /*0ad0*/  LDG.E R86, [R46.64] ;  /* 0x000000062e567981 */ /* 0x000ea2000c1e1900 */
[----:B------:R-:W-:-:S05]  /*0ae0*/  IMAD.WIDE R44, R12, R45, c[0x0][0x1d8] ;  /* 0x000076000c2c7625 */ /* 0x000fca00078e022d */
[----:B------:R0:W5:Y:S01]  /*0af0*/  LDG.E R87, [R44.64] ;  /* 0x000000062c577981 */ /* 0x000162000c1e1900 */
[----:B------:R-:W-:Y:S01]  /*0b00*/  IMAD R62, R12, c[0x0][0x168], RZ ;  /* 0x00005a000c3e7a24 */ /* 0x000fe200078e02ff */
[----:B------:R-:W-:Y:S01]  /*0b10*/  BSSY B1, `(.L_x_5329) ;  /* 0x000031e000017945 */ /* 0x000fe20003800000 */
[----:B------:R-:W-:Y:S01]  /*0b20*/  SHF.R.S32.HI R91, RZ, 0x1f, R12 ;  /* 0x0000001fff5b7819 */ /* 0x000fe2000001140c */
[----:B------:R-:W1:Y:S02]  /*0b30*/  S2R R88, SR_TID.X ;  /* 0x0000000000587919 */ /* 0x000e640000002100 */
[----:B-1----:R-:W-:Y:S02]  /*0b40*/  LOP3.LUT R90, R88, 0x1f, RZ, 0xc0, !PT ;  /* 0x0000001f585a7812 */ /* 0x002fe400078ec0ff */
[----:B--2---:R-:W-:-:S13]  /*0b50*/  ISETP.GE.AND P4, PT, R86, 0x1, PT ;  /* 0x000000015600780c */ /* 0x004fda0003f86270 */
[----:B------:R-:W-:-:S05]  /*0b60*/  @P4 IADD3 R63, R86, -0x1, RZ ;  /* 0xffffffff563f4810 */ /* 0x000fca0007ffe0ff */
[----:B------:R-:W-:Y:S01]  /*0b70*/  @P4 IMAD R89, R63, c[0x0][0x168], RZ ;  /* 0x00005a003f594a24 */ /* 0x000fe200078e02ff */
[----:B------:R-:W-:-:S04]  /*0b80*/  SHF.R.S32.HI R63, RZ, 0x1f, R62 ;  /* 0x0000001fff3f7819 */ /* 0x000fc8000001143e */
[----:B------:R-:W-:Y:S02]  /*0b90*/  LEA.HI R63, R63, R62, RZ, 0x3 ;  /* 0x0000003e3f3f7211 */ /* 0x000fe400078f18ff */
[----:B------:R-:W-:-:S04]  /*0ba0*/  @P4 SHF.R.S32.HI R62, RZ, 0x1f, R89 ;  /* 0x0000001fff3e4819 */ /* 0x000fc80000011459 */
[----:B------:R-:W-:Y:S01]  /*0bb0*/  @P4 LEA.HI R62, R62, R89, RZ, 0x3 ;  /* 0x000000593e3e4211 */ /* 0x000fe200078f18ff */
[----:B------:R-:W-:-:S03]  /*0bc0*/  IMAD.MOV.U32 R89, RZ, RZ, RZ ;  /* 0x000000ffff597224 */ /* 0x000fc600078e00ff */
[-C--:B------:R-:W-:Y:S02]  /*0bd0*/  @P4 LEA.HI.SX32 R89, R62, R90.reuse, 0x1d ;  /* 0x0000005a3e594211 */ /* 0x080fe400078feaff */
[----:B------:R-:W-:Y:S01]  /*0be0*/  LEA.HI.SX32 R90, R63, R90, 0x1d ;  /* 0x0000005a3f5a7211 */ /* 0x000fe200078feaff */
[----:B------:R-:W-:Y:S05]  /*0bf0*/  @!P2 BRA `(.L_x_5330) ;  /* 0x000030f00000a947 */ /* 0x000fea0003800000 */
[----:B0-----:R-:W-:Y:S02]  /*0c00*/  ISETP.NE.U32.AND P0, PT, RZ, c[0x0][0x180], PT ;  /* 0x00006000ff007a0c */ /* 0x001fe40003f05070 */
[----:B------:R-:W-:Y:S02]  /*0c10*/  @P4 MOV R32, 0x10 ;  /* 0x0000001000204802 */ /* 0x000fe40000000f00 */
[----:B------:R-:W-:-:S03]  /*0c20*/  ISETP.NE.AND.EX P0, PT, RZ, c[0x0][0x184], PT, P0 ;  /* 0x00006100ff007a0c */ /* 0x000fc60003f05300 */
[----:B------:R-:W-:-:S05]  /*0c30*/  @P4 IMAD.WIDE.U32 R32, R89, R32, c[0x0][0x170] ;  /* 0x00005c0059204625 */ /* 0x000fca00078e0020 */
[----:B------:R0:W5:Y:S05]  /*0c40*/  @P4 LDG.E.128 R20, [R32.64] ;  /* 0x0000000620144981 */ /* 0x00016a000c1e1d00 */
[----:B------:R-:W-:-:S04]  /*0c50*/  @P0 IMAD.MOV.U32 R31, RZ, RZ, 0x20 ;  /* 0x00000020ff1f0424 */ /* 0x000fc800078e00ff */
[----:B------:R-:W-:-:S05]  /*0c60*/  @P0 IMAD.WIDE.U32 R30, R90, R31, c[0x0][0x180] ;  /* 0x000060005a1e0625 */ /* 0x000fca00078e001f */
[----:B------:R-:W2:Y:S04]  /*0c70*/  @P0 LDG.E.128 R16, [R30.64] ;  /* 0x000000061e100981 */ /* 0x000ea8000c1e1d00 */
[----:B------:R0:W5:Y:S01]  /*0c80*/  @P0 LDG.E.128 R24, [R30.64+0x10] ;  /* 0x000010061e180981 */ /* 0x000162000c1e1d00 */
[----:B------:R-:W-:Y:S01]  /*0c90*/  ISETP.GT.AND P5, PT, R86, RZ, PT ;  /* 0x000000ff5600720c */ /* 0x000fe20003fa4270 */
[----:B------:R-:W-:-:S12]  /*0ca0*/  BSSY B2, `(.L_x_5331) ;  /* 0x000005c000027945 */ /* 0x000fd80003800000 */
[----:B------:R-:W-:-:S04]  /*0cb0*/  @!P5 ISETP.NE.U32.AND P1, PT, RZ, c[0x0][0x180], PT ;  /* 0x00006000ff00da0c */ /* 0x000fc80003f25070 */
[----:B------:R-:W-:Y:S01]  /*0cc0*/  @!P5 ISETP.NE.AND.EX P1, PT, RZ, c[0x0][0x184], PT, P1 ;  /* 0x00006100ff00da0c */ /* 0x000fe20003f25310 */
[----:B------:R-:W-:-:S03]  /*0cd0*/  @!P5 IMAD.MOV.U32 R34, RZ, RZ, R72 ;  /* 0x000000ffff22d224 */ /* 0x000fc600078e0048 */
[----:B--2---:R-:W-:Y:S01]  /*0ce0*/  @!P5 FSEL R28, R16, RZ, P1 ;  /* 0x000000ff101cd208 */ /* 0x004fe20000800000 */
[----:B------:R-:W-:Y:S05]  /*0cf0*/  @!P5 BRA `(.L_x_5332) ;  /* 0x000005600000d947 */ /* 0x000fea0003800000 */
        /* <DEDUP_REMOVED lines=12> */
.L_x_5334:
[----:B------:R-:W-:Y:S02]  /*0dc0*/  MOV R44, R64 ;  /* 0x00000040002c7202 */ /* 0x000fe40000000f00 */
.L_x_5335:
[----:B------:R-:W-:Y:S05]  /*0dd0*/  BSYNC B3 ;  /* 0x0000000000037941 */ /* 0x000fea0003800000 */
.L_x_5333:
        /* <DEDUP_REMOVED lines=16> */
.L_x_5339:
[----:B------:R-:W-:Y:S05]  /*0ee0*/  BSYNC B4 ;  /* 0x0000000000047941 */ /* 0x000fea0003800000 */
.L_x_5338:
        /* <DEDUP_REMOVED lines=44> */
.L_x_5337:
[----:B------:R-:W-:Y:S05]  /*11b0*/  BSYNC B3 ;  /* 0x0000000000037941 */ /* 0x000fea0003800000 */
.L_x_5336:
[----:B------:R-:W0:Y:S01]  /*11c0*/  I2F.U32 R28, R44 ;  /* 0x0000002c001c7306 */ /* 0x000e220000201000 */
[----:B------:R-:W-:-:S04]  /*11d0*/  IMAD.MOV.U32 R29, RZ, RZ, 0x2f800000 ;  /* 0x2f800000ff1d7424 */ /* 0x000fc800078e00ff */
[----:B0-----:R-:W-:Y:S01]  /*11e0*/  FFMA.FTZ R28, R28, R29, 1.1641532182693481445e-10 ;  /* 0x2f0000001c1c7423 */ /* 0x001fe2000001001d */
[----:B-----5:R-:W-:-:S04]  /*11f0*/  PRMT R29, RZ, 0x5410, R20 ;  /* 0x00005410ff1d7816 */ /* 0x020fc80000000014 */
[----:B------:R-:W-:Y:S01]  /*1200*/  FSETP.GTU.FTZ.AND P1, PT, R28, c[0x0][0x1e4], PT ;  /* 0x000079001c007a0b */ /* 0x000fe20003f3c000 */
[----:B------:R-:W-:-:S03]  /*1210*/  FMUL.FTZ R29, R29, c[0x0][0x1ec] ;  /* 0x00007b001d1d7a20 */ /* 0x000fc60000410000 */
[----:B------:R-:W-:Y:S01]  /*1220*/  SEL R77, RZ, 0x1, P1 ;  /* 0x00000001ff4d7807 */ /* 0x000fe20000800000 */
[----:B------:R-:W-:-:S05]  /*1230*/  FMUL.FTZ R29, R29, c[0x0][0x1e8] ;  /* 0x00007a001d1d7a20 */ /* 0x000fca0000410000 */
[----:B------:R-:W-:-:S05]  /*1240*/  FSEL R28, R29, RZ, !P1 ;  /* 0x000000ff1d1c7208 */ /* 0x000fca0004800000 */
[----:B------:R-:W-:Y:S02]  /*1250*/  @P0 FADD.FTZ R28, R16, R28 ;  /* 0x0000001c101c0221 */ /* 0x000fe40000010000 */
.L_x_5332:
[----:B0-----:R-:W-:Y:S05]  /*1260*/  BSYNC B2 ;  /* 0x0000000000027941 */ /* 0x001fea0003800000 */
.L_x_5331:
[----:B------:R-:W-:Y:S01]  /*1270*/  @!P5 ISETP.NE.U32.AND P1, PT, RZ, c[0x0][0x180], PT ;  /* 0x00006000ff00da0c */ /* 0x000fe20003f25070 */
[----:B------:R-:W-:Y:S01]  /*1280*/  BSSY B2, `(.L_x_5340) ;  /* 0x000005b000027945 */ /* 0x000fe20003800000 */
[----:B------:R-:W-:Y:S02]  /*1290*/  @!P5 IMAD.MOV.U32 R31, RZ, RZ, R34 ;  /* 0x000000ffff1fd224 */ /* 0x000fe400078e0022 */
[----:B------:R-:W-:-:S04]  /*12a0*/  @!P5 ISETP.NE.AND.EX P1, PT, RZ, c[0x0][0x184], PT, P1 ;  /* 0x00006100ff00da0c */ /* 0x000fc80003f25310 */
[----:B------:R-:W-:Y:S01]  /*12b0*/  @!P5 FSEL R29, R17, RZ, P1 ;  /* 0x000000ff111dd208 */ /* 0x000fe20000800000 */
[----:B------:R-:W-:Y:S05]  /*12c0*/  @!P5 BRA `(.L_x_5341) ;  /* 0x000005600000d947 */ /* 0x000fea0003800000 */
        /* <DEDUP_REMOVED lines=12> */
.L_x_5343:
[----:B------:R-:W-:Y:S02]  /*1390*/  IMAD.MOV.U32 R46, RZ, RZ, R64 ;  /* 0x000000ffff2e7224 */ /* 0x000fe400078e0040 */
.L_x_5344:
[----:B------:R-:W-:Y:S05]  /*13a0*/  BSYNC B3 ;  /* 0x0000000000037941 */ /* 0x000fea0003800000 */
.L_x_5342:
        /* <DEDUP_REMOVED lines=16> */
.L_x_5348:
[----:B------:R-:W-:Y:S05]  /*14b0*/  BSYNC B4 ;  /* 0x0000000000047941 */ /* 0x000fea0003800000 */
.L_x_5347:
        /* <DEDUP_REMOVED lines=44> */
.L_x_5346:
[----:B------:R-:W-:Y:S05]  /*1780*/  BSYNC B3 ;  /* 0x0000000000037941 */ /* 0x000fea0003800000 */
.L_x_5345:
        /* <DEDUP_REMOVED lines=10> */
.L_x_5341:
[----:B------:R-:W-:Y:S05]  /*1830*/  BSYNC B2 ;  /* 0x0000000000027941 */ /* 0x000fea0003800000 */
.L_x_5340:
[----:B------:R-:W-:Y:S01]  /*1840*/  @!P5 ISETP.NE.U32.AND P1, PT, RZ, c[0x0][0x180], PT ;  /* 0x00006000ff00da0c */ /* 0x000fe20003f25070 */
[----:B------:R-:W-:Y:S01]  /*1850*/  BSSY B2, `(.L_x_5349) ;  /* 0x000005b000027945 */ /* 0x000fe20003800000 */
[----:B------:R-:W-:Y:S02]  /*1860*/  @!P5 MOV R32, R31 ;  /* 0x0000001f0020d202 */ /* 0x000fe40000000f00 */
        /* <DEDUP_REMOVED lines=15> */
.L_x_5352:
[----:B------:R-:W-:Y:S02]  /*1960*/  IMAD.MOV.U32 R44, RZ, RZ, R64 ;  /* 0x000000ffff2c7224 */ /* 0x000fe400078e0040 */
.L_x_5353:
[----:B------:R-:W-:Y:S05]  /*1970*/  BSYNC B3 ;  /* 0x0000000000037941 */ /* 0x000fea0003800000 */
.L_x_5351:
        /* <DEDUP_REMOVED lines=16> */
.L_x_5357:
[----:B------:R-:W-:Y:S05]  /*1a80*/  BSYNC B4 ;  /* 0x0000000000047941 */ /* 0x000fea0003800000 */
.L_x_5356:
        /* <DEDUP_REMOVED lines=44> */
.L_x_5355:
[----:B------:R-:W-:Y:S05]  /*1d50*/  BSYNC B3 ;  /* 0x0000000000037941 */ /* 0x000fea0003800000 */
.L_x_5354:
        /* <DEDUP_REMOVED lines=10> */
.L_x_5350:
[----:B------:R-:W-:Y:S05]  /*1e00*/  BSYNC B2 ;  /* 0x0000000000027941 */ /* 0x000fea0003800000 */
.L_x_5349:
        /* <DEDUP_REMOVED lines=18> */
.L_x_5361:
[----:B------:R-:W-:Y:S02]  /*1f30*/  IMAD.MOV.U32 R46, RZ, RZ, R64 ;  /* 0x000000ffff2e7224 */ /* 0x000fe400078e0040 */
.L_x_5362:
[----:B------:R-:W-:Y:S05]  /*1f40*/  BSYNC B3 ;  /* 0x0000000000037941 */ /* 0x000fea0003800000 */
.L_x_5360:
        /* <DEDUP_REMOVED lines=16> */
.L_x_5366:
[----:B------:R-:W-:Y:S05]  /*2050*/  BSYNC B4 ;  /* 0x0000000000047941 */ /* 0x000fea0003800000 */
.L_x_5365:
        /* <DEDUP_REMOVED lines=44> */
.L_x_5364:
[----:B------:R-:W-:Y:S05]  /*2320*/  BSYNC B3 ;  /* 0x0000000000037941 */ /* 0x000fea0003800000 */
.L_x_5363:
        /* <DEDUP_REMOVED lines=10> */
.L_x_5359:
[----:B------:R-:W-:Y:S05]  /*23d0*/  BSYNC B2 ;  /* 0x0000000000027941 */ /* 0x000fea0003800000 */
.L_x_5358:
[----:B------:R-:W-:Y:S01]  /*23e0*/  @!P5 ISETP.NE.U32.AND P1, PT, RZ, c[0x0][0x180], PT ;  /* 0x00006000ff00da0c */ /* 0x000fe20003f25070 */
[----:B------:R-:W-:Y:S01]  /*23f0*/  BSSY B2, `(.L_x_5367) ;  /* 0x000005b000027945 */ /* 0x000fe20003800000 */
[----:B------:R-:W-:Y:S02]  /*2400*/  @!P5 IMAD.MOV.U32 R34, RZ, RZ, R33 ;  /* 0x000000ffff22d224 */ /* 0x000fe400078e0021 */
[----:B------:R-:W-:-:S04]  /*2410*/  @!P5 ISETP.NE.AND.EX P1, PT, RZ, c[0x0][0x184], PT, P1 ;  /* 0x00006100ff00da0c */ /* 0x000fc80003f25310 */
[----:B-----5:R-:W-:Y:S01]  /*2420*/  @!P5 FSEL R32, R24, RZ, P1 ;  /* 0x000000ff1820d208 */ /* 0x020fe20000800000 */
[----:B------:R-:W-:Y:S05]  /*2430*/  @!P5 BRA `(.L_x_5368) ;  /* 0x000005600000d947 */ /* 0x000fea0003800000 */
        /* <DEDUP_REMOVED lines=12> */
.L_x_5370:
[----:B------:R-:W-:Y:S02]  /*2500*/  IMAD.MOV.U32 R46, RZ, RZ, R64 ;  /* 0x000000ffff2e7224 */ /* 0x000fe400078e0040 */
.L_x_5371:
[----:B------:R-:W-:Y:S05]  /*2510*/  BSYNC B3 ;  /* 0x0000000000037941 */ /* 0x000fea0003800000 */
.L_x_5369:
        /* <DEDUP_REMOVED lines=16> */
.L_x_5375:
[----:B------:R-:W-:Y:S05]  /*2620*/  BSYNC B4 ;  /* 0x0000000000047941 */ /* 0x000fea0003800000 */
.L_x_5374:
        /* <DEDUP_REMOVED lines=44> */
.L_x_5373:
[----:B------:R-:W-:Y:S05]  /*28f0*/  BSYNC B3 ;  /* 0x0000000000037941 */ /* 0x000fea0003800000 */
.L_x_5372:
[----:B------:R-:W0:Y:S01]  /*2900*/  I2F.U32 R32, R46 ;  /* 0x0000002e00207306 */ /* 0x000e220000201000 */
[----:B------:R-:W-:-:S10]  /*2910*/  HFMA2.MMA R33, -RZ, RZ, 0.1171875, 0 ;  /* 0x2f800000ff217435 */ /* 0x000fd400000001ff */
[----:B0-----:R-:W-:Y:S01]  /*2920*/  FFMA.FTZ R32, R32, R33, 1.1641532182693481445e-10 ;  /* 0x2f00000020207423 */ /* 0x001fe20000010021 */
[----:B------:R-:W-:-:S04]  /*2930*/  PRMT R33, RZ, 0x5410, R22 ;  /* 0x00005410ff217816 */ /* 0x000fc80000000016 */
[----:B------:R-:W-:Y:S01]  /*2940*/  FSETP.GTU.FTZ.AND P1, PT, R32, c[0x0][0x1e4], PT ;  /* 0x0000790020007a0b */ /* 0x000fe20003f3c000 */
[----:B------:R-:W-:-:S03]  /*2950*/  FMUL.FTZ R33, R33, c[0x0][0x1ec] ;  /* 0x00007b0021217a20 */ /* 0x000fc60000410000 */
[----:B------:R-:W-:Y:S01]  /*2960*/  SEL R82, RZ, 0x1, P1 ;  /* 0x00000001ff527807 */ /* 0x000fe20000800000 */
[----:B------:R-:W-:-:S05]  /*2970*/  FMUL.FTZ R33, R33, c[0x0][0x1e8] ;  /* 0x00007a0021217a20 */ /* 0x000fca0000410000 */
[----:B------:R-:W-:-:S05]  /*2980*/  FSEL R32, R33, RZ, !P1 ;  /* 0x000000ff21207208 */ /* 0x000fca0004800000 */
[----:B------:R-:W-:Y:S02]  /*2990*/  @P0 FADD.FTZ R32, R24, R32 ;  /* 0x0000002018200221 */ /* 0x000fe40000010000 */
.L_x_5368:
[----:B------:R-:W-:Y:S05]  /*29a0*/  BSYNC B2 ;  /* 0x0000000000027941 */ /* 0x000fea0003800000 */
.L_x_5367:
        /* <DEDUP_REMOVED lines=18> */
.L_x_5379:
[----:B------:R-:W-:Y:S02]  /*2ad0*/  MOV R62, R64 ;  /* 0x00000040003e7202 */ /* 0x000fe40000000f00 */
.L_x_5380:
[----:B------:R-:W-:Y:S05]  /*2ae0*/  BSYNC B3 ;  /* 0x0000000000037941 */ /* 0x000fea0003800000 */
.L_x_5378:
        /* <DEDUP_REMOVED lines=16> */
.L_x_5384:
[----:B------:R-:W-:Y:S05]  /*2bf0*/  BSYNC B4 ;  /* 0x0000000000047941 */ /* 0x000fea0003800000 */
.L_x_5383:
        /* <DEDUP_REMOVED lines=44> */
.L_x_5382:
[----:B------:R-:W-:Y:S05]  /*2ec0*/  BSYNC B3 ;  /* 0x0000000000037941 */ /* 0x000fea0003800000 */
.L_x_5381:
[----:B------:R-:W0:Y:S01]  /*2ed0*/  I2F.U32 R33, R62 ;  /* 0x0000003e00217306 */ /* 0x000e220000201000 */
[----:B------:R-:W-:-:S04]  /*2ee0*/  IMAD.MOV.U32 R34, RZ, RZ, 0x2f800000 ;  /* 0x2f800000ff227424 */ /* 0x000fc800078e00ff */
        /* <DEDUP_REMOVED lines=8> */
.L_x_5377:
[----:B------:R-:W-:Y:S05]  /*2f70*/  BSYNC B2 ;  /* 0x0000000000027941 */ /* 0x000fea0003800000 */
.L_x_5376:
        /* <DEDUP_REMOVED lines=18> */
.L_x_5388:
[----:B------:R-:W-:Y:S02]  /*30a0*/  IMAD.MOV.U32 R62, RZ, RZ, R64 ;  /* 0x000000ffff3e7224 */ /* 0x000fe400078e0040 */
.L_x_5389:
[----:B------:R-:W-:Y:S05]  /*30b0*/  BSYNC B3 ;  /* 0x0000000000037941 */ /* 0x000fea0003800000 */
.L_x_5387:
        /* <DEDUP_REMOVED lines=16> */
.L_x_5393:
[----:B------:R-:W-:Y:S05]  /*31c0*/  BSYNC B4 ;  /* 0x0000000000047941 */ /* 0x000fea0003800000 */
.L_x_5392:
        /* <DEDUP_REMOVED lines=44> */
.L_x_5391:
[----:B------:R-:W-:Y:S05]  /*3490*/  BSYNC B3 ;  /* 0x0000000000037941 */ /* 0x000fea0003800000 */
.L_x_5390:
        /* <DEDUP_REMOVED lines=10> */
.L_x_5386:
[----:B------:R-:W-:Y:S05]  /*3540*/  BSYNC B2 ;  /* 0x0000000000027941 */ /* 0x000fea0003800000 */
.L_x_5385:
        /* <DEDUP_REMOVED lines=18> */
.L_x_5397:
[----:B------:R-:W-:Y:S02]  /*3670*/  IMAD.MOV.U32 R62, RZ, RZ, R64 ;  /* 0x000000ffff3e7224 */ /* 0x000fe400078e0040 */
.L_x_5398:
[----:B------:R-:W-:Y:S05]  /*3680*/  BSYNC B3 ;  /* 0x0000000000037941 */ /* 0x000fea0003800000 */
.L_x_5396:
        /* <DEDUP_REMOVED lines=16> */
.L_x_5402:
[----:B------:R-:W-:Y:S05]  /*3790*/  BSYNC B4 ;  /* 0x0000000000047941 */ /* 0x000fea0003800000 */
.L_x_5401:
        /* <DEDUP_REMOVED lines=44> */
.L_x_5400:
[----:B------:R-:W-:Y:S05]  /*3a60*/  BSYNC B3 ;  /* 0x0000000000037941 */ /* 0x000fea0003800000 */
.L_x_5399:
        /* <DEDUP_REMOVED lines=10> */
.L_x_5395:
[----:B------:R-:W-:Y:S05]  /*3b10*/  BSYNC B2 ;  /* 0x0000000000027941 */ /* 0x000fea0003800000 */
.L_x_5394:
[----:B------:R-:W-:Y:S01]  /*3b20*/  IMAD.MOV.U32 R45, RZ, RZ, 0x20 ;  /* 0x00000020ff2d7424 */ /* 0x000fe200078e00ff */
[----:B------:R-:W-:Y:S03]  /*3b30*/  BSSY B2, `(.L_x_5403) ;  /* 0x0000019000027945 */ /* 0x000fe60003800000 */
[----:B------:R-:W-:-:S05]  /*3b40*/  IMAD.WIDE.U32 R44, R90, R45, c[0x0][0x188] ;  /* 0x000062005a2c7625 */ /* 0x000fca00078e002d */
[----:B------:R0:W-:Y:S04]  /*3b50*/  STG.E.128 [R44.64], R28 ;  /* 0x0000001c2c007986 */ /* 0x0001e8000c101d06 */
[----:B------:R0:W-:Y:S01]  /*3b60*/  STG.E.128 [R44.64+0x10], R32 ;  /* 0x000010202c007986 */ /* 0x0001e2000c101d06 */
        /* <DEDUP_REMOVED lines=13> */
[----:B------:R-:W-:-:S05]  /*3c40*/  IMAD.WIDE.U32 R44, R44, 0x1000000, RZ ;  /* 0x010000002c2c7825 */ /* 0x000fca00078e00ff */
[----:B------:R-:W-:Y:S01]  /*3c50*/  LOP3.LUT R44, R62, R44, R46, 0xfe, !PT ;  /* 0x0000002c3e2c7212 */ /* 0x000fe200078efe2e */
[----:B------:R-:W-:Y:S01]  /*3c60*/  IMAD.MOV.U32 R46, RZ, RZ, 0x8 ;  /* 0x00000008ff2e7424 */ /* 0x000fe200078e00ff */
[----:B------:R-:W-:Y:S02]  /*3c70*/  LOP3.LUT R93, R47, R93, R45, 0xfe, !PT ;  /* 0x0000005d2f5d7212 */ /* 0x000fe400078efe2d */
[----:B------:R-:W-:Y:S01]  /*3c80*/  LOP3.LUT R62, R44, 0xff, R77, 0xf8, !PT ;  /* 0x000000ff2c3e7812 */ /* 0x000fe200078ef84d */
[----:B------:R-:W-:Y:S01]  /*3c90*/  IMAD.WIDE.U32 R44, R89, R46, c[0x0][0x190] ;  /* 0x00006400592c7625 */ /* 0x000fe200078e002e */
[----:B------:R-:W-:-:S05]  /*3ca0*/  LOP3.LUT R63, R93, R63, RZ, 0xfc, !PT ;  /* 0x0000003f5d3f7212 */ /* 0x000fca00078efcff */
[----:B------:R0:W-:Y:S02]  /*3cb0*/  STG.E.64 [R44.64], R62 ;  /* 0x0000003e2c007986 */ /* 0x0001e4000c101b06 */
.L_x_5404:
[----:B------:R-:W-:Y:S05]  /*3cc0*/  BSYNC B2 ;  /* 0x0000000000027941 */ /* 0x000fea0003800000 */
.L_x_5403:
[----:B------:R-:W-:Y:S02]  /*3cd0*/  IADD3 R90, R90, 0x20, RZ ;  /* 0x000000205a5a7810 */ /* 0x000fe40007ffe0ff */
[----:B------:R-:W-:Y:S02]  /*3ce0*/  IADD3 R89, R89, 0x20, RZ ;  /* 0x0000002059597810 */ /* 0x000fe40007ffe0ff */
.L_x_5330:
[----:B0-----:R-:W-:Y:S05]  /*3cf0*/  BSYNC B1 ;  /* 0x0000000000017941 */ /* 0x001fea0003800000 */
.L_x_5329:
[----:B------:R-:W-:Y:S01]  /*3d00*/  BSSY B1, `(.L_x_5405) ;  /* 0x000030d000017945 */ /* 0x000fe20003800000 */
        /* <DEDUP_REMOVED lines=29> */
.L_x_5410:
[----:B------:R-:W-:Y:S02]  /*3ee0*/  IMAD.MOV.U32 R44, RZ, RZ, R64 ;  /* 0x000000ffff2c7224 */ /* 0x000fe400078e0040 */
.L_x_5411:
[----:B------:R-:W-:Y:S05]  /*3ef0*/  BSYNC B3 ;  /* 0x0000000000037941 */ /* 0x000fea0003800000 */
.L_x_5409:
        /* <DEDUP_REMOVED lines=16> */
.L_x_5415:
[----:B------:R-:W-:Y:S05]  /*4000*/  BSYNC B4 ;  /* 0x0000000000047941 */ /* 0x000fea0003800000 */
.L_x_5414:
        /* <DEDUP_REMOVED lines=40> */
[----:B------:R-:W-:Y:S02]  /*4290*/  LOP3.LUT R66, R41, UR25, R66, 0x96, !PT ;  /* 0x0000001929427c12 */ /* 0x000fe4000f8e9642 */
[----:B------:R-:W-:Y:S01]  /*42a0*/  MOV R64, R40 ;  /* 0x0000002800407202 */ /* 0x000fe20000000f00 */
[----:B------:R-:W-:Y:S01]  /*42b0*/  IMAD.MOV.U32 R70, RZ, RZ, R36 ;  /* 0x000000ffff467224 */ /* 0x000fe200078e0024 */
[----:B------:R-:W-:Y:S02]  /*42c0*/  LOP3.LUT R67, R37, UR26, R38, 0x96, !PT ;  /* 0x0000001a25437c12 */ /* 0x000fe4000f8e9626 */
.L_x_5413:
[----:B------:R-:W-:Y:S05]  /*42d0*/  BSYNC B3 ;  /* 0x0000000000037941 */ /* 0x000fea0003800000 */
.L_x_5412:
        /* <DEDUP_REMOVED lines=10> */
.L_x_5408:
[----:B0-----:R-:W-:Y:S05]  /*4380*/  BSYNC B2 ;  /* 0x0000000000027941 */ /* 0x001fea0003800000 */
.L_x_5407:
        /* <DEDUP_REMOVED lines=18> */
.L_x_5419:
[----:B------:R-:W-:Y:S02]  /*44b0*/  IMAD.MOV.U32 R46, RZ, RZ, R64 ;  /* 0x000000ffff2e7224 */ /* 0x000fe400078e0040 */
.L_x_5420:
[----:B------:R-:W-:Y:S05]  /*44c0*/  BSYNC B3 ;  /* 0x0000000000037941 */ /* 0x000fea0003800000 */
.L_x_5418:
        /* <DEDUP_REMOVED lines=16> */
.L_x_5424:
[----:B------:R-:W-:Y:S05]  /*45d0*/  BSYNC B4 ;  /* 0x0000000000047941 */ /* 0x000fea0003800000 */
.L_x_5423:
        /* <DEDUP_REMOVED lines=44> */
.L_x_5422:
[----:B------:R-:W-:Y:S05]  /*48a0*/  BSYNC B3 ;  /* 0x0000000000037941 */ /* 0x000fea0003800000 */
.L_x_5421:
[----:B------:R-:W0:Y:S01]  /*48b0*/  I2F.U32 R37, R46 ;  /* 0x0000002e00257306 */ /* 0x000e220000201000 */
[----:B------:R-:W-:-:S10]  /*48c0*/  HFMA2.MMA R38, -RZ, RZ, 0.1171875, 0 ;  /* 0x2f800000ff267435 */ /* 0x000fd400000001ff */
        /* <DEDUP_REMOVED lines=8> */
.L_x_5417:
[----:B------:R-:W-:Y:S05]  /*4950*/  BSYNC B2 ;  /* 0x0000000000027941 */ /* 0x000fea0003800000 */
.L_x_5416:
        /* <DEDUP_REMOVED lines=18> */
.L_x_5428:
[----:B------:R-:W-:Y:S02]  /*4a80*/  MOV R46, R64 ;  /* 0x00000040002e7202 */ /* 0x000fe40000000f00 */
.L_x_5429:
[----:B------:R-:W-:Y:S05]  /*4a90*/  BSYNC B3 ;  /* 0x0000000000037941 */ /* 0x000fea0003800000 */
.L_x_5427:
        /* <DEDUP_REMOVED lines=16> */
.L_x_5433:
[----:B------:R-:W-:Y:S05]  /*4ba0*/  BSYNC B4 ;  /* 0x0000000000047941 */ /* 0x000fea0003800000 */
.L_x_5432:
        /* <DEDUP_REMOVED lines=44> */
.L_x_5431:
[----:B------:R-:W-:Y:S05]  /*4e70*/  BSYNC B3 ;  /* 0x0000000000037941 */ /* 0x000fea0003800000 */
.L_x_5430:
        /* <DEDUP_REMOVED lines=10> */
.L_x_5426:
[----:B------:R-:W-:Y:S05]  /*4f20*/  BSYNC B2 ;  /* 0x0000000000027941 */ /* 0x000fea0003800000 */
.L_x_5425:
        /* <DEDUP_REMOVED lines=18> */
.L_x_5437:
[----:B------:R-:W-:Y:S02]  /*5050*/  IMAD.MOV.U32 R46, RZ, RZ, R64 ;  /* 0x000000ffff2e7224 */ /* 0x000fe400078e0040 */
.L_x_5438:
[----:B------:R-:W-:Y:S05]  /*5060*/  BSYNC B3 ;  /* 0x0000000000037941 */ /* 0x000fea0003800000 */
.L_x_5436:
        /* <DEDUP_REMOVED lines=16> */
.L_x_5442:
[----:B------:R-:W-:Y:S05]  /*5170*/  BSYNC B4 ;  /* 0x0000000000047941 */ /* 0x000fea0003800000 */
.L_x_5441:
        /* <DEDUP_REMOVED lines=44> */
.L_x_5440:
[----:B------:R-:W-:Y:S05]  /*5440*/  BSYNC B3 ;  /* 0x0000000000037941 */ /* 0x000fea0003800000 */
.L_x_5439:
        /* <DEDUP_REMOVED lines=10> */
.L_x_5435:
[----:B------:R-:W-:Y:S05]  /*54f0*/  BSYNC B2 ;  /* 0x0000000000027941 */ /* 0x000fea0003800000 */
.L_x_5434:
[----:B------:R-:W-:Y:S01]  /*5500*/  @!P5 ISETP.NE.U32.AND P1, PT, RZ, c[0x0][0x180], PT ;  /* 0x00006000ff00da0c */ /* 0x000fe20003f25070 */
[----:B------:R-:W-:Y:S01]  /*5510*/  BSSY B2, `(.L_x_5443) ;  /* 0x000005b000027945 */ /* 0x000fe20003800000 */
[----:B------:R-:W-:Y:S02]  /*5520*/  @!P5 MOV R42, R41 ;  /* 0x00000029002ad202 */ /* 0x000fe40000000f00 */
[----:B------:R-:W-:-:S04]  /*5530*/  @!P5 ISETP.NE.AND.EX P1, PT, RZ, c[0x0][0x184], PT, P1 ;  /* 0x00006100ff00da0c */ /* 0x000fc80003f25310 */
[----:B-----5:R-:W-:Y:S01]  /*5540*/  @!P5 FSEL R40, R24, RZ, P1 ;  /* 0x000000ff1828d208 */ /* 0x020fe20000800000 */
        /* <DEDUP_REMOVED lines=13> */
.L_x_5446:
[----:B------:R-:W-:Y:S02]  /*5620*/  IMAD.MOV.U32 R46, RZ, RZ, R64 ;  /* 0x000000ffff2e7224 */ /* 0x000fe400078e0040 */
.L_x_5447:
[----:B------:R-:W-:Y:S05]  /*5630*/  BSYNC B3 ;  /* 0x0000000000037941 */ /* 0x000fea0003800000 */
.L_x_5445:
        /* <DEDUP_REMOVED lines=16> */
.L_x_5451:
[----:B------:R-:W-:Y:S05]  /*5740*/  BSYNC B4 ;  /* 0x0000000000047941 */ /* 0x000fea0003800000 */
.L_x_5450:
        /* <DEDUP_REMOVED lines=44> */
.L_x_5449:
[----:B------:R-:W-:Y:S05]  /*5a10*/  BSYNC B3 ;  /* 0x0000000000037941 */ /* 0x000fea0003800000 */
.L_x_5448:
        /* <DEDUP_REMOVED lines=10> */
.L_x_5444:
[----:B------:R-:W-:Y:S05]  /*5ac0*/  BSYNC B2 ;  /* 0x0000000000027941 */ /* 0x000fea0003800000 */
.L_x_5443:
        /* <DEDUP_REMOVED lines=18> */
.L_x_5455:
[----:B------:R-:W-:Y:S02]  /*5bf0*/  IMAD.MOV.U32 R62, RZ, RZ, R64 ;  /* 0x000000ffff3e7224 */ /* 0x000fe400078e0040 */
.L_x_5456:
[----:B------:R-:W-:Y:S05]  /*5c00*/  BSYNC B3 ;  /* 0x0000000000037941 */ /* 0x000fea0003800000 */
.L_x_5454:
        /* <DEDUP_REMOVED lines=16> */
.L_x_5460:
[----:B------:R-:W-:Y:S05]  /*5d10*/  BSYNC B4 ;  /* 0x0000000000047941 */ /* 0x000fea0003800000 */
.L_x_5459:
        /* <DEDUP_REMOVED lines=44> */
.L_x_5458:
[----:B------:R-:W-:Y:S05]  /*5fe0*/  BSYNC B3 ;  /* 0x0000000000037941 */ /* 0x000fea0003800000 */
.L_x_5457:
        /* <DEDUP_REMOVED lines=10> */
.L_x_5453:
[----:B------:R-:W-:Y:S05]  /*6090*/  BSYNC B2 ;  /* 0x0000000000027941 */ /* 0x000fea0003800000 */
.L_x_5452:
        /* <DEDUP_REMOVED lines=18> */
.L_x_5464:
[----:B------:R-:W-:Y:S02]  /*61c0*/  IMAD.MOV.U32 R62, RZ, RZ, R64 ;  /* 0x000000ffff3e7224 */ /* 0x000fe400078e0040 */
.L_x_5465:
[----:B------:R-:W-:Y:S05]  /*61d0*/  BSYNC B3 ;  /* 0x0000000000037941 */ /* 0x000fea0003800000 */
.L_x_5463:
        /* <DEDUP_REMOVED lines=16> */
.L_x_5469:
[----:B------:R-:W-:Y:S05]  /*62e0*/  BSYNC B4 ;  /* 0x0000000000047941 */ /* 0x000fea0003800000 */
.L_x_5468:
        /* <DEDUP_REMOVED lines=44> */
.L_x_5467:
[----:B------:R-:W-:Y:S05]  /*65b0*/  BSYNC B3 ;  /* 0x0000000000037941 */ /* 0x000fea0003800000 */
.L_x_5466:
        /* <DEDUP_REMOVED lines=10> */
.L_x_5462:
[----:B------:R-:W-:Y:S05]  /*6660*/  BSYNC B2 ;  /* 0x0000000000027941 */ /* 0x000fea0003800000 */
.L_x_5461:
        /* <DEDUP_REMOVED lines=18> */
.L_x_5473:
[----:B------:R-:W-:Y:S02]  /*6790*/  MOV R86, R64 ;  /* 0x0000004000567202 */ /* 0x000fe40000000f00 */
.L_x_5474:
[----:B------:R-:W-:Y:S05]  /*67a0*/  BSYNC B3 ;  /* 0x0000000000037941 */ /* 0x000fea0003800000 */
.L_x_5472:
        /* <DEDUP_REMOVED lines=16> */
.L_x_5478:
[----:B------:R-:W-:Y:S05]  /*68b0*/  BSYNC B4 ;  /* 0x0000000000047941 */ /* 0x000fea0003800000 */
.L_x_5477:
        /* <DEDUP_REMOVED lines=44> */
.L_x_5476:
[----:B------:R-:W-:Y:S05]  /*6b80*/  BSYNC B3 ;  /* 0x0000000000037941 */ /* 0x000fea0003800000 */
.L_x_5475:
        /* <DEDUP_REMOVED lines=10> */
.L_x_5471:
[----:B------:R-:W-:Y:S05]  /*6c30*/  BSYNC B2 ;  /* 0x0000000000027941 */ /* 0x000fea0003800000 */
.L_x_5470:
[----:B------:R-:W-:-:S04]  /*6c40*/  IMAD.MOV.U32 R45, RZ, RZ, 0x20 ;  /* 0x00000020ff2d7424 */ /* 0x000fc800078e00ff */
        /* <DEDUP_REMOVED lines=18> */
[----:B------:R-:W-:Y:S01]  /*6d70*/  LOP3.LUT R46, R44, R62, R46, 0xfe, !PT ;  /* 0x0000003e2c2e7212 */ /* 0x000fe200078efe2e */
[----:B------:R-:W-:Y:S01]  /*6d80*/  HFMA2.MMA R62, -RZ, RZ, 0, 4.76837158203125e-07 ;  /* 0x00000008ff3e7435 */ /* 0x000fe200000001ff */
[----:B------:R-:W-:Y:S02]  /*6d90*/  LOP3.LUT R45, R93, R45, RZ, 0xfc, !PT ;  /* 0x0000002d5d2d7212 */ /* 0x000fe400078efcff */
[----:B------:R-:W-:-:S07]  /*6da0*/  LOP3.LUT R44, R46, 0xff, R77, 0xf8, !PT ;  /* 0x000000ff2e2c7812 */ /* 0x000fce00078ef84d */
[----:B------:R-:W-:-:S05]  /*6db0*/  IMAD.WIDE.U32 R46, R89, R62, c[0x0][0x190] ;  /* 0x00006400592e7625 */ /* 0x000fca00078e003e */
[----:B------:R0:W-:Y:S02]  /*6dc0*/  STG.E.64 [R46.64], R44 ;  /* 0x0000002c2e007986 */ /* 0x0001e4000c101b06 */
.L_x_5406:
[----:B------:R-:W-:Y:S05]  /*6dd0*/  BSYNC B1 ;  /* 0x0000000000017941 */ /* 0x000fea0003800000 */
.L_x_5405:
        /* <DEDUP_REMOVED lines=21> */
.L_x_5487:
        /* <DEDUP_REMOVED lines=53> */
.L_x_5488:
        /* <DEDUP_REMOVED lines=15> */
[----:B-----5:R-:W-:-:S13]  /*7370*/  ISETP.GE.AND P0, PT, R87, 0x1, PT ;  /* 0x000000015700780c */ /* 0x020fda0003f06270 */
[----:B------:R-:W-:Y:S05]  /*7380*/  @!P0 BRA `(.L_x_5482) ;  /* 0x000004a000008947 */ /* 0x000fea0003800000 */
[----:B0-----:R-:W-:Y:S01]  /*7390*/  IADD3 R87, R87, -0x1, RZ ;  /* 0xffffffff57577810 */ /* 0x001fe20007ffe0ff */
[----:B------:R-:W-:Y:S01]  /*73a0*/  BSSY B2, `(.L_x_5483) ;  /* 0x0000028000027945 */ /* 0x000fe20003800000 */
[----:B------:R-:W-:-:S03]  /*73b0*/  LOP3.LUT R45, R88, 0x1f, RZ, 0xc0, !PT ;  /* 0x0000001f582d7812 */ /* 0x000fc600078ec0ff */
[----:B------:R-:W-:-:S05]  /*73c0*/  IMAD R87, R87, c[0x0][0x168], RZ ;  /* 0x00005a0057577a24 */ /* 0x000fca00078e02ff */
[----:B------:R-:W-:-:S04]  /*73d0*/  SHF.R.S32.HI R44, RZ, 0x1f, R87 ;  /* 0x0000001fff2c7819 */ /* 0x000fc80000011457 */
[----:B------:R-:W-:Y:S02]  /*73e0*/  LEA.HI R44, R44, R87, RZ, 0x3 ;  /* 0x000000572c2c7211 */ /* 0x000fe400078f18ff */
[----:B------:R-:W-:Y:S02]  /*73f0*/  FSEL R87, R63, RZ, !P1 ;  /* 0x000000ff3f577208 */ /* 0x000fe40004800000 */
[----:B------:R-:W-:Y:S01]  /*7400*/  LEA.HI.SX32 R86, R44, R45, 0x1d ;  /* 0x0000002d2c567211 */ /* 0x000fe200078feaff */
[----:B------:R-:W-:Y:S05]  /*7410*/  @!P2 BRA `(.L_x_5484) ;  /* 0x000002000000a947 */ /* 0x000fea0003800000 */
[--C-:B------:R-:W-:Y:S02]  /*7420*/  FADD.FTZ R46, R29, -R87.reuse ;  /* 0x800000571d2e7221 */ /* 0x100fe40000010000 */
[--C-:B------:R-:W-:Y:S02]  /*7430*/  FADD.FTZ R44, R28, -R87.reuse ;  /* 0x800000571c2c7221 */ /* 0x100fe40000010000 */
[----:B------:R-:W-:Y:S02]  /*7440*/  FMUL.FTZ R46, R89, R46 ;  /* 0x0000002e592e7220 */ /* 0x000fe40000410000 */
[----:B------:R-:W-:-:S02]  /*7450*/  FADD.FTZ R88, R32, -R87 ;  /* 0x8000005720587221 */ /* 0x000fc40000010000 */
[----:B------:R-:W-:Y:S02]  /*7460*/  FFMA.FTZ R45, R8, R46, R15 ;  /* 0x0000002e082d7223 */ /* 0x000fe4000001000f */
[--C-:B------:R-:W-:Y:S02]  /*7470*/  FADD.FTZ R46, R30, -R87.reuse ;  /* 0x800000571e2e7221 */ /* 0x100fe40000010000 */
[C---:B------:R-:W-:Y:S02]  /*7480*/  FMUL.FTZ R44, R89.reuse, R44 ;  /* 0x0000002c592c7220 */ /* 0x040fe40000410000 */
[C---:B------:R-:W-:Y:S02]  /*7490*/  FMUL.FTZ R47, R89.reuse, R46 ;  /* 0x0000002e592f7220 */ /* 0x040fe40000410000 */
[----:B------:R-:W-:Y:S02]  /*74a0*/  FMUL.FTZ R46, R89, R88 ;  /* 0x00000058592e7220 */ /* 0x000fe40000410000 */
[----:B------:R-:W-:-:S02]  /*74b0*/  FADD.FTZ R88, R33, -R87 ;  /* 0x8000005721587221 */ /* 0x000fc40000010000 */
[----:B------:R-:W-:Y:S02]  /*74c0*/  FFMA.FTZ R44, R9, R44, R0 ;  /* 0x0000002c092c7223 */ /* 0x000fe40000010000 */
[--C-:B------:R-:W-:Y:S02]  /*74d0*/  FADD.FTZ R62, R31, -R87.reuse ;  /* 0x800000571f3e7221 */ /* 0x100fe40000010000 */
[----:B------:R-:W-:Y:S01]  /*74e0*/  FMUL.FTZ R63, R89, R88 ;  /* 0x00000058593f7220 */ /* 0x000fe20000410000 */
[----:B------:R-:W-:Y:S01]  /*74f0*/  F2FP.BF16.PACK_AB R44, R45, R44 ;  /* 0x0000002c2d2c723e */ /* 0x000fe200000010ff */
[--C-:B------:R-:W-:Y:S02]  /*7500*/  FADD.FTZ R90, R34, -R87.reuse ;  /* 0x80000057225a7221 */ /* 0x100fe40000010000 */
[----:B------:R-:W-:Y:S02]  /*7510*/  FADD.FTZ R92, R35, -R87 ;  /* 0x80000057235c7221 */ /* 0x000fe40000010000 */
[----:B------:R-:W-:-:S02]  /*7520*/  FMUL.FTZ R62, R89, R62 ;  /* 0x0000003e593e7220 */ /* 0x000fc40000410000 */
[----:B------:R-:W-:Y:S02]  /*7530*/  FFMA.FTZ R46, R5, R46, R50 ;  /* 0x0000002e052e7223 */ /* 0x000fe40000010032 */
[----:B------:R-:W-:Y:S02]  /*7540*/  FFMA.FTZ R63, R4, R63, R51 ;  /* 0x0000003f043f7223 */ /* 0x000fe40000010033 */
[C---:B------:R-:W-:Y:S02]  /*7550*/  FMUL.FTZ R88, R89.reuse, R90 ;  /* 0x0000005a59587220 */ /* 0x040fe40000410000 */
[----:B------:R-:W-:Y:S01]  /*7560*/  FMUL.FTZ R45, R89, R92 ;  /* 0x0000005c592d7220 */ /* 0x000fe20000410000 */
[----:B------:R-:W-:Y:S01]  /*7570*/  F2FP.BF16.PACK_AB R46, R63, R46 ;  /* 0x0000002e3f2e723e */ /* 0x000fe200000010ff */
[----:B------:R-:W-:Y:S02]  /*7580*/  FFMA.FTZ R47, R7, R47, R48 ;  /* 0x0000002f072f7223 */ /* 0x000fe40000010030 */
[----:B------:R-:W-:-:S02]  /*7590*/  FFMA.FTZ R62, R6, R62, R49 ;  /* 0x0000003e063e7223 */ /* 0x000fc40000010031 */
        /* <DEDUP_REMOVED lines=8> */
.L_x_5484:
[----:B------:R-:W-:Y:S05]  /*7620*/  BSYNC B2 ;  /* 0x0000000000027941 */ /* 0x000fea0003800000 */
.L_x_5483:
[----:B------:R-:W-:Y:S05]  /*7630*/  @!P3 BRA `(.L_x_5482) ;  /* 0x000001f00000b947 */ /* 0x000fea0003800000 */
[--C-:B0-----:R-:W-:Y:S02]  /*7640*/  FADD.FTZ R47, R43, -R87.reuse ;  /* 0x800000572b2f7221 */ /* 0x101fe40000010000 */
[--C-:B------:R-:W-:Y:S02]  /*7650*/  FADD.FTZ R46, R36, -R87.reuse ;  /* 0x80000057242e7221 */ /* 0x100fe40000010000 */
[----:B------:R-:W-:Y:S02]  /*7660*/  FMUL.FTZ R63, R89, R47 ;  /* 0x0000002f593f7220 */ /* 0x000fe40000410000 */
[--C-:B------:R-:W-:Y:S02]  /*7670*/  FADD.FTZ R45, R42, -R87.reuse ;  /* 0x800000572a2d7221 */ /* 0x100fe40000010000 */
[--C-:B------:R-:W-:Y:S02]  /*7680*/  FADD.FTZ R62, R40, -R87.reuse ;  /* 0x80000057283e7221 */ /* 0x100fe40000010000 */
[----:B------:R-:W-:-:S02]  /*7690*/  FADD.FTZ R44, R37, -R87 ;  /* 0x80000057252c7221 */ /* 0x000fc40000010000 */
[--C-:B------:R-:W-:Y:S02]  /*76a0*/  FADD.FTZ R92, R38, -R87.reuse ;  /* 0x80000057265c7221 */ /* 0x100fe40000010000 */
[--C-:B------:R-:W-:Y:S02]  /*76b0*/  FADD.FTZ R90, R39, -R87.reuse ;  /* 0x80000057275a7221 */ /* 0x100fe40000010000 */
[----:B------:R-:W-:Y:S02]  /*76c0*/  FADD.FTZ R88, R41, -R87 ;  /* 0x8000005729587221 */ /* 0x000fe40000010000 */
[----:B------:R-:W-:Y:S02]  /*76d0*/  FMUL.FTZ R46, R89, R46 ;  /* 0x0000002e592e7220 */ /* 0x000fe40000410000 */
[----:B------:R-:W-:Y:S02]  /*76e0*/  FFMA.FTZ R87, R61, R63, R78 ;  /* 0x0000003f3d577223 */ /* 0x000fe4000001004e */
        /* <DEDUP_REMOVED lines=14> */
[----:B------:R-:W-:Y:S02]  /*77d0*/  FFMA.FTZ R45, R57, R45, R74 ;  /* 0x0000002d392d7223 */ /* 0x000fe4000001004a */
[----:B------:R-:W-:Y:S01]  /*77e0*/  IMAD.MOV.U32 R63, RZ, RZ, 0x10 ;  /* 0x00000010ff3f7424 */ /* 0x000fe200078e00ff */
[----:B------:R-:W-:-:S02]  /*77f0*/  F2FP.BF16.PACK_AB R46, R87, R46 ;  /* 0x0000002e572e723e */ /* 0x000fc400000010ff */
[----:B------:R-:W-:Y:S01]  /*7800*/  F2FP.BF16.PACK_AB R45, R45, R92 ;  /* 0x0000005c2d2d723e */ /* 0x000fe200000010ff */
[----:B------:R-:W-:-:S05]  /*7810*/  IMAD.WIDE.U32 R62, R86, R63, c[0x0][0x208] ;  /* 0x00008200563e7625 */ /* 0x000fca00078e003f */
[----:B------:R0:W-:Y:S02]  /*7820*/  STG.E.128 [R62.64], R44 ;  /* 0x0000002c3e007986 */ /* 0x0001e4000c101d06 */
.L_x_5482:
[----:B0-----:R-:W-:Y:S05]  /*7830*/  BSYNC B1 ;  /* 0x0000000000017941 */ /* 0x001fea0003800000 */
.L_x_5481:
[----:B------:R-:W-:-:S05]  /*7840*/  MOV R45, c[0x0][0x160] ;  /* 0x00005800002d7a02 */ /* 0x000fca0000000f00 */
[----:B------:R-:W-:-:S05]  /*7850*/  IMAD R12, R45, 0x4, R12 ;  /* 0x000000042d0c7824 */ /* 0x000fca00078e020c */
[----:B------:R-:W-:-:S13]  /*7860*/  ISETP.GE.AND P0, PT, R12, c[0x0][0x164], PT ;  /* 0x000059000c007a0c */ /* 0x000fda0003f06270 */
[----:B------:R-:W-:Y:S01]  /*7870*/  @P0 CALL.REL.NOINC `(.L_x_5485) ;  /* 0x0000001000000944 */ /* 0x000fe20003c00000 */
[----:B------:R-:W-:Y:S05]  /*7880*/  BRA `(.L_x_5486) ;  /* 0xffff922000007947 */ /* 0x000fea000383ffff */
.L_x_5485:
[----:B------:R-:W-:Y:S05]  /*7890*/  BSYNC B0 ;  /* 0x0000000000007941 */ /* 0x000fea0003800000 */
.L_x_5328:
[----:B------:R-:W-:Y:S05]  /*78a0*/  EXIT ;  /* 0x000000000000794d */ /* 0x000fea0003800000 */
.L_x_5479:
[----:B------:R-:W-:Y:S01]  /*78b0*/  HFMA2.MMA R62, -RZ, RZ, 0, 1.847743988037109375e-06 ;  /* 0x0000001fff3e7435 */ /* 0x000fe200000001ff */
[----:B------:R-:W-:Y:S01]  /*78c0*/  IMAD.MOV.U32 R46, RZ, RZ, R47 ;  /* 0x000000ffff2e7224 */ /* 0x000fe200078e002f */
[----:B------:R-:W-:Y:S01]  /*78d0*/  MOV R44, 0x7910 ;  /* 0x00007910002c7802 */ /* 0x000fe20000000f00 */
[----:B------:R-:W-:Y:S02]  /*78e0*/  IMAD.MOV.U32 R86, RZ, RZ, 0x1 ;  /* 0x00000001ff567424 */ /* 0x000fe400078e00ff */
[----:B------:R-:W-:Y:S02]  /*78f0*/  IMAD.MOV.U32 R89, RZ, RZ, -0x1 ;  /* 0xffffffffff597424 */ /* 0x000fe400078e00ff */
[----:B-----5:R-:W-:Y:S05]  /*7900*/  CALL.REL.NOINC `($__internal_58_$__cuda_sm70_shflsync_bfly_p) ;  /* 0x000005a000007944 */ /* 0x020fea0003c00000 */
[----:B01----:R-:W-:Y:S05]  /*7910*/  BRA `(.L_x_5487) ;  /* 0xfffff61000007947 */ /* 0x003fea000383ffff */
.L_x_5480:
[----:B------:R-:W-:Y:S01]  /*7920*/  IMAD.MOV.U32 R46, RZ, RZ, R90 ;  /* 0x000000ffff2e7224 */ /* 0x000fe200078e005a */
[----:B------:R-:W-:Y:S01]  /*7930*/  MOV R62, 0x1f ;  /* 0x0000001f003e7802 */ /* 0x000fe20000000f00 */
[----:B------:R-:W-:Y:S01]  /*7940*/  IMAD.MOV.U32 R86, RZ, RZ, 0x2 ;  /* 0x00000002ff567424 */ /* 0x000fe200078e00ff */
[----:B------:R-:W-:Y:S01]  /*7950*/  MOV R44, 0x7980 ;  /* 0x00007980002c7802 */ /* 0x000fe20000000f00 */
[----:B------:R-:W-:Y:S02]  /*7960*/  IMAD.MOV.U32 R89, RZ, RZ, -0x1 ;  /* 0xffffffffff597424 */ /* 0x000fe400078e00ff */
[----:B0----5:R-:W-:Y:S05]  /*7970*/  CALL.REL.NOINC `($__internal_58_$__cuda_sm70_shflsync_bfly_p) ;  /* 0x0000053000007944 */ /* 0x021fea0003c00000 */
[----:B01----:R-:W-:Y:S01]  /*7980*/  FADD.FTZ R46, R90, R89 ;  /* 0x000000595a2e7221 */ /* 0x003fe20000010000 */
[----:B------:R-:W-:Y:S01]  /*7990*/  MOV R89, 0xffffffff ;  /* 0xffffffff00597802 */ /* 0x000fe20000000f00 */
[----:B------:R-:W-:Y:S01]  /*79a0*/  IMAD.MOV.U32 R86, RZ, RZ, 0x4 ;  /* 0x00000004ff567424 */ /* 0x000fe200078e00ff */
[----:B------:R-:W-:Y:S01]  /*79b0*/  MOV R44, 0x79e0 ;  /* 0x000079e0002c7802 */ /* 0x000fe20000000f00 */
[----:B------:R-:W-:-:S02]  /*79c0*/  IMAD.MOV.U32 R62, RZ, RZ, 0x1f ;  /* 0x0000001fff3e7424 */ /* 0x000fc400078e00ff */
[----:B------:R-:W-:Y:S05]  /*79d0*/  CALL.REL.NOINC `($__internal_58_$__cuda_sm70_shflsync_bfly_p) ;  /* 0x000004d000007944 */ /* 0x000fea0003c00000 */
[----:B01----:R-:W-:Y:S01]  /*79e0*/  FADD.FTZ R46, R46, R89 ;  /* 0x000000592e2e7221 */ /* 0x003fe20000010000 */
[----:B------:R-:W-:Y:S01]  /*79f0*/  MOV R44, 0x7a40 ;  /* 0x00007a40002c7802 */ /* 0x000fe20000000f00 */
[----:B------:R-:W-:-:S02]  /*7a00*/  IMAD.MOV.U32 R86, RZ, RZ, 0x8 ;  /* 0x00000008ff567424 */ /* 0x000fc400078e00ff */
[----:B------:R-:W-:Y:S02]  /*7a10*/  IMAD.MOV.U32 R62, RZ, RZ, 0x1f ;  /* 0x0000001fff3e7424 */ /* 0x000fe400078e00ff */
[----:B------:R-:W-:Y:S02]  /*7a20*/  IMAD.MOV.U32 R89, RZ, RZ, -0x1 ;  /* 0xffffffffff597424 */ /* 0x000fe400078e00ff */
[----:B------:R-:W-:Y:S05]  /*7a30*/  CALL.REL.NOINC `($__internal_58_$__cuda_sm70_shflsync_bfly_p) ;  /* 0x0000047000007944 */ /* 0x000fea0003c00000 */
[----:B0-----:R-:W-:Y:S01]  /*7a40*/  HFMA2.MMA R86, -RZ, RZ, 0, 9.5367431640625e-07 ;  /* 0x00000010ff567435 */ /* 0x001fe200000001ff */
[----:B-1----:R-:W-:Y:S01]  /*7a50*/  FADD.FTZ R46, R46, R89 ;  /* 0x000000592e2e7221 */ /* 0x002fe20000010000 */
[----:B------:R-:W-:Y:S01]  /*7a60*/  MOV R44, 0x7aa0 ;  /* 0x00007aa0002c7802 */ /* 0x000fe20000000f00 */
[----:B------:R-:W-:Y:S02]  /*7a70*/  IMAD.MOV.U32 R62, RZ, RZ, 0x1f ;  /* 0x0000001fff3e7424 */ /* 0x000fe400078e00ff */
[----:B------:R-:W-:Y:S02]  /*7a80*/  IMAD.MOV.U32 R89, RZ, RZ, -0x1 ;  /* 0xffffffffff597424 */ /* 0x000fe400078e00ff */
[----:B------:R-:W-:Y:S05]  /*7a90*/  CALL.REL.NOINC `($__internal_58_$__cuda_sm70_shflsync_bfly_p) ;  /* 0x0000041000007944 */ /* 0x000fea0003c00000 */
[----:B-1----:R-:W-:Y:S01]  /*7aa0*/  FADD.FTZ R63, R46, R89 ;  /* 0x000000592e3f7221 */ /* 0x002fe20000010000 */
[----:B0-----:R-:W-:Y:S01]  /*7ab0*/  MOV R62, 0x1f ;  /* 0x0000001f003e7802 */ /* 0x001fe20000000f00 */
[----:B------:R-:W-:Y:S02]  /*7ac0*/  IMAD.MOV.U32 R86, RZ, RZ, 0x1 ;  /* 0x00000001ff567424 */ /* 0x000fe400078e00ff */
        /* <DEDUP_REMOVED lines=36> */
[----:B------:R-:W-:Y:S05]  /*7d10*/  CALL.REL.NOINC `($__internal_58_$__cuda_sm70_shflsync_bfly_p) ;  /* 0x0000019000007944 */ /* 0x000fea0003c00000 */
[----:B01----:R-:W-:Y:S01]  /*7d20*/  FADD.FTZ R46, R46, R89 ;  /* 0x000000592e2e7221 */ /* 0x003fe20000010000 */
[----:B------:R-:W-:Y:S01]  /*7d30*/  MOV R89, 0xffffffff ;  /* 0xffffffff00597802 */ /* 0x000fe20000000f00 */
[----:B------:R-:W-:Y:S01]  /*7d40*/  IMAD.MOV.U32 R86, RZ, RZ, 0x2 ;  /* 0x00000002ff567424 */ /* 0x000fe200078e00ff */
[----:B------:R-:W-:Y:S01]  /*7d50*/  MOV R44, 0x7d80 ;  /* 0x00007d80002c7802 */ /* 0x000fe20000000f00 */
[----:B------:R-:W-:Y:S02]  /*7d60*/  IMAD.MOV.U32 R62, RZ, RZ, 0x1f ;  /* 0x0000001fff3e7424 */ /* 0x000fe400078e00ff */
[----:B------:R-:W-:Y:S05]  /*7d70*/  CALL.REL.NOINC `($__internal_58_$__cuda_sm70_shflsync_bfly_p) ;  /* 0x0000013000007944 */ /* 0x000fea0003c00000 */
[----:B01----:R-:W-:Y:S01]  /*7d80*/  FADD.FTZ R46, R46, R89 ;  /* 0x000000592e2e7221 */ /* 0x003fe20000010000 */
[----:B------:R-:W-:Y:S01]  /*7d90*/  MOV R44, 0x7de0 ;  /* 0x00007de0002c7802 */ /* 0x000fe20000000f00 */
[----:B------:R-:W-:Y:S02]  /*7da0*/  IMAD.MOV.U32 R86, RZ, RZ, 0x4 ;  /* 0x00000004ff567424 */ /* 0x000fe400078e00ff */
[----:B------:R-:W-:Y:S02]  /*7db0*/  IMAD.MOV.U32 R62, RZ, RZ, 0x1f ;  /* 0x0000001fff3e7424 */ /* 0x000fe400078e00ff */
[----:B------:R-:W-:-:S02]  /*7dc0*/  IMAD.MOV.U32 R89, RZ, RZ, -0x1 ;  /* 0xffffffffff597424 */ /* 0x000fc400078e00ff */
[----:B------:R-:W-:Y:S05]  /*7dd0*/  CALL.REL.NOINC `($__internal_58_$__cuda_sm70_shflsync_bfly_p) ;  /* 0x000000d000007944 */ /* 0x000fea0003c00000 */
[----:B0-----:R-:W-:Y:S01]  /*7de0*/  HFMA2.MMA R86, -RZ, RZ, 0, 4.76837158203125e-07 ;  /* 0x00000008ff567435 */ /* 0x001fe200000001ff */
[----:B-1----:R-:W-:Y:S01]  /*7df0*/  FADD.FTZ R46, R46, R89 ;  /* 0x000000592e2e7221 */ /* 0x002fe20000010000 */
[----:B------:R-:W-:Y:S01]  /*7e00*/  MOV R44, 0x7e40 ;  /* 0x00007e40002c7802 */ /* 0x000fe20000000f00 */
[----:B------:R-:W-:-:S02]  /*7e10*/  IMAD.MOV.U32 R62, RZ, RZ, 0x1f ;  /* 0x0000001fff3e7424 */ /* 0x000fc400078e00ff */
[----:B------:R-:W-:Y:S02]  /*7e20*/  IMAD.MOV.U32 R89, RZ, RZ, -0x1 ;  /* 0xffffffffff597424 */ /* 0x000fe400078e00ff */
[----:B------:R-:W-:Y:S05]  /*7e30*/  CALL.REL.NOINC `($__internal_58_$__cuda_sm70_shflsync_bfly_p) ;  /* 0x0000007000007944 */ /* 0x000fea0003c00000 */
[----:B01----:R-:W-:Y:S01]  /*7e40*/  FADD.FTZ R46, R46, R89 ;  /* 0x000000592e2e7221 */ /* 0x003fe20000010000 */
[----:B------:R-:W-:Y:S01]  /*7e50*/  MOV R62, 0x1f ;  /* 0x0000001f003e7802 */ /* 0x000fe20000000f00 */
[----:B------:R-:W-:Y:S01]  /*7e60*/  IMAD.MOV.U32 R86, RZ, RZ, 0x10 ;  /* 0x00000010ff567424 */ /* 0x000fe200078e00ff */
[----:B------:R-:W-:Y:S01]  /*7e70*/  MOV R44, 0x7ea0 ;  /* 0x00007ea0002c7802 */ /* 0x000fe20000000f00 */
[----:B------:R-:W-:Y:S02]  /*7e80*/  IMAD.MOV.U32 R89, RZ, RZ, -0x1 ;  /* 0xffffffffff597424 */ /* 0x000fe400078e00ff */
[----:B------:R-:W-:Y:S05]  /*7e90*/  CALL.REL.NOINC `($__internal_58_$__cuda_sm70_shflsync_bfly_p) ;  /* 0x0000001000007944 */ /* 0x000fea0003c00000 */
[----:B01----:R-:W-:Y:S05]  /*7ea0*/  BRA `(.L_x_5488) ;  /* 0xfffff3d000007947 */ /* 0x003fea000383ffff */
        .weak           $__internal_58_$__cuda_sm70_shflsync_bfly_p
        .type           $__internal_58_$__cuda_sm70_shflsync_bfly_p,@function
        .size           $__internal_58_$__cuda_sm70_shflsync_bfly_p,(.L_x_15250 - $__internal_58_$__cuda_sm70_shflsync_bfly_p)
$__internal_58_$__cuda_sm70_shflsync_bfly_p:
[----:B------:R-:W-:Y:S01]  /*7eb0*/  IMAD.MOV.U32 R45, RZ, RZ, 0x0 ;  /* 0x00000000ff2d7424 */ /* 0x000fe200078e00ff */
[----:B------:R-:W-:Y:S04]  /*7ec0*/  WARPSYNC R89 ;  /* 0x0000005900007348 */ /* 0x000fe80003800000 */
[----:B------:R0:W1:Y:S01]  /*7ed0*/  SHFL.BFLY PT, R89, R46, R86, R62 ;  /* 0x0c0000562e597389 */ /* 0x00006200000e003e */
[----:B------:R-:W-:Y:S05]  /*7ee0*/  RET.REL.NODEC R44 `(_ZN10layer_norm13ln_fwd_kernelINS_13Kernel_traitsI13__nv_bfloat16S2_fS2_fjLj512ELj1ELj4ELj1ELj16ENS_18Kernel_traits_baseILj512ES2_S2_fS2_fjLj128EEEEELb1ELb0ELb1ELb0EEEvNS_9FwdParamsE) ;  /* 0xffff81102c007950 */ /* 0x000fea0003c3ffff */
.L_x_5489:
        /* <DEDUP_REMOVED lines=9> */
.L_x_15250:


//--------------------- .text._ZN10layer_norm13ln_fwd_kernelINS_13Kernel_traitsI13__nv_bfloat16S2_fS2_fjLj512ELj1ELj4ELj1ELj16ENS_18Kernel_traits_baseILj512ES2_S2_fS2_fjLj128EEEEELb1ELb0ELb1ELb1EEEvNS_9FwdParamsE --------------------------
	.section	.text._ZN10layer_norm13ln_fwd_kernelINS_13Kernel_traitsI13__nv_bfloat16S2_fS2_fjLj512ELj1ELj4ELj1ELj16ENS_18Kernel_traits_baseILj512ES2_S2_fS2_fjLj128EEEEELb1ELb0ELb1ELb1EEEvNS_9FwdParamsE,"ax",@progbits
	.sectioninfo	@"SHI_REGISTERS=95"
	.align	128
        .global         _ZN10layer_norm13ln_fwd_kernelINS_13Kernel_traitsI13__nv_bfloat16S2_fS2_fjLj512ELj1ELj4ELj1ELj16ENS_18Kernel_traits_baseILj512ES2_S2_fS2_fjLj128EEEEELb1ELb0ELb1ELb1EEEvNS_9FwdParamsE
        .type           _ZN10layer_norm13ln_fwd_kernelINS_13Kernel_traitsI13__nv_bfloat16S2_fS2_fjLj512ELj1ELj4ELj1ELj16ENS_18Kernel_traits_baseILj512ES2_S2_fS2_fjLj128EEEEELb1ELb0ELb1ELb1EEEvNS_9FwdParamsE,@function
        .size           _ZN10layer_norm13ln_fwd_kernelINS_13Kernel_traitsI13__nv_bfloat16S2_fS2_fjLj512ELj1ELj4ELj1ELj16ENS_18Kernel_traits_baseILj512ES2_S2_fS2_fjLj128EEEEELb1ELb0ELb1ELb1EEEvNS_9FwdParamsE,(.L_x_15251 - _ZN10layer_norm13ln_fwd_kernelINS_13Kernel_traitsI13__nv_bfloat16S2_fS2_fjLj512ELj1ELj4ELj1ELj16ENS_18Kernel_traits_baseILj512ES2_S2_fS2_fjLj128EEEEELb1ELb0ELb1ELb1EEEvNS_9FwdParamsE)
        .other          _ZN10layer_norm13ln_fwd_kernelINS_13Kernel_traitsI13__nv_bfloat16S2_fS2_fjLj512ELj1ELj4ELj1ELj16ENS_18Kernel_traits_baseILj512ES2_S2_fS2_fjLj128EEEEELb1ELb0ELb1ELb1EEEvNS_9FwdParamsE,@"STO_CUDA_ENTRY STV_DEFAULT"
_ZN10layer_norm13ln_fwd_kernelINS_13Kernel_traitsI13__nv_bfloat16S2_fS2_fjLj512ELj1ELj4ELj1ELj16ENS_18Kernel_traits_baseILj512ES2_S2_fS2_fjLj128EEEEELb1ELb0ELb1ELb1EEEvNS_9FwdParamsE:
.text._ZN10layer_norm13ln_fwd_kernelINS_13Kernel_traitsI13__nv_bfloat16S2_fS2_fjLj512ELj1ELj4ELj1ELj16ENS_18Kernel_traits_baseILj512ES2_S2_fS2_fjLj128EEEEELb1ELb0ELb1ELb1EEEvNS_9FwdParamsE:
        /* <DEDUP_REMOVED lines=10> */
[----:B------:R-:W-:-:S02]  /*00a0*/  IMAD.MOV.U32 R32, RZ, RZ, c[0x0][0x238] ;  /* 0x00008e00ff207624 */ /* 0x000fc400078e00ff */
[----:B------:R-:W-:-:S04]  /*00b0*/  IMAD.MOV.U32 R33, RZ, RZ, c[0x0][0x23c] ;  /* 0x00008f00ff217624 */ /* 0x000fc800078e00ff */
[----:B------:R-:W2:Y:S04]  /*00c0*/  @P1 LDG.E.64 R2, [R2.64] ;  /* 0x0000000602021981 */ /* 0x000ea8000c1e1b00 */
[----:B------:R1:W5:Y:S01]  /*00d0*/  @P1 LDG.E.64 R4, [R32.64] ;  /* 0x0000000620041981 */ /* 0x000362000c1e1b00 */
[----:B0-----:R-:W-:-:S04]  /*00e0*/  SHF.L.U32 R0, R12, 0x4, RZ ;  /* 0x000000040c007819 */ /* 0x001fc800000006ff */
        /* <DEDUP_REMOVED lines=45> */
[----:B------:R-:W-:Y:S01]  /*03c0*/  HFMA2.MMA R52, -RZ, RZ, 0, 0 ;  /* 0x00000000ff347435 */ /* 0x000fe200000001ff */
[----:B------:R-:W-:Y:S01]  /*03d0*/  UIADD3 UR19, UR4, -0x4ab325aa, URZ ;  /* 0xb54cda5604137890 */ /* 0x000fe2000fffe03f */
[----:B------:R-:W-:Y:S01]  /*03e0*/  IMAD R2, R2, -0x326172a9, RZ ;  /* 0xcd9e8d5702027824 */ /* 0x000fe200078e02ff */
[----:B------:R-:W-:Y:S01]  /*03f0*/  LOP3.LUT R3, R4, UR9, R3, 0x96, !PT ;  /* 0x0000000904037c12 */ /* 0x000fe2000f8e9603 */
[C---:B0-----:R-:W-:Y:S01]  /*0400*/  IMAD.HI.U32 R7, R5.reuse, -0x326172a9, RZ ;  /* 0xcd9e8d5705077827 */ /* 0x041fe200078e00ff */
[----:B------:R-:W-:Y:S01]  /*0410*/  UIADD3 UR20, UR5, 0x646e171e, URZ ;  /* 0x646e171e05147890 */ /* 0x000fe2000fffe03f */
[----:B------:R-:W-:Y:S01]  /*0420*/  BSSY B0, `(.L_x_5490) ;  /* 0x0000705000007945 */ /* 0x000fe20003800000 */
[----:B------:R-:W-:Y:S01]  /*0430*/  UIADD3 UR22, UR5, 0x1fd5c5a3, URZ ;  /* 0x1fd5c5a305167890 */ /* 0x000fe2000fffe03f */
[----:B------:R-:W-:Y:S01]  /*0440*/  IMAD R5, R5, -0x326172a9, RZ ;  /* 0xcd9e8d5705057824 */ /* 0x000fe200078e02ff */
[----:B------:R-:W-:Y:S01]  /*0450*/  LOP3.LUT R2, R7, UR11, R2, 0x96, !PT ;  /* 0x0000000b07027c12 */ /* 0x000fe2000f8e9602 */
[C---:B------:R-:W-:Y:S01]  /*0460*/  IMAD.HI.U32 R7, R3.reuse, -0x2daee0ad, RZ ;  /* 0xd2511f5303077827 */ /* 0x040fe200078e00ff */
[----:B------:R-:W-:Y:S01]  /*0470*/  UIADD3 UR21, UR4, 0x5384540f, URZ ;  /* 0x5384540f04157890 */ /* 0x000fe2000fffe03f */
[----:B------:R-:W-:Y:S01]  /*0480*/  PRMT R6, RZ, 0x7610, R30 ;  /* 0x00007610ff067816 */ /* 0x000fe2000000001e */
        /* <DEDUP_REMOVED lines=10> */
[----:B------:R-:W-:Y:S01]  /*0530*/  UIADD3 UR25, UR4, -0x700cb87f, URZ ;  /* 0x8ff3478104197890 */ /* 0x000fe2000fffe03f */
[----:B------:R-:W-:Y:S01]  /*0540*/  LOP3.LUT R67, R32, 0x3, RZ, 0xc0, !PT ;  /* 0x0000000320437812 */ /* 0x000fe200078ec0ff */
[----:B------:R-:W-:Y:S01]  /*0550*/  ULDC.U8 UR8, c[0x0][0x1f0] ;  /* 0x00007c0000087ab9 */ /* 0x000fe20000000000 */
[----:B------:R-:W-:Y:S01]  /*0560*/  IMAD R0, R0, -0x326172a9, RZ ;  /* 0xcd9e8d5700007824 */ /* 0x000fe200078e02ff */
[----:B------:R-:W-:Y:S01]  /*0570*/  LOP3.LUT R4, R4, UR13, R5, 0x96, !PT ;  /* 0x0000000d04047c12 */ /* 0x000fe2000f8e9605 */
        /* <DEDUP_REMOVED lines=33> */
[----:B------:R-:W-:Y:S01]  /*0790*/  IMAD.WIDE.U32 R68, R7, -0x2daee0ad, RZ ;  /* 0xd2511f5307447825 */ /* 0x000fe200078e00ff */
[----:B------:R-:W-:Y:S02]  /*07a0*/  PRMT R3, RZ, 0x5410, R29 ;  /* 0x00005410ff037816 */ /* 0x000fe4000000001d */
[----:B------:R-:W-:Y:S01]  /*07b0*/  PRMT R0, RZ, 0x5410, R28 ;  /* 0x00005410ff007816 */ /* 0x000fe2000000001c */
[----:B------:R-:W-:Y:S01]  /*07c0*/  IMAD.HI.U32 R15, R82, -0x2daee0ad, RZ ;  /* 0xd2511f53520f7827 */ /* 0x000fe200078e00ff */
[----:B------:R-:W-:Y:S02]  /*07d0*/  LOP3.LUT R9, R69, UR24, R9, 0x96, !PT ;  /* 0x0000001845097c12 */ /* 0x000fe4000f8e9609 */
[----:B------:R-:W-:Y:S01]  /*07e0*/  PRMT R5, RZ, 0x5410, R30 ;  /* 0x00005410ff057816 */ /* 0x000fe2000000001e */
[----:B------:R-:W-:Y:S01]  /*07f0*/  IMAD R29, R8, -0x326172a9, RZ ;  /* 0xcd9e8d57081d7824 */ /* 0x000fe200078e02ff */
[----:B------:R-:W-:Y:S01]  /*0800*/  LOP3.LUT R68, R15, UR26, R68, 0x96, !PT ;  /* 0x0000001a0f447c12 */ /* 0x000fe2000f8e9644 */
[----:B------:R-:W-:Y:S01]  /*0810*/  IMAD.WIDE.U32 R80, R9, -0x326172a9, RZ ;  /* 0xcd9e8d5709507825 */ /* 0x000fe200078e00ff */
[----:B------:R-:W-:-:S02]  /*0820*/  PRMT R7, RZ, 0x5410, R31 ;  /* 0x00005410ff077816 */ /* 0x000fc4000000001f */
[----:B------:R-:W-:Y:S01]  /*0830*/  PRMT R8, RZ, 0x7610, R31 ;  /* 0x00007610ff087816 */ /* 0x000fe2000000001f */
[----:B------:R-:W-:Y:S01]  /*0840*/  IMAD R82, R82, -0x2daee0ad, RZ ;  /* 0xd2511f5352527824 */ /* 0x000fe200078e02ff */
[----:B------:R-:W-:Y:S02]  /*0850*/  LOP3.LUT R66, R81, UR25, R29, 0x96, !PT ;  /* 0x0000001951427c12 */ /* 0x000fe4000f8e961d */
[----:B------:R-:W-:Y:S02]  /*0860*/  PRMT R9, RZ, 0x5410, R24 ;  /* 0x00005410ff097816 */ /* 0x000fe40000000018 */
[----:B------:R-:W-:Y:S02]  /*0870*/  PRMT R15, RZ, 0x5410, R25 ;  /* 0x00005410ff0f7816 */ /* 0x000fe40000000019 */
.L_x_5644:
[----:B------:R-:W-:-:S04]  /*0880*/  IMAD.MOV.U32 R74, RZ, RZ, 0x4 ;  /* 0x00000004ff4a7424 */ /* 0x000fc800078e00ff */
[----:B------:R-:W-:-:S05]  /*0890*/  IMAD.WIDE R36, R13, R74, c[0x0][0x1d0] ;  /* 0x000074000d247625 */ /* 0x000fca00078e024a */
[----:B------:R0:W2:Y:S01]  /*08a0*/  LDG.E R42, [R36.64] ;  /* 0x00000006242a7981 */ /* 0x0000a2000c1e1900 */
[----:B------:R-:W-:Y:S01]  /*08b0*/  ISETP.NE.U32.AND P0, PT, RZ, c[0x0][0x180], PT ;  /* 0x00006000ff007a0c */ /* 0x000fe20003f05070 */
[C---:B------:R-:W-:Y:S02]  /*08c0*/  IMAD R38, R13.reuse, c[0x0][0x168], RZ ;  /* 0x00005a000d267a24 */ /* 0x040fe400078e02ff */
[----:B------:R-:W1:Y:S01]  /*08d0*/  S2R R73, SR_TID.X ;  /* 0x0000000000497919 */ /* 0x000e620000002100 */
[----:B------:R-:W-:Y:S01]  /*08e0*/  ISETP.NE.AND.EX P0, PT, RZ, c[0x0][0x184], PT, P0 ;  /* 0x00006100ff007a0c */ /* 0x000fe20003f05300 */
[----:B------:R-:W-:Y:S01]  /*08f0*/  IMAD.MOV.U32 R62, RZ, RZ, RZ ;  /* 0x000000ffff3e7224 */ /* 0x000fe200078e00ff */
[----:B------:R-:W-:Y:S01]  /*0900*/  SHF.R.S32.HI R39, RZ, 0x1f, R38 ;  /* 0x0000001fff277819 */ /* 0x000fe20000011426 */
[----:B------:R-:W-:-:S03]  /*0910*/  IMAD.WIDE R74, R13, R74, c[0x0][0x1d8] ;  /* 0x000076000d4a7625 */ /* 0x000fc600078e024a */
[----:B------:R-:W-:-:S03]  /*0920*/  LEA.HI R39, R39, R38, RZ, 0x3 ;  /* 0x0000002627277211 */ /* 0x000fc600078f18ff */
[----:B-----5:R3:W5:Y:S04]  /*0930*/  LDG.E R74, [R74.64] ;  /* 0x000000064a4a7981 */ /* 0x020768000c1e1900 */
[----:B0-----:R-:W-:Y:S01]  /*0940*/  @P0 IMAD.MOV.U32 R37, RZ, RZ, 0x20 ;  /* 0x00000020ff250424 */ /* 0x001fe200078e00ff */
[----:B--2---:R-:W-:-:S13]  /*0950*/  ISETP.GE.AND P2, PT, R42, 0x1, PT ;  /* 0x000000012a00780c */ /* 0x004fda0003f46270 */
[----:B------:R-:W-:-:S05]  /*0960*/  @P2 IADD3 R40, R42, -0x1, RZ ;  /* 0xffffffff2a282810 */ /* 0x000fca0007ffe0ff */
[----:B------:R-:W-:Y:S01]  /*0970*/  @P2 IMAD R41, R40, c[0x0][0x168], RZ ;  /* 0x00005a0028292a24 */ /* 0x000fe200078e02ff */
[----:B-1----:R-:W-:-:S04]  /*0980*/  LOP3.LUT R40, R73, 0x1f, RZ, 0xc0, !PT ;  /* 0x0000001f49287812 */ /* 0x002fc800078ec0ff */
[----:B------:R-:W-:Y:S02]  /*0990*/  @P2 SHF.R.S32.HI R36, RZ, 0x1f, R41 ;  /* 0x0000001fff242819 */ /* 0x000fe40000011429 */
[----:B------:R-:W-:Y:S02]  /*09a0*/  LEA.HI.SX32 R64, R39, R40, 0x1d ;  /* 0x0000002827407211 */ /* 0x000fe400078feaff */
[----:B------:R-:W-:-:S03]  /*09b0*/  @P2 LEA.HI R41, R36, R41, RZ, 0x3 ;  /* 0x0000002924292211 */ /* 0x000fc600078f18ff */
[----:B------:R-:W-:Y:S01]  /*09c0*/  @P0 IMAD.WIDE.U32 R38, R64, R37, c[0x0][0x180] ;  /* 0x0000600040260625 */ /* 0x000fe200078e0025 */
[----:B------:R-:W-:-:S03]  /*09d0*/  @P2 LEA.HI.SX32 R62, R41, R40, 0x1d ;  /* 0x00000028293e2211 */ /* 0x000fc600078feaff */
[----:B------:R-:W-:Y:S01]  /*09e0*/  @P2 IMAD.MOV.U32 R37, RZ, RZ, 0x10 ;  /* 0x00000010ff252424 */ /* 0x000fe200078e00ff */
[----:B------:R-:W2:Y:S03]  /*09f0*/  @P0 LDG.E.128 R24, [R38.64] ;  /* 0x0000000626180981 */ /* 0x000ea6000c1e1d00 */
[----:B------:R-:W-:Y:S01]  /*0a00*/  @P2 IMAD.WIDE.U32 R40, R62, R37, c[0x0][0x170] ;  /* 0x00005c003e282625 */ /* 0x000fe200078e0025 */
[----:B------:R3:W5:Y:S04]  /*0a10*/  @P0 LDG.E.128 R28, [R38.64+0x10] ;  /* 0x00001006261c0981 */ /* 0x000768000c1e1d00 */
[----:B------:R3:W5:Y:S01]  /*0a20*/  @P2 LDG.E.128 R32, [R40.64] ;  /* 0x0000000628202981 */ /* 0x000762000c1e1d00 */
[----:B------:R-:W-:Y:S01]  /*0a30*/  ISETP.GT.AND P3, PT, R42, RZ, PT ;  /* 0x000000ff2a00720c */ /* 0x000fe20003f64270 */
[----:B------:R-:W-:Y:S01]  /*0a40*/  BSSY B1, `(.L_x_5491) ;  /* 0x000005b000017945 */ /* 0x000fe20003800000 */
[----:B------:R-:W-:-:S11]  /*0a50*/  SHF.R.S32.HI R76, RZ, 0x1f, R13 ;  /* 0x0000001fff4c7819 */ /* 0x000fd6000001140d */
[----:B------:R-:W-:-:S04]  /*0a60*/  @!P3 ISETP.NE.U32.AND P1, PT, RZ, c[0x0][0x180], PT ;  /* 0x00006000ff00ba0c */ /* 0x000fc80003f25070 */
[----:B------:R-:W-:Y:S02]  /*0a70*/  @!P3 ISETP.NE.AND.EX P1, PT, RZ, c[0x0][0x184], PT, P1 ;  /* 0x00006100ff00ba0c */ /* 0x000fe40003f25310 */
[----:B------:R-:W-:Y:S02]  /*0a80*/  @!P3 MOV R42, R67 ;  /* 0x00000043002ab202 */ /* 0x000fe40000000f00 */
[----:B--2---:R-:W-:Y:S01]  /*0a90*/  @!P3 FSEL R36, R24, RZ, P1 ;  /* 0x000000ff1824b208 */ /* 0x004fe20000800000 */
[----:B------:R-:W-:Y:S05]  /*0aa0*/  @!P3 BRA `(.L_x_5492) ;  /* 0x000005400000b947 */ /* 0x000fea0003800000 */
[C---:B---3--:R-:W-:Y:S01]  /*0ab0*/  ISETP.NE.AND P1, PT, R67.reuse, 0x1, PT ;  /* 0x000000014300780c */ /* 0x048fe20003f25270 */
        /* <DEDUP_REMOVED lines=11> */
.L_x_5494:
[----:B------:R-:W-:Y:S02]  /*0b70*/  IMAD.MOV.U32 R44, RZ, RZ, R80 ;  /* 0x000000ffff2c7224 */ /* 0x000fe400078e0050 */
.L_x_5495:
[----:B------:R-:W-:Y:S05]  /*0b80*/  BSYNC B2 ;  /* 0x0000000000027941 */ /* 0x000fea0003800000 */
.L_x_5493:
        /* <DEDUP_REMOVED lines=16> */
.L_x_5499:
[----:B------:R-:W-:Y:S05]  /*0c90*/  BSYNC B3 ;  /* 0x0000000000037941 */ /* 0x000fea0003800000 */
.L_x_5498:
        /* <DEDUP_REMOVED lines=42> */
.L_x_5497:
[----:B------:R-:W-:Y:S05]  /*0f40*/  BSYNC B2 ;  /* 0x0000000000027941 */ /* 0x000fea0003800000 */
.L_x_5496:
        /* <DEDUP_REMOVED lines=10> */
.L_x_5492:
[----:B---3--:R-:W-:Y:S05]  /*0ff0*/  BSYNC B1 ;  /* 0x0000000000017941 */ /* 0x008fea0003800000 */
.L_x_5491:
        /* <DEDUP_REMOVED lines=18> */
.L_x_5503:
[----:B------:R-:W-:Y:S02]  /*1120*/  IMAD.MOV.U32 R46, RZ, RZ, R80 ;  /* 0x000000ffff2e7224 */ /* 0x000fe400078e0050 */
.L_x_5504:
[----:B------:R-:W-:Y:S05]  /*1130*/  BSYNC B2 ;  /* 0x0000000000027941 */ /* 0x000fea0003800000 */
.L_x_5502:
        /* <DEDUP_REMOVED lines=16> */
.L_x_5508:
[----:B------:R-:W-:Y:S05]  /*1240*/  BSYNC B3 ;  /* 0x0000000000037941 */ /* 0x000fea0003800000 */
.L_x_5507:
        /* <DEDUP_REMOVED lines=42> */
.L_x_5506:
[----:B------:R-:W-:Y:S05]  /*14f0*/  BSYNC B2 ;  /* 0x0000000000027941 */ /* 0x000fea0003800000 */
.L_x_5505:
        /* <DEDUP_REMOVED lines=10> */
.L_x_5501:
[----:B------:R-:W-:Y:S05]  /*15a0*/  BSYNC B1 ;  /* 0x0000000000017941 */ /* 0x000fea0003800000 */
.L_x_5500:
        /* <DEDUP_REMOVED lines=18> */
.L_x_5512:
[----:B------:R-:W-:Y:S02]  /*16d0*/  IMAD.MOV.U32 R46, RZ, RZ, R80 ;  /* 0x000000ffff2e7224 */ /* 0x000fe400078e0050 */
.L_x_5513:
[----:B------:R-:W-:Y:S05]  /*16e0*/  BSYNC B2 ;  /* 0x0000000000027941 */ /* 0x000fea0003800000 */
.L_x_5511:
        /* <DEDUP_REMOVED lines=16> */
.L_x_5517:
[----:B------:R-:W-:Y:S05]  /*17f0*/  BSYNC B3 ;  /* 0x0000000000037941 */ /* 0x000fea0003800000 */
.L_x_5516:
        /* <DEDUP_REMOVED lines=42> */
.L_x_5515:
[----:B------:R-:W-:Y:S05]  /*1aa0*/  BSYNC B2 ;  /* 0x0000000000027941 */ /* 0x000fea0003800000 */
.L_x_5514:
        /* <DEDUP_REMOVED lines=10> */
.L_x_5510:
[----:B------:R-:W-:Y:S05]  /*1b50*/  BSYNC B1 ;  /* 0x0000000000017941 */ /* 0x000fea0003800000 */
.L_x_5509:
        /* <DEDUP_REMOVED lines=18> */
.L_x_5521:
[----:B------:R-:W-:Y:S02]  /*1c80*/  IMAD.MOV.U32 R48, RZ, RZ, R80 ;  /* 0x000000ffff307224 */ /* 0x000fe400078e0050 */
.L_x_5522:
[----:B------:R-:W-:Y:S05]  /*1c90*/  BSYNC B2 ;  /* 0x0000000000027941 */ /* 0x000fea0003800000 */
.L_x_5520:
        /* <DEDUP_REMOVED lines=16> */
.L_x_5526:
[----:B------:R-:W-:Y:S05]  /*1da0*/  BSYNC B3 ;  /* 0x0000000000037941 */ /* 0x000fea0003800000 */
.L_x_5525:
        /* <DEDUP_REMOVED lines=42> */
.L_x_5524:
[----:B------:R-:W-:Y:S05]  /*2050*/  BSYNC B2 ;  /* 0x0000000000027941 */ /* 0x000fea0003800000 */
.L_x_5523:
        /* <DEDUP_REMOVED lines=10> */
.L_x_5519:
[----:B------:R-:W-:Y:S05]  /*2100*/  BSYNC B1 ;  /* 0x0000000000017941 */ /* 0x000fea0003800000 */
.L_x_5518:
        /* <DEDUP_REMOVED lines=18> */
.L_x_5530:
[----:B------:R-:W-:Y:S02]  /*2230*/  IMAD.MOV.U32 R48, RZ, RZ, R80 ;  /* 0x000000ffff307224 */ /* 0x000fe400078e0050 */
.L_x_5531:
[----:B------:R-:W-:Y:S05]  /*2240*/  BSYNC B2 ;  /* 0x0000000000027941 */ /* 0x000fea0003800000 */
.L_x_5529:
        /* <DEDUP_REMOVED lines=16> */
.L_x_5535:
[----:B------:R-:W-:Y:S05]  /*2350*/  BSYNC B3 ;  /* 0x0000000000037941 */ /* 0x000fea0003800000 */
.L_x_5534:
        /* <DEDUP_REMOVED lines=42> */
.L_x_5533:
[----:B------:R-:W-:Y:S05]  /*2600*/  BSYNC B2 ;  /* 0x0000000000027941 */ /* 0x000fea0003800000 */
.L_x_5532:
        /* <DEDUP_REMOVED lines=10> */
.L_x_5528:
[----:B------:R-:W-:Y:S05]  /*26b0*/  BSYNC B1 ;  /* 0x0000000000017941 */ /* 0x000fea0003800000 */
.L_x_5527:
        /* <DEDUP_REMOVED lines=18> */
.L_x_5539:
[----:B------:R-:W-:Y:S02]  /*27e0*/  IMAD.MOV.U32 R50, RZ, RZ, R80 ;  /* 0x000000ffff327224 */ /* 0x000fe400078e0050 */
.L_x_5540:
[----:B------:R-:W-:Y:S05]  /*27f0*/  BSYNC B2 ;  /* 0x0000000000027941 */ /* 0x000fea0003800000 */
.L_x_5538:
        /* <DEDUP_REMOVED lines=16> */
.L_x_5544:
[----:B------:R-:W-:Y:S05]  /*2900*/  BSYNC B3 ;  /* 0x0000000000037941 */ /* 0x000fea0003800000 */
.L_x_5543:
        /* <DEDUP_REMOVED lines=42> */
.L_x_5542:
[----:B------:R-:W-:Y:S05]  /*2bb0*/  BSYNC B2 ;  /* 0x0000000000027941 */ /* 0x000fea0003800000 */
.L_x_5541:
        /* <DEDUP_REMOVED lines=10> */
.L_x_5537:
[----:B------:R-:W-:Y:S05]  /*2c60*/  BSYNC B1 ;  /* 0x0000000000017941 */ /* 0x000fea0003800000 */
.L_x_5536:
        /* <DEDUP_REMOVED lines=18> */
.L_x_5548:
[----:B------:R-:W-:Y:S02]  /*2d90*/  IMAD.MOV.U32 R50, RZ, RZ, R80 ;  /* 0x000000ffff327224 */ /* 0x000fe400078e0050 */
.L_x_5549:
[----:B------:R-:W-:Y:S05]  /*2da0*/  BSYNC B2 ;  /* 0x0000000000027941 */ /* 0x000fea0003800000 */
.L_x_5547:
        /* <DEDUP_REMOVED lines=16> */
.L_x_5553:
[----:B------:R-:W-:Y:S05]  /*2eb0*/  BSYNC B3 ;  /* 0x0000000000037941 */ /* 0x000fea0003800000 */
.L_x_5552:
        /* <DEDUP_REMOVED lines=42> */
.L_x_5551:
[----:B------:R-:W-:Y:S05]  /*3160*/  BSYNC B2 ;  /* 0x0000000000027941 */ /* 0x000fea0003800000 */
.L_x_5550:
        /* <DEDUP_REMOVED lines=10> */
.L_x_5546:
[----:B------:R-:W-:Y:S05]  /*3210*/  BSYNC B1 ;  /* 0x0000000000017941 */ /* 0x000fea0003800000 */
.L_x_5545:
        /* <DEDUP_REMOVED lines=18> */
.L_x_5557:
[----:B------:R-:W-:Y:S02]  /*3340*/  IMAD.MOV.U32 R63, RZ, RZ, R80 ;  /* 0x000000ffff3f7224 */ /* 0x000fe400078e0050 */
.L_x_5558:
[----:B------:R-:W-:Y:S05]  /*3350*/  BSYNC B2 ;  /* 0x0000000000027941 */ /* 0x000fea0003800000 */
.L_x_5556:
        /* <DEDUP_REMOVED lines=16> */
.L_x_5562:
[----:B------:R-:W-:Y:S05]  /*3460*/  BSYNC B3 ;  /* 0x0000000000037941 */ /* 0x000fea0003800000 */
.L_x_5561:
        /* <DEDUP_REMOVED lines=42> */
.L_x_5560:
[----:B------:R-:W-:Y:S05]  /*3710*/  BSYNC B2 ;  /* 0x0000000000027941 */ /* 0x000fea0003800000 */
.L_x_5559:
        /* <DEDUP_REMOVED lines=10> */
.L_x_5555:
[----:B------:R-:W-:Y:S05]  /*37c0*/  BSYNC B1 ;  /* 0x0000000000017941 */ /* 0x000fea0003800000 */
.L_x_5554:
[----:B------:R-:W-:Y:S01]  /*37d0*/  HFMA2.MMA R75, -RZ, RZ, 0, 1.9073486328125e-06 ;  /* 0x00000020ff4b7435 */ /* 0x000fe200000001ff */
[----:B------:R-:W-:Y:S01]  /*37e0*/  IADD3 R78, R64, 0x20, RZ ;  /* 0x00000020404e7810 */ /* 0x000fe20007ffe0ff */
[----:B------:R-:W-:Y:S01]  /*37f0*/  BSSY B1, `(.L_x_5563) ;  /* 0x000001c000017945 */ /* 0x000fe20003800000 */
[----:B------:R-:W-:-:S07]  /*3800*/  IADD3 R77, R62, 0x20, RZ ;  /* 0x000000203e4d7810 */ /* 0x000fce0007ffe0ff */
[----:B------:R-:W-:-:S04]  /*3810*/  IMAD.WIDE.U32 R44, R64, R75, c[0x0][0x188] ;  /* 0x00006200402c7625 */ /* 0x000fc800078e004b */
[----:B------:R-:W-:Y:S01]  /*3820*/  @P2 IMAD.MOV.U32 R64, RZ, RZ, 0x10 ;  /* 0x00000010ff402424 */ /* 0x000fe200078e00ff */
[----:B------:R0:W-:Y:S01]  /*3830*/  STG.E.128 [R44.64], R36 ;  /* 0x000000242c007986 */ /* 0x0001e2000c101d06 */
[----:B------:R-:W-:-:S03]  /*3840*/  @P0 IMAD.WIDE.U32 R46, R78, R75, c[0x0][0x180] ;  /* 0x000060004e2e0625 */ /* 0x000fc600078e004b */
[----:B------:R0:W-:Y:S01]  /*3850*/  STG.E.128 [R44.64+0x10], R40 ;  /* 0x000010282c007986 */ /* 0x0001e2000c101d06 */
[----:B------:R-:W-:Y:S05]  /*3860*/  @!P2 BRA `(.L_x_5564) ;  /* 0x000001400000a947 */ /* 0x000fea0003800000 */
[----:B0-----:R-:W-:Y:S01]  /*3870*/  IMAD.U32 R45, R72, 0x10000, RZ ;  /* 0x00010000482d7824 */ /* 0x001fe200078e00ff */
[----:B------:R-:W-:Y:S01]  /*3880*/  LOP3.LUT R44, R69, 0xffff, RZ, 0xc0, !PT ;  /* 0x0000ffff452c7812 */ /* 0x000fe200078ec0ff */
[----:B------:R-:W-:Y:S01]  /*3890*/  IMAD.MOV.U32 R79, RZ, RZ, 0x8 ;  /* 0x00000008ff4f7424 */ /* 0x000fe200078e00ff */
        /* <DEDUP_REMOVED lines=8> */
[----:B------:R-:W-:-:S03]  /*3920*/  IMAD.WIDE.U32 R48, R48, 0x10000, RZ ;  /* 0x0001000030307825 */ /* 0x000fc600078e00ff */
        /* <DEDUP_REMOVED lines=8> */
.L_x_5564:
[----:B------:R-:W-:Y:S05]  /*39b0*/  BSYNC B1 ;  /* 0x0000000000017941 */ /* 0x000fea0003800000 */
.L_x_5563:
[----:B0-----:R-:W-:Y:S01]  /*39c0*/  @P2 IMAD.WIDE.U32 R48, R77, R64, c[0x0][0x170] ;  /* 0x00005c004d302625 */ /* 0x001fe200078e0040 */
[----:B------:R-:W2:Y:S04]  /*39d0*/  @P0 LDG.E.128 R24, [R46.64] ;  /* 0x000000062e180981 */ /* 0x000ea8000c1e1d00 */
[----:B------:R0:W5:Y:S04]  /*39e0*/  @P2 LDG.E.128 R32, [R48.64] ;  /* 0x0000000630202981 */ /* 0x000168000c1e1d00 */
[----:B------:R0:W5:Y:S01]  /*39f0*/  @P0 LDG.E.128 R28, [R46.64+0x10] ;  /* 0x000010062e1c0981 */ /* 0x000162000c1e1d00 */
[----:B------:R-:W-:Y:S01]  /*3a00*/  @!P3 ISETP.NE.U32.AND P1, PT, RZ, c[0x0][0x180], PT ;  /* 0x00006000ff00ba0c */ /* 0x000fe20003f25070 */
[----:B------:R-:W-:Y:S01]  /*3a10*/  BSSY B1, `(.L_x_5565) ;  /* 0x0000059000017945 */ /* 0x000fe20003800000 */
[----:B------:R-:W-:-:S02]  /*3a20*/  @!P3 IMAD.MOV.U32 R50, RZ, RZ, R65 ;  /* 0x000000ffff32b224 */ /* 0x000fc400078e0041 */
[----:B------:R-:W-:-:S04]  /*3a30*/  @!P3 ISETP.NE.AND.EX P1, PT, RZ, c[0x0][0x184], PT, P1 ;  /* 0x00006100ff00ba0c */ /* 0x000fc80003f25310 */
[----:B--2---:R-:W-:Y:S01]  /*3a40*/  @!P3 FSEL R44, R24, RZ, P1 ;  /* 0x000000ff182cb208 */ /* 0x004fe20000800000 */
[----:B------:R-:W-:Y:S05]  /*3a50*/  @!P3 BRA `(.L_x_5566) ;  /* 0x000005400000b947 */ /* 0x000fea0003800000 */
        /* <DEDUP_REMOVED lines=12> */
.L_x_5568:
[----:B------:R-:W-:Y:S02]  /*3b20*/  IMAD.MOV.U32 R62, RZ, RZ, R80 ;  /* 0x000000ffff3e7224 */ /* 0x000fe400078e0050 */
.L_x_5569:
[----:B------:R-:W-:Y:S05]  /*3b30*/  BSYNC B2 ;  /* 0x0000000000027941 */ /* 0x000fea0003800000 */
.L_x_5567:
        /* <DEDUP_REMOVED lines=16> */
.L_x_5573:
[----:B------:R-:W-:Y:S05]  /*3c40*/  BSYNC B3 ;  /* 0x0000000000037941 */ /* 0x000fea0003800000 */
.L_x_5572:
        /* <DEDUP_REMOVED lines=42> */
.L_x_5571:
[----:B------:R-:W-:Y:S05]  /*3ef0*/  BSYNC B2 ;  /* 0x0000000000027941 */ /* 0x000fea0003800000 */
.L_x_5570:
        /* <DEDUP_REMOVED lines=10> */
.L_x_5566:
[----:B0-----:R-:W-:Y:S05]  /*3fa0*/  BSYNC B1 ;  /* 0x0000000000017941 */ /* 0x001fea0003800000 */
.L_x_5565:
        /* <DEDUP_REMOVED lines=18> */
.L_x_5577:
[----:B------:R-:W-:Y:S02]  /*40d0*/  IMAD.MOV.U32 R64, RZ, RZ, R80 ;  /* 0x000000ffff407224 */ /* 0x000fe400078e0050 */
.L_x_5578:
[----:B------:R-:W-:Y:S05]  /*40e0*/  BSYNC B2 ;  /* 0x0000000000027941 */ /* 0x000fea0003800000 */
.L_x_5576:
        /* <DEDUP_REMOVED lines=16> */
.L_x_5582:
[----:B------:R-:W-:Y:S05]  /*41f0*/  BSYNC B3 ;  /* 0x0000000000037941 */ /* 0x000fea0003800000 */
.L_x_5581:
        /* <DEDUP_REMOVED lines=42> */
.L_x_5580:
[----:B------:R-:W-:Y:S05]  /*44a0*/  BSYNC B2 ;  /* 0x0000000000027941 */ /* 0x000fea0003800000 */
.L_x_5579:
        /* <DEDUP_REMOVED lines=10> */
.L_x_5575:
[----:B------:R-:W-:Y:S05]  /*4550*/  BSYNC B1 ;  /* 0x0000000000017941 */ /* 0x000fea0003800000 */
.L_x_5574:
        /* <DEDUP_REMOVED lines=18> */
.L_x_5586:
[----:B------:R-:W-:Y:S02]  /*4680*/  IMAD.MOV.U32 R64, RZ, RZ, R80 ;  /* 0x000000ffff407224 */ /* 0x000fe400078e0050 */
.L_x_5587:
[----:B------:R-:W-:Y:S05]  /*4690*/  BSYNC B2 ;  /* 0x0000000000027941 */ /* 0x000fea0003800000 */
.L_x_5585:
        /* <DEDUP_REMOVED lines=16> */
.L_x_5591:
[----:B------:R-:W-:Y:S05]  /*47a0*/  BSYNC B3 ;  /* 0x0000000000037941 */ /* 0x000fea0003800000 */
.L_x_5590:
        /* <DEDUP_REMOVED lines=42> */
.L_x_5589:
[----:B------:R-:W-:Y:S05]  /*4a50*/  BSYNC B2 ;  /* 0x0000000000027941 */ /* 0x000fea0003800000 */
.L_x_5588:
        /* <DEDUP_REMOVED lines=10> */
.L_x_5584:
[----:B------:R-:W-:Y:S05]  /*4b00*/  BSYNC B1 ;  /* 0x0000000000017941 */ /* 0x000fea0003800000 */
.L_x_5583:
        /* <DEDUP_REMOVED lines=18> */
.L_x_5595:
[----:B------:R-:W-:Y:S02]  /*4c30*/  IMAD.MOV.U32 R79, RZ, RZ, R80 ;  /* 0x000000ffff4f7224 */ /* 0x000fe400078e0050 */
.L_x_5596:
[----:B------:R-:W-:Y:S05]  /*4c40*/  BSYNC B2 ;  /* 0x0000000000027941 */ /* 0x000fea0003800000 */
.L_x_5594:
        /* <DEDUP_REMOVED lines=16> */
.L_x_5600:
[----:B------:R-:W-:Y:S05]  /*4d50*/  BSYNC B3 ;  /* 0x0000000000037941 */ /* 0x000fea0003800000 */
.L_x_5599:
        /* <DEDUP_REMOVED lines=42> */
.L_x_5598:
[----:B------:R-:W-:Y:S05]  /*5000*/  BSYNC B2 ;  /* 0x0000000000027941 */ /* 0x000fea0003800000 */
.L_x_5597:
        /* <DEDUP_REMOVED lines=10> */
.L_x_5593:
[----:B------:R-:W-:Y:S05]  /*50b0*/  BSYNC B1 ;  /* 0x0000000000017941 */ /* 0x000fea0003800000 */
.L_x_5592:
        /* <DEDUP_REMOVED lines=18> */
.L_x_5604:
[----:B------:R-:W-:Y:S02]  /*51e0*/  IMAD.MOV.U32 R79, RZ, RZ, R80 ;  /* 0x000000ffff4f7224 */ /* 0x000fe400078e0050 */
.L_x_5605:
[----:B------:R-:W-:Y:S05]  /*51f0*/  BSYNC B2 ;  /* 0x0000000000027941 */ /* 0x000fea0003800000 */
.L_x_5603:
        /* <DEDUP_REMOVED lines=16> */
.L_x_5609:
[----:B------:R-:W-:Y:S05]  /*5300*/  BSYNC B3 ;  /* 0x0000000000037941 */ /* 0x000fea0003800000 */
.L_x_5608:
        /* <DEDUP_REMOVED lines=42> */
.L_x_5607:
[----:B------:R-:W-:Y:S05]  /*55b0*/  BSYNC B2 ;  /* 0x0000000000027941 */ /* 0x000fea0003800000 */
.L_x_5606:
        /* <DEDUP_REMOVED lines=10> */
.L_x_5602:
[----:B------:R-:W-:Y:S05]  /*5660*/  BSYNC B1 ;  /* 0x0000000000017941 */ /* 0x000fea0003800000 */
.L_x_5601:
        /* <DEDUP_REMOVED lines=18> */
.L_x_5613:
[----:B------:R-:W-:Y:S02]  /*5790*/  IMAD.MOV.U32 R79, RZ, RZ, R80 ;  /* 0x000000ffff4f7224 */ /* 0x000fe400078e0050 */
.L_x_5614:
[----:B------:R-:W-:Y:S05]  /*57a0*/  BSYNC B2 ;  /* 0x0000000000027941 */ /* 0x000fea0003800000 */
.L_x_5612:
        /* <DEDUP_REMOVED lines=16> */
.L_x_5618:
[----:B------:R-:W-:Y:S05]  /*58b0*/  BSYNC B3 ;  /* 0x0000000000037941 */ /* 0x000fea0003800000 */
.L_x_5617:
        /* <DEDUP_REMOVED lines=42> */
.L_x_5616:
[----:B------:R-:W-:Y:S05]  /*5b60*/  BSYNC B2 ;  /* 0x0000000000027941 */ /* 0x000fea0003800000 */
.L_x_5615:
        /* <DEDUP_REMOVED lines=10> */
.L_x_5611:
[----:B------:R-:W-:Y:S05]  /*5c10*/  BSYNC B1 ;  /* 0x0000000000017941 */ /* 0x000fea0003800000 */
.L_x_5610:
        /* <DEDUP_REMOVED lines=18> */
.L_x_5622:
[----:B------:R-:W-:Y:S02]  /*5d40*/  IMAD.MOV.U32 R79, RZ, RZ, R80 ;  /* 0x000000ffff4f7224 */ /* 0x000fe400078e0050 */
.L_x_5623:
[----:B------:R-:W-:Y:S05]  /*5d50*/  BSYNC B2 ;  /* 0x0000000000027941 */ /* 0x000fea0003800000 */
.L_x_5621:
        /* <DEDUP_REMOVED lines=16> */
.L_x_5627:
[----:B------:R-:W-:Y:S05]  /*5e60*/  BSYNC B3 ;  /* 0x0000000000037941 */ /* 0x000fea0003800000 */
.L_x_5626:
        /* <DEDUP_REMOVED lines=42> */
.L_x_5625:
[----:B------:R-:W-:Y:S05]  /*6110*/  BSYNC B2 ;  /* 0x0000000000027941 */ /* 0x000fea0003800000 */
.L_x_5624:
        /* <DEDUP_REMOVED lines=10> */
.L_x_5620:
[----:B------:R-:W-:Y:S05]  /*61c0*/  BSYNC B1 ;  /* 0x0000000000017941 */ /* 0x000fea0003800000 */
.L_x_5619:
        /* <DEDUP_REMOVED lines=18> */
.L_x_5631:
[----:B------:R-:W-:Y:S02]  /*62f0*/  IMAD.MOV.U32 R79, RZ, RZ, R80 ;  /* 0x000000ffff4f7224 */ /* 0x000fe400078e0050 */
.L_x_5632:
[----:B------:R-:W-:Y:S05]  /*6300*/  BSYNC B2 ;  /* 0x0000000000027941 */ /* 0x000fea0003800000 */
.L_x_5630:
        /* <DEDUP_REMOVED lines=16> */
.L_x_5636:
[----:B------:R-:W-:Y:S05]  /*6410*/  BSYNC B3 ;  /* 0x0000000000037941 */ /* 0x000fea0003800000 */
.L_x_5635:
        /* <DEDUP_REMOVED lines=44> */
.L_x_5634:
[----:B------:R-:W-:Y:S05]  /*66e0*/  BSYNC B2 ;  /* 0x0000000000027941 */ /* 0x000fea0003800000 */
.L_x_5633:
        /* <DEDUP_REMOVED lines=10> */
.L_x_5629:
[----:B------:R-:W-:Y:S05]  /*6790*/  BSYNC B1 ;  /* 0x0000000000017941 */ /* 0x000fea0003800000 */
.L_x_5628:
[----:B------:R-:W-:Y:S01]  /*67a0*/  FADD.FTZ R62, RZ, R36 ;  /* 0x00000024ff3e7221 */ /* 0x000fe20000010000 */
[----:B------:R-:W-:Y:S01]  /*67b0*/  BSSY B1, `(.L_x_5637) ;  /* 0x0000028000017945 */ /* 0x000fe20003800000 */
[----:B------:R-:W-:Y:S01]  /*67c0*/  IMAD.WIDE.U32 R78, R78, R75, c[0x0][0x188] ;  /* 0x000062004e4e7625 */ /* 0x000fe200078e004b */
[----:B------:R-:W-:-:S03]  /*67d0*/  LOP3.LUT P0, RZ, R73, 0x1f, RZ, 0xc0, !PT ;  /* 0x0000001f49ff7812 */ /* 0x000fc6000780c0ff */
        /* <DEDUP_REMOVED lines=32> */
[----:B------:R-:W-:Y:S01]  /*69e0*/  IMAD.MOV.U32 R64, RZ, RZ, 0x8 ;  /* 0x00000008ff407424 */ /* 0x000fe200078e00ff */
[----:B------:R-:W-:Y:S02]  /*69f0*/  LOP3.LUT R63, R75, R63, RZ, 0xfc, !PT ;  /* 0x0000003f4b3f7212 */ /* 0x000fe400078efcff */
[----:B------:R-:W-:Y:S01]  /*6a00*/  LOP3.LUT R62, R81, 0xff, R58, 0xf8, !PT ;  /* 0x000000ff513e7812 */ /* 0x000fe200078ef83a */
[----:B------:R-:W-:-:S05]  /*6a10*/  IMAD.WIDE.U32 R64, R77, R64, c[0x0][0x190] ;  /* 0x000064004d407625 */ /* 0x000fca00078e0040 */
[----:B------:R0:W-:Y:S02]  /*6a20*/  STG.E.64 [R64.64], R62 ;  /* 0x0000003e40007986 */ /* 0x0001e4000c101b06 */
.L_x_5638:
[----:B0-----:R-:W-:Y:S05]  /*6a30*/  BSYNC B1 ;  /* 0x0000000000017941 */ /* 0x001fea0003800000 */
.L_x_5637:
[----:B------:R-:W-:Y:S01]  /*6a40*/  FADD.FTZ R77, R84, R51 ;  /* 0x00000033544d7221 */ /* 0x000fe20000010000 */
[----:B------:R-:W-:Y:S05]  /*6a50*/  BRA.DIV ~URZ, `(.L_x_5639) ;  /* 0x00000a327f007947 */ /* 0x000fea000b800000 */
[----:B------:R0:W1:Y:S02]  /*6a60*/  SHFL.BFLY PT, R62, R77, 0x1, 0x1f ;  /* 0x0c201f004d3e7f89 */ /* 0x00006400000e0000 */
.L_x_5645:
        /* <DEDUP_REMOVED lines=52> */
.L_x_5646:
        /* <DEDUP_REMOVED lines=24> */
[----:B------:R-:W-:Y:S02]  /*6f30*/  FADD.FTZ R90, -R75, R48 ;  /* 0x000000304b5a7221 */ /* 0x000fe40000010100 */
[----:B------:R-:W-:Y:S01]  /*6f40*/  FMUL.FTZ R48, R77, R38 ;  /* 0x000000264d307220 */ /* 0x000fe20000410000 */
[----:B------:R-:W-:Y:S01]  /*6f50*/  LEA.HI R38, R45, R74, RZ, 0x3 ;  /* 0x0000004a2d267211 */ /* 0x000fe200078f18ff */
[----:B------:R-:W-:Y:S01]  /*6f60*/  FMUL.FTZ R42, R77, R42 ;  /* 0x0000002a4d2a7220 */ /* 0x000fe20000410000 */
[----:B------:R-:W-:Y:S01]  /*6f70*/  PRMT R45, RZ, 0x5410, R23 ;  /* 0x00005410ff2d7816 */ /* 0x000fe20000000017 */
[----:B------:R-:W-:-:S02]  /*6f80*/  FADD.FTZ R78, -R75, R43 ;  /* 0x0000002b4b4e7221 */ /* 0x000fc40000010100 */
[----:B------:R-:W-:Y:S02]  /*6f90*/  FADD.FTZ R92, -R75, R49 ;  /* 0x000000314b5c7221 */ /* 0x000fe40000010100 */
[----:B------:R-:W-:Y:S01]  /*6fa0*/  FFMA.FTZ R42, R42, R45, R7 ;  /* 0x0000002d2a2a7223 */ /* 0x000fe20000010007 */
[----:B------:R-:W-:Y:S01]  /*6fb0*/  PRMT R45, RZ, 0x7610, R23 ;  /* 0x00007610ff2d7816 */ /* 0x000fe20000000017 */
[----:B------:R-:W-:Y:S02]  /*6fc0*/  FMUL.FTZ R49, R77, R78 ;  /* 0x0000004e4d317220 */ /* 0x000fe40000410000 */
[----:B------:R-:W-:Y:S02]  /*6fd0*/  FADD.FTZ R40, -R75, R40 ;  /* 0x000000284b287221 */ /* 0x000fe40000010100 */
[----:B------:R-:W-:Y:S01]  /*6fe0*/  FFMA.FTZ R45, R49, R45, R8 ;  /* 0x0000002d312d7223 */ /* 0x000fe20000010008 */
[----:B------:R-:W-:Y:S01]  /*6ff0*/  PRMT R49, RZ, 0x5410, R22 ;  /* 0x00005410ff317816 */ /* 0x000fe20000000016 */
[----:B------:R-:W-:-:S02]  /*7000*/  FADD.FTZ R86, -R75, R46 ;  /* 0x0000002e4b567221 */ /* 0x000fc40000010100 */
[----:B------:R-:W-:Y:S02]  /*7010*/  FMUL.FTZ R46, R77, R40 ;  /* 0x000000284d2e7220 */ /* 0x000fe40000410000 */
[C---:B------:R-:W-:Y:S02]  /*7020*/  FADD.FTZ R76, -R75.reuse, R41 ;  /* 0x000000294b4c7221 */ /* 0x040fe40000010100 */
[C---:B------:R-:W-:Y:S02]  /*7030*/  FADD.FTZ R36, -R75.reuse, R36 ;  /* 0x000000244b247221 */ /* 0x040fe40000010100 */
[C---:B------:R-:W-:Y:S02]  /*7040*/  FADD.FTZ R62, -R75.reuse, R37 ;  /* 0x000000254b3e7221 */ /* 0x040fe40000010100 */
[C---:B------:R-:W-:Y:S02]  /*7050*/  FADD.FTZ R64, -R75.reuse, R39 ;  /* 0x000000274b407221 */ /* 0x040fe40000010100 */
[----:B------:R-:W-:-:S02]  /*7060*/  FADD.FTZ R44, -R75, R44 ;  /* 0x0000002c4b2c7221 */ /* 0x000fc40000010100 */
[C---:B------:R-:W-:Y:S02]  /*7070*/  FADD.FTZ R88, -R75.reuse, R47 ;  /* 0x0000002f4b587221 */ /* 0x040fe40000010100 */
[C---:B------:R-:W-:Y:S02]  /*7080*/  FADD.FTZ R63, -R75.reuse, R50 ;  /* 0x000000324b3f7221 */ /* 0x040fe40000010100 */
[----:B------:R-:W-:Y:S01]  /*7090*/  FFMA.FTZ R46, R46, R49, R5 ;  /* 0x000000312e2e7223 */ /* 0x000fe20000010005 */
[----:B------:R-:W-:Y:S01]  /*70a0*/  PRMT R49, RZ, 0x7610, R22 ;  /* 0x00007610ff317816 */ /* 0x000fe20000000016 */
        /* <DEDUP_REMOVED lines=11> */
[----:B------:R-:W-:Y:S01]  /*7160*/  FFMA.FTZ R43, R43, R51, R4 ;  /* 0x000000332b2b7223 */ /* 0x000fe20000010004 */
[----:B------:R-:W-:Y:S01]  /*7170*/  PRMT R51, RZ, 0x5410, R20 ;  /* 0x00005410ff337816 */ /* 0x000fe20000000014 */
[C---:B------:R-:W-:Y:S02]  /*7180*/  FMUL.FTZ R36, R77.reuse, R44 ;  /* 0x0000002c4d247220 */ /* 0x040fe40000410000 */
[----:B------:R-:W-:Y:S02]  /*7190*/  FMUL.FTZ R41, R77, R84 ;  /* 0x000000544d297220 */ /* 0x000fe40000410000 */
[----:B------:R-:W-:Y:S01]  /*71a0*/  FFMA.FTZ R51, R39, R51, R0 ;  /* 0x0000003327337223 */ /* 0x000fe20000010000 */
[----:B------:R-:W-:Y:S01]  /*71b0*/  PRMT R39, RZ, 0x7610, R20 ;  /* 0x00007610ff277816 */ /* 0x000fe20000000014 */
[C---:B------:R-:W-:Y:S02]  /*71c0*/  FMUL.FTZ R44, R77.reuse, R86 ;  /* 0x000000564d2c7220 */ /* 0x040fe40000410000 */
[----:B------:R-:W-:-:S02]  /*71d0*/  FMUL.FTZ R40, R77, R88 ;  /* 0x000000584d287220 */ /* 0x000fc40000410000 */
[----:B------:R-:W-:Y:S01]  /*71e0*/  FFMA.FTZ R62, R37, R39, R2 ;  /* 0x00000027253e7223 */ /* 0x000fe20000010002 */
[--C-:B------:R-:W-:Y:S01]  /*71f0*/  PRMT R37, RZ, 0x5410, R19.reuse ;  /* 0x00005410ff257816 */ /* 0x100fe20000000013 */
[----:B------:R-:W-:Y:S01]  /*7200*/  FMUL.FTZ R47, R77, R90 ;  /* 0x0000005a4d2f7220 */ /* 0x000fe20000410000 */
[----:B------:R-:W-:Y:S01]  /*7210*/  F2FP.BF16.PACK_AB R39, R45, R42 ;  /* 0x0000002a2d27723e */ /* 0x000fe200000010ff */
[----:B------:R-:W-:Y:S02]  /*7220*/  FMUL.FTZ R50, R77, R92 ;  /* 0x0000005c4d327220 */ /* 0x000fe40000410000 */
[----:B------:R-:W-:Y:S01]  /*7230*/  FFMA.FTZ R74, R63, R37, R56 ;  /* 0x000000253f4a7223 */ /* 0x000fe20000010038 */
[----:B------:R-:W-:Y:S01]  /*7240*/  PRMT R37, RZ, 0x7610, R19 ;  /* 0x00007610ff257816 */ /* 0x000fe20000000013 */
[----:B------:R-:W-:-:S04]  /*7250*/  IMAD.MOV.U32 R45, RZ, RZ, 0x10 ;  /* 0x00000010ff2d7424 */ /* 0x000fc800078e00ff */
[----:B------:R-:W-:Y:S01]  /*7260*/  FFMA.FTZ R77, R64, R37, R57 ;  /* 0x00000025404d7223 */ /* 0x000fe20000010039 */
[----:B------:R-:W-:-:S05]  /*7270*/  PRMT R37, RZ, 0x5410, R18 ;  /* 0x00005410ff257816 */ /* 0x000fca0000000012 */
[----:B------:R-:W-:Y:S01]  /*7280*/  FFMA.FTZ R64, R47, R37, R54 ;  /* 0x000000252f407223 */ /* 0x000fe20000010036 */
[----:B------:R-:W-:Y:S02]  /*7290*/  PRMT R37, RZ, 0x7610, R18 ;  /* 0x00007610ff257816 */ /* 0x000fe40000000012 */
[----:B------:R-:W-:-:S03]  /*72a0*/  LOP3.LUT R47, R73, 0x1f, RZ, 0xc0, !PT ;  /* 0x0000001f492f7812 */ /* 0x000fc600078ec0ff */
[----:B------:R-:W-:Y:S01]  /*72b0*/  FFMA.FTZ R75, R50, R37, R55 ;  /* 0x00000025324b7223 */ /* 0x000fe20000010037 */
[----:B------:R-:W-:Y:S02]  /*72c0*/  PRMT R37, RZ, 0x5410, R17 ;  /* 0x00005410ff257816 */ /* 0x000fe40000000011 */
[----:B------:R-:W-:Y:S02]  /*72d0*/  LEA.HI.SX32 R47, R38, R47, 0x1d ;  /* 0x0000002f262f7211 */ /* 0x000fe400078feaff */
[----:B------:R-:W-:Y:S01]  /*72e0*/  F2FP.BF16.PACK_AB R38, R49, R46 ;  /* 0x0000002e3126723e */ /* 0x000fe200000010ff */
[----:B------:R-:W-:Y:S01]  /*72f0*/  FFMA.FTZ R50, R44, R37, R15 ;  /* 0x000000252c327223 */ /* 0x000fe2000001000f */
[----:B------:R-:W-:Y:S02]  /*7300*/  PRMT R37, RZ, 0x7610, R17 ;  /* 0x00007610ff257816 */ /* 0x000fe40000000011 */
[C---:B------:R-:W-:Y:S01]  /*7310*/  IADD3 R44, R47.reuse, 0x20, RZ ;  /* 0x000000202f2c7810 */ /* 0x040fe20007ffe0ff */
[----:B------:R-:W-:Y:S01]  /*7320*/  IMAD.WIDE.U32 R46, R47, R45, c[0x0][0x208] ;  /* 0x000082002f2e7625 */ /* 0x000fe200078e002d */
[----:B------:R-:W-:-:S03]  /*7330*/  F2FP.BF16.PACK_AB R42, R75, R64 ;  /* 0x000000404b2a723e */ /* 0x000fc600000010ff */
[----:B------:R-:W-:Y:S01]  /*7340*/  FFMA.FTZ R65, R40, R37, R53 ;  /* 0x0000002528417223 */ /* 0x000fe20000010035 */
[----:B------:R-:W-:Y:S01]  /*7350*/  PRMT R37, RZ, 0x5410, R16 ;  /* 0x00005410ff257816 */ /* 0x000fe20000000010 */
[----:B------:R-:W-:-:S04]  /*7360*/  IMAD.WIDE.U32 R44, R44, R45, c[0x0][0x208] ;  /* 0x000082002c2c7625 */ /* 0x000fc800078e002d */
[----:B------:R-:W-:Y:S01]  /*7370*/  FFMA.FTZ R40, R36, R37, R9 ;  /* 0x0000002524287223 */ /* 0x000fe20000010009 */
[----:B------:R-:W-:Y:S02]  /*7380*/  PRMT R36, RZ, 0x7610, R16 ;  /* 0x00007610ff247816 */ /* 0x000fe40000000010 */
[----:B------:R-:W-:Y:S02]  /*7390*/  F2FP.BF16.PACK_AB R37, R43, R48 ;  /* 0x000000302b25723e */ /* 0x000fe400000010ff */
[----:B------:R-:W-:Y:S01]  /*73a0*/  F2FP.BF16.PACK_AB R43, R77, R74 ;  /* 0x0000004a4d2b723e */ /* 0x000fe200000010ff */
[----:B------:R-:W-:Y:S01]  /*73b0*/  FFMA.FTZ R63, R41, R36, R14 ;  /* 0x00000024293f7223 */ /* 0x000fe2000001000e */
[----:B------:R-:W-:Y:S02]  /*73c0*/  F2FP.BF16.PACK_AB R36, R62, R51 ;  /* 0x000000333e24723e */ /* 0x000fe400000010ff */
[----:B------:R-:W-:Y:S02]  /*73d0*/  F2FP.BF16.PACK_AB R41, R65, R50 ;  /* 0x000000324129723e */ /* 0x000fe400000010ff */
[----:B------:R-:W-:Y:S01]  /*73e0*/  F2FP.BF16.PACK_AB R40, R63, R40 ;  /* 0x000000283f28723e */ /* 0x000fe200000010ff */
[----:B------:R0:W-:Y:S04]  /*73f0*/  STG.E.128 [R46.64], R36 ;  /* 0x000000242e007986 */ /* 0x0001e8000c101d06 */
[----:B------:R0:W-:Y:S02]  /*7400*/  STG.E.128 [R44.64], R40 ;  /* 0x000000282c007986 */ /* 0x0001e4000c101d06 */
.L_x_5642:
[----:B-1----:R-:W-:Y:S05]  /*7410*/  BSYNC B1 ;  /* 0x0000000000017941 */ /* 0x002fea0003800000 */
.L_x_5641:
[----:B0-----:R-:W-:-:S05]  /*7420*/  MOV R36, c[0x0][0x160] ;  /* 0x0000580000247a02 */ /* 0x001fca0000000f00 */
[----:B------:R-:W-:-:S05]  /*7430*/  IMAD R13, R36, 0x4, R13 ;  /* 0x00000004240d7824 */ /* 0x000fca00078e020d */
[----:B------:R-:W-:-:S13]  /*7440*/  ISETP.GE.AND P0, PT, R13, c[0x0][0x164], PT ;  /* 0x000059000d007a0c */ /* 0x000fda0003f06270 */
[----:B------:R-:W-:Y:S01]  /*7450*/  @P0 CALL.REL.NOINC `(.L_x_5643) ;  /* 0x0000001000000944 */ /* 0x000fe20003c00000 */
[----:B------:R-:W-:Y:S05]  /*7460*/  BRA `(.L_x_5644) ;  /* 0xffff941000007947 */ /* 0x000fea000383ffff */
.L_x_5643:
[----:B------:R-:W-:Y:S05]  /*7470*/  BSYNC B0 ;  /* 0x0000000000007941 */ /* 0x000fea0003800000 */
.L_x_5490:
[----:B------:R-:W-:Y:S05]  /*7480*/  EXIT ;  /* 0x000000000000794d */ /* 0x000fea0003800000 */
.L_x_5639:
[----:B------:R-:W-:Y:S01]  /*7490*/  IMAD.MOV.U32 R78, RZ, RZ, 0x1 ;  /* 0x00000001ff4e7424 */ /* 0x000fe200078e00ff */
[----:B------:R-:W-:Y:S01]  /*74a0*/  MOV R62, 0x74e0 ;  /* 0x000074e0003e7802 */ /* 0x000fe20000000f00 */
[----:B------:R-:W-:Y:S02]  /*74b0*/  IMAD.MOV.U32 R64, RZ, RZ, 0x1f ;  /* 0x0000001fff407424 */ /* 0x000fe400078e00ff */
[----:B------:R-:W-:Y:S02]  /*74c0*/  IMAD.MOV.U32 R65, RZ, RZ, -0x1 ;  /* 0xffffffffff417424 */ /* 0x000fe400078e00ff */
[----:B------:R-:W-:Y:S05]  /*74d0*/  CALL.REL.NOINC `($__internal_59_$__cuda_sm70_shflsync_bfly_p) ;  /* 0x0000059000007944 */ /* 0x000fea0003c00000 */
[----:B-1----:R-:W-:Y:S01]  /*74e0*/  MOV R62, R78 ;  /* 0x0000004e003e7202 */ /* 0x002fe20000000f00 */
[----:B0-----:R-:W-:Y:S05]  /*74f0*/  BRA `(.L_x_5645) ;  /* 0xfffff57000007947 */ /* 0x001fea000383ffff */
.L_x_5640:
[----:B------:R-:W-:Y:S01]  /*7500*/  IMAD.MOV.U32 R78, RZ, RZ, 0x2 ;  /* 0x00000002ff4e7424 */ /* 0x000fe200078e00ff */
[----:B------:R-:W-:Y:S01]  /*7510*/  MOV R62, 0x7550 ;  /* 0x00007550003e7802 */ /* 0x000fe20000000f00 */
[----:B------:R-:W-:Y:S02]  /*7520*/  IMAD.MOV.U32 R64, RZ, RZ, 0x1f ;  /* 0x0000001fff407424 */ /* 0x000fe400078e00ff */
[----:B------:R-:W-:Y:S02]  /*7530*/  IMAD.MOV.U32 R65, RZ, RZ, -0x1 ;  /* 0xffffffffff417424 */ /* 0x000fe400078e00ff */
[----:B------:R-:W-:Y:S05]  /*7540*/  CALL.REL.NOINC `($__internal_59_$__cuda_sm70_shflsync_bfly_p) ;  /* 0x0000052000007944 */ /* 0x000fea0003c00000 */
[----:B0-----:R-:W-:Y:S01]  /*7550*/  HFMA2.MMA R64, -RZ, RZ, 0, 1.847743988037109375e-06 ;  /* 0x0000001fff407435 */ /* 0x001fe200000001ff */
[----:B-1----:R-:W-:Y:S01]  /*7560*/  FADD.FTZ R77, R77, R78 ;  /* 0x0000004e4d4d7221 */ /* 0x002fe20000010000 */
[----:B------:R-:W-:Y:S01]  /*7570*/  MOV R62, 0x75b0 ;  /* 0x000075b0003e7802 */ /* 0x000fe20000000f00 */
[----:B------:R-:W-:-:S02]  /*7580*/  IMAD.MOV.U32 R78, RZ, RZ, 0x4 ;  /* 0x00000004ff4e7424 */ /* 0x000fc400078e00ff */
[----:B------:R-:W-:Y:S02]  /*7590*/  IMAD.MOV.U32 R65, RZ, RZ, -0x1 ;  /* 0xffffffffff417424 */ /* 0x000fe400078e00ff */
[----:B------:R-:W-:Y:S05]  /*75a0*/  CALL.REL.NOINC `($__internal_59_$__cuda_sm70_shflsync_bfly_p) ;  /* 0x000004c000007944 */ /* 0x000fea0003c00000 */
[----:B01----:R-:W-:Y:S01]  /*75b0*/  FADD.FTZ R77, R77, R78 ;  /* 0x0000004e4d4d7221 */ /* 0x003fe20000010000 */
[----:B------:R-:W-:Y:S01]  /*75c0*/  MOV R62, 0x7610 ;  /* 0x00007610003e7802 */ /* 0x000fe20000000f00 */
[----:B------:R-:W-:Y:S02]  /*75d0*/  IMAD.MOV.U32 R78, RZ, RZ, 0x8 ;  /* 0x00000008ff4e7424 */ /* 0x000fe400078e00ff */
[----:B------:R-:W-:Y:S02]  /*75e0*/  IMAD.MOV.U32 R64, RZ, RZ, 0x1f ;  /* 0x0000001fff407424 */ /* 0x000fe400078e00ff */
[----:B------:R-:W-:Y:S02]  /*75f0*/  IMAD.MOV.U32 R65, RZ, RZ, -0x1 ;  /* 0xffffffffff417424 */ /* 0x000fe400078e00ff */
[----:B------:R-:W-:Y:S05]  /*7600*/  CALL.REL.NOINC `($__internal_59_$__cuda_sm70_shflsync_bfly_p) ;  /* 0x0000046000007944 */ /* 0x000fea0003c00000 */
[----:B01----:R-:W-:Y:S01]  /*7610*/  FADD.FTZ R77, R77, R78 ;  /* 0x0000004e4d4d7221 */ /* 0x003fe20000010000 */
[----:B------:R-:W-:Y:S01]  /*7620*/  MOV R78, 0x10 ;  /* 0x00000010004e7802 */ /* 0x000fe20000000f00 */
[----:B------:R-:W-:Y:S01]  /*7630*/  IMAD.MOV.U32 R64, RZ, RZ, 0x1f ;  /* 0x0000001fff407424 */ /* 0x000fe200078e00ff */
[----:B------:R-:W-:Y:S01]  /*7640*/  MOV R62, 0x7670 ;  /* 0x00007670003e7802 */ /* 0x000fe20000000f00 */
[----:B------:R-:W-:-:S02]  /*7650*/  IMAD.MOV.U32 R65, RZ, RZ, -0x1 ;  /* 0xffffffffff417424 */ /* 0x000fc400078e00ff */
[----:B------:R-:W-:Y:S05]  /*7660*/  CALL.REL.NOINC `($__internal_59_$__cuda_sm70_shflsync_bfly_p) ;  /* 0x0000040000007944 */ /* 0x000fea0003c00000 */
        /* <DEDUP_REMOVED lines=38> */
[----:B------:R-:W-:Y:S05]  /*78d0*/  CALL.REL.NOINC `($__internal_59_$__cuda_sm70_shflsync_bfly_p) ;  /* 0x0000019000007944 */ /* 0x000fea0003c00000 */
[----:B01----:R-:W-:Y:S01]  /*78e0*/  FADD.FTZ R77, R77, R78 ;  /* 0x0000004e4d4d7221 */ /* 0x003fe20000010000 */
[----:B------:R-:W-:Y:S01]  /*78f0*/  MOV R62, 0x7940 ;  /* 0x00007940003e7802 */ /* 0x000fe20000000f00 */
[----:B------:R-:W-:Y:S02]  /*7900*/  IMAD.MOV.U32 R78, RZ, RZ, 0x2 ;  /* 0x00000002ff4e7424 */ /* 0x000fe400078e00ff */
        /* <DEDUP_REMOVED lines=21> */
[----:B01----:R-:W-:Y:S05]  /*7a60*/  BRA `(.L_x_5646) ;  /* 0xfffff34000007947 */ /* 0x003fea000383ffff */
        .weak           $__internal_59_$__cuda_sm70_shflsync_bfly_p
        .type           $__internal_59_$__cuda_sm70_shflsync_bfly_p,@function
        .size           $__internal_59_$__cuda_sm70_shflsync_bfly_p,(.L_x_15251 - $__internal_59_$__cuda_sm70_shflsync_bfly_p)
$__internal_59_$__cuda_sm70_shflsync_bfly_p:
[----:B------:R-:W-:Y:S01]  /*7a70*/  IMAD.MOV.U32 R63, RZ, RZ, 0x0 ;  /* 0x00000000ff3f7424 */ /* 0x000fe200078e00ff */
[----:B------:R-:W-:Y:S04]  /*7a80*/  WARPSYNC R65 ;  /* 0x0000004100007348 */ /* 0x000fe80003800000 */
[----:B------:R0:W1:Y:S01]  /*7a90*/  SHFL.BFLY PT, R78, R77, R78, R64 ;  /* 0x0c00004e4d4e7389 */ /* 0x00006200000e0040 */
[----:B------:R-:W-:Y:S05]  /*7aa0*/  RET.REL.NODEC R62 `(_ZN10layer_norm13ln_fwd_kernelINS_13Kernel_traitsI13__nv_bfloat16S2_fS2_fjLj512ELj1ELj4ELj1ELj16ENS_18Kernel_traits_baseILj512ES2_S2_fS2_fjLj128EEEEELb1ELb0ELb1ELb1EEEvNS_9FwdParamsE) ;  /* 0xffff85503e007950 */ /* 0x000fea0003c3ffff */
.L_x_5647:
        /* <DEDUP_REMOVED lines=13> */
.L_x_15251:


//--------------------- .text._ZN10layer_norm13ln_fwd_kernelINS_13Kernel_traitsI13__nv_bfloat16S2_fS2_fjLj512ELj1ELj4ELj1ELj16ENS_18Kernel_traits_baseILj512ES2_S2_fS2_fjLj128EEEEELb1ELb1ELb0ELb0EEEvNS_9FwdParamsE --------------------------
	.section	.text._ZN10layer_norm13ln_fwd_kernelINS_13Kernel_traitsI13__nv_bfloat16S2_fS2_fjLj512ELj1ELj4ELj1ELj16ENS_18Kernel_traits_baseILj512ES2_S2_fS2_fjLj128EEEEELb1ELb1ELb0ELb0EEEvNS_9FwdParamsE,"ax",@progbits
	.sectioninfo	@"SHI_REGISTERS=103"
	.align	128
        .global         _ZN10layer_norm13ln_fwd_kernelINS_13Kernel_traitsI13__nv_bfloat16S2_fS2_fjLj512ELj1ELj4ELj1ELj16ENS_18Kernel_traits_baseILj512ES2_S2_fS2_fjLj128EEEEELb1ELb1ELb0ELb0EEEvNS_9FwdParamsE
        .type           _ZN10layer_norm13ln_fwd_kernelINS_13Kernel_traitsI13__nv_bfloat16S2_fS2_fjLj512ELj1ELj4ELj1ELj16ENS_18Kernel_traits_baseILj512ES2_S2_fS2_fjLj128EEEEELb1ELb1ELb0ELb0EEEvNS_9FwdParamsE,@function
        .size           _ZN10layer_norm13ln_fwd_kernelINS_13Kernel_traitsI13__nv_bfloat16S2_fS2_fjLj512ELj1ELj4ELj1ELj16ENS_18Kernel_traits_baseILj512ES2_S2_fS2_fjLj128EEEEELb1ELb1ELb0ELb0EEEvNS_9FwdParamsE,(.L_x_15252 - _ZN10layer_norm13ln_fwd_kernelINS_13Kernel_traitsI13__nv_bfloat16S2_fS2_fjLj512ELj1ELj4ELj1ELj16ENS_18Kernel_traits_baseILj512ES2_S2_fS2_fjLj128EEEEELb1ELb1ELb0ELb0EEEvNS_9FwdParamsE)
        .other          _ZN10layer_norm13ln_fwd_kernelINS_13Kernel_traitsI13__nv_bfloat16S2_fS2_fjLj512ELj1ELj4ELj1ELj16ENS_18Kernel_traits_baseILj512ES2_S2_fS2_fjLj128EEEEELb1ELb1ELb0ELb0EEEvNS_9FwdParamsE,@"STO_CUDA_ENTRY STV_DEFAULT"
_ZN10layer_norm13ln_fwd_kernelINS_13Kernel_traitsI13__nv_bfloat16S2_fS2_fjLj512ELj1ELj4ELj1ELj16ENS_18Kernel_traits_baseILj512ES2_S2_fS2_fjLj128EEEEELb1ELb1ELb0ELb0EEEvNS_9FwdParamsE:
.text._ZN10layer_norm13ln_fwd_kernelINS_13Kernel_traitsI13__nv_bfloat16S2_fS2_fjLj512ELj1ELj4ELj1ELj16ENS_18Kernel_traits_baseILj512ES2_S2_fS2_fjLj128EEEEELb1ELb1ELb0ELb0EEEvNS_9FwdParamsE:
        /* <DEDUP_REMOVED lines=60> */
.L_x_5649:
[----:B0-----:R-:W-:Y:S05]  /*03c0*/  BSYNC B0 ;  /* 0x0000000000007941 */ /* 0x001fea0003800000 */
.L_x_5648:
        /* <DEDUP_REMOVED lines=15> */
.L_x_5651:
[----:B0-----:R-:W-:Y:S05]  /*04c0*/  BSYNC B0 ;  /* 0x0000000000007941 */ /* 0x001fea0003800000 */
.L_x_5650:
        /* <DEDUP_REMOVED lines=19> */
[--C-:B------:R-:W-:Y:S01]  /*0600*/  PRMT R58, RZ, 0x5410, R35.reuse ;  /* 0x00005410ff3a7816 */ /* 0x100fe20000000023 */
        /* <DEDUP_REMOVED lines=25> */
[----:B------:R-:W-:Y:S01]  /*07a0*/  IMAD R7, R7, -0x2daee0ad, RZ ;  /* 0xd2511f5307077824 */ /* 0x000fe200078e02ff */
[----:B------:R-:W-:Y:S01]  /*07b0*/  LOP3.LUT R11, R9, UR13, R10, 0x96, !PT ;  /* 0x0000000d090b7c12 */ /* 0x000fe2000f8e960a */
[----:B------:R-:W-:Y:S01]  /*07c0*/  IMAD R6, R6, -0x326172a9, RZ ;  /* 0xcd9e8d5706067824 */ /* 0x000fe200078e02ff */
[----:B------:R-:W-:Y:S01]  /*07d0*/  PRMT R10, RZ, 0x5410, R14 ;  /* 0x00005410ff0a7816 */ /* 0x000fe2000000000e */
[----:B------:R-:W-:Y:S01]  /*07e0*/  IMAD.HI.U32 R9, R16, -0x326172a9, RZ ;  /* 0xcd9e8d5710097827 */ /* 0x000fe200078e00ff */
[----:B------:R-:W-:-:S02]  /*07f0*/  PRMT R68, RZ, 0x7610, R39 ;  /* 0x00007610ff447816 */ /* 0x000fc40000000027 */
[----:B------:R-:W-:Y:S01]  /*0800*/  PRMT R66, RZ, 0x5410, R24 ;  /* 0x00005410ff427816 */ /* 0x000fe20000000018 */
[----:B------:R-:W-:Y:S01]  /*0810*/  IMAD.HI.U32 R8, R11, -0x2daee0ad, RZ ;  /* 0xd2511f530b087827 */ /* 0x000fe200078e00ff */
[----:B------:R-:W-:Y:S02]  /*0820*/  LOP3.LUT R19, R9, UR15, R6, 0x96, !PT ;  /* 0x0000000f09137c12 */ /* 0x000fe4000f8e9606 */
        /* <DEDUP_REMOVED lines=13> */
[----:B------:R-:W-:Y:S01]  /*0900*/  IMAD.MOV.U32 R79, RZ, RZ, RZ ;  /* 0x000000ffff4f7224 */ /* 0x000fe200078e00ff */
[--C-:B------:R-:W-:Y:S02]  /*0910*/  PRMT R12, RZ, 0x5410, R15.reuse ;  /* 0x00005410ff0c7816 */ /* 0x100fe4000000000f */
[----:B------:R-:W-:Y:S01]  /*0920*/  PRMT R13, RZ, 0x7610, R15 ;  /* 0x00007610ff0d7816 */ /* 0x000fe2000000000f */
[----:B------:R-:W-:Y:S01]  /*0930*/  IMAD.HI.U32 R47, R45, -0x2daee0ad, RZ ;  /* 0xd2511f532d2f7827 */ /* 0x000fe200078e00ff */
[----:B------:R-:W-:-:S02]  /*0940*/  PRMT R14, RZ, 0x5410, R40 ;  /* 0x00005410ff0e7816 */ /* 0x000fc40000000028 */
[----:B------:R-:W-:Y:S01]  /*0950*/  PRMT R15, RZ, 0x7610, R40 ;  /* 0x00007610ff0f7816 */ /* 0x000fe20000000028 */
[----:B------:R-:W-:Y:S01]  /*0960*/  IMAD R40, R19, -0x2daee0ad, RZ ;  /* 0xd2511f5313287824 */ /* 0x000fe200078e02ff */
[--C-:B------:R-:W-:Y:S01]  /*0970*/  PRMT R16, RZ, 0x5410, R41.reuse ;  /* 0x00005410ff107816 */ /* 0x100fe20000000029 */
[----:B------:R-:W-:Y:S01]  /*0980*/  IMAD R45, R45, -0x2daee0ad, RZ ;  /* 0xd2511f532d2d7824 */ /* 0x000fe200078e02ff */
[----:B------:R-:W-:Y:S01]  /*0990*/  PRMT R17, RZ, 0x7610, R41 ;  /* 0x00007610ff117816 */ /* 0x000fe20000000029 */
[C---:B------:R-:W-:Y:S01]  /*09a0*/  IMAD.HI.U32 R41, R46.reuse, -0x326172a9, RZ ;  /* 0xcd9e8d572e297827 */ /* 0x040fe200078e00ff */
[----:B------:R-:W-:Y:S02]  /*09b0*/  LOP3.LUT R40, R47, UR20, R40, 0x96, !PT ;  /* 0x000000142f287c12 */ /* 0x000fe4000f8e9628 */
[----:B------:R-:W-:Y:S01]  /*09c0*/  PRMT R18, RZ, 0x5410, R42 ;  /* 0x00005410ff127816 */ /* 0x000fe2000000002a */
[----:B------:R-:W-:Y:S01]  /*09d0*/  IMAD R46, R46, -0x326172a9, RZ ;  /* 0xcd9e8d572e2e7824 */ /* 0x000fe200078e02ff */
[----:B------:R-:W-:Y:S01]  /*09e0*/  LOP3.LUT R41, R41, UR19, R22, 0x96, !PT ;  /* 0x0000001329297c12 */ /* 0x000fe2000f8e9616 */
[----:B------:R-:W-:Y:S01]  /*09f0*/  IMAD.HI.U32 R33, R40, -0x326172a9, RZ ;  /* 0xcd9e8d5728217827 */ /* 0x000fe200078e00ff */
[----:B------:R-:W-:-:S02]  /*0a00*/  PRMT R22, RZ, 0x5410, R32 ;  /* 0x00005410ff167816 */ /* 0x000fc40000000020 */
[----:B------:R-:W-:Y:S01]  /*0a10*/  PRMT R19, RZ, 0x7610, R42 ;  /* 0x00007610ff137816 */ /* 0x000fe2000000002a */
[----:B------:R-:W-:Y:S01]  /*0a20*/  IMAD.HI.U32 R32, R41, -0x2daee0ad, RZ ;  /* 0xd2511f5329207827 */ /* 0x000fe200078e00ff */
[----:B------:R-:W-:Y:S02]  /*0a30*/  LOP3.LUT R33, R33, UR21, R46, 0x96, !PT ;  /* 0x0000001521217c12 */ /* 0x000fe4000f8e962e */
[----:B------:R-:W-:Y:S01]  /*0a40*/  PRMT R20, RZ, 0x5410, R43 ;  /* 0x00005410ff147816 */ /* 0x000fe2000000002b */
        /* <DEDUP_REMOVED lines=13> */
[--C-:B------:R-:W-:Y:S02]  /*0b20*/  PRMT R71, RZ, 0x5410, R26.reuse ;  /* 0x00005410ff477816 */ /* 0x100fe4000000001a */
[----:B------:R-:W-:Y:S01]  /*0b30*/  PRMT R74, RZ, 0x7610, R26 ;  /* 0x00007610ff4a7816 */ /* 0x000fe2000000001a */
[----:B------:R-:W-:Y:S01]  /*0b40*/  IMAD.HI.U32 R77, R35, -0x2daee0ad, RZ ;  /* 0xd2511f53234d7827 */ /* 0x000fe200078e00ff */
[----:B------:R-:W-:Y:S02]  /*0b50*/  LOP3.LUT R95, R97, UR25, R45, 0x96, !PT ;  /* 0x00000019615f7c12 */ /* 0x000fe4000f8e962d */
[--C-:B------:R-:W-:Y:S01]  /*0b60*/  PRMT R73, RZ, 0x5410, R27.reuse ;  /* 0x00005410ff497816 */ /* 0x100fe2000000001b */
[----:B------:R-:W-:Y:S01]  /*0b70*/  IMAD R76, R35, -0x2daee0ad, RZ ;  /* 0xd2511f53234c7824 */ /* 0x000fe200078e02ff */
[----:B------:R-:W-:-:S02]  /*0b80*/  PRMT R78, RZ, 0x7610, R27 ;  /* 0x00007610ff4e7816 */ /* 0x000fc4000000001b */
[----:B------:R-:W-:Y:S02]  /*0b90*/  LOP3.LUT R77, R77, UR26, R32, 0x96, !PT ;  /* 0x0000001a4d4d7c12 */ /* 0x000fe4000f8e9620 */
[--C-:B------:R-:W-:Y:S02]  /*0ba0*/  PRMT R75, RZ, 0x5410, R28.reuse ;  /* 0x00005410ff4b7816 */ /* 0x100fe4000000001c */
[----:B------:R-:W-:Y:S02]  /*0bb0*/  PRMT R81, RZ, 0x7610, R28 ;  /* 0x00007610ff517816 */ /* 0x000fe4000000001c */
[----:B------:R-:W-:Y:S02]  /*0bc0*/  LOP3.LUT R97, R44, 0x3, RZ, 0xc0, !PT ;  /* 0x000000032c617812 */ /* 0x000fe400078ec0ff */
[--C-:B------:R-:W-:Y:S02]  /*0bd0*/  PRMT R80, RZ, 0x5410, R29.reuse ;  /* 0x00005410ff507816 */ /* 0x100fe4000000001d */
[----:B------:R-:W-:-:S02]  /*0be0*/  PRMT R83, RZ, 0x7610, R29 ;  /* 0x00007610ff537816 */ /* 0x000fc4000000001d */
[--C-:B------:R-:W-:Y:S02]  /*0bf0*/  PRMT R82, RZ, 0x5410, R30.reuse ;  /* 0x00005410ff527816 */ /* 0x100fe4000000001e */
[----:B------:R-:W-:Y:S02]  /*0c00*/  PRMT R85, RZ, 0x7610, R30 ;  /* 0x00007610ff557816 */ /* 0x000fe4000000001e */
[--C-:B------:R-:W-:Y:S02]  /*0c10*/  PRMT R84, RZ, 0x5410, R31.reuse ;  /* 0x00005410ff547816 */ /* 0x100fe4000000001f */
[----:B------:R-:W-:Y:S02]  /*0c20*/  PRMT R87, RZ, 0x7610, R31 ;  /* 0x00007610ff577816 */ /* 0x000fe4000000001f */
.L_x_5776:
        /* <DEDUP_REMOVED lines=38> */
.L_x_5656:
[----:B0-----:R-:W-:Y:S02]  /*0e90*/  IMAD.MOV.U32 R50, RZ, RZ, R96 ;  /* 0x000000ffff327224 */ /* 0x001fe400078e0060 */
.L_x_5657:
[----:B------:R-:W-:Y:S05]  /*0ea0*/  BSYNC B2 ;  /* 0x0000000000027941 */ /* 0x000fea0003800000 */
.L_x_5655:
        /* <DEDUP_REMOVED lines=16> */
.L_x_5661:
[----:B------:R-:W-:Y:S05]  /*0fb0*/  BSYNC B3 ;  /* 0x0000000000037941 */ /* 0x000fea0003800000 */
.L_x_5660:
        /* <DEDUP_REMOVED lines=40> */
[----:B------:R-:W-:Y:S01]  /*1240*/  IMAD.MOV.U32 R34, RZ, RZ, RZ ;  /* 0x000000ffff227224 */ /* 0x000fe200078e00ff */
[----:B------:R-:W-:Y:S02]  /*1250*/  LOP3.LUT R77, R77, UR26, R32, 0x96, !PT ;  /* 0x0000001a4d4d7c12 */ /* 0x000fe4000f8e9620 */
.L_x_5659:
[----:B------:R-:W-:Y:S05]  /*1260*/  BSYNC B2 ;  /* 0x0000000000027941 */ /* 0x000fea0003800000 */
.L_x_5658:
[----:B------:R-:W0:Y:S01]  /*1270*/  I2F.U32 R32, R50 ;  /* 0x0000003200207306 */ /* 0x000e220000201000 */
[----:B------:R-:W-:Y:S01]  /*1280*/  IMAD.MOV.U32 R91, RZ, RZ, 0x2f800000 ;  /* 0x2f800000ff5b7424 */ /* 0x000fe200078e00ff */
[----:B------:R-:W-:Y:S01]  /*1290*/  ISETP.NE.U32.AND P0, PT, RZ, c[0x0][0x180], PT ;  /* 0x00006000ff007a0c */ /* 0x000fe20003f05070 */
[----:B------:R-:W-:Y:S01]  /*12a0*/  BSSY B2, `(.L_x_5662) ;  /* 0x0000017000027945 */ /* 0x000fe20003800000 */
[----:B------:R-:W-:Y:S02]  /*12b0*/  IADD3 R48, R34, 0x1, RZ ;  /* 0x0000000122307810 */ /* 0x000fe40007ffe0ff */
[----:B------:R-:W-:Y:S01]  /*12c0*/  ISETP.NE.AND.EX P0, PT, RZ, c[0x0][0x184], PT, P0 ;  /* 0x00006100ff007a0c */ /* 0x000fe20003f05300 */
[----:B0-----:R-:W-:-:S05]  /*12d0*/  FFMA.FTZ R32, R32, R91, 1.1641532182693481445e-10 ;  /* 0x2f00000020207423 */ /* 0x001fca000001005b */
[----:B------:R-:W-:Y:S02]  /*12e0*/  FSETP.GTU.FTZ.AND P1, PT, R32, c[0x0][0x1e4], PT ;  /* 0x0000790020007a0b */ /* 0x000fe40003f3c000 */
[----:B-----5:R-:W-:Y:S02]  /*12f0*/  PRMT R32, RZ, 0x5410, R36 ;  /* 0x00005410ff207816 */ /* 0x020fe40000000024 */
[----:B------:R-:W-:-:S03]  /*1300*/  P2R R90, PR, RZ, 0x2 ;  /* 0x00000002ff5a7803 */ /* 0x000fc60000000000 */
[----:B------:R-:W-:-:S04]  /*1310*/  FMUL.FTZ R32, R32, R89 ;  /* 0x0000005920207220 */ /* 0x000fc80000410000 */
[----:B------:R-:W-:-:S05]  /*1320*/  FMUL.FTZ R32, R32, c[0x0][0x1e8] ;  /* 0x00007a0020207a20 */ /* 0x000fca0000410000 */
        /* <DEDUP_REMOVED lines=13> */
.L_x_5663:
[----:B------:R-:W-:Y:S02]  /*1400*/  IMAD.MOV.U32 R92, RZ, RZ, R96 ;  /* 0x000000ffff5c7224 */ /* 0x000fe400078e0060 */
.L_x_5664:
[----:B------:R-:W-:Y:S05]  /*1410*/  BSYNC B2 ;  /* 0x0000000000027941 */ /* 0x000fea0003800000 */
.L_x_5662:
        /* <DEDUP_REMOVED lines=16> */
.L_x_5668:
[----:B------:R-:W-:Y:S05]  /*1520*/  BSYNC B3 ;  /* 0x0000000000037941 */ /* 0x000fea0003800000 */
.L_x_5667:
        /* <DEDUP_REMOVED lines=42> */
.L_x_5666:
[----:B------:R-:W-:Y:S05]  /*17d0*/  BSYNC B2 ;  /* 0x0000000000027941 */ /* 0x000fea0003800000 */
.L_x_5665:
        /* <DEDUP_REMOVED lines=22> */
.L_x_5670:
[----:B------:R-:W-:Y:S02]  /*1940*/  IMAD.MOV.U32 R36, RZ, RZ, R96 ;  /* 0x000000ffff247224 */ /* 0x000fe400078e0060 */
.L_x_5671:
[----:B------:R-:W-:Y:S05]  /*1950*/  BSYNC B2 ;  /* 0x0000000000027941 */ /* 0x000fea0003800000 */
.L_x_5669:
        /* <DEDUP_REMOVED lines=16> */
.L_x_5675:
[----:B------:R-:W-:Y:S05]  /*1a60*/  BSYNC B3 ;  /* 0x0000000000037941 */ /* 0x000fea0003800000 */
.L_x_5674:
        /* <DEDUP_REMOVED lines=35> */
[----:B------:R-:W-:Y:S01]  /*1ca0*/  IMAD.WIDE.U32 R48, R49, -0x326172a9, RZ ;  /* 0xcd9e8d5731307825 */ /* 0x000fe200078e00ff */
[----:B------:R-:W-:-:S03]  /*1cb0*/  HFMA2.MMA R35, -RZ, RZ, 0, 0 ;  /* 0x00000000ff237435 */ /* 0x000fc600000001ff */
[----:B------:R-:W-:Y:S01]  /*1cc0*/  IMAD.WIDE.U32 R96, R96, -0x326172a9, RZ ;  /* 0xcd9e8d5760607825 */ /* 0x000fe200078e00ff */
[----:B------:R-:W-:-:S04]  /*1cd0*/  LOP3.LUT R76, R49, UR23, R50, 0x96, !PT ;  /* 0x00000017314c7c12 */ /* 0x000fc8000f8e9632 */
[----:B------:R-:W-:Y:S01]  /*1ce0*/  LOP3.LUT R95, R97, UR25, R48, 0x96, !PT ;  /* 0x00000019615f7c12 */ /* 0x000fe2000f8e9630 */
[----:B------:R-:W-:-:S05]  /*1cf0*/  IMAD.WIDE.U32 R76, R76, -0x2daee0ad, RZ ;  /* 0xd2511f534c4c7825 */ /* 0x000fca00078e00ff */
[----:B------:R-:W-:Y:S02]  /*1d00*/  LOP3.LUT R77, R77, UR26, R34, 0x96, !PT ;  /* 0x0000001a4d4d7c12 */ /* 0x000fe4000f8e9622 */
.L_x_5673:
[----:B------:R-:W-:Y:S05]  /*1d10*/  BSYNC B2 ;  /* 0x0000000000027941 */ /* 0x000fea0003800000 */
.L_x_5672:
        /* <DEDUP_REMOVED lines=21> */
.L_x_5677:
[----:B------:R-:W-:Y:S02]  /*1e70*/  IMAD.MOV.U32 R36, RZ, RZ, R96 ;  /* 0x000000ffff247224 */ /* 0x000fe400078e0060 */
.L_x_5678:
[----:B------:R-:W-:Y:S05]  /*1e80*/  BSYNC B2 ;  /* 0x0000000000027941 */ /* 0x000fea0003800000 */
.L_x_5676:
        /* <DEDUP_REMOVED lines=16> */
.L_x_5682:
[----:B------:R-:W-:Y:S05]  /*1f90*/  BSYNC B3 ;  /* 0x0000000000037941 */ /* 0x000fea0003800000 */
.L_x_5681:
        /* <DEDUP_REMOVED lines=39> */
[----:B------:R-:W-:-:S05]  /*2210*/  IMAD.WIDE.U32 R76, R76, -0x2daee0ad, RZ ;  /* 0xd2511f534c4c7825 */ /* 0x000fca00078e00ff */
[----:B------:R-:W-:Y:S01]  /*2220*/  LOP3.LUT R77, R77, UR26, R48, 0x96, !PT ;  /* 0x0000001a4d4d7c12 */ /* 0x000fe2000f8e9630 */
[----:B------:R-:W-:Y:S02]  /*2230*/  IMAD.MOV.U32 R48, RZ, RZ, RZ ;  /* 0x000000ffff307224 */ /* 0x000fe400078e00ff */
.L_x_5680:
[----:B------:R-:W-:Y:S05]  /*2240*/  BSYNC B2 ;  /* 0x0000000000027941 */ /* 0x000fea0003800000 */
.L_x_5679:
[----:B------:R-:W0:Y:S01]  /*2250*/  I2F.U32 R36, R36 ;  /* 0x0000002400247306 */ /* 0x000e220000201000 */
[----:B------:R-:W-:Y:S01]  /*2260*/  ISETP.NE.AND P3, PT, R48, 0x1, PT ;  /* 0x000000013000780c */ /* 0x000fe20003f65270 */
[----:B------:R-:W-:Y:S01]  /*2270*/  BSSY B2, `(.L_x_5683) ;  /* 0x0000014000027945 */ /* 0x000fe20003800000 */
[----:B0-----:R-:W-:Y:S01]  /*2280*/  FFMA.FTZ R35, R36, R91, 1.1641532182693481445e-10 ;  /* 0x2f00000024237423 */ /* 0x001fe2000001005b */
[----:B------:R-:W-:-:S04]  /*2290*/  PRMT R36, RZ, 0x7610, R37 ;  /* 0x00007610ff247816 */ /* 0x000fc80000000025 */
[----:B------:R-:W-:Y:S01]  /*22a0*/  FSETP.GTU.FTZ.AND P2, PT, R35, c[0x0][0x1e4], PT ;  /* 0x0000790023007a0b */ /* 0x000fe20003f5c000 */
[----:B------:R-:W-:-:S04]  /*22b0*/  FMUL.FTZ R37, R36, R89 ;  /* 0x0000005924257220 */ /* 0x000fc80000410000 */
[----:B------:R-:W-:-:S05]  /*22c0*/  FMUL.FTZ R37, R37, c[0x0][0x1e8] ;  /* 0x00007a0025257a20 */ /* 0x000fca0000410000 */
        /* <DEDUP_REMOVED lines=13> */
.L_x_5684:
[----:B------:R-:W-:Y:S02]  /*23a0*/  IMAD.MOV.U32 R93, RZ, RZ, R96 ;  /* 0x000000ffff5d7224 */ /* 0x000fe400078e0060 */
.L_x_5685:
[----:B------:R-:W-:Y:S05]  /*23b0*/  BSYNC B2 ;  /* 0x0000000000027941 */ /* 0x000fea0003800000 */
.L_x_5683:
        /* <DEDUP_REMOVED lines=16> */
.L_x_5689:
[----:B------:R-:W-:Y:S05]  /*24c0*/  BSYNC B3 ;  /* 0x0000000000037941 */ /* 0x000fea0003800000 */
.L_x_5688:
        /* <DEDUP_REMOVED lines=38> */
[----:B------:R-:W-:Y:S01]  /*2730*/  IMAD.MOV.U32 R37, RZ, RZ, RZ ;  /* 0x000000ffff257224 */ /* 0x000fe200078e00ff */
[----:B------:R-:W-:Y:S01]  /*2740*/  LOP3.LUT R95, R97, UR25, R48, 0x96, !PT ;  /* 0x00000019615f7c12 */ /* 0x000fe2000f8e9630 */
[----:B------:R-:W-:-:S05]  /*2750*/  IMAD.WIDE.U32 R76, R76, -0x2daee0ad, RZ ;  /* 0xd2511f534c4c7825 */ /* 0x000fca00078e00ff */
[----:B------:R-:W-:Y:S02]  /*2760*/  LOP3.LUT R77, R77, UR26, R36, 0x96, !PT ;  /* 0x0000001a4d4d7c12 */ /* 0x000fe4000f8e9624 */
.L_x_5687:
[----:B------:R-:W-:Y:S05]  /*2770*/  BSYNC B2 ;  /* 0x0000000000027941 */ /* 0x000fea0003800000 */
.L_x_5686:
        /* <DEDUP_REMOVED lines=21> */
.L_x_5691:
[----:B------:R-:W-:Y:S02]  /*28d0*/  MOV R93, R96 ;  /* 0x00000060005d7202 */ /* 0x000fe40000000f00 */
.L_x_5692:
[----:B------:R-:W-:Y:S05]  /*28e0*/  BSYNC B2 ;  /* 0x0000000000027941 */ /* 0x000fea0003800000 */
.L_x_5690:
        /* <DEDUP_REMOVED lines=16> */
.L_x_5696:
[----:B------:R-:W-:Y:S05]  /*29f0*/  BSYNC B3 ;  /* 0x0000000000037941 */ /* 0x000fea0003800000 */
.L_x_5695:
        /* <DEDUP_REMOVED lines=42> */
.L_x_5694:
[----:B------:R-:W-:Y:S05]  /*2ca0*/  BSYNC B2 ;  /* 0x0000000000027941 */ /* 0x000fea0003800000 */
.L_x_5693:
        /* <DEDUP_REMOVED lines=21> */
.L_x_5698:
[----:B------:R-:W-:Y:S02]  /*2e00*/  IMAD.MOV.U32 R93, RZ, RZ, R96 ;  /* 0x000000ffff5d7224 */ /* 0x000fe400078e0060 */
.L_x_5699:
[----:B------:R-:W-:Y:S05]  /*2e10*/  BSYNC B2 ;  /* 0x0000000000027941 */ /* 0x000fea0003800000 */
.L_x_5697:
        /* <DEDUP_REMOVED lines=16> */
.L_x_5703:
[----:B------:R-:W-:Y:S05]  /*2f20*/  BSYNC B3 ;  /* 0x0000000000037941 */ /* 0x000fea0003800000 */
.L_x_5702:
        /* <DEDUP_REMOVED lines=42> */
.L_x_5701:
[----:B------:R-:W-:Y:S05]  /*31d0*/  BSYNC B2 ;  /* 0x0000000000027941 */ /* 0x000fea0003800000 */
.L_x_5700:
        /* <DEDUP_REMOVED lines=21> */
.L_x_5705:
[----:B------:R-:W-:Y:S02]  /*3330*/  IMAD.MOV.U32 R93, RZ, RZ, R96 ;  /* 0x000000ffff5d7224 */ /* 0x000fe400078e0060 */
.L_x_5706:
[----:B------:R-:W-:Y:S05]  /*3340*/  BSYNC B2 ;  /* 0x0000000000027941 */ /* 0x000fea0003800000 */
.L_x_5704:
        /* <DEDUP_REMOVED lines=18> */
.L_x_5710:
[----:B------:R-:W-:Y:S05]  /*3470*/  BSYNC B3 ;  /* 0x0000000000037941 */ /* 0x000fea0003800000 */
.L_x_5709:
        /* <DEDUP_REMOVED lines=39> */
[----:B------:R-:W-:Y:S02]  /*36f0*/  LOP3.LUT R77, R49, UR26, R76, 0x96, !PT ;  /* 0x0000001a314d7c12 */ /* 0x000fe4000f8e964c */
[----:B------:R-:W-:Y:S01]  /*3700*/  MOV R76, R48 ;  /* 0x00000030004c7202 */ /* 0x000fe20000000f00 */
[----:B------:R-:W-:-:S04]  /*3710*/  IMAD.WIDE.U32 R48, R94, -0x326172a9, RZ ;  /* 0xcd9e8d575e307825 */ /* 0x000fc800078e00ff */
[----:B------:R-:W-:Y:S01]  /*3720*/  IMAD.MOV.U32 R96, RZ, RZ, R48 ;  /* 0x000000ffff607224 */ /* 0x000fe200078e0030 */
[----:B------:R-:W-:Y:S02]  /*3730*/  LOP3.LUT R95, R49, UR25, R50, 0x96, !PT ;  /* 0x00000019315f7c12 */ /* 0x000fe4000f8e9632 */
.L_x_5708:
[----:B------:R-:W-:Y:S05]  /*3740*/  BSYNC B2 ;  /* 0x0000000000027941 */ /* 0x000fea0003800000 */
.L_x_5707:
[----:B------:R-:W0:Y:S01]  /*3750*/  I2F.U32 R48, R93 ;  /* 0x0000005d00307306 */ /* 0x000e220000201000 */
[----:B------:R-:W-:Y:S02]  /*3760*/  SEL R49, RZ, 0x100, P4 ;  /* 0x00000100ff317807 */ /* 0x000fe40002000000 */
[----:B------:R-:W-:Y:S02]  /*3770*/  ISETP.NE.AND P6, PT, R90, RZ, PT ;  /* 0x000000ff5a00720c */ /* 0x000fe40003fc5270 */
[----:B------:R-:W-:Y:S02]  /*3780*/  SEL R90, RZ, 0x1, P2 ;  /* 0x00000001ff5a7807 */ /* 0x000fe40001000000 */
[----:B------:R-:W-:Y:S02]  /*3790*/  SEL R50, RZ, 0x10000, P5 ;  /* 0x00010000ff327807 */ /* 0x000fe40002800000 */
[----:B------:R-:W-:Y:S01]  /*37a0*/  ISETP.NE.AND P5, PT, R92, RZ, PT ;  /* 0x000000ff5c00720c */ /* 0x000fe20003fa5270 */
[----:B0-----:R-:W-:-:S02]  /*37b0*/  FFMA.FTZ R48, R48, R91, 1.1641532182693481445e-10 ;  /* 0x2f00000030307423 */ /* 0x001fc4000001005b */
[----:B------:R-:W-:-:S03]  /*37c0*/  IMAD.WIDE.U32 R90, R90, 0x1000000, RZ ;  /* 0x010000005a5a7825 */ /* 0x000fc600078e00ff */
[----:B------:R-:W-:-:S04]  /*37d0*/  FSETP.GTU.FTZ.AND P4, PT, R48, c[0x0][0x1e4], PT ;  /* 0x0000790030007a0b */ /* 0x000fc80003f9c000 */
[----:B------:R-:W-:-:S04]  /*37e0*/  SEL R48, RZ, 0x1000000, P4 ;  /* 0x01000000ff307807 */ /* 0x000fc80002000000 */
[----:B------:R-:W-:Y:S02]  /*37f0*/  LOP3.LUT R48, R49, R48, R50, 0xfe, !PT ;  /* 0x0000003031307212 */ /* 0x000fe400078efe32 */
[----:B------:R-:W-:Y:S02]  /*3800*/  SEL R49, RZ, 0x1, P3 ;  /* 0x00000001ff317807 */ /* 0x000fe40001800000 */
[----:B------:R-:W-:Y:S02]  /*3810*/  SEL R50, RZ, 0x1, P1 ;  /* 0x00000001ff327807 */ /* 0x000fe40000800000 */
[----:B------:R-:W-:Y:S02]  /*3820*/  LOP3.LUT R91, R91, R48, R49, 0xfe, !PT ;  /* 0x000000305b5b7212 */ /* 0x000fe400078efe31 */
[----:B------:R-:W-:Y:S01]  /*3830*/  SEL R48, RZ, 0x1, P5 ;  /* 0x00000001ff307807 */ /* 0x000fe20002800000 */
[----:B------:R-:W-:Y:S01]  /*3840*/  IMAD.WIDE.U32 R50, R50, 0x10000, RZ ;  /* 0x0001000032327825 */ /* 0x000fe200078e00ff */
[----:B------:R-:W-:-:S03]  /*3850*/  LEA R92, P1, R86, c[0x0][0x188], 0x5 ;  /* 0x00006200565c7a11 */ /* 0x000fc600078228ff */
[----:B------:R-:W-:Y:S01]  /*3860*/  IMAD.WIDE.U32 R48, R48, 0x100, RZ ;  /* 0x0000010030307825 */ /* 0x000fe200078e00ff */
[----:B------:R-:W-:-:S04]  /*3870*/  LEA.HI.X R93, R86, c[0x0][0x18c], RZ, 0x5, P1 ;  /* 0x00006300565d7a11 */ /* 0x000fc800008f2cff */
[----:B------:R-:W-:Y:S01]  /*3880*/  LOP3.LUT R90, R48, R90, R50, 0xfe, !PT ;  /* 0x0000005a305a7212 */ /* 0x000fe200078efe32 */
[----:B------:R0:W-:Y:S01]  /*3890*/  STG.E.128 [R92.64], R32 ;  /* 0x000000205c007986 */ /* 0x0001e2000c101d06 */
[----:B------:R-:W-:Y:S02]  /*38a0*/  PRMT R48, RZ, 0x7610, R39 ;  /* 0x00007610ff307816 */ /* 0x000fe40000000027 */
[----:B------:R-:W-:Y:S02]  /*38b0*/  LOP3.LUT R49, R49, R91, R51, 0xfe, !PT ;  /* 0x0000005b31317212 */ /* 0x000fe400078efe33 */
[----:B------:R-:W-:Y:S01]  /*38c0*/  SEL R51, RZ, 0x1, P6 ;  /* 0x00000001ff337807 */ /* 0x000fe20003000000 */
[----:B------:R-:W-:-:S04]  /*38d0*/  FMUL.FTZ R48, R48, R89 ;  /* 0x0000005930307220 */ /* 0x000fc80000410000 */
[----:B------:R-:W-:-:S05]  /*38e0*/  FMUL.FTZ R48, R48, c[0x0][0x1e8] ;  /* 0x00007a0030307a20 */ /* 0x000fca0000410000 */
[----:B------:R-:W-:-:S05]  /*38f0*/  FSEL R48, R48, RZ, !P4 ;  /* 0x000000ff30307208 */ /* 0x000fca0006000000 */
[----:B------:R-:W-:Y:S01]  /*3900*/  FMUL.FTZ R39, R13, R48 ;  /* 0x000000300d277220 */ /* 0x000fe20000410000 */
[----:B------:R-:W-:Y:S02]  /*3910*/  LOP3.LUT R48, R90, R51, RZ, 0xfc, !PT ;  /* 0x000000335a307212 */ /* 0x000fe400078efcff */
[C---:B------:R-:W-:Y:S01]  /*3920*/  IADD3 R90, R86.reuse, 0x20, RZ ;  /* 0x00000020565a7810 */ /* 0x040fe20007ffe0ff */
[----:B------:R-:W-:Y:S01]  /*3930*/  @P0 FADD.FTZ R39, R31, R39 ;  /* 0x000000271f270221 */ /* 0x000fe20000010000 */
[----:B------:R-:W-:-:S04]  /*3940*/  LEA R50, P0, R86, c[0x0][0x190], 0x3 ;  /* 0x0000640056327a11 */ /* 0x000fc800078018ff */
[----:B------:R-:W-:Y:S01]  /*3950*/  LEA.HI.X R51, R86, c[0x0][0x194], RZ, 0x3, P0 ;  /* 0x0000650056337a11 */ /* 0x000fe200000f1cff */
[----:B------:R0:W-:Y:S04]  /*3960*/  STG.E.128 [R92.64+0x10], R36 ;  /* 0x000010245c007986 */ /* 0x0001e8000c101d06 */
[----:B------:R0:W-:Y:S04]  /*3970*/  STG.E.64 [R50.64], R48 ;  /* 0x0000003032007986 */ /* 0x0001e8000c101b06 */
.L_x_5654:
[----:B------:R-:W-:Y:S05]  /*3980*/  BSYNC B1 ;  /* 0x0000000000017941 */ /* 0x000fea0003800000 */
.L_x_5653:
[----:B------:R-:W-:Y:S01]  /*3990*/  ISETP.NE.AND P0, PT, R52, RZ, PT ;  /* 0x000000ff3400720c */ /* 0x000fe20003f05270 */
[----:B------:R-:W-:-:S12]  /*39a0*/  BSSY B1, `(.L_x_5711) ;  /* 0x00002cb000017945 */ /* 0x000fd80003800000 */
[----:B------:R-:W-:Y:S05]  /*39b0*/  @!P0 BRA `(.L_x_5712) ;  /* 0x00002c9000008947 */ /* 0x000fea0003800000 */
[----:B------:R-:W-:Y:S01]  /*39c0*/  IMAD.MOV.U32 R45, RZ, RZ, 0x10 ;  /* 0x00000010ff2d7424 */ /* 0x000fe200078e00ff */
[----:B------:R-:W-:-:S03]  /*39d0*/  ISETP.NE.U32.AND P0, PT, RZ, c[0x0][0x180], PT ;  /* 0x00006000ff007a0c */ /* 0x000fc60003f05070 */
[----:B------:R-:W-:Y:S01]  /*39e0*/  IMAD.WIDE.U32 R44, R90, R45, c[0x0][0x170] ;  /* 0x00005c005a2c7625 */ /* 0x000fe200078e002d */
[----:B------:R-:W-:-:S05]  /*39f0*/  ISETP.NE.AND.EX P0, PT, RZ, c[0x0][0x184], PT, P0 ;  /* 0x00006100ff007a0c */ /* 0x000fca0003f05300 */
[----:B------:R-:W5:Y:S08]  /*3a00*/  LDG.E.128 R44, [R44.64] ;  /* 0x000000062c2c7981 */ /* 0x000f70000c1e1d00 */
        /* <DEDUP_REMOVED lines=11> */
[----:B------:R-:W-:Y:S02]  /*3ac0*/  ISETP.NE.AND P0, PT, R97, 0x3, PT ;  /* 0x000000036100780c */ /* 0x000fe40003f05270 */
[----:B------:R-:W-:-:S11]  /*3ad0*/  MOV R50, R95 ;  /* 0x0000005f00327202 */ /* 0x000fd60000000f00 */
[----:B------:R-:W-:Y:S05]  /*3ae0*/  @P0 BRA `(.L_x_5715) ;  /* 0x0000003000000947 */ /* 0x000fea0003800000 */
[----:B------:R-:W-:Y:S01]  /*3af0*/  IMAD.MOV.U32 R50, RZ, RZ, R76 ;  /* 0x000000ffff327224 */ /* 0x000fe200078e004c */
[----:B------:R-:W-:Y:S05]  /*3b00*/  BRA `(.L_x_5715) ;  /* 0x0000001000007947 */ /* 0x000fea0003800000 */
.L_x_5714:
[----:B01----:R-:W-:Y:S02]  /*3b10*/  IMAD.MOV.U32 R50, RZ, RZ, R96 ;  /* 0x000000ffff327224 */ /* 0x003fe400078e0060 */
.L_x_5715:
[----:B------:R-:W-:Y:S05]  /*3b20*/  BSYNC B2 ;  /* 0x0000000000027941 */ /* 0x000fea0003800000 */
.L_x_5713:
        /* <DEDUP_REMOVED lines=16> */
.L_x_5719:
[----:B------:R-:W-:Y:S05]  /*3c30*/  BSYNC B3 ;  /* 0x0000000000037941 */ /* 0x000fea0003800000 */
.L_x_5718:
        /* <DEDUP_REMOVED lines=42> */
.L_x_5717:
[----:B------:R-:W-:Y:S05]  /*3ee0*/  BSYNC B2 ;  /* 0x0000000000027941 */ /* 0x000fea0003800000 */
.L_x_5716:
[----:B------:R-:W0:Y:S01]  /*3ef0*/  I2F.U32 R41, R50 ;  /* 0x0000003200297306 */ /* 0x000e220000201000 */
[----:B-----5:R-:W-:Y:S01]  /*3f00*/  PRMT R40, RZ, 0x5410, R44 ;  /* 0x00005410ff287816 */ /* 0x020fe2000000002c */
[----:B------:R-:W-:Y:S01]  /*3f10*/  IMAD.MOV.U32 R92, RZ, RZ, 0x2f800000 ;  /* 0x2f800000ff5c7424 */ /* 0x000fe200078e00ff */
[----:B------:R-:W-:Y:S01]  /*3f20*/  ISETP.NE.U32.AND P0, PT, RZ, c[0x0][0x180], PT ;  /* 0x00006000ff007a0c */ /* 0x000fe20003f05070 */
[----:B------:R-:W-:Y:S01]  /*3f30*/  BSSY B2, `(.L_x_5720) ;  /* 0x0000016000027945 */ /* 0x000fe20003800000 */
[----:B------:R-:W-:Y:S01]  /*3f40*/  IADD3 R48, R42, 0x1, RZ ;  /* 0x000000012a307810 */ /* 0x000fe20007ffe0ff */
[----:B------:R-:W-:Y:S01]  /*3f50*/  FMUL.FTZ R40, R40, R89 ;  /* 0x0000005928287220 */ /* 0x000fe20000410000 */
[----:B------:R-:W-:-:S03]  /*3f60*/  ISETP.NE.AND.EX P0, PT, RZ, c[0x0][0x184], PT, P0 ;  /* 0x00006100ff007a0c */ /* 0x000fc60003f05300 */
        /* <DEDUP_REMOVED lines=17> */
.L_x_5721:
[----:B------:R-:W-:Y:S02]  /*4080*/  IMAD.MOV.U32 R93, RZ, RZ, R96 ;  /* 0x000000ffff5d7224 */ /* 0x000fe400078e0060 */
.L_x_5722:
[----:B------:R-:W-:Y:S05]  /*4090*/  BSYNC B2 ;  /* 0x0000000000027941 */ /* 0x000fea0003800000 */
.L_x_5720:
        /* <DEDUP_REMOVED lines=16> */
.L_x_5726:
[----:B------:R-:W-:Y:S05]  /*41a0*/  BSYNC B3 ;  /* 0x0000000000037941 */ /* 0x000fea0003800000 */
.L_x_5725:
        /* <DEDUP_REMOVED lines=40> */
[----:B------:R-:W-:-:S04]  /*4430*/  HFMA2.MMA R48, -RZ, RZ, 0, 0 ;  /* 0x00000000ff307435 */ /* 0x000fc800000001ff */
[----:B------:R-:W-:Y:S02]  /*4440*/  LOP3.LUT R77, R77, UR26, R42, 0x96, !PT ;  /* 0x0000001a4d4d7c12 */ /* 0x000fe4000f8e962a */
.L_x_5724:
[----:B------:R-:W-:Y:S05]  /*4450*/  BSYNC B2 ;  /* 0x0000000000027941 */ /* 0x000fea0003800000 */
.L_x_5723:
        /* <DEDUP_REMOVED lines=22> */
.L_x_5728:
[----:B------:R-:W-:Y:S02]  /*45c0*/  IMAD.MOV.U32 R44, RZ, RZ, R96 ;  /* 0x000000ffff2c7224 */ /* 0x000fe400078e0060 */
.L_x_5729:
[----:B------:R-:W-:Y:S05]  /*45d0*/  BSYNC B2 ;  /* 0x0000000000027941 */ /* 0x000fea0003800000 */
.L_x_5727:
        /* <DEDUP_REMOVED lines=16> */
.L_x_5733:
[----:B------:R-:W-:Y:S05]  /*46e0*/  BSYNC B3 ;  /* 0x0000000000037941 */ /* 0x000fea0003800000 */
.L_x_5732:
        /* <DEDUP_REMOVED lines=42> */
.L_x_5731:
[----:B------:R-:W-:Y:S05]  /*4990*/  BSYNC B2 ;  /* 0x0000000000027941 */ /* 0x000fea0003800000 */
.L_x_5730:
        /* <DEDUP_REMOVED lines=21> */
.L_x_5735:
[----:B------:R-:W-:Y:S02]  /*4af0*/  IMAD.MOV.U32 R44, RZ, RZ, R96 ;  /* 0x000000ffff2c7224 */ /* 0x000fe400078e0060 */
.L_x_5736:
[----:B------:R-:W-:Y:S05]  /*4b00*/  BSYNC B2 ;  /* 0x0000000000027941 */ /* 0x000fea0003800000 */
.L_x_5734:
        /* <DEDUP_REMOVED lines=16> */
.L_x_5740:
[----:B------:R-:W-:Y:S05]  /*4c10*/  BSYNC B3 ;  /* 0x0000000000037941 */ /* 0x000fea0003800000 */
.L_x_5739:
        /* <DEDUP_REMOVED lines=40> */
[----:B------:R-:W-:Y:S01]  /*4ea0*/  IMAD.MOV.U32 R96, RZ, RZ, R48 ;  /* 0x000000ffff607224 */ /* 0x000fe200078e0030 */
[----:B------:R-:W-:Y:S01]  /*4eb0*/  LOP3.LUT R95, R49, UR25, R76, 0x96, !PT ;  /* 0x00000019315f7c12 */ /* 0x000fe2000f8e964c */
[----:B------:R-:W-:Y:S02]  /*4ec0*/  IMAD.MOV.U32 R76, RZ, RZ, R50 ;  /* 0x000000ffff4c7224 */ /* 0x000fe400078e0032 */
[----:B------:R-:W-:Y:S02]  /*4ed0*/  IMAD.MOV.U32 R48, RZ, RZ, RZ ;  /* 0x000000ffff307224 */ /* 0x000fe400078e00ff */
.L_x_5738:
[----:B------:R-:W-:Y:S05]  /*4ee0*/  BSYNC B2 ;  /* 0x0000000000027941 */ /* 0x000fea0003800000 */
.L_x_5737:
        /* <DEDUP_REMOVED lines=21> */
.L_x_5742:
[----:B------:R-:W-:Y:S02]  /*5040*/  IMAD.MOV.U32 R94, RZ, RZ, R96 ;  /* 0x000000ffff5e7224 */ /* 0x000fe400078e0060 */
.L_x_5743:
[----:B------:R-:W-:Y:S05]  /*5050*/  BSYNC B2 ;  /* 0x0000000000027941 */ /* 0x000fea0003800000 */
.L_x_5741:
        /* <DEDUP_REMOVED lines=16> */
.L_x_5747:
[----:B------:R-:W-:Y:S05]  /*5160*/  BSYNC B3 ;  /* 0x0000000000037941 */ /* 0x000fea0003800000 */
.L_x_5746:
        /* <DEDUP_REMOVED lines=42> */
.L_x_5745:
[----:B------:R-:W-:Y:S05]  /*5410*/  BSYNC B2 ;  /* 0x0000000000027941 */ /* 0x000fea0003800000 */
.L_x_5744:
        /* <DEDUP_REMOVED lines=21> */
.L_x_5749:
[----:B------:R-:W-:Y:S02]  /*5570*/  MOV R94, R96 ;  /* 0x00000060005e7202 */ /* 0x000fe40000000f00 */
.L_x_5750:
[----:B------:R-:W-:Y:S05]  /*5580*/  BSYNC B2 ;  /* 0x0000000000027941 */ /* 0x000fea0003800000 */
.L_x_5748:
        /* <DEDUP_REMOVED lines=16> */
.L_x_5754:
[----:B------:R-:W-:Y:S05]  /*5690*/  BSYNC B3 ;  /* 0x0000000000037941 */ /* 0x000fea0003800000 */
.L_x_5753:
        /* <DEDUP_REMOVED lines=39> */
[----:B------:R-:W-:Y:S02]  /*5910*/  IMAD.MOV.U32 R76, RZ, RZ, R48 ;  /* 0x000000ffff4c7224 */ /* 0x000fe400078e0030 */
[----:B------:R-:W-:-:S05]  /*5920*/  IMAD.WIDE.U32 R48, R45, -0x326172a9, RZ ;  /* 0xcd9e8d572d307825 */ /* 0x000fca00078e00ff */
[----:B------:R-:W-:Y:S01]  /*5930*/  MOV R96, R48 ;  /* 0x0000003000607202 */ /* 0x000fe20000000f00 */
[----:B------:R-:W-:Y:S01]  /*5940*/  IMAD.MOV.U32 R48, RZ, RZ, RZ ;  /* 0x000000ffff307224 */ /* 0x000fe200078e00ff */
[----:B------:R-:W-:Y:S02]  /*5950*/  LOP3.LUT R95, R49, UR25, R50, 0x96, !PT ;  /* 0x00000019315f7c12 */ /* 0x000fe4000f8e9632 */
.L_x_5752:
[----:B------:R-:W-:Y:S05]  /*5960*/  BSYNC B2 ;  /* 0x0000000000027941 */ /* 0x000fea0003800000 */
.L_x_5751:
        /* <DEDUP_REMOVED lines=21> */
.L_x_5756:
[----:B------:R-:W-:Y:S02]  /*5ac0*/  MOV R94, R96 ;  /* 0x00000060005e7202 */ /* 0x000fe40000000f00 */
.L_x_5757:
[----:B------:R-:W-:Y:S05]  /*5ad0*/  BSYNC B2 ;  /* 0x0000000000027941 */ /* 0x000fea0003800000 */
.L_x_5755:
        /* <DEDUP_REMOVED lines=16> */
.L_x_5761:
[----:B------:R-:W-:Y:S05]  /*5be0*/  BSYNC B3 ;  /* 0x0000000000037941 */ /* 0x000fea0003800000 */
.L_x_5760:
        /* <DEDUP_REMOVED lines=41> */
[----:B------:R-:W-:Y:S01]  /*5e80*/  LOP3.LUT R95, R49, UR25, R50, 0x96, !PT ;  /* 0x00000019315f7c12 */ /* 0x000fe2000f8e9632 */
[----:B------:R-:W-:Y:S01]  /*5e90*/  IMAD.MOV.U32 R49, RZ, RZ, RZ ;  /* 0x000000ffff317224 */ /* 0x000fe200078e00ff */
[----:B------:R-:W-:Y:S02]  /*5ea0*/  MOV R96, R48 ;  /* 0x0000003000607202 */ /* 0x000fe40000000f00 */
.L_x_5759:
[----:B------:R-:W-:Y:S05]  /*5eb0*/  BSYNC B2 ;  /* 0x0000000000027941 */ /* 0x000fea0003800000 */
.L_x_5758:
        /* <DEDUP_REMOVED lines=21> */
.L_x_5763:
[----:B------:R-:W-:Y:S02]  /*6010*/  MOV R94, R96 ;  /* 0x00000060005e7202 */ /* 0x000fe40000000f00 */
.L_x_5764:
[----:B------:R-:W-:Y:S05]  /*6020*/  BSYNC B2 ;  /* 0x0000000000027941 */ /* 0x000fea0003800000 */
.L_x_5762:
        /* <DEDUP_REMOVED lines=18> */
.L_x_5768:
[----:B------:R-:W-:Y:S05]  /*6150*/  BSYNC B3 ;  /* 0x0000000000037941 */ /* 0x000fea0003800000 */
.L_x_5767:
        /* <DEDUP_REMOVED lines=42> */
[----:B------:R-:W-:Y:S02]  /*6400*/  LOP3.LUT R95, R49, UR25, R50, 0x96, !PT ;  /* 0x00000019315f7c12 */ /* 0x000fe4000f8e9632 */
[----:B------:R-:W-:Y:S02]  /*6410*/  MOV R96, R48 ;  /* 0x0000003000607202 */ /* 0x000fe40000000f00 */
.L_x_5766:
[----:B------:R-:W-:Y:S05]  /*6420*/  BSYNC B2 ;  /* 0x0000000000027941 */ /* 0x000fea0003800000 */
.L_x_5765:
[----:B------:R-:W0:Y:S01]  /*6430*/  I2F.U32 R49, R94 ;  /* 0x0000005e00317306 */ /* 0x000e220000201000 */
[----:B------:R-:W-:Y:S02]  /*6440*/  SEL R48, RZ, 0x10000, P5 ;  /* 0x00010000ff307807 */ /* 0x000fe40002800000 */
[----:B------:R-:W-:Y:S01]  /*6450*/  ISETP.NE.AND P6, PT, R91, RZ, PT ;  /* 0x000000ff5b00720c */ /* 0x000fe20003fc5270 */
[----:B0-----:R-:W-:Y:S01]  /*6460*/  FFMA.FTZ R49, R49, R92, 1.1641532182693481445e-10 ;  /* 0x2f00000031317423 */ /* 0x001fe2000001005c */
[----:B------:R-:W-:-:S04]  /*6470*/  SEL R92, RZ, 0x1, P2 ;  /* 0x00000001ff5c7807 */ /* 0x000fc80001000000 */
[----:B------:R-:W-:Y:S02]  /*6480*/  FSETP.GTU.FTZ.AND P5, PT, R49, c[0x0][0x1e4], PT ;  /* 0x0000790031007a0b */ /* 0x000fe40003fbc000 */
[----:B------:R-:W-:Y:S02]  /*6490*/  SEL R49, RZ, 0x100, P4 ;  /* 0x00000100ff317807 */ /* 0x000fe40002000000 */
[----:B------:R-:W-:Y:S02]  /*64a0*/  SEL R50, RZ, 0x1000000, P5 ;  /* 0x01000000ff327807 */ /* 0x000fe40002800000 */
[----:B------:R-:W-:Y:S01]  /*64b0*/  ISETP.NE.AND P4, PT, R93, RZ, PT ;  /* 0x000000ff5d00720c */ /* 0x000fe20003f85270 */
[----:B------:R-:W-:Y:S01]  /*64c0*/  IMAD.WIDE.U32 R92, R92, 0x1000000, RZ ;  /* 0x010000005c5c7825 */ /* 0x000fe200078e00ff */
[----:B------:R-:W-:Y:S02]  /*64d0*/  LOP3.LUT R49, R49, R50, R48, 0xfe, !PT ;  /* 0x0000003231317212 */ /* 0x000fe400078efe30 */
[----:B------:R-:W-:-:S02]  /*64e0*/  PRMT R48, RZ, 0x7610, R47 ;  /* 0x00007610ff307816 */ /* 0x000fc4000000002f */
[----:B------:R-:W-:Y:S02]  /*64f0*/  SEL R47, RZ, 0x1, P3 ;  /* 0x00000001ff2f7807 */ /* 0x000fe40001800000 */
[----:B------:R-:W-:Y:S01]  /*6500*/  SEL R50, RZ, 0x1, P1 ;  /* 0x00000001ff327807 */ /* 0x000fe20000800000 */
[----:B------:R-:W-:Y:S01]  /*6510*/  FMUL.FTZ R89, R48, R89 ;  /* 0x0000005930597220 */ /* 0x000fe20000410000 */
[----:B------:R-:W-:Y:S02]  /*6520*/  SEL R48, RZ, 0x1, P4 ;  /* 0x00000001ff307807 */ /* 0x000fe40002000000 */
[----:B------:R-:W-:Y:S01]  /*6530*/  LOP3.LUT R47, R93, R49, R47, 0xfe, !PT ;  /* 0x000000315d2f7212 */ /* 0x000fe200078efe2f */
[----:B------:R-:W-:-:S04]  /*6540*/  IMAD.WIDE.U32 R50, R50, 0x10000, RZ ;  /* 0x0001000032327825 */ /* 0x000fc800078e00ff */
[----:B------:R-:W-:-:S04]  /*6550*/  IMAD.WIDE.U32 R48, R48, 0x100, RZ ;  /* 0x0000010030307825 */ /* 0x000fc800078e00ff */
[----:B------:R-:W-:Y:S01]  /*6560*/  FMUL.FTZ R89, R89, c[0x0][0x1e8] ;  /* 0x00007a0059597a20 */ /* 0x000fe20000410000 */
[----:B------:R-:W-:Y:S02]  /*6570*/  LOP3.LUT R50, R48, R92, R50, 0xfe, !PT ;  /* 0x0000005c30327212 */ /* 0x000fe400078efe32 */
[----:B------:R-:W-:Y:S02]  /*6580*/  LOP3.LUT R51, R49, R47, R51, 0xfe, !PT ;  /* 0x0000002f31337212 */ /* 0x000fe400078efe33 */
[----:B------:R-:W-:Y:S02]  /*6590*/  FSEL R48, R89, RZ, !P5 ;  /* 0x000000ff59307208 */ /* 0x000fe40006800000 */
[C---:B------:R-:W-:Y:S02]  /*65a0*/  LEA R92, P1, R90.reuse, c[0x0][0x188], 0x5 ;  /* 0x000062005a5c7a11 */ /* 0x040fe400078228ff */
[----:B------:R-:W-:Y:S01]  /*65b0*/  SEL R49, RZ, 0x1, P6 ;  /* 0x00000001ff317807 */ /* 0x000fe20003000000 */
[----:B------:R-:W-:Y:S01]  /*65c0*/  FMUL.FTZ R47, R21, R48 ;  /* 0x00000030152f7220 */ /* 0x000fe20000410000 */
[----:B------:R-:W-:-:S02]  /*65d0*/  LEA.HI.X R93, R90, c[0x0][0x18c], RZ, 0x5, P1 ;  /* 0x000063005a5d7a11 */ /* 0x000fc400008f2cff */
[----:B------:R-:W-:Y:S01]  /*65e0*/  LOP3.LUT R50, R50, R49, RZ, 0xfc, !PT ;  /* 0x0000003132327212 */ /* 0x000fe200078efcff */
[----:B------:R-:W-:Y:S01]  /*65f0*/  @P0 FADD.FTZ R47, R31, R47 ;  /* 0x0000002f1f2f0221 */ /* 0x000fe20000010000 */
[C---:B------:R-:W-:Y:S01]  /*6600*/  LEA R48, P0, R90.reuse, c[0x0][0x190], 0x3 ;  /* 0x000064005a307a11 */ /* 0x040fe200078018ff */
[----:B------:R0:W-:Y:S03]  /*6610*/  STG.E.128 [R92.64], R40 ;  /* 0x000000285c007986 */ /* 0x0001e6000c101d06 */
[----:B------:R-:W-:Y:S01]  /*6620*/  LEA.HI.X R49, R90, c[0x0][0x194], RZ, 0x3, P0 ;  /* 0x000065005a317a11 */ /* 0x000fe200000f1cff */
[----:B------:R0:W-:Y:S04]  /*6630*/  STG.E.128 [R92.64+0x10], R44 ;  /* 0x0000102c5c007986 */ /* 0x0001e8000c101d06 */
[----:B------:R0:W-:Y:S04]  /*6640*/  STG.E.64 [R48.64], R50 ;  /* 0x0000003230007986 */ /* 0x0001e8000c101b06 */
.L_x_5712:
[----:B------:R-:W-:Y:S05]  /*6650*/  BSYNC B1 ;  /* 0x0000000000017941 */ /* 0x000fea0003800000 */
.L_x_5711:
[----:B0-----:R-:W-:Y:S01]  /*6660*/  FADD.FTZ R48, RZ, R32 ;  /* 0x00000020ff307221 */ /* 0x001fe20000010000 */
[----:B------:R-:W-:-:S02]  /*6670*/  ISETP.NE.AND P0, PT, R23, RZ, PT ;  /* 0x000000ff1700720c */ /* 0x000fc40003f05270 */
        /* <DEDUP_REMOVED lines=20> */
.L_x_5777:
        /* <DEDUP_REMOVED lines=54> */
.L_x_5778:
        /* <DEDUP_REMOVED lines=18> */
[--C-:B0-----:R-:W-:Y:S01]  /*6c40*/  FADD.FTZ R50, R33, -R90.reuse ;  /* 0x8000005a21327221 */ /* 0x101fe20000010000 */
[----:B------:R-:W-:Y:S01]  /*6c50*/  HFMA2.MMA R89, -RZ, RZ, 0, 9.5367431640625e-07 ;  /* 0x00000010ff597435 */ /* 0x000fe200000001ff */
        /* <DEDUP_REMOVED lines=26> */
[C---:B------:R-:W-:Y:S01]  /*6e00*/  IMAD.WIDE.U32 R88, R86.reuse, R89, c[0x0][0x208] ;  /* 0x0000820056587625 */ /* 0x040fe200078e0059 */
[----:B------:R-:W-:Y:S02]  /*6e10*/  IADD3 R86, R86, 0x20, RZ ;  /* 0x0000002056567810 */ /* 0x000fe40007ffe0ff */
[----:B------:R-:W-:-:S05]  /*6e20*/  F2FP.BF16.PACK_AB R51, R92, R51 ;  /* 0x000000335c33723e */ /* 0x000fca00000010ff */
[----:B------:R0:W-:Y:S02]  /*6e30*/  STG.E.128 [R88.64], R48 ;  /* 0x0000003058007986 */ /* 0x0001e4000c101d06 */
.L_x_5772:
[----:B------:R-:W-:Y:S05]  /*6e40*/  BSYNC B1 ;  /* 0x0000000000017941 */ /* 0x000fea0003800000 */
.L_x_5771:
[----:B------:R-:W-:Y:S01]  /*6e50*/  ISETP.NE.AND P0, PT, R52, RZ, PT ;  /* 0x000000ff3400720c */ /* 0x000fe20003f05270 */
[----:B------:R-:W-:-:S12]  /*6e60*/  BSSY B1, `(.L_x_5773) ;  /* 0x0000021000017945 */ /* 0x000fd80003800000 */
[----:B------:R-:W-:Y:S05]  /*6e70*/  @!P0 BRA `(.L_x_5774) ;  /* 0x000001f000008947 */ /* 0x000fea0003800000 */
[--C-:B0-----:R-:W-:Y:S02]  /*6e80*/  FADD.FTZ R48, R40, -R90.reuse ;  /* 0x8000005a28307221 */ /* 0x101fe40000010000 */
[--C-:B------:R-:W-:Y:S02]  /*6e90*/  FADD.FTZ R50, R41, -R90.reuse ;  /* 0x8000005a29327221 */ /* 0x100fe40000010000 */
[--C-:B------:R-:W-:Y:S02]  /*6ea0*/  FADD.FTZ R88, R42, -R90.reuse ;  /* 0x8000005a2a587221 */ /* 0x100fe40000010000 */
[C---:B------:R-:W-:Y:S02]  /*6eb0*/  FMUL.FTZ R48, R91.reuse, R48 ;  /* 0x000000305b307220 */ /* 0x040fe40000410000 */
[----:B------:R-:W-:Y:S02]  /*6ec0*/  FMUL.FTZ R50, R91, R50 ;  /* 0x000000325b327220 */ /* 0x000fe40000410000 */
[----:B------:R-:W-:-:S02]  /*6ed0*/  FADD.FTZ R92, R43, -R90 ;  /* 0x8000005a2b5c7221 */ /* 0x000fc40000010000 */
[--C-:B------:R-:W-:Y:S02]  /*6ee0*/  FADD.FTZ R94, R44, -R90.reuse ;  /* 0x8000005a2c5e7221 */ /* 0x100fe40000010000 */
[--C-:B------:R-:W-:Y:S02]  /*6ef0*/  FADD.FTZ R98, R45, -R90.reuse ;  /* 0x8000005a2d627221 */ /* 0x100fe40000010000 */
[--C-:B------:R-:W-:Y:S02]  /*6f00*/  FADD.FTZ R100, R46, -R90.reuse ;  /* 0x8000005a2e647221 */ /* 0x100fe40000010000 */
[----:B------:R-:W-:Y:S02]  /*6f10*/  FADD.FTZ R90, R47, -R90 ;  /* 0x8000005a2f5a7221 */ /* 0x000fe40000010000 */
[----:B------:R-:W-:Y:S02]  /*6f20*/  FFMA.FTZ R48, R66, R48, R75 ;  /* 0x0000003042307223 */ /* 0x000fe4000001004b */
[----:B------:R-:W-:-:S02]  /*6f30*/  FFMA.FTZ R89, R70, R50, R81 ;  /* 0x0000003246597223 */ /* 0x000fc40000010051 */
[C---:B------:R-:W-:Y:S02]  /*6f40*/  FMUL.FTZ R88, R91.reuse, R88 ;  /* 0x000000585b587220 */ /* 0x040fe40000410000 */
[----:B------:R-:W-:Y:S01]  /*6f50*/  FMUL.FTZ R92, R91, R92 ;  /* 0x0000005c5b5c7220 */ /* 0x000fe20000410000 */
        /* <DEDUP_REMOVED lines=17> */
.L_x_5774:
[----:B------:R-:W-:Y:S05]  /*7070*/  BSYNC B1 ;  /* 0x0000000000017941 */ /* 0x000fea0003800000 */
.L_x_5773:
[----:B0-----:R-:W-:-:S04]  /*7080*/  IMAD.MOV.U32 R48, RZ, RZ, 0x4 ;  /* 0x00000004ff307424 */ /* 0x001fc800078e00ff */
[----:B------:R-:W-:-:S05]  /*7090*/  IMAD R3, R48, c[0x0][0x160], R3 ;  /* 0x0000580030037a24 */ /* 0x000fca00078e0203 */
[----:B------:R-:W-:-:S13]  /*70a0*/  ISETP.GE.AND P0, PT, R3, c[0x0][0x164], PT ;  /* 0x0000590003007a0c */ /* 0x000fda0003f06270 */
[----:B------:R-:W-:Y:S01]  /*70b0*/  @P0 CALL.REL.NOINC `(.L_x_5775) ;  /* 0x0000001000000944 */ /* 0x000fe20003c00000 */
[----:B------:R-:W-:Y:S05]  /*70c0*/  BRA `(.L_x_5776) ;  /* 0xffff9b6000007947 */ /* 0x000fea000383ffff */
.L_x_5775:
[----:B------:R-:W-:Y:S05]  /*70d0*/  BSYNC B0 ;  /* 0x0000000000007941 */ /* 0x000fea0003800000 */
.L_x_5652:
[----:B------:R-:W-:Y:S05]  /*70e0*/  EXIT ;  /* 0x000000000000794d */ /* 0x000fea0003800000 */
.L_x_5769:
[----:B------:R-:W-:Y:S01]  /*70f0*/  IMAD.MOV.U32 R88, RZ, RZ, 0x1 ;  /* 0x00000001ff587424 */ /* 0x000fe200078e00ff */
[----:B------:R-:W-:Y:S01]  /*7100*/  MOV R93, 0xffffffff ;  /* 0xffffffff005d7802 */ /* 0x000fe20000000f00 */
[----:B------:R-:W-:Y:S01]  /*7110*/  IMAD.MOV.U32 R50, RZ, RZ, 0x1f ;  /* 0x0000001fff327424 */ /* 0x000fe200078e00ff */
[----:B------:R-:W-:Y:S02]  /*7120*/  MOV R48, 0x7140 ;  /* 0x0000714000307802 */ /* 0x000fe40000000f00 */
[----:B------:R-:W-:Y:S05]  /*7130*/  CALL.REL.NOINC `($__internal_60_$__cuda_sm70_shflsync_bfly_p) ;  /* 0x000005d000007944 */ /* 0x000fea0003c00000 */
[----:B-1----:R-:W-:Y:S01]  /*7140*/  IMAD.MOV.U32 R48, RZ, RZ, R88 ;  /* 0x000000ffff307224 */ /* 0x002fe200078e0058 */
[----:B0-----:R-:W-:Y:S05]  /*7150*/  BRA `(.L_x_5777) ;  /* 0xfffff66000007947 */ /* 0x001fea000383ffff */
.L_x_5770:
[----:B0-----:R-:W-:Y:S01]  /*7160*/  IMAD.MOV.U32 R51, RZ, RZ, R91 ;  /* 0x000000ffff337224 */ /* 0x001fe200078e005b */
[----:B------:R-:W-:Y:S01]  /*7170*/  MOV R93, 0xffffffff ;  /* 0xffffffff005d7802 */ /* 0x000fe20000000f00 */
[----:B------:R-:W-:Y:S01]  /*7180*/  IMAD.MOV.U32 R88, RZ, RZ, 0x2 ;  /* 0x00000002ff587424 */ /* 0x000fe200078e00ff */
[----:B------:R-:W-:Y:S01]  /*7190*/  MOV R48, 0x71c0 ;  /* 0x000071c000307802 */ /* 0x000fe20000000f00 */
[----:B------:R-:W-:Y:S02]  /*71a0*/  IMAD.MOV.U32 R50, RZ, RZ, 0x1f ;  /* 0x0000001fff327424 */ /* 0x000fe400078e00ff */
[----:B------:R-:W-:Y:S05]  /*71b0*/  CALL.REL.NOINC `($__internal_60_$__cuda_sm70_shflsync_bfly_p) ;  /* 0x0000055000007944 */ /* 0x000fea0003c00000 */
[----:B01----:R-:W-:Y:S01]  /*71c0*/  FADD.FTZ R51, R91, R88 ;  /* 0x000000585b337221 */ /* 0x003fe20000010000 */
[----:B------:R-:W-:Y:S01]  /*71d0*/  MOV R48, 0x7220 ;  /* 0x0000722000307802 */ /* 0x000fe20000000f00 */
[----:B------:R-:W-:-:S02]  /*71e0*/  IMAD.MOV.U32 R88, RZ, RZ, 0x4 ;  /* 0x00000004ff587424 */ /* 0x000fc400078e00ff */
[----:B------:R-:W-:Y:S02]  /*71f0*/  IMAD.MOV.U32 R50, RZ, RZ, 0x1f ;  /* 0x0000001fff327424 */ /* 0x000fe400078e00ff */
[----:B------:R-:W-:Y:S02]  /*7200*/  IMAD.MOV.U32 R93, RZ, RZ, -0x1 ;  /* 0xffffffffff5d7424 */ /* 0x000fe400078e00ff */
[----:B------:R-:W-:Y:S05]  /*7210*/  CALL.REL.NOINC `($__internal_60_$__cuda_sm70_shflsync_bfly_p) ;  /* 0x000004f000007944 */ /* 0x000fea0003c00000 */
[----:B01----:R-:W-:Y:S01]  /*7220*/  FADD.FTZ R51, R51, R88 ;  /* 0x0000005833337221 */ /* 0x003fe20000010000 */
[----:B------:R-:W-:Y:S01]  /*7230*/  HFMA2.MMA R88, -RZ, RZ, 0, 4.76837158203125e-07 ;  /* 0x00000008ff587435 */ /* 0x000fe200000001ff */
[----:B------:R-:W-:Y:S01]  /*7240*/  IMAD.MOV.U32 R50, RZ, RZ, 0x1f ;  /* 0x0000001fff327424 */ /* 0x000fe200078e00ff */
[----:B------:R-:W-:Y:S01]  /*7250*/  MOV R48, 0x7280 ;  /* 0x0000728000307802 */ /* 0x000fe20000000f00 */
[----:B------:R-:W-:-:S03]  /*7260*/  IMAD.MOV.U32 R93, RZ, RZ, -0x1 ;  /* 0xffffffffff5d7424 */ /* 0x000fc600078e00ff */
[----:B------:R-:W-:Y:S05]  /*7270*/  CALL.REL.NOINC `($__internal_60_$__cuda_sm70_shflsync_bfly_p) ;  /* 0x0000049000007944 */ /* 0x000fea0003c00000 */
[----:B01----:R-:W-:Y:S01]  /*7280*/  FADD.FTZ R51, R51, R88 ;  /* 0x0000005833337221 */ /* 0x003fe20000010000 */
[----:B------:R-:W-:Y:S01]  /*7290*/  MOV R50, 0x1f ;  /* 0x0000001f00327802 */ /* 0x000fe20000000f00 */
[----:B------:R-:W-:Y:S01]  /*72a0*/  IMAD.MOV.U32 R88, RZ, RZ, 0x10 ;  /* 0x00000010ff587424 */ /* 0x000fe200078e00ff */
[----:B------:R-:W-:Y:S01]  /*72b0*/  MOV R48, 0x72e0 ;  /* 0x000072e000307802 */ /* 0x000fe20000000f00 */
[----:B------:R-:W-:-:S02]  /*72c0*/  IMAD.MOV.U32 R93, RZ, RZ, -0x1 ;  /* 0xffffffffff5d7424 */ /* 0x000fc400078e00ff */
[----:B------:R-:W-:Y:S05]  /*72d0*/  CALL.REL.NOINC `($__internal_60_$__cuda_sm70_shflsync_bfly_p) ;  /* 0x0000043000007944 */ /* 0x000fea0003c00000 */
        /* <DEDUP_REMOVED lines=40> */
[----:B------:R-:W-:Y:S05]  /*7560*/  CALL.REL.NOINC `($__internal_60_$__cuda_sm70_shflsync_bfly_p) ;  /* 0x000001a000007944 */ /* 0x000fea0003c00000 */
[----:B01----:R-:W-:Y:S01]  /*7570*/  FADD.FTZ R51, R51, R88 ;  /* 0x0000005833337221 */ /* 0x003fe20000010000 */
[----:B------:R-:W-:Y:S01]  /*7580*/  MOV R48, 0x75d0 ;  /* 0x000075d000307802 */ /* 0x000fe20000000f00 */
[----:B------:R-:W-:Y:S02]  /*7590*/  IMAD.MOV.U32 R88, RZ, RZ, 0x2 ;  /* 0x00000002ff587424 */ /* 0x000fe400078e00ff */
[----:B------:R-:W-:Y:S02]  /*75a0*/  IMAD.MOV.U32 R50, RZ, RZ, 0x1f ;  /* 0x0000001fff327424 */ /* 0x000fe400078e00ff */
[----:B------:R-:W-:Y:S02]  /*75b0*/  IMAD.MOV.U32 R93, RZ, RZ, -0x1 ;  /* 0xffffffffff5d7424 */ /* 0x000fe400078e00ff */
[----:B------:R-:W-:Y:S05]  /*75c0*/  CALL.REL.NOINC `($__internal_60_$__cuda_sm70_shflsync_bfly_p) ;  /* 0x0000014000007944 */ /* 0x000fea0003c00000 */
[----:B01----:R-:W-:Y:S01]  /*75d0*/  FADD.FTZ R51, R51, R88 ;  /* 0x0000005833337221 */ /* 0x003fe20000010000 */
[----:B------:R-:W-:Y:S01]  /*75e0*/  HFMA2.MMA R88, -RZ, RZ, 0, 2.384185791015625e-07 ;  /* 0x00000004ff587435 */ /* 0x000fe200000001ff */
        /* <DEDUP_REMOVED lines=11> */
[----:B0-----:R-:W-:Y:S01]  /*76a0*/  MOV R93, 0xffffffff ;  /* 0xffffffff005d7802 */ /* 0x001fe20000000f00 */
[----:B------:R-:W-:Y:S01]  /*76b0*/  IMAD.MOV.U32 R88, RZ, RZ, 0x10 ;  /* 0x00000010ff587424 */ /* 0x000fe200078e00ff */
[----:B------:R-:W-:Y:S01]  /*76c0*/  MOV R48, 0x7700 ;  /* 0x0000770000307802 */ /* 0x000fe20000000f00 */
[----:B------:R-:W-:-:S02]  /*76d0*/  IMAD.MOV.U32 R50, RZ, RZ, 0x1f ;  /* 0x0000001fff327424 */ /* 0x000fc400078e00ff */
[----:B------:R-:W-:Y:S02]  /*76e0*/  IMAD.MOV.U32 R51, RZ, RZ, R91 ;  /* 0x000000ffff337224 */ /* 0x000fe400078e005b */
[----:B------:R-:W-:Y:S05]  /*76f0*/  CALL.REL.NOINC `($__internal_60_$__cuda_sm70_shflsync_bfly_p) ;  /* 0x0000001000007944 */ /* 0x000fea0003c00000 */
[----:B01----:R-:W-:Y:S05]  /*7700*/  BRA `(.L_x_5778) ;  /* 0xfffff41000007947 */ /* 0x003fea000383ffff */
        .weak           $__internal_60_$__cuda_sm70_shflsync_bfly_p
        .type           $__internal_60_$__cuda_sm70_shflsync_bfly_p,@function
        .size           $__internal_60_$__cuda_sm70_shflsync_bfly_p,(.L_x_15252 - $__internal_60_$__cuda_sm70_shflsync_bfly_p)
$__internal_60_$__cuda_sm70_shflsync_bfly_p:
[----:B------:R-:W-:Y:S01]  /*7710*/  IMAD.MOV.U32 R49, RZ, RZ, 0x0 ;  /* 0x00000000ff317424 */ /* 0x000fe200078e00ff */
[----:B------:R-:W-:Y:S04]  /*7720*/  WARPSYNC R93 ;  /* 0x0000005d00007348 */ /* 0x000fe80003800000 */
[----:B------:R0:W1:Y:S01]  /*7730*/  SHFL.BFLY PT, R88, R51, R88, R50 ;  /* 0x0c00005833587389 */ /* 0x00006200000e0032 */
[----:B------:R-:W-:Y:S05]  /*7740*/  RET.REL.NODEC R48 `(_ZN10layer_norm13ln_fwd_kernelINS_13Kernel_traitsI13__nv_bfloat16S2_fS2_fjLj512ELj1ELj4ELj1ELj16ENS_18Kernel_traits_baseILj512ES2_S2_fS2_fjLj128EEEEELb1ELb1ELb0ELb0EEEvNS_9FwdParamsE) ;  /* 0xffff88b030007950 */ /* 0x000fea0003c3ffff */
.L_x_5779:
        /* <DEDUP_REMOVED lines=11> */
.L_x_15252:


//--------------------- .text._ZN10layer_norm13ln_fwd_kernelINS_13Kernel_traitsI13__nv_bfloat16S2_fS2_fjLj512ELj1ELj4ELj1ELj16ENS_18Kernel_traits_baseILj512ES2_S2_fS2_fjLj128EEEEELb1ELb1ELb0ELb1EEEvNS_9FwdParamsE --------------------------
	.section	.text._ZN10layer_norm13ln_fwd_kernelINS_13Kernel_traitsI13__nv_bfloat16S2_fS2_fjLj512ELj1ELj4ELj1ELj16ENS_18Kernel_traits_baseILj512ES2_S2_fS2_fjLj128EEEEELb1ELb1ELb0ELb1EEEvNS_9FwdParamsE,"ax",@progbits
	.sectioninfo	@"SHI_REGISTERS=95"
	.align	128
        .global         _ZN10layer_norm13ln_fwd_kernelINS_13Kernel_traitsI13__nv_bfloat16S2_fS2_fjLj512ELj1ELj4ELj1ELj16ENS_18Kernel_traits_baseILj512ES2_S2_fS2_fjLj128EEEEELb1ELb1ELb0ELb1EEEvNS_9FwdParamsE
        .type           _ZN10layer_norm13ln_fwd_kernelINS_13Kernel_traitsI13__nv_bfloat16S2_fS2_fjLj512ELj1ELj4ELj1ELj16ENS_18Kernel_traits_baseILj512ES2_S2_fS2_fjLj128EEEEELb1ELb1ELb0ELb1EEEvNS_9FwdParamsE,@function
        .size           _ZN10layer_norm13ln_fwd_kernelINS_13Kernel_traitsI13__nv_bfloat16S2_fS2_fjLj512ELj1ELj4ELj1ELj16ENS_18Kernel_traits_baseILj512ES2_S2_fS2_fjLj128EEEEELb1ELb1ELb0ELb1EEEvNS_9FwdParamsE,(.L_x_15253 - _ZN10layer_norm13ln_fwd_kernelINS_13Kernel_traitsI13__nv_bfloat16S2_fS2_fjLj512ELj1ELj4ELj1ELj16ENS_18Kernel_traits_baseILj512ES2_S2_fS2_fjLj128EEEEELb1ELb1ELb0ELb1EEEvNS_9FwdParamsE)
        .other          _ZN10layer_norm13ln_fwd_kernelINS_13Kernel_traitsI13__nv_bfloat16S2_fS2_fjLj512ELj1ELj4ELj1ELj16ENS_18Kernel_traits_baseILj512ES2_S2_fS2_fjLj128EEEEELb1ELb1ELb0ELb1EEEvNS_9FwdParamsE,@"STO_CUDA_ENTRY STV_DEFAULT"
_ZN10layer_norm13ln_fwd_kernelINS_13Kernel_traitsI13__nv_bfloat16S2_fS2_fjLj512ELj1ELj4ELj1ELj16ENS_18Kernel_traits_baseILj512ES2_S2_fS2_fjLj128EEEEELb1ELb1ELb0ELb1EEEvNS_9FwdParamsE:
.text._ZN10layer_norm13ln_fwd_kernelINS_13Kernel_traitsI13__nv_bfloat16S2_fS2_fjLj512ELj1ELj4ELj1ELj16ENS_18Kernel_traits_baseILj512ES2_S2_fS2_fjLj128EEEEELb1ELb1ELb0ELb1EEEvNS_9FwdParamsE:
        /* <DEDUP_REMOVED lines=15> */
[----:B------:R-:W-:-:S04]  /*00f0*/  LOP3.LUT R8, R0, 0x1f0, RZ, 0xc0, !PT ;  /* 0x000001f000087812 */ /* 0x000fc800078ec0ff */
[----:B------:R-:W-:-:S05]  /*0100*/  IADD3 R10, P2, R8, c[0x0][0x218], RZ ;  /* 0x00008600080a7a10 */ /* 0x000fca0007f5e0ff */
[----:B------:R-:W-:-:S05]  /*0110*/  IMAD.X R11, RZ, RZ, c[0x0][0x21c], P2 ;  /* 0x00008700ff0b7624 */ /* 0x000fca00010e06ff */
[----:B------:R1:W5:Y:S04]  /*0120*/  @P0 LDG.E.128 R12, [R10.64] ;  /* 0x000000060a0c0981 */ /* 0x000368000c1e1d00 */
[----:B------:R1:W5:Y:S04]  /*0130*/  @P0 LDG.E.128 R52, [R10.64+0x200] ;  /* 0x000200060a340981 */ /* 0x000368000c1e1d00 */
[----:B------:R-:W0:Y:S01]  /*0140*/  S2R R24, SR_CTAID.X ;  /* 0x0000000000187919 */ /* 0x000e220000002500 */
[----:B------:R-:W-:Y:S02]  /*0150*/  SHF.R.U32.HI R2, RZ, 0x5, R3 ;  /* 0x00000005ff027819 */ /* 0x000fe40000011603 */
[----:B------:R-:W-:-:S04]  /*0160*/  LOP3.LUT R0, R3, 0x1f, RZ, 0xc0, !PT ;  /* 0x0000001f03007812 */ /* 0x000fc800078ec0ff */
[----:B------:R-:W-:Y:S02]  /*0170*/  LEA R22, P3, R0, c[0x0][0x1c8], 0x4 ;  /* 0x0000720000167a11 */ /* 0x000fe400078620ff */
[----:B0-----:R-:W-:-:S04]  /*0180*/  LEA R2, R24, R2, 0x2 ;  /* 0x0000000218027211 */ /* 0x001fc800078e10ff */
[----:B------:R-:W-:Y:S01]  /*0190*/  ISETP.GE.AND P2, PT, R2, c[0x0][0x164], PT ;  /* 0x0000590002007a0c */ /* 0x000fe20003f46270 */
[----:B------:R-:W-:Y:S01]  /*01a0*/  IMAD.X R23, RZ, RZ, c[0x0][0x1cc], P3 ;  /* 0x00007300ff177624 */ /* 0x000fe200018e06ff */
[----:B------:R-:W-:-:S05]  /*01b0*/  IADD3 R8, P3, R8, c[0x0][0x1b0], RZ ;  /* 0x00006c0008087a10 */ /* 0x000fca0007f7e0ff */
[----:B------:R-:W-:Y:S01]  /*01c0*/  IMAD.X R9, RZ, RZ, c[0x0][0x1b4], P3 ;  /* 0x00006d00ff097624 */ /* 0x000fe200018e06ff */
[----:B--2---:R1:W0:Y:S08]  /*01d0*/  @P1 R2UR UR4, R4 ;  /* 0x00000000040413c2 */ /* 0x00423000000e0000 */
[----:B------:R1:W2:Y:S02]  /*01e0*/  @P1 R2UR UR5, R5 ;  /* 0x00000000050513c2 */ /* 0x0002a400000e0000 */
[----:B012---:R-:W-:Y:S05]  /*01f0*/  @P2 EXIT ;  /* 0x000000000000294d */ /* 0x007fea0003800000 */
[----:B------:R0:W2:Y:S01]  /*0200*/  LDG.E.128 R16, [R22.64+0x200] ;  /* 0x0002000616107981 */ /* 0x0000a2000c1e1d00 */
[----:B-----5:R-:W-:Y:S01]  /*0210*/  @P1 IADD3 R20, P2, R6, c[0x0][0x240], RZ ;  /* 0x0000900006141a10 */ /* 0x020fe20007f5e0ff */
[----:B------:R-:W-:-:S02]  /*0220*/  IMAD R3, R24, c[0x0][0x0], R3 ;  /* 0x0000000018037a24 */ /* 0x000fc400078e0203 */
[----:B------:R1:W5:Y:S02]  /*0230*/  LDG.E.128 R40, [R8.64] ;  /* 0x0000000608287981 */ /* 0x000364000c1e1d00 */
[----:B------:R-:W-:Y:S02]  /*0240*/  @P1 IMAD.X R21, RZ, RZ, R7, P2 ;  /* 0x000000ffff151224 */ /* 0x000fe400010e0607 */
[----:B------:R-:W-:Y:S01]  /*0250*/  IMAD.HI.U32 R7, R3, -0x326172a9, RZ ;  /* 0xcd9e8d5703077827 */ /* 0x000fe200078e00ff */
[----:B------:R1:W5:Y:S02]  /*0260*/  LDG.E.128 R36, [R8.64+0x200] ;  /* 0x0002000608247981 */ /* 0x000364000c1e1d00 */
[--C-:B------:R-:W-:Y:S02]  /*0270*/  SHF.R.U32.HI R4, RZ, 0x2, R21.reuse ;  /* 0x00000002ff047819 */ /* 0x100fe40000011615 */
[----:B------:R-:W-:Y:S01]  /*0280*/  SHF.R.U64 R5, R20, 0x2, R21 ;  /* 0x0000000214057819 */ /* 0x000fe20000001215 */
[----:B------:R0:W5:Y:S01]  /*0290*/  LDG.E.128 R44, [R22.64] ;  /* 0x00000006162c7981 */ /* 0x000162000c1e1d00 */
        /* <DEDUP_REMOVED lines=17> */
[----:B0-----:R-:W-:Y:S01]  /*03b0*/  IMAD.HI.U32 R22, R8, -0x2daee0ad, RZ ;  /* 0xd2511f5308167827 */ /* 0x001fe200078e00ff */
        /* <DEDUP_REMOVED lines=32> */
[----:B------:R-:W-:-:S04]  /*05c0*/  UIADD3 UR22, UR5, 0x1fd5c5a3, URZ ;  /* 0x1fd5c5a305167890 */ /* 0x000fc8000fffe03f */
[----:B------:R-:W-:Y:S01]  /*05d0*/  LOP3.LUT R22, R6, UR20, R7, 0x96, !PT ;  /* 0x0000001406167c12 */ /* 0x000fe2000f8e9607 */
[----:B------:R-:W-:Y:S01]  /*05e0*/  UIADD3 UR21, UR4, 0x5384540f, URZ ;  /* 0x5384540f04157890 */ /* 0x000fe2000fffe03f */
[----:B------:R-:W-:Y:S02]  /*05f0*/  IMAD R8, R8, -0x2daee0ad, RZ ;  /* 0xd2511f5308087824 */ /* 0x000fe400078e02ff */
[----:B------:R-:W-:-:S04]  /*0600*/  IMAD.HI.U32 R9, R21, -0x2daee0ad, RZ ;  /* 0xd2511f5315097827 */ /* 0x000fc800078e00ff */
[----:B------:R-:W-:Y:S02]  /*0610*/  IMAD R23, R11, -0x326172a9, RZ ;  /* 0xcd9e8d570b177824 */ /* 0x000fe400078e02ff */
[----:B------:R-:W-:Y:S01]  /*0620*/  IMAD.HI.U32 R24, R22, -0x326172a9, RZ ;  /* 0xcd9e8d5716187827 */ /* 0x000fe200078e00ff */
[----:B------:R-:W-:-:S04]  /*0630*/  LOP3.LUT R25, R9, UR22, R8, 0x96, !PT ;  /* 0x0000001609197c12 */ /* 0x000fc8000f8e9608 */
[----:B------:R-:W-:Y:S01]  /*0640*/  LOP3.LUT R23, R24, UR21, R23, 0x96, !PT ;  /* 0x0000001518177c12 */ /* 0x000fe2000f8e9617 */
[----:B------:R-:W-:Y:S01]  /*0650*/  UIADD3 UR23, UR4, -0xe443238, URZ ;  /* 0xf1bbcdc804177890 */ /* 0x000fe2000fffe03f */
[----:B------:R-:W-:Y:S01]  /*0660*/  IMAD R22, R22, -0x326172a9, RZ ;  /* 0xcd9e8d5716167824 */ /* 0x000fe200078e02ff */
[----:B------:R-:W-:Y:S01]  /*0670*/  UIADD3 UR24, UR5, -0x24c28bd8, URZ ;  /* 0xdb3d742805187890 */ /* 0x000fe2000fffe03f */
[----:B------:R-:W-:-:S04]  /*0680*/  IMAD.HI.U32 R27, R25, -0x326172a9, RZ ;  /* 0xcd9e8d57191b7827 */ /* 0x000fc800078e00ff */
[----:B------:R-:W-:Y:S02]  /*0690*/  IMAD R21, R21, -0x2daee0ad, RZ ;  /* 0xd2511f5315157824 */ /* 0x000fe400078e02ff */
[----:B------:R-:W-:Y:S01]  /*06a0*/  IMAD.WIDE.U32 R60, R23, -0x2daee0ad, RZ ;  /* 0xd2511f53173c7825 */ /* 0x000fe200078e00ff */
[----:B------:R-:W-:Y:S01]  /*06b0*/  @!P0 CS2R R12, SRZ ;  /* 0x00000000000c8805 */ /* 0x000fe2000001ff00 */
[----:B------:R-:W-:Y:S01]  /*06c0*/  @!P0 CS2R R14, SRZ ;  /* 0x00000000000e8805 */ /* 0x000fe2000001ff00 */
[----:B------:R-:W-:Y:S01]  /*06d0*/  LOP3.LUT R22, R27, UR23, R22, 0x96, !PT ;  /* 0x000000171b167c12 */ /* 0x000fe2000f8e9616 */
[----:B------:R-:W-:Y:S01]  /*06e0*/  @!P0 CS2R R52, SRZ ;  /* 0x0000000000348805 */ /* 0x000fe2000001ff00 */
[----:B------:R-:W-:Y:S01]  /*06f0*/  LOP3.LUT R21, R61, UR24, R21, 0x96, !PT ;  /* 0x000000183d157c12 */ /* 0x000fe2000f8e9615 */
[----:B------:R-:W-:Y:S01]  /*0700*/  @!P0 CS2R R54, SRZ ;  /* 0x0000000000368805 */ /* 0x000fe2000001ff00 */
[----:B------:R-:W-:Y:S01]  /*0710*/  UIADD3 UR25, UR4, -0x700cb87f, URZ ;  /* 0x8ff3478104197890 */ /* 0x000fe2000fffe03f */
[--C-:B------:R-:W-:Y:S01]  /*0720*/  PRMT R6, RZ, 0x5410, R12.reuse ;  /* 0x00005410ff067816 */ /* 0x100fe2000000000c */
[----:B------:R-:W-:Y:S01]  /*0730*/  UIADD3 UR26, UR5, -0x695add53, URZ ;  /* 0x96a522ad051a7890 */ /* 0x000fe2000fffe03f */
[----:B------:R-:W-:Y:S01]  /*0740*/  PRMT R7, RZ, 0x7610, R12 ;  /* 0x00007610ff077816 */ /* 0x000fe2000000000c */
[----:B------:R-:W-:Y:S01]  /*0750*/  IMAD R25, R25, -0x326172a9, RZ ;  /* 0xcd9e8d5719197824 */ /* 0x000fe200078e02ff */
[--C-:B------:R-:W-:Y:S01]  /*0760*/  PRMT R8, RZ, 0x5410, R13.reuse ;  /* 0x00005410ff087816 */ /* 0x100fe2000000000d */
[----:B------:R-:W-:Y:S01]  /*0770*/  IMAD.HI.U32 R23, R22, -0x2daee0ad, RZ ;  /* 0xd2511f5316177827 */ /* 0x000fe200078e00ff */
[----:B------:R-:W-:-:S02]  /*0780*/  PRMT R9, RZ, 0x7610, R13 ;  /* 0x00007610ff097816 */ /* 0x000fc4000000000d */
[--C-:B------:R-:W-:Y:S01]  /*0790*/  PRMT R12, RZ, 0x5410, R15.reuse ;  /* 0x00005410ff0c7816 */ /* 0x100fe2000000000f */
[----:B------:R-:W-:Y:S01]  /*07a0*/  IMAD.WIDE.U32 R64, R21, -0x326172a9, RZ ;  /* 0xcd9e8d5715407825 */ /* 0x000fe200078e00ff */
[----:B------:R-:W-:Y:S01]  /*07b0*/  PRMT R13, RZ, 0x7610, R15 ;  /* 0x00007610ff0d7816 */ /* 0x000fe2000000000f */
[----:B------:R-:W-:Y:S01]  /*07c0*/  HFMA2.MMA R58, -RZ, RZ, 0, 0 ;  /* 0x00000000ff3a7435 */ /* 0x000fe200000001ff */
[--C-:B------:R-:W-:Y:S01]  /*07d0*/  PRMT R15, RZ, 0x5410, R53.reuse ;  /* 0x00005410ff0f7816 */ /* 0x100fe20000000035 */
[----:B------:R-:W-:Y:S01]  /*07e0*/  BSSY B0, `(.L_x_5780) ;  /* 0x000064d000007945 */ /* 0x000fe20003800000 */
[----:B------:R-:W-:Y:S02]  /*07f0*/  PRMT R56, RZ, 0x7610, R53 ;  /* 0x00007610ff387816 */ /* 0x000fe40000000035 */
[--C-:B------:R-:W-:Y:S02]  /*0800*/  PRMT R10, RZ, 0x5410, R14.reuse ;  /* 0x00005410ff0a7816 */ /* 0x100fe4000000000e */
[----:B------:R-:W-:-:S02]  /*0810*/  PRMT R11, RZ, 0x7610, R14 ;  /* 0x00007610ff0b7816 */ /* 0x000fc4000000000e */
[--C-:B------:R-:W-:Y:S02]  /*0820*/  PRMT R53, RZ, 0x5410, R54.reuse ;  /* 0x00005410ff357816 */ /* 0x100fe40000000036 */
[----:B------:R-:W-:Y:S01]  /*0830*/  PRMT R57, RZ, 0x7610, R54 ;  /* 0x00007610ff397816 */ /* 0x000fe20000000036 */
[----:B------:R-:W-:Y:S01]  /*0840*/  IMAD R66, R22, -0x2daee0ad, RZ ;  /* 0xd2511f5316427824 */ /* 0x000fe200078e02ff */
[--C-:B------:R-:W-:Y:S02]  /*0850*/  PRMT R14, RZ, 0x5410, R52.reuse ;  /* 0x00005410ff0e7816 */ /* 0x100fe40000000034 */
[--C-:B------:R-:W-:Y:S02]  /*0860*/  PRMT R54, RZ, 0x5410, R55.reuse ;  /* 0x00005410ff367816 */ /* 0x100fe40000000037 */
[----:B------:R-:W-:Y:S02]  /*0870*/  PRMT R59, RZ, 0x7610, R55 ;  /* 0x00007610ff3b7816 */ /* 0x000fe40000000037 */
[----:B------:R-:W-:-:S02]  /*0880*/  PRMT R52, RZ, 0x7610, R52 ;  /* 0x00007610ff347816 */ /* 0x000fc40000000034 */
[----:B------:R-:W-:Y:S02]  /*0890*/  LOP3.LUT R60, R23, UR26, R60, 0x96, !PT ;  /* 0x0000001a173c7c12 */ /* 0x000fe4000f8e963c */
[----:B------:R-:W-:Y:S02]  /*08a0*/  LOP3.LUT R62, R65, UR25, R25, 0x96, !PT ;  /* 0x00000019413e7c12 */ /* 0x000fe4000f8e9619 */
[----:B------:R-:W-:Y:S01]  /*08b0*/  LOP3.LUT R61, R20, 0x3, RZ, 0xc0, !PT ;  /* 0x00000003143d7812 */ /* 0x000fe200078ec0ff */
[----:B------:R-:W-:Y:S01]  /*08c0*/  ULDC.U8 UR8, c[0x0][0x1f0] ;  /* 0x00007c0000087ab9 */ /* 0x000fe20000000000 */
        /* <DEDUP_REMOVED lines=8> */
.L_x_5896:
        /* <DEDUP_REMOVED lines=9> */
[----:B------:R-:W-:Y:S02]  /*09e0*/  @P0 IMAD.MOV.U32 R23, RZ, RZ, 0x2 ;  /* 0x00000002ff170424 */ /* 0x000fe400078e00ff */
[----:B------:R-:W-:Y:S02]  /*09f0*/  @P1 IMAD.MOV.U32 R20, RZ, RZ, 0x20 ;  /* 0x00000020ff141424 */ /* 0x000fe400078e00ff */
[----:B------:R-:W-:-:S04]  /*0a00*/  @P0 IMAD.WIDE R22, R2, R23, c[0x0][0x1c0] ;  /* 0x0000700002160625 */ /* 0x000fc800078e0217 */
[C---:B------:R-:W-:Y:S02]  /*0a10*/  IMAD.WIDE.U32 R16, R75.reuse, R48, c[0x0][0x170] ;  /* 0x00005c004b107625 */ /* 0x040fe400078e0030 */
[----:B------:R-:W2:Y:S02]  /*0a20*/  @P0 LDG.E.U16 R22, [R22.64] ;  /* 0x0000000616160981 */ /* 0x000ea4000c1e1500 */
[----:B------:R-:W-:Y:S02]  /*0a30*/  @P1 IMAD.WIDE.U32 R20, R75, R20, c[0x0][0x180] ;  /* 0x000060004b141625 */ /* 0x000fe400078e0014 */
[----:B-----5:R-:W5:Y:S04]  /*0a40*/  LDG.E.128 R16, [R16.64] ;  /* 0x0000000610107981 */ /* 0x020f68000c1e1d00 */
[----:B------:R0:W5:Y:S04]  /*0a50*/  @P1 LDG.E.128 R32, [R20.64] ;  /* 0x0000000614201981 */ /* 0x000168000c1e1d00 */
[----:B------:R0:W5:Y:S01]  /*0a60*/  @P1 LDG.E.128 R28, [R20.64+0x10] ;  /* 0x00001006141c1981 */ /* 0x000162000c1e1d00 */
[----:B------:R-:W-:Y:S01]  /*0a70*/  ISETP.NE.AND P2, PT, R61, 0x1, PT ;  /* 0x000000013d00780c */ /* 0x000fe20003f45270 */
[----:B------:R-:W-:Y:S01]  /*0a80*/  BSSY B1, `(.L_x_5781) ;  /* 0x000000e000017945 */ /* 0x000fe20003800000 */
[----:B------:R-:W-:-:S02]  /*0a90*/  MOV R77, 0x3f800000 ;  /* 0x3f800000004d7802 */ /* 0x000fc40000000f00 */
[----:B------:R-:W-:Y:S02]  /*0aa0*/  IADD3 R25, R61, 0x1, RZ ;  /* 0x000000013d197810 */ /* 0x000fe40007ffe0ff */
[----:B--2---:R-:W-:-:S07]  /*0ab0*/  @P0 PRMT R77, RZ, 0x5410, R22 ;  /* 0x00005410ff4d0816 */ /* 0x004fce0000000016 */
        /* <DEDUP_REMOVED lines=9> */
.L_x_5782:
[----:B0-----:R-:W-:Y:S02]  /*0b50*/  MOV R49, R64 ;  /* 0x0000004000317202 */ /* 0x001fe40000000f00 */
.L_x_5783:
[----:B------:R-:W-:Y:S05]  /*0b60*/  BSYNC B1 ;  /* 0x0000000000017941 */ /* 0x000fea0003800000 */
.L_x_5781:
        /* <DEDUP_REMOVED lines=16> */
.L_x_5787:
[----:B------:R-:W-:Y:S05]  /*0c70*/  BSYNC B2 ;  /* 0x0000000000027941 */ /* 0x000fea0003800000 */
.L_x_5786:
        /* <DEDUP_REMOVED lines=42> */
.L_x_5785:
[----:B------:R-:W-:Y:S05]  /*0f20*/  BSYNC B1 ;  /* 0x0000000000017941 */ /* 0x000fea0003800000 */
.L_x_5784:
        /* <DEDUP_REMOVED lines=10> */
[----:B------:R-:W-:Y:S02]  /*0fd0*/  FSETP.GTU.FTZ.AND P2, PT, R21, c[0x0][0x1e4], PT ;  /* 0x0000790015007a0b */ /* 0x000fe40003f5c000 */
[----:B------:R-:W-:Y:S02]  /*0fe0*/  PRMT R21, RZ, 0x5410, R44 ;  /* 0x00005410ff157816 */ /* 0x000fe4000000002c */
        /* <DEDUP_REMOVED lines=14> */
.L_x_5789:
[----:B------:R-:W-:Y:S02]  /*10d0*/  IMAD.MOV.U32 R22, RZ, RZ, R64 ;  /* 0x000000ffff167224 */ /* 0x000fe400078e0040 */
.L_x_5790:
[----:B------:R-:W-:Y:S05]  /*10e0*/  BSYNC B1 ;  /* 0x0000000000017941 */ /* 0x000fea0003800000 */
.L_x_5788:
        /* <DEDUP_REMOVED lines=16> */
.L_x_5794:
[----:B------:R-:W-:Y:S05]  /*11f0*/  BSYNC B2 ;  /* 0x0000000000027941 */ /* 0x000fea0003800000 */
.L_x_5793:
        /* <DEDUP_REMOVED lines=42> */
.L_x_5792:
[----:B------:R-:W-:Y:S05]  /*14a0*/  BSYNC B1 ;  /* 0x0000000000017941 */ /* 0x000fea0003800000 */
.L_x_5791:
[----:B------:R-:W0:Y:S01]  /*14b0*/  I2F.U32 R21, R22 ;  /* 0x0000001600157306 */ /* 0x000e220000201000 */
[----:B------:R-:W-:Y:S01]  /*14c0*/  PRMT R16, RZ, 0x7610, R16 ;  /* 0x00007610ff107816 */ /* 0x000fe20000000010 */
[----:B------:R-:W-:Y:S01]  /*14d0*/  BSSY B1, `(.L_x_5795) ;  /* 0x0000016000017945 */ /* 0x000fe20003800000 */
[----:B------:R-:W-:Y:S02]  /*14e0*/  PRMT R25, RZ, 0x7610, R44 ;  /* 0x00007610ff197816 */ /* 0x000fe4000000002c */
[----:B------:R-:W-:Y:S01]  /*14f0*/  IADD3 R20, R26, 0x1, RZ ;  /* 0x000000011a147810 */ /* 0x000fe20007ffe0ff */
        /* <DEDUP_REMOVED lines=18> */
.L_x_5796:
[----:B------:R-:W-:Y:S02]  /*1620*/  IMAD.MOV.U32 R16, RZ, RZ, R64 ;  /* 0x000000ffff107224 */ /* 0x000fe400078e0040 */
.L_x_5797:
[----:B------:R-:W-:Y:S05]  /*1630*/  BSYNC B1 ;  /* 0x0000000000017941 */ /* 0x000fea0003800000 */
.L_x_5795:
        /* <DEDUP_REMOVED lines=16> */
.L_x_5801:
[----:B------:R-:W-:Y:S05]  /*1740*/  BSYNC B2 ;  /* 0x0000000000027941 */ /* 0x000fea0003800000 */
.L_x_5800:
        /* <DEDUP_REMOVED lines=42> */
.L_x_5799:
[----:B------:R-:W-:Y:S05]  /*19f0*/  BSYNC B1 ;  /* 0x0000000000017941 */ /* 0x000fea0003800000 */
.L_x_5798:
[----:B------:R0:W1:Y:S01]  /*1a00*/  I2F.U32 R21, R16 ;  /* 0x0000001000157306 */ /* 0x0000620000201000 */
[----:B------:R-:W-:Y:S01]  /*1a10*/  BSSY B1, `(.L_x_5802) ;  /* 0x0000017000017945 */ /* 0x000fe20003800000 */
[----:B0-----:R-:W-:-:S05]  /*1a20*/  PRMT R16, RZ, 0x5410, R17 ;  /* 0x00005410ff107816 */ /* 0x001fca0000000011 */
[----:B------:R-:W-:Y:S02]  /*1a30*/  FMUL.FTZ R22, R16, R77 ;  /* 0x0000004d10167220 */ /* 0x000fe40000410000 */
[----:B-1----:R-:W-:Y:S02]  /*1a40*/  FFMA.FTZ R21, R21, R78, 1.1641532182693481445e-10 ;  /* 0x2f00000015157423 */ /* 0x002fe4000001004e */
[----:B------:R-:W-:-:S03]  /*1a50*/  FMUL.FTZ R22, R22, c[0x0][0x1e8] ;  /* 0x00007a0016167a20 */ /* 0x000fc60000410000 */
[----:B------:R-:W-:Y:S02]  /*1a60*/  FSETP.GTU.FTZ.AND P2, PT, R21, c[0x0][0x1e4], PT ;  /* 0x0000790015007a0b */ /* 0x000fe40003f5c000 */
[----:B------:R-:W-:Y:S02]  /*1a70*/  PRMT R21, RZ, 0x5410, R45 ;  /* 0x00005410ff157816 */ /* 0x000fe4000000002d */
        /* <DEDUP_REMOVED lines=15> */
.L_x_5803:
[----:B------:R-:W-:Y:S02]  /*1b70*/  IMAD.MOV.U32 R16, RZ, RZ, R64 ;  /* 0x000000ffff107224 */ /* 0x000fe400078e0040 */
.L_x_5804:
[----:B------:R-:W-:Y:S05]  /*1b80*/  BSYNC B1 ;  /* 0x0000000000017941 */ /* 0x000fea0003800000 */
.L_x_5802:
        /* <DEDUP_REMOVED lines=16> */
.L_x_5808:
[----:B------:R-:W-:Y:S05]  /*1c90*/  BSYNC B2 ;  /* 0x0000000000027941 */ /* 0x000fea0003800000 */
.L_x_5807:
        /* <DEDUP_REMOVED lines=42> */
.L_x_5806:
[----:B------:R-:W-:Y:S05]  /*1f40*/  BSYNC B1 ;  /* 0x0000000000017941 */ /* 0x000fea0003800000 */
.L_x_5805:
[----:B------:R0:W1:Y:S01]  /*1f50*/  I2F.U32 R27, R16 ;  /* 0x00000010001b7306 */ /* 0x0000620000201000 */
[----:B------:R-:W-:Y:S01]  /*1f60*/  ISETP.NE.AND P3, PT, R21, 0x1, PT ;  /* 0x000000011500780c */ /* 0x000fe20003f65270 */
[----:B------:R-:W-:Y:S01]  /*1f70*/  BSSY B1, `(.L_x_5809) ;  /* 0x0000015000017945 */ /* 0x000fe20003800000 */
[----:B0-----:R-:W-:-:S05]  /*1f80*/  PRMT R16, RZ, 0x7610, R17 ;  /* 0x00007610ff107816 */ /* 0x001fca0000000011 */
[----:B------:R-:W-:Y:S01]  /*1f90*/  FMUL.FTZ R17, R16, R77 ;  /* 0x0000004d10117220 */ /* 0x000fe20000410000 */
[----:B------:R-:W-:Y:S01]  /*1fa0*/  PRMT R16, RZ, 0x7610, R45 ;  /* 0x00007610ff107816 */ /* 0x000fe2000000002d */
        /* <DEDUP_REMOVED lines=16> */
.L_x_5810:
[----:B------:R-:W-:Y:S02]  /*20b0*/  IMAD.MOV.U32 R22, RZ, RZ, R64 ;  /* 0x000000ffff167224 */ /* 0x000fe400078e0040 */
.L_x_5811:
[----:B------:R-:W-:Y:S05]  /*20c0*/  BSYNC B1 ;  /* 0x0000000000017941 */ /* 0x000fea0003800000 */
.L_x_5809:
        /* <DEDUP_REMOVED lines=16> */
.L_x_5815:
[----:B------:R-:W-:Y:S05]  /*21d0*/  BSYNC B2 ;  /* 0x0000000000027941 */ /* 0x000fea0003800000 */
.L_x_5814:
        /* <DEDUP_REMOVED lines=42> */
.L_x_5813:
[----:B------:R-:W-:Y:S05]  /*2480*/  BSYNC B1 ;  /* 0x0000000000017941 */ /* 0x000fea0003800000 */
.L_x_5812:
        /* <DEDUP_REMOVED lines=8> */
[----:B------:R-:W-:Y:S02]  /*2510*/  PRMT R21, RZ, 0x5410, R46 ;  /* 0x00005410ff157816 */ /* 0x000fe4000000002e */
        /* <DEDUP_REMOVED lines=13> */
.L_x_5817:
[----:B------:R-:W-:Y:S02]  /*25f0*/  IMAD.MOV.U32 R22, RZ, RZ, R64 ;  /* 0x000000ffff167224 */ /* 0x000fe400078e0040 */
.L_x_5818:
[----:B------:R-:W-:Y:S05]  /*2600*/  BSYNC B1 ;  /* 0x0000000000017941 */ /* 0x000fea0003800000 */
.L_x_5816:
        /* <DEDUP_REMOVED lines=16> */
.L_x_5822:
[----:B------:R-:W-:Y:S05]  /*2710*/  BSYNC B2 ;  /* 0x0000000000027941 */ /* 0x000fea0003800000 */
.L_x_5821:
        /* <DEDUP_REMOVED lines=42> */
.L_x_5820:
[----:B------:R-:W-:Y:S05]  /*29c0*/  BSYNC B1 ;  /* 0x0000000000017941 */ /* 0x000fea0003800000 */
.L_x_5819:
[----:B------:R-:W0:Y:S01]  /*29d0*/  I2F.U32 R17, R22 ;  /* 0x0000001600117306 */ /* 0x000e220000201000 */
[----:B------:R-:W-:Y:S01]  /*29e0*/  PRMT R18, RZ, 0x7610, R18 ;  /* 0x00007610ff127816 */ /* 0x000fe20000000012 */
[----:B------:R-:W-:Y:S01]  /*29f0*/  BSSY B1, `(.L_x_5823) ;  /* 0x0000015000017945 */ /* 0x000fe20003800000 */
[----:B------:R-:W-:Y:S02]  /*2a00*/  ISETP.NE.AND P5, PT, R16, 0x1, PT ;  /* 0x000000011000780c */ /* 0x000fe40003fa5270 */
[----:B------:R-:W-:Y:S01]  /*2a10*/  PRMT R21, RZ, 0x7610, R46 ;  /* 0x00007610ff157816 */ /* 0x000fe2000000002e */
        /* <DEDUP_REMOVED lines=17> */
.L_x_5824:
[----:B------:R-:W-:Y:S02]  /*2b30*/  IMAD.MOV.U32 R18, RZ, RZ, R64 ;  /* 0x000000ffff127224 */ /* 0x000fe400078e0040 */
.L_x_5825:
[----:B------:R-:W-:Y:S05]  /*2b40*/  BSYNC B1 ;  /* 0x0000000000017941 */ /* 0x000fea0003800000 */
.L_x_5823:
        /* <DEDUP_REMOVED lines=16> */
.L_x_5829:
[----:B------:R-:W-:Y:S05]  /*2c50*/  BSYNC B2 ;  /* 0x0000000000027941 */ /* 0x000fea0003800000 */
.L_x_5828:
        /* <DEDUP_REMOVED lines=42> */
.L_x_5827:
[----:B------:R-:W-:Y:S05]  /*2f00*/  BSYNC B1 ;  /* 0x0000000000017941 */ /* 0x000fea0003800000 */
.L_x_5826:
        /* <DEDUP_REMOVED lines=9> */
[----:B------:R-:W-:Y:S02]  /*2fa0*/  PRMT R51, RZ, 0x5410, R47 ;  /* 0x00005410ff337816 */ /* 0x000fe4000000002f */
        /* <DEDUP_REMOVED lines=12> */
.L_x_5831:
[----:B------:R-:W-:Y:S02]  /*3070*/  IMAD.MOV.U32 R79, RZ, RZ, R64 ;  /* 0x000000ffff4f7224 */ /* 0x000fe400078e0040 */
.L_x_5832:
[----:B------:R-:W-:Y:S05]  /*3080*/  BSYNC B1 ;  /* 0x0000000000017941 */ /* 0x000fea0003800000 */
.L_x_5830:
        /* <DEDUP_REMOVED lines=18> */
.L_x_5836:
[----:B------:R-:W-:Y:S05]  /*31b0*/  BSYNC B2 ;  /* 0x0000000000027941 */ /* 0x000fea0003800000 */
.L_x_5835:
        /* <DEDUP_REMOVED lines=42> */
.L_x_5834:
[----:B------:R-:W-:Y:S05]  /*3460*/  BSYNC B1 ;  /* 0x0000000000017941 */ /* 0x000fea0003800000 */
.L_x_5833:
[----:B------:R0:W1:Y:S01]  /*3470*/  I2F.U32 R17, R79 ;  /* 0x0000004f00117306 */ /* 0x0000620000201000 */
[----:B------:R-:W-:Y:S01]  /*3480*/  SEL R80, RZ, 0x10000, P5 ;  /* 0x00010000ff507807 */ /* 0x000fe20002800000 */
[----:B------:R-:W-:Y:S01]  /*3490*/  IMAD.MOV.U32 R81, RZ, RZ, 0x20 ;  /* 0x00000020ff517424 */ /* 0x000fe200078e00ff */
[----:B------:R-:W-:Y:S02]  /*34a0*/  SEL R63, RZ, 0x100, P4 ;  /* 0x00000100ff3f7807 */ /* 0x000fe40002000000 */
[----:B------:R-:W-:Y:S01]  /*34b0*/  ISETP.NE.AND P5, PT, R49, RZ, PT ;  /* 0x000000ff3100720c */ /* 0x000fe20003fa5270 */
[C---:B------:R-:W-:Y:S01]  /*34c0*/  IMAD.WIDE.U32 R84, R75.reuse, R81, c[0x0][0x188] ;  /* 0x000062004b547625 */ /* 0x040fe200078e0051 */
[----:B------:R-:W-:Y:S02]  /*34d0*/  ISETP.NE.AND P4, PT, R76, RZ, PT ;  /* 0x000000ff4c00720c */ /* 0x000fe40003f85270 */
[----:B------:R-:W-:Y:S01]  /*34e0*/  PRMT R16, RZ, 0x7610, R19 ;  /* 0x00007610ff107816 */ /* 0x000fe20000000013 */
[----:B0-----:R-:W-:Y:S01]  /*34f0*/  IMAD.MOV.U32 R79, RZ, RZ, 0x8 ;  /* 0x00000008ff4f7424 */ /* 0x001fe200078e00ff */
[----:B------:R-:W-:Y:S01]  /*3500*/  SEL R50, RZ, 0x1, P2 ;  /* 0x00000001ff327807 */ /* 0x000fe20001000000 */
[----:B------:R0:W-:Y:S01]  /*3510*/  STG.E.128 [R84.64], R24 ;  /* 0x0000001854007986 */ /* 0x0001e2000c101d06 */
[----:B------:R-:W-:Y:S01]  /*3520*/  SEL R18, RZ, 0x1, P4 ;  /* 0x00000001ff127807 */ /* 0x000fe20002000000 */
[----:B------:R-:W-:Y:S01]  /*3530*/  IMAD.WIDE.U32 R82, R75, R79, c[0x0][0x190] ;  /* 0x000064004b527625 */ /* 0x000fe200078e004f */
[----:B------:R-:W-:-:S02]  /*3540*/  ISETP.NE.AND P6, PT, R23, RZ, PT ;  /* 0x000000ff1700720c */ /* 0x000fc40003fc5270 */
[----:B------:R-:W-:Y:S01]  /*3550*/  IADD3 R76, R75, 0x20, RZ ;  /* 0x000000204b4c7810 */ /* 0x000fe20007ffe0ff */
[----:B-1----:R-:W-:Y:S02]  /*3560*/  FFMA.FTZ R17, R17, R78, 1.1641532182693481445e-10 ;  /* 0x2f00000011117423 */ /* 0x002fe4000001004e */
[----:B------:R-:W-:Y:S02]  /*3570*/  FMUL.FTZ R23, R16, R77 ;  /* 0x0000004d10177220 */ /* 0x000fe40000410000 */
[----:B------:R-:W-:Y:S01]  /*3580*/  IMAD.WIDE.U32 R50, R50, 0x1000000, RZ ;  /* 0x0100000032327825 */ /* 0x000fe200078e00ff */
[----:B------:R-:W-:Y:S02]  /*3590*/  FSETP.GTU.FTZ.AND P2, PT, R17, c[0x0][0x1e4], PT ;  /* 0x0000790011007a0b */ /* 0x000fe40003f5c000 */
[----:B------:R-:W-:Y:S01]  /*35a0*/  SEL R17, RZ, 0x1, P5 ;  /* 0x00000001ff117807 */ /* 0x000fe20002800000 */
[----:B------:R-:W-:Y:S01]  /*35b0*/  IMAD.WIDE.U32 R18, R18, 0x10000, RZ ;  /* 0x0001000012127825 */ /* 0x000fe200078e00ff */
[----:B------:R-:W-:-:S03]  /*35c0*/  SEL R49, RZ, 0x1000000, P2 ;  /* 0x01000000ff317807 */ /* 0x000fc60001000000 */
[----:B------:R-:W-:Y:S01]  /*35d0*/  IMAD.WIDE.U32 R16, R17, 0x100, RZ ;  /* 0x0000010011107825 */ /* 0x000fe200078e00ff */
[----:B------:R-:W-:Y:S02]  /*35e0*/  LOP3.LUT R63, R63, R49, R80, 0xfe, !PT ;  /* 0x000000313f3f7212 */ /* 0x000fe400078efe50 */
[----:B------:R-:W-:Y:S01]  /*35f0*/  SEL R49, RZ, 0x1, P6 ;  /* 0x00000001ff317807 */ /* 0x000fe20003000000 */
[----:B------:R-:W-:Y:S01]  /*3600*/  FMUL.FTZ R23, R23, c[0x0][0x1e8] ;  /* 0x00007a0017177a20 */ /* 0x000fe20000410000 */
[----:B------:R-:W-:Y:S02]  /*3610*/  LOP3.LUT R16, R16, R50, R18, 0xfe, !PT ;  /* 0x0000003210107212 */ /* 0x000fe400078efe12 */
[----:B------:R-:W-:Y:S02]  /*3620*/  PRMT R18, RZ, 0x7610, R47 ;  /* 0x00007610ff127816 */ /* 0x000fe4000000002f */
[----:B------:R-:W-:Y:S02]  /*3630*/  FSEL R23, R23, RZ, !P2 ;  /* 0x000000ff17177208 */ /* 0x000fe40005000000 */
[----:B------:R-:W-:-:S02]  /*3640*/  SEL R50, RZ, 0x1, P3 ;  /* 0x00000001ff327807 */ /* 0x000fc40001800000 */
[----:B------:R-:W-:Y:S01]  /*3650*/  LOP3.LUT R16, R16, R49, RZ, 0xfc, !PT ;  /* 0x0000003110107212 */ /* 0x000fe200078efcff */
[----:B------:R-:W-:Y:S01]  /*3660*/  FMUL.FTZ R23, R23, R18 ;  /* 0x0000001217177220 */ /* 0x000fe20000410000 */
[----:B------:R-:W-:Y:S01]  /*3670*/  LOP3.LUT R51, R51, R63, R50, 0xfe, !PT ;  /* 0x0000003f33337212 */ /* 0x000fe200078efe32 */
[----:B------:R-:W-:-:S03]  /*3680*/  IMAD.WIDE.U32 R48, R76, R48, c[0x0][0x170] ;  /* 0x00005c004c307625 */ /* 0x000fc600078e0030 */
[----:B------:R-:W-:Y:S01]  /*3690*/  LOP3.LUT R17, R17, R51, R19, 0xfe, !PT ;  /* 0x0000003311117212 */ /* 0x000fe200078efe13 */
[----:B------:R-:W-:Y:S02]  /*36a0*/  @P0 FADD.FTZ R23, R31, R23 ;  /* 0x000000171f170221 */ /* 0x000fe40000010000 */
[----:B------:R-:W-:-:S03]  /*36b0*/  @P1 IMAD.WIDE.U32 R18, R81, R76, c[0x0][0x180] ;  /* 0x0000600051121625 */ /* 0x000fc600078e004c */
[----:B------:R0:W-:Y:S04]  /*36c0*/  STG.E.128 [R84.64+0x10], R20 ;  /* 0x0000101454007986 */ /* 0x0001e8000c101d06 */
        /* <DEDUP_REMOVED lines=16> */
.L_x_5838:
[----:B0-----:R-:W-:Y:S02]  /*37d0*/  IMAD.MOV.U32 R80, RZ, RZ, R64 ;  /* 0x000000ffff507224 */ /* 0x001fe400078e0040 */
.L_x_5839:
[----:B------:R-:W-:Y:S05]  /*37e0*/  BSYNC B1 ;  /* 0x0000000000017941 */ /* 0x000fea0003800000 */
.L_x_5837:
        /* <DEDUP_REMOVED lines=16> */
.L_x_5843:
[----:B------:R-:W-:Y:S05]  /*38f0*/  BSYNC B2 ;  /* 0x0000000000027941 */ /* 0x000fea0003800000 */
.L_x_5842:
        /* <DEDUP_REMOVED lines=41> */
[----:B------:R-:W-:Y:S02]  /*3b90*/  LOP3.LUT R60, R67, UR26, R60, 0x96, !PT ;  /* 0x0000001a433c7c12 */ /* 0x000fe4000f8e963c */
.L_x_5841:
[----:B------:R-:W-:Y:S05]  /*3ba0*/  BSYNC B1 ;  /* 0x0000000000017941 */ /* 0x000fea0003800000 */
.L_x_5840:
        /* <DEDUP_REMOVED lines=22> */
.L_x_5845:
[----:B------:R-:W-:Y:S02]  /*3d10*/  IMAD.MOV.U32 R82, RZ, RZ, R64 ;  /* 0x000000ffff527224 */ /* 0x000fe400078e0040 */
.L_x_5846:
[----:B------:R-:W-:Y:S05]  /*3d20*/  BSYNC B1 ;  /* 0x0000000000017941 */ /* 0x000fea0003800000 */
.L_x_5844:
        /* <DEDUP_REMOVED lines=16> */
.L_x_5850:
[----:B------:R-:W-:Y:S05]  /*3e30*/  BSYNC B2 ;  /* 0x0000000000027941 */ /* 0x000fea0003800000 */
.L_x_5849:
        /* <DEDUP_REMOVED lines=42> */
.L_x_5848:
[----:B------:R-:W-:Y:S05]  /*40e0*/  BSYNC B1 ;  /* 0x0000000000017941 */ /* 0x000fea0003800000 */
.L_x_5847:
        /* <DEDUP_REMOVED lines=22> */
.L_x_5852:
[----:B------:R-:W-:Y:S02]  /*4250*/  MOV R48, R64 ;  /* 0x0000004000307202 */ /* 0x000fe40000000f00 */
.L_x_5853:
[----:B------:R-:W-:Y:S05]  /*4260*/  BSYNC B1 ;  /* 0x0000000000017941 */ /* 0x000fea0003800000 */
.L_x_5851:
        /* <DEDUP_REMOVED lines=16> */
.L_x_5857:
[----:B------:R-:W-:Y:S05]  /*4370*/  BSYNC B2 ;  /* 0x0000000000027941 */ /* 0x000fea0003800000 */
.L_x_5856:
        /* <DEDUP_REMOVED lines=42> */
.L_x_5855:
[----:B------:R-:W-:Y:S05]  /*4620*/  BSYNC B1 ;  /* 0x0000000000017941 */ /* 0x000fea0003800000 */
.L_x_5854:
        /* <DEDUP_REMOVED lines=21> */
.L_x_5859:
[----:B------:R-:W-:Y:S02]  /*4780*/  IMAD.MOV.U32 R48, RZ, RZ, R64 ;  /* 0x000000ffff307224 */ /* 0x000fe400078e0040 */
.L_x_5860:
[----:B------:R-:W-:Y:S05]  /*4790*/  BSYNC B1 ;  /* 0x0000000000017941 */ /* 0x000fea0003800000 */
.L_x_5858:
        /* <DEDUP_REMOVED lines=16> */
.L_x_5864:
[----:B------:R-:W-:Y:S05]  /*48a0*/  BSYNC B2 ;  /* 0x0000000000027941 */ /* 0x000fea0003800000 */
.L_x_5863:
        /* <DEDUP_REMOVED lines=40> */
[----:B------:R-:W-:-:S04]  /*4b30*/  LOP3.LUT R62, R65, UR25, R62, 0x96, !PT ;  /* 0x00000019413e7c12 */ /* 0x000fc8000f8e963e */
[----:B------:R-:W-:Y:S02]  /*4b40*/  LOP3.LUT R60, R67, UR26, R60, 0x96, !PT ;  /* 0x0000001a433c7c12 */ /* 0x000fe4000f8e963c */
.L_x_5862:
[----:B------:R-:W-:Y:S05]  /*4b50*/  BSYNC B1 ;  /* 0x0000000000017941 */ /* 0x000fea0003800000 */
.L_x_5861:
        /* <DEDUP_REMOVED lines=21> */
.L_x_5866:
[----:B------:R-:W-:Y:S02]  /*4cb0*/  IMAD.MOV.U32 R83, RZ, RZ, R64 ;  /* 0x000000ffff537224 */ /* 0x000fe400078e0040 */
.L_x_5867:
[----:B------:R-:W-:Y:S05]  /*4cc0*/  BSYNC B1 ;  /* 0x0000000000017941 */ /* 0x000fea0003800000 */
.L_x_5865:
        /* <DEDUP_REMOVED lines=16> */
.L_x_5871:
[----:B------:R-:W-:Y:S05]  /*4dd0*/  BSYNC B2 ;  /* 0x0000000000027941 */ /* 0x000fea0003800000 */
.L_x_5870:
        /* <DEDUP_REMOVED lines=42> */
.L_x_5869:
[----:B------:R-:W-:Y:S05]  /*5080*/  BSYNC B1 ;  /* 0x0000000000017941 */ /* 0x000fea0003800000 */
.L_x_5868:
        /* <DEDUP_REMOVED lines=21> */
.L_x_5873:
[----:B------:R-:W-:Y:S02]  /*51e0*/  MOV R83, R64 ;  /* 0x0000004000537202 */ /* 0x000fe40000000f00 */
.L_x_5874:
[----:B------:R-:W-:Y:S05]  /*51f0*/  BSYNC B1 ;  /* 0x0000000000017941 */ /* 0x000fea0003800000 */
.L_x_5872:
        /* <DEDUP_REMOVED lines=16> */
.L_x_5878:
[----:B------:R-:W-:Y:S05]  /*5300*/  BSYNC B2 ;  /* 0x0000000000027941 */ /* 0x000fea0003800000 */
.L_x_5877:
        /* <DEDUP_REMOVED lines=42> */
.L_x_5876:
[----:B------:R-:W-:Y:S05]  /*55b0*/  BSYNC B1 ;  /* 0x0000000000017941 */ /* 0x000fea0003800000 */
.L_x_5875:
        /* <DEDUP_REMOVED lines=21> */
.L_x_5880:
[----:B------:R-:W-:Y:S02]  /*5710*/  IMAD.MOV.U32 R83, RZ, RZ, R64 ;  /* 0x000000ffff537224 */ /* 0x000fe400078e0040 */
.L_x_5881:
[----:B------:R-:W-:Y:S05]  /*5720*/  BSYNC B1 ;  /* 0x0000000000017941 */ /* 0x000fea0003800000 */
.L_x_5879:
        /* <DEDUP_REMOVED lines=16> */
.L_x_5885:
[----:B------:R-:W-:Y:S05]  /*5830*/  BSYNC B2 ;  /* 0x0000000000027941 */ /* 0x000fea0003800000 */
.L_x_5884:
        /* <DEDUP_REMOVED lines=42> */
.L_x_5883:
[----:B------:R-:W-:Y:S05]  /*5ae0*/  BSYNC B1 ;  /* 0x0000000000017941 */ /* 0x000fea0003800000 */
.L_x_5882:
        /* <DEDUP_REMOVED lines=21> */
.L_x_5887:
[----:B------:R-:W-:Y:S02]  /*5c40*/  IMAD.MOV.U32 R83, RZ, RZ, R64 ;  /* 0x000000ffff537224 */ /* 0x000fe400078e0040 */
.L_x_5888:
[----:B------:R-:W-:Y:S05]  /*5c50*/  BSYNC B1 ;  /* 0x0000000000017941 */ /* 0x000fea0003800000 */
.L_x_5886:
        /* <DEDUP_REMOVED lines=18> */
.L_x_5892:
[----:B------:R-:W-:Y:S05]  /*5d80*/  BSYNC B2 ;  /* 0x0000000000027941 */ /* 0x000fea0003800000 */
.L_x_5891:
        /* <DEDUP_REMOVED lines=42> */
.L_x_5890:
[----:B------:R-:W-:Y:S05]  /*6030*/  BSYNC B1 ;  /* 0x0000000000017941 */ /* 0x000fea0003800000 */
.L_x_5889:
[----:B------:R-:W0:Y:S01]  /*6040*/  I2F.U32 R63, R83 ;  /* 0x00000053003f7306 */ /* 0x000e220000201000 */
[----:B------:R-:W-:Y:S01]  /*6050*/  ISETP.NE.AND P6, PT, R80, RZ, PT ;  /* 0x000000ff5000720c */ /* 0x000fe20003fc5270 */
[----:B------:R-:W-:Y:S01]  /*6060*/  FADD.FTZ R80, RZ, R24 ;  /* 0x00000018ff507221 */ /* 0x000fe20000010000 */
[----:B------:R-:W-:Y:S02]  /*6070*/  SEL R67, RZ, 0x100, P4 ;  /* 0x00000100ff437807 */ /* 0x000fe40002000000 */
[----:B------:R-:W-:Y:S01]  /*6080*/  SEL R86, RZ, 0x1, P2 ;  /* 0x00000001ff567807 */ /* 0x000fe20001000000 */
[----:B------:R-:W-:Y:S01]  /*6090*/  FADD.FTZ R65, R25, R80 ;  /* 0x0000005019417221 */ /* 0x000fe20000010000 */
[----:B------:R-:W-:Y:S02]  /*60a0*/  SEL R84, RZ, 0x10000, P5 ;  /* 0x00010000ff547807 */ /* 0x000fe40002800000 */
[----:B------:R-:W-:Y:S01]  /*60b0*/  ISETP.NE.AND P5, PT, R82, RZ, PT ;  /* 0x000000ff5200720c */ /* 0x000fe20003fa5270 */
[----:B------:R-:W-:-:S02]  /*60c0*/  FADD.FTZ R80, R26, R65 ;  /* 0x000000411a507221 */ /* 0x000fc40000010000 */
[----:B------:R-:W-:Y:S01]  /*60d0*/  IMAD.WIDE.U32 R86, R86, 0x1000000, RZ ;  /* 0x0100000056567825 */ /* 0x000fe200078e00ff */
[----:B------:R-:W-:-:S03]  /*60e0*/  SEL R82, RZ, 0x1, P5 ;  /* 0x00000001ff527807 */ /* 0x000fc60002800000 */
[----:B0-----:R-:W-:Y:S01]  /*60f0*/  FFMA.FTZ R63, R63, R78, 1.1641532182693481445e-10 ;  /* 0x2f0000003f3f7423 */ /* 0x001fe2000001004e */
[----:B------:R-:W-:Y:S01]  /*6100*/  PRMT R78, RZ, 0x7610, R51 ;  /* 0x00007610ff4e7816 */ /* 0x000fe20000000033 */
[----:B------:R-:W-:Y:S02]  /*6110*/  FADD.FTZ R51, R27, R80 ;  /* 0x000000501b337221 */ /* 0x000fe40000010000 */
[----:B------:R-:W-:Y:S01]  /*6120*/  IMAD.WIDE.U32 R82, R82, 0x100, RZ ;  /* 0x0000010052527825 */ /* 0x000fe200078e00ff */
[----:B------:R-:W-:Y:S02]  /*6130*/  FSETP.GTU.FTZ.AND P4, PT, R63, c[0x0][0x1e4], PT ;  /* 0x000079003f007a0b */ /* 0x000fe40003f9c000 */
[----:B------:R-:W-:Y:S01]  /*6140*/  SEL R63, RZ, 0x1, P3 ;  /* 0x00000001ff3f7807 */ /* 0x000fe20001800000 */
[----:B------:R-:W-:Y:S01]  /*6150*/  FADD.FTZ R80, R20, R51 ;  /* 0x0000003314507221 */ /* 0x000fe20000010000 */
[----:B------:R-:W-:Y:S01]  /*6160*/  SEL R65, RZ, 0x1000000, P4 ;  /* 0x01000000ff417807 */ /* 0x000fe20002000000 */
[----:B------:R-:W-:-:S02]  /*6170*/  FMUL.FTZ R78, R78, R77 ;  /* 0x0000004d4e4e7220 */ /* 0x000fc40000410000 */
[----:B------:R-:W-:Y:S01]  /*6180*/  FADD.FTZ R51, R21, R80 ;  /* 0x0000005015337221 */ /* 0x000fe20000010000 */
[----:B------:R-:W-:Y:S01]  /*6190*/  LOP3.LUT R65, R67, R65, R84, 0xfe, !PT ;  /* 0x0000004143417212 */ /* 0x000fe200078efe54 */
[----:B------:R-:W-:Y:S01]  /*61a0*/  FMUL.FTZ R78, R78, c[0x0][0x1e8] ;  /* 0x00007a004e4e7a20 */ /* 0x000fe20000410000 */
[----:B------:R-:W-:Y:S01]  /*61b0*/  SEL R84, RZ, 0x1, P1 ;  /* 0x00000001ff547807 */ /* 0x000fe20000800000 */
[----:B------:R-:W-:Y:S01]  /*61c0*/  FADD.FTZ R80, R22, R51 ;  /* 0x0000003316507221 */ /* 0x000fe20000010000 */
[----:B------:R-:W-:Y:S02]  /*61d0*/  LOP3.LUT R63, R87, R65, R63, 0xfe, !PT ;  /* 0x00000041573f7212 */ /* 0x000fe400078efe3f */
[----:B------:R-:W-:Y:S01]  /*61e0*/  FSEL R51, R78, RZ, !P4 ;  /* 0x000000ff4e337208 */ /* 0x000fe20006000000 */
[----:B------:R-:W-:Y:S01]  /*61f0*/  IMAD.WIDE.U32 R84, R84, 0x10000, RZ ;  /* 0x0001000054547825 */ /* 0x000fe200078e00ff */
[----:B------:R-:W-:Y:S02]  /*6200*/  SEL R67, RZ, 0x1, P6 ;  /* 0x00000001ff437807 */ /* 0x000fe40003000000 */
[----:B------:R-:W-:Y:S01]  /*6210*/  ISETP.NE.AND P1, PT, R0, RZ, PT ;  /* 0x000000ff0000720c */ /* 0x000fe20003f25270 */
[----:B------:R-:W-:Y:S01]  /*6220*/  FADD.FTZ R65, R23, R80 ;  /* 0x0000005017417221 */ /* 0x000fe20000010000 */
[----:B------:R-:W-:Y:S01]  /*6230*/  LOP3.LUT R82, R82, R86, R84, 0xfe, !PT ;  /* 0x0000005652527212 */ /* 0x000fe200078efe54 */
[----:B------:R-:W-:Y:S01]  /*6240*/  FMUL.FTZ R51, R74, R51 ;  /* 0x000000334a337220 */ /* 0x000fe20000410000 */
[----:B------:R-:W-:Y:S01]  /*6250*/  LOP3.LUT R83, R83, R63, R85, 0xfe, !PT ;  /* 0x0000003f53537212 */ /* 0x000fe200078efe55 */
[----:B------:R-:W-:Y:S01]  /*6260*/  FADD.FTZ R78, R16, R65 ;  /* 0x00000041104e7221 */ /* 0x000fe20000010000 */
[----:B------:R-:W-:Y:S01]  /*6270*/  LOP3.LUT R82, R82, R67, RZ, 0xfc, !PT ;  /* 0x0000004352527212 */ /* 0x000fe200078efcff */
[----:B------:R-:W-:-:S04]  /*6280*/  IMAD.WIDE.U32 R80, R76, R81, c[0x0][0x188] ;  /* 0x000062004c507625 */ /* 0x000fc800078e0051 */
[----:B------:R-:W-:Y:S01]  /*6290*/  @P0 FADD.FTZ R51, R31, R51 ;  /* 0x000000331f330221 */ /* 0x000fe20000010000 */
[----:B------:R0:W-:Y:S01]  /*62a0*/  STG.E.128 [R80.64], R16 ;  /* 0x0000001050007986 */ /* 0x0001e2000c101d06 */
[----:B------:R-:W-:Y:S02]  /*62b0*/  FADD.FTZ R65, R17, R78 ;  /* 0x0000004e11417221 */ /* 0x000fe40000010000 */
[----:B------:R-:W-:Y:S01]  /*62c0*/  IMAD.WIDE.U32 R78, R76, R79, c[0x0][0x190] ;  /* 0x000064004c4e7625 */ /* 0x000fe200078e004f */
[----:B------:R0:W-:Y:S03]  /*62d0*/  STG.E.128 [R80.64+0x10], R48 ;  /* 0x0000103050007986 */ /* 0x0001e6000c101d06 */
[----:B------:R-:W-:Y:S01]  /*62e0*/  FADD.FTZ R84, R18, R65 ;  /* 0x0000004112547221 */ /* 0x000fe20000010000 */
[----:B------:R0:W-:Y:S03]  /*62f0*/  STG.E.64 [R78.64], R82 ;  /* 0x000000524e007986 */ /* 0x0001e6000c101b06 */
[----:B------:R-:W-:-:S04]  /*6300*/  FADD.FTZ R63, R19, R84 ;  /* 0x00000054133f7221 */ /* 0x000fc80000010000 */
[----:B------:R-:W-:-:S04]  /*6310*/  FADD.FTZ R84, R48, R63 ;  /* 0x0000003f30547221 */ /* 0x000fc80000010000 */
[----:B------:R-:W-:-:S04]  /*6320*/  FADD.FTZ R63, R49, R84 ;  /* 0x00000054313f7221 */ /* 0x000fc80000010000 */
[----:B------:R-:W-:-:S04]  /*6330*/  FADD.FTZ R84, R50, R63 ;  /* 0x0000003f32547221 */ /* 0x000fc80000010000 */
[----:B------:R-:W-:Y:S01]  /*6340*/  FADD.FTZ R65, R51, R84 ;  /* 0x0000005433417221 */ /* 0x000fe20000010000 */
[----:B------:R-:W-:Y:S05]  /*6350*/  BRA.DIV ~URZ, `(.L_x_5893) ;  /* 0x000009727f007947 */ /* 0x000fea000b800000 */
[----:B0-----:R0:W1:Y:S02]  /*6360*/  SHFL.BFLY PT, R63, R65, 0x1, 0x1f ;  /* 0x0c201f00413f7f89 */ /* 0x00106400000e0000 */
.L_x_5897:
        /* <DEDUP_REMOVED lines=52> */
.L_x_5898:
[----:B------:R-:W-:Y:S01]  /*66b0*/  FMUL.FTZ R77, R67, R67 ;  /* 0x00000043434d7220 */ /* 0x000fe20000410000 */
[----:B------:R-:W-:Y:S01]  /*66c0*/  ISETP.NE.AND P0, PT, RZ, UR8, PT ;  /* 0x00000008ff007c0c */ /* 0x000fe2000bf05270 */
[----:B01----:R-:W-:Y:S01]  /*66d0*/  FADD.FTZ R65, R82, R65 ;  /* 0x0000004152417221 */ /* 0x003fe20000010000 */
[----:B------:R-:W-:Y:S01]  /*66e0*/  MOV R78, c[0x0][0x1e0] ;  /* 0x00007800004e7a02 */ /* 0x000fe20000000f00 */
[----:B------:R-:W-:Y:S01]  /*66f0*/  IMAD.MOV.U32 R63, RZ, RZ, 0x4 ;  /* 0x00000004ff3f7424 */ /* 0x000fe200078e00ff */
[----:B------:R-:W-:Y:S02]  /*6700*/  FSEL R80, R77, RZ, P0 ;  /* 0x000000ff4d507208 */ /* 0x000fe40000000000 */
[----:B------:R-:W-:Y:S01]  /*6710*/  FSEL R77, R67, RZ, !P0 ;  /* 0x000000ff434d7208 */ /* 0x000fe20004000000 */
[----:B------:R-:W-:Y:S02]  /*6720*/  FFMA.FTZ R65, R65, R78, c[0x0][0x228] ;  /* 0x00008a0041417623 */ /* 0x000fe4000001004e */
[----:B------:R-:W-:-:S04]  /*6730*/  @!P1 IMAD.WIDE R78, R2, R63, c[0x0][0x1a0] ;  /* 0x00006800024e9625 */ /* 0x000fc800078e023f */
[----:B------:R-:W-:Y:S01]  /*6740*/  FADD.FTZ R65, R65, R80 ;  /* 0x0000005041417221 */ /* 0x000fe20000010000 */
[----:B------:R0:W-:Y:S01]  /*6750*/  @!P1 STG.E [R78.64], R67 ;  /* 0x000000434e009986 */ /* 0x0001e2000c101906 */
[--C-:B------:R-:W-:Y:S01]  /*6760*/  FADD.FTZ R92, R23, -R77.reuse ;  /* 0x8000004d175c7221 */ /* 0x100fe20000010000 */
[----:B------:R-:W-:Y:S01]  /*6770*/  PRMT R23, RZ, 0x7610, R42 ;  /* 0x00007610ff177816 */ /* 0x000fe2000000002a */
[--C-:B------:R-:W-:Y:S02]  /*6780*/  FADD.FTZ R86, R22, -R77.reuse ;  /* 0x8000004d16567221 */ /* 0x100fe40000010000 */
[----:B------:R-:W1:Y:S01]  /*6790*/  MUFU.RSQ R65, R65 ;  /* 0x0000004100417308 */ /* 0x000e620000001400 */
[--C-:B------:R-:W-:Y:S02]  /*67a0*/  FADD.FTZ R90, R20, -R77.reuse ;  /* 0x8000004d145a7221 */ /* 0x100fe40000010000 */
[----:B------:R-:W-:Y:S01]  /*67b0*/  FADD.FTZ R88, R21, -R77 ;  /* 0x8000004d15587221 */ /* 0x000fe20000010000 */
[----:B------:R-:W-:Y:S01]  /*67c0*/  PRMT R21, RZ, 0x7610, R43 ;  /* 0x00007610ff157816 */ /* 0x000fe2000000002b */
[----:B------:R-:W-:Y:S01]  /*67d0*/  FADD.FTZ R20, R17, -R77 ;  /* 0x8000004d11147221 */ /* 0x000fe20000010000 */
[----:B------:R-:W-:Y:S01]  /*67e0*/  PRMT R17, RZ, 0x5410, R43 ;  /* 0x00005410ff117816 */ /* 0x000fe2000000002b */
[----:B0-----:R-:W-:-:S02]  /*67f0*/  FADD.FTZ R78, R50, -R77 ;  /* 0x8000004d324e7221 */ /* 0x001fc40000010000 */
[--C-:B------:R-:W-:Y:S02]  /*6800*/  FADD.FTZ R22, R19, -R77.reuse ;  /* 0x8000004d13167221 */ /* 0x100fe40000010000 */
[--C-:B------:R-:W-:Y:S02]  /*6810*/  FADD.FTZ R84, R26, -R77.reuse ;  /* 0x8000004d1a547221 */ /* 0x100fe40000010000 */
[--C-:B------:R-:W-:Y:S02]  /*6820*/  FADD.FTZ R82, R27, -R77.reuse ;  /* 0x8000004d1b527221 */ /* 0x100fe40000010000 */
[----:B------:R-:W-:Y:S02]  /*6830*/  FADD.FTZ R80, R24, -R77 ;  /* 0x8000004d18507221 */ /* 0x000fe40000010000 */
[C---:B-1----:R-:W-:Y:S02]  /*6840*/  FMUL.FTZ R50, R65.reuse, R92 ;  /* 0x0000005c41327220 */ /* 0x042fe40000410000 */
[----:B------:R-:W-:-:S02]  /*6850*/  FMUL.FTZ R19, R65, R86 ;  /* 0x0000005641137220 */ /* 0x000fc40000410000 */
[----:B------:R-:W-:Y:S01]  /*6860*/  FFMA.FTZ R50, R50, R21, R13 ;  /* 0x0000001532327223 */ /* 0x000fe2000001000d */
[----:B------:R-:W-:Y:S01]  /*6870*/  PRMT R21, RZ, 0x5410, R42 ;  /* 0x00005410ff157816 */ /* 0x000fe2000000002a */
[----:B------:R-:W-:Y:S02]  /*6880*/  FFMA.FTZ R19, R19, R17, R12 ;  /* 0x0000001113137223 */ /* 0x000fe4000001000c */
[C---:B------:R-:W-:Y:S02]  /*6890*/  FMUL.FTZ R17, R65.reuse, R90 ;  /* 0x0000005a41117220 */ /* 0x040fe40000410000 */
[----:B------:R-:W-:Y:S01]  /*68a0*/  FMUL.FTZ R88, R65, R88 ;  /* 0x0000005841587220 */ /* 0x000fe20000410000 */
[----:B------:R-:W-:Y:S01]  /*68b0*/  F2FP.BF16.PACK_AB R19, R50, R19 ;  /* 0x000000133213723e */ /* 0x000fe200000010ff */
[----:B------:R-:W-:Y:S02]  /*68c0*/  FFMA.FTZ R17, R17, R21, R10 ;  /* 0x0000001511117223 */ /* 0x000fe4000001000a */
[----:B------:R-:W-:-:S02]  /*68d0*/  FMUL.FTZ R21, R65, R84 ;  /* 0x0000005441157220 */ /* 0x000fc40000410000 */
[----:B------:R-:W-:Y:S01]  /*68e0*/  FFMA.FTZ R84, R88, R23, R11 ;  /* 0x0000001758547223 */ /* 0x000fe2000001000b */
[----:B------:R-:W-:Y:S01]  /*68f0*/  PRMT R23, RZ, 0x5410, R41 ;  /* 0x00005410ff177816 */ /* 0x000fe20000000029 */
[----:B------:R-:W-:Y:S01]  /*6900*/  FADD.FTZ R24, R25, -R77 ;  /* 0x8000004d19187221 */ /* 0x000fe20000010000 */
[----:B------:R-:W-:Y:S01]  /*6910*/  PRMT R25, RZ, 0x7610, R41 ;  /* 0x00007610ff197816 */ /* 0x000fe20000000029 */
[----:B------:R-:W-:Y:S02]  /*6920*/  FMUL.FTZ R82, R65, R82 ;  /* 0x0000005241527220 */ /* 0x000fe40000410000 */
[----:B------:R-:W-:Y:S02]  /*6930*/  FFMA.FTZ R21, R21, R23, R8 ;  /* 0x0000001715157223 */ /* 0x000fe40000010008 */
[C---:B------:R-:W-:Y:S02]  /*6940*/  FMUL.FTZ R23, R65.reuse, R80 ;  /* 0x0000005041177220 */ /* 0x040fe40000410000 */
[----:B------:R-:W-:Y:S01]  /*6950*/  FFMA.FTZ R80, R82, R25, R9 ;  /* 0x0000001952507223 */ /* 0x000fe20000010009 */
[----:B------:R-:W-:Y:S01]  /*6960*/  PRMT R25, RZ, 0x5410, R40 ;  /* 0x00005410ff197816 */ /* 0x000fe20000000028 */
[----:B------:R-:W-:-:S02]  /*6970*/  FMUL.FTZ R24, R65, R24 ;  /* 0x0000001841187220 */ /* 0x000fc40000410000 */
[----:B------:R-:W-:Y:S02]  /*6980*/  FMUL.FTZ R27, R65, R78 ;  /* 0x0000004e411b7220 */ /* 0x000fe40000410000 */
[----:B------:R-:W-:Y:S01]  /*6990*/  FFMA.FTZ R23, R23, R25, R6 ;  /* 0x0000001917177223 */ /* 0x000fe20000010006 */
[----:B------:R-:W-:Y:S01]  /*69a0*/  PRMT R25, RZ, 0x7610, R40 ;  /* 0x00007610ff197816 */ /* 0x000fe20000000028 */
[--C-:B------:R-:W-:Y:S02]  /*69b0*/  FADD.FTZ R86, R51, -R77.reuse ;  /* 0x8000004d33567221 */ /* 0x100fe40000010000 */
[----:B------:R-:W-:Y:S02]  /*69c0*/  FADD.FTZ R48, R48, -R77 ;  /* 0x8000004d30307221 */ /* 0x000fe40000010000 */
[----:B------:R-:W-:Y:S01]  /*69d0*/  FFMA.FTZ R24, R24, R25, R7 ;  /* 0x0000001918187223 */ /* 0x000fe20000010007 */
[----:B------:R-:W-:Y:S01]  /*69e0*/  PRMT R25, RZ, 0x5410, R39 ;  /* 0x00005410ff197816 */ /* 0x000fe20000000027 */
[----:B------:R-:W-:-:S02]  /*69f0*/  FMUL.FTZ R86, R65, R86 ;  /* 0x0000005641567220 */ /* 0x000fc40000410000 */
[----:B------:R-:W-:Y:S01]  /*6a00*/  FADD.FTZ R26, R49, -R77 ;  /* 0x8000004d311a7221 */ /* 0x000fe20000010000 */
[----:B------:R-:W-:Y:S01]  /*6a10*/  PRMT R49, RZ, 0x5410, R38 ;  /* 0x00005410ff317816 */ /* 0x000fe20000000026 */
[----:B------:R-:W-:Y:S01]  /*6a20*/  FFMA.FTZ R27, R27, R25, R54 ;  /* 0x000000191b1b7223 */ /* 0x000fe20000010036 */
[----:B------:R-:W-:Y:S01]  /*6a30*/  PRMT R25, RZ, 0x7610, R39 ;  /* 0x00007610ff197816 */ /* 0x000fe20000000027 */
[C---:B------:R-:W-:Y:S02]  /*6a40*/  FMUL.FTZ R78, R65.reuse, R48 ;  /* 0x00000030414e7220 */ /* 0x040fe40000410000 */
[----:B------:R-:W-:Y:S02]  /*6a50*/  FMUL.FTZ R26, R65, R26 ;  /* 0x0000001a411a7220 */ /* 0x000fe40000410000 */
[----:B------:R-:W-:Y:S01]  /*6a60*/  FFMA.FTZ R48, R86, R25, R59 ;  /* 0x0000001956307223 */ /* 0x000fe2000001003b */
[----:B------:R-:W-:Y:S01]  /*6a70*/  PRMT R25, RZ, 0x7610, R38 ;  /* 0x00007610ff197816 */ /* 0x000fe20000000026 */
[----:B------:R-:W-:-:S02]  /*6a80*/  FADD.FTZ R18, R18, -R77 ;  /* 0x8000004d12127221 */ /* 0x000fc40000010000 */
[----:B------:R-:W-:Y:S02]  /*6a90*/  FADD.FTZ R16, R16, -R77 ;  /* 0x8000004d10107221 */ /* 0x000fe40000010000 */
[----:B------:R-:W-:Y:S01]  /*6aa0*/  FFMA.FTZ R82, R26, R25, R57 ;  /* 0x000000191a527223 */ /* 0x000fe20000010039 */
[----:B------:R-:W-:Y:S01]  /*6ab0*/  PRMT R25, RZ, 0x5410, R37 ;  /* 0x00005410ff197816 */ /* 0x000fe20000000025 */
[----:B------:R-:W-:Y:S01]  /*6ac0*/  FMUL.FTZ R18, R65, R18 ;  /* 0x0000001241127220 */ /* 0x000fe20000410000 */
[----:B------:R-:W-:Y:S01]  /*6ad0*/  LEA R26, P0, R75, c[0x0][0x208], 0x4 ;  /* 0x000082004b1a7a11 */ /* 0x000fe200078020ff */
[C---:B------:R-:W-:Y:S02]  /*6ae0*/  FMUL.FTZ R67, R65.reuse, R22 ;  /* 0x0000001641437220 */ /* 0x040fe40000410000 */
[----:B------:R-:W-:Y:S01]  /*6af0*/  FFMA.FTZ R25, R18, R25, R15 ;  /* 0x0000001912197223 */ /* 0x000fe2000001000f */
[----:B------:R-:W-:Y:S01]  /*6b00*/  PRMT R18, RZ, 0x7610, R37 ;  /* 0x00007610ff127816 */ /* 0x000fe20000000025 */
[----:B------:R-:W-:Y:S01]  /*6b10*/  FMUL.FTZ R51, R65, R16 ;  /* 0x0000001041337220 */ /* 0x000fe20000410000 */
[----:B------:R-:W-:Y:S01]  /*6b20*/  PRMT R16, RZ, 0x5410, R36 ;  /* 0x00005410ff107816 */ /* 0x000fe20000000024 */
[----:B------:R-:W-:-:S02]  /*6b30*/  FFMA.FTZ R49, R78, R49, R53 ;  /* 0x000000314e317223 */ /* 0x000fc40000010035 */
[----:B------:R-:W-:Y:S01]  /*6b40*/  FFMA.FTZ R78, R67, R18, R56 ;  /* 0x00000012434e7223 */ /* 0x000fe20000010038 */
[----:B------:R-:W-:Y:S01]  /*6b50*/  F2FP.BF16.PACK_AB R18, R84, R17 ;  /* 0x000000115412723e */ /* 0x000fe200000010ff */
[----:B------:R-:W-:Y:S01]  /*6b60*/  FMUL.FTZ R67, R65, R20 ;  /* 0x0000001441437220 */ /* 0x000fe20000410000 */
[----:B------:R-:W-:Y:S01]  /*6b70*/  F2FP.BF16.PACK_AB R22, R82, R49 ;  /* 0x000000315216723e */ /* 0x000fe200000010ff */
[----:B------:R-:W-:Y:S01]  /*6b80*/  FFMA.FTZ R20, R51, R16, R14 ;  /* 0x0000001033147223 */ /* 0x000fe2000001000e */
[----:B------:R-:W-:Y:S02]  /*6b90*/  PRMT R16, RZ, 0x7610, R36 ;  /* 0x00007610ff107816 */ /* 0x000fe40000000024 */
[----:B------:R-:W-:Y:S02]  /*6ba0*/  F2FP.BF16.PACK_AB R17, R80, R21 ;  /* 0x000000155011723e */ /* 0x000fe400000010ff */
[----:B------:R-:W-:Y:S01]  /*6bb0*/  F2FP.BF16.PACK_AB R21, R78, R25 ;  /* 0x000000194e15723e */ /* 0x000fe200000010ff */
[----:B------:R-:W-:Y:S01]  /*6bc0*/  FFMA.FTZ R67, R67, R16, R52 ;  /* 0x0000001043437223 */ /* 0x000fe20000010034 */
[----:B------:R-:W-:-:S02]  /*6bd0*/  F2FP.BF16.PACK_AB R16, R24, R23 ;  /* 0x000000171810723e */ /* 0x000fc400000010ff */
[----:B------:R-:W-:Y:S02]  /*6be0*/  LEA R24, P2, R76, c[0x0][0x208], 0x4 ;  /* 0x000082004c187a11 */ /* 0x000fe400078420ff */
[----:B------:R-:W-:Y:S01]  /*6bf0*/  F2FP.BF16.PACK_AB R23, R48, R27 ;  /* 0x0000001b3017723e */ /* 0x000fe200000010ff */
[----:B------:R-:W-:Y:S01]  /*6c00*/  @!P1 IMAD.WIDE R48, R2, R63, c[0x0][0x1a8] ;  /* 0x00006a0002309625 */ /* 0x000fe200078e023f */
[----:B------:R-:W-:Y:S02]  /*6c10*/  LEA.HI.X R27, R75, c[0x0][0x20c], RZ, 0x4, P0 ;  /* 0x000083004b1b7a11 */ /* 0x000fe400000f24ff */
        /* <DEDUP_REMOVED lines=9> */
.L_x_5895:
[----:B------:R-:W-:Y:S05]  /*6cb0*/  BSYNC B0 ;  /* 0x0000000000007941 */ /* 0x000fea0003800000 */
.L_x_5780:
[----:B------:R-:W-:Y:S05]  /*6cc0*/  EXIT ;  /* 0x000000000000794d */ /* 0x000fea0003800000 */
.L_x_5893:
[----:B0-----:R-:W-:Y:S01]  /*6cd0*/  HFMA2.MMA R63, -RZ, RZ, 0, 1.847743988037109375e-06 ;  /* 0x0000001fff3f7435 */ /* 0x001fe200000001ff */
[----:B------:R-:W-:Y:S01]  /*6ce0*/  IMAD.MOV.U32 R80, RZ, RZ, 0x1 ;  /* 0x00000001ff507424 */ /* 0x000fe200078e00ff */
[----:B------:R-:W-:Y:S01]  /*6cf0*/  MOV R78, 0x6d20 ;  /* 0x00006d20004e7802 */ /* 0x000fe20000000f00 */
[----:B------:R-:W-:-:S03]  /*6d00*/  IMAD.MOV.U32 R82, RZ, RZ, -0x1 ;  /* 0xffffffffff527424 */ /* 0x000fc600078e00ff */
[----:B------:R-:W-:Y:S05]  /*6d10*/  CALL.REL.NOINC `($__internal_61_$__cuda_sm70_shflsync_bfly_p) ;  /* 0x000005a000007944 */ /* 0x000fea0003c00000 */
[----:B01----:R-:W-:Y:S05]  /*6d20*/  BRA `(.L_x_5897) ;  /* 0xfffff64000007947 */ /* 0x003fea000383ffff */
.L_x_5894:
[----:B0-----:R-:W-:Y:S01]  /*6d30*/  IMAD.MOV.U32 R65, RZ, RZ, R84 ;  /* 0x000000ffff417224 */ /* 0x001fe200078e0054 */
[----:B------:R-:W-:Y:S01]  /*6d40*/  MOV R80, 0x2 ;  /* 0x0000000200507802 */ /* 0x000fe20000000f00 */
[----:B------:R-:W-:Y:S01]  /*6d50*/  IMAD.MOV.U32 R63, RZ, RZ, 0x1f ;  /* 0x0000001fff3f7424 */ /* 0x000fe200078e00ff */
[----:B------:R-:W-:Y:S01]  /*6d60*/  MOV R78, 0x6d90 ;  /* 0x00006d90004e7802 */ /* 0x000fe20000000f00 */
[----:B------:R-:W-:-:S02]  /*6d70*/  IMAD.MOV.U32 R82, RZ, RZ, -0x1 ;  /* 0xffffffffff527424 */ /* 0x000fc400078e00ff */
[----:B------:R-:W-:Y:S05]  /*6d80*/  CALL.REL.NOINC `($__internal_61_$__cuda_sm70_shflsync_bfly_p) ;  /* 0x0000053000007944 */ /* 0x000fea0003c00000 */
[----:B0-----:R-:W-:Y:S01]  /*6d90*/  HFMA2.MMA R80, -RZ, RZ, 0, 2.384185791015625e-07 ;  /* 0x00000004ff507435 */ /* 0x001fe200000001ff */
[----:B-1----:R-:W-:Y:S01]  /*6da0*/  FADD.FTZ R65, R84, R63 ;  /* 0x0000003f54417221 */ /* 0x002fe20000010000 */
[----:B------:R-:W-:Y:S01]  /*6db0*/  MOV R78, 0x6df0 ;  /* 0x00006df0004e7802 */ /* 0x000fe20000000f00 */
[----:B------:R-:W-:-:S02]  /*6dc0*/  IMAD.MOV.U32 R63, RZ, RZ, 0x1f ;  /* 0x0000001fff3f7424 */ /* 0x000fc400078e00ff */
[----:B------:R-:W-:Y:S02]  /*6dd0*/  IMAD.MOV.U32 R82, RZ, RZ, -0x1 ;  /* 0xffffffffff527424 */ /* 0x000fe400078e00ff */
[----:B------:R-:W-:Y:S05]  /*6de0*/  CALL.REL.NOINC `($__internal_61_$__cuda_sm70_shflsync_bfly_p) ;  /* 0x000004d000007944 */ /* 0x000fea0003c00000 */
[----:B01----:R-:W-:Y:S01]  /*6df0*/  FADD.FTZ R65, R65, R63 ;  /* 0x0000003f41417221 */ /* 0x003fe20000010000 */
[----:B------:R-:W-:Y:S01]  /*6e00*/  MOV R80, 0x8 ;  /* 0x0000000800507802 */ /* 0x000fe20000000f00 */
[----:B------:R-:W-:Y:S01]  /*6e10*/  IMAD.MOV.U32 R63, RZ, RZ, 0x1f ;  /* 0x0000001fff3f7424 */ /* 0x000fe200078e00ff */
[----:B------:R-:W-:Y:S01]  /*6e20*/  MOV R78, 0x6e50 ;  /* 0x00006e50004e7802 */ /* 0x000fe20000000f00 */
[----:B------:R-:W-:Y:S02]  /*6e30*/  IMAD.MOV.U32 R82, RZ, RZ, -0x1 ;  /* 0xffffffffff527424 */ /* 0x000fe400078e00ff */
[----:B------:R-:W-:Y:S05]  /*6e40*/  CALL.REL.NOINC `($__internal_61_$__cuda_sm70_shflsync_bfly_p) ;  /* 0x0000047000007944 */ /* 0x000fea0003c00000 */
[----:B0-----:R-:W-:Y:S01]  /*6e50*/  HFMA2.MMA R80, -RZ, RZ, 0, 9.5367431640625e-07 ;  /* 0x00000010ff507435 */ /* 0x001fe200000001ff */
[----:B-1----:R-:W-:Y:S01]  /*6e60*/  FADD.FTZ R65, R65, R63 ;  /* 0x0000003f41417221 */ /* 0x002fe20000010000 */
[----:B------:R-:W-:Y:S01]  /*6e70*/  MOV R78, 0x6eb0 ;  /* 0x00006eb0004e7802 */ /* 0x000fe20000000f00 */
[----:B------:R-:W-:Y:S02]  /*6e80*/  IMAD.MOV.U32 R63, RZ, RZ, 0x1f ;  /* 0x0000001fff3f7424 */ /* 0x000fe400078e00ff */
[----:B------:R-:W-:Y:S02]  /*6e90*/  IMAD.MOV.U32 R82, RZ, RZ, -0x1 ;  /* 0xffffffffff527424 */ /* 0x000fe400078e00ff */
[----:B------:R-:W-:Y:S05]  /*6ea0*/  CALL.REL.NOINC `($__internal_61_$__cuda_sm70_shflsync_bfly_p) ;  /* 0x0000041000007944 */ /* 0x000fea0003c00000 */
[----:B-1----:R-:W-:Y:S02]  /*6eb0*/  FADD.FTZ R63, R65, R63 ;  /* 0x0000003f413f7221 */ /* 0x002fe40000010000 */
[----:B0-----:R-:W-:-:S02]  /*6ec0*/  IMAD.MOV.U32 R82, RZ, RZ, -0x1 ;  /* 0xffffffffff527424 */ /* 0x001fc400078e00ff */
        /* <DEDUP_REMOVED lines=31> */
[----:B------:R-:W-:Y:S01]  /*70c0*/  FFMA.FTZ R63, R80, R80, R63 ;  /* 0x00000050503f7223 */ /* 0x000fe2000001003f */
[----:B------:R-:W-:-:S03]  /*70d0*/  MOV R80, 0x1 ;  /* 0x0000000100507802 */ /* 0x000fc60000000f00 */
[----:B------:R-:W-:Y:S01]  /*70e0*/  FFMA.FTZ R65, R78, R78, R63 ;  /* 0x0000004e4e417223 */ /* 0x000fe2000001003f */
[----:B------:R-:W-:Y:S01]  /*70f0*/  MOV R78, 0x7120 ;  /* 0x00007120004e7802 */ /* 0x000fe20000000f00 */
[----:B------:R-:W-:Y:S02]  /*7100*/  IMAD.MOV.U32 R63, RZ, RZ, 0x1f ;  /* 0x0000001fff3f7424 */ /* 0x000fe400078e00ff */
[----:B------:R-:W-:Y:S05]  /*7110*/  CALL.REL.NOINC `($__internal_61_$__cuda_sm70_shflsync_bfly_p) ;  /* 0x000001a000007944 */ /* 0x000fea0003c00000 */
[----:B0-----:R-:W-:Y:S01]  /*7120*/  HFMA2.MMA R80, -RZ, RZ, 0, 1.1920928955078125e-07 ;  /* 0x00000002ff507435 */ /* 0x001fe200000001ff */
[----:B-1----:R-:W-:Y:S01]  /*7130*/  FADD.FTZ R65, R65, R63 ;  /* 0x0000003f41417221 */ /* 0x002fe20000010000 */
[----:B------:R-:W-:Y:S01]  /*7140*/  MOV R78, 0x7180 ;  /* 0x00007180004e7802 */ /* 0x000fe20000000f00 */
[----:B------:R-:W-:Y:S02]  /*7150*/  IMAD.MOV.U32 R63, RZ, RZ, 0x1f ;  /* 0x0000001fff3f7424 */ /* 0x000fe400078e00ff */
[----:B------:R-:W-:Y:S02]  /*7160*/  IMAD.MOV.U32 R82, RZ, RZ, -0x1 ;  /* 0xffffffffff527424 */ /* 0x000fe400078e00ff */
[----:B------:R-:W-:Y:S05]  /*7170*/  CALL.REL.NOINC `($__internal_61_$__cuda_sm70_shflsync_bfly_p) ;  /* 0x0000014000007944 */ /* 0x000fea0003c00000 */
[----:B01----:R-:W-:Y:S01]  /*7180*/  FADD.FTZ R65, R65, R63 ;  /* 0x0000003f41417221 */ /* 0x003fe20000010000 */
[----:B------:R-:W-:Y:S01]  /*7190*/  MOV R80, 0x4 ;  /* 0x0000000400507802 */ /* 0x000fe20000000f00 */
[----:B------:R-:W-:Y:S01]  /*71a0*/  IMAD.MOV.U32 R63, RZ, RZ, 0x1f ;  /* 0x0000001fff3f7424 */ /* 0x000fe200078e00ff */
[----:B------:R-:W-:Y:S01]  /*71b0*/  MOV R78, 0x71e0 ;  /* 0x000071e0004e7802 */ /* 0x000fe20000000f00 */
[----:B------:R-:W-:-:S02]  /*71c0*/  IMAD.MOV.U32 R82, RZ, RZ, -0x1 ;  /* 0xffffffffff527424 */ /* 0x000fc400078e00ff */
[----:B------:R-:W-:Y:S05]  /*71d0*/  CALL.REL.NOINC `($__internal_61_$__cuda_sm70_shflsync_bfly_p) ;  /* 0x000000e000007944 */ /* 0x000fea0003c00000 */
[----:B0-----:R-:W-:Y:S01]  /*71e0*/  HFMA2.MMA R80, -RZ, RZ, 0, 4.76837158203125e-07 ;  /* 0x00000008ff507435 */ /* 0x001fe200000001ff */
        /* <DEDUP_REMOVED lines=11> */
[----:B01----:R-:W-:Y:S01]  /*72a0*/  MOV R82, R63 ;  /* 0x0000003f00527202 */ /* 0x003fe20000000f00 */
[----:B------:R-:W-:Y:S05]  /*72b0*/  BRA `(.L_x_5898) ;  /* 0xfffff3f000007947 */ /* 0x000fea000383ffff */
        .weak           $__internal_61_$__cuda_sm70_shflsync_bfly_p
        .type           $__internal_61_$__cuda_sm70_shflsync_bfly_p,@function
        .size           $__internal_61_$__cuda_sm70_shflsync_bfly_p,(.L_x_15253 - $__internal_61_$__cuda_sm70_shflsync_bfly_p)
$__internal_61_$__cuda_sm70_shflsync_bfly_p:
[----:B------:R-:W-:Y:S01]  /*72c0*/  IMAD.MOV.U32 R79, RZ, RZ, 0x0 ;  /* 0x00000000ff4f7424 */ /* 0x000fe200078e00ff */
[----:B------:R-:W-:Y:S04]  /*72d0*/  WARPSYNC R82 ;  /* 0x0000005200007348 */ /* 0x000fe80003800000 */
[----:B------:R0:W1:Y:S01]  /*72e0*/  SHFL.BFLY PT, R63, R65, R80, R63 ;  /* 0x0c000050413f7389 */ /* 0x00006200000e003f */
[----:B------:R-:W-:Y:S05]  /*72f0*/  RET.REL.NODEC R78 `(_ZN10layer_norm13ln_fwd_kernelINS_13Kernel_traitsI13__nv_bfloat16S2_fS2_fjLj512ELj1ELj4ELj1ELj16ENS_18Kernel_traits_baseILj512ES2_S2_fS2_fjLj128EEEEELb1ELb1ELb0ELb1EEEvNS_9FwdParamsE) ;  /* 0xffff8d004e007950 */ /* 0x000fea0003c3ffff */
.L_x_5899:
        /* <DEDUP_REMOVED lines=16> */
.L_x_15253:


//--------------------- .text._ZN10layer_norm13ln_fwd_kernelINS_13Kernel_traitsI13__nv_bfloat16S2_fS2_fjLj512ELj1ELj4ELj1ELj16ENS_18Kernel_traits_baseILj512ES2_S2_fS2_fjLj128EEEEELb1ELb1ELb1ELb0EEEvNS_9FwdParamsE --------------------------
	.section	.text._ZN10layer_norm13ln_fwd_kernelINS_13Kernel_traitsI13__nv_bfloat16S2_fS2_fjLj512ELj1ELj4ELj1ELj16ENS_18Kernel_traits_baseILj512ES2_S2_fS2_fjLj128EEEEELb1ELb1ELb1ELb0EEEvNS_9FwdParamsE,"ax",@progbits
	.sectioninfo	@"SHI_REGISTERS=115"
	.align	128
        .global         _ZN10layer_norm13ln_fwd_kernelINS_13Kernel_traitsI13__nv_bfloat16S2_fS2_fjLj512ELj1ELj4ELj1ELj16ENS_18Kernel_traits_baseILj512ES2_S2_fS2_fjLj128EEEEELb1ELb1ELb1ELb0EEEvNS_9FwdParamsE
        .type           _ZN10layer_norm13ln_fwd_kernelINS_13Kernel_traitsI13__nv_bfloat16S2_fS2_fjLj512ELj1ELj4ELj1ELj16ENS_18Kernel_traits_baseILj512ES2_S2_fS2_fjLj128EEEEELb1ELb1ELb1ELb0EEEvNS_9FwdParamsE,@function
        .size           _ZN10layer_norm13ln_fwd_kernelINS_13Kernel_traitsI13__nv_bfloat16S2_fS2_fjLj512ELj1ELj4ELj1ELj16ENS_18Kernel_traits_baseILj512ES2_S2_fS2_fjLj128EEEEELb1ELb1ELb1ELb0EEEvNS_9FwdParamsE,(.L_x_15254 - _ZN10layer_norm13ln_fwd_kernelINS_13Kernel_traitsI13__nv_bfloat16S2_fS2_fjLj512ELj1ELj4ELj1ELj16ENS_18Kernel_traits_baseILj512ES2_S2_fS2_fjLj128EEEEELb1ELb1ELb1ELb0EEEvNS_9FwdParamsE)
        .other          _ZN10layer_norm13ln_fwd_kernelINS_13Kernel_traitsI13__nv_bfloat16S2_fS2_fjLj512ELj1ELj4ELj1ELj16ENS_18Kernel_traits_baseILj512ES2_S2_fS2_fjLj128EEEEELb1ELb1ELb1ELb0EEEvNS_9FwdParamsE,@"STO_CUDA_ENTRY STV_DEFAULT"
_ZN10layer_norm13ln_fwd_kernelINS_13Kernel_traitsI13__nv_bfloat16S2_fS2_fjLj512ELj1ELj4ELj1ELj16ENS_18Kernel_traits_baseILj512ES2_S2_fS2_fjLj128EEEEELb1ELb1ELb1ELb0EEEvNS_9FwdParamsE:
.text._ZN10layer_norm13ln_fwd_kernelINS_13Kernel_traitsI13__nv_bfloat16S2_fS2_fjLj512ELj1ELj4ELj1ELj16ENS_18Kernel_traits_baseILj512ES2_S2_fS2_fjLj128EEEEELb1ELb1ELb1ELb0EEEvNS_9FwdParamsE:
        /* <DEDUP_REMOVED lines=58> */
.L_x_5901:
[----:B0-----:R-:W-:Y:S05]  /*03a0*/  BSYNC B0 ;  /* 0x0000000000007941 */ /* 0x001fea0003800000 */
.L_x_5900:
        /* <DEDUP_REMOVED lines=15> */
.L_x_5903:
[----:B0-----:R-:W-:Y:S05]  /*04a0*/  BSYNC B0 ;  /* 0x0000000000007941 */ /* 0x001fea0003800000 */
.L_x_5902:
        /* <DEDUP_REMOVED lines=9> */
[----:B------:R-:W-:Y:S01]  /*0540*/  HFMA2.MMA R84, -RZ, RZ, 0, 0 ;  /* 0x00000000ff547435 */ /* 0x000fe200000001ff */
[--C-:B-----5:R-:W-:Y:S01]  /*0550*/  PRMT R15, RZ, 0x5410, R5.reuse ;  /* 0x00005410ff0f7816 */ /* 0x120fe20000000005 */
[----:B------:R-:W-:Y:S01]  /*0560*/  IMAD.HI.U32 R0, R19, -0x2daee0ad, RZ ;  /* 0xd2511f5313007827 */ /* 0x000fe200078e00ff */
[----:B------:R-:W-:Y:S01]  /*0570*/  LOP3.LUT R3, R3, UR4, R18, 0x96, !PT ;  /* 0x0000000403037c12 */ /* 0x000fe2000f8e9612 */
[----:B------:R-:W-:Y:S01]  /*0580*/  BSSY B0, `(.L_x_5904) ;  /* 0x0000748000007945 */ /* 0x000fe20003800000 */
[----:B------:R-:W-:Y:S01]  /*0590*/  PRMT R14, RZ, 0x7610, R5 ;  /* 0x00007610ff0e7816 */ /* 0x000fe20000000005 */
[----:B------:R-:W-:Y:S01]  /*05a0*/  IMAD R8, R19, -0x2daee0ad, RZ ;  /* 0xd2511f5313087824 */ /* 0x000fe200078e02ff */
[----:B------:R-:W-:Y:S01]  /*05b0*/  LOP3.LUT R0, R0, UR5, RZ, 0x3c, !PT ;  /* 0x0000000500007c12 */ /* 0x000fe2000f8e3cff */
[----:B------:R-:W-:Y:S01]  /*05c0*/  IMAD.HI.U32 R11, R3, -0x2daee0ad, RZ ;  /* 0xd2511f53030b7827 */ /* 0x000fe200078e00ff */
[--C-:B------:R-:W-:Y:S01]  /*05d0*/  PRMT R13, RZ, 0x5410, R6.reuse ;  /* 0x00005410ff0d7816 */ /* 0x100fe20000000006 */
        /* <DEDUP_REMOVED lines=52> */
[----:B------:R-:W-:Y:S02]  /*0920*/  PRMT R5, RZ, 0x5410, R42 ;  /* 0x00005410ff057816 */ /* 0x000fe4000000002a */
        /* <DEDUP_REMOVED lines=21> */
[----:B------:R-:W-:Y:S01]  /*0a80*/  IMAD.WIDE.U32 R24, R25, -0x2daee0ad, RZ ;  /* 0xd2511f5319187825 */ /* 0x000fe200078e00ff */
[----:B------:R-:W-:-:S02]  /*0a90*/  PRMT R70, RZ, 0x5410, R28 ;  /* 0x00005410ff467816 */ /* 0x000fc4000000001c */
[----:B------:R-:W-:Y:S01]  /*0aa0*/  PRMT R71, RZ, 0x7610, R28 ;  /* 0x00007610ff477816 */ /* 0x000fe2000000001c */
[----:B------:R-:W-:Y:S01]  /*0ab0*/  IMAD R45, R45, -0x326172a9, RZ ;  /* 0xcd9e8d572d2d7824 */ /* 0x000fe200078e02ff */
[----:B------:R-:W-:Y:S01]  /*0ac0*/  LOP3.LUT R27, R25, UR24, R27, 0x96, !PT ;  /* 0x00000018191b7c12 */ /* 0x000fe2000f8e961b */
[----:B------:R-:W-:Y:S01]  /*0ad0*/  IMAD.HI.U32 R89, R41, -0x2daee0ad, RZ ;  /* 0xd2511f5329597827 */ /* 0x000fe200078e00ff */
[--C-:B------:R-:W-:Y:S02]  /*0ae0*/  PRMT R72, RZ, 0x5410, R29.reuse ;  /* 0x00005410ff487816 */ /* 0x100fe4000000001d */
[----:B------:R-:W-:Y:S01]  /*0af0*/  PRMT R73, RZ, 0x7610, R29 ;  /* 0x00007610ff497816 */ /* 0x000fe2000000001d */
[----:B------:R-:W-:Y:S01]  /*0b00*/  IMAD.WIDE.U32 R26, R27, -0x326172a9, RZ ;  /* 0xcd9e8d571b1a7825 */ /* 0x000fe200078e00ff */
[--C-:B------:R-:W-:Y:S02]  /*0b10*/  PRMT R74, RZ, 0x5410, R30.reuse ;  /* 0x00005410ff4a7816 */ /* 0x100fe4000000001e */
[----:B------:R-:W-:Y:S01]  /*0b20*/  PRMT R75, RZ, 0x7610, R30 ;  /* 0x00007610ff4b7816 */ /* 0x000fe2000000001e */
[----:B------:R-:W-:Y:S01]  /*0b30*/  IMAD.MOV.U32 R88, RZ, RZ, R26 ;  /* 0x000000ffff587224 */ /* 0x000fe200078e001a */
[--C-:B------:R-:W-:Y:S01]  /*0b40*/  PRMT R76, RZ, 0x5410, R31.reuse ;  /* 0x00005410ff4c7816 */ /* 0x100fe2000000001f */
[----:B------:R-:W-:Y:S01]  /*0b50*/  IMAD R100, R41, -0x2daee0ad, RZ ;  /* 0xd2511f5329647824 */ /* 0x000fe200078e02ff */
[----:B------:R-:W-:-:S02]  /*0b60*/  PRMT R77, RZ, 0x7610, R31 ;  /* 0x00007610ff4d7816 */ /* 0x000fc4000000001f */
[----:B------:R-:W-:Y:S02]  /*0b70*/  LOP3.LUT R89, R89, UR26, R24, 0x96, !PT ;  /* 0x0000001a59597c12 */ /* 0x000fe4000f8e9618 */
[----:B------:R-:W-:Y:S02]  /*0b80*/  LOP3.LUT R80, R27, UR25, R45, 0x96, !PT ;  /* 0x000000191b507c12 */ /* 0x000fe4000f8e962d */
[--C-:B------:R-:W-:Y:S02]  /*0b90*/  PRMT R81, RZ, 0x5410, R32.reuse ;  /* 0x00005410ff517816 */ /* 0x100fe40000000020 */
[----:B------:R-:W-:Y:S02]  /*0ba0*/  PRMT R82, RZ, 0x7610, R32 ;  /* 0x00007610ff527816 */ /* 0x000fe40000000020 */
[----:B------:R-:W-:Y:S02]  /*0bb0*/  LOP3.LUT R99, R44, 0x3, RZ, 0xc0, !PT ;  /* 0x000000032c637812 */ /* 0x000fe400078ec0ff */
[----:B------:R-:W-:-:S02]  /*0bc0*/  PRMT R83, RZ, 0x5410, R33 ;  /* 0x00005410ff537816 */ /* 0x000fc40000000021 */
[----:B------:R-:W-:Y:S02]  /*0bd0*/  PRMT R86, RZ, 0x7610, R33 ;  /* 0x00007610ff567816 */ /* 0x000fe40000000021 */
[--C-:B------:R-:W-:Y:S02]  /*0be0*/  PRMT R85, RZ, 0x5410, R34.reuse ;  /* 0x00005410ff557816 */ /* 0x100fe40000000022 */
[----:B------:R-:W-:Y:S02]  /*0bf0*/  PRMT R90, RZ, 0x7610, R34 ;  /* 0x00007610ff5a7816 */ /* 0x000fe40000000022 */
[--C-:B------:R-:W-:Y:S02]  /*0c00*/  PRMT R87, RZ, 0x5410, R35.reuse ;  /* 0x00005410ff577816 */ /* 0x100fe40000000023 */
[----:B------:R-:W-:Y:S02]  /*0c10*/  PRMT R92, RZ, 0x7610, R35 ;  /* 0x00007610ff5c7816 */ /* 0x000fe40000000023 */
.L_x_6062:
[----:B------:R-:W-:-:S04]  /*0c20*/  IMAD.MOV.U32 R53, RZ, RZ, 0x4 ;  /* 0x00000004ff357424 */ /* 0x000fc800078e00ff */
[----:B------:R-:W-:-:S06]  /*0c30*/  IMAD.WIDE R106, R20, R53, c[0x0][0x1d0] ;  /* 0x00007400146a7625 */ /* 0x000fcc00078e0235 */
[----:B------:R-:W2:Y:S01]  /*0c40*/  LDG.E R106, [R106.64] ;  /* 0x000000066a6a7981 */ /* 0x000ea2000c1e1900 */
[----:B------:R-:W-:-:S05]  /*0c50*/  IMAD.WIDE R52, R20, R53, c[0x0][0x1d8] ;  /* 0x0000760014347625 */ /* 0x000fca00078e0235 */
[----:B------:R0:W5:Y:S01]  /*0c60*/  LDG.E R102, [R52.64] ;  /* 0x0000000634667981 */ /* 0x000162000c1e1900 */
[----:B------:R-:W-:Y:S01]  /*0c70*/  IMAD R54, R20, c[0x0][0x168], RZ ;  /* 0x00005a0014367a24 */ /* 0x000fe200078e02ff */
[----:B------:R-:W-:Y:S01]  /*0c80*/  BSSY B1, `(.L_x_5905) ;  /* 0x000031f000017945 */ /* 0x000fe20003800000 */
[----:B------:R-:W-:Y:S01]  /*0c90*/  IMAD.MOV.U32 R104, RZ, RZ, RZ ;  /* 0x000000ffff687224 */ /* 0x000fe200078e00ff */
[----:B------:R-:W1:Y:S01]  /*0ca0*/  S2R R103, SR_TID.X ;  /* 0x0000000000677919 */ /* 0x000e620000002100 */
[----:B------:R-:W-:Y:S02]  /*0cb0*/  SHF.R.S32.HI R105, RZ, 0x1f, R20 ;  /* 0x0000001fff697819 */ /* 0x000fe40000011414 */
[----:B--2---:R-:W-:-:S13]  /*0cc0*/  ISETP.GE.AND P4, PT, R106, 0x1, PT ;  /* 0x000000016a00780c */ /* 0x004fda0003f86270 */
[----:B------:R-:W-:-:S05]  /*0cd0*/  @P4 IADD3 R55, R106, -0x1, RZ ;  /* 0xffffffff6a374810 */ /* 0x000fca0007ffe0ff */
[----:B------:R-:W-:Y:S01]  /*0ce0*/  @P4 IMAD R78, R55, c[0x0][0x168], RZ ;  /* 0x00005a00374e4a24 */ /* 0x000fe200078e02ff */
[----:B------:R-:W-:-:S04]  /*0cf0*/  SHF.R.S32.HI R55, RZ, 0x1f, R54 ;  /* 0x0000001fff377819 */ /* 0x000fc80000011436 */
[----:B------:R-:W-:Y:S02]  /*0d00*/  @P4 SHF.R.S32.HI R79, RZ, 0x1f, R78 ;  /* 0x0000001fff4f4819 */ /* 0x000fe4000001144e */
[----:B------:R-:W-:Y:S02]  /*0d10*/  LEA.HI R55, R55, R54, RZ, 0x3 ;  /* 0x0000003637377211 */ /* 0x000fe400078f18ff */
[----:B------:R-:W-:Y:S02]  /*0d20*/  @P4 LEA.HI R79, R79, R78, RZ, 0x3 ;  /* 0x0000004e4f4f4211 */ /* 0x000fe400078f18ff */
[----:B-1----:R-:W-:-:S04]  /*0d30*/  LOP3.LUT R54, R103, 0x1f, RZ, 0xc0, !PT ;  /* 0x0000001f67367812 */ /* 0x002fc800078ec0ff */
[-C--:B------:R-:W-:Y:S02]  /*0d40*/  LEA.HI.SX32 R107, R55, R54.reuse, 0x1d ;  /* 0x00000036376b7211 */ /* 0x080fe400078feaff */
[----:B------:R-:W-:Y:S01]  /*0d50*/  @P4 LEA.HI.SX32 R104, R79, R54, 0x1d ;  /* 0x000000364f684211 */ /* 0x000fe200078feaff */
[----:B------:R-:W-:Y:S05]  /*0d60*/  @!P2 BRA `(.L_x_5906) ;  /* 0x000031000000a947 */ /* 0x000fea0003800000 */
[----:B0-----:R-:W-:Y:S01]  /*0d70*/  ISETP.NE.U32.AND P0, PT, RZ, c[0x0][0x180], PT ;  /* 0x00006000ff007a0c */ /* 0x001fe20003f05070 */
[----:B------:R-:W-:-:S03]  /*0d80*/  @P4 IMAD.MOV.U32 R41, RZ, RZ, 0x10 ;  /* 0x00000010ff294424 */ /* 0x000fc600078e00ff */
[----:B------:R-:W-:Y:S01]  /*0d90*/  ISETP.NE.AND.EX P0, PT, RZ, c[0x0][0x184], PT, P0 ;  /* 0x00006100ff007a0c */ /* 0x000fe20003f05300 */
[----:B------:R-:W-:-:S05]  /*0da0*/  @P4 IMAD.WIDE.U32 R40, R104, R41, c[0x0][0x170] ;  /* 0x00005c0068284625 */ /* 0x000fca00078e0029 */
[----:B------:R0:W5:Y:S07]  /*0db0*/  @P4 LDG.E.128 R28, [R40.64] ;  /* 0x00000006281c4981 */ /* 0x00016e000c1e1d00 */
        /* <DEDUP_REMOVED lines=23> */
.L_x_5910:
[----:B------:R-:W-:Y:S02]  /*0f30*/  IMAD.MOV.U32 R52, RZ, RZ, R88 ;  /* 0x000000ffff347224 */ /* 0x000fe400078e0058 */
.L_x_5911:
[----:B------:R-:W-:Y:S05]  /*0f40*/  BSYNC B3 ;  /* 0x0000000000037941 */ /* 0x000fea0003800000 */
.L_x_5909:
        /* <DEDUP_REMOVED lines=16> */
.L_x_5915:
[----:B------:R-:W-:Y:S05]  /*1050*/  BSYNC B4 ;  /* 0x0000000000047941 */ /* 0x000fea0003800000 */
.L_x_5914:
        /* <DEDUP_REMOVED lines=43> */
.L_x_5913:
[----:B------:R-:W-:Y:S05]  /*1310*/  BSYNC B3 ;  /* 0x0000000000037941 */ /* 0x000fea0003800000 */
.L_x_5912:
        /* <DEDUP_REMOVED lines=9> */
[----:B------:R-:W-:-:S04]  /*13b0*/  FMUL.FTZ R36, R17, R36 ;  /* 0x0000002411247220 */ /* 0x000fc80000410000 */
[----:B------:R-:W-:Y:S02]  /*13c0*/  @P0 FADD.FTZ R36, R24, R36 ;  /* 0x0000002418240221 */ /* 0x000fe40000010000 */
.L_x_5908:
[----:B0-----:R-:W-:Y:S05]  /*13d0*/  BSYNC B2 ;  /* 0x0000000000027941 */ /* 0x001fea0003800000 */
.L_x_5907:
        /* <DEDUP_REMOVED lines=18> */
.L_x_5919:
[----:B------:R-:W-:Y:S02]  /*1500*/  IMAD.MOV.U32 R54, RZ, RZ, R88 ;  /* 0x000000ffff367224 */ /* 0x000fe400078e0058 */
.L_x_5920:
[----:B------:R-:W-:Y:S05]  /*1510*/  BSYNC B3 ;  /* 0x0000000000037941 */ /* 0x000fea0003800000 */
.L_x_5918:
        /* <DEDUP_REMOVED lines=16> */
.L_x_5924:
[----:B------:R-:W-:Y:S05]  /*1620*/  BSYNC B4 ;  /* 0x0000000000047941 */ /* 0x000fea0003800000 */
.L_x_5923:
        /* <DEDUP_REMOVED lines=43> */
.L_x_5922:
[----:B------:R-:W-:Y:S05]  /*18e0*/  BSYNC B3 ;  /* 0x0000000000037941 */ /* 0x000fea0003800000 */
.L_x_5921:
        /* <DEDUP_REMOVED lines=11> */
.L_x_5917:
[----:B------:R-:W-:Y:S05]  /*19a0*/  BSYNC B2 ;  /* 0x0000000000027941 */ /* 0x000fea0003800000 */
.L_x_5916:
        /* <DEDUP_REMOVED lines=18> */
.L_x_5928:
[----:B------:R-:W-:Y:S02]  /*1ad0*/  IMAD.MOV.U32 R54, RZ, RZ, R88 ;  /* 0x000000ffff367224 */ /* 0x000fe400078e0058 */
.L_x_5929:
[----:B------:R-:W-:Y:S05]  /*1ae0*/  BSYNC B3 ;  /* 0x0000000000037941 */ /* 0x000fea0003800000 */
.L_x_5927:
        /* <DEDUP_REMOVED lines=16> */
.L_x_5933:
[----:B------:R-:W-:Y:S05]  /*1bf0*/  BSYNC B4 ;  /* 0x0000000000047941 */ /* 0x000fea0003800000 */
.L_x_5932:
        /* <DEDUP_REMOVED lines=43> */
.L_x_5931:
[----:B------:R-:W-:Y:S05]  /*1eb0*/  BSYNC B3 ;  /* 0x0000000000037941 */ /* 0x000fea0003800000 */
.L_x_5930:
        /* <DEDUP_REMOVED lines=11> */
.L_x_5926:
[----:B------:R-:W-:Y:S05]  /*1f70*/  BSYNC B2 ;  /* 0x0000000000027941 */ /* 0x000fea0003800000 */
.L_x_5925:
        /* <DEDUP_REMOVED lines=18> */
.L_x_5937:
[----:B------:R-:W-:Y:S02]  /*20a0*/  MOV R78, R88 ;  /* 0x00000058004e7202 */ /* 0x000fe40000000f00 */
.L_x_5938:
[----:B------:R-:W-:Y:S05]  /*20b0*/  BSYNC B3 ;  /* 0x0000000000037941 */ /* 0x000fea0003800000 */
.L_x_5936:
        /* <DEDUP_REMOVED lines=16> */
.L_x_5942:
[----:B------:R-:W-:Y:S05]  /*21c0*/  BSYNC B4 ;  /* 0x0000000000047941 */ /* 0x000fea0003800000 */
.L_x_5941:
        /* <DEDUP_REMOVED lines=43> */
.L_x_5940:
[----:B------:R-:W-:Y:S05]  /*2480*/  BSYNC B3 ;  /* 0x0000000000037941 */ /* 0x000fea0003800000 */
.L_x_5939:
        /* <DEDUP_REMOVED lines=11> */
.L_x_5935:
[----:B------:R-:W-:Y:S05]  /*2540*/  BSYNC B2 ;  /* 0x0000000000027941 */ /* 0x000fea0003800000 */
.L_x_5934:
        /* <DEDUP_REMOVED lines=18> */
.L_x_5946:
[----:B------:R-:W-:Y:S02]  /*2670*/  IMAD.MOV.U32 R78, RZ, RZ, R88 ;  /* 0x000000ffff4e7224 */ /* 0x000fe400078e0058 */
.L_x_5947:
[----:B------:R-:W-:Y:S05]  /*2680*/  BSYNC B3 ;  /* 0x0000000000037941 */ /* 0x000fea0003800000 */
.L_x_5945:
        /* <DEDUP_REMOVED lines=16> */
.L_x_5951:
[----:B------:R-:W-:Y:S05]  /*2790*/  BSYNC B4 ;  /* 0x0000000000047941 */ /* 0x000fea0003800000 */
.L_x_5950:
        /* <DEDUP_REMOVED lines=43> */
.L_x_5949:
[----:B------:R-:W-:Y:S05]  /*2a50*/  BSYNC B3 ;  /* 0x0000000000037941 */ /* 0x000fea0003800000 */
.L_x_5948:
[----:B------:R-:W0:Y:S01]  /*2a60*/  I2F.U32 R40, R78 ;  /* 0x0000004e00287306 */ /* 0x000e220000201000 */
[----:B------:R-:W-:Y:S01]  /*2a70*/  PRMT R41, RZ, 0x5410, R30 ;  /* 0x00005410ff297816 */ /* 0x000fe2000000001e */
        /* <DEDUP_REMOVED lines=9> */
.L_x_5944:
[----:B------:R-:W-:Y:S05]  /*2b10*/  BSYNC B2 ;  /* 0x0000000000027941 */ /* 0x000fea0003800000 */
.L_x_5943:
        /* <DEDUP_REMOVED lines=18> */
.L_x_5955:
[----:B------:R-:W-:Y:S02]  /*2c40*/  IMAD.MOV.U32 R99, RZ, RZ, R88 ;  /* 0x000000ffff637224 */ /* 0x000fe400078e0058 */
.L_x_5956:
[----:B------:R-:W-:Y:S05]  /*2c50*/  BSYNC B3 ;  /* 0x0000000000037941 */ /* 0x000fea0003800000 */
.L_x_5954:
        /* <DEDUP_REMOVED lines=16> */
.L_x_5960:
[----:B------:R-:W-:Y:S05]  /*2d60*/  BSYNC B4 ;  /* 0x0000000000047941 */ /* 0x000fea0003800000 */
.L_x_5959:
        /* <DEDUP_REMOVED lines=43> */
.L_x_5958:
[----:B------:R-:W-:Y:S05]  /*3020*/  BSYNC B3 ;  /* 0x0000000000037941 */ /* 0x000fea0003800000 */
.L_x_5957:
        /* <DEDUP_REMOVED lines=11> */
.L_x_5953:
[----:B------:R-:W-:Y:S05]  /*30e0*/  BSYNC B2 ;  /* 0x0000000000027941 */ /* 0x000fea0003800000 */
.L_x_5952:
        /* <DEDUP_REMOVED lines=18> */
.L_x_5964:
[----:B------:R-:W-:Y:S02]  /*3210*/  IMAD.MOV.U32 R99, RZ, RZ, R88 ;  /* 0x000000ffff637224 */ /* 0x000fe400078e0058 */
.L_x_5965:
[----:B------:R-:W-:Y:S05]  /*3220*/  BSYNC B3 ;  /* 0x0000000000037941 */ /* 0x000fea0003800000 */
.L_x_5963:
        /* <DEDUP_REMOVED lines=16> */
.L_x_5969:
[----:B------:R-:W-:Y:S05]  /*3330*/  BSYNC B4 ;  /* 0x0000000000047941 */ /* 0x000fea0003800000 */
.L_x_5968:
        /* <DEDUP_REMOVED lines=43> */
.L_x_5967:
[----:B------:R-:W-:Y:S05]  /*35f0*/  BSYNC B3 ;  /* 0x0000000000037941 */ /* 0x000fea0003800000 */
.L_x_5966:
        /* <DEDUP_REMOVED lines=11> */
.L_x_5962:
[----:B------:R-:W-:Y:S05]  /*36b0*/  BSYNC B2 ;  /* 0x0000000000027941 */ /* 0x000fea0003800000 */
.L_x_5961:
        /* <DEDUP_REMOVED lines=18> */
.L_x_5973:
[----:B------:R-:W-:Y:S02]  /*37e0*/  IMAD.MOV.U32 R108, RZ, RZ, R88 ;  /* 0x000000ffff6c7224 */ /* 0x000fe400078e0058 */
.L_x_5974:
[----:B------:R-:W-:Y:S05]  /*37f0*/  BSYNC B3 ;  /* 0x0000000000037941 */ /* 0x000fea0003800000 */
.L_x_5972:
        /* <DEDUP_REMOVED lines=16> */
.L_x_5978:
[----:B------:R-:W-:Y:S05]  /*3900*/  BSYNC B4 ;  /* 0x0000000000047941 */ /* 0x000fea0003800000 */
.L_x_5977:
        /* <DEDUP_REMOVED lines=44> */
.L_x_5976:
[----:B------:R-:W-:Y:S05]  /*3bd0*/  BSYNC B3 ;  /* 0x0000000000037941 */ /* 0x000fea0003800000 */
.L_x_5975:
        /* <DEDUP_REMOVED lines=11> */
.L_x_5971:
[----:B------:R-:W-:Y:S05]  /*3c90*/  BSYNC B2 ;  /* 0x0000000000027941 */ /* 0x000fea0003800000 */
.L_x_5970:
[----:B------:R-:W-:Y:S01]  /*3ca0*/  IMAD.MOV.U32 R52, RZ, RZ, 0x20 ;  /* 0x00000020ff347424 */ /* 0x000fe200078e00ff */
[----:B------:R-:W-:Y:S03]  /*3cb0*/  BSSY B2, `(.L_x_5979) ;  /* 0x0000019000027945 */ /* 0x000fe60003800000 */
[----:B------:R-:W-:-:S05]  /*3cc0*/  IMAD.WIDE.U32 R52, R107, R52, c[0x0][0x188] ;  /* 0x000062006b347625 */ /* 0x000fca00078e0034 */
[----:B------:R0:W-:Y:S04]  /*3cd0*/  STG.E.128 [R52.64], R36 ;  /* 0x0000002434007986 */ /* 0x0001e8000c101d06 */
[----:B------:R0:W-:Y:S01]  /*3ce0*/  STG.E.128 [R52.64+0x10], R40 ;  /* 0x0000102834007986 */ /* 0x0001e2000c101d06 */
[----:B------:R-:W-:Y:S05]  /*3cf0*/  @!P4 BRA `(.L_x_5980) ;  /* 0x000001400000c947 */ /* 0x000fea0003800000 */
[----:B0-----:R-:W-:Y:S01]  /*3d00*/  IMAD.U32 R52, R98, 0x10000, RZ ;  /* 0x0001000062347824 */ /* 0x001fe200078e00ff */
[----:B------:R-:W-:Y:S01]  /*3d10*/  LOP3.LUT R53, R101, 0xffff, RZ, 0xc0, !PT ;  /* 0x0000ffff65357812 */ /* 0x000fe200078ec0ff */
[----:B------:R-:W-:Y:S01]  /*3d20*/  HFMA2.MMA R111, -RZ, RZ, 0, 4.76837158203125e-07 ;  /* 0x00000008ff6f7435 */ /* 0x000fe200000001ff */
[----:B------:R-:W-:Y:S02]  /*3d30*/  PRMT R55, R97, 0x7104, RZ ;  /* 0x0000710461377816 */ /* 0x000fe400000000ff */
[----:B------:R-:W-:-:S02]  /*3d40*/  LOP3.LUT R108, R52, 0xff0000, RZ, 0xc0, !PT ;  /* 0x00ff0000346c7812 */ /* 0x000fc400078ec0ff */
[----:B------:R-:W-:Y:S02]  /*3d50*/  LOP3.LUT R52, R95, 0xff, RZ, 0xc0, !PT ;  /* 0x000000ff5f347812 */ /* 0x000fe400078ec0ff */
[----:B------:R-:W-:Y:S02]  /*3d60*/  PRMT R108, R108, 0x4210, R53 ;  /* 0x000042106c6c7816 */ /* 0x000fe40000000035 */
        /* <DEDUP_REMOVED lines=13> */
.L_x_5980:
[----:B------:R-:W-:Y:S05]  /*3e40*/  BSYNC B2 ;  /* 0x0000000000027941 */ /* 0x000fea0003800000 */
.L_x_5979:
[----:B------:R-:W-:Y:S02]  /*3e50*/  IADD3 R107, R107, 0x20, RZ ;  /* 0x000000206b6b7810 */ /* 0x000fe40007ffe0ff */
[----:B------:R-:W-:Y:S02]  /*3e60*/  IADD3 R104, R104, 0x20, RZ ;  /* 0x0000002068687810 */ /* 0x000fe40007ffe0ff */
.L_x_5906:
[----:B0-----:R-:W-:Y:S05]  /*3e70*/  BSYNC B1 ;  /* 0x0000000000017941 */ /* 0x001fea0003800000 */
.L_x_5905:
[----:B------:R-:W-:Y:S01]  /*3e80*/  BSSY B1, `(.L_x_5981) ;  /* 0x000030c000017945 */ /* 0x000fe20003800000 */
        /* <DEDUP_REMOVED lines=29> */
.L_x_5986:
[----:B------:R-:W-:Y:S02]  /*4060*/  IMAD.MOV.U32 R52, RZ, RZ, R88 ;  /* 0x000000ffff347224 */ /* 0x000fe400078e0058 */
.L_x_5987:
[----:B------:R-:W-:Y:S05]  /*4070*/  BSYNC B3 ;  /* 0x0000000000037941 */ /* 0x000fea0003800000 */
.L_x_5985:
        /* <DEDUP_REMOVED lines=16> */
.L_x_5991:
[----:B------:R-:W-:Y:S05]  /*4180*/  BSYNC B4 ;  /* 0x0000000000047941 */ /* 0x000fea0003800000 */
.L_x_5990:
        /* <DEDUP_REMOVED lines=43> */
.L_x_5989:
[----:B------:R-:W-:Y:S05]  /*4440*/  BSYNC B3 ;  /* 0x0000000000037941 */ /* 0x000fea0003800000 */
.L_x_5988:
        /* <DEDUP_REMOVED lines=11> */
.L_x_5984:
[----:B0-----:R-:W-:Y:S05]  /*4500*/  BSYNC B2 ;  /* 0x0000000000027941 */ /* 0x001fea0003800000 */
.L_x_5983:
        /* <DEDUP_REMOVED lines=18> */
.L_x_5995:
[----:B------:R-:W-:Y:S02]  /*4630*/  MOV R54, R88 ;  /* 0x0000005800367202 */ /* 0x000fe40000000f00 */
.L_x_5996:
[----:B------:R-:W-:Y:S05]  /*4640*/  BSYNC B3 ;  /* 0x0000000000037941 */ /* 0x000fea0003800000 */
.L_x_5994:
        /* <DEDUP_REMOVED lines=16> */
.L_x_6000:
[----:B------:R-:W-:Y:S05]  /*4750*/  BSYNC B4 ;  /* 0x0000000000047941 */ /* 0x000fea0003800000 */
.L_x_5999:
        /* <DEDUP_REMOVED lines=43> */
.L_x_5998:
[----:B------:R-:W-:Y:S05]  /*4a10*/  BSYNC B3 ;  /* 0x0000000000037941 */ /* 0x000fea0003800000 */
.L_x_5997:
        /* <DEDUP_REMOVED lines=11> */
.L_x_5993:
[----:B------:R-:W-:Y:S05]  /*4ad0*/  BSYNC B2 ;  /* 0x0000000000027941 */ /* 0x000fea0003800000 */
.L_x_5992:
        /* <DEDUP_REMOVED lines=18> */
.L_x_6004:
[----:B------:R-:W-:Y:S02]  /*4c00*/  IMAD.MOV.U32 R54, RZ, RZ, R88 ;  /* 0x000000ffff367224 */ /* 0x000fe400078e0058 */
.L_x_6005:
[----:B------:R-:W-:Y:S05]  /*4c10*/  BSYNC B3 ;  /* 0x0000000000037941 */ /* 0x000fea0003800000 */
.L_x_6003:
        /* <DEDUP_REMOVED lines=16> */
.L_x_6009:
[----:B------:R-:W-:Y:S05]  /*4d20*/  BSYNC B4 ;  /* 0x0000000000047941 */ /* 0x000fea0003800000 */
.L_x_6008:
        /* <DEDUP_REMOVED lines=43> */
.L_x_6007:
[----:B------:R-:W-:Y:S05]  /*4fe0*/  BSYNC B3 ;  /* 0x0000000000037941 */ /* 0x000fea0003800000 */
.L_x_6006:
        /* <DEDUP_REMOVED lines=11> */
.L_x_6002:
[----:B------:R-:W-:Y:S05]  /*50a0*/  BSYNC B2 ;  /* 0x0000000000027941 */ /* 0x000fea0003800000 */
.L_x_6001:
        /* <DEDUP_REMOVED lines=18> */
.L_x_6013:
[----:B------:R-:W-:Y:S02]  /*51d0*/  IMAD.MOV.U32 R78, RZ, RZ, R88 ;  /* 0x000000ffff4e7224 */ /* 0x000fe400078e0058 */
.L_x_6014:
[----:B------:R-:W-:Y:S05]  /*51e0*/  BSYNC B3 ;  /* 0x0000000000037941 */ /* 0x000fea0003800000 */
.L_x_6012:
        /* <DEDUP_REMOVED lines=16> */
.L_x_6018:
[----:B------:R-:W-:Y:S05]  /*52f0*/  BSYNC B4 ;  /* 0x0000000000047941 */ /* 0x000fea0003800000 */
.L_x_6017:
        /* <DEDUP_REMOVED lines=43> */
.L_x_6016:
[----:B------:R-:W-:Y:S05]  /*55b0*/  BSYNC B3 ;  /* 0x0000000000037941 */ /* 0x000fea0003800000 */
.L_x_6015:
        /* <DEDUP_REMOVED lines=11> */
.L_x_6011:
[----:B------:R-:W-:Y:S05]  /*5670*/  BSYNC B2 ;  /* 0x0000000000027941 */ /* 0x000fea0003800000 */
.L_x_6010:
        /* <DEDUP_REMOVED lines=18> */
.L_x_6022:
[----:B------:R-:W-:Y:S02]  /*57a0*/  IMAD.MOV.U32 R78, RZ, RZ, R88 ;  /* 0x000000ffff4e7224 */ /* 0x000fe400078e0058 */
.L_x_6023:
[----:B------:R-:W-:Y:S05]  /*57b0*/  BSYNC B3 ;  /* 0x0000000000037941 */ /* 0x000fea0003800000 */
.L_x_6021:
        /* <DEDUP_REMOVED lines=16> */
.L_x_6027:
[----:B------:R-:W-:Y:S05]  /*58c0*/  BSYNC B4 ;  /* 0x0000000000047941 */ /* 0x000fea0003800000 */
.L_x_6026:
        /* <DEDUP_REMOVED lines=43> */
.L_x_6025:
[----:B------:R-:W-:Y:S05]  /*5b80*/  BSYNC B3 ;  /* 0x0000000000037941 */ /* 0x000fea0003800000 */
.L_x_6024:
        /* <DEDUP_REMOVED lines=11> */
.L_x_6020:
[----:B------:R-:W-:Y:S05]  /*5c40*/  BSYNC B2 ;  /* 0x0000000000027941 */ /* 0x000fea0003800000 */
.L_x_6019:
        /* <DEDUP_REMOVED lines=18> */
.L_x_6031:
[----:B------:R-:W-:Y:S02]  /*5d70*/  IMAD.MOV.U32 R99, RZ, RZ, R88 ;  /* 0x000000ffff637224 */ /* 0x000fe400078e0058 */
.L_x_6032:
[----:B------:R-:W-:Y:S05]  /*5d80*/  BSYNC B3 ;  /* 0x0000000000037941 */ /* 0x000fea0003800000 */
.L_x_6030:
        /* <DEDUP_REMOVED lines=16> */
.L_x_6036:
[----:B------:R-:W-:Y:S05]  /*5e90*/  BSYNC B4 ;  /* 0x0000000000047941 */ /* 0x000fea0003800000 */
.L_x_6035:
        /* <DEDUP_REMOVED lines=43> */
.L_x_6034:
[----:B------:R-:W-:Y:S05]  /*6150*/  BSYNC B3 ;  /* 0x0000000000037941 */ /* 0x000fea0003800000 */
.L_x_6033:
[----:B------:R-:W0:Y:S01]  /*6160*/  I2F.U32 R49, R99 ;  /* 0x0000006300317306 */ /* 0x000e220000201000 */
[----:B------:R-:W-:Y:S01]  /*6170*/  HFMA2.MMA R50, -RZ, RZ, 0.1171875, 0 ;  /* 0x2f800000ff327435 */ /* 0x000fe200000001ff */
[----:B------:R-:W-:-:S05]  /*6180*/  PRMT R52, RZ, 0x7610, R30 ;  /* 0x00007610ff347816 */ /* 0x000fca000000001e */
        /* <DEDUP_REMOVED lines=8> */
.L_x_6029:
[----:B------:R-:W-:Y:S05]  /*6210*/  BSYNC B2 ;  /* 0x0000000000027941 */ /* 0x000fea0003800000 */
.L_x_6028:
        /* <DEDUP_REMOVED lines=18> */
.L_x_6040:
[----:B------:R-:W-:Y:S02]  /*6340*/  MOV R99, R88 ;  /* 0x0000005800637202 */ /* 0x000fe40000000f00 */
.L_x_6041:
[----:B------:R-:W-:Y:S05]  /*6350*/  BSYNC B3 ;  /* 0x0000000000037941 */ /* 0x000fea0003800000 */
.L_x_6039:
        /* <DEDUP_REMOVED lines=16> */
.L_x_6045:
[----:B------:R-:W-:Y:S05]  /*6460*/  BSYNC B4 ;  /* 0x0000000000047941 */ /* 0x000fea0003800000 */
.L_x_6044:
        /* <DEDUP_REMOVED lines=43> */
.L_x_6043:
[----:B------:R-:W-:Y:S05]  /*6720*/  BSYNC B3 ;  /* 0x0000000000037941 */ /* 0x000fea0003800000 */
.L_x_6042:
        /* <DEDUP_REMOVED lines=11> */
.L_x_6038:
[----:B------:R-:W-:Y:S05]  /*67e0*/  BSYNC B2 ;  /* 0x0000000000027941 */ /* 0x000fea0003800000 */
.L_x_6037:
        /* <DEDUP_REMOVED lines=18> */
.L_x_6049:
[----:B------:R-:W-:Y:S02]  /*6910*/  IMAD.MOV.U32 R106, RZ, RZ, R88 ;  /* 0x000000ffff6a7224 */ /* 0x000fe400078e0058 */
.L_x_6050:
[----:B------:R-:W-:Y:S05]  /*6920*/  BSYNC B3 ;  /* 0x0000000000037941 */ /* 0x000fea0003800000 */
.L_x_6048:
        /* <DEDUP_REMOVED lines=16> */
.L_x_6054:
[----:B------:R-:W-:Y:S05]  /*6a30*/  BSYNC B4 ;  /* 0x0000000000047941 */ /* 0x000fea0003800000 */
.L_x_6053:
        /* <DEDUP_REMOVED lines=42> */
.L_x_6052:
[----:B------:R-:W-:Y:S05]  /*6ce0*/  BSYNC B3 ;  /* 0x0000000000037941 */ /* 0x000fea0003800000 */
.L_x_6051:
        /* <DEDUP_REMOVED lines=11> */
.L_x_6047:
[----:B------:R-:W-:Y:S05]  /*6da0*/  BSYNC B2 ;  /* 0x0000000000027941 */ /* 0x000fea0003800000 */
.L_x_6046:
[----:B------:R-:W-:-:S04]  /*6db0*/  IMAD.MOV.U32 R52, RZ, RZ, 0x20 ;  /* 0x00000020ff347424 */ /* 0x000fc800078e00ff */
[----:B------:R-:W-:-:S05]  /*6dc0*/  IMAD.WIDE.U32 R52, R107, R52, c[0x0][0x188] ;  /* 0x000062006b347625 */ /* 0x000fca00078e0034 */
[----:B------:R0:W-:Y:S04]  /*6dd0*/  STG.E.128 [R52.64], R44 ;  /* 0x0000002c34007986 */ /* 0x0001e8000c101d06 */
[----:B------:R0:W-:Y:S01]  /*6de0*/  STG.E.128 [R52.64+0x10], R48 ;  /* 0x0000103034007986 */ /* 0x0001e2000c101d06 */
[----:B------:R-:W-:Y:S05]  /*6df0*/  @!P4 BRA `(.L_x_5982) ;  /* 0x000001400000c947 */ /* 0x000fea0003800000 */
[----:B0-----:R-:W-:Y:S01]  /*6e00*/  IMAD.U32 R53, R98, 0x10000, RZ ;  /* 0x0001000062357824 */ /* 0x001fe200078e00ff */
[----:B------:R-:W-:Y:S01]  /*6e10*/  LOP3.LUT R52, R101, 0xffff, RZ, 0xc0, !PT ;  /* 0x0000ffff65347812 */ /* 0x000fe200078ec0ff */
[----:B------:R-:W-:Y:S01]  /*6e20*/  IMAD.MOV.U32 R109, RZ, RZ, 0x8 ;  /* 0x00000008ff6d7424 */ /* 0x000fe200078e00ff */
[----:B------:R-:W-:Y:S02]  /*6e30*/  PRMT R55, R97, 0x7104, RZ ;  /* 0x0000710461377816 */ /* 0x000fe400000000ff */
[----:B------:R-:W-:-:S02]  /*6e40*/  LOP3.LUT R53, R53, 0xff0000, RZ, 0xc0, !PT ;  /* 0x00ff000035357812 */ /* 0x000fc400078ec0ff */
[----:B------:R-:W-:Y:S02]  /*6e50*/  LOP3.LUT R54, R95, 0xff, RZ, 0xc0, !PT ;  /* 0x000000ff5f367812 */ /* 0x000fe400078ec0ff */
[----:B------:R-:W-:Y:S02]  /*6e60*/  PRMT R52, R53, 0x4210, R52 ;  /* 0x0000421035347816 */ /* 0x000fe40000000034 */
        /* <DEDUP_REMOVED lines=13> */
.L_x_5982:
[----:B------:R-:W-:Y:S05]  /*6f40*/  BSYNC B1 ;  /* 0x0000000000017941 */ /* 0x000fea0003800000 */
.L_x_5981:
        /* <DEDUP_REMOVED lines=21> */
.L_x_6063:
        /* <DEDUP_REMOVED lines=53> */
.L_x_6064:
        /* <DEDUP_REMOVED lines=58> */
.L_x_6060:
[----:B------:R-:W-:Y:S05]  /*7790*/  BSYNC B2 ;  /* 0x0000000000027941 */ /* 0x000fea0003800000 */
.L_x_6059:
        /* <DEDUP_REMOVED lines=32> */
.L_x_6058:
[----:B-1----:R-:W-:Y:S05]  /*79a0*/  BSYNC B1 ;  /* 0x0000000000017941 */ /* 0x002fea0003800000 */
.L_x_6057:
[----:B0-----:R-:W-:-:S04]  /*79b0*/  IMAD.MOV.U32 R53, RZ, RZ, c[0x0][0x160] ;  /* 0x00005800ff357624 */ /* 0x001fc800078e00ff */
[----:B------:R-:W-:-:S05]  /*79c0*/  IMAD R20, R53, 0x4, R20 ;  /* 0x0000000435147824 */ /* 0x000fca00078e0214 */
[----:B------:R-:W-:-:S13]  /*79d0*/  ISETP.GE.AND P0, PT, R20, c[0x0][0x164], PT ;  /* 0x0000590014007a0c */ /* 0x000fda0003f06270 */
[----:B------:R-:W-:Y:S01]  /*79e0*/  @P0 CALL.REL.NOINC `(.L_x_6061) ;  /* 0x0000001000000944 */ /* 0x000fe20003c00000 */
[----:B------:R-:W-:Y:S05]  /*79f0*/  BRA `(.L_x_6062) ;  /* 0xffff922000007947 */ /* 0x000fea000383ffff */
.L_x_6061:
[----:B------:R-:W-:Y:S05]  /*7a00*/  BSYNC B0 ;  /* 0x0000000000007941 */ /* 0x000fea0003800000 */
.L_x_5904:
[----:B------:R-:W-:Y:S05]  /*7a10*/  EXIT ;  /* 0x000000000000794d */ /* 0x000fea0003800000 */
.L_x_6055:
[----:B------:R-:W-:Y:S01]  /*7a20*/  HFMA2.MMA R78, -RZ, RZ, 0, 5.9604644775390625e-08 ;  /* 0x00000001ff4e7435 */ /* 0x000fe200000001ff */
[----:B------:R-:W-:Y:S01]  /*7a30*/  IMAD.MOV.U32 R54, RZ, RZ, 0x1f ;  /* 0x0000001fff367424 */ /* 0x000fe200078e00ff */
[----:B------:R-:W-:Y:S01]  /*7a40*/  MOV R52, 0x7a70 ;  /* 0x00007a7000347802 */ /* 0x000fe20000000f00 */
[----:B------:R-:W-:-:S03]  /*7a50*/  IMAD.MOV.U32 R109, RZ, RZ, -0x1 ;  /* 0xffffffffff6d7424 */ /* 0x000fc600078e00ff */
[----:B-----5:R-:W-:Y:S05]  /*7a60*/  CALL.REL.NOINC `($__internal_62_$__cuda_sm70_shflsync_bfly_p) ;  /* 0x000005c000007944 */ /* 0x020fea0003c00000 */
[----:B-1----:R-:W-:Y:S01]  /*7a70*/  IMAD.MOV.U32 R52, RZ, RZ, R78 ;  /* 0x000000ffff347224 */ /* 0x002fe200078e004e */
[----:B0-----:R-:W-:Y:S05]  /*7a80*/  BRA `(.L_x_6063) ;  /* 0xfffff61000007947 */ /* 0x001fea000383ffff */
.L_x_6056:
[----:B0-----:R-:W-:Y:S01]  /*7a90*/  IMAD.MOV.U32 R55, RZ, RZ, R107 ;  /* 0x000000ffff377224 */ /* 0x001fe200078e006b */
[----:B------:R-:W-:Y:S01]  /*7aa0*/  MOV R78, 0x2 ;  /* 0x00000002004e7802 */ /* 0x000fe20000000f00 */
[----:B------:R-:W-:Y:S01]  /*7ab0*/  IMAD.MOV.U32 R54, RZ, RZ, 0x1f ;  /* 0x0000001fff367424 */ /* 0x000fe200078e00ff */
[----:B------:R-:W-:Y:S01]  /*7ac0*/  MOV R52, 0x7af0 ;  /* 0x00007af000347802 */ /* 0x000fe20000000f00 */
[----:B------:R-:W-:Y:S02]  /*7ad0*/  IMAD.MOV.U32 R109, RZ, RZ, -0x1 ;  /* 0xffffffffff6d7424 */ /* 0x000fe400078e00ff */
[----:B-----5:R-:W-:Y:S05]  /*7ae0*/  CALL.REL.NOINC `($__internal_62_$__cuda_sm70_shflsync_bfly_p) ;  /* 0x0000054000007944 */ /* 0x020fea0003c00000 */
[----:B01----:R-:W-:Y:S01]  /*7af0*/  FADD.FTZ R55, R107, R78 ;  /* 0x0000004e6b377221 */ /* 0x003fe20000010000 */
[----:B------:R-:W-:Y:S01]  /*7b00*/  MOV R109, 0xffffffff ;  /* 0xffffffff006d7802 */ /* 0x000fe20000000f00 */
[----:B------:R-:W-:Y:S01]  /*7b10*/  IMAD.MOV.U32 R78, RZ, RZ, 0x4 ;  /* 0x00000004ff4e7424 */ /* 0x000fe200078e00ff */
[----:B------:R-:W-:Y:S01]  /*7b20*/  MOV R52, 0x7b50 ;  /* 0x00007b5000347802 */ /* 0x000fe20000000f00 */
[----:B------:R-:W-:-:S02]  /*7b30*/  IMAD.MOV.U32 R54, RZ, RZ, 0x1f ;  /* 0x0000001fff367424 */ /* 0x000fc400078e00ff */
[----:B------:R-:W-:Y:S05]  /*7b40*/  CALL.REL.NOINC `($__internal_62_$__cuda_sm70_shflsync_bfly_p) ;  /* 0x000004e000007944 */ /* 0x000fea0003c00000 */
[----:B01----:R-:W-:Y:S01]  /*7b50*/  FADD.FTZ R55, R55, R78 ;  /* 0x0000004e37377221 */ /* 0x003fe20000010000 */
[----:B------:R-:W-:Y:S01]  /*7b60*/  MOV R52, 0x7bb0 ;  /* 0x00007bb000347802 */ /* 0x000fe20000000f00 */
[----:B------:R-:W-:-:S02]  /*7b70*/  IMAD.MOV.U32 R78, RZ, RZ, 0x8 ;  /* 0x00000008ff4e7424 */ /* 0x000fc400078e00ff */
[----:B------:R-:W-:Y:S02]  /*7b80*/  IMAD.MOV.U32 R54, RZ, RZ, 0x1f ;  /* 0x0000001fff367424 */ /* 0x000fe400078e00ff */
[----:B------:R-:W-:Y:S02]  /*7b90*/  IMAD.MOV.U32 R109, RZ, RZ, -0x1 ;  /* 0xffffffffff6d7424 */ /* 0x000fe400078e00ff */
[----:B------:R-:W-:Y:S05]  /*7ba0*/  CALL.REL.NOINC `($__internal_62_$__cuda_sm70_shflsync_bfly_p) ;  /* 0x0000048000007944 */ /* 0x000fea0003c00000 */
[----:B0-----:R-:W-:Y:S01]  /*7bb0*/  HFMA2.MMA R54, -RZ, RZ, 0, 1.847743988037109375e-06 ;  /* 0x0000001fff367435 */ /* 0x001fe200000001ff */
[----:B-1----:R-:W-:Y:S01]  /*7bc0*/  FADD.FTZ R55, R55, R78 ;  /* 0x0000004e37377221 */ /* 0x002fe20000010000 */
[----:B------:R-:W-:Y:S01]  /*7bd0*/  MOV R52, 0x7c10 ;  /* 0x00007c1000347802 */ /* 0x000fe20000000f00 */
[----:B------:R-:W-:Y:S02]  /*7be0*/  IMAD.MOV.U32 R78, RZ, RZ, 0x10 ;  /* 0x00000010ff4e7424 */ /* 0x000fe400078e00ff */
[----:B------:R-:W-:Y:S02]  /*7bf0*/  IMAD.MOV.U32 R109, RZ, RZ, -0x1 ;  /* 0xffffffffff6d7424 */ /* 0x000fe400078e00ff */
[----:B------:R-:W-:Y:S05]  /*7c00*/  CALL.REL.NOINC `($__internal_62_$__cuda_sm70_shflsync_bfly_p) ;  /* 0x0000042000007944 */ /* 0x000fea0003c00000 */
[----:B-1----:R-:W-:Y:S02]  /*7c10*/  FADD.FTZ R78, R55, R78 ;  /* 0x0000004e374e7221 */ /* 0x002fe40000010000 */
[----:B0-----:R-:W-:Y:S02]  /*7c20*/  IMAD.MOV.U32 R54, RZ, RZ, 0x1f ;  /* 0x0000001fff367424 */ /* 0x001fe400078e00ff */
        /* <DEDUP_REMOVED lines=20> */
[----:B------:R-:W-:Y:S01]  /*7d70*/  IMAD.MOV.U32 R109, RZ, RZ, -0x1 ;  /* 0xffffffffff6d7424 */ /* 0x000fe200078e00ff */
        /* <DEDUP_REMOVED lines=16> */
[----:B------:R-:W-:Y:S05]  /*7e80*/  CALL.REL.NOINC `($__internal_62_$__cuda_sm70_shflsync_bfly_p) ;  /* 0x000001a000007944 */ /* 0x000fea0003c00000 */
[----:B01----:R-:W-:Y:S01]  /*7e90*/  FADD.FTZ R55, R55, R78 ;  /* 0x0000004e37377221 */ /* 0x003fe20000010000 */
[----:B------:R-:W-:Y:S01]  /*7ea0*/  MOV R78, 0x2 ;  /* 0x00000002004e7802 */ /* 0x000fe20000000f00 */
[----:B------:R-:W-:Y:S01]  /*7eb0*/  IMAD.MOV.U32 R54, RZ, RZ, 0x1f ;  /* 0x0000001fff367424 */ /* 0x000fe200078e00ff */
[----:B------:R-:W-:Y:S01]  /*7ec0*/  MOV R52, 0x7ef0 ;  /* 0x00007ef000347802 */ /* 0x000fe20000000f00 */
[----:B------:R-:W-:Y:S02]  /*7ed0*/  IMAD.MOV.U32 R109, RZ, RZ, -0x1 ;  /* 0xffffffffff6d7424 */ /* 0x000fe400078e00ff */
[----:B------:R-:W-:Y:S05]  /*7ee0*/  CALL.REL.NOINC `($__internal_62_$__cuda_sm70_shflsync_bfly_p) ;  /* 0x0000014000007944 */ /* 0x000fea0003c00000 */
[----:B01----:R-:W-:Y:S01]  /*7ef0*/  FADD.FTZ R55, R55, R78 ;  /* 0x0000004e37377221 */ /* 0x003fe20000010000 */
[----:B------:R-:W-:Y:S01]  /*7f00*/  MOV R109, 0xffffffff ;  /* 0xffffffff006d7802 */ /* 0x000fe20000000f00 */
[----:B------:R-:W-:Y:S01]  /*7f10*/  IMAD.MOV.U32 R78, RZ, RZ, 0x4 ;  /* 0x00000004ff4e7424 */ /* 0x000fe200078e00ff */
[----:B------:R-:W-:Y:S01]  /*7f20*/  MOV R52, 0x7f50 ;  /* 0x00007f5000347802 */ /* 0x000fe20000000f00 */
[----:B------:R-:W-:Y:S02]  /*7f30*/  IMAD.MOV.U32 R54, RZ, RZ, 0x1f ;  /* 0x0000001fff367424 */ /* 0x000fe400078e00ff */
[----:B------:R-:W-:Y:S05]  /*7f40*/  CALL.REL.NOINC `($__internal_62_$__cuda_sm70_shflsync_bfly_p) ;  /* 0x000000e000007944 */ /* 0x000fea0003c00000 */
[----:B01----:R-:W-:Y:S01]  /*7f50*/  FADD.FTZ R55, R55, R78 ;  /* 0x0000004e37377221 */ /* 0x003fe20000010000 */
[----:B------:R-:W-:Y:S01]  /*7f60*/  MOV R52, 0x7fb0 ;  /* 0x00007fb000347802 */ /* 0x000fe20000000f00 */
[----:B------:R-:W-:-:S02]  /*7f70*/  IMAD.MOV.U32 R78, RZ, RZ, 0x8 ;  /* 0x00000008ff4e7424 */ /* 0x000fc400078e00ff */
[----:B------:R-:W-:Y:S02]  /*7f80*/  IMAD.MOV.U32 R54, RZ, RZ, 0x1f ;  /* 0x0000001fff367424 */ /* 0x000fe400078e00ff */
[----:B------:R-:W-:Y:S02]  /*7f90*/  IMAD.MOV.U32 R109, RZ, RZ, -0x1 ;  /* 0xffffffffff6d7424 */ /* 0x000fe400078e00ff */
[----:B------:R-:W-:Y:S05]  /*7fa0*/  CALL.REL.NOINC `($__internal_62_$__cuda_sm70_shflsync_bfly_p) ;  /* 0x0000008000007944 */ /* 0x000fea0003c00000 */
[----:B-1----:R-:W-:Y:S01]  /*7fb0*/  FADD.FTZ R107, R55, R78 ;  /* 0x0000004e376b7221 */ /* 0x002fe20000010000 */
[----:B0-----:R-:W-:Y:S01]  /*7fc0*/  HFMA2.MMA R54, -RZ, RZ, 0, 1.847743988037109375e-06 ;  /* 0x0000001fff367435 */ /* 0x001fe200000001ff */
[----:B------:R-:W-:Y:S01]  /*7fd0*/  IMAD.MOV.U32 R78, RZ, RZ, 0x10 ;  /* 0x00000010ff4e7424 */ /* 0x000fe200078e00ff */
[----:B------:R-:W-:Y:S01]  /*7fe0*/  MOV R52, 0x8020 ;  /* 0x0000802000347802 */ /* 0x000fe20000000f00 */
[----:B------:R-:W-:Y:S02]  /*7ff0*/  IMAD.MOV.U32 R109, RZ, RZ, -0x1 ;  /* 0xffffffffff6d7424 */ /* 0x000fe400078e00ff */
[----:B------:R-:W-:Y:S02]  /*8000*/  IMAD.MOV.U32 R55, RZ, RZ, R107 ;  /* 0x000000ffff377224 */ /* 0x000fe400078e006b */
[----:B------:R-:W-:Y:S05]  /*8010*/  CALL.REL.NOINC `($__internal_62_$__cuda_sm70_shflsync_bfly_p) ;  /* 0x0000001000007944 */ /* 0x000fea0003c00000 */
[----:B01----:R-:W-:Y:S05]  /*8020*/  BRA `(.L_x_6064) ;  /* 0xfffff3c000007947 */ /* 0x003fea000383ffff */
        .weak           $__internal_62_$__cuda_sm70_shflsync_bfly_p
        .type           $__internal_62_$__cuda_sm70_shflsync_bfly_p,@function
        .size           $__internal_62_$__cuda_sm70_shflsync_bfly_p,(.L_x_15254 - $__internal_62_$__cuda_sm70_shflsync_bfly_p)
$__internal_62_$__cuda_sm70_shflsync_bfly_p:
[----:B------:R-:W-:Y:S01]  /*8030*/  IMAD.MOV.U32 R53, RZ, RZ, 0x0 ;  /* 0x00000000ff357424 */ /* 0x000fe200078e00ff */
[----:B------:R-:W-:Y:S04]  /*8040*/  WARPSYNC R109 ;  /* 0x0000006d00007348 */ /* 0x000fe80003800000 */
[----:B------:R0:W1:Y:S01]  /*8050*/  SHFL.BFLY PT, R78, R55, R78, R54 ;  /* 0x0c00004e374e7389 */ /* 0x00006200000e0036 */
[----:B------:R-:W-:Y:S05]  /*8060*/  RET.REL.NODEC R52 `(_ZN10layer_norm13ln_fwd_kernelINS_13Kernel_traitsI13__nv_bfloat16S2_fS2_fjLj512ELj1ELj4ELj1ELj16ENS_18Kernel_traits_baseILj512ES2_S2_fS2_fjLj128EEEEELb1ELb1ELb1ELb0EEEvNS_9FwdParamsE) ;  /* 0xffff7f9034007950 */ /* 0x000fea0003c3ffff */
.L_x_6065:
        /* <DEDUP_REMOVED lines=9> */
.L_x_15254:


//--------------------- .text._ZN10layer_norm13ln_fwd_kernelINS_13Kernel_traitsI13__nv_bfloat16S2_fS2_fjLj512ELj1ELj4ELj1ELj16ENS_18Kernel_traits_baseILj512ES2_S2_fS2_fjLj128EEEEELb1ELb1ELb1ELb1EEEvNS_9FwdParamsE --------------------------
	.section	.text._ZN10layer_norm13ln_fwd_kernelINS_13Kernel_traitsI13__nv_bfloat16S2_fS2_fjLj512ELj1ELj4ELj1ELj16ENS_18Kernel_traits_baseILj512ES2_S2_fS2_fjLj128EEEEELb1ELb1ELb1ELb1EEEvNS_9FwdParamsE,"ax",@progbits
	.sectioninfo	@"SHI_REGISTERS=95"
	.align	128
        .global         _ZN10layer_norm13ln_fwd_kernelINS_13Kernel_traitsI13__nv_bfloat16S2_fS2_fjLj512ELj1ELj4ELj1ELj16ENS_18Kernel_traits_baseILj512ES2_S2_fS2_fjLj128EEEEELb1ELb1ELb1ELb1EEEvNS_9FwdParamsE
        .type           _ZN10layer_norm13ln_fwd_kernelINS_13Kernel_traitsI13__nv_bfloat16S2_fS2_fjLj512ELj1ELj4ELj1ELj16ENS_18Kernel_traits_baseILj512ES2_S2_fS2_fjLj128EEEEELb1ELb1ELb1ELb1EEEvNS_9FwdParamsE,@function
        .size           _ZN10layer_norm13ln_fwd_kernelINS_13Kernel_traitsI13__nv_bfloat16S2_fS2_fjLj512ELj1ELj4ELj1ELj16ENS_18Kernel_traits_baseILj512ES2_S2_fS2_fjLj128EEEEELb1ELb1ELb1ELb1EEEvNS_9FwdParamsE,(.L_x_15255 - _ZN10layer_norm13ln_fwd_kernelINS_13Kernel_traitsI13__nv_bfloat16S2_fS2_fjLj512ELj1ELj4ELj1ELj16ENS_18Kernel_traits_baseILj512ES2_S2_fS2_fjLj128EEEEELb1ELb1ELb1ELb1EEEvNS_9FwdParamsE)
        .other          _ZN10layer_norm13ln_fwd_kernelINS_13Kernel_traitsI13__nv_bfloat16S2_fS2_fjLj512ELj1ELj4ELj1ELj16ENS_18Kernel_traits_baseILj512ES2_S2_fS2_fjLj128EEEEELb1ELb1ELb1ELb1EEEvNS_9FwdParamsE,@"STO_CUDA_ENTRY STV_DEFAULT"
_ZN10layer_norm13ln_fwd_kernelINS_13Kernel_traitsI13__nv_bfloat16S2_fS2_fjLj512ELj1ELj4ELj1ELj16ENS_18Kernel_traits_baseILj512ES2_S2_fS2_fjLj128EEEEELb1ELb1ELb1ELb1EEEvNS_9FwdParamsE:
.text._ZN10layer_norm13ln_fwd_kernelINS_13Kernel_traitsI13__nv_bfloat16S2_fS2_fjLj512ELj1ELj4ELj1ELj16ENS_18Kernel_traits_baseILj512ES2_S2_fS2_fjLj128EEEEELb1ELb1ELb1ELb1EEEvNS_9FwdParamsE:
        /* <DEDUP_REMOVED lines=14> */
[----:B0-----:R-:W-:-:S03]  /*00e0*/  IMAD.SHL.U32 R0, R60, 0x10, RZ ;  /* 0x000000103c007824 */ /* 0x001fc600078e00ff */
[----:B------:R-:W0:Y:S02]  /*00f0*/  S2R R14, SR_CTAID.X ;  /* 0x00000000000e7919 */ /* 0x000e240000002500 */
[----:B------:R-:W-:-:S04]  /*0100*/  LOP3.LUT R6, R0, 0x1f0, RZ, 0xc0, !PT ;  /* 0x000001f000067812 */ /* 0x000fc800078ec0ff */
[----:B------:R-:W-:-:S05]  /*0110*/  IADD3 R12, P2, R6, c[0x0][0x218], RZ ;  /* 0x00008600060c7a10 */ /* 0x000fca0007f5e0ff */
[----:B------:R-:W-:-:S05]  /*0120*/  IMAD.X R13, RZ, RZ, c[0x0][0x21c], P2 ;  /* 0x00008700ff0d7624 */ /* 0x000fca00010e06ff */
[----:B------:R1:W5:Y:S01]  /*0130*/  @P0 LDG.E.128 R8, [R12.64] ;  /* 0x000000060c080981 */ /* 0x000362000c1e1d00 */
[----:B------:R-:W-:Y:S02]  /*0140*/  SHF.R.U32.HI R61, RZ, 0x5, R60 ;  /* 0x00000005ff3d7819 */ /* 0x000fe4000001163c */
[----:B------:R-:W-:Y:S01]  /*0150*/  LOP3.LUT R0, R60, 0x1f, RZ, 0xc0, !PT ;  /* 0x0000001f3c007812 */ /* 0x000fe200078ec0ff */
[----:B------:R1:W5:Y:S01]  /*0160*/  @P0 LDG.E.128 R32, [R12.64+0x200] ;  /* 0x000200060c200981 */ /* 0x000362000c1e1d00 */
[----:B------:R-:W-:Y:S01]  /*0170*/  IADD3 R6, P3, R6, c[0x0][0x1b0], RZ ;  /* 0x00006c0006067a10 */ /* 0x000fe20007f7e0ff */
[----:B0-----:R-:W-:Y:S01]  /*0180*/  IMAD R61, R14, 0x4, R61 ;  /* 0x000000040e3d7824 */ /* 0x001fe200078e023d */
[----:B------:R-:W-:-:S04]  /*0190*/  LEA R36, P4, R0, c[0x0][0x1c8], 0x4 ;  /* 0x0000720000247a11 */ /* 0x000fc800078820ff */
        /* <DEDUP_REMOVED lines=29> */
[----:B0-----:R-:W-:Y:S01]  /*0370*/  LOP3.LUT R6, R5, UR10, R4, 0x96, !PT ;  /* 0x0000000a05067c12 */ /* 0x001fe2000f8e9604 */
        /* <DEDUP_REMOVED lines=11> */
[----:B------:R-:W-:Y:S01]  /*0430*/  UIADD3 UR17, UR4, 0x1715609d, URZ ;  /* 0x1715609d04117890 */ /* 0x000fe2000fffe03f */
[----:B------:R-:W-:Y:S01]  /*0440*/  IMAD.HI.U32 R5, R4, -0x2daee0ad, RZ ;  /* 0xd2511f5304057827 */ /* 0x000fe200078e00ff */
[----:B------:R-:W-:Y:S01]  /*0450*/  LOP3.LUT R3, R12, UR11, R3, 0x96, !PT ;  /* 0x0000000b0c037c12 */ /* 0x000fe2000f8e9603 */
[----:B------:R-:W-:Y:S01]  /*0460*/  UIADD3 UR19, UR4, -0x4ab325aa, URZ ;  /* 0xb54cda5604137890 */ /* 0x000fe2000fffe03f */
[----:B------:R-:W-:Y:S01]  /*0470*/  BSSY B0, `(.L_x_6066) ;  /* 0x0000732000007945 */ /* 0x000fe20003800000 */
[----:B------:R-:W-:Y:S01]  /*0480*/  IMAD R4, R4, -0x2daee0ad, RZ ;  /* 0xd2511f5304047824 */ /* 0x000fe200078e02ff */
[----:B------:R-:W-:Y:S01]  /*0490*/  LOP3.LUT R2, R5, UR12, R2, 0x96, !PT ;  /* 0x0000000c05027c12 */ /* 0x000fe2000f8e9602 */
[----:B------:R-:W-:Y:S01]  /*04a0*/  IMAD.HI.U32 R7, R3, -0x2daee0ad, RZ ;  /* 0xd2511f5303077827 */ /* 0x000fe200078e00ff */
[----:B------:R-:W-:Y:S01]  /*04b0*/  UIADD3 UR20, UR5, 0x646e171e, URZ ;  /* 0x646e171e05147890 */ /* 0x000fe2000fffe03f */
[----:B------:R-:W-:Y:S01]  /*04c0*/  PRMT R62, RZ, 0x7610, R32 ;  /* 0x00007610ff3e7816 */ /* 0x000fe20000000020 */
[----:B------:R-:W-:Y:S01]  /*04d0*/  UIADD3 UR22, UR5, 0x1fd5c5a3, URZ ;  /* 0x1fd5c5a305167890 */ /* 0x000fe2000fffe03f */
[----:B------:R-:W-:Y:S01]  /*04e0*/  IMAD R6, R6, -0x326172a9, RZ ;  /* 0xcd9e8d5706067824 */ /* 0x000fe200078e02ff */
[----:B------:R-:W-:Y:S01]  /*04f0*/  LOP3.LUT R4, R7, UR14, R4, 0x96, !PT ;  /* 0x0000000e07047c12 */ /* 0x000fe2000f8e9604 */
[----:B------:R-:W-:Y:S01]  /*0500*/  IMAD.HI.U32 R5, R2, -0x326172a9, RZ ;  /* 0xcd9e8d5702057827 */ /* 0x000fe200078e00ff */
[----:B------:R-:W-:Y:S01]  /*0510*/  UIADD3 UR21, UR4, 0x5384540f, URZ ;  /* 0x5384540f04157890 */ /* 0x000fe2000fffe03f */
[----:B------:R-:W-:Y:S01]  /*0520*/  LOP3.LUT R72, R72, 0x3, RZ, 0xc0, !PT ;  /* 0x0000000348487812 */ /* 0x000fe200078ec0ff */
        /* <DEDUP_REMOVED lines=33> */
[----:B-1----:R-:W-:Y:S01]  /*0740*/  LOP3.LUT R36, R5, UR22, R4, 0x96, !PT ;  /* 0x0000001605247c12 */ /* 0x002fe2000f8e9604 */
        /* <DEDUP_REMOVED lines=14> */
[--C-:B------:R-:W-:Y:S02]  /*0830*/  PRMT R6, RZ, 0x5410, R10.reuse ;  /* 0x00005410ff067816 */ /* 0x100fe4000000000a */
[----:B------:R-:W-:Y:S01]  /*0840*/  PRMT R7, RZ, 0x7610, R10 ;  /* 0x00007610ff077816 */ /* 0x000fe2000000000a */
[----:B------:R-:W-:Y:S01]  /*0850*/  IMAD.WIDE.U32 R36, R37, -0x326172a9, RZ ;  /* 0xcd9e8d5725247825 */ /* 0x000fe200078e00ff */
[----:B------:R-:W-:-:S02]  /*0860*/  PRMT R8, RZ, 0x5410, R11 ;  /* 0x00005410ff087816 */ /* 0x000fc4000000000b */
[----:B------:R-:W-:Y:S01]  /*0870*/  PRMT R9, RZ, 0x7610, R11 ;  /* 0x00007610ff097816 */ /* 0x000fe2000000000b */
[----:B------:R-:W-:Y:S01]  /*0880*/  IMAD.MOV.U32 R65, RZ, RZ, RZ ;  /* 0x000000ffff417224 */ /* 0x000fe200078e00ff */
[----:B------:R-:W-:Y:S01]  /*0890*/  LOP3.LUT R13, R13, UR26, R12, 0x96, !PT ;  /* 0x0000001a0d0d7c12 */ /* 0x000fe2000f8e960c */
[----:B------:R-:W-:Y:S01]  /*08a0*/  IMAD.MOV.U32 R12, RZ, RZ, R36 ;  /* 0x000000ffff0c7224 */ /* 0x000fe200078e0024 */
[----:B------:R-:W-:Y:S01]  /*08b0*/  LOP3.LUT R11, R37, UR25, R39, 0x96, !PT ;  /* 0x00000019250b7c12 */ /* 0x000fe2000f8e9627 */
[----:B------:R-:W-:Y:S01]  /*08c0*/  IMAD R64, R64, -0x2daee0ad, RZ ;  /* 0xd2511f5340407824 */ /* 0x000fe200078e02ff */
[----:B------:R-:W-:Y:S02]  /*08d0*/  PRMT R10, RZ, 0x5410, R32 ;  /* 0x00005410ff0a7816 */ /* 0x000fe40000000020 */
.L_x_6220:
[----:B------:R-:W-:-:S04]  /*08e0*/  IMAD.MOV.U32 R86, RZ, RZ, 0x4 ;  /* 0x00000004ff567424 */ /* 0x000fc800078e00ff */
[----:B------:R-:W-:-:S06]  /*08f0*/  IMAD.WIDE R44, R61, R86, c[0x0][0x1d0] ;  /* 0x000074003d2c7625 */ /* 0x000fcc00078e0256 */
[----:B------:R-:W2:Y:S01]  /*0900*/  LDG.E R44, [R44.64] ;  /* 0x000000062c2c7981 */ /* 0x000ea2000c1e1900 */
[----:B------:R-:W-:Y:S01]  /*0910*/  ISETP.NE.U32.AND P0, PT, RZ, c[0x0][0x180], PT ;  /* 0x00006000ff007a0c */ /* 0x000fe20003f05070 */
[C---:B------:R-:W-:Y:S02]  /*0920*/  IMAD R46, R61.reuse, c[0x0][0x168], RZ ;  /* 0x00005a003d2e7a24 */ /* 0x040fe400078e02ff */
[----:B------:R-:W-:Y:S01]  /*0930*/  IMAD.MOV.U32 R69, RZ, RZ, RZ ;  /* 0x000000ffff457224 */ /* 0x000fe200078e00ff */
[----:B------:R-:W-:Y:S01]  /*0940*/  ISETP.NE.AND.EX P0, PT, RZ, c[0x0][0x184], PT, P0 ;  /* 0x00006100ff007a0c */ /* 0x000fe20003f05300 */
[----:B------:R-:W-:Y:S01]  /*0950*/  IMAD.WIDE R86, R61, R86, c[0x0][0x1d8] ;  /* 0x000076003d567625 */ /* 0x000fe200078e0256 */
[----:B------:R-:W-:-:S04]  /*0960*/  SHF.R.S32.HI R47, RZ, 0x1f, R46 ;  /* 0x0000001fff2f7819 */ /* 0x000fc8000001142e */
[----:B------:R-:W-:Y:S01]  /*0970*/  LEA.HI R47, R47, R46, RZ, 0x3 ;  /* 0x0000002e2f2f7211 */ /* 0x000fe200078f18ff */
[----:B-----5:R0:W5:Y:S03]  /*0980*/  LDG.E R86, [R86.64] ;  /* 0x0000000656567981 */ /* 0x020166000c1e1900 */
[----:B------:R-:W-:-:S03]  /*0990*/  LEA.HI.SX32 R59, R47, R0, 0x1d ;  /* 0x000000002f3b7211 */ /* 0x000fc600078feaff */
[----:B------:R-:W-:-:S05]  /*09a0*/  @P0 MOV R46, 0x20 ;  /* 0x00000020002e0802 */ /* 0x000fca0000000f00 */
[----:B------:R-:W-:-:S05]  /*09b0*/  @P0 IMAD.WIDE.U32 R46, R59, R46, c[0x0][0x180] ;  /* 0x000060003b2e0625 */ /* 0x000fca00078e002e */
[----:B------:R-:W3:Y:S04]  /*09c0*/  @P0 LDG.E.128 R32, [R46.64] ;  /* 0x000000062e200981 */ /* 0x000ee8000c1e1d00 */
[----:B------:R0:W5:Y:S01]  /*09d0*/  @P0 LDG.E.128 R36, [R46.64+0x10] ;  /* 0x000010062e240981 */ /* 0x000162000c1e1d00 */
[----:B--2---:R-:W-:-:S13]  /*09e0*/  ISETP.GE.AND P2, PT, R44, 0x1, PT ;  /* 0x000000012c00780c */ /* 0x004fda0003f46270 */
[----:B------:R-:W-:-:S05]  /*09f0*/  @P2 IADD3 R48, R44, -0x1, RZ ;  /* 0xffffffff2c302810 */ /* 0x000fca0007ffe0ff */
[----:B------:R-:W-:-:S05]  /*0a00*/  @P2 IMAD R48, R48, c[0x0][0x168], RZ ;  /* 0x00005a0030302a24 */ /* 0x000fca00078e02ff */
[----:B------:R-:W-:-:S04]  /*0a10*/  @P2 SHF.R.S32.HI R49, RZ, 0x1f, R48 ;  /* 0x0000001fff312819 */ /* 0x000fc80000011430 */
[----:B------:R-:W-:Y:S01]  /*0a20*/  @P2 LEA.HI R49, R49, R48, RZ, 0x3 ;  /* 0x0000003031312211 */ /* 0x000fe200078f18ff */
[----:B------:R-:W-:-:S03]  /*0a30*/  @P2 IMAD.MOV.U32 R48, RZ, RZ, 0x10 ;  /* 0x00000010ff302424 */ /* 0x000fc600078e00ff */
[----:B------:R-:W-:-:S05]  /*0a40*/  @P2 LEA.HI.SX32 R69, R49, R0, 0x1d ;  /* 0x0000000031452211 */ /* 0x000fca00078feaff */
[----:B------:R-:W-:-:S05]  /*0a50*/  @P2 IMAD.WIDE.U32 R48, R69, R48, c[0x0][0x170] ;  /* 0x00005c0045302625 */ /* 0x000fca00078e0030 */
[----:B------:R0:W5:Y:S01]  /*0a60*/  @P2 LDG.E.128 R40, [R48.64] ;  /* 0x0000000630282981 */ /* 0x000162000c1e1d00 */
[----:B------:R-:W-:Y:S01]  /*0a70*/  ISETP.GT.AND P3, PT, R44, RZ, PT ;  /* 0x000000ff2c00720c */ /* 0x000fe20003f64270 */
[----:B------:R-:W-:Y:S01]  /*0a80*/  BSSY B1, `(.L_x_6067) ;  /* 0x000005e000017945 */ /* 0x000fe20003800000 */
[----:B------:R-:W-:-:S11]  /*0a90*/  SHF.R.S32.HI R88, RZ, 0x1f, R61 ;  /* 0x0000001fff587819 */ /* 0x000fd6000001143d */
[----:B------:R-:W-:-:S04]  /*0aa0*/  @!P3 ISETP.NE.U32.AND P1, PT, RZ, c[0x0][0x180], PT ;  /* 0x00006000ff00ba0c */ /* 0x000fc80003f25070 */
[----:B------:R-:W-:Y:S01]  /*0ab0*/  @!P3 ISETP.NE.AND.EX P1, PT, RZ, c[0x0][0x184], PT, P1 ;  /* 0x00006100ff00ba0c */ /* 0x000fe20003f25310 */
[----:B------:R-:W-:-:S03]  /*0ac0*/  @!P3 IMAD.MOV.U32 R51, RZ, RZ, R72 ;  /* 0x000000ffff33b224 */ /* 0x000fc600078e0048 */
[----:B---3--:R-:W-:Y:S01]  /*0ad0*/  @!P3 FSEL R44, R32, RZ, P1 ;  /* 0x000000ff202cb208 */ /* 0x008fe20000800000 */
        /* <DEDUP_REMOVED lines=13> */
.L_x_6070:
[----:B------:R-:W-:Y:S02]  /*0bb0*/  IMAD.MOV.U32 R50, RZ, RZ, R12 ;  /* 0x000000ffff327224 */ /* 0x000fe400078e000c */
.L_x_6071:
[----:B------:R-:W-:Y:S05]  /*0bc0*/  BSYNC B2 ;  /* 0x0000000000027941 */ /* 0x000fea0003800000 */
.L_x_6069:
        /* <DEDUP_REMOVED lines=16> */
.L_x_6075:
[----:B------:R-:W-:Y:S05]  /*0cd0*/  BSYNC B3 ;  /* 0x0000000000037941 */ /* 0x000fea0003800000 */
.L_x_6074:
        /* <DEDUP_REMOVED lines=43> */
.L_x_6073:
[----:B------:R-:W-:Y:S05]  /*0f90*/  BSYNC B2 ;  /* 0x0000000000027941 */ /* 0x000fea0003800000 */
.L_x_6072:
        /* <DEDUP_REMOVED lines=10> */
[----:B------:R-:W-:-:S04]  /*1040*/  FMUL.FTZ R44, R45, R44 ;  /* 0x0000002c2d2c7220 */ /* 0x000fc80000410000 */
[----:B------:R-:W-:Y:S02]  /*1050*/  @P0 FADD.FTZ R44, R32, R44 ;  /* 0x0000002c202c0221 */ /* 0x000fe40000010000 */
.L_x_6068:
[----:B0-----:R-:W-:Y:S05]  /*1060*/  BSYNC B1 ;  /* 0x0000000000017941 */ /* 0x001fea0003800000 */
.L_x_6067:
        /* <DEDUP_REMOVED lines=18> */
.L_x_6079:
[----:B------:R-:W-:Y:S02]  /*1190*/  IMAD.MOV.U32 R52, RZ, RZ, R12 ;  /* 0x000000ffff347224 */ /* 0x000fe400078e000c */
.L_x_6080:
[----:B------:R-:W-:Y:S05]  /*11a0*/  BSYNC B2 ;  /* 0x0000000000027941 */ /* 0x000fea0003800000 */
.L_x_6078:
        /* <DEDUP_REMOVED lines=16> */
.L_x_6084:
[----:B------:R-:W-:Y:S05]  /*12b0*/  BSYNC B3 ;  /* 0x0000000000037941 */ /* 0x000fea0003800000 */
.L_x_6083:
        /* <DEDUP_REMOVED lines=43> */
.L_x_6082:
[----:B------:R-:W-:Y:S05]  /*1570*/  BSYNC B2 ;  /* 0x0000000000027941 */ /* 0x000fea0003800000 */
.L_x_6081:
        /* <DEDUP_REMOVED lines=12> */
.L_x_6077:
[----:B------:R-:W-:Y:S05]  /*1640*/  BSYNC B1 ;  /* 0x0000000000017941 */ /* 0x000fea0003800000 */
.L_x_6076:
        /* <DEDUP_REMOVED lines=18> */
.L_x_6088:
[----:B------:R-:W-:Y:S02]  /*1770*/  IMAD.MOV.U32 R52, RZ, RZ, R12 ;  /* 0x000000ffff347224 */ /* 0x000fe400078e000c */
.L_x_6089:
[----:B------:R-:W-:Y:S05]  /*1780*/  BSYNC B2 ;  /* 0x0000000000027941 */ /* 0x000fea0003800000 */
.L_x_6087:
        /* <DEDUP_REMOVED lines=16> */
.L_x_6093:
[----:B------:R-:W-:Y:S05]  /*1890*/  BSYNC B3 ;  /* 0x0000000000037941 */ /* 0x000fea0003800000 */
.L_x_6092:
        /* <DEDUP_REMOVED lines=43> */
.L_x_6091:
[----:B------:R-:W-:Y:S05]  /*1b50*/  BSYNC B2 ;  /* 0x0000000000027941 */ /* 0x000fea0003800000 */
.L_x_6090:
[----:B------:R-:W0:Y:S01]  /*1b60*/  I2F.U32 R46, R52 ;  /* 0x00000034002e7306 */ /* 0x000e220000201000 */
[----:B------:R-:W-:Y:S01]  /*1b70*/  HFMA2.MMA R49, -RZ, RZ, 0.1171875, 0 ;  /* 0x2f800000ff317435 */ /* 0x000fe200000001ff */
[----:B-----5:R-:W-:-:S05]  /*1b80*/  PRMT R47, RZ, 0x5410, R41 ;  /* 0x00005410ff2f7816 */ /* 0x020fca0000000029 */
        /* <DEDUP_REMOVED lines=9> */
.L_x_6086:
[----:B------:R-:W-:Y:S05]  /*1c20*/  BSYNC B1 ;  /* 0x0000000000017941 */ /* 0x000fea0003800000 */
.L_x_6085:
        /* <DEDUP_REMOVED lines=18> */
.L_x_6097:
[----:B------:R-:W-:Y:S02]  /*1d50*/  MOV R54, R12 ;  /* 0x0000000c00367202 */ /* 0x000fe40000000f00 */
.L_x_6098:
[----:B------:R-:W-:Y:S05]  /*1d60*/  BSYNC B2 ;  /* 0x0000000000027941 */ /* 0x000fea0003800000 */
.L_x_6096:
        /* <DEDUP_REMOVED lines=16> */
.L_x_6102:
[----:B------:R-:W-:Y:S05]  /*1e70*/  BSYNC B3 ;  /* 0x0000000000037941 */ /* 0x000fea0003800000 */
.L_x_6101:
        /* <DEDUP_REMOVED lines=43> */
.L_x_6100:
[----:B------:R-:W-:Y:S05]  /*2130*/  BSYNC B2 ;  /* 0x0000000000027941 */ /* 0x000fea0003800000 */
.L_x_6099:
        /* <DEDUP_REMOVED lines=12> */
.L_x_6095:
[----:B------:R-:W-:Y:S05]  /*2200*/  BSYNC B1 ;  /* 0x0000000000017941 */ /* 0x000fea0003800000 */
.L_x_6094:
        /* <DEDUP_REMOVED lines=18> */
.L_x_6106:
[----:B------:R-:W-:Y:S02]  /*2330*/  IMAD.MOV.U32 R54, RZ, RZ, R12 ;  /* 0x000000ffff367224 */ /* 0x000fe400078e000c */
.L_x_6107:
[----:B------:R-:W-:Y:S05]  /*2340*/  BSYNC B2 ;  /* 0x0000000000027941 */ /* 0x000fea0003800000 */
.L_x_6105:
        /* <DEDUP_REMOVED lines=16> */
.L_x_6111:
[----:B------:R-:W-:Y:S05]  /*2450*/  BSYNC B3 ;  /* 0x0000000000037941 */ /* 0x000fea0003800000 */
.L_x_6110:
        /* <DEDUP_REMOVED lines=43> */
.L_x_6109:
[----:B------:R-:W-:Y:S05]  /*2710*/  BSYNC B2 ;  /* 0x0000000000027941 */ /* 0x000fea0003800000 */
.L_x_6108:
[----:B------:R-:W0:Y:S01]  /*2720*/  I2F.U32 R48, R54 ;  /* 0x0000003600307306 */ /* 0x000e220000201000 */
[----:B------:R-:W-:Y:S01]  /*2730*/  PRMT R49, RZ, 0x5410, R42 ;  /* 0x00005410ff317816 */ /* 0x000fe2000000002a */
        /* <DEDUP_REMOVED lines=10> */
.L_x_6104:
[----:B------:R-:W-:Y:S05]  /*27e0*/  BSYNC B1 ;  /* 0x0000000000017941 */ /* 0x000fea0003800000 */
.L_x_6103:
        /* <DEDUP_REMOVED lines=18> */
.L_x_6115:
[----:B------:R-:W-:Y:S02]  /*2910*/  IMAD.MOV.U32 R56, RZ, RZ, R12 ;  /* 0x000000ffff387224 */ /* 0x000fe400078e000c */
.L_x_6116:
[----:B------:R-:W-:Y:S05]  /*2920*/  BSYNC B2 ;  /* 0x0000000000027941 */ /* 0x000fea0003800000 */
.L_x_6114:
        /* <DEDUP_REMOVED lines=16> */
.L_x_6120:
[----:B------:R-:W-:Y:S05]  /*2a30*/  BSYNC B3 ;  /* 0x0000000000037941 */ /* 0x000fea0003800000 */
.L_x_6119:
        /* <DEDUP_REMOVED lines=43> */
.L_x_6118:
[----:B------:R-:W-:Y:S05]  /*2cf0*/  BSYNC B2 ;  /* 0x0000000000027941 */ /* 0x000fea0003800000 */
.L_x_6117:
        /* <DEDUP_REMOVED lines=12> */
.L_x_6113:
[----:B------:R-:W-:Y:S05]  /*2dc0*/  BSYNC B1 ;  /* 0x0000000000017941 */ /* 0x000fea0003800000 */
.L_x_6112:
        /* <DEDUP_REMOVED lines=18> */
.L_x_6124:
[----:B------:R-:W-:Y:S02]  /*2ef0*/  IMAD.MOV.U32 R56, RZ, RZ, R12 ;  /* 0x000000ffff387224 */ /* 0x000fe400078e000c */
.L_x_6125:
[----:B------:R-:W-:Y:S05]  /*2f00*/  BSYNC B2 ;  /* 0x0000000000027941 */ /* 0x000fea0003800000 */
.L_x_6123:
        /* <DEDUP_REMOVED lines=16> */
.L_x_6129:
[----:B------:R-:W-:Y:S05]  /*3010*/  BSYNC B3 ;  /* 0x0000000000037941 */ /* 0x000fea0003800000 */
.L_x_6128:
        /* <DEDUP_REMOVED lines=43> */
.L_x_6127:
[----:B------:R-:W-:Y:S05]  /*32d0*/  BSYNC B2 ;  /* 0x0000000000027941 */ /* 0x000fea0003800000 */
.L_x_6126:
        /* <DEDUP_REMOVED lines=12> */
.L_x_6122:
[----:B------:R-:W-:Y:S05]  /*33a0*/  BSYNC B1 ;  /* 0x0000000000017941 */ /* 0x000fea0003800000 */
.L_x_6121:
        /* <DEDUP_REMOVED lines=18> */
.L_x_6133:
[----:B------:R-:W-:Y:S02]  /*34d0*/  IMAD.MOV.U32 R58, RZ, RZ, R12 ;  /* 0x000000ffff3a7224 */ /* 0x000fe400078e000c */
.L_x_6134:
[----:B------:R-:W-:Y:S05]  /*34e0*/  BSYNC B2 ;  /* 0x0000000000027941 */ /* 0x000fea0003800000 */
.L_x_6132:
        /* <DEDUP_REMOVED lines=16> */
.L_x_6138:
[----:B------:R-:W-:Y:S05]  /*35f0*/  BSYNC B3 ;  /* 0x0000000000037941 */ /* 0x000fea0003800000 */
.L_x_6137:
        /* <DEDUP_REMOVED lines=43> */
.L_x_6136:
[----:B------:R-:W-:Y:S05]  /*38b0*/  BSYNC B2 ;  /* 0x0000000000027941 */ /* 0x000fea0003800000 */
.L_x_6135:
[----:B------:R-:W0:Y:S01]  /*38c0*/  I2F.U32 R51, R58 ;  /* 0x0000003a00337306 */ /* 0x000e220000201000 */
[----:B------:R-:W-:Y:S01]  /*38d0*/  HFMA2.MMA R54, -RZ, RZ, 0.1171875, 0 ;  /* 0x2f800000ff367435 */ /* 0x000fe200000001ff */
[----:B------:R-:W-:-:S05]  /*38e0*/  PRMT R52, RZ, 0x7610, R43 ;  /* 0x00007610ff347816 */ /* 0x000fca000000002b */
        /* <DEDUP_REMOVED lines=9> */
.L_x_6131:
[----:B------:R-:W-:Y:S05]  /*3980*/  BSYNC B1 ;  /* 0x0000000000017941 */ /* 0x000fea0003800000 */
.L_x_6130:
[----:B------:R-:W-:Y:S01]  /*3990*/  IMAD.MOV.U32 R66, RZ, RZ, 0x20 ;  /* 0x00000020ff427424 */ /* 0x000fe200078e00ff */
[----:B------:R-:W-:Y:S01]  /*39a0*/  IADD3 R67, R59, 0x20, RZ ;  /* 0x000000203b437810 */ /* 0x000fe20007ffe0ff */
[----:B------:R-:W-:Y:S01]  /*39b0*/  BSSY B1, `(.L_x_6139) ;  /* 0x000001c000017945 */ /* 0x000fe20003800000 */
[----:B------:R-:W-:Y:S01]  /*39c0*/  IADD3 R87, R69, 0x20, RZ ;  /* 0x0000002045577810 */ /* 0x000fe20007ffe0ff */
[----:B------:R-:W-:-:S04]  /*39d0*/  IMAD.WIDE.U32 R52, R59, R66, c[0x0][0x188] ;  /* 0x000062003b347625 */ /* 0x000fc800078e0042 */
[----:B------:R-:W-:Y:S01]  /*39e0*/  @P2 IMAD.MOV.U32 R70, RZ, RZ, 0x10 ;  /* 0x00000010ff462424 */ /* 0x000fe200078e00ff */
[----:B------:R0:W-:Y:S01]  /*39f0*/  STG.E.128 [R52.64], R44 ;  /* 0x0000002c34007986 */ /* 0x0001e2000c101d06 */
[----:B------:R-:W-:-:S03]  /*3a00*/  @P0 IMAD.WIDE.U32 R54, R67, R66, c[0x0][0x180] ;  /* 0x0000600043360625 */ /* 0x000fc600078e0042 */
[----:B------:R0:W-:Y:S01]  /*3a10*/  STG.E.128 [R52.64+0x10], R48 ;  /* 0x0000103034007986 */ /* 0x0001e2000c101d06 */
        /* <DEDUP_REMOVED lines=9> */
[----:B------:R-:W-:Y:S02]  /*3ab0*/  LOP3.LUT R53, R52, 0xff00, R53, 0xf8, !PT ;  /* 0x0000ff0034357812 */ /* 0x000fe400078ef835 */
[----:B------:R-:W-:Y:S01]  /*3ac0*/  LOP3.LUT R52, R79, 0xff, RZ, 0xc0, !PT ;  /* 0x000000ff4f347812 */ /* 0x000fe200078ec0ff */
[----:B------:R-:W-:Y:S01]  /*3ad0*/  IMAD.WIDE.U32 R56, R56, 0x10000, RZ ;  /* 0x0001000038387825 */ /* 0x000fe200078e00ff */
[----:B------:R-:W-:-:S03]  /*3ae0*/  LOP3.LUT R71, R53, 0xff, R82, 0xf8, !PT ;  /* 0x000000ff35477812 */ /* 0x000fc600078ef852 */
        /* <DEDUP_REMOVED lines=8> */
.L_x_6140:
[----:B------:R-:W-:Y:S05]  /*3b70*/  BSYNC B1 ;  /* 0x0000000000017941 */ /* 0x000fea0003800000 */
.L_x_6139:
[----:B0-----:R-:W-:Y:S01]  /*3b80*/  @P2 IMAD.WIDE.U32 R56, R87, R70, c[0x0][0x170] ;  /* 0x00005c0057382625 */ /* 0x001fe200078e0046 */
[----:B------:R-:W2:Y:S04]  /*3b90*/  @P0 LDG.E.128 R32, [R54.64] ;  /* 0x0000000636200981 */ /* 0x000ea8000c1e1d00 */
[----:B------:R0:W5:Y:S04]  /*3ba0*/  @P2 LDG.E.128 R40, [R56.64] ;  /* 0x0000000638282981 */ /* 0x000168000c1e1d00 */
[----:B------:R0:W5:Y:S01]  /*3bb0*/  @P0 LDG.E.128 R36, [R54.64+0x10] ;  /* 0x0000100636240981 */ /* 0x000162000c1e1d00 */
[----:B------:R-:W-:Y:S01]  /*3bc0*/  @!P3 ISETP.NE.U32.AND P1, PT, RZ, c[0x0][0x180], PT ;  /* 0x00006000ff00ba0c */ /* 0x000fe20003f25070 */
[----:B------:R-:W-:Y:S01]  /*3bd0*/  BSSY B1, `(.L_x_6141) ;  /* 0x000005c000017945 */ /* 0x000fe20003800000 */
[----:B------:R-:W-:-:S02]  /*3be0*/  @!P3 MOV R59, R68 ;  /* 0x00000044003bb202 */ /* 0x000fc40000000f00 */
[----:B------:R-:W-:-:S04]  /*3bf0*/  @!P3 ISETP.NE.AND.EX P1, PT, RZ, c[0x0][0x184], PT, P1 ;  /* 0x00006100ff00ba0c */ /* 0x000fc80003f25310 */
        /* <DEDUP_REMOVED lines=14> */
.L_x_6144:
[----:B------:R-:W-:Y:S02]  /*3ce0*/  IMAD.MOV.U32 R58, RZ, RZ, R12 ;  /* 0x000000ffff3a7224 */ /* 0x000fe400078e000c */
.L_x_6145:
[----:B------:R-:W-:Y:S05]  /*3cf0*/  BSYNC B2 ;  /* 0x0000000000027941 */ /* 0x000fea0003800000 */
.L_x_6143:
        /* <DEDUP_REMOVED lines=16> */
.L_x_6149:
[----:B------:R-:W-:Y:S05]  /*3e00*/  BSYNC B3 ;  /* 0x0000000000037941 */ /* 0x000fea0003800000 */
.L_x_6148:
        /* <DEDUP_REMOVED lines=43> */
.L_x_6147:
[----:B------:R-:W-:Y:S05]  /*40c0*/  BSYNC B2 ;  /* 0x0000000000027941 */ /* 0x000fea0003800000 */
.L_x_6146:
        /* <DEDUP_REMOVED lines=10> */
[----:B------:R-:W-:-:S04]  /*4170*/  FMUL.FTZ R52, R52, R53 ;  /* 0x0000003534347220 */ /* 0x000fc80000410000 */
[----:B------:R-:W-:Y:S02]  /*4180*/  @P0 FADD.FTZ R52, R32, R52 ;  /* 0x0000003420340221 */ /* 0x000fe40000010000 */
.L_x_6142:
[----:B0-----:R-:W-:Y:S05]  /*4190*/  BSYNC B1 ;  /* 0x0000000000017941 */ /* 0x001fea0003800000 */
.L_x_6141:
        /* <DEDUP_REMOVED lines=18> */
.L_x_6153:
[----:B------:R-:W-:Y:S02]  /*42c0*/  MOV R68, R12 ;  /* 0x0000000c00447202 */ /* 0x000fe40000000f00 */
.L_x_6154:
[----:B------:R-:W-:Y:S05]  /*42d0*/  BSYNC B2 ;  /* 0x0000000000027941 */ /* 0x000fea0003800000 */
.L_x_6152:
        /* <DEDUP_REMOVED lines=16> */
.L_x_6158:
[----:B------:R-:W-:Y:S05]  /*43e0*/  BSYNC B3 ;  /* 0x0000000000037941 */ /* 0x000fea0003800000 */
.L_x_6157:
        /* <DEDUP_REMOVED lines=43> */
.L_x_6156:
[----:B------:R-:W-:Y:S05]  /*46a0*/  BSYNC B2 ;  /* 0x0000000000027941 */ /* 0x000fea0003800000 */
.L_x_6155:
        /* <DEDUP_REMOVED lines=12> */
.L_x_6151:
[----:B------:R-:W-:Y:S05]  /*4770*/  BSYNC B1 ;  /* 0x0000000000017941 */ /* 0x000fea0003800000 */
.L_x_6150:
        /* <DEDUP_REMOVED lines=18> */
.L_x_6162:
[----:B------:R-:W-:Y:S02]  /*48a0*/  IMAD.MOV.U32 R68, RZ, RZ, R12 ;  /* 0x000000ffff447224 */ /* 0x000fe400078e000c */
.L_x_6163:
[----:B------:R-:W-:Y:S05]  /*48b0*/  BSYNC B2 ;  /* 0x0000000000027941 */ /* 0x000fea0003800000 */
.L_x_6161:
        /* <DEDUP_REMOVED lines=16> */
.L_x_6167:
[----:B------:R-:W-:Y:S05]  /*49c0*/  BSYNC B3 ;  /* 0x0000000000037941 */ /* 0x000fea0003800000 */
.L_x_6166:
        /* <DEDUP_REMOVED lines=43> */
.L_x_6165:
[----:B------:R-:W-:Y:S05]  /*4c80*/  BSYNC B2 ;  /* 0x0000000000027941 */ /* 0x000fea0003800000 */
.L_x_6164:
        /* <DEDUP_REMOVED lines=12> */
.L_x_6160:
[----:B------:R-:W-:Y:S05]  /*4d50*/  BSYNC B1 ;  /* 0x0000000000017941 */ /* 0x000fea0003800000 */
.L_x_6159:
        /* <DEDUP_REMOVED lines=18> */
.L_x_6171:
[----:B------:R-:W-:Y:S02]  /*4e80*/  IMAD.MOV.U32 R70, RZ, RZ, R12 ;  /* 0x000000ffff467224 */ /* 0x000fe400078e000c */
.L_x_6172:
[----:B------:R-:W-:Y:S05]  /*4e90*/  BSYNC B2 ;  /* 0x0000000000027941 */ /* 0x000fea0003800000 */
.L_x_6170:
        /* <DEDUP_REMOVED lines=16> */
.L_x_6176:
[----:B------:R-:W-:Y:S05]  /*4fa0*/  BSYNC B3 ;  /* 0x0000000000037941 */ /* 0x000fea0003800000 */
.L_x_6175:
        /* <DEDUP_REMOVED lines=43> */
.L_x_6174:
[----:B------:R-:W-:Y:S05]  /*5260*/  BSYNC B2 ;  /* 0x0000000000027941 */ /* 0x000fea0003800000 */
.L_x_6173:
        /* <DEDUP_REMOVED lines=12> */
.L_x_6169:
[----:B------:R-:W-:Y:S05]  /*5330*/  BSYNC B1 ;  /* 0x0000000000017941 */ /* 0x000fea0003800000 */
.L_x_6168:
        /* <DEDUP_REMOVED lines=18> */
.L_x_6180:
[----:B------:R-:W-:Y:S02]  /*5460*/  IMAD.MOV.U32 R70, RZ, RZ, R12 ;  /* 0x000000ffff467224 */ /* 0x000fe400078e000c */
.L_x_6181:
[----:B------:R-:W-:Y:S05]  /*5470*/  BSYNC B2 ;  /* 0x0000000000027941 */ /* 0x000fea0003800000 */
.L_x_6179:
        /* <DEDUP_REMOVED lines=16> */
.L_x_6185:
[----:B------:R-:W-:Y:S05]  /*5580*/  BSYNC B3 ;  /* 0x0000000000037941 */ /* 0x000fea0003800000 */
.L_x_6184:
        /* <DEDUP_REMOVED lines=43> */
.L_x_6183:
[----:B------:R-:W-:Y:S05]  /*5840*/  BSYNC B2 ;  /* 0x0000000000027941 */ /* 0x000fea0003800000 */
.L_x_6182:
[----:B------:R-:W0:Y:S01]  /*5850*/  I2F.U32 R56, R70 ;  /* 0x0000004600387306 */ /* 0x000e220000201000 */
[----:B------:R-:W-:Y:S01]  /*5860*/  HFMA2.MMA R57, -RZ, RZ, 0.1171875, 0 ;  /* 0x2f800000ff397435 */ /* 0x000fe200000001ff */
[----:B------:R-:W-:-:S05]  /*5870*/  PRMT R59, RZ, 0x5410, R42 ;  /* 0x00005410ff3b7816 */ /* 0x000fca000000002a */
        /* <DEDUP_REMOVED lines=9> */
.L_x_6178:
[----:B------:R-:W-:Y:S05]  /*5910*/  BSYNC B1 ;  /* 0x0000000000017941 */ /* 0x000fea0003800000 */
.L_x_6177:
        /* <DEDUP_REMOVED lines=18> */
.L_x_6189:
[----:B------:R-:W-:Y:S02]  /*5a40*/  IMAD.MOV.U32 R72, RZ, RZ, R12 ;  /* 0x000000ffff487224 */ /* 0x000fe400078e000c */
.L_x_6190:
[----:B------:R-:W-:Y:S05]  /*5a50*/  BSYNC B2 ;  /* 0x0000000000027941 */ /* 0x000fea0003800000 */
.L_x_6188:
        /* <DEDUP_REMOVED lines=16> */
.L_x_6194:
[----:B------:R-:W-:Y:S05]  /*5b60*/  BSYNC B3 ;  /* 0x0000000000037941 */ /* 0x000fea0003800000 */
.L_x_6193:
        /* <DEDUP_REMOVED lines=43> */
.L_x_6192:
[----:B------:R-:W-:Y:S05]  /*5e20*/  BSYNC B2 ;  /* 0x0000000000027941 */ /* 0x000fea0003800000 */
.L_x_6191:
[----:B------:R-:W0:Y:S01]  /*5e30*/  I2F.U32 R57, R72 ;  /* 0x0000004800397306 */ /* 0x000e220000201000 */
[----:B------:R-:W-:Y:S01]  /*5e40*/  PRMT R68, RZ, 0x7610, R42 ;  /* 0x00007610ff447816 */ /* 0x000fe2000000002a */
        /* <DEDUP_REMOVED lines=10> */
.L_x_6187:
[----:B------:R-:W-:Y:S05]  /*5ef0*/  BSYNC B1 ;  /* 0x0000000000017941 */ /* 0x000fea0003800000 */
.L_x_6186:
        /* <DEDUP_REMOVED lines=18> */
.L_x_6198:
[----:B------:R-:W-:Y:S02]  /*6020*/  MOV R72, R12 ;  /* 0x0000000c00487202 */ /* 0x000fe40000000f00 */
.L_x_6199:
[----:B------:R-:W-:Y:S05]  /*6030*/  BSYNC B2 ;  /* 0x0000000000027941 */ /* 0x000fea0003800000 */
.L_x_6197:
        /* <DEDUP_REMOVED lines=16> */
.L_x_6203:
[----:B------:R-:W-:Y:S05]  /*6140*/  BSYNC B3 ;  /* 0x0000000000037941 */ /* 0x000fea0003800000 */
.L_x_6202:
        /* <DEDUP_REMOVED lines=43> */
.L_x_6201:
[----:B------:R-:W-:Y:S05]  /*6400*/  BSYNC B2 ;  /* 0x0000000000027941 */ /* 0x000fea0003800000 */
.L_x_6200:
        /* <DEDUP_REMOVED lines=8> */
[----:B------:R-:W-:Y:S02]  /*6490*/  FSEL R58, R59, RZ, !P1 ;  /* 0x000000ff3b3a7208 */ /* 0x000fe40004800000 */
[----:B------:R-:W-:-:S05]  /*64a0*/  PRMT R59, RZ, 0x5410, R19 ;  /* 0x00005410ff3b7816 */ /* 0x000fca0000000013 */
[----:B------:R-:W-:-:S04]  /*64b0*/  FMUL.FTZ R58, R58, R59 ;  /* 0x0000003b3a3a7220 */ /* 0x000fc80000410000 */
[----:B------:R-:W-:Y:S02]  /*64c0*/  @P0 FADD.FTZ R58, R38, R58 ;  /* 0x0000003a263a0221 */ /* 0x000fe40000010000 */
.L_x_6196:
[----:B------:R-:W-:Y:S05]  /*64d0*/  BSYNC B1 ;  /* 0x0000000000017941 */ /* 0x000fea0003800000 */
.L_x_6195:
        /* <DEDUP_REMOVED lines=18> */
.L_x_6207:
[----:B------:R-:W-:Y:S02]  /*6600*/  IMAD.MOV.U32 R85, RZ, RZ, R12 ;  /* 0x000000ffff557224 */ /* 0x000fe400078e000c */
.L_x_6208:
[----:B------:R-:W-:Y:S05]  /*6610*/  BSYNC B2 ;  /* 0x0000000000027941 */ /* 0x000fea0003800000 */
.L_x_6206:
        /* <DEDUP_REMOVED lines=16> */
.L_x_6212:
[----:B------:R-:W-:Y:S05]  /*6720*/  BSYNC B3 ;  /* 0x0000000000037941 */ /* 0x000fea0003800000 */
.L_x_6211:
        /* <DEDUP_REMOVED lines=43> */
.L_x_6210:
[----:B------:R-:W-:Y:S05]  /*69e0*/  BSYNC B2 ;  /* 0x0000000000027941 */ /* 0x000fea0003800000 */
.L_x_6209:
[----:B------:R-:W0:Y:S01]  /*69f0*/  I2F.U32 R59, R85 ;  /* 0x00000055003b7306 */ /* 0x000e220000201000 */
[----:B------:R-:W-:-:S04]  /*6a00*/  IMAD.MOV.U32 R68, RZ, RZ, 0x2f800000 ;  /* 0x2f800000ff447424 */ /* 0x000fc800078e00ff */
[----:B0-----:R-:W-:Y:S01]  /*6a10*/  FFMA.FTZ R59, R59, R68, 1.1641532182693481445e-10 ;  /* 0x2f0000003b3b7423 */ /* 0x001fe20000010044 */
[----:B------:R-:W-:-:S04]  /*6a20*/  PRMT R68, RZ, 0x7610, R43 ;  /* 0x00007610ff447816 */ /* 0x000fc8000000002b */
[----:B------:R-:W-:Y:S01]  /*6a30*/  FSETP.GTU.FTZ.AND P1, PT, R59, c[0x0][0x1e4], PT ;  /* 0x000079003b007a0b */ /* 0x000fe20003f3c000 */
[----:B------:R-:W-:-:S04]  /*6a40*/  FMUL.FTZ R68, R68, c[0x0][0x1ec] ;  /* 0x00007b0044447a20 */ /* 0x000fc80000410000 */
[----:B------:R-:W-:Y:S01]  /*6a50*/  FMUL.FTZ R59, R68, c[0x0][0x1e8] ;  /* 0x00007a00443b7a20 */ /* 0x000fe20000410000 */
[----:B------:R-:W-:-:S04]  /*6a60*/  PRMT R68, RZ, 0x7610, R19 ;  /* 0x00007610ff447816 */ /* 0x000fc80000000013 */
[----:B------:R-:W-:-:S05]  /*6a70*/  FSEL R59, R59, RZ, !P1 ;  /* 0x000000ff3b3b7208 */ /* 0x000fca0004800000 */
[----:B------:R-:W-:Y:S01]  /*6a80*/  FMUL.FTZ R59, R59, R68 ;  /* 0x000000443b3b7220 */ /* 0x000fe20000410000 */
[----:B------:R-:W-:-:S03]  /*6a90*/  SEL R68, RZ, 0x1, P1 ;  /* 0x00000001ff447807 */ /* 0x000fc60000800000 */
[----:B------:R-:W-:Y:S01]  /*6aa0*/  @P0 FADD.FTZ R59, R39, R59 ;  /* 0x0000003b273b0221 */ /* 0x000fe20000010000 */
[----:B------:R-:W-:Y:S02]  /*6ab0*/  PRMT R85, R68, 0x7610, R85 ;  /* 0x0000761044557816 */ /* 0x000fe40000000055 */
.L_x_6205:
[----:B------:R-:W-:Y:S05]  /*6ac0*/  BSYNC B1 ;  /* 0x0000000000017941 */ /* 0x000fea0003800000 */
.L_x_6204:
[----:B------:R-:W-:Y:S01]  /*6ad0*/  IMAD.WIDE.U32 R66, R67, R66, c[0x0][0x188] ;  /* 0x0000620043427625 */ /* 0x000fe200078e0042 */
[----:B------:R-:W-:Y:S04]  /*6ae0*/  BSSY B1, `(.L_x_6213) ;  /* 0x0000018000017945 */ /* 0x000fe80003800000 */
[----:B------:R0:W-:Y:S04]  /*6af0*/  STG.E.128 [R66.64], R52 ;  /* 0x0000003442007986 */ /* 0x0001e8000c101d06 */
[----:B------:R0:W-:Y:S01]  /*6b00*/  STG.E.128 [R66.64+0x10], R56 ;  /* 0x0000103842007986 */ /* 0x0001e2000c101d06 */
[----:B------:R-:W-:Y:S05]  /*6b10*/  @!P2 BRA `(.L_x_6214) ;  /* 0x000001400000a947 */ /* 0x000fea0003800000 */
[----:B0-----:R-:W-:Y:S01]  /*6b20*/  IMAD.U32 R66, R84, 0x10000, RZ ;  /* 0x0001000054427824 */ /* 0x001fe200078e00ff */
[----:B------:R-:W-:-:S02]  /*6b30*/  LOP3.LUT R68, R80, 0xff, RZ, 0xc0, !PT ;  /* 0x000000ff50447812 */ /* 0x000fc400078ec0ff */
        /* <DEDUP_REMOVED lines=11> */
[----:B------:R-:W-:Y:S02]  /*6bf0*/  LOP3.LUT R89, R69, R89, R67, 0xfe, !PT ;  /* 0x0000005945597212 */ /* 0x000fe400078efe43 */
[----:B------:R-:W-:Y:S01]  /*6c00*/  LOP3.LUT R67, R70, R66, R68, 0xfe, !PT ;  /* 0x0000004246437212 */ /* 0x000fe200078efe44 */
[----:B------:R-:W-:Y:S01]  /*6c10*/  IMAD.MOV.U32 R66, RZ, RZ, 0x8 ;  /* 0x00000008ff427424 */ /* 0x000fe200078e00ff */
[----:B------:R-:W-:Y:S02]  /*6c20*/  LOP3.LUT R71, R89, R71, RZ, 0xfc, !PT ;  /* 0x0000004759477212 */ /* 0x000fe400078efcff */
[----:B------:R-:W-:Y:S01]  /*6c30*/  LOP3.LUT R70, R67, 0xff, R78, 0xf8, !PT ;  /* 0x000000ff43467812 */ /* 0x000fe200078ef84e */
[----:B------:R-:W-:-:S05]  /*6c40*/  IMAD.WIDE.U32 R66, R87, R66, c[0x0][0x190] ;  /* 0x0000640057427625 */ /* 0x000fca00078e0042 */
[----:B------:R0:W-:Y:S02]  /*6c50*/  STG.E.64 [R66.64], R70 ;  /* 0x0000004642007986 */ /* 0x0001e4000c101b06 */
.L_x_6214:
[----:B------:R-:W-:Y:S05]  /*6c60*/  BSYNC B1 ;  /* 0x0000000000017941 */ /* 0x000fea0003800000 */
.L_x_6213:
[----:B0-----:R-:W-:Y:S01]  /*6c70*/  FADD.FTZ R66, RZ, R44 ;  /* 0x0000002cff427221 */ /* 0x001fe20000010000 */
[----:B------:R-:W-:-:S03]  /*6c80*/  ISETP.NE.AND P1, PT, R0, RZ, PT ;  /* 0x000000ff0000720c */ /* 0x000fc60003f25270 */
        /* <DEDUP_REMOVED lines=17> */
.L_x_6221:
        /* <DEDUP_REMOVED lines=52> */
.L_x_6222:
[----:B------:R-:W-:Y:S01]  /*70e0*/  FMUL.FTZ R67, R87, R87 ;  /* 0x0000005757437220 */ /* 0x000fe20000410000 */
[----:B------:R-:W-:Y:S01]  /*70f0*/  ISETP.NE.AND P0, PT, RZ, UR8, PT ;  /* 0x00000008ff007c0c */ /* 0x000fe2000bf05270 */
[----:B01----:R-:W-:Y:S01]  /*7100*/  FADD.FTZ R71, R68, R71 ;  /* 0x0000004744477221 */ /* 0x003fe20000010000 */
        /* <DEDUP_REMOVED lines=15> */
[----:B------:R-:W-:Y:S02]  /*7200*/  IADD3 R86, R86, -0x1, RZ ;  /* 0xffffffff56567810 */ /* 0x000fe40007ffe0ff */
[----:B------:R-:W-:Y:S01]  /*7210*/  PRMT R69, RZ, 0x7610, R28 ;  /* 0x00007610ff457816 */ /* 0x000fe2000000001c */
[C---:B------:R-:W-:Y:S01]  /*7220*/  FADD.FTZ R44, -R66.reuse, R44 ;  /* 0x0000002c422c7221 */ /* 0x040fe20000010100 */
[----:B------:R-:W-:Y:S01]  /*7230*/  PRMT R67, RZ, 0x7610, R29 ;  /* 0x00007610ff437816 */ /* 0x000fe2000000001d */
[C---:B------:R-:W-:Y:S02]  /*7240*/  FADD.FTZ R88, -R66.reuse, R49 ;  /* 0x0000003142587221 */ /* 0x040fe40000010100 */
[C---:B------:R-:W-:Y:S02]  /*7250*/  FADD.FTZ R49, -R66.reuse, R54 ;  /* 0x0000003642317221 */ /* 0x040fe40000010100 */
[----:B------:R-:W-:-:S02]  /*7260*/  FADD.FTZ R56, -R66, R56 ;  /* 0x0000003842387221 */ /* 0x000fc40000010100 */
[C---:B------:R-:W-:Y:S02]  /*7270*/  FADD.FTZ R68, -R66.reuse, R45 ;  /* 0x0000002d42447221 */ /* 0x040fe40000010100 */
[C---:B------:R-:W-:Y:S02]  /*7280*/  FMUL.FTZ R45, R71.reuse, R44 ;  /* 0x0000002c472d7220 */ /* 0x040fe40000410000 */
[C---:B------:R-:W-:Y:S02]  /*7290*/  FMUL.FTZ R44, R71.reuse, R49 ;  /* 0x00000031472c7220 */ /* 0x040fe40000410000 */
[----:B------:R-:W-:Y:S01]  /*72a0*/  FMUL.FTZ R49, R71, R56 ;  /* 0x0000003847317220 */ /* 0x000fe20000410000 */
[----:B------:R-:W-:Y:S01]  /*72b0*/  PRMT R56, RZ, 0x5410, R28 ;  /* 0x00005410ff387816 */ /* 0x000fe2000000001c */
        /* <DEDUP_REMOVED lines=11> */
[----:B------:R-:W-:Y:S01]  /*7370*/  FMUL.FTZ R59, R71, R58 ;  /* 0x0000003a473b7220 */ /* 0x000fe20000410000 */
[----:B------:R-:W-:Y:S01]  /*7380*/  PRMT R58, RZ, 0x5410, R25 ;  /* 0x00005410ff3a7816 */ /* 0x000fe20000000019 */
[----:B------:R-:W-:Y:S01]  /*7390*/  FFMA.FTZ R56, R45, R56, R2 ;  /* 0x000000382d387223 */ /* 0x000fe20000010002 */
[----:B------:R-:W-:Y:S01]  /*73a0*/  PRMT R45, RZ, 0x5410, R27 ;  /* 0x00005410ff2d7816 */ /* 0x000fe2000000001b */
[----:B------:R-:W-:-:S02]  /*73b0*/  FMUL.FTZ R92, R71, R92 ;  /* 0x0000005c475c7220 */ /* 0x000fc40000410000 */
[----:B------:R-:W-:Y:S01]  /*73c0*/  FFMA.FTZ R58, R44, R58, R63 ;  /* 0x0000003a2c3a7223 */ /* 0x000fe2000001003f */
[----:B------:R-:W-:Y:S01]  /*73d0*/  PRMT R44, RZ, 0x7610, R25 ;  /* 0x00007610ff2c7816 */ /* 0x000fe20000000019 */
[----:B------:R-:W-:Y:S01]  /*73e0*/  FFMA.FTZ R59, R59, R45, R76 ;  /* 0x0000002d3b3b7223 */ /* 0x000fe2000001004c */
[----:B------:R-:W-:Y:S01]  /*73f0*/  PRMT R45, RZ, 0x7610, R27 ;  /* 0x00007610ff2d7816 */ /* 0x000fe2000000001b */
[C---:B------:R-:W-:Y:S02]  /*7400*/  FMUL.FTZ R66, R71.reuse, R66 ;  /* 0x0000004247427220 */ /* 0x040fe40000410000 */
[----:B------:R-:W-:Y:S02]  /*7410*/  IMAD R86, R86, c[0x0][0x168], RZ ;  /* 0x00005a0056567a24 */ /* 0x000fe400078e02ff */
[C---:B------:R-:W-:Y:S01]  /*7420*/  FMUL.FTZ R55, R71.reuse, R50 ;  /* 0x0000003247377220 */ /* 0x040fe20000410000 */
[----:B------:R-:W-:Y:S01]  /*7430*/  PRMT R50, RZ, 0x5410, R30 ;  /* 0x00005410ff327816 */ /* 0x000fe2000000001e */
[C---:B------:R-:W-:Y:S01]  /*7440*/  FMUL.FTZ R57, R71.reuse, R48 ;  /* 0x0000003047397220 */ /* 0x040fe20000410000 */
[----:B------:R-:W-:Y:S01]  /*7450*/  PRMT R48, RZ, 0x5410, R31 ;  /* 0x00005410ff307816 */ /* 0x000fe2000000001f */
[----:B------:R-:W-:Y:S01]  /*7460*/  FFMA.FTZ R66, R66, R45, R77 ;  /* 0x0000002d42427223 */ /* 0x000fe2000001004d */
[----:B------:R-:W-:Y:S01]  /*7470*/  PRMT R45, RZ, 0x5410, R26 ;  /* 0x00005410ff2d7816 */ /* 0x000fe2000000001a */
[----:B------:R-:W-:Y:S01]  /*7480*/  FFMA.FTZ R87, R92, R44, R73 ;  /* 0x0000002c5c577223 */ /* 0x000fe20000010049 */
[----:B------:R-:W-:Y:S01]  /*7490*/  PRMT R44, RZ, 0x5410, R24 ;  /* 0x00005410ff2c7816 */ /* 0x000fe20000000018 */
[----:B------:R-:W-:-:S02]  /*74a0*/  FMUL.FTZ R68, R71, R68 ;  /* 0x0000004447447220 */ /* 0x000fc40000410000 */
[C---:B------:R-:W-:Y:S02]  /*74b0*/  FMUL.FTZ R47, R71.reuse, R70 ;  /* 0x00000046472f7220 */ /* 0x040fe40000410000 */
[C---:B------:R-:W-:Y:S02]  /*74c0*/  FMUL.FTZ R46, R71.reuse, R46 ;  /* 0x0000002e472e7220 */ /* 0x040fe40000410000 */
[C---:B------:R-:W-:Y:S02]  /*74d0*/  FMUL.FTZ R88, R71.reuse, R88 ;  /* 0x0000005847587220 */ /* 0x040fe40000410000 */
[C---:B------:R-:W-:Y:S02]  /*74e0*/  FMUL.FTZ R90, R71.reuse, R90 ;  /* 0x0000005a475a7220 */ /* 0x040fe40000410000 */
[C---:B------:R-:W-:Y:S02]  /*74f0*/  FMUL.FTZ R51, R71.reuse, R51 ;  /* 0x0000003347337220 */ /* 0x040fe40000410000 */
[C---:B------:R-:W-:Y:S01]  /*7500*/  FMUL.FTZ R53, R71.reuse, R52 ;  /* 0x0000003447357220 */ /* 0x040fe20000410000 */
[----:B------:R-:W-:Y:S01]  /*7510*/  PRMT R52, RZ, 0x5410, R29 ;  /* 0x00005410ff347816 */ /* 0x000fe2000000001d */
[----:B------:R-:W-:Y:S01]  /*7520*/  FMUL.FTZ R54, R71, R54 ;  /* 0x0000003647367220 */ /* 0x000fe20000410000 */
[----:B------:R-:W-:Y:S01]  /*7530*/  SHF.R.S32.HI R71, RZ, 0x1f, R86 ;  /* 0x0000001fff477819 */ /* 0x000fe20000011456 */
[----:B------:R-:W-:Y:S01]  /*7540*/  FFMA.FTZ R50, R57, R50, R6 ;  /* 0x0000003239327223 */ /* 0x000fe20000010006 */
[----:B------:R-:W-:Y:S01]  /*7550*/  PRMT R57, RZ, 0x7610, R30 ;  /* 0x00007610ff397816 */ /* 0x000fe2000000001e */
[----:B------:R-:W-:Y:S01]  /*7560*/  FFMA.FTZ R69, R68, R69, R3 ;  /* 0x0000004544457223 */ /* 0x000fe20000010003 */
[----:B------:R-:W-:Y:S01]  /*7570*/  LEA.HI R71, R71, R86, RZ, 0x3 ;  /* 0x0000005647477211 */ /* 0x000fe200078f18ff */
[----:B------:R-:W-:Y:S01]  /*7580*/  FFMA.FTZ R55, R55, R48, R8 ;  /* 0x0000003037377223 */ /* 0x000fe20000010008 */
[----:B------:R-:W-:Y:S01]  /*7590*/  PRMT R48, RZ, 0x7610, R31 ;  /* 0x00007610ff307816 */ /* 0x000fe2000000001f */
[----:B------:R-:W-:Y:S01]  /*75a0*/  FFMA.FTZ R49, R49, R45, R74 ;  /* 0x0000002d31317223 */ /* 0x000fe2000001004a */
[----:B------:R-:W-:Y:S01]  /*75b0*/  PRMT R45, RZ, 0x7610, R26 ;  /* 0x00007610ff2d7816 */ /* 0x000fe2000000001a */
[----:B------:R-:W-:Y:S01]  /*75c0*/  FFMA.FTZ R68, R51, R44, R10 ;  /* 0x0000002c33447223 */ /* 0x000fe2000001000a */
[----:B------:R-:W-:Y:S01]  /*75d0*/  PRMT R44, RZ, 0x7610, R24 ;  /* 0x00007610ff2c7816 */ /* 0x000fe20000000018 */
[----:B------:R-:W-:Y:S01]  /*75e0*/  FFMA.FTZ R52, R47, R52, R4 ;  /* 0x000000342f347223 */ /* 0x000fe20000010004 */
[----:B------:R-:W-:Y:S01]  /*75f0*/  LEA.HI.SX32 R71, R71, R0, 0x1d ;  /* 0x0000000047477211 */ /* 0x000fe200078feaff */
        /* <DEDUP_REMOVED lines=8> */
[----:B------:R-:W-:Y:S01]  /*7680*/  IMAD.MOV.U32 R56, RZ, RZ, 0x10 ;  /* 0x00000010ff387424 */ /* 0x000fe200078e00ff */
[----:B------:R-:W-:Y:S02]  /*7690*/  IADD3 R52, R71, 0x20, RZ ;  /* 0x0000002047347810 */ /* 0x000fe40007ffe0ff */
[----:B------:R-:W-:Y:S02]  /*76a0*/  F2FP.BF16.PACK_AB R46, R57, R50 ;  /* 0x00000032392e723e */ /* 0x000fe400000010ff */
        /* <DEDUP_REMOVED lines=8> */
.L_x_6218:
[----:B0-----:R-:W-:Y:S05]  /*7730*/  BSYNC B1 ;  /* 0x0000000000017941 */ /* 0x001fea0003800000 */
.L_x_6217:
[----:B------:R-:W-:-:S04]  /*7740*/  IMAD.MOV.U32 R44, RZ, RZ, c[0x0][0x160] ;  /* 0x00005800ff2c7624 */ /* 0x000fc800078e00ff */
[----:B------:R-:W-:-:S05]  /*7750*/  IMAD R61, R44, 0x4, R61 ;  /* 0x000000042c3d7824 */ /* 0x000fca00078e023d */
[----:B------:R-:W-:-:S13]  /*7760*/  ISETP.GE.AND P0, PT, R61, c[0x0][0x164], PT ;  /* 0x000059003d007a0c */ /* 0x000fda0003f06270 */
[----:B------:R-:W-:Y:S01]  /*7770*/  @P0 CALL.REL.NOINC `(.L_x_6219) ;  /* 0x0000001000000944 */ /* 0x000fe20003c00000 */
[----:B------:R-:W-:Y:S05]  /*7780*/  BRA `(.L_x_6220) ;  /* 0xffff915000007947 */ /* 0x000fea000383ffff */
.L_x_6219:
[----:B------:R-:W-:Y:S05]  /*7790*/  BSYNC B0 ;  /* 0x0000000000007941 */ /* 0x000fea0003800000 */
.L_x_6066:
[----:B------:R-:W-:Y:S05]  /*77a0*/  EXIT ;  /* 0x000000000000794d */ /* 0x000fea0003800000 */
.L_x_6215:
[----:B------:R-:W-:Y:S01]  /*77b0*/  HFMA2.MMA R70, -RZ, RZ, 0, 5.9604644775390625e-08 ;  /* 0x00000001ff467435 */ /* 0x000fe200000001ff */
[----:B------:R-:W-:Y:S01]  /*77c0*/  IMAD.MOV.U32 R69, RZ, RZ, 0x1f ;  /* 0x0000001fff457424 */ /* 0x000fe200078e00ff */
[----:B------:R-:W-:Y:S01]  /*77d0*/  MOV R66, 0x7800 ;  /* 0x0000780000427802 */ /* 0x000fe20000000f00 */
[----:B------:R-:W-:-:S03]  /*77e0*/  IMAD.MOV.U32 R68, RZ, RZ, -0x1 ;  /* 0xffffffffff447424 */ /* 0x000fc600078e00ff */
[----:B------:R-:W-:Y:S05]  /*77f0*/  CALL.REL.NOINC `($__internal_63_$__cuda_sm70_shflsync_bfly_p) ;  /* 0x0000058000007944 */ /* 0x000fea0003c00000 */
[----:B01----:R-:W-:Y:S05]  /*7800*/  BRA `(.L_x_6221) ;  /* 0xfffff59000007947 */ /* 0x003fea000383ffff */
.L_x_6216:
[----:B------:R-:W-:Y:S01]  /*7810*/  IMAD.MOV.U32 R70, RZ, RZ, 0x2 ;  /* 0x00000002ff467424 */ /* 0x000fe200078e00ff */
[----:B------:R-:W-:Y:S01]  /*7820*/  MOV R69, 0x1f ;  /* 0x0000001f00457802 */ /* 0x000fe20000000f00 */
[----:B------:R-:W-:Y:S01]  /*7830*/  IMAD.MOV.U32 R68, RZ, RZ, -0x1 ;  /* 0xffffffffff447424 */ /* 0x000fe200078e00ff */
[----:B------:R-:W-:Y:S02]  /*7840*/  MOV R66, 0x7860 ;  /* 0x0000786000427802 */ /* 0x000fe40000000f00 */
[----:B------:R-:W-:Y:S05]  /*7850*/  CALL.REL.NOINC `($__internal_63_$__cuda_sm70_shflsync_bfly_p) ;  /* 0x0000052000007944 */ /* 0x000fea0003c00000 */
[----:B01----:R-:W-:Y:S01]  /*7860*/  FADD.FTZ R71, R71, R68 ;  /* 0x0000004447477221 */ /* 0x003fe20000010000 */
[----:B------:R-:W-:Y:S01]  /*7870*/  MOV R68, 0xffffffff ;  /* 0xffffffff00447802 */ /* 0x000fe20000000f00 */
[----:B------:R-:W-:Y:S01]  /*7880*/  IMAD.MOV.U32 R70, RZ, RZ, 0x4 ;  /* 0x00000004ff467424 */ /* 0x000fe200078e00ff */
[----:B------:R-:W-:Y:S01]  /*7890*/  MOV R66, 0x78c0 ;  /* 0x000078c000427802 */ /* 0x000fe20000000f00 */
[----:B------:R-:W-:-:S02]  /*78a0*/  IMAD.MOV.U32 R69, RZ, RZ, 0x1f ;  /* 0x0000001fff457424 */ /* 0x000fc400078e00ff */
[----:B------:R-:W-:Y:S05]  /*78b0*/  CALL.REL.NOINC `($__internal_63_$__cuda_sm70_shflsync_bfly_p) ;  /* 0x000004c000007944 */ /* 0x000fea0003c00000 */
[----:B01----:R-:W-:Y:S01]  /*78c0*/  FADD.FTZ R71, R71, R68 ;  /* 0x0000004447477221 */ /* 0x003fe20000010000 */
[----:B------:R-:W-:Y:S01]  /*78d0*/  MOV R66, 0x7920 ;  /* 0x0000792000427802 */ /* 0x000fe20000000f00 */
[----:B------:R-:W-:-:S02]  /*78e0*/  IMAD.MOV.U32 R70, RZ, RZ, 0x8 ;  /* 0x00000008ff467424 */ /* 0x000fc400078e00ff */
[----:B------:R-:W-:Y:S02]  /*78f0*/  IMAD.MOV.U32 R69, RZ, RZ, 0x1f ;  /* 0x0000001fff457424 */ /* 0x000fe400078e00ff */
[----:B------:R-:W-:Y:S02]  /*7900*/  IMAD.MOV.U32 R68, RZ, RZ, -0x1 ;  /* 0xffffffffff447424 */ /* 0x000fe400078e00ff */
[----:B------:R-:W-:Y:S05]  /*7910*/  CALL.REL.NOINC `($__internal_63_$__cuda_sm70_shflsync_bfly_p) ;  /* 0x0000046000007944 */ /* 0x000fea0003c00000 */
[----:B0-----:R-:W-:Y:S01]  /*7920*/  HFMA2.MMA R70, -RZ, RZ, 0, 9.5367431640625e-07 ;  /* 0x00000010ff467435 */ /* 0x001fe200000001ff */
[----:B-1----:R-:W-:Y:S01]  /*7930*/  FADD.FTZ R71, R71, R68 ;  /* 0x0000004447477221 */ /* 0x002fe20000010000 */
[----:B------:R-:W-:Y:S01]  /*7940*/  MOV R66, 0x7980 ;  /* 0x0000798000427802 */ /* 0x000fe20000000f00 */
[----:B------:R-:W-:Y:S02]  /*7950*/  IMAD.MOV.U32 R69, RZ, RZ, 0x1f ;  /* 0x0000001fff457424 */ /* 0x000fe400078e00ff */
[----:B------:R-:W-:Y:S02]  /*7960*/  IMAD.MOV.U32 R68, RZ, RZ, -0x1 ;  /* 0xffffffffff447424 */ /* 0x000fe400078e00ff */
[----:B------:R-:W-:Y:S05]  /*7970*/  CALL.REL.NOINC `($__internal_63_$__cuda_sm70_shflsync_bfly_p) ;  /* 0x0000040000007944 */ /* 0x000fea0003c00000 */
[----:B-1----:R-:W-:Y:S01]  /*7980*/  FADD.FTZ R68, R71, R68 ;  /* 0x0000004447447221 */ /* 0x002fe20000010000 */
[----:B0-----:R-:W-:Y:S01]  /*7990*/  MOV R69, 0x1f ;  /* 0x0000001f00457802 */ /* 0x001fe20000000f00 */
[----:B------:R-:W-:Y:S02]  /*79a0*/  IMAD.MOV.U32 R70, RZ, RZ, 0x1 ;  /* 0x00000001ff467424 */ /* 0x000fe400078e00ff */
[----:B------:R-:W-:-:S02]  /*79b0*/  FMUL.FTZ R87, R68, c[0x0][0x1e0] ;  /* 0x0000780044577a20 */ /* 0x000fc40000410000 */
[----:B------:R-:W-:Y:S02]  /*79c0*/  IMAD.MOV.U32 R68, RZ, RZ, -0x1 ;  /* 0xffffffffff447424 */ /* 0x000fe400078e00ff */
        /* <DEDUP_REMOVED lines=33> */
[----:B------:R-:W-:Y:S05]  /*7be0*/  CALL.REL.NOINC `($__internal_63_$__cuda_sm70_shflsync_bfly_p) ;  /* 0x0000019000007944 */ /* 0x000fea0003c00000 */
[----:B01----:R-:W-:Y:S01]  /*7bf0*/  FADD.FTZ R71, R71, R68 ;  /* 0x0000004447477221 */ /* 0x003fe20000010000 */
[----:B------:R-:W-:Y:S01]  /*7c00*/  MOV R68, 0xffffffff ;  /* 0xffffffff00447802 */ /* 0x000fe20000000f00 */
[----:B------:R-:W-:Y:S01]  /*7c10*/  IMAD.MOV.U32 R70, RZ, RZ, 0x2 ;  /* 0x00000002ff467424 */ /* 0x000fe200078e00ff */
[----:B------:R-:W-:Y:S01]  /*7c20*/  MOV R66, 0x7c50 ;  /* 0x00007c5000427802 */ /* 0x000fe20000000f00 */
[----:B------:R-:W-:Y:S02]  /*7c30*/  IMAD.MOV.U32 R69, RZ, RZ, 0x1f ;  /* 0x0000001fff457424 */ /* 0x000fe400078e00ff */
[----:B------:R-:W-:Y:S05]  /*7c40*/  CALL.REL.NOINC `($__internal_63_$__cuda_sm70_shflsync_bfly_p) ;  /* 0x0000013000007944 */ /* 0x000fea0003c00000 */
[----:B01----:R-:W-:Y:S01]  /*7c50*/  FADD.FTZ R71, R71, R68 ;  /* 0x0000004447477221 */ /* 0x003fe20000010000 */
[----:B------:R-:W-:Y:S01]  /*7c60*/  MOV R66, 0x7cb0 ;  /* 0x00007cb000427802 */ /* 0x000fe20000000f00 */
[----:B------:R-:W-:Y:S02]  /*7c70*/  IMAD.MOV.U32 R70, RZ, RZ, 0x4 ;  /* 0x00000004ff467424 */ /* 0x000fe400078e00ff */
[----:B------:R-:W-:Y:S02]  /*7c80*/  IMAD.MOV.U32 R69, RZ, RZ, 0x1f ;  /* 0x0000001fff457424 */ /* 0x000fe400078e00ff */
[----:B------:R-:W-:-:S02]  /*7c90*/  IMAD.MOV.U32 R68, RZ, RZ, -0x1 ;  /* 0xffffffffff447424 */ /* 0x000fc400078e00ff */
[----:B------:R-:W-:Y:S05]  /*7ca0*/  CALL.REL.NOINC `($__internal_63_$__cuda_sm70_shflsync_bfly_p) ;  /* 0x000000d000007944 */ /* 0x000fea0003c00000 */
[----:B0-----:R-:W-:Y:S01]  /*7cb0*/  HFMA2.MMA R70, -RZ, RZ, 0, 4.76837158203125e-07 ;  /* 0x00000008ff467435 */ /* 0x001fe200000001ff */
[----:B-1----:R-:W-:Y:S01]  /*7cc0*/  FADD.FTZ R71, R71, R68 ;  /* 0x0000004447477221 */ /* 0x002fe20000010000 */
[----:B------:R-:W-:Y:S01]  /*7cd0*/  MOV R66, 0x7d10 ;  /* 0x00007d1000427802 */ /* 0x000fe20000000f00 */
[----:B------:R-:W-:-:S02]  /*7ce0*/  IMAD.MOV.U32 R69, RZ, RZ, 0x1f ;  /* 0x0000001fff457424 */ /* 0x000fc400078e00ff */
[----:B------:R-:W-:Y:S02]  /*7cf0*/  IMAD.MOV.U32 R68, RZ, RZ, -0x1 ;  /* 0xffffffffff447424 */ /* 0x000fe400078e00ff */
[----:B------:R-:W-:Y:S05]  /*7d00*/  CALL.REL.NOINC `($__internal_63_$__cuda_sm70_shflsync_bfly_p) ;  /* 0x0000007000007944 */ /* 0x000fea0003c00000 */
[----:B01----:R-:W-:Y:S01]  /*7d10*/  FADD.FTZ R71, R71, R68 ;  /* 0x0000004447477221 */ /* 0x003fe20000010000 */
[----:B------:R-:W-:Y:S01]  /*7d20*/  MOV R69, 0x1f ;  /* 0x0000001f00457802 */ /* 0x000fe20000000f00 */
[----:B------:R-:W-:Y:S01]  /*7d30*/  IMAD.MOV.U32 R70, RZ, RZ, 0x10 ;  /* 0x00000010ff467424 */ /* 0x000fe200078e00ff */
[----:B------:R-:W-:Y:S01]  /*7d40*/  MOV R66, 0x7d70 ;  /* 0x00007d7000427802 */ /* 0x000fe20000000f00 */
[----:B------:R-:W-:Y:S02]  /*7d50*/  IMAD.MOV.U32 R68, RZ, RZ, -0x1 ;  /* 0xffffffffff447424 */ /* 0x000fe400078e00ff */
[----:B------:R-:W-:Y:S05]  /*7d60*/  CALL.REL.NOINC `($__internal_63_$__cuda_sm70_shflsync_bfly_p) ;  /* 0x0000001000007944 */ /* 0x000fea0003c00000 */
[----:B01----:R-:W-:Y:S05]  /*7d70*/  BRA `(.L_x_6222) ;  /* 0xfffff36000007947 */ /* 0x003fea000383ffff */
        .weak           $__internal_63_$__cuda_sm70_shflsync_bfly_p
        .type           $__internal_63_$__cuda_sm70_shflsync_bfly_p,@function
        .size           $__internal_63_$__cuda_sm70_shflsync_bfly_p,(.L_x_15255 - $__internal_63_$__cuda_sm70_shflsync_bfly_p)
$__internal_63_$__cuda_sm70_shflsync_bfly_p:
[----:B------:R-:W-:Y:S01]  /*7d80*/  IMAD.MOV.U32 R67, RZ, RZ, 0x0 ;  /* 0x00000000ff437424 */ /* 0x000fe200078e00ff */
[----:B------:R-:W-:Y:S04]  /*7d90*/  WARPSYNC R68 ;  /* 0x0000004400007348 */ /* 0x000fe80003800000 */
[----:B------:R0:W1:Y:S01]  /*7da0*/  SHFL.BFLY PT, R68, R71, R70, R69 ;  /* 0x0c00004647447389 */ /* 0x00006200000e0045 */
[----:B------:R-:W-:Y:S05]  /*7db0*/  RET.REL.NODEC R66 `(_ZN10layer_norm13ln_fwd_kernelINS_13Kernel_traitsI13__nv_bfloat16S2_fS2_fjLj512ELj1ELj4ELj1ELj16ENS_18Kernel_traits_baseILj512ES2_S2_fS2_fjLj128EEEEELb1ELb1ELb1ELb1EEEvNS_9FwdParamsE) ;  /* 0xffff824042007950 */ /* 0x000fea0003c3ffff */
.L_x_6223:
        /* <DEDUP_REMOVED lines=12> */
.L_x_15255:


//--------------------- .text._ZN10layer_norm13ln_fwd_kernelINS_13Kernel_traitsIf13__nv_bfloat16fS2_fjLj512ELj1ELj4ELj1ELj16ENS_18Kernel_traits_baseILj512EfS2_fS2_fjLj128EEEEELb0ELb0ELb0ELb0EEEvNS_9FwdParamsE --------------------------
	.section	.text._ZN10layer_norm13ln_fwd_kernelINS_13Kernel_traitsIf13__nv_bfloat16fS2_fjLj512ELj1ELj4ELj1ELj16ENS_18Kernel_traits_baseILj512EfS2_fS2_fjLj128EEEEELb0ELb0ELb0ELb0EEEvNS_9FwdParamsE,"ax",@progbits
	.sectioninfo	@"SHI_REGISTERS=72"
	.align	128
        .global         _ZN10layer_norm13ln_fwd_kernelINS_13Kernel_traitsIf13__nv_bfloat16fS2_fjLj512ELj1ELj4ELj1ELj16ENS_18Kernel_traits_baseILj512EfS2_fS2_fjLj128EEEEELb0ELb0ELb0ELb0EEEvNS_9FwdParamsE
        .type           _ZN10layer_norm13ln_fwd_kernelINS_13Kernel_traitsIf13__nv_bfloat16fS2_fjLj512ELj1ELj4ELj1ELj16ENS_18Kernel_traits_baseILj512EfS2_fS2_fjLj128EEEEELb0ELb0ELb0ELb0EEEvNS_9FwdParamsE,@function
        .size           _ZN10layer_norm13ln_fwd_kernelINS_13Kernel_traitsIf13__nv_bfloat16fS2_fjLj512ELj1ELj4ELj1ELj16ENS_18Kernel_traits_baseILj512EfS2_fS2_fjLj128EEEEELb0ELb0ELb0ELb0EEEvNS_9FwdParamsE,(.L_x_15256 - _ZN10layer_norm13ln_fwd_kernelINS_13Kernel_traitsIf13__nv_bfloat16fS2_fjLj512ELj1ELj4ELj1ELj16ENS_18Kernel_traits_baseILj512EfS2_fS2_fjLj128EEEEELb0ELb0ELb0ELb0EEEvNS_9FwdParamsE)
        .other          _ZN10layer_norm13ln_fwd_kernelINS_13Kernel_traitsIf13__nv_bfloat16fS2_fjLj512ELj1ELj4ELj1ELj16ENS_18Kernel_traits_baseILj512EfS2_fS2_fjLj128EEEEELb0ELb0ELb0ELb0EEEvNS_9FwdParamsE,@"STO_CUDA_ENTRY STV_DEFAULT"
_ZN10layer_norm13ln_fwd_kernelINS_13Kernel_traitsIf13__nv_bfloat16fS2_fjLj512ELj1ELj4ELj1ELj16ENS_18Kernel_traits_baseILj512EfS2_fS2_fjLj128EEEEELb0ELb0ELb0ELb0EEEvNS_9FwdParamsE:
.text._ZN10layer_norm13ln_fwd_kernelINS_13Kernel_traitsIf13__nv_bfloat16fS2_fjLj512ELj1ELj4ELj1ELj16ENS_18Kernel_traits_baseILj512EfS2_fS2_fjLj128EEEEELb0ELb0ELb0ELb0EEEvNS_9FwdParamsE:
        /* <DEDUP_REMOVED lines=32> */
.L_x_6225:
[----:B------:R-:W-:Y:S05]  /*0200*/  BSYNC B0 ;  /* 0x0000000000007941 */ /* 0x000fea0003800000 */
.L_x_6224:
[----:B------:R-:W-:Y:S01]  /*0210*/  BSSY B0, `(.L_x_6226) ;  /* 0x0000010000007945 */ /* 0x000fe20003800000 */
[----:B------:R-:W-:Y:S05]  /*0220*/  @!P2 BRA `(.L_x_6227) ;  /* 0x000000e00000a947 */ /* 0x000fea0003800000 */
[----:B------:R-:W-:Y:S01]  /*0230*/  ISETP.NE.U32.AND P0, PT, RZ, c[0x0][0x218], PT ;  /* 0x00008600ff007a0c */ /* 0x000fe20003f05070 */
[----:B------:R-:W-:Y:S01]  /*0240*/  CS2R R18, SRZ ;  /* 0x0000000000127805 */ /* 0x000fe2000001ff00 */
[----:B------:R-:W-:Y:S01]  /*0250*/  MOV R37, 0x20 ;  /* 0x0000002000257802 */ /* 0x000fe20000000f00 */
[----:B------:R-:W-:Y:S01]  /*0260*/  CS2R R16, SRZ ;  /* 0x0000000000107805 */ /* 0x000fe2000001ff00 */
[----:B------:R-:W-:Y:S01]  /*0270*/  ISETP.NE.AND.EX P0, PT, RZ, c[0x0][0x21c], PT, P0 ;  /* 0x00008700ff007a0c */ /* 0x000fe20003f05300 */
[----:B------:R-:W-:Y:S01]  /*0280*/  CS2R R14, SRZ ;  /* 0x00000000000e7805 */ /* 0x000fe2000001ff00 */
[----:B------:R-:W-:Y:S01]  /*0290*/  CS2R R12, SRZ ;  /* 0x00000000000c7805 */ /* 0x000fe2000001ff00 */
[----:B------:R-:W-:-:S05]  /*02a0*/  IMAD.WIDE.U32 R36, R0, R37, c[0x0][0x1b0] ;  /* 0x00006c0000247625 */ /* 0x000fca00078e0025 */
[----:B------:R1:W5:Y:S04]  /*02b0*/  LDG.E.128 R8, [R36.64] ;  /* 0x0000000424087981 */ /* 0x000368000c1e1d00 */
[----:B0-----:R1:W5:Y:S01]  /*02c0*/  LDG.E.128 R4, [R36.64+0x10] ;  /* 0x0000100424047981 */ /* 0x001362000c1e1d00 */
[----:B------:R-:W-:-:S04]  /*02d0*/  @P0 LEA R38, P4, R0, c[0x0][0x218], 0x5 ;  /* 0x0000860000260a11 */ /* 0x000fc800078828ff */
[----:B------:R-:W-:-:S05]  /*02e0*/  @P0 LEA.HI.X R39, R0, c[0x0][0x21c], RZ, 0x5, P4 ;  /* 0x0000870000270a11 */ /* 0x000fca00020f2cff */
[----:B------:R1:W5:Y:S04]  /*02f0*/  @P0 LDG.E.128 R16, [R38.64] ;  /* 0x0000000426100981 */ /* 0x000368000c1e1d00 */
[----:B------:R1:W5:Y:S02]  /*0300*/  @P0 LDG.E.128 R12, [R38.64+0x10] ;  /* 0x00001004260c0981 */ /* 0x000364000c1e1d00 */
.L_x_6227:
[----:B------:R-:W-:Y:S05]  /*0310*/  BSYNC B0 ;  /* 0x0000000000007941 */ /* 0x000fea0003800000 */
.L_x_6226:
[----:B------:R-:W-:Y:S05]  /*0320*/  @P3 EXIT ;  /* 0x000000000000394d */ /* 0x000fea0003800000 */
[----:B------:R-:W-:Y:S02]  /*0330*/  ULDC.U8 UR6, c[0x0][0x1f0] ;  /* 0x00007c0000067ab9 */ /* 0x000fe40000000000 */
.L_x_6239:
[----:B------:R-:W-:-:S04]  /*0340*/  ISETP.NE.U32.AND P0, PT, RZ, c[0x0][0x1c0], PT ;  /* 0x00007000ff007a0c */ /* 0x000fc80003f05070 */
[----:B------:R-:W-:-:S13]  /*0350*/  ISETP.NE.AND.EX P0, PT, RZ, c[0x0][0x1c4], PT, P0 ;  /* 0x00007100ff007a0c */ /* 0x000fda0003f05300 */
[----:B------:R-:W-:-:S05]  /*0360*/  @P0 MOV R64, 0x2 ;  /* 0x0000000200400802 */ /* 0x000fca0000000f00 */
[----:B------:R-:W-:-:S06]  /*0370*/  @P0 IMAD.WIDE R64, R3, R64, c[0x0][0x1c0] ;  /* 0x0000700003400625 */ /* 0x000fcc00078e0240 */
[----:B------:R-:W2:Y:S01]  /*0380*/  @P0 LDG.E.U16 R64, [R64.64] ;  /* 0x0000000440400981 */ /* 0x000ea2000c1e1500 */
[----:B------:R-:W-:Y:S01]  /*0390*/  IMAD R0, R3, c[0x0][0x168], RZ ;  /* 0x00005a0003007a24 */ /* 0x000fe200078e02ff */
[----:B------:R-:W-:Y:S02]  /*03a0*/  BSSY B0, `(.L_x_6228) ;  /* 0x0000032000007945 */ /* 0x000fe40003800000 */
[----:B------:R-:W3:Y:S02]  /*03b0*/  S2R R60, SR_TID.X ;  /* 0x00000000003c7919 */ /* 0x000ee40000002100 */
[----:B------:R-:W-:-:S04]  /*03c0*/  SHF.R.S32.HI R61, RZ, 0x1f, R0 ;  /* 0x0000001fff3d7819 */ /* 0x000fc80000011400 */
[----:B------:R-:W-:Y:S01]  /*03d0*/  LEA.HI R63, R61, R0, RZ, 0x3 ;  /* 0x000000003d3f7211 */ /* 0x000fe200078f18ff */
[----:B------:R-:W-:Y:S01]  /*03e0*/  HFMA2.MMA R61, -RZ, RZ, 1.875, 0 ;  /* 0x3f800000ff3d7435 */ /* 0x000fe200000001ff */
[----:B---3--:R-:W-:-:S04]  /*03f0*/  LOP3.LUT R60, R60, 0x1f, RZ, 0xc0, !PT ;  /* 0x0000001f3c3c7812 */ /* 0x008fc800078ec0ff */
        /* <DEDUP_REMOVED lines=11> */
[----:B-1----:R1:W3:Y:S04]  /*04b0*/  @P0 LDG.E.128 R36, [R48.64] ;  /* 0x0000000430240981 */ /* 0x0022e8000c1e1d00 */
[----:B------:R1:W4:Y:S01]  /*04c0*/  @P0 LDG.E.128 R40, [R48.64+0x10] ;  /* 0x0000100430280981 */ /* 0x000322000c1e1d00 */
[----:B------:R-:W-:-:S04]  /*04d0*/  ISETP.NE.U32.AND P0, PT, RZ, c[0x0][0x180], PT ;  /* 0x00006000ff007a0c */ /* 0x000fc80003f05070 */
[----:B------:R-:W-:Y:S02]  /*04e0*/  ISETP.NE.AND.EX P0, PT, RZ, c[0x0][0x184], PT, P0 ;  /* 0x00006100ff007a0c */ /* 0x000fe40003f05300 */
[--C-:B--2---:R-:W-:Y:S02]  /*04f0*/  PRMT R50, RZ, 0x7610, R44.reuse ;  /* 0x00007610ff327816 */ /* 0x104fe4000000002c */
[----:B-1----:R-:W-:Y:S02]  /*0500*/  PRMT R48, RZ, 0x5410, R44 ;  /* 0x00005410ff307816 */ /* 0x002fe4000000002c */
        /* <DEDUP_REMOVED lines=14> */
[-C--:B------:R-:W-:Y:S01]  /*05f0*/  FMUL.FTZ R49, R68, R61.reuse ;  /* 0x0000003d44317220 */ /* 0x080fe20000410000 */
[----:B------:R-:W-:Y:S01]  /*0600*/  LEA.HI.X R65, R0, c[0x0][0x18c], RZ, 0x5, P3 ;  /* 0x0000630000417a11 */ /* 0x000fe200018f2cff */
[----:B------:R-:W-:-:S02]  /*0610*/  FMUL.FTZ R51, R63, R61 ;  /* 0x0000003d3f337220 */ /* 0x000fc40000410000 */
[----:B---3--:R-:W-:Y:S02]  /*0620*/  @P0 FADD.FTZ R44, R36, R44 ;  /* 0x0000002c242c0221 */ /* 0x008fe40000010000 */
[----:B------:R-:W-:Y:S02]  /*0630*/  @P0 FADD.FTZ R45, R37, R45 ;  /* 0x0000002d252d0221 */ /* 0x000fe40000010000 */
[----:B------:R-:W-:Y:S02]  /*0640*/  @P0 FADD.FTZ R46, R38, R46 ;  /* 0x0000002e262e0221 */ /* 0x000fe40000010000 */
[----:B------:R-:W-:Y:S02]  /*0650*/  @P0 FADD.FTZ R47, R39, R47 ;  /* 0x0000002f272f0221 */ /* 0x000fe40000010000 */
[----:B----4-:R-:W-:Y:S02]  /*0660*/  @P0 FADD.FTZ R48, R40, R48 ;  /* 0x0000003028300221 */ /* 0x010fe40000010000 */
[----:B------:R-:W-:Y:S01]  /*0670*/  @P0 FADD.FTZ R49, R41, R49 ;  /* 0x0000003129310221 */ /* 0x000fe20000010000 */
[----:B------:R1:W-:Y:S01]  /*0680*/  STG.E.128 [R64.64], R44 ;  /* 0x0000002c40007986 */ /* 0x0003e2000c101d04 */
[----:B------:R-:W-:-:S02]  /*0690*/  @P0 FADD.FTZ R50, R42, R50 ;  /* 0x000000322a320221 */ /* 0x000fc40000010000 */
[----:B------:R-:W-:-:S05]  /*06a0*/  @P0 FADD.FTZ R51, R43, R51 ;  /* 0x000000332b330221 */ /* 0x000fca0000010000 */
[----:B------:R1:W-:Y:S02]  /*06b0*/  STG.E.128 [R64.64+0x10], R48 ;  /* 0x0000103040007986 */ /* 0x0003e4000c101d04 */
.L_x_6229:
[----:B------:R-:W-:Y:S05]  /*06c0*/  BSYNC B0 ;  /* 0x0000000000007941 */ /* 0x000fea0003800000 */
.L_x_6228:
        /* <DEDUP_REMOVED lines=28> */
[-C--:B------:R-:W-:Y:S01]  /*0890*/  FMUL.FTZ R57, R57, R61.reuse ;  /* 0x0000003d39397220 */ /* 0x080fe20000410000 */
[----:B------:R-:W-:Y:S01]  /*08a0*/  LEA.HI.X R65, R62, c[0x0][0x18c], RZ, 0x5, P3 ;  /* 0x000063003e417a11 */ /* 0x000fe200018f2cff */
[----:B------:R-:W-:Y:S02]  /*08b0*/  FMUL.FTZ R59, R63, R61 ;  /* 0x0000003d3f3b7220 */ /* 0x000fe40000410000 */
        /* <DEDUP_REMOVED lines=10> */
.L_x_6231:
[----:B------:R-:W-:Y:S05]  /*0960*/  BSYNC B0 ;  /* 0x0000000000007941 */ /* 0x000fea0003800000 */
.L_x_6230:
[----:B------:R-:W-:Y:S01]  /*0970*/  FADD.FTZ R62, RZ, R44 ;  /* 0x0000002cff3e7221 */ /* 0x000fe20000010000 */
        /* <DEDUP_REMOVED lines=19> */
[----:B------:R2:W3:Y:S02]  /*0ab0*/  SHFL.BFLY PT, R63, R67, 0x1, 0x1f ;  /* 0x0c201f00433f7f89 */ /* 0x0004e400000e0000 */
.L_x_6240:
[----:B-1-3--:R-:W-:Y:S01]  /*0ac0*/  FADD.FTZ R64, R67, R63 ;  /* 0x0000003f43407221 */ /* 0x00afe20000010000 */
[----:B------:R-:W-:Y:S05]  /*0ad0*/  BRA.DIV ~URZ, `(.L_x_6233) ;  /* 0x000009427f007947 */ /* 0x000fea000b800000 */
[----:B------:R-:W1:Y:S02]  /*0ae0*/  SHFL.BFLY PT, R61, R64, 0x2, 0x1f ;  /* 0x0c401f00403d7f89 */ /* 0x000e6400000e0000 */
[----:B-1----:R-:W-:-:S05]  /*0af0*/  FADD.FTZ R61, R64, R61 ;  /* 0x0000003d403d7221 */ /* 0x002fca0000010000 */
[----:B------:R-:W1:Y:S02]  /*0b00*/  SHFL.BFLY PT, R60, R61, 0x4, 0x1f ;  /* 0x0c801f003d3c7f89 */ /* 0x000e6400000e0000 */
[----:B-1----:R-:W-:-:S05]  /*0b10*/  FADD.FTZ R60, R61, R60 ;  /* 0x0000003c3d3c7221 */ /* 0x002fca0000010000 */
[----:B------:R-:W1:Y:S02]  /*0b20*/  SHFL.BFLY PT, R63, R60, 0x8, 0x1f ;  /* 0x0d001f003c3f7f89 */ /* 0x000e6400000e0000 */
[----:B-1----:R-:W-:-:S05]  /*0b30*/  FADD.FTZ R63, R60, R63 ;  /* 0x0000003f3c3f7221 */ /* 0x002fca0000010000 */
[----:B------:R-:W1:Y:S02]  /*0b40*/  SHFL.BFLY PT, R62, R63, 0x10, 0x1f ;  /* 0x0e001f003f3e7f89 */ /* 0x000e6400000e0000 */
[----:B-1----:R-:W-:-:S04]  /*0b50*/  FADD.FTZ R62, R63, R62 ;  /* 0x0000003e3f3e7221 */ /* 0x002fc80000010000 */
[----:B------:R-:W-:-:S04]  /*0b60*/  FMUL.FTZ R62, R62, c[0x0][0x1e0] ;  /* 0x000078003e3e7a20 */ /* 0x000fc80000410000 */
[--C-:B------:R-:W-:Y:S02]  /*0b70*/  FADD.FTZ R65, R44, -R62.reuse ;  /* 0x8000003e2c417221 */ /* 0x100fe40000010000 */
[--C-:B------:R-:W-:Y:S02]  /*0b80*/  FADD.FTZ R64, R45, -R62.reuse ;  /* 0x8000003e2d407221 */ /* 0x100fe40000010000 */
[----:B------:R-:W-:Y:S02]  /*0b90*/  FFMA.FTZ R65, R65, R65, RZ ;  /* 0x0000004141417223 */ /* 0x000fe400000100ff */
[--C-:B------:R-:W-:Y:S02]  /*0ba0*/  FADD.FTZ R60, R47, -R62.reuse ;  /* 0x8000003e2f3c7221 */ /* 0x100fe40000010000 */
[----:B------:R-:W-:Y:S02]  /*0bb0*/  FFMA.FTZ R65, R64, R64, R65 ;  /* 0x0000004040417223 */ /* 0x000fe40000010041 */
[----:B------:R-:W-:-:S02]  /*0bc0*/  FADD.FTZ R64, R46, -R62 ;  /* 0x8000003e2e407221 */ /* 0x000fc40000010000 */
[--C-:B------:R-:W-:Y:S02]  /*0bd0*/  FADD.FTZ R61, R52, -R62.reuse ;  /* 0x8000003e343d7221 */ /* 0x100fe40000010000 */
[----:B------:R-:W-:Y:S02]  /*0be0*/  FFMA.FTZ R65, R64, R64, R65 ;  /* 0x0000004040417223 */ /* 0x000fe40000010041 */
        /* <DEDUP_REMOVED lines=25> */
[----:B------:R-:W1:Y:S02]  /*0d80*/  SHFL.BFLY PT, R61, R60, 0x1, 0x1f ;  /* 0x0c201f003c3d7f89 */ /* 0x000e6400000e0000 */
[----:B-1----:R-:W-:-:S05]  /*0d90*/  FADD.FTZ R61, R60, R61 ;  /* 0x0000003d3c3d7221 */ /* 0x002fca0000010000 */
[----:B------:R-:W1:Y:S02]  /*0da0*/  SHFL.BFLY PT, R64, R61, 0x2, 0x1f ;  /* 0x0c401f003d407f89 */ /* 0x000e6400000e0000 */
[----:B-1----:R-:W-:-:S05]  /*0db0*/  FADD.FTZ R63, R61, R64 ;  /* 0x000000403d3f7221 */ /* 0x002fca0000010000 */
[----:B------:R-:W1:Y:S02]  /*0dc0*/  SHFL.BFLY PT, R64, R63, 0x4, 0x1f ;  /* 0x0c801f003f407f89 */ /* 0x000e6400000e0000 */
[----:B-1----:R-:W-:-:S05]  /*0dd0*/  FADD.FTZ R65, R63, R64 ;  /* 0x000000403f417221 */ /* 0x002fca0000010000 */
[----:B------:R-:W1:Y:S02]  /*0de0*/  SHFL.BFLY PT, R64, R65, 0x8, 0x1f ;  /* 0x0d001f0041407f89 */ /* 0x000e6400000e0000 */
[----:B-1----:R-:W-:-:S05]  /*0df0*/  FADD.FTZ R64, R65, R64 ;  /* 0x0000004041407221 */ /* 0x002fca0000010000 */
[----:B------:R1:W3:Y:S02]  /*0e00*/  SHFL.BFLY PT, R63, R64, 0x10, 0x1f ;  /* 0x0e001f00403f7f89 */ /* 0x0002e400000e0000 */
.L_x_6241:
[C---:B------:R-:W-:Y:S01]  /*0e10*/  FMUL.FTZ R61, R62.reuse, R62 ;  /* 0x0000003e3e3d7220 */ /* 0x040fe20000410000 */
[----:B------:R-:W-:Y:S01]  /*0e20*/  ISETP.NE.AND P0, PT, RZ, UR6, PT ;  /* 0x00000006ff007c0c */ /* 0x000fe2000bf05270 */
[----:B---3--:R-:W-:Y:S01]  /*0e30*/  FADD.FTZ R63, R63, R64 ;  /* 0x000000403f3f7221 */ /* 0x008fe20000010000 */
[----:B------:R-:W-:Y:S01]  /*0e40*/  MOV R60, c[0x0][0x1e0] ;  /* 0x00007800003c7a02 */ /* 0x000fe20000000f00 */
[----:B------:R-:W-:Y:S01]  /*0e50*/  BSSY B0, `(.L_x_6234) ;  /* 0x000002d000007945 */ /* 0x000fe20003800000 */
[----:B------:R-:W-:Y:S02]  /*0e60*/  FSEL R61, R61, RZ, P0 ;  /* 0x000000ff3d3d7208 */ /* 0x000fe40000000000 */
[----:B-1----:R-:W-:Y:S01]  /*0e70*/  @!P3 MOV R64, 0x4 ;  /* 0x000000040040b802 */ /* 0x002fe20000000f00 */
[----:B------:R-:W-:Y:S01]  /*0e80*/  FFMA.FTZ R60, R63, R60, c[0x0][0x228] ;  /* 0x00008a003f3c7623 */ /* 0x000fe2000001003c */
[----:B--2---:R-:W-:-:S03]  /*0e90*/  FSEL R67, R62, RZ, !P0 ;  /* 0x000000ff3e437208 */ /* 0x004fc60004000000 */
[----:B------:R-:W-:Y:S01]  /*0ea0*/  FADD.FTZ R66, R60, R61 ;  /* 0x0000003d3c427221 */ /* 0x000fe20000010000 */
[----:B------:R-:W-:Y:S01]  /*0eb0*/  @!P3 MOV R60, 0x4 ;  /* 0x00000004003cb802 */ /* 0x000fe20000000f00 */
[----:B------:R-:W-:-:S04]  /*0ec0*/  @!P3 IMAD.WIDE R64, R3, R64, c[0x0][0x1a8] ;  /* 0x00006a000340b625 */ /* 0x000fc800078e0240 */
[----:B------:R-:W1:Y:S01]  /*0ed0*/  MUFU.RSQ R66, R66 ;  /* 0x0000004200427308 */ /* 0x000e620000001400 */
[----:B------:R-:W-:-:S05]  /*0ee0*/  @!P3 IMAD.WIDE R60, R3, R60, c[0x0][0x1a0] ;  /* 0x00006800033cb625 */ /* 0x000fca00078e023c */
[----:B------:R2:W-:Y:S04]  /*0ef0*/  @!P3 STG.E [R60.64], R62 ;  /* 0x0000003e3c00b986 */ /* 0x0005e8000c101904 */
[----:B-1----:R2:W-:Y:S01]  /*0f00*/  @!P3 STG.E [R64.64], R66 ;  /* 0x000000424000b986 */ /* 0x0025e2000c101904 */
[----:B------:R-:W-:Y:S05]  /*0f10*/  @!P1 BRA `(.L_x_6235) ;  /* 0x0000020000009947 */ /* 0x000fea0003800000 */
[--C-:B--2---:R-:W-:Y:S02]  /*0f20*/  FADD.FTZ R61, R44, -R67.reuse ;  /* 0x800000432c3d7221 */ /* 0x104fe40000010000 */
[--C-:B------:R-:W-:Y:S02]  /*0f30*/  FADD.FTZ R63, R45, -R67.reuse ;  /* 0x800000432d3f7221 */ /* 0x100fe40000010000 */
[--C-:B------:R-:W-:Y:S02]  /*0f40*/  FADD.FTZ R65, R46, -R67.reuse ;  /* 0x800000432e417221 */ /* 0x100fe40000010000 */
[----:B------:R-:W-:-:S02]  /*0f50*/  FADD.FTZ R69, R47, -R67 ;  /* 0x800000432f457221 */ /* 0x000fc40000010000 */
        /* <DEDUP_REMOVED lines=9> */
[----:B------:R-:W-:-:S03]  /*0ff0*/  FADD.FTZ R63, R48, -R67 ;  /* 0x80000043303f7221 */ /* 0x000fc60000010000 */
[----:B------:R-:W-:Y:S01]  /*1000*/  F2FP.BF16.PACK_AB R61, R64, R65 ;  /* 0x00000041403d723e */ /* 0x000fe200000010ff */
[----:B------:R-:W-:Y:S02]  /*1010*/  FADD.FTZ R65, R49, -R67 ;  /* 0x8000004331417221 */ /* 0x000fe40000010000 */
[C---:B------:R-:W-:Y:S02]  /*1020*/  FMUL.FTZ R63, R66.reuse, R63 ;  /* 0x0000003f423f7220 */ /* 0x040fe40000410000 */
[----:B------:R-:W-:Y:S02]  /*1030*/  FMUL.FTZ R64, R66, R65 ;  /* 0x0000004142407220 */ /* 0x000fe40000410000 */
[----:B------:R-:W-:Y:S02]  /*1040*/  FFMA.FTZ R62, R20, R63, R28 ;  /* 0x0000003f143e7223 */ /* 0x000fe4000001001c */
[----:B------:R-:W-:Y:S02]  /*1050*/  FFMA.FTZ R63, R21, R64, R29 ;  /* 0x00000040153f7223 */ /* 0x000fe4000001001d */
[----:B------:R-:W-:-:S03]  /*1060*/  FADD.FTZ R65, R51, -R67 ;  /* 0x8000004333417221 */ /* 0x000fc60000010000 */
[----:B------:R-:W-:Y:S01]  /*1070*/  F2FP.BF16.PACK_AB R62, R63, R62 ;  /* 0x0000003e3f3e723e */ /* 0x000fe200000010ff */
[----:B------:R-:W-:Y:S02]  /*1080*/  FADD.FTZ R63, R50, -R67 ;  /* 0x80000043323f7221 */ /* 0x000fe40000010000 */
[C---:B------:R-:W-:Y:S01]  /*1090*/  FMUL.FTZ R64, R66.reuse, R65 ;  /* 0x0000004142407220 */ /* 0x040fe20000410000 */
[----:B------:R-:W-:Y:S01]  /*10a0*/  HFMA2.MMA R65, -RZ, RZ, 0, 9.5367431640625e-07 ;  /* 0x00000010ff417435 */ /* 0x000fe200000001ff */
[----:B------:R-:W-:Y:S02]  /*10b0*/  FMUL.FTZ R63, R66, R63 ;  /* 0x0000003f423f7220 */ /* 0x000fe40000410000 */
[----:B------:R-:W-:Y:S02]  /*10c0*/  FFMA.FTZ R64, R23, R64, R31 ;  /* 0x0000004017407223 */ /* 0x000fe4000001001f */
[----:B------:R-:W-:-:S05]  /*10d0*/  FFMA.FTZ R63, R22, R63, R30 ;  /* 0x0000003f163f7223 */ /* 0x000fca000001001e */
[----:B------:R-:W-:Y:S01]  /*10e0*/  F2FP.BF16.PACK_AB R63, R64, R63 ;  /* 0x0000003f403f723e */ /* 0x000fe200000010ff */
[C---:B------:R-:W-:Y:S01]  /*10f0*/  IMAD.WIDE.U32 R64, R0.reuse, R65, c[0x0][0x208] ;  /* 0x0000820000407625 */ /* 0x040fe200078e0041 */
[----:B------:R-:W-:-:S04]  /*1100*/  IADD3 R0, R0, 0x20, RZ ;  /* 0x0000002000007810 */ /* 0x000fc80007ffe0ff */
[----:B------:R1:W-:Y:S03]  /*1110*/  STG.E.128 [R64.64], R60 ;  /* 0x0000003c40007986 */ /* 0x0003e6000c101d04 */
.L_x_6235:
[----:B------:R-:W-:Y:S05]  /*1120*/  BSYNC B0 ;  /* 0x0000000000007941 */ /* 0x000fea0003800000 */
.L_x_6234:
[----:B------:R-:W-:Y:S01]  /*1130*/  BSSY B0, `(.L_x_6236) ;  /* 0x0000021000007945 */ /* 0x000fe20003800000 */
[----:B------:R-:W-:Y:S05]  /*1140*/  @!P2 BRA `(.L_x_6237) ;  /* 0x000001f00000a947 */ /* 0x000fea0003800000 */
[--C-:B-12---:R-:W-:Y:S02]  /*1150*/  FADD.FTZ R65, R58, -R67.reuse ;  /* 0x800000433a417221 */ /* 0x106fe40000010000 */
[--C-:B------:R-:W-:Y:S02]  /*1160*/  FADD.FTZ R64, R59, -R67.reuse ;  /* 0x800000433b407221 */ /* 0x100fe40000010000 */
[--C-:B------:R-:W-:Y:S02]  /*1170*/  FADD.FTZ R68, R52, -R67.reuse ;  /* 0x8000004334447221 */ /* 0x100fe40000010000 */
[----:B------:R-:W-:Y:S02]  /*1180*/  FADD.FTZ R63, R57, -R67 ;  /* 0x80000043393f7221 */ /* 0x000fe40000010000 */
[C---:B------:R-:W-:Y:S02]  /*1190*/  FMUL.FTZ R65, R66.reuse, R65 ;  /* 0x0000004142417220 */ /* 0x040fe40000410000 */
[----:B------:R-:W-:-:S02]  /*11a0*/  FMUL.FTZ R64, R66, R64 ;  /* 0x0000004042407220 */ /* 0x000fc40000410000 */
[--C-:B------:R-:W-:Y:S02]  /*11b0*/  FADD.FTZ R60, R53, -R67.reuse ;  /* 0x80000043353c7221 */ /* 0x100fe40000010000 */
[--C-:B------:R-:W-:Y:S02]  /*11c0*/  FADD.FTZ R69, R54, -R67.reuse ;  /* 0x8000004336457221 */ /* 0x100fe40000010000 */
[--C-:B------:R-:W-:Y:S02]  /*11d0*/  FADD.FTZ R62, R55, -R67.reuse ;  /* 0x80000043373e7221 */ /* 0x100fe40000010000 */
[----:B------:R-:W-:Y:S02]  /*11e0*/  FADD.FTZ R61, R56, -R67 ;  /* 0x80000043383d7221 */ /* 0x000fe40000010000 */
[C---:B------:R-:W-:Y:S02]  /*11f0*/  FMUL.FTZ R67, R66.reuse, R68 ;  /* 0x0000004442437220 */ /* 0x040fe40000410000 */
[----:B------:R-:W-:-:S02]  /*1200*/  FMUL.FTZ R68, R66, R63 ;  /* 0x0000003f42447220 */ /* 0x000fc40000410000 */
[----:B-----5:R-:W-:Y:S01]  /*1210*/  FFMA.FTZ R63, R6, R65, R14 ;  /* 0x00000041063f7223 */ /* 0x020fe2000001000e */
[----:B------:R-:W-:Y:S01]  /*1220*/  MOV R65, 0x10 ;  /* 0x0000001000417802 */ /* 0x000fe20000000f00 */
        /* <DEDUP_REMOVED lines=14> */
[----:B------:R-:W-:-:S03]  /*1310*/  IMAD.WIDE.U32 R64, R0, R65, c[0x0][0x208] ;  /* 0x0000820000407625 */ /* 0x000fc600078e0041 */
[----:B------:R-:W-:-:S05]  /*1320*/  F2FP.BF16.PACK_AB R60, R60, R67 ;  /* 0x000000433c3c723e */ /* 0x000fca00000010ff */
[----:B------:R1:W-:Y:S02]  /*1330*/  STG.E.128 [R64.64], R60 ;  /* 0x0000003c40007986 */ /* 0x0003e4000c101d04 */
.L_x_6237:
[----:B------:R-:W-:Y:S05]  /*1340*/  BSYNC B0 ;  /* 0x0000000000007941 */ /* 0x000fea0003800000 */
.L_x_6236:
[----:B------:R-:W-:-:S10]  /*1350*/  HFMA2.MMA R0, -RZ, RZ, 0, 2.384185791015625e-07 ;  /* 0x00000004ff007435 */ /* 0x000fd400000001ff */
[----:B------:R-:W-:-:S05]  /*1360*/  IMAD R3, R0, c[0x0][0x160], R3 ;  /* 0x0000580000037a24 */ /* 0x000fca00078e0203 */
[----:B------:R-:W-:-:S13]  /*1370*/  ISETP.GE.AND P0, PT, R3, c[0x0][0x164], PT ;  /* 0x0000590003007a0c */ /* 0x000fda0003f06270 */
[----:B012--5:R-:W-:Y:S01]  /*1380*/  @P0 CALL.REL.NOINC `(.L_x_6238) ;  /* 0x0000001000000944 */ /* 0x027fe20003c00000 */
[----:B------:R-:W-:Y:S05]  /*1390*/  BRA `(.L_x_6239) ;  /* 0xffffefa000007947 */ /* 0x000fea000383ffff */
.L_x_6238:
[----:B------:R-:W-:Y:S05]  /*13a0*/  EXIT ;  /* 0x000000000000794d */ /* 0x000fea0003800000 */
.L_x_6232:
[----:B------:R-:W-:Y:S01]  /*13b0*/  HFMA2.MMA R63, -RZ, RZ, 0, 5.9604644775390625e-08 ;  /* 0x00000001ff3f7435 */ /* 0x000fe200000001ff */
[----:B-1----:R-:W-:Y:S02]  /*13c0*/  MOV R64, R67 ;  /* 0x0000004300407202 */ /* 0x002fe40000000f00 */
[----:B------:R-:W-:Y:S02]  /*13d0*/  MOV R66, 0x1f ;  /* 0x0000001f00427802 */ /* 0x000fe40000000f00 */
[----:B------:R-:W-:Y:S02]  /*13e0*/  MOV R65, 0xffffffff ;  /* 0xffffffff00417802 */ /* 0x000fe40000000f00 */
[----:B------:R-:W-:Y:S02]  /*13f0*/  MOV R60, 0x1410 ;  /* 0x00001410003c7802 */ /* 0x000fe40000000f00 */
[----:B0----5:R-:W-:Y:S05]  /*1400*/  CALL.REL.NOINC `($__internal_64_$__cuda_sm70_shflsync_bfly_p) ;  /* 0x0000059000007944 */ /* 0x021fea0003c00000 */
[----:B01----:R-:W-:Y:S05]  /*1410*/  BRA `(.L_x_6240) ;  /* 0xfffff6a000007947 */ /* 0x003fea000383ffff */
.L_x_6233:
[----:B------:R-:W-:Y:S01]  /*1420*/  HFMA2.MMA R63, -RZ, RZ, 0, 1.1920928955078125e-07 ;  /* 0x00000002ff3f7435 */ /* 0x000fe200000001ff */
[----:B------:R-:W-:Y:S02]  /*1430*/  MOV R66, 0x1f ;  /* 0x0000001f00427802 */ /* 0x000fe40000000f00 */
[----:B------:R-:W-:-:S02]  /*1440*/  MOV R65, 0xffffffff ;  /* 0xffffffff00417802 */ /* 0x000fc40000000f00 */
[----:B------:R-:W-:Y:S02]  /*1450*/  MOV R60, 0x1470 ;  /* 0x00001470003c7802 */ /* 0x000fe40000000f00 */
[----:B0-2--5:R-:W-:Y:S05]  /*1460*/  CALL.REL.NOINC `($__internal_64_$__cuda_sm70_shflsync_bfly_p) ;  /* 0x0000053000007944 */ /* 0x025fea0003c00000 */
[----:B01----:R-:W-:Y:S01]  /*1470*/  FADD.FTZ R64, R64, R63 ;  /* 0x0000003f40407221 */ /* 0x003fe20000010000 */
[----:B------:R-:W-:Y:S01]  /*1480*/  HFMA2.MMA R63, -RZ, RZ, 0, 2.384185791015625e-07 ;  /* 0x00000004ff3f7435 */ /* 0x000fe200000001ff */
[----:B------:R-:W-:Y:S02]  /*1490*/  MOV R66, 0x1f ;  /* 0x0000001f00427802 */ /* 0x000fe40000000f00 */
[----:B------:R-:W-:Y:S02]  /*14a0*/  MOV R65, 0xffffffff ;  /* 0xffffffff00417802 */ /* 0x000fe40000000f00 */
[----:B------:R-:W-:Y:S02]  /*14b0*/  MOV R60, 0x14d0 ;  /* 0x000014d0003c7802 */ /* 0x000fe40000000f00 */
[----:B------:R-:W-:Y:S05]  /*14c0*/  CALL.REL.NOINC `($__internal_64_$__cuda_sm70_shflsync_bfly_p) ;  /* 0x000004d000007944 */ /* 0x000fea0003c00000 */
[----:B01----:R-:W-:Y:S01]  /*14d0*/  FADD.FTZ R64, R64, R63 ;  /* 0x0000003f40407221 */ /* 0x003fe20000010000 */
[----:B------:R-:W-:Y:S01]  /*14e0*/  HFMA2.MMA R63, -RZ, RZ, 0, 4.76837158203125e-07 ;  /* 0x00000008ff3f7435 */ /* 0x000fe200000001ff */
[----:B------:R-:W-:Y:S02]  /*14f0*/  MOV R66, 0x1f ;  /* 0x0000001f00427802 */ /* 0x000fe40000000f00 */
[----:B------:R-:W-:-:S02]  /*1500*/  MOV R65, 0xffffffff ;  /* 0xffffffff00417802 */ /* 0x000fc40000000f00 */
[----:B------:R-:W-:Y:S02]  /*1510*/  MOV R60, 0x1530 ;  /* 0x00001530003c7802 */ /* 0x000fe40000000f00 */
[----:B------:R-:W-:Y:S05]  /*1520*/  CALL.REL.NOINC `($__internal_64_$__cuda_sm70_shflsync_bfly_p) ;  /* 0x0000047000007944 */ /* 0x000fea0003c00000 */
[----:B01----:R-:W-:Y:S01]  /*1530*/  FADD.FTZ R64, R64, R63 ;  /* 0x0000003f40407221 */ /* 0x003fe20000010000 */
[----:B------:R-:W-:Y:S01]  /*1540*/  HFMA2.MMA R63, -RZ, RZ, 0, 9.5367431640625e-07 ;  /* 0x00000010ff3f7435 */ /* 0x000fe200000001ff */
[----:B------:R-:W-:Y:S02]  /*1550*/  MOV R66, 0x1f ;  /* 0x0000001f00427802 */ /* 0x000fe40000000f00 */
[----:B------:R-:W-:Y:S02]  /*1560*/  MOV R65, 0xffffffff ;  /* 0xffffffff00417802 */ /* 0x000fe40000000f00 */
[----:B------:R-:W-:Y:S02]  /*1570*/  MOV R60, 0x1590 ;  /* 0x00001590003c7802 */ /* 0x000fe40000000f00 */
[----:B------:R-:W-:Y:S05]  /*1580*/  CALL.REL.NOINC `($__internal_64_$__cuda_sm70_shflsync_bfly_p) ;  /* 0x0000041000007944 */ /* 0x000fea0003c00000 */
[----:B-1----:R-:W-:Y:S01]  /*1590*/  FADD.FTZ R62, R64, R63 ;  /* 0x0000003f403e7221 */ /* 0x002fe20000010000 */
[----:B------:R-:W-:Y:S01]  /*15a0*/  HFMA2.MMA R63, -RZ, RZ, 0, 5.9604644775390625e-08 ;  /* 0x00000001ff3f7435 */ /* 0x000fe200000001ff */
[----:B0-----:R-:W-:Y:S02]  /*15b0*/  MOV R66, 0x1f ;  /* 0x0000001f00427802 */ /* 0x001fe40000000f00 */
        /* <DEDUP_REMOVED lines=36> */
[----:B------:R-:W-:Y:S05]  /*1800*/  CALL.REL.NOINC `($__internal_64_$__cuda_sm70_shflsync_bfly_p) ;  /* 0x0000019000007944 */ /* 0x000fea0003c00000 */
[----:B01----:R-:W-:Y:S01]  /*1810*/  FADD.FTZ R64, R64, R63 ;  /* 0x0000003f40407221 */ /* 0x003fe20000010000 */
[----:B------:R-:W-:Y:S01]  /*1820*/  HFMA2.MMA R63, -RZ, RZ, 0, 1.1920928955078125e-07 ;  /* 0x00000002ff3f7435 */ /* 0x000fe200000001ff */
[----:B------:R-:W-:Y:S02]  /*1830*/  MOV R66, 0x1f ;  /* 0x0000001f00427802 */ /* 0x000fe40000000f00 */
[----:B------:R-:W-:Y:S02]  /*1840*/  MOV R65, 0xffffffff ;  /* 0xffffffff00417802 */ /* 0x000fe40000000f00 */
[----:B------:R-:W-:Y:S02]  /*1850*/  MOV R60, 0x1870 ;  /* 0x00001870003c7802 */ /* 0x000fe40000000f00 */
[----:B------:R-:W-:Y:S05]  /*1860*/  CALL.REL.NOINC `($__internal_64_$__cuda_sm70_shflsync_bfly_p) ;  /* 0x0000013000007944 */ /* 0x000fea0003c00000 */
[----:B01----:R-:W-:Y:S01]  /*1870*/  FADD.FTZ R64, R64, R63 ;  /* 0x0000003f40407221 */ /* 0x003fe20000010000 */
[----:B------:R-:W-:Y:S01]  /*1880*/  HFMA2.MMA R63, -RZ, RZ, 0, 2.384185791015625e-07 ;  /* 0x00000004ff3f7435 */ /* 0x000fe200000001ff */
[----:B------:R-:W-:Y:S02]  /*1890*/  MOV R66, 0x1f ;  /* 0x0000001f00427802 */ /* 0x000fe40000000f00 */
[----:B------:R-:W-:-:S02]  /*18a0*/  MOV R65, 0xffffffff ;  /* 0xffffffff00417802 */ /* 0x000fc40000000f00 */
[----:B------:R-:W-:Y:S02]  /*18b0*/  MOV R60, 0x18d0 ;  /* 0x000018d0003c7802 */ /* 0x000fe40000000f00 */
[----:B------:R-:W-:Y:S05]  /*18c0*/  CALL.REL.NOINC `($__internal_64_$__cuda_sm70_shflsync_bfly_p) ;  /* 0x000000d000007944 */ /* 0x000fea0003c00000 */
[----:B01----:R-:W-:Y:S01]  /*18d0*/  FADD.FTZ R64, R64, R63 ;  /* 0x0000003f40407221 */ /* 0x003fe20000010000 */
[----:B------:R-:W-:Y:S01]  /*18e0*/  HFMA2.MMA R63, -RZ, RZ, 0, 4.76837158203125e-07 ;  /* 0x00000008ff3f7435 */ /* 0x000fe200000001ff */
[----:B------:R-:W-:Y:S02]  /*18f0*/  MOV R66, 0x1f ;  /* 0x0000001f00427802 */ /* 0x000fe40000000f00 */
[----:B------:R-:W-:Y:S02]  /*1900*/  MOV R65, 0xffffffff ;  /* 0xffffffff00417802 */ /* 0x000fe40000000f00 */
[----:B------:R-:W-:Y:S02]  /*1910*/  MOV R60, 0x1930 ;  /* 0x00001930003c7802 */ /* 0x000fe40000000f00 */
[----:B------:R-:W-:Y:S05]  /*1920*/  CALL.REL.NOINC `($__internal_64_$__cuda_sm70_shflsync_bfly_p) ;  /* 0x0000007000007944 */ /* 0x000fea0003c00000 */
[----:B01----:R-:W-:Y:S01]  /*1930*/  FADD.FTZ R64, R64, R63 ;  /* 0x0000003f40407221 */ /* 0x003fe20000010000 */
[----:B------:R-:W-:Y:S01]  /*1940*/  HFMA2.MMA R63, -RZ, RZ, 0, 9.5367431640625e-07 ;  /* 0x00000010ff3f7435 */ /* 0x000fe200000001ff */
[----:B------:R-:W-:Y:S02]  /*1950*/  MOV R66, 0x1f ;  /* 0x0000001f00427802 */ /* 0x000fe40000000f00 */
[----:B------:R-:W-:-:S02]  /*1960*/  MOV R65, 0xffffffff ;  /* 0xffffffff00417802 */ /* 0x000fc40000000f00 */
[----:B------:R-:W-:Y:S02]  /*1970*/  MOV R60, 0x1990 ;  /* 0x00001990003c7802 */ /* 0x000fe40000000f00 */
[----:B------:R-:W-:Y:S05]  /*1980*/  CALL.REL.NOINC `($__internal_64_$__cuda_sm70_shflsync_bfly_p) ;  /* 0x0000001000007944 */ /* 0x000fea0003c00000 */
[----:B01----:R-:W-:Y:S05]  /*1990*/  BRA `(.L_x_6241) ;  /* 0xfffff47000007947 */ /* 0x003fea000383ffff */
        .weak           $__internal_64_$__cuda_sm70_shflsync_bfly_p
        .type           $__internal_64_$__cuda_sm70_shflsync_bfly_p,@function
        .size           $__internal_64_$__cuda_sm70_shflsync_bfly_p,(.L_x_15256 - $__internal_64_$__cuda_sm70_shflsync_bfly_p)
$__internal_64_$__cuda_sm70_shflsync_bfly_p:
[----:B------:R-:W-:Y:S01]  /*19a0*/  HFMA2.MMA R61, -RZ, RZ, 0, 0 ;  /* 0x00000000ff3d7435 */ /* 0x000fe200000001ff */
[----:B------:R-:W-:Y:S04]  /*19b0*/  WARPSYNC R65 ;  /* 0x0000004100007348 */ /* 0x000fe80003800000 */
[----:B------:R0:W1:Y:S01]  /*19c0*/  SHFL.BFLY PT, R63, R64, R63, R66 ;  /* 0x0c00003f403f7389 */ /* 0x00006200000e0042 */
[----:B------:R-:W-:Y:S05]  /*19d0*/  RET.REL.NODEC R60 `(_ZN10layer_norm13ln_fwd_kernelINS_13Kernel_traitsIf13__nv_bfloat16fS2_fjLj512ELj1ELj4ELj1ELj16ENS_18Kernel_traits_baseILj512EfS2_fS2_fjLj128EEEEELb0ELb0ELb0ELb0EEEvNS_9FwdParamsE) ;  /* 0xffffe6203c007950 */ /* 0x000fea0003c3ffff */
.L_x_6242:
        /* <DEDUP_REMOVED lines=10> */
.L_x_15256:


//--------------------- .text._ZN10layer_norm13ln_fwd_kernelINS_13Kernel_traitsIf13__nv_bfloat16fS2_fjLj512ELj1ELj4ELj1ELj16ENS_18Kernel_traits_baseILj512EfS2_fS2_fjLj128EEEEELb0ELb0ELb0ELb1EEEvNS_9FwdParamsE --------------------------
	.section	.text._ZN10layer_norm13ln_fwd_kernelINS_13Kernel_traitsIf13__nv_bfloat16fS2_fjLj512ELj1ELj4ELj1ELj16ENS_18Kernel_traits_baseILj512EfS2_fS2_fjLj128EEEEELb0ELb0ELb0ELb1EEEvNS_9FwdParamsE,"ax",@progbits
	.sectioninfo	@"SHI_REGISTERS=72"
	.align	128
        .global         _ZN10layer_norm13ln_fwd_kernelINS_13Kernel_traitsIf13__nv_bfloat16fS2_fjLj512ELj1ELj4ELj1ELj16ENS_18Kernel_traits_baseILj512EfS2_fS2_fjLj128EEEEELb0ELb0ELb0ELb1EEEvNS_9FwdParamsE
        .type           _ZN10layer_norm13ln_fwd_kernelINS_13Kernel_traitsIf13__nv_bfloat16fS2_fjLj512ELj1ELj4ELj1ELj16ENS_18Kernel_traits_baseILj512EfS2_fS2_fjLj128EEEEELb0ELb0ELb0ELb1EEEvNS_9FwdParamsE,@function
        .size           _ZN10layer_norm13ln_fwd_kernelINS_13Kernel_traitsIf13__nv_bfloat16fS2_fjLj512ELj1ELj4ELj1ELj16ENS_18Kernel_traits_baseILj512EfS2_fS2_fjLj128EEEEELb0ELb0ELb0ELb1EEEvNS_9FwdParamsE,(.L_x_15257 - _ZN10layer_norm13ln_fwd_kernelINS_13Kernel_traitsIf13__nv_bfloat16fS2_fjLj512ELj1ELj4ELj1ELj16ENS_18Kernel_traits_baseILj512EfS2_fS2_fjLj128EEEEELb0ELb0ELb0ELb1EEEvNS_9FwdParamsE)
        .other          _ZN10layer_norm13ln_fwd_kernelINS_13Kernel_traitsIf13__nv_bfloat16fS2_fjLj512ELj1ELj4ELj1ELj16ENS_18Kernel_traits_baseILj512EfS2_fS2_fjLj128EEEEELb0ELb0ELb0ELb1EEEvNS_9FwdParamsE,@"STO_CUDA_ENTRY STV_DEFAULT"
_ZN10layer_norm13ln_fwd_kernelINS_13Kernel_traitsIf13__nv_bfloat16fS2_fjLj512ELj1ELj4ELj1ELj16ENS_18Kernel_traits_baseILj512EfS2_fS2_fjLj128EEEEELb0ELb0ELb0ELb1EEEvNS_9FwdParamsE:
.text._ZN10layer_norm13ln_fwd_kernelINS_13Kernel_traitsIf13__nv_bfloat16fS2_fjLj512ELj1ELj4ELj1ELj16ENS_18Kernel_traits_baseILj512EfS2_fS2_fjLj128EEEEELb0ELb0ELb0ELb1EEEvNS_9FwdParamsE:
        /* <DEDUP_REMOVED lines=32> */
[----:B------:R-:W-:-:S03]  /*0200*/  ULDC.U8 UR6, c[0x0][0x1f0] ;  /* 0x00007c0000067ab9 */ /* 0x000fc60000000000 */
.L_x_6246:
[----:B------:R-:W0:Y:S01]  /*0210*/  S2R R52, SR_TID.X ;  /* 0x0000000000347919 */ /* 0x000e220000002100 */
[----:B------:R-:W-:Y:S01]  /*0220*/  ISETP.NE.U32.AND P1, PT, RZ, c[0x0][0x1c0], PT ;  /* 0x00007000ff007a0c */ /* 0x000fe20003f25070 */
[----:B-1----:R-:W-:Y:S01]  /*0230*/  IMAD R2, R0, c[0x0][0x168], RZ ;  /* 0x00005a0000027a24 */ /* 0x002fe200078e02ff */
[----:B------:R-:W-:Y:S01]  /*0240*/  HFMA2.MMA R56, -RZ, RZ, 0, 9.5367431640625e-07 ;  /* 0x00000010ff387435 */ /* 0x000fe200000001ff */
[----:B------:R-:W-:-:S02]  /*0250*/  ISETP.NE.U32.AND P0, PT, RZ, c[0x0][0x180], PT ;  /* 0x00006000ff007a0c */ /* 0x000fc40003f05070 */
        /* <DEDUP_REMOVED lines=18> */
[----:B------:R-:W-:Y:S02]  /*0380*/  IMAD.WIDE.U32 R58, R2, R61, c[0x0][0x188] ;  /* 0x00006200023a7625 */ /* 0x000fe400078e003d */
[----:B--2---:R-:W-:-:S02]  /*0390*/  @P1 PRMT R60, RZ, 0x5410, R48 ;  /* 0x00005410ff3c1816 */ /* 0x004fc40000000030 */
[----:B------:R-:W-:Y:S02]  /*03a0*/  ISETP.NE.AND.EX P1, PT, RZ, c[0x0][0x184], PT, P2 ;  /* 0x00006100ff007a0c */ /* 0x000fe40003f25320 */
[--C-:B---3--:R-:W-:Y:S02]  /*03b0*/  PRMT R49, RZ, 0x5410, R44.reuse ;  /* 0x00005410ff317816 */ /* 0x108fe4000000002c */
[----:B0-----:R-:W-:Y:S02]  /*03c0*/  PRMT R51, RZ, 0x7610, R44 ;  /* 0x00007610ff337816 */ /* 0x001fe4000000002c */
[--C-:B------:R-:W-:Y:S02]  /*03d0*/  PRMT R53, RZ, 0x5410, R45.reuse ;  /* 0x00005410ff357816 */ /* 0x100fe4000000002d */
[----:B------:R-:W-:Y:S02]  /*03e0*/  PRMT R55, RZ, 0x7610, R45 ;  /* 0x00007610ff377816 */ /* 0x000fe4000000002d */
[----:B------:R-:W-:-:S02]  /*03f0*/  PRMT R57, RZ, 0x5410, R46 ;  /* 0x00005410ff397816 */ /* 0x000fc4000000002e */
[----:B------:R-:W-:Y:S02]  /*0400*/  PRMT R63, RZ, 0x7610, R46 ;  /* 0x00007610ff3f7816 */ /* 0x000fe4000000002e */
[--C-:B------:R-:W-:Y:S02]  /*0410*/  PRMT R65, RZ, 0x5410, R47.reuse ;  /* 0x00005410ff417816 */ /* 0x100fe4000000002f */
[----:B------:R-:W-:Y:S01]  /*0420*/  PRMT R67, RZ, 0x7610, R47 ;  /* 0x00007610ff437816 */ /* 0x000fe2000000002f */
[-C--:B------:R-:W-:Y:S02]  /*0430*/  FMUL.FTZ R44, R49, R60.reuse ;  /* 0x0000003c312c7220 */ /* 0x080fe40000410000 */
[-C--:B------:R-:W-:Y:S02]  /*0440*/  FMUL.FTZ R45, R51, R60.reuse ;  /* 0x0000003c332d7220 */ /* 0x080fe40000410000 */
[-C--:B------:R-:W-:Y:S02]  /*0450*/  FMUL.FTZ R46, R53, R60.reuse ;  /* 0x0000003c352e7220 */ /* 0x080fe40000410000 */
[----:B------:R-:W-:-:S02]  /*0460*/  FMUL.FTZ R47, R55, R60 ;  /* 0x0000003c372f7220 */ /* 0x000fc40000410000 */
[-C--:B------:R-:W-:Y:S02]  /*0470*/  FMUL.FTZ R48, R57, R60.reuse ;  /* 0x0000003c39307220 */ /* 0x080fe40000410000 */
[-C--:B------:R-:W-:Y:S02]  /*0480*/  FMUL.FTZ R49, R63, R60.reuse ;  /* 0x0000003c3f317220 */ /* 0x080fe40000410000 */
[-C--:B------:R-:W-:Y:S02]  /*0490*/  FMUL.FTZ R50, R65, R60.reuse ;  /* 0x0000003c41327220 */ /* 0x080fe40000410000 */
[----:B------:R-:W-:Y:S02]  /*04a0*/  FMUL.FTZ R51, R67, R60 ;  /* 0x0000003c43337220 */ /* 0x000fe40000410000 */
[----:B----4-:R-:W-:Y:S02]  /*04b0*/  @P1 FADD.FTZ R44, R36, R44 ;  /* 0x0000002c242c1221 */ /* 0x010fe40000010000 */
[----:B------:R-:W-:-:S02]  /*04c0*/  @P1 FADD.FTZ R45, R37, R45 ;  /* 0x0000002d252d1221 */ /* 0x000fc40000010000 */
[----:B------:R-:W-:Y:S02]  /*04d0*/  @P1 FADD.FTZ R46, R38, R46 ;  /* 0x0000002e262e1221 */ /* 0x000fe40000010000 */
[----:B------:R-:W-:Y:S02]  /*04e0*/  @P1 FADD.FTZ R47, R39, R47 ;  /* 0x0000002f272f1221 */ /* 0x000fe40000010000 */
[----:B------:R-:W-:Y:S02]  /*04f0*/  @P1 FADD.FTZ R48, R40, R48 ;  /* 0x0000003028301221 */ /* 0x000fe40000010000 */
[----:B------:R-:W-:Y:S02]  /*0500*/  @P1 FADD.FTZ R49, R41, R49 ;  /* 0x0000003129311221 */ /* 0x000fe40000010000 */
[----:B------:R-:W-:Y:S02]  /*0510*/  @P1 FADD.FTZ R50, R42, R50 ;  /* 0x000000322a321221 */ /* 0x000fe40000010000 */
[----:B------:R-:W-:-:S02]  /*0520*/  @P1 FADD.FTZ R51, R43, R51 ;  /* 0x000000332b331221 */ /* 0x000fc40000010000 */
[----:B------:R-:W-:Y:S01]  /*0530*/  IMAD.WIDE.U32 R56, R3, R56, c[0x0][0x170] ;  /* 0x00005c0003387625 */ /* 0x000fe200078e0038 */
[----:B------:R-:W-:Y:S04]  /*0540*/  STG.E.128 [R58.64], R44 ;  /* 0x0000002c3a007986 */ /* 0x000fe8000c101d04 */
[----:B------:R0:W-:Y:S01]  /*0550*/  STG.E.128 [R58.64+0x10], R48 ;  /* 0x000010303a007986 */ /* 0x0001e2000c101d04 */
[----:B------:R-:W-:Y:S01]  /*0560*/  @P0 IMAD.WIDE.U32 R54, R61, R3, c[0x0][0x180] ;  /* 0x000060003d360625 */ /* 0x000fe200078e0003 */
[----:B------:R-:W-:Y:S02]  /*0570*/  MOV R53, R36 ;  /* 0x0000002400357202 */ /* 0x000fe40000000f00 */
[----:B------:R-:W-:Y:S02]  /*0580*/  MOV R68, R37 ;  /* 0x0000002500447202 */ /* 0x000fe40000000f00 */
[----:B------:R-:W-:-:S02]  /*0590*/  MOV R67, R38 ;  /* 0x0000002600437202 */ /* 0x000fc40000000f00 */
[----:B------:R-:W-:Y:S02]  /*05a0*/  MOV R66, R39 ;  /* 0x0000002700427202 */ /* 0x000fe40000000f00 */
[----:B------:R1:W2:Y:S04]  /*05b0*/  @P0 LDG.E.128 R36, [R54.64] ;  /* 0x0000000436240981 */ /* 0x0002a8000c1e1d00 */
[----:B0-----:R-:W1:Y:S01]  /*05c0*/  LDG.E.128 R56, [R56.64] ;  /* 0x0000000438387981 */ /* 0x001e62000c1e1d00 */
[----:B------:R-:W-:Y:S02]  /*05d0*/  MOV R63, R40 ;  /* 0x00000028003f7202 */ /* 0x000fe40000000f00 */
[----:B------:R-:W-:Y:S02]  /*05e0*/  MOV R62, R41 ;  /* 0x00000029003e7202 */ /* 0x000fe40000000f00 */
[----:B------:R-:W-:-:S02]  /*05f0*/  MOV R65, R42 ;  /* 0x0000002a00417202 */ /* 0x000fc40000000f00 */
[----:B------:R-:W-:Y:S02]  /*0600*/  MOV R64, R43 ;  /* 0x0000002b00407202 */ /* 0x000fe40000000f00 */
[----:B------:R1:W3:Y:S01]  /*0610*/  @P0 LDG.E.128 R40, [R54.64+0x10] ;  /* 0x0000100436280981 */ /* 0x0002e2000c1e1d00 */
[----:B------:R-:W-:Y:S02]  /*0620*/  ISETP.NE.AND P2, PT, R52, RZ, PT ;  /* 0x000000ff3400720c */ /* 0x000fe40003f45270 */
[----:B-1----:R-:W-:-:S05]  /*0630*/  PRMT R55, RZ, 0x5410, R56 ;  /* 0x00005410ff377816 */ /* 0x002fca0000000038 */
[----:B------:R-:W-:Y:S01]  /*0640*/  FMUL.FTZ R52, R55, R60 ;  /* 0x0000003c37347220 */ /* 0x000fe20000410000 */
[--C-:B------:R-:W-:Y:S02]  /*0650*/  PRMT R55, RZ, 0x5410, R57.reuse ;  /* 0x00005410ff377816 */ /* 0x100fe40000000039 */
[----:B------:R-:W-:Y:S02]  /*0660*/  PRMT R57, RZ, 0x7610, R57 ;  /* 0x00007610ff397816 */ /* 0x000fe40000000039 */
[----:B--2---:R-:W-:Y:S01]  /*0670*/  @P0 MOV R67, R38 ;  /* 0x0000002600430202 */ /* 0x004fe20000000f00 */
[----:B------:R-:W-:Y:S01]  /*0680*/  FMUL.FTZ R54, R55, R60 ;  /* 0x0000003c37367220 */ /* 0x000fe20000410000 */
[----:B------:R-:W-:Y:S01]  /*0690*/  @P0 MOV R53, R36 ;  /* 0x0000002400350202 */ /* 0x000fe20000000f00 */
[-C--:B------:R-:W-:Y:S01]  /*06a0*/  FMUL.FTZ R55, R57, R60.reuse ;  /* 0x0000003c39377220 */ /* 0x080fe20000410000 */
[--C-:B------:R-:W-:Y:S01]  /*06b0*/  PRMT R57, RZ, 0x5410, R58.reuse ;  /* 0x00005410ff397816 */ /* 0x100fe2000000003a */
[----:B------:R-:W-:Y:S01]  /*06c0*/  @P1 FADD.FTZ R54, R54, R67 ;  /* 0x0000004336361221 */ /* 0x000fe20000010000 */
[----:B------:R-:W-:Y:S01]  /*06d0*/  PRMT R67, RZ, 0x7610, R58 ;  /* 0x00007610ff437816 */ /* 0x000fe2000000003a */
[----:B------:R-:W-:Y:S01]  /*06e0*/  @P1 FADD.FTZ R52, R52, R53 ;  /* 0x0000003534341221 */ /* 0x000fe20000010000 */
[----:B------:R-:W-:Y:S01]  /*06f0*/  PRMT R53, RZ, 0x7610, R56 ;  /* 0x00007610ff357816 */ /* 0x000fe20000000038 */
[-C--:B------:R-:W-:Y:S01]  /*0700*/  FMUL.FTZ R56, R57, R60.reuse ;  /* 0x0000003c39387220 */ /* 0x080fe20000410000 */
[----:B---3--:R-:W-:Y:S01]  /*0710*/  @P0 MOV R62, R41 ;  /* 0x00000029003e0202 */ /* 0x008fe20000000f00 */
[----:B------:R-:W-:Y:S01]  /*0720*/  FMUL.FTZ R57, R67, R60 ;  /* 0x0000003c43397220 */ /* 0x000fe20000410000 */
[----:B------:R-:W-:-:S03]  /*0730*/  @P0 MOV R63, R40 ;  /* 0x00000028003f0202 */ /* 0x000fc60000000f00 */
[----:B------:R-:W-:Y:S02]  /*0740*/  @P1 FADD.FTZ R57, R57, R62 ;  /* 0x0000003e39391221 */ /* 0x000fe40000010000 */
[----:B------:R-:W-:Y:S02]  /*0750*/  FADD.FTZ R62, RZ, R44 ;  /* 0x0000002cff3e7221 */ /* 0x000fe40000010000 */
[----:B------:R-:W-:Y:S02]  /*0760*/  @P1 FADD.FTZ R56, R56, R63 ;  /* 0x0000003f38381221 */ /* 0x000fe40000010000 */
[----:B------:R-:W-:-:S04]  /*0770*/  FADD.FTZ R63, R45, R62 ;  /* 0x0000003e2d3f7221 */ /* 0x000fc80000010000 */
[----:B------:R-:W-:-:S04]  /*0780*/  FADD.FTZ R62, R46, R63 ;  /* 0x0000003f2e3e7221 */ /* 0x000fc80000010000 */
[----:B------:R-:W-:-:S04]  /*0790*/  FADD.FTZ R63, R47, R62 ;  /* 0x0000003e2f3f7221 */ /* 0x000fc80000010000 */
[----:B------:R-:W-:-:S04]  /*07a0*/  FADD.FTZ R62, R48, R63 ;  /* 0x0000003f303e7221 */ /* 0x000fc80000010000 */
[----:B------:R-:W-:Y:S01]  /*07b0*/  FADD.FTZ R63, R49, R62 ;  /* 0x0000003e313f7221 */ /* 0x000fe20000010000 */
[--C-:B------:R-:W-:Y:S02]  /*07c0*/  PRMT R69, RZ, 0x5410, R59.reuse ;  /* 0x00005410ff457816 */ /* 0x100fe4000000003b */
[----:B------:R-:W-:Y:S01]  /*07d0*/  PRMT R59, RZ, 0x7610, R59 ;  /* 0x00007610ff3b7816 */ /* 0x000fe2000000003b */
[----:B------:R-:W-:Y:S01]  /*07e0*/  FADD.FTZ R62, R50, R63 ;  /* 0x0000003f323e7221 */ /* 0x000fe20000010000 */
[----:B------:R-:W-:Y:S01]  /*07f0*/  @P0 MOV R68, R37 ;  /* 0x0000002500440202 */ /* 0x000fe20000000f00 */
[----:B------:R-:W-:Y:S01]  /*0800*/  FMUL.FTZ R53, R53, R60 ;  /* 0x0000003c35357220 */ /* 0x000fe20000410000 */
[----:B------:R-:W-:Y:S01]  /*0810*/  @P0 MOV R66, R39 ;  /* 0x0000002700420202 */ /* 0x000fe20000000f00 */
[----:B------:R-:W-:Y:S01]  /*0820*/  FADD.FTZ R63, R51, R62 ;  /* 0x0000003e333f7221 */ /* 0x000fe20000010000 */
[----:B------:R-:W-:Y:S01]  /*0830*/  @P0 MOV R65, R42 ;  /* 0x0000002a00410202 */ /* 0x000fe20000000f00 */
[-C--:B------:R-:W-:Y:S01]  /*0840*/  FMUL.FTZ R58, R69, R60.reuse ;  /* 0x0000003c453a7220 */ /* 0x080fe20000410000 */
[----:B------:R-:W-:Y:S01]  /*0850*/  @P0 MOV R64, R43 ;  /* 0x0000002b00400202 */ /* 0x000fe20000000f00 */
[----:B------:R-:W-:-:S02]  /*0860*/  FMUL.FTZ R59, R59, R60 ;  /* 0x0000003c3b3b7220 */ /* 0x000fc40000410000 */
[----:B------:R-:W-:Y:S02]  /*0870*/  @P1 FADD.FTZ R53, R53, R68 ;  /* 0x0000004435351221 */ /* 0x000fe40000010000 */
[----:B------:R-:W-:Y:S02]  /*0880*/  FADD.FTZ R62, R52, R63 ;  /* 0x0000003f343e7221 */ /* 0x000fe40000010000 */
[----:B------:R-:W-:Y:S02]  /*0890*/  @P1 FADD.FTZ R55, R55, R66 ;  /* 0x0000004237371221 */ /* 0x000fe40000010000 */
[----:B------:R-:W-:Y:S02]  /*08a0*/  @P1 FADD.FTZ R58, R58, R65 ;  /* 0x000000413a3a1221 */ /* 0x000fe40000010000 */
[----:B------:R-:W-:Y:S02]  /*08b0*/  @P1 FADD.FTZ R59, R59, R64 ;  /* 0x000000403b3b1221 */ /* 0x000fe40000010000 */
[----:B------:R-:W-:-:S04]  /*08c0*/  IMAD.WIDE.U32 R60, R61, R3, c[0x0][0x188] ;  /* 0x000062003d3c7625 */ /* 0x000fc800078e0003 */
[----:B------:R-:W-:Y:S01]  /*08d0*/  FADD.FTZ R63, R53, R62 ;  /* 0x0000003e353f7221 */ /* 0x000fe20000010000 */
[----:B------:R-:W-:Y:S04]  /*08e0*/  STG.E.128 [R60.64], R52 ;  /* 0x000000343c007986 */ /* 0x000fe8000c101d04 */
[----:B------:R0:W-:Y:S02]  /*08f0*/  STG.E.128 [R60.64+0x10], R56 ;  /* 0x000010383c007986 */ /* 0x0001e4000c101d04 */
        /* <DEDUP_REMOVED lines=8> */
.L_x_6247:
        /* <DEDUP_REMOVED lines=52> */
.L_x_6248:
[----:B01----:R-:W-:Y:S01]  /*0cc0*/  FADD.FTZ R64, R61, R64 ;  /* 0x000000403d407221 */ /* 0x003fe20000010000 */
[----:B------:R-:W-:Y:S01]  /*0cd0*/  ISETP.NE.AND P0, PT, RZ, UR6, PT ;  /* 0x00000006ff007c0c */ /* 0x000fe2000bf05270 */
[----:B------:R-:W-:Y:S01]  /*0ce0*/  FMUL.FTZ R62, R60, R60 ;  /* 0x0000003c3c3e7220 */ /* 0x000fe20000410000 */
[----:B------:R-:W-:-:S04]  /*0cf0*/  MOV R61, c[0x0][0x1e0] ;  /* 0x00007800003d7a02 */ /* 0x000fc80000000f00 */
[----:B------:R-:W-:Y:S01]  /*0d00*/  FSEL R62, R62, RZ, P0 ;  /* 0x000000ff3e3e7208 */ /* 0x000fe20000000000 */
[----:B------:R-:W-:-:S04]  /*0d10*/  FFMA.FTZ R61, R64, R61, c[0x0][0x228] ;  /* 0x00008a00403d7623 */ /* 0x000fc8000001003d */
[----:B------:R-:W-:Y:S01]  /*0d20*/  FADD.FTZ R61, R61, R62 ;  /* 0x0000003e3d3d7221 */ /* 0x000fe20000010000 */
[----:B------:R-:W-:-:S05]  /*0d30*/  FSEL R62, R60, RZ, !P0 ;  /* 0x000000ff3c3e7208 */ /* 0x000fca0004000000 */
[----:B------:R-:W0:Y:S01]  /*0d40*/  MUFU.RSQ R61, R61 ;  /* 0x0000003d003d7308 */ /* 0x000e220000001400 */
        /* <DEDUP_REMOVED lines=8> */
[C---:B0-----:R-:W-:Y:S02]  /*0dd0*/  FMUL.FTZ R45, R61.reuse, R68 ;  /* 0x000000443d2d7220 */ /* 0x041fe40000410000 */
[----:B------:R-:W-:Y:S02]  /*0de0*/  FMUL.FTZ R51, R61, R51 ;  /* 0x000000333d337220 */ /* 0x000fe40000410000 */
[----:B-----5:R-:W-:Y:S02]  /*0df0*/  FFMA.FTZ R45, R14, R45, R30 ;  /* 0x0000002d0e2d7223 */ /* 0x020fe4000001001e */
        /* <DEDUP_REMOVED lines=8> */
[--C-:B------:R-:W-:Y:S02]  /*0e80*/  FADD.FTZ R58, R58, -R62.reuse ;  /* 0x8000003e3a3a7221 */ /* 0x100fe40000010000 */
[----:B------:R-:W-:Y:S01]  /*0e90*/  FADD.FTZ R62, R59, -R62 ;  /* 0x8000003e3b3e7221 */ /* 0x000fe20000010000 */
[----:B------:R-:W-:Y:S01]  /*0ea0*/  HFMA2.MMA R59, -RZ, RZ, 0, 2.384185791015625e-07 ;  /* 0x00000004ff3b7435 */ /* 0x000fe200000001ff */
[C---:B------:R-:W-:Y:S02]  /*0eb0*/  FMUL.FTZ R45, R61.reuse, R44 ;  /* 0x0000002c3d2d7220 */ /* 0x040fe40000410000 */
[C---:B------:R-:W-:Y:S02]  /*0ec0*/  FMUL.FTZ R64, R61.reuse, R64 ;  /* 0x000000403d407220 */ /* 0x040fe40000410000 */
[C---:B------:R-:W-:Y:S02]  /*0ed0*/  FMUL.FTZ R51, R61.reuse, R46 ;  /* 0x0000002e3d337220 */ /* 0x040fe40000410000 */
[----:B------:R-:W-:-:S02]  /*0ee0*/  FMUL.FTZ R53, R61, R50 ;  /* 0x000000323d357220 */ /* 0x000fc40000410000 */
[C---:B------:R-:W-:Y:S02]  /*0ef0*/  FMUL.FTZ R50, R61.reuse, R49 ;  /* 0x000000313d327220 */ /* 0x040fe40000410000 */
[C---:B------:R-:W-:Y:S01]  /*0f00*/  FMUL.FTZ R55, R61.reuse, R58 ;  /* 0x0000003a3d377220 */ /* 0x040fe20000410000 */
[----:B------:R-:W-:Y:S01]  /*0f10*/  MOV R58, 0x10 ;  /* 0x00000010003a7802 */ /* 0x000fe20000000f00 */
[----:B------:R-:W-:Y:S02]  /*0f20*/  FMUL.FTZ R62, R61, R62 ;  /* 0x0000003e3d3e7220 */ /* 0x000fe40000410000 */
[----:B------:R-:W-:Y:S02]  /*0f30*/  FFMA.FTZ R44, R16, R45, R32 ;  /* 0x0000002d102c7223 */ /* 0x000fe40000010020 */
[----:B------:R-:W-:Y:S02]  /*0f40*/  FFMA.FTZ R49, R17, R64, R33 ;  /* 0x0000004011317223 */ /* 0x000fe40000010021 */
[----:B------:R-:W-:-:S02]  /*0f50*/  FFMA.FTZ R45, R18, R51, R34 ;  /* 0x00000033122d7223 */ /* 0x000fc40000010022 */
[----:B------:R-:W-:Y:S01]  /*0f60*/  FFMA.FTZ R46, R12, R53, R28 ;  /* 0x000000350c2e7223 */ /* 0x000fe2000001001c */
[----:B------:R-:W-:Y:S01]  /*0f70*/  F2FP.BF16.PACK_AB R44, R49, R44 ;  /* 0x0000002c312c723e */ /* 0x000fe200000010ff */
[----:B------:R-:W-:Y:S02]  /*0f80*/  FFMA.FTZ R51, R13, R50, R29 ;  /* 0x000000320d337223 */ /* 0x000fe4000001001d */
[----:B------:R-:W-:Y:S02]  /*0f90*/  FFMA.FTZ R55, R6, R55, R22 ;  /* 0x0000003706377223 */ /* 0x000fe40000010016 */
[----:B------:R-:W-:Y:S01]  /*0fa0*/  FFMA.FTZ R62, R7, R62, R23 ;  /* 0x0000003e073e7223 */ /* 0x000fe20000010017 */
[----:B------:R-:W-:Y:S01]  /*0fb0*/  F2FP.BF16.PACK_AB R46, R51, R46 ;  /* 0x0000002e332e723e */ /* 0x000fe200000010ff */
[C---:B------:R-:W-:Y:S02]  /*0fc0*/  FMUL.FTZ R49, R61.reuse, R52 ;  /* 0x000000343d317220 */ /* 0x040fe40000410000 */
[C---:B------:R-:W-:Y:S01]  /*0fd0*/  FMUL.FTZ R53, R61.reuse, R54 ;  /* 0x000000363d357220 */ /* 0x040fe20000410000 */
[----:B------:R-:W-:Y:S01]  /*0fe0*/  F2FP.BF16.PACK_AB R51, R62, R55 ;  /* 0x000000373e33723e */ /* 0x000fe200000010ff */
[----:B------:R-:W-:-:S02]  /*0ff0*/  FMUL.FTZ R50, R61, R48 ;  /* 0x000000303d327220 */ /* 0x000fc40000410000 */
[C---:B------:R-:W-:Y:S02]  /*1000*/  FMUL.FTZ R55, R61.reuse, R56 ;  /* 0x000000383d377220 */ /* 0x040fe40000410000 */
[C---:B------:R-:W-:Y:S02]  /*1010*/  FMUL.FTZ R52, R61.reuse, R57 ;  /* 0x000000393d347220 */ /* 0x040fe40000410000 */
[----:B------:R-:W-:Y:S02]  /*1020*/  FFMA.FTZ R48, R8, R49, R24 ;  /* 0x0000003108307223 */ /* 0x000fe40000010018 */
[C---:B------:R-:W-:Y:S02]  /*1030*/  FMUL.FTZ R66, R61.reuse, R66 ;  /* 0x000000423d427220 */ /* 0x040fe40000410000 */
[----:B------:R-:W-:Y:S02]  /*1040*/  FFMA.FTZ R49, R10, R53, R26 ;  /* 0x000000350a317223 */ /* 0x000fe4000001001a */
[----:B------:R-:W-:-:S02]  /*1050*/  FMUL.FTZ R68, R61, R68 ;  /* 0x000000443d447220 */ /* 0x000fc40000410000 */
[----:B------:R-:W-:Y:S02]  /*1060*/  FFMA.FTZ R55, R4, R55, R20 ;  /* 0x0000003704377223 */ /* 0x000fe40000010014 */
[----:B------:R-:W-:Y:S02]  /*1070*/  FFMA.FTZ R52, R5, R52, R21 ;  /* 0x0000003405347223 */ /* 0x000fe40000010015 */
[----:B------:R-:W-:Y:S02]  /*1080*/  FFMA.FTZ R53, R9, R50, R25 ;  /* 0x0000003209357223 */ /* 0x000fe40000010019 */
[----:B------:R-:W-:Y:S01]  /*1090*/  FFMA.FTZ R66, R19, R66, R35 ;  /* 0x0000004213427223 */ /* 0x000fe20000010023 */
[----:B------:R-:W-:Y:S01]  /*10a0*/  F2FP.BF16.PACK_AB R50, R52, R55 ;  /* 0x000000373432723e */ /* 0x000fe200000010ff */
[----:B------:R-:W-:Y:S01]  /*10b0*/  FFMA.FTZ R68, R11, R68, R27 ;  /* 0x000000440b447223 */ /* 0x000fe2000001001b */
[----:B------:R-:W-:Y:S01]  /*10c0*/  F2FP.BF16.PACK_AB R48, R53, R48 ;  /* 0x000000303530723e */ /* 0x000fe200000010ff */
[----:B------:R-:W-:Y:S01]  /*10d0*/  @!P2 IMAD.WIDE R52, R0, R59, c[0x0][0x1a0] ;  /* 0x000068000034a625 */ /* 0x000fe200078e023b */
[----:B------:R-:W-:-:S02]  /*10e0*/  F2FP.BF16.PACK_AB R45, R66, R45 ;  /* 0x0000002d422d723e */ /* 0x000fc400000010ff */
        /* <DEDUP_REMOVED lines=10> */
[----:B0-----:R-:W-:Y:S01]  /*1190*/  @P0 CALL.REL.NOINC `(.L_x_6245) ;  /* 0x0000001000000944 */ /* 0x001fe20003c00000 */
[----:B------:R-:W-:Y:S05]  /*11a0*/  BRA `(.L_x_6246) ;  /* 0xfffff06000007947 */ /* 0x000fea000383ffff */
.L_x_6245:
[----:B------:R-:W-:Y:S05]  /*11b0*/  EXIT ;  /* 0x000000000000794d */ /* 0x000fea0003800000 */
.L_x_6243:
[----:B------:R-:W-:Y:S02]  /*11c0*/  MOV R64, R60 ;  /* 0x0000003c00407202 */ /* 0x000fe40000000f00 */
[----:B------:R-:W-:Y:S02]  /*11d0*/  MOV R61, 0x1 ;  /* 0x00000001003d7802 */ /* 0x000fe40000000f00 */
[----:B------:R-:W-:Y:S02]  /*11e0*/  MOV R66, 0x1f ;  /* 0x0000001f00427802 */ /* 0x000fe40000000f00 */
[----:B------:R-:W-:Y:S02]  /*11f0*/  MOV R65, 0xffffffff ;  /* 0xffffffff00417802 */ /* 0x000fe40000000f00 */
[----:B------:R-:W-:Y:S02]  /*1200*/  MOV R62, 0x1220 ;  /* 0x00001220003e7802 */ /* 0x000fe40000000f00 */
[----:B-----5:R-:W-:Y:S05]  /*1210*/  CALL.REL.NOINC `($__internal_65_$__cuda_sm70_shflsync_bfly_p) ;  /* 0x0000058000007944 */ /* 0x020fea0003c00000 */
[----:B01----:R-:W-:Y:S05]  /*1220*/  BRA `(.L_x_6247) ;  /* 0xfffff75000007947 */ /* 0x003fea000383ffff */
.L_x_6244:
[----:B------:R-:W-:Y:S01]  /*1230*/  HFMA2.MMA R61, -RZ, RZ, 0, 1.1920928955078125e-07 ;  /* 0x00000002ff3d7435 */ /* 0x000fe200000001ff */
[----:B------:R-:W-:Y:S02]  /*1240*/  MOV R66, 0x1f ;  /* 0x0000001f00427802 */ /* 0x000fe40000000f00 */
[----:B------:R-:W-:-:S02]  /*1250*/  MOV R65, 0xffffffff ;  /* 0xffffffff00417802 */ /* 0x000fc40000000f00 */
[----:B------:R-:W-:Y:S02]  /*1260*/  MOV R62, 0x1280 ;  /* 0x00001280003e7802 */ /* 0x000fe40000000f00 */
[----:B0----5:R-:W-:Y:S05]  /*1270*/  CALL.REL.NOINC `($__internal_65_$__cuda_sm70_shflsync_bfly_p) ;  /* 0x0000052000007944 */ /* 0x021fea0003c00000 */
[----:B01----:R-:W-:Y:S01]  /*1280*/  FADD.FTZ R64, R64, R61 ;  /* 0x0000003d40407221 */ /* 0x003fe20000010000 */
[----:B------:R-:W-:Y:S01]  /*1290*/  HFMA2.MMA R61, -RZ, RZ, 0, 2.384185791015625e-07 ;  /* 0x00000004ff3d7435 */ /* 0x000fe200000001ff */
[----:B------:R-:W-:Y:S02]  /*12a0*/  MOV R66, 0x1f ;  /* 0x0000001f00427802 */ /* 0x000fe40000000f00 */
[----:B------:R-:W-:Y:S02]  /*12b0*/  MOV R65, 0xffffffff ;  /* 0xffffffff00417802 */ /* 0x000fe40000000f00 */
[----:B------:R-:W-:Y:S02]  /*12c0*/  MOV R62, 0x12e0 ;  /* 0x000012e0003e7802 */ /* 0x000fe40000000f00 */
[----:B------:R-:W-:Y:S05]  /*12d0*/  CALL.REL.NOINC `($__internal_65_$__cuda_sm70_shflsync_bfly_p) ;  /* 0x000004c000007944 */ /* 0x000fea0003c00000 */
[----:B01----:R-:W-:Y:S01]  /*12e0*/  FADD.FTZ R64, R64, R61 ;  /* 0x0000003d40407221 */ /* 0x003fe20000010000 */
[----:B------:R-:W-:Y:S01]  /*12f0*/  HFMA2.MMA R61, -RZ, RZ, 0, 4.76837158203125e-07 ;  /* 0x00000008ff3d7435 */ /* 0x000fe200000001ff */
[----:B------:R-:W-:Y:S02]  /*1300*/  MOV R66, 0x1f ;  /* 0x0000001f00427802 */ /* 0x000fe40000000f00 */
[----:B------:R-:W-:-:S02]  /*1310*/  MOV R65, 0xffffffff ;  /* 0xffffffff00417802 */ /* 0x000fc40000000f00 */
[----:B------:R-:W-:Y:S02]  /*1320*/  MOV R62, 0x1340 ;  /* 0x00001340003e7802 */ /* 0x000fe40000000f00 */
[----:B------:R-:W-:Y:S05]  /*1330*/  CALL.REL.NOINC `($__internal_65_$__cuda_sm70_shflsync_bfly_p) ;  /* 0x0000046000007944 */ /* 0x000fea0003c00000 */
[----:B01----:R-:W-:Y:S01]  /*1340*/  FADD.FTZ R64, R64, R61 ;  /* 0x0000003d40407221 */ /* 0x003fe20000010000 */
[----:B------:R-:W-:Y:S01]  /*1350*/  HFMA2.MMA R61, -RZ, RZ, 0, 9.5367431640625e-07 ;  /* 0x00000010ff3d7435 */ /* 0x000fe200000001ff */
[----:B------:R-:W-:Y:S02]  /*1360*/  MOV R66, 0x1f ;  /* 0x0000001f00427802 */ /* 0x000fe40000000f00 */
[----:B------:R-:W-:Y:S02]  /*1370*/  MOV R65, 0xffffffff ;  /* 0xffffffff00417802 */ /* 0x000fe40000000f00 */
[----:B------:R-:W-:Y:S02]  /*1380*/  MOV R62, 0x13a0 ;  /* 0x000013a0003e7802 */ /* 0x000fe40000000f00 */
[----:B------:R-:W-:Y:S05]  /*1390*/  CALL.REL.NOINC `($__internal_65_$__cuda_sm70_shflsync_bfly_p) ;  /* 0x0000040000007944 */ /* 0x000fea0003c00000 */
        /* <DEDUP_REMOVED lines=38> */
[----:B------:R-:W-:Y:S05]  /*1600*/  CALL.REL.NOINC `($__internal_65_$__cuda_sm70_shflsync_bfly_p) ;  /* 0x0000019000007944 */ /* 0x000fea0003c00000 */
[----:B01----:R-:W-:Y:S01]  /*1610*/  FADD.FTZ R64, R64, R61 ;  /* 0x0000003d40407221 */ /* 0x003fe20000010000 */
[----:B------:R-:W-:Y:S01]  /*1620*/  HFMA2.MMA R61, -RZ, RZ, 0, 1.1920928955078125e-07 ;  /* 0x00000002ff3d7435 */ /* 0x000fe200000001ff */
[----:B------:R-:W-:Y:S02]  /*1630*/  MOV R66, 0x1f ;  /* 0x0000001f00427802 */ /* 0x000fe40000000f00 */
[----:B------:R-:W-:Y:S02]  /*1640*/  MOV R65, 0xffffffff ;  /* 0xffffffff00417802 */ /* 0x000fe40000000f00 */
[----:B------:R-:W-:Y:S02]  /*1650*/  MOV R62, 0x1670 ;  /* 0x00001670003e7802 */ /* 0x000fe40000000f00 */
[----:B------:R-:W-:Y:S05]  /*1660*/  CALL.REL.NOINC `($__internal_65_$__cuda_sm70_shflsync_bfly_p) ;  /* 0x0000013000007944 */ /* 0x000fea0003c00000 */
[----:B01----:R-:W-:Y:S01]  /*1670*/  FADD.FTZ R64, R64, R61 ;  /* 0x0000003d40407221 */ /* 0x003fe20000010000 */
[----:B------:R-:W-:Y:S01]  /*1680*/  HFMA2.MMA R61, -RZ, RZ, 0, 2.384185791015625e-07 ;  /* 0x00000004ff3d7435 */ /* 0x000fe200000001ff */
[----:B------:R-:W-:Y:S02]  /*1690*/  MOV R66, 0x1f ;  /* 0x0000001f00427802 */ /* 0x000fe40000000f00 */
[----:B------:R-:W-:-:S02]  /*16a0*/  MOV R65, 0xffffffff ;  /* 0xffffffff00417802 */ /* 0x000fc40000000f00 */
[----:B------:R-:W-:Y:S02]  /*16b0*/  MOV R62, 0x16d0 ;  /* 0x000016d0003e7802 */ /* 0x000fe40000000f00 */
[----:B------:R-:W-:Y:S05]  /*16c0*/  CALL.REL.NOINC `($__internal_65_$__cuda_sm70_shflsync_bfly_p) ;  /* 0x000000d000007944 */ /* 0x000fea0003c00000 */
[----:B01----:R-:W-:Y:S01]  /*16d0*/  FADD.FTZ R64, R64, R61 ;  /* 0x0000003d40407221 */ /* 0x003fe20000010000 */
[----:B------:R-:W-:Y:S01]  /*16e0*/  HFMA2.MMA R61, -RZ, RZ, 0, 4.76837158203125e-07 ;  /* 0x00000008ff3d7435 */ /* 0x000fe200000001ff */
[----:B------:R-:W-:Y:S02]  /*16f0*/  MOV R66, 0x1f ;  /* 0x0000001f00427802 */ /* 0x000fe40000000f00 */
[----:B------:R-:W-:Y:S02]  /*1700*/  MOV R65, 0xffffffff ;  /* 0xffffffff00417802 */ /* 0x000fe40000000f00 */
[----:B------:R-:W-:Y:S02]  /*1710*/  MOV R62, 0x1730 ;  /* 0x00001730003e7802 */ /* 0x000fe40000000f00 */
[----:B------:R-:W-:Y:S05]  /*1720*/  CALL.REL.NOINC `($__internal_65_$__cuda_sm70_shflsync_bfly_p) ;  /* 0x0000007000007944 */ /* 0x000fea0003c00000 */
[----:B01----:R-:W-:Y:S01]  /*1730*/  FADD.FTZ R64, R64, R61 ;  /* 0x0000003d40407221 */ /* 0x003fe20000010000 */
[----:B------:R-:W-:Y:S01]  /*1740*/  HFMA2.MMA R61, -RZ, RZ, 0, 9.5367431640625e-07 ;  /* 0x00000010ff3d7435 */ /* 0x000fe200000001ff */
[----:B------:R-:W-:Y:S02]  /*1750*/  MOV R66, 0x1f ;  /* 0x0000001f00427802 */ /* 0x000fe40000000f00 */
[----:B------:R-:W-:-:S02]  /*1760*/  MOV R65, 0xffffffff ;  /* 0xffffffff00417802 */ /* 0x000fc40000000f00 */
[----:B------:R-:W-:Y:S02]  /*1770*/  MOV R62, 0x1790 ;  /* 0x00001790003e7802 */ /* 0x000fe40000000f00 */
[----:B------:R-:W-:Y:S05]  /*1780*/  CALL.REL.NOINC `($__internal_65_$__cuda_sm70_shflsync_bfly_p) ;  /* 0x0000001000007944 */ /* 0x000fea0003c00000 */
[----:B01----:R-:W-:Y:S05]  /*1790*/  BRA `(.L_x_6248) ;  /* 0xfffff52000007947 */ /* 0x003fea000383ffff */
        .weak           $__internal_65_$__cuda_sm70_shflsync_bfly_p
        .type           $__internal_65_$__cuda_sm70_shflsync_bfly_p,@function
        .size           $__internal_65_$__cuda_sm70_shflsync_bfly_p,(.L_x_15257 - $__internal_65_$__cuda_sm70_shflsync_bfly_p)
$__internal_65_$__cuda_sm70_shflsync_bfly_p:
[----:B------:R-:W-:Y:S01]  /*17a0*/  HFMA2.MMA R63, -RZ, RZ, 0, 0 ;  /* 0x00000000ff3f7435 */ /* 0x000fe200000001ff */
[----:B------:R-:W-:Y:S04]  /*17b0*/  WARPSYNC R65 ;  /* 0x0000004100007348 */ /* 0x000fe80003800000 */
[----:B------:R0:W1:Y:S01]  /*17c0*/  SHFL.BFLY PT, R61, R64, R61, R66 ;  /* 0x0c00003d403d7389 */ /* 0x00006200000e0042 */
[----:B------:R-:W-:Y:S05]  /*17d0*/  RET.REL.NODEC R62 `(_ZN10layer_norm13ln_fwd_kernelINS_13Kernel_traitsIf13__nv_bfloat16fS2_fjLj512ELj1ELj4ELj1ELj16ENS_18Kernel_traits_baseILj512EfS2_fS2_fjLj128EEEEELb0ELb0ELb0ELb1EEEvNS_9FwdParamsE) ;  /* 0xffffe8203e007950 */ /* 0x000fea0003c3ffff */
.L_x_6249:
        /* <DEDUP_REMOVED lines=10> */
.L_x_15257:


//--------------------- .text._ZN10layer_norm13ln_fwd_kernelINS_13Kernel_traitsIf13__nv_bfloat16fS2_fjLj512ELj1ELj4ELj1ELj16ENS_18Kernel_traits_baseILj512EfS2_fS2_fjLj128EEEEELb0ELb0ELb1ELb0EEEvNS_9FwdParamsE --------------------------
	.section	.text._ZN10layer_norm13ln_fwd_kernelINS_13Kernel_traitsIf13__nv_bfloat16fS2_fjLj512ELj1ELj4ELj1ELj16ENS_18Kernel_traits_baseILj512EfS2_fS2_fjLj128EEEEELb0ELb0ELb1ELb0EEEvNS_9FwdParamsE,"ax",@progbits
	.sectioninfo	@"SHI_REGISTERS=79"
	.align	128
        .global         _ZN10layer_norm13ln_fwd_kernelINS_13Kernel_traitsIf13__nv_bfloat16fS2_fjLj512ELj1ELj4ELj1ELj16ENS_18Kernel_traits_baseILj512EfS2_fS2_fjLj128EEEEELb0ELb0ELb1ELb0EEEvNS_9FwdParamsE
        .type           _ZN10layer_norm13ln_fwd_kernelINS_13Kernel_traitsIf13__nv_bfloat16fS2_fjLj512ELj1ELj4ELj1ELj16ENS_18Kernel_traits_baseILj512EfS2_fS2_fjLj128EEEEELb0ELb0ELb1ELb0EEEvNS_9FwdParamsE,@function
        .size           _ZN10layer_norm13ln_fwd_kernelINS_13Kernel_traitsIf13__nv_bfloat16fS2_fjLj512ELj1ELj4ELj1ELj16ENS_18Kernel_traits_baseILj512EfS2_fS2_fjLj128EEEEELb0ELb0ELb1ELb0EEEvNS_9FwdParamsE,(.L_x_15258 - _ZN10layer_norm13ln_fwd_kernelINS_13Kernel_traitsIf13__nv_bfloat16fS2_fjLj512ELj1ELj4ELj1ELj16ENS_18Kernel_traits_baseILj512EfS2_fS2_fjLj128EEEEELb0ELb0ELb1ELb0EEEvNS_9FwdParamsE)
        .other          _ZN10layer_norm13ln_fwd_kernelINS_13Kernel_traitsIf13__nv_bfloat16fS2_fjLj512ELj1ELj4ELj1ELj16ENS_18Kernel_traits_baseILj512EfS2_fS2_fjLj128EEEEELb0ELb0ELb1ELb0EEEvNS_9FwdParamsE,@"STO_CUDA_ENTRY STV_DEFAULT"
_ZN10layer_norm13ln_fwd_kernelINS_13Kernel_traitsIf13__nv_bfloat16fS2_fjLj512ELj1ELj4ELj1ELj16ENS_18Kernel_traits_baseILj512EfS2_fS2_fjLj128EEEEELb0ELb0ELb1ELb0EEEvNS_9FwdParamsE:
.text._ZN10layer_norm13ln_fwd_kernelINS_13Kernel_traitsIf13__nv_bfloat16fS2_fjLj512ELj1ELj4ELj1ELj16ENS_18Kernel_traits_baseILj512EfS2_fS2_fjLj128EEEEELb0ELb0ELb1ELb0EEEvNS_9FwdParamsE:
        /* <DEDUP_REMOVED lines=32> */
.L_x_6251:
[----:B------:R-:W-:Y:S05]  /*0200*/  BSYNC B0 ;  /* 0x0000000000007941 */ /* 0x000fea0003800000 */
.L_x_6250:
[----:B------:R-:W-:Y:S01]  /*0210*/  BSSY B0, `(.L_x_6252) ;  /* 0x0000010000007945 */ /* 0x000fe20003800000 */
[----:B------:R-:W-:Y:S05]  /*0220*/  @!P4 BRA `(.L_x_6253) ;  /* 0x000000e00000c947 */ /* 0x000fea0003800000 */
[----:B------:R-:W-:Y:S01]  /*0230*/  ISETP.NE.U32.AND P0, PT, RZ, c[0x0][0x218], PT ;  /* 0x00008600ff007a0c */ /* 0x000fe20003f05070 */
[----:B0-----:R-:W-:Y:S01]  /*0240*/  CS2R R22, SRZ ;  /* 0x0000000000167805 */ /* 0x001fe2000001ff00 */
[----:B------:R-:W-:Y:S01]  /*0250*/  MOV R36, 0x20 ;  /* 0x0000002000247802 */ /* 0x000fe20000000f00 */
        /* <DEDUP_REMOVED lines=11> */
.L_x_6253:
[----:B------:R-:W-:Y:S05]  /*0310*/  BSYNC B0 ;  /* 0x0000000000007941 */ /* 0x000fea0003800000 */
.L_x_6252:
[----:B------:R-:W-:Y:S05]  /*0320*/  @P1 EXIT ;  /* 0x000000000000194d */ /* 0x000fea0003800000 */
[----:B------:R-:W-:Y:S02]  /*0330*/  ULDC.U8 UR6, c[0x0][0x1f0] ;  /* 0x00007c0000067ab9 */ /* 0x000fe40000000000 */
.L_x_6297:
[----:B------:R-:W-:-:S10]  /*0340*/  HFMA2.MMA R69, -RZ, RZ, 0, 2.384185791015625e-07 ;  /* 0x00000004ff457435 */ /* 0x000fd400000001ff */
[----:B------:R-:W-:-:S06]  /*0350*/  IMAD.WIDE R66, R2, R69, c[0x0][0x1d0] ;  /* 0x0000740002427625 */ /* 0x000fcc00078e0245 */
[----:B------:R1:W2:Y:S04]  /*0360*/  LDG.E R66, [R66.64] ;  /* 0x0000000442427981 */ /* 0x0002a8000c1e1900 */
[----:B------:R-:W3:Y:S01]  /*0370*/  S2R R3, SR_TID.X ;  /* 0x0000000000037919 */ /* 0x000ee20000002100 */
[C---:B------:R-:W-:Y:S02]  /*0380*/  IMAD R64, R2.reuse, c[0x0][0x168], RZ ;  /* 0x00005a0002407a24 */ /* 0x040fe400078e02ff */
[----:B------:R-:W-:Y:S01]  /*0390*/  IMAD.WIDE R68, R2, R69, c[0x0][0x1d8] ;  /* 0x0000760002447625 */ /* 0x000fe200078e0245 */
[----:B------:R-:W-:Y:S01]  /*03a0*/  BSSY B0, `(.L_x_6254) ;  /* 0x0000067000007945 */ /* 0x000fe20003800000 */
[----:B-1----:R-:W-:-:S04]  /*03b0*/  SHF.R.S32.HI R67, RZ, 0x1f, R2 ;  /* 0x0000001fff437819 */ /* 0x002fc80000011402 */
[----:B-----5:R1:W5:Y:S01]  /*03c0*/  LDG.E R68, [R68.64] ;  /* 0x0000000444447981 */ /* 0x020362000c1e1900 */
[----:B--2---:R-:W-:-:S13]  /*03d0*/  ISETP.GE.AND P5, PT, R66, 0x1, PT ;  /* 0x000000014200780c */ /* 0x004fda0003fa6270 */
[----:B------:R-:W-:-:S05]  /*03e0*/  @P5 IADD3 R65, R66, -0x1, RZ ;  /* 0xffffffff42415810 */ /* 0x000fca0007ffe0ff */
[----:B------:R-:W-:Y:S01]  /*03f0*/  @P5 IMAD R70, R65, c[0x0][0x168], RZ ;  /* 0x00005a0041465a24 */ /* 0x000fe200078e02ff */
[----:B------:R-:W-:-:S04]  /*0400*/  SHF.R.S32.HI R65, RZ, 0x1f, R64 ;  /* 0x0000001fff417819 */ /* 0x000fc80000011440 */
[----:B------:R-:W-:Y:S02]  /*0410*/  @P5 SHF.R.S32.HI R71, RZ, 0x1f, R70 ;  /* 0x0000001fff475819 */ /* 0x000fe40000011446 */
[----:B------:R-:W-:Y:S02]  /*0420*/  LEA.HI R65, R65, R64, RZ, 0x3 ;  /* 0x0000004041417211 */ /* 0x000fe400078f18ff */
[----:B------:R-:W-:Y:S02]  /*0430*/  @P5 LEA.HI R71, R71, R70, RZ, 0x3 ;  /* 0x0000004647475211 */ /* 0x000fe400078f18ff */
[----:B---3--:R-:W-:Y:S02]  /*0440*/  LOP3.LUT R64, R3, 0x1f, RZ, 0xc0, !PT ;  /* 0x0000001f03407812 */ /* 0x008fe400078ec0ff */
[----:B------:R-:W-:Y:S02]  /*0450*/  MOV R70, RZ ;  /* 0x000000ff00467202 */ /* 0x000fe40000000f00 */
[----:B------:R-:W-:-:S02]  /*0460*/  @P5 LEA.HI.SX32 R70, R71, R64, 0x1d ;  /* 0x0000004047465211 */ /* 0x000fc400078feaff */
[----:B-1----:R-:W-:Y:S01]  /*0470*/  LEA.HI.SX32 R69, R65, R64, 0x1d ;  /* 0x0000004041457211 */ /* 0x002fe200078feaff */
[----:B------:R-:W-:Y:S05]  /*0480*/  @!P3 BRA `(.L_x_6255) ;  /* 0x000005800000b947 */ /* 0x000fea0003800000 */
[----:B------:R-:W-:-:S04]  /*0490*/  ISETP.NE.U32.AND P0, PT, RZ, c[0x0][0x180], PT ;  /* 0x00006000ff007a0c */ /* 0x000fc80003f05070 */
[----:B------:R-:W-:-:S13]  /*04a0*/  ISETP.NE.AND.EX P0, PT, RZ, c[0x0][0x184], PT, P0 ;  /* 0x00006100ff007a0c */ /* 0x000fda0003f05300 */
[----:B------:R-:W-:-:S05]  /*04b0*/  @P0 MOV R52, 0x20 ;  /* 0x0000002000340802 */ /* 0x000fca0000000f00 */
[----:B------:R-:W-:-:S05]  /*04c0*/  @P0 IMAD.WIDE.U32 R52, R69, R52, c[0x0][0x180] ;  /* 0x0000600045340625 */ /* 0x000fca00078e0034 */
[----:B0-----:R-:W2:Y:S04]  /*04d0*/  @P0 LDG.E.128 R36, [R52.64] ;  /* 0x0000000434240981 */ /* 0x001ea8000c1e1d00 */
[----:B------:R-:W3:Y:S01]  /*04e0*/  @P0 LDG.E.128 R40, [R52.64+0x10] ;  /* 0x0000100434280981 */ /* 0x000ee2000c1e1d00 */
        /* <DEDUP_REMOVED lines=33> */
.L_x_6257:
[----:B------:R-:W-:Y:S05]  /*0700*/  BSYNC B1 ;  /* 0x0000000000017941 */ /* 0x000fea0003800000 */
.L_x_6256:
[----:B------:R-:W-:Y:S01]  /*0710*/  BSSY B1, `(.L_x_6258) ;  /* 0x0000005000017945 */ /* 0x000fe20003800000 */
[----:B------:R-:W-:Y:S05]  /*0720*/  @!P6 BRA `(.L_x_6259) ;  /* 0x000000300000e947 */ /* 0x000fea0003800000 */
[----:B-----5:R-:W-:-:S05]  /*0730*/  PRMT R49, RZ, 0x7610, R44 ;  /* 0x00007610ff317816 */ /* 0x020fca000000002c */
[----:B------:R-:W-:-:S04]  /*0740*/  FMUL.FTZ R49, R49, c[0x0][0x1ec] ;  /* 0x00007b0031317a20 */ /* 0x000fc80000410000 */
[----:B------:R-:W-:Y:S02]  /*0750*/  @P0 FADD.FTZ R49, R37, R49 ;  /* 0x0000003125310221 */ /* 0x000fe40000010000 */
.L_x_6259:
[----:B------:R-:W-:Y:S05]  /*0760*/  BSYNC B1 ;  /* 0x0000000000017941 */ /* 0x000fea0003800000 */
.L_x_6258:
[----:B------:R-:W-:Y:S01]  /*0770*/  BSSY B1, `(.L_x_6260) ;  /* 0x0000005000017945 */ /* 0x000fe20003800000 */
[----:B------:R-:W-:Y:S05]  /*0780*/  @!P6 BRA `(.L_x_6261) ;  /* 0x000000300000e947 */ /* 0x000fea0003800000 */
[----:B-----5:R-:W-:-:S05]  /*0790*/  PRMT R50, RZ, 0x5410, R45 ;  /* 0x00005410ff327816 */ /* 0x020fca000000002d */
[----:B------:R-:W-:-:S04]  /*07a0*/  FMUL.FTZ R50, R50, c[0x0][0x1ec] ;  /* 0x00007b0032327a20 */ /* 0x000fc80000410000 */
[----:B------:R-:W-:Y:S02]  /*07b0*/  @P0 FADD.FTZ R50, R38, R50 ;  /* 0x0000003226320221 */ /* 0x000fe40000010000 */
.L_x_6261:
[----:B------:R-:W-:Y:S05]  /*07c0*/  BSYNC B1 ;  /* 0x0000000000017941 */ /* 0x000fea0003800000 */
.L_x_6260:
[----:B------:R-:W-:Y:S01]  /*07d0*/  BSSY B1, `(.L_x_6262) ;  /* 0x0000005000017945 */ /* 0x000fe20003800000 */
[----:B------:R-:W-:Y:S05]  /*07e0*/  @!P6 BRA `(.L_x_6263) ;  /* 0x000000300000e947 */ /* 0x000fea0003800000 */
[----:B-----5:R-:W-:-:S05]  /*07f0*/  PRMT R51, RZ, 0x7610, R45 ;  /* 0x00007610ff337816 */ /* 0x020fca000000002d */
[----:B------:R-:W-:-:S04]  /*0800*/  FMUL.FTZ R51, R51, c[0x0][0x1ec] ;  /* 0x00007b0033337a20 */ /* 0x000fc80000410000 */
[----:B------:R-:W-:Y:S02]  /*0810*/  @P0 FADD.FTZ R51, R39, R51 ;  /* 0x0000003327330221 */ /* 0x000fe40000010000 */
.L_x_6263:
[----:B------:R-:W-:Y:S05]  /*0820*/  BSYNC B1 ;  /* 0x0000000000017941 */ /* 0x000fea0003800000 */
.L_x_6262:
[----:B------:R-:W-:Y:S01]  /*0830*/  BSSY B1, `(.L_x_6264) ;  /* 0x0000005000017945 */ /* 0x000fe20003800000 */
[----:B------:R-:W-:Y:S05]  /*0840*/  @!P6 BRA `(.L_x_6265) ;  /* 0x000000300000e947 */ /* 0x000fea0003800000 */
[----:B-----5:R-:W-:-:S05]  /*0850*/  PRMT R52, RZ, 0x5410, R46 ;  /* 0x00005410ff347816 */ /* 0x020fca000000002e */
[----:B------:R-:W-:-:S04]  /*0860*/  FMUL.FTZ R52, R52, c[0x0][0x1ec] ;  /* 0x00007b0034347a20 */ /* 0x000fc80000410000 */
[----:B------:R-:W-:Y:S02]  /*0870*/  @P0 FADD.FTZ R52, R40, R52 ;  /* 0x0000003428340221 */ /* 0x000fe40000010000 */
.L_x_6265:
[----:B------:R-:W-:Y:S05]  /*0880*/  BSYNC B1 ;  /* 0x0000000000017941 */ /* 0x000fea0003800000 */
.L_x_6264:
[----:B------:R-:W-:Y:S01]  /*0890*/  BSSY B1, `(.L_x_6266) ;  /* 0x0000005000017945 */ /* 0x000fe20003800000 */
[----:B------:R-:W-:Y:S05]  /*08a0*/  @!P6 BRA `(.L_x_6267) ;  /* 0x000000300000e947 */ /* 0x000fea0003800000 */
[----:B-----5:R-:W-:-:S05]  /*08b0*/  PRMT R53, RZ, 0x7610, R46 ;  /* 0x00007610ff357816 */ /* 0x020fca000000002e */
[----:B------:R-:W-:-:S04]  /*08c0*/  FMUL.FTZ R53, R53, c[0x0][0x1ec] ;  /* 0x00007b0035357a20 */ /* 0x000fc80000410000 */
[----:B------:R-:W-:Y:S02]  /*08d0*/  @P0 FADD.FTZ R53, R41, R53 ;  /* 0x0000003529350221 */ /* 0x000fe40000010000 */
.L_x_6267:
[----:B------:R-:W-:Y:S05]  /*08e0*/  BSYNC B1 ;  /* 0x0000000000017941 */ /* 0x000fea0003800000 */
.L_x_6266:
[----:B------:R-:W-:Y:S01]  /*08f0*/  BSSY B1, `(.L_x_6268) ;  /* 0x0000005000017945 */ /* 0x000fe20003800000 */
[----:B------:R-:W-:Y:S05]  /*0900*/  @!P6 BRA `(.L_x_6269) ;  /* 0x000000300000e947 */ /* 0x000fea0003800000 */
[----:B-----5:R-:W-:-:S05]  /*0910*/  PRMT R54, RZ, 0x5410, R47 ;  /* 0x00005410ff367816 */ /* 0x020fca000000002f */
[----:B------:R-:W-:-:S04]  /*0920*/  FMUL.FTZ R54, R54, c[0x0][0x1ec] ;  /* 0x00007b0036367a20 */ /* 0x000fc80000410000 */
[----:B------:R-:W-:Y:S02]  /*0930*/  @P0 FADD.FTZ R54, R42, R54 ;  /* 0x000000362a360221 */ /* 0x000fe40000010000 */
.L_x_6269:
[----:B------:R-:W-:Y:S05]  /*0940*/  BSYNC B1 ;  /* 0x0000000000017941 */ /* 0x000fea0003800000 */
.L_x_6268:
[----:B------:R-:W-:Y:S01]  /*0950*/  BSSY B1, `(.L_x_6270) ;  /* 0x0000007000017945 */ /* 0x000fe20003800000 */
[----:B------:R-:W-:Y:S01]  /*0960*/  IMAD.WIDE.U32 R64, R69, R64, c[0x0][0x188] ;  /* 0x0000620045407625 */ /* 0x000fe200078e0040 */
[----:B------:R-:W-:Y:S01]  /*0970*/  @!P6 FSEL R55, R43, RZ, P2 ;  /* 0x000000ff2b37e208 */ /* 0x000fe20001000000 */
[----:B------:R-:W-:Y:S05]  /*0980*/  @!P6 BRA `(.L_x_6271) ;  /* 0x000000300000e947 */ /* 0x000fea0003800000 */
[----:B-----5:R-:W-:-:S05]  /*0990*/  PRMT R55, RZ, 0x7610, R47 ;  /* 0x00007610ff377816 */ /* 0x020fca000000002f */
[----:B------:R-:W-:-:S04]  /*09a0*/  FMUL.FTZ R55, R55, c[0x0][0x1ec] ;  /* 0x00007b0037377a20 */ /* 0x000fc80000410000 */
[----:B------:R-:W-:Y:S02]  /*09b0*/  @P0 FADD.FTZ R55, R43, R55 ;  /* 0x000000372b370221 */ /* 0x000fe40000010000 */
.L_x_6271:
[----:B------:R-:W-:Y:S05]  /*09c0*/  BSYNC B1 ;  /* 0x0000000000017941 */ /* 0x000fea0003800000 */
.L_x_6270:
[----:B------:R0:W-:Y:S01]  /*09d0*/  STG.E.128 [R64.64], R48 ;  /* 0x0000003040007986 */ /* 0x0001e2000c101d04 */
[----:B------:R-:W-:Y:S02]  /*09e0*/  IADD3 R70, R70, 0x20, RZ ;  /* 0x0000002046467810 */ /* 0x000fe40007ffe0ff */
[----:B------:R-:W-:Y:S01]  /*09f0*/  IADD3 R69, R69, 0x20, RZ ;  /* 0x0000002045457810 */ /* 0x000fe20007ffe0ff */
[----:B------:R0:W-:Y:S04]  /*0a00*/  STG.E.128 [R64.64+0x10], R52 ;  /* 0x0000103440007986 */ /* 0x0001e8000c101d04 */
.L_x_6255:
[----:B------:R-:W-:Y:S05]  /*0a10*/  BSYNC B0 ;  /* 0x0000000000007941 */ /* 0x000fea0003800000 */
.L_x_6254:
[----:B------:R-:W-:Y:S01]  /*0a20*/  BSSY B0, `(.L_x_6272) ;  /* 0x0000058000007945 */ /* 0x000fe20003800000 */
        /* <DEDUP_REMOVED lines=10> */
[----:B-----5:R0:W5:Y:S01]  /*0ad0*/  @P5 LDG.E.128 R44, [R70.64] ;  /* 0x00000004462c5981 */ /* 0x020162000c1e1d00 */
[----:B------:R-:W-:Y:S01]  /*0ae0*/  @!P6 ISETP.NE.U32.AND P2, PT, RZ, c[0x0][0x180], PT ;  /* 0x00006000ff00ea0c */ /* 0x000fe20003f45070 */
[----:B------:R-:W-:Y:S01]  /*0af0*/  HFMA2.MMA R64, -RZ, RZ, 0, 1.9073486328125e-06 ;  /* 0x00000020ff407435 */ /* 0x000fe200000001ff */
[----:B------:R-:W-:Y:S01]  /*0b00*/  @!P6 ISETP.NE.U32.AND P1, PT, RZ, c[0x0][0x180], PT ;  /* 0x00006000ff00ea0c */ /* 0x000fe20003f25070 */
[----:B------:R-:W-:Y:S01]  /*0b10*/  BSSY B1, `(.L_x_6274) ;  /* 0x000001c000017945 */ /* 0x000fe20003800000 */
[----:B------:R-:W-:Y:S02]  /*0b20*/  @!P6 ISETP.NE.AND.EX P2, PT, RZ, c[0x0][0x184], PT, P2 ;  /* 0x00006100ff00ea0c */ /* 0x000fe40003f45320 */
[----:B------:R-:W-:Y:S02]  /*0b30*/  @!P6 ISETP.NE.AND.EX P1, PT, RZ, c[0x0][0x184], PT, P1 ;  /* 0x00006100ff00ea0c */ /* 0x000fe40003f25310 */
[----:B------:R-:W-:-:S03]  /*0b40*/  @!P6 ISETP.NE.U32.AND P5, PT, RZ, c[0x0][0x180], PT ;  /* 0x00006000ff00ea0c */ /* 0x000fc60003fa5070 */
[----:B------:R-:W-:Y:S01]  /*0b50*/  IMAD.WIDE.U32 R64, R69, R64, c[0x0][0x188] ;  /* 0x0000620045407625 */ /* 0x000fe200078e0040 */
        /* <DEDUP_REMOVED lines=16> */
[----:B------:R-:W-:Y:S02]  /*0c60*/  @!P6 FSEL R58, R42, RZ, P5 ;  /* 0x000000ff2a3ae208 */ /* 0x000fe40002800000 */
[----:B------:R-:W-:-:S02]  /*0c70*/  @!P6 FSEL R59, R43, RZ, P2 ;  /* 0x000000ff2b3be208 */ /* 0x000fc40001000000 */
[----:B------:R-:W-:Y:S01]  /*0c80*/  @!P6 FSEL R60, R36, RZ, P1 ;  /* 0x000000ff243ce208 */ /* 0x000fe20000800000 */
[----:B------:R-:W-:Y:S05]  /*0c90*/  @!P6 BRA `(.L_x_6275) ;  /* 0x000000300000e947 */ /* 0x000fea0003800000 */
[----:B0----5:R-:W-:-:S05]  /*0ca0*/  PRMT R60, RZ, 0x5410, R44 ;  /* 0x00005410ff3c7816 */ /* 0x021fca000000002c */
[----:B------:R-:W-:-:S04]  /*0cb0*/  FMUL.FTZ R60, R60, c[0x0][0x1ec] ;  /* 0x00007b003c3c7a20 */ /* 0x000fc80000410000 */
[----:B------:R-:W-:Y:S02]  /*0cc0*/  @P0 FADD.FTZ R60, R36, R60 ;  /* 0x0000003c243c0221 */ /* 0x000fe40000010000 */
.L_x_6275:
[----:B0-----:R-:W-:Y:S05]  /*0cd0*/  BSYNC B1 ;  /* 0x0000000000017941 */ /* 0x001fea0003800000 */
.L_x_6274:
[----:B------:R-:W-:Y:S01]  /*0ce0*/  BSSY B1, `(.L_x_6276) ;  /* 0x0000005000017945 */ /* 0x000fe20003800000 */
[----:B------:R-:W-:Y:S05]  /*0cf0*/  @!P6 BRA `(.L_x_6277) ;  /* 0x000000300000e947 */ /* 0x000fea0003800000 */
[----:B-----5:R-:W-:-:S05]  /*0d00*/  PRMT R61, RZ, 0x7610, R44 ;  /* 0x00007610ff3d7816 */ /* 0x020fca000000002c */
[----:B------:R-:W-:-:S04]  /*0d10*/  FMUL.FTZ R61, R61, c[0x0][0x1ec] ;  /* 0x00007b003d3d7a20 */ /* 0x000fc80000410000 */
[----:B------:R-:W-:Y:S02]  /*0d20*/  @P0 FADD.FTZ R61, R37, R61 ;  /* 0x0000003d253d0221 */ /* 0x000fe40000010000 */
.L_x_6277:
[----:B------:R-:W-:Y:S05]  /*0d30*/  BSYNC B1 ;  /* 0x0000000000017941 */ /* 0x000fea0003800000 */
.L_x_6276:
[----:B------:R-:W-:Y:S01]  /*0d40*/  BSSY B1, `(.L_x_6278) ;  /* 0x0000005000017945 */ /* 0x000fe20003800000 */
[----:B------:R-:W-:Y:S05]  /*0d50*/  @!P6 BRA `(.L_x_6279) ;  /* 0x000000300000e947 */ /* 0x000fea0003800000 */
[----:B-----5:R-:W-:-:S05]  /*0d60*/  PRMT R62, RZ, 0x5410, R45 ;  /* 0x00005410ff3e7816 */ /* 0x020fca000000002d */
[----:B------:R-:W-:-:S04]  /*0d70*/  FMUL.FTZ R62, R62, c[0x0][0x1ec] ;  /* 0x00007b003e3e7a20 */ /* 0x000fc80000410000 */
[----:B------:R-:W-:Y:S02]  /*0d80*/  @P0 FADD.FTZ R62, R38, R62 ;  /* 0x0000003e263e0221 */ /* 0x000fe40000010000 */
.L_x_6279:
[----:B------:R-:W-:Y:S05]  /*0d90*/  BSYNC B1 ;  /* 0x0000000000017941 */ /* 0x000fea0003800000 */
.L_x_6278:
[----:B------:R-:W-:Y:S01]  /*0da0*/  BSSY B1, `(.L_x_6280) ;  /* 0x0000005000017945 */ /* 0x000fe20003800000 */
[----:B------:R-:W-:Y:S05]  /*0db0*/  @!P6 BRA `(.L_x_6281) ;  /* 0x000000300000e947 */ /* 0x000fea0003800000 */
[----:B-----5:R-:W-:-:S05]  /*0dc0*/  PRMT R63, RZ, 0x7610, R45 ;  /* 0x00007610ff3f7816 */ /* 0x020fca000000002d */
[----:B------:R-:W-:-:S04]  /*0dd0*/  FMUL.FTZ R63, R63, c[0x0][0x1ec] ;  /* 0x00007b003f3f7a20 */ /* 0x000fc80000410000 */
[----:B------:R-:W-:Y:S02]  /*0de0*/  @P0 FADD.FTZ R63, R39, R63 ;  /* 0x0000003f273f0221 */ /* 0x000fe40000010000 */
.L_x_6281:
[----:B------:R-:W-:Y:S05]  /*0df0*/  BSYNC B1 ;  /* 0x0000000000017941 */ /* 0x000fea0003800000 */
.L_x_6280:
[----:B------:R-:W-:Y:S01]  /*0e00*/  BSSY B1, `(.L_x_6282) ;  /* 0x0000005000017945 */ /* 0x000fe20003800000 */
[----:B------:R-:W-:Y:S05]  /*0e10*/  @!P6 BRA `(.L_x_6283) ;  /* 0x000000300000e947 */ /* 0x000fea0003800000 */
[----:B-----5:R-:W-:-:S05]  /*0e20*/  PRMT R56, RZ, 0x5410, R46 ;  /* 0x00005410ff387816 */ /* 0x020fca000000002e */
[----:B------:R-:W-:-:S04]  /*0e30*/  FMUL.FTZ R56, R56, c[0x0][0x1ec] ;  /* 0x00007b0038387a20 */ /* 0x000fc80000410000 */
[----:B------:R-:W-:Y:S02]  /*0e40*/  @P0 FADD.FTZ R56, R40, R56 ;  /* 0x0000003828380221 */ /* 0x000fe40000010000 */
.L_x_6283:
[----:B------:R-:W-:Y:S05]  /*0e50*/  BSYNC B1 ;  /* 0x0000000000017941 */ /* 0x000fea0003800000 */
.L_x_6282:
[----:B------:R-:W-:Y:S01]  /*0e60*/  BSSY B1, `(.L_x_6284) ;  /* 0x0000005000017945 */ /* 0x000fe20003800000 */
[----:B------:R-:W-:Y:S05]  /*0e70*/  @!P6 BRA `(.L_x_6285) ;  /* 0x000000300000e947 */ /* 0x000fea0003800000 */
[----:B-----5:R-:W-:-:S05]  /*0e80*/  PRMT R57, RZ, 0x7610, R46 ;  /* 0x00007610ff397816 */ /* 0x020fca000000002e */
[----:B------:R-:W-:-:S04]  /*0e90*/  FMUL.FTZ R57, R57, c[0x0][0x1ec] ;  /* 0x00007b0039397a20 */ /* 0x000fc80000410000 */
[----:B------:R-:W-:Y:S02]  /*0ea0*/  @P0 FADD.FTZ R57, R41, R57 ;  /* 0x0000003929390221 */ /* 0x000fe40000010000 */
.L_x_6285:
[----:B------:R-:W-:Y:S05]  /*0eb0*/  BSYNC B1 ;  /* 0x0000000000017941 */ /* 0x000fea0003800000 */
.L_x_6284:
[----:B------:R-:W-:Y:S01]  /*0ec0*/  BSSY B1, `(.L_x_6286) ;  /* 0x0000005000017945 */ /* 0x000fe20003800000 */
[----:B------:R-:W-:Y:S05]  /*0ed0*/  @!P6 BRA `(.L_x_6287) ;  /* 0x000000300000e947 */ /* 0x000fea0003800000 */
[----:B-----5:R-:W-:-:S05]  /*0ee0*/  PRMT R58, RZ, 0x5410, R47 ;  /* 0x00005410ff3a7816 */ /* 0x020fca000000002f */
[----:B------:R-:W-:-:S04]  /*0ef0*/  FMUL.FTZ R58, R58, c[0x0][0x1ec] ;  /* 0x00007b003a3a7a20 */ /* 0x000fc80000410000 */
[----:B------:R-:W-:Y:S02]  /*0f00*/  @P0 FADD.FTZ R58, R42, R58 ;  /* 0x0000003a2a3a0221 */ /* 0x000fe40000010000 */
.L_x_6287:
[----:B------:R-:W-:Y:S05]  /*0f10*/  BSYNC B1 ;  /* 0x0000000000017941 */ /* 0x000fea0003800000 */
.L_x_6286:
[----:B------:R-:W-:Y:S01]  /*0f20*/  BSSY B1, `(.L_x_6288) ;  /* 0x0000005000017945 */ /* 0x000fe20003800000 */
[----:B------:R-:W-:Y:S05]  /*0f30*/  @!P6 BRA `(.L_x_6289) ;  /* 0x000000300000e947 */ /* 0x000fea0003800000 */
[----:B-----5:R-:W-:-:S05]  /*0f40*/  PRMT R59, RZ, 0x7610, R47 ;  /* 0x00007610ff3b7816 */ /* 0x020fca000000002f */
[----:B------:R-:W-:-:S04]  /*0f50*/  FMUL.FTZ R59, R59, c[0x0][0x1ec] ;  /* 0x00007b003b3b7a20 */ /* 0x000fc80000410000 */
[----:B------:R-:W-:Y:S02]  /*0f60*/  @P0 FADD.FTZ R59, R43, R59 ;  /* 0x0000003b2b3b0221 */ /* 0x000fe40000010000 */
.L_x_6289:
[----:B------:R-:W-:Y:S05]  /*0f70*/  BSYNC B1 ;  /* 0x0000000000017941 */ /* 0x000fea0003800000 */
.L_x_6288:
[----:B------:R0:W-:Y:S04]  /*0f80*/  STG.E.128 [R64.64], R60 ;  /* 0x0000003c40007986 */ /* 0x0001e8000c101d04 */
[----:B------:R0:W-:Y:S02]  /*0f90*/  STG.E.128 [R64.64+0x10], R56 ;  /* 0x0000103840007986 */ /* 0x0001e4000c101d04 */
.L_x_6273:
[----:B------:R-:W-:Y:S05]  /*0fa0*/  BSYNC B0 ;  /* 0x0000000000007941 */ /* 0x000fea0003800000 */
.L_x_6272:
        /* <DEDUP_REMOVED lines=21> */
.L_x_6298:
        /* <DEDUP_REMOVED lines=53> */
.L_x_6299:
        /* <DEDUP_REMOVED lines=35> */
[----:B------:R-:W-:Y:S02]  /*1680*/  FMUL.FTZ R65, R69, R66 ;  /* 0x0000004245417220 */ /* 0x000fe40000410000 */
[--C-:B------:R-:W-:Y:S02]  /*1690*/  FADD.FTZ R66, R53, -R71.reuse ;  /* 0x8000004735427221 */ /* 0x100fe40000010000 */
[--C-:B------:R-:W-:Y:S02]  /*16a0*/  FADD.FTZ R72, R54, -R71.reuse ;  /* 0x8000004736487221 */ /* 0x100fe40000010000 */
[----:B0-----:R-:W-:-:S02]  /*16b0*/  FADD.FTZ R74, R55, -R71 ;  /* 0x80000047374a7221 */ /* 0x001fc40000010000 */
[----:B------:R-:W-:Y:S02]  /*16c0*/  FADD.FTZ R68, R51, -R71 ;  /* 0x8000004733447221 */ /* 0x000fe40000010000 */
[C---:B------:R-:W-:Y:S02]  /*16d0*/  FMUL.FTZ R67, R69.reuse, R70 ;  /* 0x0000004645437220 */ /* 0x040fe40000410000 */
[C---:B------:R-:W-:Y:S02]  /*16e0*/  FMUL.FTZ R70, R69.reuse, R66 ;  /* 0x0000004245467220 */ /* 0x040fe40000410000 */
[C---:B------:R-:W-:Y:S01]  /*16f0*/  FMUL.FTZ R73, R69.reuse, R72 ;  /* 0x0000004845497220 */ /* 0x040fe20000410000 */
[----:B------:R-:W-:Y:S01]  /*1700*/  HFMA2.MMA R72, -RZ, RZ, 0, 9.5367431640625e-07 ;  /* 0x00000010ff487435 */ /* 0x000fe200000001ff */
        /* <DEDUP_REMOVED lines=14> */
.L_x_6295:
[----:B------:R-:W-:Y:S05]  /*17f0*/  BSYNC B1 ;  /* 0x0000000000017941 */ /* 0x000fea0003800000 */
.L_x_6294:
[----:B------:R-:W-:Y:S05]  /*1800*/  @!P4 BRA `(.L_x_6293) ;  /* 0x000001f00000c947 */ /* 0x000fea0003800000 */
[--C-:B0-----:R-:W-:Y:S02]  /*1810*/  FADD.FTZ R67, R56, -R71.reuse ;  /* 0x8000004738437221 */ /* 0x101fe40000010000 */
[--C-:B------:R-:W-:Y:S02]  /*1820*/  FADD.FTZ R66, R58, -R71.reuse ;  /* 0x800000473a427221 */ /* 0x100fe40000010000 */
[--C-:B------:R-:W-:Y:S02]  /*1830*/  FADD.FTZ R68, R59, -R71.reuse ;  /* 0x800000473b447221 */ /* 0x100fe40000010000 */
[C---:B------:R-:W-:Y:S02]  /*1840*/  FMUL.FTZ R67, R69.reuse, R67 ;  /* 0x0000004345437220 */ /* 0x040fe40000410000 */
[----:B------:R-:W-:Y:S02]  /*1850*/  FADD.FTZ R64, R60, -R71 ;  /* 0x800000473c407221 */ /* 0x000fe40000010000 */
[----:B------:R-:W-:-:S02]  /*1860*/  FMUL.FTZ R73, R69, R66 ;  /* 0x0000004245497220 */ /* 0x000fc40000410000 */
[----:B------:R-:W-:Y:S02]  /*1870*/  FMUL.FTZ R68, R69, R68 ;  /* 0x0000004445447220 */ /* 0x000fe40000410000 */
[--C-:B------:R-:W-:Y:S02]  /*1880*/  FADD.FTZ R72, R61, -R71.reuse ;  /* 0x800000473d487221 */ /* 0x100fe40000010000 */
[--C-:B------:R-:W-:Y:S02]  /*1890*/  FADD.FTZ R70, R57, -R71.reuse ;  /* 0x8000004739467221 */ /* 0x100fe40000010000 */
[--C-:B------:R-:W-:Y:S02]  /*18a0*/  FADD.FTZ R74, R62, -R71.reuse ;  /* 0x800000473e4a7221 */ /* 0x100fe40000010000 */
[----:B------:R-:W-:Y:S02]  /*18b0*/  FADD.FTZ R76, R63, -R71 ;  /* 0x800000473f4c7221 */ /* 0x000fe40000010000 */
[----:B------:R-:W-:-:S02]  /*18c0*/  FFMA.FTZ R66, R32, R67, R24 ;  /* 0x0000004320427223 */ /* 0x000fc40000010018 */
[----:B------:R-:W-:Y:S02]  /*18d0*/  FMUL.FTZ R71, R69, R64 ;  /* 0x0000004045477220 */ /* 0x000fe40000410000 */
[----:B------:R-:W-:Y:S02]  /*18e0*/  FFMA.FTZ R67, R34, R73, R26 ;  /* 0x0000004922437223 */ /* 0x000fe4000001001a */
[----:B------:R-:W-:Y:S02]  /*18f0*/  FFMA.FTZ R68, R35, R68, R27 ;  /* 0x0000004423447223 */ /* 0x000fe4000001001b */
[C---:B------:R-:W-:Y:S02]  /*1900*/  FMUL.FTZ R64, R69.reuse, R72 ;  /* 0x0000004845407220 */ /* 0x040fe40000410000 */
[C---:B------:R-:W-:Y:S01]  /*1910*/  FMUL.FTZ R70, R69.reuse, R70 ;  /* 0x0000004645467220 */ /* 0x040fe20000410000 */
[----:B------:R-:W-:Y:S01]  /*1920*/  F2FP.BF16.PACK_AB R67, R68, R67 ;  /* 0x000000434443723e */ /* 0x000fe200000010ff */
[C---:B------:R-:W-:Y:S01]  /*1930*/  FMUL.FTZ R65, R69.reuse, R74 ;  /* 0x0000004a45417220 */ /* 0x040fe20000410000 */
[----:B------:R-:W-:Y:S01]  /*1940*/  MOV R68, 0x10 ;  /* 0x0000001000447802 */ /* 0x000fe20000000f00 */
[----:B------:R-:W-:-:S02]  /*1950*/  FMUL.FTZ R72, R69, R76 ;  /* 0x0000004c45487220 */ /* 0x000fc40000410000 */
        /* <DEDUP_REMOVED lines=10> */
.L_x_6293:
[----:B--2---:R-:W-:Y:S05]  /*1a00*/  BSYNC B0 ;  /* 0x0000000000007941 */ /* 0x004fea0003800000 */
.L_x_6292:
[----:B------:R-:W-:-:S04]  /*1a10*/  MOV R3, c[0x0][0x160] ;  /* 0x0000580000037a02 */ /* 0x000fc80000000f00 */
[----:B------:R-:W-:-:S04]  /*1a20*/  LEA R2, R3, R2, 0x2 ;  /* 0x0000000203027211 */ /* 0x000fc800078e10ff */
[----:B------:R-:W-:-:S13]  /*1a30*/  ISETP.GE.AND P0, PT, R2, c[0x0][0x164], PT ;  /* 0x0000590002007a0c */ /* 0x000fda0003f06270 */
[----:B0-----:R-:W-:Y:S01]  /*1a40*/  @P0 CALL.REL.NOINC `(.L_x_6296) ;  /* 0x0000001000000944 */ /* 0x001fe20003c00000 */
[----:B------:R-:W-:Y:S05]  /*1a50*/  BRA `(.L_x_6297) ;  /* 0xffffe8e000007947 */ /* 0x000fea000383ffff */
.L_x_6296:
[----:B------:R-:W-:Y:S05]  /*1a60*/  EXIT ;  /* 0x000000000000794d */ /* 0x000fea0003800000 */
.L_x_6290:
[----:B------:R-:W-:Y:S01]  /*1a70*/  HFMA2.MMA R72, -RZ, RZ, 0, 5.9604644775390625e-08 ;  /* 0x00000001ff487435 */ /* 0x000fe200000001ff */
[----:B------:R-:W-:Y:S02]  /*1a80*/  MOV R70, 0x1f ;  /* 0x0000001f00467802 */ /* 0x000fe40000000f00 */
[----:B------:R-:W-:Y:S02]  /*1a90*/  MOV R73, 0xffffffff ;  /* 0xffffffff00497802 */ /* 0x000fe40000000f00 */
[----:B------:R-:W-:Y:S02]  /*1aa0*/  MOV R64, 0x1ac0 ;  /* 0x00001ac000407802 */ /* 0x000fe40000000f00 */
[----:B-----5:R-:W-:Y:S05]  /*1ab0*/  CALL.REL.NOINC `($__internal_66_$__cuda_sm70_shflsync_bfly_p) ;  /* 0x000005c000007944 */ /* 0x020fea0003c00000 */
[----:B01----:R-:W-:Y:S05]  /*1ac0*/  BRA `(.L_x_6298) ;  /* 0xfffff63000007947 */ /* 0x003fea000383ffff */
.L_x_6291:
[----:B------:R-:W-:Y:S01]  /*1ad0*/  HFMA2.MMA R72, -RZ, RZ, 0, 1.1920928955078125e-07 ;  /* 0x00000002ff487435 */ /* 0x000fe200000001ff */
[----:B0-----:R-:W-:Y:S02]  /*1ae0*/  MOV R69, R74 ;  /* 0x0000004a00457202 */ /* 0x001fe40000000f00 */
[----:B------:R-:W-:Y:S02]  /*1af0*/  MOV R70, 0x1f ;  /* 0x0000001f00467802 */ /* 0x000fe40000000f00 */
[----:B------:R-:W-:-:S02]  /*1b00*/  MOV R73, 0xffffffff ;  /* 0xffffffff00497802 */ /* 0x000fc40000000f00 */
[----:B------:R-:W-:Y:S02]  /*1b10*/  MOV R64, 0x1b30 ;  /* 0x00001b3000407802 */ /* 0x000fe40000000f00 */
[----:B-----5:R-:W-:Y:S05]  /*1b20*/  CALL.REL.NOINC `($__internal_66_$__cuda_sm70_shflsync_bfly_p) ;  /* 0x0000055000007944 */ /* 0x020fea0003c00000 */
[----:B0-----:R-:W-:Y:S01]  /*1b30*/  HFMA2.MMA R72, -RZ, RZ, 0, 2.384185791015625e-07 ;  /* 0x00000004ff487435 */ /* 0x001fe200000001ff */
[----:B-1----:R-:W-:Y:S01]  /*1b40*/  FADD.FTZ R69, R74, R73 ;  /* 0x000000494a457221 */ /* 0x002fe20000010000 */
[----:B------:R-:W-:Y:S02]  /*1b50*/  MOV R70, 0x1f ;  /* 0x0000001f00467802 */ /* 0x000fe40000000f00 */
[----:B------:R-:W-:Y:S02]  /*1b60*/  MOV R73, 0xffffffff ;  /* 0xffffffff00497802 */ /* 0x000fe40000000f00 */
[----:B------:R-:W-:Y:S02]  /*1b70*/  MOV R64, 0x1b90 ;  /* 0x00001b9000407802 */ /* 0x000fe40000000f00 */
[----:B------:R-:W-:Y:S05]  /*1b80*/  CALL.REL.NOINC `($__internal_66_$__cuda_sm70_shflsync_bfly_p) ;  /* 0x000004f000007944 */ /* 0x000fea0003c00000 */
[----:B0-----:R-:W-:Y:S01]  /*1b90*/  HFMA2.MMA R72, -RZ, RZ, 0, 4.76837158203125e-07 ;  /* 0x00000008ff487435 */ /* 0x001fe200000001ff */
[----:B-1----:R-:W-:Y:S01]  /*1ba0*/  FADD.FTZ R69, R69, R73 ;  /* 0x0000004945457221 */ /* 0x002fe20000010000 */
[----:B------:R-:W-:Y:S02]  /*1bb0*/  MOV R70, 0x1f ;  /* 0x0000001f00467802 */ /* 0x000fe40000000f00 */
[----:B------:R-:W-:-:S02]  /*1bc0*/  MOV R73, 0xffffffff ;  /* 0xffffffff00497802 */ /* 0x000fc40000000f00 */
[----:B------:R-:W-:Y:S02]  /*1bd0*/  MOV R64, 0x1bf0 ;  /* 0x00001bf000407802 */ /* 0x000fe40000000f00 */
[----:B------:R-:W-:Y:S05]  /*1be0*/  CALL.REL.NOINC `($__internal_66_$__cuda_sm70_shflsync_bfly_p) ;  /* 0x0000049000007944 */ /* 0x000fea0003c00000 */
[----:B0-----:R-:W-:Y:S01]  /*1bf0*/  HFMA2.MMA R72, -RZ, RZ, 0, 9.5367431640625e-07 ;  /* 0x00000010ff487435 */ /* 0x001fe200000001ff */
[----:B-1----:R-:W-:Y:S01]  /*1c00*/  FADD.FTZ R69, R69, R73 ;  /* 0x0000004945457221 */ /* 0x002fe20000010000 */
[----:B------:R-:W-:Y:S02]  /*1c10*/  MOV R70, 0x1f ;  /* 0x0000001f00467802 */ /* 0x000fe40000000f00 */
[----:B------:R-:W-:Y:S02]  /*1c20*/  MOV R73, 0xffffffff ;  /* 0xffffffff00497802 */ /* 0x000fe40000000f00 */
[----:B------:R-:W-:Y:S02]  /*1c30*/  MOV R64, 0x1c50 ;  /* 0x00001c5000407802 */ /* 0x000fe40000000f00 */
[----:B------:R-:W-:Y:S05]  /*1c40*/  CALL.REL.NOINC `($__internal_66_$__cuda_sm70_shflsync_bfly_p) ;  /* 0x0000043000007944 */ /* 0x000fea0003c00000 */
[----:B-1----:R-:W-:Y:S01]  /*1c50*/  FADD.FTZ R71, R69, R73 ;  /* 0x0000004945477221 */ /* 0x002fe20000010000 */
[----:B0-----:R-:W-:Y:S01]  /*1c60*/  HFMA2.MMA R72, -RZ, RZ, 0, 5.9604644775390625e-08 ;  /* 0x00000001ff487435 */ /* 0x001fe200000001ff */
[----:B------:R-:W-:Y:S02]  /*1c70*/  MOV R70, 0x1f ;  /* 0x0000001f00467802 */ /* 0x000fe40000000f00 */
        /* <DEDUP_REMOVED lines=37> */
[----:B------:R-:W-:Y:S05]  /*1ed0*/  CALL.REL.NOINC `($__internal_66_$__cuda_sm70_shflsync_bfly_p) ;  /* 0x000001a000007944 */ /* 0x000fea0003c00000 */
[----:B0-----:R-:W-:Y:S01]  /*1ee0*/  HFMA2.MMA R72, -RZ, RZ, 0, 1.1920928955078125e-07 ;  /* 0x00000002ff487435 */ /* 0x001fe200000001ff */
[----:B-1----:R-:W-:Y:S01]  /*1ef0*/  FADD.FTZ R69, R66, R73 ;  /* 0x0000004942457221 */ /* 0x002fe20000010000 */
[----:B------:R-:W-:Y:S02]  /*1f00*/  MOV R70, 0x1f ;  /* 0x0000001f00467802 */ /* 0x000fe40000000f00 */
[----:B------:R-:W-:Y:S02]  /*1f10*/  MOV R73, 0xffffffff ;  /* 0xffffffff00497802 */ /* 0x000fe40000000f00 */
[----:B------:R-:W-:Y:S02]  /*1f20*/  MOV R64, 0x1f40 ;  /* 0x00001f4000407802 */ /* 0x000fe40000000f00 */
[----:B------:R-:W-:Y:S05]  /*1f30*/  CALL.REL.NOINC `($__internal_66_$__cuda_sm70_shflsync_bfly_p) ;  /* 0x0000014000007944 */ /* 0x000fea0003c00000 */
[----:B0-----:R-:W-:Y:S01]  /*1f40*/  HFMA2.MMA R72, -RZ, RZ, 0, 2.384185791015625e-07 ;  /* 0x00000004ff487435 */ /* 0x001fe200000001ff */
[----:B-1----:R-:W-:Y:S01]  /*1f50*/  FADD.FTZ R69, R69, R73 ;  /* 0x0000004945457221 */ /* 0x002fe20000010000 */
[----:B------:R-:W-:Y:S02]  /*1f60*/  MOV R70, 0x1f ;  /* 0x0000001f00467802 */ /* 0x000fe40000000f00 */
[----:B------:R-:W-:-:S02]  /*1f70*/  MOV R73, 0xffffffff ;  /* 0xffffffff00497802 */ /* 0x000fc40000000f00 */
[----:B------:R-:W-:Y:S02]  /*1f80*/  MOV R64, 0x1fa0 ;  /* 0x00001fa000407802 */ /* 0x000fe40000000f00 */
[----:B------:R-:W-:Y:S05]  /*1f90*/  CALL.REL.NOINC `($__internal_66_$__cuda_sm70_shflsync_bfly_p) ;  /* 0x000000e000007944 */ /* 0x000fea0003c00000 */
[----:B0-----:R-:W-:Y:S01]  /*1fa0*/  HFMA2.MMA R72, -RZ, RZ, 0, 4.76837158203125e-07 ;  /* 0x00000008ff487435 */ /* 0x001fe200000001ff */
[----:B-1----:R-:W-:Y:S01]  /*1fb0*/  FADD.FTZ R69, R69, R73 ;  /* 0x0000004945457221 */ /* 0x002fe20000010000 */
[----:B------:R-:W-:Y:S02]  /*1fc0*/  MOV R70, 0x1f ;  /* 0x0000001f00467802 */ /* 0x000fe40000000f00 */
[----:B------:R-:W-:Y:S02]  /*1fd0*/  MOV R73, 0xffffffff ;  /* 0xffffffff00497802 */ /* 0x000fe40000000f00 */
[----:B------:R-:W-:Y:S02]  /*1fe0*/  MOV R64, 0x2000 ;  /* 0x0000200000407802 */ /* 0x000fe40000000f00 */
[----:B------:R-:W-:Y:S05]  /*1ff0*/  CALL.REL.NOINC `($__internal_66_$__cuda_sm70_shflsync_bfly_p) ;  /* 0x0000008000007944 */ /* 0x000fea0003c00000 */
[----:B-1----:R-:W-:Y:S01]  /*2000*/  FADD.FTZ R74, R69, R73 ;  /* 0x00000049454a7221 */ /* 0x002fe20000010000 */
[----:B0-----:R-:W-:Y:S01]  /*2010*/  HFMA2.MMA R72, -RZ, RZ, 0, 9.5367431640625e-07 ;  /* 0x00000010ff487435 */ /* 0x001fe200000001ff */
[----:B------:R-:W-:Y:S02]  /*2020*/  MOV R70, 0x1f ;  /* 0x0000001f00467802 */ /* 0x000fe40000000f00 */
[----:B------:R-:W-:-:S02]  /*2030*/  MOV R73, 0xffffffff ;  /* 0xffffffff00497802 */ /* 0x000fc40000000f00 */
[----:B------:R-:W-:Y:S02]  /*2040*/  MOV R69, R74 ;  /* 0x0000004a00457202 */ /* 0x000fe40000000f00 */
[----:B------:R-:W-:Y:S02]  /*2050*/  MOV R64, 0x2070 ;  /* 0x0000207000407802 */ /* 0x000fe40000000f00 */
[----:B------:R-:W-:Y:S05]  /*2060*/  CALL.REL.NOINC `($__internal_66_$__cuda_sm70_shflsync_bfly_p) ;  /* 0x0000001000007944 */ /* 0x000fea0003c00000 */
[----:B01----:R-:W-:Y:S05]  /*2070*/  BRA `(.L_x_6299) ;  /* 0xfffff3d000007947 */ /* 0x003fea000383ffff */
        .weak           $__internal_66_$__cuda_sm70_shflsync_bfly_p
        .type           $__internal_66_$__cuda_sm70_shflsync_bfly_p,@function
        .size           $__internal_66_$__cuda_sm70_shflsync_bfly_p,(.L_x_15258 - $__internal_66_$__cuda_sm70_shflsync_bfly_p)
$__internal_66_$__cuda_sm70_shflsync_bfly_p:
[----:B------:R-:W-:Y:S01]  /*2080*/  HFMA2.MMA R65, -RZ, RZ, 0, 0 ;  /* 0x00000000ff417435 */ /* 0x000fe200000001ff */
[----:B------:R-:W-:Y:S04]  /*2090*/  WARPSYNC R73 ;  /* 0x0000004900007348 */ /* 0x000fe80003800000 */
[----:B------:R0:W1:Y:S01]  /*20a0*/  SHFL.BFLY PT, R73, R69, R72, R70 ;  /* 0x0c00004845497389 */ /* 0x00006200000e0046 */
[----:B------:R-:W-:Y:S05]  /*20b0*/  RET.REL.NODEC R64 `(_ZN10layer_norm13ln_fwd_kernelINS_13Kernel_traitsIf13__nv_bfloat16fS2_fjLj512ELj1ELj4ELj1ELj16ENS_18Kernel_traits_baseILj512EfS2_fS2_fjLj128EEEEELb0ELb0ELb1ELb0EEEvNS_9FwdParamsE) ;  /* 0xffffdf4040007950 */ /* 0x000fea0003c3ffff */
.L_x_6300:
        /* <DEDUP_REMOVED lines=12> */
.L_x_15258:


//--------------------- .text._ZN10layer_norm13ln_fwd_kernelINS_13Kernel_traitsIf13__nv_bfloat16fS2_fjLj512ELj1ELj4ELj1ELj16ENS_18Kernel_traits_baseILj512EfS2_fS2_fjLj128EEEEELb0ELb0ELb1ELb1EEEvNS_9FwdParamsE --------------------------
	.section	.text._ZN10layer_norm13ln_fwd_kernelINS_13Kernel_traitsIf13__nv_bfloat16fS2_fjLj512ELj1ELj4ELj1ELj16ENS_18Kernel_traits_baseILj512EfS2_fS2_fjLj128EEEEELb0ELb0ELb1ELb1EEEvNS_9FwdParamsE,"ax",@progbits
	.sectioninfo	@"SHI_REGISTERS=79"
	.align	128
        .global         _ZN10layer_norm13ln_fwd_kernelINS_13Kernel_traitsIf13__nv_bfloat16fS2_fjLj512ELj1ELj4ELj1ELj16ENS_18Kernel_traits_baseILj512EfS2_fS2_fjLj128EEEEELb0ELb0ELb1ELb1EEEvNS_9FwdParamsE
        .type           _ZN10layer_norm13ln_fwd_kernelINS_13Kernel_traitsIf13__nv_bfloat16fS2_fjLj512ELj1ELj4ELj1ELj16ENS_18Kernel_traits_baseILj512EfS2_fS2_fjLj128EEEEELb0ELb0ELb1ELb1EEEvNS_9FwdParamsE,@function
        .size           _ZN10layer_norm13ln_fwd_kernelINS_13Kernel_traitsIf13__nv_bfloat16fS2_fjLj512ELj1ELj4ELj1ELj16ENS_18Kernel_traits_baseILj512EfS2_fS2_fjLj128EEEEELb0ELb0ELb1ELb1EEEvNS_9FwdParamsE,(.L_x_15259 - _ZN10layer_norm13ln_fwd_kernelINS_13Kernel_traitsIf13__nv_bfloat16fS2_fjLj512ELj1ELj4ELj1ELj16ENS_18Kernel_traits_baseILj512EfS2_fS2_fjLj128EEEEELb0ELb0ELb1ELb1EEEvNS_9FwdParamsE)
        .other          _ZN10layer_norm13ln_fwd_kernelINS_13Kernel_traitsIf13__nv_bfloat16fS2_fjLj512ELj1ELj4ELj1ELj16ENS_18Kernel_traits_baseILj512EfS2_fS2_fjLj128EEEEELb0ELb0ELb1ELb1EEEvNS_9FwdParamsE,@"STO_CUDA_ENTRY STV_DEFAULT"
_ZN10layer_norm13ln_fwd_kernelINS_13Kernel_traitsIf13__nv_bfloat16fS2_fjLj512ELj1ELj4ELj1ELj16ENS_18Kernel_traits_baseILj512EfS2_fS2_fjLj128EEEEELb0ELb0ELb1ELb1EEEvNS_9FwdParamsE:
.text._ZN10layer_norm13ln_fwd_kernelINS_13Kernel_traitsIf13__nv_bfloat16fS2_fjLj512ELj1ELj4ELj1ELj16ENS_18Kernel_traits_baseILj512EfS2_fS2_fjLj128EEEEELb0ELb0ELb1ELb1EEEvNS_9FwdParamsE:
        /* <DEDUP_REMOVED lines=18> */
[C---:B------:R-:W-:Y:S02]  /*0120*/  IADD3 R2, P1, R36.reuse, c[0x0][0x218], RZ ;  /* 0x0000860024027a10 */ /* 0x040fe40007f3e0ff */
[----:B------:R-:W-:Y:S02]  /*0130*/  IADD3 R36, P2, R36, c[0x0][0x1b0], RZ ;  /* 0x00006c0024247a10 */ /* 0x000fe40007f5e0ff */
[----:B------:R-:W-:-:S02]  /*0140*/  IADD3.X R3, RZ, c[0x0][0x21c], RZ, P1, !PT ;  /* 0x00008700ff037a10 */ /* 0x000fc40000ffe4ff */
        /* <DEDUP_REMOVED lines=11> */
[----:B0-----:R-:W-:Y:S01]  /*0200*/  LOP3.LUT R2, R38, 0x1f, RZ, 0xc0, !PT ;  /* 0x0000001f26027812 */ /* 0x001fe200078ec0ff */
[----:B------:R-:W-:-:S02]  /*0210*/  ULDC.U8 UR6, c[0x0][0x1f0] ;  /* 0x00007c0000067ab9 */ /* 0x000fc40000000000 */
.L_x_6338:
        /* <DEDUP_REMOVED lines=11> */
[----:B-1----:R1:W3:Y:S04]  /*02d0*/  @P0 LDG.E.128 R36, [R50.64] ;  /* 0x0000000432240981 */ /* 0x0022e8000c1e1d00 */
[----:B------:R1:W4:Y:S01]  /*02e0*/  @P0 LDG.E.128 R40, [R50.64+0x10] ;  /* 0x0000100432280981 */ /* 0x000322000c1e1d00 */
[----:B------:R-:W-:Y:S01]  /*02f0*/  HFMA2.MMA R56, -RZ, RZ, 0, 0 ;  /* 0x00000000ff387435 */ /* 0x000fe200000001ff */
[----:B0-----:R-:W-:-:S05]  /*0300*/  IMAD.WIDE R48, R0, R53, c[0x0][0x1d8] ;  /* 0x0000760000307625 */ /* 0x001fca00078e0235 */
[----:B-----5:R4:W5:Y:S01]  /*0310*/  LDG.E R65, [R48.64] ;  /* 0x0000000430417981 */ /* 0x020962000c1e1900 */
[----:B------:R-:W-:Y:S01]  /*0320*/  IADD3 R64, R55, 0x20, RZ ;  /* 0x0000002037407810 */ /* 0x000fe20007ffe0ff */
[----:B------:R-:W-:Y:S01]  /*0330*/  BSSY B0, `(.L_x_6301) ;  /* 0x000002a000007945 */ /* 0x000fe20003800000 */
[C---:B--2---:R-:W-:Y:S02]  /*0340*/  ISETP.GE.AND P6, PT, R54.reuse, 0x1, PT ;  /* 0x000000013600780c */ /* 0x044fe40003fc6270 */
[----:B------:R-:W-:-:S11]  /*0350*/  ISETP.GT.AND P5, PT, R54, RZ, PT ;  /* 0x000000ff3600720c */ /* 0x000fd60003fa4270 */
[----:B------:R-:W-:-:S05]  /*0360*/  @P6 IADD3 R3, R54, -0x1, RZ ;  /* 0xffffffff36036810 */ /* 0x000fca0007ffe0ff */
[----:B------:R-:W-:-:S05]  /*0370*/  @P6 IMAD R3, R3, c[0x0][0x168], RZ ;  /* 0x00005a0003036a24 */ /* 0x000fca00078e02ff */
[----:B------:R-:W-:-:S04]  /*0380*/  @P6 SHF.R.S32.HI R52, RZ, 0x1f, R3 ;  /* 0x0000001fff346819 */ /* 0x000fc80000011403 */
[----:B------:R-:W-:Y:S02]  /*0390*/  @P6 LEA.HI R3, R52, R3, RZ, 0x3 ;  /* 0x0000000334036211 */ /* 0x000fe400078f18ff */
[----:B------:R-:W-:Y:S02]  /*03a0*/  @!P5 ISETP.NE.U32.AND P1, PT, RZ, c[0x0][0x180], PT ;  /* 0x00006000ff00da0c */ /* 0x000fe40003f25070 */
[----:B------:R-:W-:Y:S02]  /*03b0*/  @P6 LEA.HI.SX32 R56, R3, R2, 0x1d ;  /* 0x0000000203386211 */ /* 0x000fe400078feaff */
[----:B------:R-:W-:Y:S02]  /*03c0*/  @P6 MOV R3, 0x10 ;  /* 0x0000001000036802 */ /* 0x000fe40000000f00 */
[----:B------:R-:W-:Y:S02]  /*03d0*/  @!P5 ISETP.NE.U32.AND P2, PT, RZ, c[0x0][0x180], PT ;  /* 0x00006000ff00da0c */ /* 0x000fe40003f45070 */
[----:B------:R-:W-:Y:S01]  /*03e0*/  @!P5 ISETP.NE.U32.AND P4, PT, RZ, c[0x0][0x180], PT ;  /* 0x00006000ff00da0c */ /* 0x000fe20003f85070 */
[----:B-1----:R-:W-:Y:S01]  /*03f0*/  @P6 IMAD.WIDE.U32 R50, R56, R3, c[0x0][0x170] ;  /* 0x00005c0038326625 */ /* 0x002fe200078e0003 */
[----:B------:R-:W-:-:S02]  /*0400*/  @!P5 ISETP.NE.U32.AND P3, PT, RZ, c[0x0][0x180], PT ;  /* 0x00006000ff00da0c */ /* 0x000fc40003f65070 */
[----:B------:R-:W-:Y:S02]  /*0410*/  @!P5 ISETP.NE.AND.EX P1, PT, RZ, c[0x0][0x184], PT, P1 ;  /* 0x00006100ff00da0c */ /* 0x000fe40003f25310 */
[----:B------:R-:W-:Y:S02]  /*0420*/  @!P5 ISETP.NE.AND.EX P2, PT, RZ, c[0x0][0x184], PT, P2 ;  /* 0x00006100ff00da0c */ /* 0x000fe40003f45320 */
[----:B------:R-:W-:Y:S01]  /*0430*/  @!P5 ISETP.NE.AND.EX P4, PT, RZ, c[0x0][0x184], PT, P4 ;  /* 0x00006100ff00da0c */ /* 0x000fe20003f85340 */
[----:B------:R-:W-:Y:S01]  /*0440*/  HFMA2.MMA R3, -RZ, RZ, 0, 1.9073486328125e-06 ;  /* 0x00000020ff037435 */ /* 0x000fe200000001ff */
[----:B------:R-:W-:Y:S01]  /*0450*/  @!P5 ISETP.NE.AND.EX P3, PT, RZ, c[0x0][0x184], PT, P3 ;  /* 0x00006100ff00da0c */ /* 0x000fe20003f65330 */
[----:B------:R0:W5:Y:S01]  /*0460*/  @P6 LDG.E.128 R44, [R50.64] ;  /* 0x00000004322c6981 */ /* 0x000162000c1e1d00 */
[----:B---3--:R-:W-:Y:S02]  /*0470*/  @!P5 FSEL R61, R37, RZ, P1 ;  /* 0x000000ff253dd208 */ /* 0x008fe40000800000 */
[----:B------:R-:W-:-:S02]  /*0480*/  @!P5 FSEL R62, R38, RZ, P2 ;  /* 0x000000ff263ed208 */ /* 0x000fc40001000000 */
[----:B------:R-:W-:Y:S02]  /*0490*/  @!P5 FSEL R63, R39, RZ, P4 ;  /* 0x000000ff273fd208 */ /* 0x000fe40002000000 */
[----:B----4-:R-:W-:Y:S01]  /*04a0*/  @!P5 FSEL R48, R40, RZ, P3 ;  /* 0x000000ff2830d208 */ /* 0x010fe20001800000 */
[-C--:B------:R-:W-:Y:S01]  /*04b0*/  IMAD.WIDE.U32 R52, R55, R3.reuse, c[0x0][0x188] ;  /* 0x0000620037347625 */ /* 0x080fe200078e0003 */
[----:B------:R-:W-:Y:S02]  /*04c0*/  @!P5 ISETP.NE.U32.AND P1, PT, RZ, c[0x0][0x180], PT ;  /* 0x00006000ff00da0c */ /* 0x000fe40003f25070 */
[----:B------:R-:W-:Y:S01]  /*04d0*/  @!P5 ISETP.NE.U32.AND P2, PT, RZ, c[0x0][0x180], PT ;  /* 0x00006000ff00da0c */ /* 0x000fe20003f45070 */
[----:B------:R-:W-:Y:S01]  /*04e0*/  @P0 IMAD.WIDE.U32 R54, R64, R3, c[0x0][0x180] ;  /* 0x0000600040360625 */ /* 0x000fe200078e0003 */
[----:B------:R-:W-:Y:S02]  /*04f0*/  @!P5 ISETP.NE.U32.AND P4, PT, RZ, c[0x0][0x180], PT ;  /* 0x00006000ff00da0c */ /* 0x000fe40003f85070 */
[----:B------:R-:W-:-:S02]  /*0500*/  @!P5 ISETP.NE.U32.AND P3, PT, RZ, c[0x0][0x180], PT ;  /* 0x00006000ff00da0c */ /* 0x000fc40003f65070 */
[----:B------:R-:W-:Y:S02]  /*0510*/  @!P5 ISETP.NE.AND.EX P2, PT, RZ, c[0x0][0x184], PT, P2 ;  /* 0x00006100ff00da0c */ /* 0x000fe40003f45320 */
[----:B------:R-:W-:Y:S02]  /*0520*/  @!P5 ISETP.NE.AND.EX P4, PT, RZ, c[0x0][0x184], PT, P4 ;  /* 0x00006100ff00da0c */ /* 0x000fe40003f85340 */
[----:B------:R-:W-:Y:S02]  /*0530*/  @!P5 ISETP.NE.AND.EX P3, PT, RZ, c[0x0][0x184], PT, P3 ;  /* 0x00006100ff00da0c */ /* 0x000fe40003f65330 */
[----:B------:R-:W-:Y:S02]  /*0540*/  @!P5 ISETP.NE.AND.EX P1, PT, RZ, c[0x0][0x184], PT, P1 ;  /* 0x00006100ff00da0c */ /* 0x000fe40003f25310 */
[----:B------:R-:W-:Y:S02]  /*0550*/  @!P5 FSEL R49, R41, RZ, P2 ;  /* 0x000000ff2931d208 */ /* 0x000fe40001000000 */
[----:B0-----:R-:W-:-:S02]  /*0560*/  @!P5 FSEL R50, R42, RZ, P4 ;  /* 0x000000ff2a32d208 */ /* 0x001fc40002000000 */
[----:B------:R-:W-:Y:S02]  /*0570*/  @!P5 FSEL R51, R43, RZ, P3 ;  /* 0x000000ff2b33d208 */ /* 0x000fe40001800000 */
[----:B------:R-:W-:Y:S01]  /*0580*/  @!P5 FSEL R60, R36, RZ, P1 ;  /* 0x000000ff243cd208 */ /* 0x000fe20000800000 */
[----:B------:R-:W-:Y:S05]  /*0590*/  @!P5 BRA `(.L_x_6302) ;  /* 0x000000300000d947 */ /* 0x000fea0003800000 */
[----:B-----5:R-:W-:-:S05]  /*05a0*/  PRMT R60, RZ, 0x5410, R44 ;  /* 0x00005410ff3c7816 */ /* 0x020fca000000002c */
[----:B------:R-:W-:-:S04]  /*05b0*/  FMUL.FTZ R60, R60, c[0x0][0x1ec] ;  /* 0x00007b003c3c7a20 */ /* 0x000fc80000410000 */
[----:B------:R-:W-:Y:S02]  /*05c0*/  @P0 FADD.FTZ R60, R36, R60 ;  /* 0x0000003c243c0221 */ /* 0x000fe40000010000 */
.L_x_6302:
[----:B------:R-:W-:Y:S05]  /*05d0*/  BSYNC B0 ;  /* 0x0000000000007941 */ /* 0x000fea0003800000 */
.L_x_6301:
[----:B------:R-:W-:Y:S01]  /*05e0*/  BSSY B0, `(.L_x_6303) ;  /* 0x0000005000007945 */ /* 0x000fe20003800000 */
[----:B------:R-:W-:Y:S05]  /*05f0*/  @!P5 BRA `(.L_x_6304) ;  /* 0x000000300000d947 */ /* 0x000fea0003800000 */
[----:B-----5:R-:W-:-:S05]  /*0600*/  PRMT R61, RZ, 0x7610, R44 ;  /* 0x00007610ff3d7816 */ /* 0x020fca000000002c */
[----:B------:R-:W-:-:S04]  /*0610*/  FMUL.FTZ R61, R61, c[0x0][0x1ec] ;  /* 0x00007b003d3d7a20 */ /* 0x000fc80000410000 */
[----:B------:R-:W-:Y:S02]  /*0620*/  @P0 FADD.FTZ R61, R37, R61 ;  /* 0x0000003d253d0221 */ /* 0x000fe40000010000 */
.L_x_6304:
[----:B------:R-:W-:Y:S05]  /*0630*/  BSYNC B0 ;  /* 0x0000000000007941 */ /* 0x000fea0003800000 */
.L_x_6303:
[----:B------:R-:W-:Y:S01]  /*0640*/  BSSY B0, `(.L_x_6305) ;  /* 0x0000005000007945 */ /* 0x000fe20003800000 */
[----:B------:R-:W-:Y:S05]  /*0650*/  @!P5 BRA `(.L_x_6306) ;  /* 0x000000300000d947 */ /* 0x000fea0003800000 */
[----:B-----5:R-:W-:-:S05]  /*0660*/  PRMT R62, RZ, 0x5410, R45 ;  /* 0x00005410ff3e7816 */ /* 0x020fca000000002d */
[----:B------:R-:W-:-:S04]  /*0670*/  FMUL.FTZ R62, R62, c[0x0][0x1ec] ;  /* 0x00007b003e3e7a20 */ /* 0x000fc80000410000 */
[----:B------:R-:W-:Y:S02]  /*0680*/  @P0 FADD.FTZ R62, R38, R62 ;  /* 0x0000003e263e0221 */ /* 0x000fe40000010000 */
.L_x_6306:
[----:B------:R-:W-:Y:S05]  /*0690*/  BSYNC B0 ;  /* 0x0000000000007941 */ /* 0x000fea0003800000 */
.L_x_6305:
[----:B------:R-:W-:Y:S01]  /*06a0*/  BSSY B0, `(.L_x_6307) ;  /* 0x0000005000007945 */ /* 0x000fe20003800000 */
[----:B------:R-:W-:Y:S05]  /*06b0*/  @!P5 BRA `(.L_x_6308) ;  /* 0x000000300000d947 */ /* 0x000fea0003800000 */
[----:B-----5:R-:W-:-:S05]  /*06c0*/  PRMT R63, RZ, 0x7610, R45 ;  /* 0x00007610ff3f7816 */ /* 0x020fca000000002d */
[----:B------:R-:W-:-:S04]  /*06d0*/  FMUL.FTZ R63, R63, c[0x0][0x1ec] ;  /* 0x00007b003f3f7a20 */ /* 0x000fc80000410000 */
[----:B------:R-:W-:Y:S02]  /*06e0*/  @P0 FADD.FTZ R63, R39, R63 ;  /* 0x0000003f273f0221 */ /* 0x000fe40000010000 */
.L_x_6308:
[----:B------:R-:W-:Y:S05]  /*06f0*/  BSYNC B0 ;  /* 0x0000000000007941 */ /* 0x000fea0003800000 */
.L_x_6307:
[----:B------:R-:W-:Y:S01]  /*0700*/  BSSY B0, `(.L_x_6309) ;  /* 0x0000005000007945 */ /* 0x000fe20003800000 */
[----:B------:R-:W-:Y:S05]  /*0710*/  @!P5 BRA `(.L_x_6310) ;  /* 0x000000300000d947 */ /* 0x000fea0003800000 */
[----:B-----5:R-:W-:-:S05]  /*0720*/  PRMT R48, RZ, 0x5410, R46 ;  /* 0x00005410ff307816 */ /* 0x020fca000000002e */
[----:B------:R-:W-:-:S04]  /*0730*/  FMUL.FTZ R48, R48, c[0x0][0x1ec] ;  /* 0x00007b0030307a20 */ /* 0x000fc80000410000 */
[----:B------:R-:W-:Y:S02]  /*0740*/  @P0 FADD.FTZ R48, R40, R48 ;  /* 0x0000003028300221 */ /* 0x000fe40000010000 */
.L_x_6310:
[----:B------:R-:W-:Y:S05]  /*0750*/  BSYNC B0 ;  /* 0x0000000000007941 */ /* 0x000fea0003800000 */
.L_x_6309:
[----:B------:R-:W-:Y:S01]  /*0760*/  BSSY B0, `(.L_x_6311) ;  /* 0x0000005000007945 */ /* 0x000fe20003800000 */
[----:B------:R-:W-:Y:S05]  /*0770*/  @!P5 BRA `(.L_x_6312) ;  /* 0x000000300000d947 */ /* 0x000fea0003800000 */
[----:B-----5:R-:W-:-:S05]  /*0780*/  PRMT R49, RZ, 0x7610, R46 ;  /* 0x00007610ff317816 */ /* 0x020fca000000002e */
[----:B------:R-:W-:-:S04]  /*0790*/  FMUL.FTZ R49, R49, c[0x0][0x1ec] ;  /* 0x00007b0031317a20 */ /* 0x000fc80000410000 */
[----:B------:R-:W-:Y:S02]  /*07a0*/  @P0 FADD.FTZ R49, R41, R49 ;  /* 0x0000003129310221 */ /* 0x000fe40000010000 */
.L_x_6312:
[----:B------:R-:W-:Y:S05]  /*07b0*/  BSYNC B0 ;  /* 0x0000000000007941 */ /* 0x000fea0003800000 */
.L_x_6311:
[----:B------:R-:W-:Y:S01]  /*07c0*/  BSSY B0, `(.L_x_6313) ;  /* 0x0000005000007945 */ /* 0x000fe20003800000 */
[----:B------:R-:W-:Y:S05]  /*07d0*/  @!P5 BRA `(.L_x_6314) ;  /* 0x000000300000d947 */ /* 0x000fea0003800000 */
[----:B-----5:R-:W-:-:S05]  /*07e0*/  PRMT R50, RZ, 0x5410, R47 ;  /* 0x00005410ff327816 */ /* 0x020fca000000002f */
[----:B------:R-:W-:-:S04]  /*07f0*/  FMUL.FTZ R50, R50, c[0x0][0x1ec] ;  /* 0x00007b0032327a20 */ /* 0x000fc80000410000 */
[----:B------:R-:W-:Y:S02]  /*0800*/  @P0 FADD.FTZ R50, R42, R50 ;  /* 0x000000322a320221 */ /* 0x000fe40000010000 */
.L_x_6314:
[----:B------:R-:W-:Y:S05]  /*0810*/  BSYNC B0 ;  /* 0x0000000000007941 */ /* 0x000fea0003800000 */
.L_x_6313:
[----:B------:R-:W-:Y:S01]  /*0820*/  BSSY B0, `(.L_x_6315) ;  /* 0x0000005000007945 */ /* 0x000fe20003800000 */
[----:B------:R-:W-:Y:S05]  /*0830*/  @!P5 BRA `(.L_x_6316) ;  /* 0x000000300000d947 */ /* 0x000fea0003800000 */
[----:B-----5:R-:W-:-:S05]  /*0840*/  PRMT R51, RZ, 0x7610, R47 ;  /* 0x00007610ff337816 */ /* 0x020fca000000002f */
[----:B------:R-:W-:-:S04]  /*0850*/  FMUL.FTZ R51, R51, c[0x0][0x1ec] ;  /* 0x00007b0033337a20 */ /* 0x000fc80000410000 */
[----:B------:R-:W-:Y:S02]  /*0860*/  @P0 FADD.FTZ R51, R43, R51 ;  /* 0x000000332b330221 */ /* 0x000fe40000010000 */
.L_x_6316:
[----:B------:R-:W-:Y:S05]  /*0870*/  BSYNC B0 ;  /* 0x0000000000007941 */ /* 0x000fea0003800000 */
.L_x_6315:
[----:B------:R-:W-:Y:S04]  /*0880*/  STG.E.128 [R52.64], R60 ;  /* 0x0000003c34007986 */ /* 0x000fe8000c101d04 */
[----:B------:R0:W-:Y:S04]  /*0890*/  STG.E.128 [R52.64+0x10], R48 ;  /* 0x0000103034007986 */ /* 0x0001e8000c101d04 */
[----:B------:R-:W0:Y:S04]  /*08a0*/  @P0 LDG.E.128 R36, [R54.64] ;  /* 0x0000000436240981 */ /* 0x000e28000c1e1d00 */
[----:B------:R1:W2:Y:S01]  /*08b0*/  @P0 LDG.E.128 R40, [R54.64+0x10] ;  /* 0x0000100436280981 */ /* 0x0002a2000c1e1d00 */
        /* <DEDUP_REMOVED lines=15> */
[----:B0-----:R-:W-:-:S02]  /*09b0*/  @!P5 FSEL R53, R37, RZ, P2 ;  /* 0x000000ff2535d208 */ /* 0x001fc40001000000 */
        /* <DEDUP_REMOVED lines=8> */
[----:B--2---:R-:W-:Y:S02]  /*0a40*/  @!P5 FSEL R56, R40, RZ, P1 ;  /* 0x000000ff2838d208 */ /* 0x004fe40000800000 */
        /* <DEDUP_REMOVED lines=8> */
.L_x_6318:
[----:B------:R-:W-:Y:S05]  /*0ad0*/  BSYNC B0 ;  /* 0x0000000000007941 */ /* 0x000fea0003800000 */
.L_x_6317:
[----:B------:R-:W-:Y:S01]  /*0ae0*/  BSSY B0, `(.L_x_6319) ;  /* 0x0000005000007945 */ /* 0x000fe20003800000 */
[----:B------:R-:W-:Y:S05]  /*0af0*/  @!P5 BRA `(.L_x_6320) ;  /* 0x000000300000d947 */ /* 0x000fea0003800000 */
[----:B-----5:R-:W-:-:S05]  /*0b00*/  PRMT R53, RZ, 0x7610, R44 ;  /* 0x00007610ff357816 */ /* 0x020fca000000002c */
[----:B------:R-:W-:-:S04]  /*0b10*/  FMUL.FTZ R53, R53, c[0x0][0x1ec] ;  /* 0x00007b0035357a20 */ /* 0x000fc80000410000 */
[----:B------:R-:W-:Y:S02]  /*0b20*/  @P0 FADD.FTZ R53, R37, R53 ;  /* 0x0000003525350221 */ /* 0x000fe40000010000 */
.L_x_6320:
[----:B------:R-:W-:Y:S05]  /*0b30*/  BSYNC B0 ;  /* 0x0000000000007941 */ /* 0x000fea0003800000 */
.L_x_6319:
[----:B------:R-:W-:Y:S01]  /*0b40*/  BSSY B0, `(.L_x_6321) ;  /* 0x0000005000007945 */ /* 0x000fe20003800000 */
[----:B------:R-:W-:Y:S05]  /*0b50*/  @!P5 BRA `(.L_x_6322) ;  /* 0x000000300000d947 */ /* 0x000fea0003800000 */
[----:B-----5:R-:W-:-:S05]  /*0b60*/  PRMT R54, RZ, 0x5410, R45 ;  /* 0x00005410ff367816 */ /* 0x020fca000000002d */
[----:B------:R-:W-:-:S04]  /*0b70*/  FMUL.FTZ R54, R54, c[0x0][0x1ec] ;  /* 0x00007b0036367a20 */ /* 0x000fc80000410000 */
[----:B------:R-:W-:Y:S02]  /*0b80*/  @P0 FADD.FTZ R54, R38, R54 ;  /* 0x0000003626360221 */ /* 0x000fe40000010000 */
.L_x_6322:
[----:B------:R-:W-:Y:S05]  /*0b90*/  BSYNC B0 ;  /* 0x0000000000007941 */ /* 0x000fea0003800000 */
.L_x_6321:
[----:B------:R-:W-:Y:S01]  /*0ba0*/  BSSY B0, `(.L_x_6323) ;  /* 0x0000005000007945 */ /* 0x000fe20003800000 */
[----:B------:R-:W-:Y:S05]  /*0bb0*/  @!P5 BRA `(.L_x_6324) ;  /* 0x000000300000d947 */ /* 0x000fea0003800000 */
[----:B-----5:R-:W-:-:S05]  /*0bc0*/  PRMT R55, RZ, 0x7610, R45 ;  /* 0x00007610ff377816 */ /* 0x020fca000000002d */
[----:B------:R-:W-:-:S04]  /*0bd0*/  FMUL.FTZ R55, R55, c[0x0][0x1ec] ;  /* 0x00007b0037377a20 */ /* 0x000fc80000410000 */
[----:B------:R-:W-:Y:S02]  /*0be0*/  @P0 FADD.FTZ R55, R39, R55 ;  /* 0x0000003727370221 */ /* 0x000fe40000010000 */
.L_x_6324:
[----:B------:R-:W-:Y:S05]  /*0bf0*/  BSYNC B0 ;  /* 0x0000000000007941 */ /* 0x000fea0003800000 */
.L_x_6323:
[----:B------:R-:W-:Y:S01]  /*0c00*/  BSSY B0, `(.L_x_6325) ;  /* 0x0000005000007945 */ /* 0x000fe20003800000 */
[----:B------:R-:W-:Y:S05]  /*0c10*/  @!P5 BRA `(.L_x_6326) ;  /* 0x000000300000d947 */ /* 0x000fea0003800000 */
[----:B-----5:R-:W-:-:S05]  /*0c20*/  PRMT R56, RZ, 0x5410, R46 ;  /* 0x00005410ff387816 */ /* 0x020fca000000002e */
[----:B------:R-:W-:-:S04]  /*0c30*/  FMUL.FTZ R56, R56, c[0x0][0x1ec] ;  /* 0x00007b0038387a20 */ /* 0x000fc80000410000 */
[----:B------:R-:W-:Y:S02]  /*0c40*/  @P0 FADD.FTZ R56, R40, R56 ;  /* 0x0000003828380221 */ /* 0x000fe40000010000 */
.L_x_6326:
[----:B------:R-:W-:Y:S05]  /*0c50*/  BSYNC B0 ;  /* 0x0000000000007941 */ /* 0x000fea0003800000 */
.L_x_6325:
[----:B------:R-:W-:Y:S01]  /*0c60*/  BSSY B0, `(.L_x_6327) ;  /* 0x0000005000007945 */ /* 0x000fe20003800000 */
[----:B------:R-:W-:Y:S05]  /*0c70*/  @!P5 BRA `(.L_x_6328) ;  /* 0x000000300000d947 */ /* 0x000fea0003800000 */
[----:B-----5:R-:W-:-:S05]  /*0c80*/  PRMT R57, RZ, 0x7610, R46 ;  /* 0x00007610ff397816 */ /* 0x020fca000000002e */
[----:B------:R-:W-:-:S04]  /*0c90*/  FMUL.FTZ R57, R57, c[0x0][0x1ec] ;  /* 0x00007b0039397a20 */ /* 0x000fc80000410000 */
[----:B------:R-:W-:Y:S02]  /*0ca0*/  @P0 FADD.FTZ R57, R41, R57 ;  /* 0x0000003929390221 */ /* 0x000fe40000010000 */
.L_x_6328:
[----:B------:R-:W-:Y:S05]  /*0cb0*/  BSYNC B0 ;  /* 0x0000000000007941 */ /* 0x000fea0003800000 */
.L_x_6327:
[----:B------:R-:W-:Y:S01]  /*0cc0*/  BSSY B0, `(.L_x_6329) ;  /* 0x0000005000007945 */ /* 0x000fe20003800000 */
[----:B------:R-:W-:Y:S05]  /*0cd0*/  @!P5 BRA `(.L_x_6330) ;  /* 0x000000300000d947 */ /* 0x000fea0003800000 */
[----:B-----5:R-:W-:-:S05]  /*0ce0*/  PRMT R58, RZ, 0x5410, R47 ;  /* 0x00005410ff3a7816 */ /* 0x020fca000000002f */
[----:B------:R-:W-:-:S04]  /*0cf0*/  FMUL.FTZ R58, R58, c[0x0][0x1ec] ;  /* 0x00007b003a3a7a20 */ /* 0x000fc80000410000 */
[----:B------:R-:W-:Y:S02]  /*0d00*/  @P0 FADD.FTZ R58, R42, R58 ;  /* 0x0000003a2a3a0221 */ /* 0x000fe40000010000 */
.L_x_6330:
[----:B------:R-:W-:Y:S05]  /*0d10*/  BSYNC B0 ;  /* 0x0000000000007941 */ /* 0x000fea0003800000 */
.L_x_6329:
[----:B------:R-:W-:Y:S01]  /*0d20*/  BSSY B0, `(.L_x_6331) ;  /* 0x0000005000007945 */ /* 0x000fe20003800000 */
[----:B------:R-:W-:Y:S05]  /*0d30*/  @!P5 BRA `(.L_x_6332) ;  /* 0x000000300000d947 */ /* 0x000fea0003800000 */
[----:B-----5:R-:W-:-:S05]  /*0d40*/  PRMT R59, RZ, 0x7610, R47 ;  /* 0x00007610ff3b7816 */ /* 0x020fca000000002f */
[----:B------:R-:W-:-:S04]  /*0d50*/  FMUL.FTZ R59, R59, c[0x0][0x1ec] ;  /* 0x00007b003b3b7a20 */ /* 0x000fc80000410000 */
[----:B------:R-:W-:Y:S02]  /*0d60*/  @P0 FADD.FTZ R59, R43, R59 ;  /* 0x0000003b2b3b0221 */ /* 0x000fe40000010000 */
.L_x_6332:
[----:B------:R-:W-:Y:S05]  /*0d70*/  BSYNC B0 ;  /* 0x0000000000007941 */ /* 0x000fea0003800000 */
.L_x_6331:
        /* <DEDUP_REMOVED lines=16> */
[----:B------:R-:W-:-:S04]  /*0e80*/  FADD.FTZ R3, R64, R55 ;  /* 0x0000003740037221 */ /* 0x000fc80000010000 */
[----:B------:R-:W-:-:S04]  /*0e90*/  FADD.FTZ R64, R3, R56 ;  /* 0x0000003803407221 */ /* 0x000fc80000010000 */
[----:B------:R-:W-:-:S04]  /*0ea0*/  FADD.FTZ R3, R64, R57 ;  /* 0x0000003940037221 */ /* 0x000fc80000010000 */
[----:B------:R-:W-:-:S04]  /*0eb0*/  FADD.FTZ R64, R3, R58 ;  /* 0x0000003a03407221 */ /* 0x000fc80000010000 */
[----:B------:R-:W-:Y:S01]  /*0ec0*/  FADD.FTZ R71, R64, R59 ;  /* 0x0000003b40477221 */ /* 0x000fe20000010000 */
[----:B------:R-:W-:Y:S05]  /*0ed0*/  BRA.DIV ~URZ, `(.L_x_6333) ;  /* 0x000009127f007947 */ /* 0x000fea000b800000 */
[----:B0-----:R0:W1:Y:S02]  /*0ee0*/  SHFL.BFLY PT, R3, R71, 0x1, 0x1f ;  /* 0x0c201f0047037f89 */ /* 0x00106400000e0000 */
.L_x_6339:
        /* <DEDUP_REMOVED lines=11> */
[C---:B------:R-:W-:Y:S02]  /*0fa0*/  FADD.FTZ R68, -R64.reuse, R60 ;  /* 0x0000003c40447221 */ /* 0x040fe40000010100 */
[----:B0-----:R-:W-:Y:S02]  /*0fb0*/  FADD.FTZ R71, -R64, R61 ;  /* 0x0000003d40477221 */ /* 0x001fe40000010100 */
        /* <DEDUP_REMOVED lines=39> */
.L_x_6340:
        /* <DEDUP_REMOVED lines=21> */
[C---:B------:R-:W-:Y:S02]  /*1380*/  FADD.FTZ R60, -R64.reuse, R60 ;  /* 0x0000003c403c7221 */ /* 0x040fe40000010100 */
[----:B------:R-:W-:Y:S02]  /*1390*/  IMAD R51, R51, c[0x0][0x168], RZ ;  /* 0x00005a0033337a24 */ /* 0x000fe400078e02ff */
        /* <DEDUP_REMOVED lines=13> */
[C---:B------:R-:W-:Y:S01]  /*1470*/  FMUL.FTZ R55, R3.reuse, R48 ;  /* 0x0000003003377220 */ /* 0x040fe20000410000 */
[----:B------:R-:W-:Y:S01]  /*1480*/  SHF.R.S32.HI R48, RZ, 0x1f, R51 ;  /* 0x0000001fff307819 */ /* 0x000fe20000011433 */
[C---:B------:R-:W-:Y:S01]  /*1490*/  FMUL.FTZ R49, R3.reuse, R60 ;  /* 0x0000003c03317220 */ /* 0x040fe20000410000 */
[----:B------:R-:W-:Y:S01]  /*14a0*/  HFMA2.MMA R60, -RZ, RZ, 0, 9.5367431640625e-07 ;  /* 0x00000010ff3c7435 */ /* 0x000fe200000001ff */
[----:B------:R-:W-:-:S02]  /*14b0*/  FMUL.FTZ R53, R3, R62 ;  /* 0x0000003e03357220 */ /* 0x000fc40000410000 */
[C---:B------:R-:W-:Y:S02]  /*14c0*/  FMUL.FTZ R61, R3.reuse, R54 ;  /* 0x00000036033d7220 */ /* 0x040fe40000410000 */
        /* <DEDUP_REMOVED lines=11> */
[----:B------:R-:W-:Y:S01]  /*1580*/  FMUL.FTZ R64, R3, R64 ;  /* 0x0000004003407220 */ /* 0x000fe20000410000 */
[----:B------:R-:W-:Y:S01]  /*1590*/  LEA.HI R3, R48, R51, RZ, 0x3 ;  /* 0x0000003330037211 */ /* 0x000fe200078f18ff */
[----:B------:R-:W-:Y:S02]  /*15a0*/  FFMA.FTZ R48, R20, R49, R4 ;  /* 0x0000003114307223 */ /* 0x000fe40000010004 */
[----:B------:R-:W-:Y:S01]  /*15b0*/  FFMA.FTZ R49, R22, R53, R6 ;  /* 0x0000003516317223 */ /* 0x000fe20000010006 */
[----:B------:R-:W-:Y:S01]  /*15c0*/  LEA.HI.SX32 R3, R3, R2, 0x1d ;  /* 0x0000000203037211 */ /* 0x000fe200078feaff */
[----:B------:R-:W-:Y:S02]  /*15d0*/  FFMA.FTZ R50, R24, R55, R8 ;  /* 0x0000003718327223 */ /* 0x000fe40000010008 */
[----:B------:R-:W-:Y:S01]  /*15e0*/  FFMA.FTZ R53, R25, R70, R9 ;  /* 0x0000004619357223 */ /* 0x000fe20000010009 */
[----:B------:R-:W-:Y:S01]  /*15f0*/  IADD3 R58, R3, 0x20, RZ ;  /* 0x00000020033a7810 */ /* 0x000fe20007ffe0ff */
[----:B------:R-:W-:-:S02]  /*1600*/  FFMA.FTZ R57, R21, R66, R5 ;  /* 0x0000004215397223 */ /* 0x000fc40000010005 */
        /* <DEDUP_REMOVED lines=16> */
[----:B------:R-:W-:Y:S02]  /*1710*/  FFMA.FTZ R76, R31, R76, R15 ;  /* 0x0000004c1f4c7223 */ /* 0x000fe4000001000f */
[----:B------:R-:W-:Y:S01]  /*1720*/  IMAD.WIDE.U32 R56, R3, R60, c[0x0][0x208] ;  /* 0x0000820003387625 */ /* 0x000fe200078e003c */
[----:B------:R-:W-:-:S02]  /*1730*/  F2FP.BF16.PACK_AB R54, R54, R63 ;  /* 0x0000003f3636723e */ /* 0x000fc400000010ff */
[----:B------:R-:W-:Y:S01]  /*1740*/  F2FP.BF16.PACK_AB R53, R76, R53 ;  /* 0x000000354c35723e */ /* 0x000fe200000010ff */
[----:B------:R-:W-:Y:S01]  /*1750*/  IMAD.WIDE.U32 R58, R58, R60, c[0x0][0x208] ;  /* 0x000082003a3a7625 */ /* 0x000fe200078e003c */
[----:B------:R0:W-:Y:S04]  /*1760*/  STG.E.128 [R56.64], R48 ;  /* 0x0000003038007986 */ /* 0x0001e8000c101d04 */
[----:B------:R0:W-:Y:S02]  /*1770*/  STG.E.128 [R58.64], R52 ;  /* 0x000000343a007986 */ /* 0x0001e4000c101d04 */
.L_x_6336:
[----:B-1----:R-:W-:Y:S05]  /*1780*/  BSYNC B0 ;  /* 0x0000000000007941 */ /* 0x002fea0003800000 */
.L_x_6335:
[----:B------:R-:W-:-:S04]  /*1790*/  MOV R3, c[0x0][0x160] ;  /* 0x0000580000037a02 */ /* 0x000fc80000000f00 */
[----:B------:R-:W-:-:S04]  /*17a0*/  LEA R0, R3, R0, 0x2 ;  /* 0x0000000003007211 */ /* 0x000fc800078e10ff */
[----:B------:R-:W-:-:S13]  /*17b0*/  ISETP.GE.AND P0, PT, R0, c[0x0][0x164], PT ;  /* 0x0000590000007a0c */ /* 0x000fda0003f06270 */
[----:B0----5:R-:W-:Y:S01]  /*17c0*/  @P0 CALL.REL.NOINC `(.L_x_6337) ;  /* 0x0000001000000944 */ /* 0x021fe20003c00000 */
[----:B------:R-:W-:Y:S05]  /*17d0*/  BRA `(.L_x_6338) ;  /* 0xffffea4000007947 */ /* 0x000fea000383ffff */
.L_x_6337:
[----:B------:R-:W-:Y:S05]  /*17e0*/  EXIT ;  /* 0x000000000000794d */ /* 0x000fea0003800000 */
.L_x_6333:
[----:B0-----:R-:W-:Y:S01]  /*17f0*/  HFMA2.MMA R70, -RZ, RZ, 0, 5.9604644775390625e-08 ;  /* 0x00000001ff467435 */ /* 0x001fe200000001ff */
[----:B------:R-:W-:Y:S02]  /*1800*/  MOV R66, 0x1f ;  /* 0x0000001f00427802 */ /* 0x000fe40000000f00 */
[----:B------:R-:W-:Y:S02]  /*1810*/  MOV R3, 0xffffffff ;  /* 0xffffffff00037802 */ /* 0x000fe40000000f00 */
[----:B------:R-:W-:Y:S02]  /*1820*/  MOV R68, 0x1840 ;  /* 0x0000184000447802 */ /* 0x000fe40000000f00 */
[----:B-----5:R-:W-:Y:S05]  /*1830*/  CALL.REL.NOINC `($__internal_67_$__cuda_sm70_shflsync_bfly_p) ;  /* 0x000005a000007944 */ /* 0x020fea0003c00000 */
[----:B01----:R-:W-:Y:S05]  /*1840*/  BRA `(.L_x_6339) ;  /* 0xfffff6a000007947 */ /* 0x003fea000383ffff */
.L_x_6334:
[----:B------:R-:W-:Y:S01]  /*1850*/  HFMA2.MMA R70, -RZ, RZ, 0, 1.1920928955078125e-07 ;  /* 0x00000002ff467435 */ /* 0x000fe200000001ff */
[----:B0-----:R-:W-:Y:S02]  /*1860*/  MOV R71, R72 ;  /* 0x0000004800477202 */ /* 0x001fe40000000f00 */
[----:B------:R-:W-:Y:S02]  /*1870*/  MOV R66, 0x1f ;  /* 0x0000001f00427802 */ /* 0x000fe40000000f00 */
[----:B------:R-:W-:-:S02]  /*1880*/  MOV R3, 0xffffffff ;  /* 0xffffffff00037802 */ /* 0x000fc40000000f00 */
[----:B------:R-:W-:Y:S02]  /*1890*/  MOV R68, 0x18b0 ;  /* 0x000018b000447802 */ /* 0x000fe40000000f00 */
[----:B-----5:R-:W-:Y:S05]  /*18a0*/  CALL.REL.NOINC `($__internal_67_$__cuda_sm70_shflsync_bfly_p) ;  /* 0x0000053000007944 */ /* 0x020fea0003c00000 */
[----:B0-----:R-:W-:Y:S01]  /*18b0*/  HFMA2.MMA R70, -RZ, RZ, 0, 2.384185791015625e-07 ;  /* 0x00000004ff467435 */ /* 0x001fe200000001ff */
[----:B-1----:R-:W-:Y:S01]  /*18c0*/  FADD.FTZ R71, R72, R3 ;  /* 0x0000000348477221 */ /* 0x002fe20000010000 */
[----:B------:R-:W-:Y:S02]  /*18d0*/  MOV R66, 0x1f ;  /* 0x0000001f00427802 */ /* 0x000fe40000000f00 */
[----:B------:R-:W-:Y:S02]  /*18e0*/  MOV R3, 0xffffffff ;  /* 0xffffffff00037802 */ /* 0x000fe40000000f00 */
[----:B------:R-:W-:Y:S02]  /*18f0*/  MOV R68, 0x1910 ;  /* 0x0000191000447802 */ /* 0x000fe40000000f00 */
[----:B------:R-:W-:Y:S05]  /*1900*/  CALL.REL.NOINC `($__internal_67_$__cuda_sm70_shflsync_bfly_p) ;  /* 0x000004d000007944 */ /* 0x000fea0003c00000 */
[----:B0-----:R-:W-:Y:S01]  /*1910*/  HFMA2.MMA R70, -RZ, RZ, 0, 4.76837158203125e-07 ;  /* 0x00000008ff467435 */ /* 0x001fe200000001ff */
[----:B-1----:R-:W-:Y:S01]  /*1920*/  FADD.FTZ R71, R71, R3 ;  /* 0x0000000347477221 */ /* 0x002fe20000010000 */
[----:B------:R-:W-:Y:S02]  /*1930*/  MOV R66, 0x1f ;  /* 0x0000001f00427802 */ /* 0x000fe40000000f00 */
[----:B------:R-:W-:-:S02]  /*1940*/  MOV R3, 0xffffffff ;  /* 0xffffffff00037802 */ /* 0x000fc40000000f00 */
[----:B------:R-:W-:Y:S02]  /*1950*/  MOV R68, 0x1970 ;  /* 0x0000197000447802 */ /* 0x000fe40000000f00 */
[----:B------:R-:W-:Y:S05]  /*1960*/  CALL.REL.NOINC `($__internal_67_$__cuda_sm70_shflsync_bfly_p) ;  /* 0x0000047000007944 */ /* 0x000fea0003c00000 */
[----:B0-----:R-:W-:Y:S01]  /*1970*/  HFMA2.MMA R70, -RZ, RZ, 0, 9.5367431640625e-07 ;  /* 0x00000010ff467435 */ /* 0x001fe200000001ff */
[----:B-1----:R-:W-:Y:S01]  /*1980*/  FADD.FTZ R71, R71, R3 ;  /* 0x0000000347477221 */ /* 0x002fe20000010000 */
[----:B------:R-:W-:Y:S02]  /*1990*/  MOV R66, 0x1f ;  /* 0x0000001f00427802 */ /* 0x000fe40000000f00 */
[----:B------:R-:W-:Y:S02]  /*19a0*/  MOV R3, 0xffffffff ;  /* 0xffffffff00037802 */ /* 0x000fe40000000f00 */
[----:B------:R-:W-:Y:S02]  /*19b0*/  MOV R68, 0x19d0 ;  /* 0x000019d000447802 */ /* 0x000fe40000000f00 */
[----:B------:R-:W-:Y:S05]  /*19c0*/  CALL.REL.NOINC `($__internal_67_$__cuda_sm70_shflsync_bfly_p) ;  /* 0x0000041000007944 */ /* 0x000fea0003c00000 */
[----:B-1----:R-:W-:Y:S01]  /*19d0*/  FADD.FTZ R3, R71, R3 ;  /* 0x0000000347037221 */ /* 0x002fe20000010000 */
[----:B0-----:R-:W-:-:S03]  /*19e0*/  HFMA2.MMA R70, -RZ, RZ, 0, 5.9604644775390625e-08 ;  /* 0x00000001ff467435 */ /* 0x001fc600000001ff */
        /* <DEDUP_REMOVED lines=35> */
[----:B------:R-:W-:Y:S02]  /*1c20*/  MOV R3, 0xffffffff ;  /* 0xffffffff00037802 */ /* 0x000fe40000000f00 */
[----:B------:R-:W-:Y:S05]  /*1c30*/  CALL.REL.NOINC `($__internal_67_$__cuda_sm70_shflsync_bfly_p) ;  /* 0x000001a000007944 */ /* 0x000fea0003c00000 */
[----:B0-----:R-:W-:Y:S01]  /*1c40*/  HFMA2.MMA R70, -RZ, RZ, 0, 1.1920928955078125e-07 ;  /* 0x00000002ff467435 */ /* 0x001fe200000001ff */
[----:B-1----:R-:W-:Y:S01]  /*1c50*/  FADD.FTZ R71, R71, R3 ;  /* 0x0000000347477221 */ /* 0x002fe20000010000 */
[----:B------:R-:W-:Y:S02]  /*1c60*/  MOV R66, 0x1f ;  /* 0x0000001f00427802 */ /* 0x000fe40000000f00 */
[----:B------:R-:W-:Y:S02]  /*1c70*/  MOV R3, 0xffffffff ;  /* 0xffffffff00037802 */ /* 0x000fe40000000f00 */
[----:B------:R-:W-:Y:S02]  /*1c80*/  MOV R68, 0x1ca0 ;  /* 0x00001ca000447802 */ /* 0x000fe40000000f00 */
[----:B------:R-:W-:Y:S05]  /*1c90*/  CALL.REL.NOINC `($__internal_67_$__cuda_sm70_shflsync_bfly_p) ;  /* 0x0000014000007944 */ /* 0x000fea0003c00000 */
[----:B0-----:R-:W-:Y:S01]  /*1ca0*/  HFMA2.MMA R70, -RZ, RZ, 0, 2.384185791015625e-07 ;  /* 0x00000004ff467435 */ /* 0x001fe200000001ff */
[----:B-1----:R-:W-:Y:S01]  /*1cb0*/  FADD.FTZ R71, R71, R3 ;  /* 0x0000000347477221 */ /* 0x002fe20000010000 */
[----:B------:R-:W-:-:S02]  /*1cc0*/  MOV R66, 0x1f ;  /* 0x0000001f00427802 */ /* 0x000fc40000000f00 */
[----:B------:R-:W-:Y:S02]  /*1cd0*/  MOV R3, 0xffffffff ;  /* 0xffffffff00037802 */ /* 0x000fe40000000f00 */
[----:B------:R-:W-:Y:S02]  /*1ce0*/  MOV R68, 0x1d00 ;  /* 0x00001d0000447802 */ /* 0x000fe40000000f00 */
[----:B------:R-:W-:Y:S05]  /*1cf0*/  CALL.REL.NOINC `($__internal_67_$__cuda_sm70_shflsync_bfly_p) ;  /* 0x000000e000007944 */ /* 0x000fea0003c00000 */
[----:B0-----:R-:W-:Y:S01]  /*1d00*/  HFMA2.MMA R70, -RZ, RZ, 0, 4.76837158203125e-07 ;  /* 0x00000008ff467435 */ /* 0x001fe200000001ff */
[----:B-1----:R-:W-:Y:S01]  /*1d10*/  FADD.FTZ R71, R71, R3 ;  /* 0x0000000347477221 */ /* 0x002fe20000010000 */
[----:B------:R-:W-:Y:S02]  /*1d20*/  MOV R66, 0x1f ;  /* 0x0000001f00427802 */ /* 0x000fe40000000f00 */
[----:B------:R-:W-:Y:S02]  /*1d30*/  MOV R3, 0xffffffff ;  /* 0xffffffff00037802 */ /* 0x000fe40000000f00 */
[----:B------:R-:W-:Y:S02]  /*1d40*/  MOV R68, 0x1d60 ;  /* 0x00001d6000447802 */ /* 0x000fe40000000f00 */
[----:B------:R-:W-:Y:S05]  /*1d50*/  CALL.REL.NOINC `($__internal_67_$__cuda_sm70_shflsync_bfly_p) ;  /* 0x0000008000007944 */ /* 0x000fea0003c00000 */
[----:B0-----:R-:W-:Y:S01]  /*1d60*/  HFMA2.MMA R70, -RZ, RZ, 0, 9.5367431640625e-07 ;  /* 0x00000010ff467435 */ /* 0x001fe200000001ff */
[----:B-1----:R-:W-:Y:S01]  /*1d70*/  FADD.FTZ R71, R71, R3 ;  /* 0x0000000347477221 */ /* 0x002fe20000010000 */
[----:B------:R-:W-:-:S02]  /*1d80*/  MOV R66, 0x1f ;  /* 0x0000001f00427802 */ /* 0x000fc40000000f00 */
[----:B------:R-:W-:Y:S02]  /*1d90*/  MOV R3, 0xffffffff ;  /* 0xffffffff00037802 */ /* 0x000fe40000000f00 */
[----:B------:R-:W-:Y:S02]  /*1da0*/  MOV R68, 0x1dc0 ;  /* 0x00001dc000447802 */ /* 0x000fe40000000f00 */
[----:B------:R-:W-:Y:S05]  /*1db0*/  CALL.REL.NOINC `($__internal_67_$__cuda_sm70_shflsync_bfly_p) ;  /* 0x0000002000007944 */ /* 0x000fea0003c00000 */
[----:B01----:R-:W-:Y:S01]  /*1dc0*/  MOV R70, R3 ;  /* 0x0000000300467202 */ /* 0x003fe20000000f00 */
[----:B------:R-:W-:Y:S05]  /*1dd0*/  BRA `(.L_x_6340) ;  /* 0xfffff45000007947 */ /* 0x000fea000383ffff */
        .weak           $__internal_67_$__cuda_sm70_shflsync_bfly_p
        .type           $__internal_67_$__cuda_sm70_shflsync_bfly_p,@function
        .size           $__internal_67_$__cuda_sm70_shflsync_bfly_p,(.L_x_15259 - $__internal_67_$__cuda_sm70_shflsync_bfly_p)
$__internal_67_$__cuda_sm70_shflsync_bfly_p:
[----:B------:R-:W-:Y:S01]  /*1de0*/  HFMA2.MMA R69, -RZ, RZ, 0, 0 ;  /* 0x00000000ff457435 */ /* 0x000fe200000001ff */
[----:B------:R-:W-:Y:S04]  /*1df0*/  WARPSYNC R3 ;  /* 0x0000000300007348 */ /* 0x000fe80003800000 */
[----:B------:R0:W1:Y:S01]  /*1e00*/  SHFL.BFLY PT, R3, R71, R70, R66 ;  /* 0x0c00004647037389 */ /* 0x00006200000e0042 */
[----:B------:R-:W-:Y:S05]  /*1e10*/  RET.REL.NODEC R68 `(_ZN10layer_norm13ln_fwd_kernelINS_13Kernel_traitsIf13__nv_bfloat16fS2_fjLj512ELj1ELj4ELj1ELj16ENS_18Kernel_traits_baseILj512EfS2_fS2_fjLj128EEEEELb0ELb0ELb1ELb1EEEvNS_9FwdParamsE) ;  /* 0xffffe1e044007950 */ /* 0x000fea0003c3ffff */
.L_x_6341:
        /* <DEDUP_REMOVED lines=14> */
.L_x_15259:


//--------------------- .text._ZN10layer_norm13ln_fwd_kernelINS_13Kernel_traitsIf13__nv_bfloat16fS2_fjLj512ELj1ELj4ELj1ELj16ENS_18Kernel_traits_baseILj512EfS2_fS2_fjLj128EEEEELb0ELb1ELb0ELb0EEEvNS_9FwdParamsE --------------------------
	.section	.text._ZN10layer_norm13ln_fwd_kernelINS_13Kernel_traitsIf13__nv_bfloat16fS2_fjLj512ELj1ELj4ELj1ELj16ENS_18Kernel_traits_baseILj512EfS2_fS2_fjLj128EEEEELb0ELb1ELb0ELb0EEEvNS_9FwdParamsE,"ax",@progbits
	.sectioninfo	@"SHI_REGISTERS=94"
	.align	128
        .global         _ZN10layer_norm13ln_fwd_kernelINS_13Kernel_traitsIf13__nv_bfloat16fS2_fjLj512ELj1ELj4ELj1ELj16ENS_18Kernel_traits_baseILj512EfS2_fS2_fjLj128EEEEELb0ELb1ELb0ELb0EEEvNS_9FwdParamsE
        .type           _ZN10layer_norm13ln_fwd_kernelINS_13Kernel_traitsIf13__nv_bfloat16fS2_fjLj512ELj1ELj4ELj1ELj16ENS_18Kernel_traits_baseILj512EfS2_fS2_fjLj128EEEEELb0ELb1ELb0ELb0EEEvNS_9FwdParamsE,@function
        .size           _ZN10layer_norm13ln_fwd_kernelINS_13Kernel_traitsIf13__nv_bfloat16fS2_fjLj512ELj1ELj4ELj1ELj16ENS_18Kernel_traits_baseILj512EfS2_fS2_fjLj128EEEEELb0ELb1ELb0ELb0EEEvNS_9FwdParamsE,(.L_x_15260 - _ZN10layer_norm13ln_fwd_kernelINS_13Kernel_traitsIf13__nv_bfloat16fS2_fjLj512ELj1ELj4ELj1ELj16ENS_18Kernel_traits_baseILj512EfS2_fS2_fjLj128EEEEELb0ELb1ELb0ELb0EEEvNS_9FwdParamsE)
        .other          _ZN10layer_norm13ln_fwd_kernelINS_13Kernel_traitsIf13__nv_bfloat16fS2_fjLj512ELj1ELj4ELj1ELj16ENS_18Kernel_traits_baseILj512EfS2_fS2_fjLj128EEEEELb0ELb1ELb0ELb0EEEvNS_9FwdParamsE,@"STO_CUDA_ENTRY STV_DEFAULT"
_ZN10layer_norm13ln_fwd_kernelINS_13Kernel_traitsIf13__nv_bfloat16fS2_fjLj512ELj1ELj4ELj1ELj16ENS_18Kernel_traits_baseILj512EfS2_fS2_fjLj128EEEEELb0ELb1ELb0ELb0EEEvNS_9FwdParamsE:
.text._ZN10layer_norm13ln_fwd_kernelINS_13Kernel_traitsIf13__nv_bfloat16fS2_fjLj512ELj1ELj4ELj1ELj16ENS_18Kernel_traits_baseILj512EfS2_fS2_fjLj128EEEEELb0ELb1ELb0ELb0EEEvNS_9FwdParamsE:
        /* <DEDUP_REMOVED lines=36> */
.L_x_6343:
[----:B------:R-:W-:Y:S05]  /*0240*/  BSYNC B0 ;  /* 0x0000000000007941 */ /* 0x000fea0003800000 */
.L_x_6342:
        /* <DEDUP_REMOVED lines=20> */
.L_x_6345:
[----:B------:R-:W-:Y:S05]  /*0390*/  BSYNC B0 ;  /* 0x0000000000007941 */ /* 0x000fea0003800000 */
.L_x_6344:
[----:B------:R-:W-:Y:S05]  /*03a0*/  @P3 EXIT ;  /* 0x000000000000394d */ /* 0x000fea0003800000 */
[----:B------:R-:W-:Y:S02]  /*03b0*/  ULDC.U8 UR6, c[0x0][0x1f0] ;  /* 0x00007c0000067ab9 */ /* 0x000fe40000000000 */
.L_x_6357:
        /* <DEDUP_REMOVED lines=23> */
[----:B0-----:R2:W3:Y:S04]  /*0530*/  @P0 LDG.E.128 R8, [R64.64] ;  /* 0x0000000440080981 */ /* 0x0014e8000c1e1d00 */
[----:B------:R2:W4:Y:S01]  /*0540*/  @P0 LDG.E.128 R4, [R64.64+0x10] ;  /* 0x0000100440040981 */ /* 0x000522000c1e1d00 */
[----:B------:R-:W-:Y:S02]  /*0550*/  ISETP.NE.U32.AND P0, PT, RZ, c[0x0][0x180], PT ;  /* 0x00006000ff007a0c */ /* 0x000fe40003f05070 */
[C---:B------:R-:W-:Y:S02]  /*0560*/  LEA R78, P3, R3.reuse, c[0x0][0x188], 0x5 ;  /* 0x00006200034e7a11 */ /* 0x040fe400078628ff */
[----:B------:R-:W-:Y:S02]  /*0570*/  ISETP.NE.AND.EX P0, PT, RZ, c[0x0][0x184], PT, P0 ;  /* 0x00006100ff007a0c */ /* 0x000fe40003f05300 */
[----:B------:R-:W-:-:S02]  /*0580*/  LEA.HI.X R79, R3, c[0x0][0x18c], RZ, 0x5, P3 ;  /* 0x00006300034f7a11 */ /* 0x000fc400018f2cff */
[--C-:B--2---:R-:W-:Y:S02]  /*0590*/  PRMT R64, RZ, 0x5410, R60.reuse ;  /* 0x00005410ff407816 */ /* 0x104fe4000000003c */
[----:B------:R-:W-:Y:S02]  /*05a0*/  PRMT R60, RZ, 0x7610, R60 ;  /* 0x00007610ff3c7816 */ /* 0x000fe4000000003c */
[----:B------:R-:W-:Y:S02]  /*05b0*/  PRMT R66, RZ, 0x5410, R61 ;  /* 0x00005410ff427816 */ /* 0x000fe4000000003d */
[--C-:B------:R-:W-:Y:S02]  /*05c0*/  PRMT R82, RZ, 0x5410, R62.reuse ;  /* 0x00005410ff527816 */ /* 0x100fe4000000003e */
[----:B------:R-:W-:Y:S02]  /*05d0*/  PRMT R86, RZ, 0x5410, R63 ;  /* 0x00005410ff567816 */ /* 0x000fe4000000003f */
[----:B------:R-:W-:Y:S01]  /*05e0*/  PRMT R80, RZ, 0x7610, R61 ;  /* 0x00007610ff507816 */ /* 0x000fe2000000003d */
[-C--:B------:R-:W-:Y:S01]  /*05f0*/  FMUL.FTZ R61, R64, R77.reuse ;  /* 0x0000004d403d7220 */ /* 0x080fe20000410000 */
[----:B------:R-:W-:Y:S01]  /*0600*/  PRMT R84, RZ, 0x7610, R62 ;  /* 0x00007610ff547816 */ /* 0x000fe2000000003e */
[-C--:B------:R-:W-:Y:S01]  /*0610*/  FMUL.FTZ R62, R60, R77.reuse ;  /* 0x0000004d3c3e7220 */ /* 0x080fe20000410000 */
[----:B------:R-:W-:Y:S01]  /*0620*/  PRMT R88, RZ, 0x7610, R63 ;  /* 0x00007610ff587816 */ /* 0x000fe2000000003f */
[----:B------:R-:W-:-:S02]  /*0630*/  FMUL.FTZ R63, R66, R77 ;  /* 0x0000004d423f7220 */ /* 0x000fc40000410000 */
[-C--:B------:R-:W-:Y:S02]  /*0640*/  FMUL.FTZ R65, R82, R77.reuse ;  /* 0x0000004d52417220 */ /* 0x080fe40000410000 */
[-C--:B------:R-:W-:Y:S02]  /*0650*/  FMUL.FTZ R67, R86, R77.reuse ;  /* 0x0000004d56437220 */ /* 0x080fe40000410000 */
[-C--:B------:R-:W-:Y:S02]  /*0660*/  FMUL.FTZ R80, R80, R77.reuse ;  /* 0x0000004d50507220 */ /* 0x080fe40000410000 */
[-C--:B------:R-:W-:Y:S02]  /*0670*/  FMUL.FTZ R84, R84, R77.reuse ;  /* 0x0000004d54547220 */ /* 0x080fe40000410000 */
[----:B------:R-:W-:Y:S02]  /*0680*/  FMUL.FTZ R88, R88, R77 ;  /* 0x0000004d58587220 */ /* 0x000fe40000410000 */
[----:B-----5:R-:W-:-:S02]  /*0690*/  FMUL.FTZ R60, R28, R61 ;  /* 0x0000003d1c3c7220 */ /* 0x020fc40000410000 */
[----:B------:R-:W-:Y:S02]  /*06a0*/  FMUL.FTZ R61, R29, R62 ;  /* 0x0000003e1d3d7220 */ /* 0x000fe40000410000 */
[----:B------:R-:W-:Y:S02]  /*06b0*/  FMUL.FTZ R62, R30, R63 ;  /* 0x0000003f1e3e7220 */ /* 0x000fe40000410000 */
[----:B------:R-:W-:Y:S02]  /*06c0*/  FMUL.FTZ R64, R32, R65 ;  /* 0x0000004120407220 */ /* 0x000fe40000410000 */
[----:B------:R-:W-:Y:S02]  /*06d0*/  FMUL.FTZ R66, R34, R67 ;  /* 0x0000004322427220 */ /* 0x000fe40000410000 */
[----:B------:R-:W-:Y:S01]  /*06e0*/  FMUL.FTZ R63, R31, R80 ;  /* 0x000000501f3f7220 */ /* 0x000fe20000410000 */
[----:B------:R-:W-:Y:S01]  /*06f0*/  IADD3 R80, R3, 0x20, RZ ;  /* 0x0000002003507810 */ /* 0x000fe20007ffe0ff */
[----:B------:R-:W-:-:S02]  /*0700*/  FMUL.FTZ R65, R33, R84 ;  /* 0x0000005421417220 */ /* 0x000fc40000410000 */
[----:B------:R-:W-:Y:S02]  /*0710*/  FMUL.FTZ R67, R35, R88 ;  /* 0x0000005823437220 */ /* 0x000fe40000410000 */
        /* <DEDUP_REMOVED lines=10> */
.L_x_6347:
[----:B------:R-:W-:Y:S05]  /*07c0*/  BSYNC B0 ;  /* 0x0000000000007941 */ /* 0x000fea0003800000 */
.L_x_6346:
        /* <DEDUP_REMOVED lines=36> */
[----:B------:R-:W-:Y:S02]  /*0a10*/  FMUL.FTZ R71, R55, R82 ;  /* 0x0000005237477220 */ /* 0x000fe40000410000 */
        /* <DEDUP_REMOVED lines=12> */
.L_x_6349:
[----:B------:R-:W-:Y:S05]  /*0ae0*/  BSYNC B0 ;  /* 0x0000000000007941 */ /* 0x000fea0003800000 */
.L_x_6348:
        /* <DEDUP_REMOVED lines=21> */
.L_x_6358:
        /* <DEDUP_REMOVED lines=53> */
.L_x_6359:
        /* <DEDUP_REMOVED lines=8> */
[----:B------:R-:W-:Y:S02]  /*1010*/  @!P3 MOV R79, 0x4 ;  /* 0x00000004004fb802 */ /* 0x000fe40000000f00 */
[----:B------:R-:W-:Y:S01]  /*1020*/  FSEL R81, R76, RZ, !P0 ;  /* 0x000000ff4c517208 */ /* 0x000fe20004000000 */
[----:B------:R-:W-:-:S02]  /*1030*/  FADD.FTZ R77, R77, R78 ;  /* 0x0000004e4d4d7221 */ /* 0x000fc40000010000 */
[C---:B------:R-:W-:Y:S02]  /*1040*/  @!P3 IMAD.WIDE R78, R0.reuse, R79, c[0x0][0x1a0] ;  /* 0x00006800004eb625 */ /* 0x040fe400078e024f */
[----:B------:R-:W0:Y:S02]  /*1050*/  MUFU.RSQ R80, R77 ;  /* 0x0000004d00507308 */ /* 0x000e240000001400 */
[----:B------:R-:W-:Y:S01]  /*1060*/  @!P3 IMAD.WIDE R82, R0, R83, c[0x0][0x1a8] ;  /* 0x00006a000052b625 */ /* 0x000fe200078e0253 */
[----:B------:R1:W-:Y:S04]  /*1070*/  @!P3 STG.E [R78.64], R76 ;  /* 0x0000004c4e00b986 */ /* 0x0003e8000c101904 */
[----:B0-----:R1:W-:Y:S01]  /*1080*/  @!P3 STG.E [R82.64], R80 ;  /* 0x000000505200b986 */ /* 0x0013e2000c101904 */
[----:B------:R-:W-:Y:S05]  /*1090*/  @!P1 BRA `(.L_x_6353) ;  /* 0x0000020000009947 */ /* 0x000fea0003800000 */
[--C-:B------:R-:W-:Y:S02]  /*10a0*/  FADD.FTZ R77, R60, -R81.reuse ;  /* 0x800000513c4d7221 */ /* 0x100fe40000010000 */
[----:B-1----:R-:W-:-:S02]  /*10b0*/  FADD.FTZ R79, R61, -R81 ;  /* 0x800000513d4f7221 */ /* 0x002fc40000010000 */
[--C-:B------:R-:W-:Y:S02]  /*10c0*/  FADD.FTZ R83, R62, -R81.reuse ;  /* 0x800000513e537221 */ /* 0x100fe40000010000 */
[----:B------:R-:W-:Y:S02]  /*10d0*/  FADD.FTZ R85, R63, -R81 ;  /* 0x800000513f557221 */ /* 0x000fe40000010000 */
[C---:B------:R-:W-:Y:S02]  /*10e0*/  FMUL.FTZ R77, R80.reuse, R77 ;  /* 0x0000004d504d7220 */ /* 0x040fe40000410000 */
[C---:B------:R-:W-:Y:S02]  /*10f0*/  FMUL.FTZ R78, R80.reuse, R79 ;  /* 0x0000004f504e7220 */ /* 0x040fe40000410000 */
[C---:B------:R-:W-:Y:S02]  /*1100*/  FMUL.FTZ R83, R80.reuse, R83 ;  /* 0x0000005350537220 */ /* 0x040fe40000410000 */
[----:B------:R-:W-:-:S02]  /*1110*/  FMUL.FTZ R82, R80, R85 ;  /* 0x0000005550527220 */ /* 0x000fc40000410000 */
[----:B-----5:R-:W-:Y:S02]  /*1120*/  FFMA.FTZ R76, R20, R77, R12 ;  /* 0x0000004d144c7223 */ /* 0x020fe4000001000c */
        /* <DEDUP_REMOVED lines=10> */
[----:B------:R-:W-:Y:S02]  /*11d0*/  FADD.FTZ R87, R67, -R81 ;  /* 0x8000005143577221 */ /* 0x000fe40000010000 */
[----:B------:R-:W-:Y:S02]  /*11e0*/  FFMA.FTZ R78, R24, R79, R16 ;  /* 0x0000004f184e7223 */ /* 0x000fe40000010010 */
[----:B------:R-:W-:Y:S01]  /*11f0*/  FFMA.FTZ R79, R25, R82, R17 ;  /* 0x00000052194f7223 */ /* 0x000fe20000010011 */
[----:B------:R-:W-:Y:S01]  /*1200*/  HFMA2.MMA R82, -RZ, RZ, 0, 9.5367431640625e-07 ;  /* 0x00000010ff527435 */ /* 0x000fe200000001ff */
[----:B------:R-:W-:-:S02]  /*1210*/  FMUL.FTZ R85, R80, R85 ;  /* 0x0000005550557220 */ /* 0x000fc40000410000 */
[----:B------:R-:W-:Y:S01]  /*1220*/  FMUL.FTZ R84, R80, R87 ;  /* 0x0000005750547220 */ /* 0x000fe20000410000 */
[----:B------:R-:W-:Y:S01]  /*1230*/  F2FP.BF16.PACK_AB R78, R79, R78 ;  /* 0x0000004e4f4e723e */ /* 0x000fe200000010ff */
[----:B------:R-:W-:Y:S02]  /*1240*/  FFMA.FTZ R85, R26, R85, R18 ;  /* 0x000000551a557223 */ /* 0x000fe40000010012 */
[----:B------:R-:W-:-:S03]  /*1250*/  FFMA.FTZ R84, R27, R84, R19 ;  /* 0x000000541b547223 */ /* 0x000fc60000010013 */
[C---:B------:R-:W-:Y:S01]  /*1260*/  IMAD.WIDE.U32 R82, R3.reuse, R82, c[0x0][0x208] ;  /* 0x0000820003527625 */ /* 0x040fe200078e0052 */
[----:B------:R-:W-:Y:S02]  /*1270*/  IADD3 R3, R3, 0x20, RZ ;  /* 0x0000002003037810 */ /* 0x000fe40007ffe0ff */
[----:B------:R-:W-:-:S05]  /*1280*/  F2FP.BF16.PACK_AB R79, R84, R85 ;  /* 0x00000055544f723e */ /* 0x000fca00000010ff */
[----:B------:R0:W-:Y:S02]  /*1290*/  STG.E.128 [R82.64], R76 ;  /* 0x0000004c52007986 */ /* 0x0001e4000c101d04 */
.L_x_6353:
[----:B------:R-:W-:Y:S05]  /*12a0*/  BSYNC B0 ;  /* 0x0000000000007941 */ /* 0x000fea0003800000 */
.L_x_6352:
[----:B------:R-:W-:Y:S01]  /*12b0*/  BSSY B0, `(.L_x_6354) ;  /* 0x0000021000007945 */ /* 0x000fe20003800000 */
[----:B------:R-:W-:Y:S05]  /*12c0*/  @!P2 BRA `(.L_x_6355) ;  /* 0x000001f00000a947 */ /* 0x000fea0003800000 */
[--C-:B------:R-:W-:Y:S01]  /*12d0*/  FADD.FTZ R89, R74, -R81.reuse ;  /* 0x800000514a597221 */ /* 0x100fe20000010000 */
[----:B------:R-:W-:Y:S01]  /*12e0*/  MOV R86, 0x10 ;  /* 0x0000001000567802 */ /* 0x000fe20000000f00 */
[--C-:B------:R-:W-:Y:S02]  /*12f0*/  FADD.FTZ R91, R75, -R81.reuse ;  /* 0x800000514b5b7221 */ /* 0x100fe40000010000 */
[--C-:B01----:R-:W-:Y:S02]  /*1300*/  FADD.FTZ R79, R69, -R81.reuse ;  /* 0x80000051454f7221 */ /* 0x103fe40000010000 */
[C---:B------:R-:W-:Y:S02]  /*1310*/  FMUL.FTZ R89, R80.reuse, R89 ;  /* 0x0000005950597220 */ /* 0x040fe40000410000 */
[----:B------:R-:W-:Y:S02]  /*1320*/  FMUL.FTZ R78, R80, R91 ;  /* 0x0000005b504e7220 */ /* 0x000fe40000410000 */
[----:B------:R-:W-:-:S02]  /*1330*/  FADD.FTZ R77, R68, -R81 ;  /* 0x80000051444d7221 */ /* 0x000fc40000010000 */
[--C-:B------:R-:W-:Y:S02]  /*1340*/  FADD.FTZ R83, R70, -R81.reuse ;  /* 0x8000005146537221 */ /* 0x100fe40000010000 */
[--C-:B------:R-:W-:Y:S02]  /*1350*/  FADD.FTZ R85, R71, -R81.reuse ;  /* 0x8000005147557221 */ /* 0x100fe40000010000 */
[--C-:B------:R-:W-:Y:S02]  /*1360*/  FADD.FTZ R87, R72, -R81.reuse ;  /* 0x8000005148577221 */ /* 0x100fe40000010000 */
[----:B------:R-:W-:Y:S02]  /*1370*/  FADD.FTZ R81, R73, -R81 ;  /* 0x8000005149517221 */ /* 0x000fe40000010000 */
[----:B------:R-:W-:Y:S02]  /*1380*/  FMUL.FTZ R76, R80, R79 ;  /* 0x0000004f504c7220 */ /* 0x000fe40000410000 */
[----:B-----5:R-:W-:-:S02]  /*1390*/  FFMA.FTZ R79, R50, R89, R42 ;  /* 0x00000059324f7223 */ /* 0x020fc4000001002a */
[----:B------:R-:W-:Y:S02]  /*13a0*/  FFMA.FTZ R84, R51, R78, R43 ;  /* 0x0000004e33547223 */ /* 0x000fe4000001002b */
[C---:B------:R-:W-:Y:S02]  /*13b0*/  FMUL.FTZ R77, R80.reuse, R77 ;  /* 0x0000004d504d7220 */ /* 0x040fe40000410000 */
[----:B------:R-:W-:Y:S01]  /*13c0*/  FMUL.FTZ R82, R80, R81 ;  /* 0x0000005150527220 */ /* 0x000fe20000410000 */
[----:B------:R-:W-:Y:S01]  /*13d0*/  F2FP.BF16.PACK_AB R79, R84, R79 ;  /* 0x0000004f544f723e */ /* 0x000fe200000010ff */
[C---:B------:R-:W-:Y:S02]  /*13e0*/  FMUL.FTZ R83, R80.reuse, R83 ;  /* 0x0000005350537220 */ /* 0x040fe40000410000 */
[C---:B------:R-:W-:Y:S02]  /*13f0*/  FMUL.FTZ R78, R80.reuse, R85 ;  /* 0x00000055504e7220 */ /* 0x040fe40000410000 */
[----:B------:R-:W-:-:S02]  /*1400*/  FMUL.FTZ R87, R80, R87 ;  /* 0x0000005750577220 */ /* 0x000fc40000410000 */
[----:B------:R-:W-:Y:S02]  /*1410*/  FFMA.FTZ R80, R44, R77, R36 ;  /* 0x0000004d2c507223 */ /* 0x000fe40000010024 */
[----:B------:R-:W-:Y:S02]  /*1420*/  FFMA.FTZ R84, R49, R82, R41 ;  /* 0x0000005231547223 */ /* 0x000fe40000010029 */
[----:B------:R-:W-:Y:S02]  /*1430*/  FFMA.FTZ R81, R45, R76, R37 ;  /* 0x0000004c2d517223 */ /* 0x000fe40000010025 */
        /* <DEDUP_REMOVED lines=8> */
.L_x_6355:
[----:B------:R-:W-:Y:S05]  /*14c0*/  BSYNC B0 ;  /* 0x0000000000007941 */ /* 0x000fea0003800000 */
.L_x_6354:
[----:B------:R-:W-:-:S10]  /*14d0*/  HFMA2.MMA R3, -RZ, RZ, 0, 2.384185791015625e-07 ;  /* 0x00000004ff037435 */ /* 0x000fd400000001ff */
[----:B------:R-:W-:-:S05]  /*14e0*/  IMAD R0, R3, c[0x0][0x160], R0 ;  /* 0x0000580003007a24 */ /* 0x000fca00078e0200 */
[----:B------:R-:W-:-:S13]  /*14f0*/  ISETP.GE.AND P0, PT, R0, c[0x0][0x164], PT ;  /* 0x0000590000007a0c */ /* 0x000fda0003f06270 */
[----:B01---5:R-:W-:Y:S01]  /*1500*/  @P0 CALL.REL.NOINC `(.L_x_6356) ;  /* 0x0000001000000944 */ /* 0x023fe20003c00000 */
[----:B------:R-:W-:Y:S05]  /*1510*/  BRA `(.L_x_6357) ;  /* 0xffffeea000007947 */ /* 0x000fea000383ffff */
.L_x_6356:
[----:B------:R-:W-:Y:S05]  /*1520*/  EXIT ;  /* 0x000000000000794d */ /* 0x000fea0003800000 */
.L_x_6350:
[----:B------:R-:W-:Y:S01]  /*1530*/  HFMA2.MMA R81, -RZ, RZ, 0, 1.847743988037109375e-06 ;  /* 0x0000001fff517435 */ /* 0x000fe200000001ff */
[----:B------:R-:W-:Y:S02]  /*1540*/  MOV R80, 0x1 ;  /* 0x0000000100507802 */ /* 0x000fe40000000f00 */
[----:B------:R-:W-:Y:S02]  /*1550*/  MOV R84, 0xffffffff ;  /* 0xffffffff00547802 */ /* 0x000fe40000000f00 */
[----:B------:R-:W-:Y:S02]  /*1560*/  MOV R78, 0x1580 ;  /* 0x00001580004e7802 */ /* 0x000fe40000000f00 */
[----:B-----5:R-:W-:Y:S05]  /*1570*/  CALL.REL.NOINC `($__internal_68_$__cuda_sm70_shflsync_bfly_p) ;  /* 0x000005b000007944 */ /* 0x020fea0003c00000 */
[----:B-1----:R-:W-:Y:S01]  /*1580*/  MOV R76, R81 ;  /* 0x00000051004c7202 */ /* 0x002fe20000000f00 */
[----:B0-----:R-:W-:Y:S05]  /*1590*/  BRA `(.L_x_6358) ;  /* 0xfffff6a000007947 */ /* 0x001fea000383ffff */
.L_x_6351:
[----:B------:R-:W-:Y:S01]  /*15a0*/  HFMA2.MMA R80, -RZ, RZ, 0, 1.1920928955078125e-07 ;  /* 0x00000002ff507435 */ /* 0x000fe200000001ff */
[----:B------:R-:W-:Y:S02]  /*15b0*/  MOV R81, 0x1f ;  /* 0x0000001f00517802 */ /* 0x000fe40000000f00 */
[----:B------:R-:W-:Y:S02]  /*15c0*/  MOV R84, 0xffffffff ;  /* 0xffffffff00547802 */ /* 0x000fe40000000f00 */
[----:B------:R-:W-:-:S02]  /*15d0*/  MOV R78, 0x15f0 ;  /* 0x000015f0004e7802 */ /* 0x000fc40000000f00 */
[----:B-----5:R-:W-:Y:S05]  /*15e0*/  CALL.REL.NOINC `($__internal_68_$__cuda_sm70_shflsync_bfly_p) ;  /* 0x0000054000007944 */ /* 0x020fea0003c00000 */
[----:B0-----:R-:W-:Y:S01]  /*15f0*/  HFMA2.MMA R80, -RZ, RZ, 0, 2.384185791015625e-07 ;  /* 0x00000004ff507435 */ /* 0x001fe200000001ff */
[----:B-1----:R-:W-:Y:S01]  /*1600*/  FADD.FTZ R77, R77, R81 ;  /* 0x000000514d4d7221 */ /* 0x002fe20000010000 */
[----:B------:R-:W-:-:S02]  /*1610*/  MOV R81, 0x1f ;  /* 0x0000001f00517802 */ /* 0x000fc40000000f00 */
[----:B------:R-:W-:Y:S02]  /*1620*/  MOV R84, 0xffffffff ;  /* 0xffffffff00547802 */ /* 0x000fe40000000f00 */
[----:B------:R-:W-:Y:S02]  /*1630*/  MOV R78, 0x1650 ;  /* 0x00001650004e7802 */ /* 0x000fe40000000f00 */
[----:B------:R-:W-:Y:S05]  /*1640*/  CALL.REL.NOINC `($__internal_68_$__cuda_sm70_shflsync_bfly_p) ;  /* 0x000004e000007944 */ /* 0x000fea0003c00000 */
[----:B0-----:R-:W-:Y:S01]  /*1650*/  HFMA2.MMA R80, -RZ, RZ, 0, 4.76837158203125e-07 ;  /* 0x00000008ff507435 */ /* 0x001fe200000001ff */
[----:B-1----:R-:W-:Y:S01]  /*1660*/  FADD.FTZ R77, R77, R81 ;  /* 0x000000514d4d7221 */ /* 0x002fe20000010000 */
[----:B------:R-:W-:Y:S02]  /*1670*/  MOV R81, 0x1f ;  /* 0x0000001f00517802 */ /* 0x000fe40000000f00 */
[----:B------:R-:W-:Y:S02]  /*1680*/  MOV R84, 0xffffffff ;  /* 0xffffffff00547802 */ /* 0x000fe40000000f00 */
[----:B------:R-:W-:Y:S02]  /*1690*/  MOV R78, 0x16b0 ;  /* 0x000016b0004e7802 */ /* 0x000fe40000000f00 */
[----:B------:R-:W-:Y:S05]  /*16a0*/  CALL.REL.NOINC `($__internal_68_$__cuda_sm70_shflsync_bfly_p) ;  /* 0x0000048000007944 */ /* 0x000fea0003c00000 */
[----:B0-----:R-:W-:Y:S01]  /*16b0*/  HFMA2.MMA R80, -RZ, RZ, 0, 9.5367431640625e-07 ;  /* 0x00000010ff507435 */ /* 0x001fe200000001ff */
[----:B-1----:R-:W-:Y:S01]  /*16c0*/  FADD.FTZ R77, R77, R81 ;  /* 0x000000514d4d7221 */ /* 0x002fe20000010000 */
[----:B------:R-:W-:-:S02]  /*16d0*/  MOV R81, 0x1f ;  /* 0x0000001f00517802 */ /* 0x000fc40000000f00 */
[----:B------:R-:W-:Y:S02]  /*16e0*/  MOV R84, 0xffffffff ;  /* 0xffffffff00547802 */ /* 0x000fe40000000f00 */
[----:B------:R-:W-:Y:S02]  /*16f0*/  MOV R78, 0x1710 ;  /* 0x00001710004e7802 */ /* 0x000fe40000000f00 */
[----:B------:R-:W-:Y:S05]  /*1700*/  CALL.REL.NOINC `($__internal_68_$__cuda_sm70_shflsync_bfly_p) ;  /* 0x0000042000007944 */ /* 0x000fea0003c00000 */
[----:B-1----:R-:W-:Y:S01]  /*1710*/  FADD.FTZ R76, R77, R81 ;  /* 0x000000514d4c7221 */ /* 0x002fe20000010000 */
[----:B0-----:R-:W-:-:S03]  /*1720*/  MOV R84, 0xffffffff ;  /* 0xffffffff00547802 */ /* 0x001fc60000000f00 */
        /* <DEDUP_REMOVED lines=15> */
[----:B------:R-:W-:Y:S01]  /*1820*/  FFMA.FTZ R77, R80, R80, R77 ;  /* 0x00000050504d7223 */ /* 0x000fe2000001004d */
[----:B------:R-:W-:Y:S01]  /*1830*/  HFMA2.MMA R80, -RZ, RZ, 0, 5.9604644775390625e-08 ;  /* 0x00000001ff507435 */ /* 0x000fe200000001ff */
[--C-:B------:R-:W-:Y:S02]  /*1840*/  FADD.FTZ R79, R69, -R76.reuse ;  /* 0x8000004c454f7221 */ /* 0x100fe40000010000 */
        /* <DEDUP_REMOVED lines=19> */
[----:B------:R-:W-:Y:S05]  /*1980*/  CALL.REL.NOINC `($__internal_68_$__cuda_sm70_shflsync_bfly_p) ;  /* 0x000001a000007944 */ /* 0x000fea0003c00000 */
[----:B0-----:R-:W-:Y:S01]  /*1990*/  HFMA2.MMA R80, -RZ, RZ, 0, 1.1920928955078125e-07 ;  /* 0x00000002ff507435 */ /* 0x001fe200000001ff */
[----:B-1----:R-:W-:Y:S01]  /*19a0*/  FADD.FTZ R77, R77, R81 ;  /* 0x000000514d4d7221 */ /* 0x002fe20000010000 */
[----:B------:R-:W-:Y:S02]  /*19b0*/  MOV R81, 0x1f ;  /* 0x0000001f00517802 */ /* 0x000fe40000000f00 */
[----:B------:R-:W-:Y:S02]  /*19c0*/  MOV R84, 0xffffffff ;  /* 0xffffffff00547802 */ /* 0x000fe40000000f00 */
[----:B------:R-:W-:Y:S02]  /*19d0*/  MOV R78, 0x19f0 ;  /* 0x000019f0004e7802 */ /* 0x000fe40000000f00 */
[----:B------:R-:W-:Y:S05]  /*19e0*/  CALL.REL.NOINC `($__internal_68_$__cuda_sm70_shflsync_bfly_p) ;  /* 0x0000014000007944 */ /* 0x000fea0003c00000 */
[----:B0-----:R-:W-:Y:S01]  /*19f0*/  HFMA2.MMA R80, -RZ, RZ, 0, 2.384185791015625e-07 ;  /* 0x00000004ff507435 */ /* 0x001fe200000001ff */
[----:B-1----:R-:W-:Y:S01]  /*1a00*/  FADD.FTZ R77, R77, R81 ;  /* 0x000000514d4d7221 */ /* 0x002fe20000010000 */
[----:B------:R-:W-:Y:S02]  /*1a10*/  MOV R81, 0x1f ;  /* 0x0000001f00517802 */ /* 0x000fe40000000f00 */
[----:B------:R-:W-:-:S02]  /*1a20*/  MOV R84, 0xffffffff ;  /* 0xffffffff00547802 */ /* 0x000fc40000000f00 */
        /* <DEDUP_REMOVED lines=8> */
[----:B-1----:R-:W-:Y:S01]  /*1ab0*/  FADD.FTZ R82, R77, R81 ;  /* 0x000000514d527221 */ /* 0x002fe20000010000 */
[----:B0-----:R-:W-:Y:S01]  /*1ac0*/  HFMA2.MMA R80, -RZ, RZ, 0, 9.5367431640625e-07 ;  /* 0x00000010ff507435 */ /* 0x001fe200000001ff */
[----:B------:R-:W-:Y:S02]  /*1ad0*/  MOV R81, 0x1f ;  /* 0x0000001f00517802 */ /* 0x000fe40000000f00 */
[----:B------:R-:W-:-:S02]  /*1ae0*/  MOV R84, 0xffffffff ;  /* 0xffffffff00547802 */ /* 0x000fc40000000f00 */
[----:B------:R-:W-:Y:S02]  /*1af0*/  MOV R77, R82 ;  /* 0x00000052004d7202 */ /* 0x000fe40000000f00 */
[----:B------:R-:W-:Y:S02]  /*1b00*/  MOV R78, 0x1b20 ;  /* 0x00001b20004e7802 */ /* 0x000fe40000000f00 */
[----:B------:R-:W-:Y:S05]  /*1b10*/  CALL.REL.NOINC `($__internal_68_$__cuda_sm70_shflsync_bfly_p) ;  /* 0x0000001000007944 */ /* 0x000fea0003c00000 */
[----:B01----:R-:W-:Y:S05]  /*1b20*/  BRA `(.L_x_6359) ;  /* 0xfffff46000007947 */ /* 0x003fea000383ffff */
        .weak           $__internal_68_$__cuda_sm70_shflsync_bfly_p
        .type           $__internal_68_$__cuda_sm70_shflsync_bfly_p,@function
        .size           $__internal_68_$__cuda_sm70_shflsync_bfly_p,(.L_x_15260 - $__internal_68_$__cuda_sm70_shflsync_bfly_p)
$__internal_68_$__cuda_sm70_shflsync_bfly_p:
[----:B------:R-:W-:Y:S01]  /*1b30*/  HFMA2.MMA R79, -RZ, RZ, 0, 0 ;  /* 0x00000000ff4f7435 */ /* 0x000fe200000001ff */
[----:B------:R-:W-:Y:S04]  /*1b40*/  WARPSYNC R84 ;  /* 0x0000005400007348 */ /* 0x000fe80003800000 */
[----:B------:R0:W1:Y:S01]  /*1b50*/  SHFL.BFLY PT, R81, R77, R80, R81 ;  /* 0x0c0000504d517389 */ /* 0x00006200000e0051 */
[----:B------:R-:W-:Y:S05]  /*1b60*/  RET.REL.NODEC R78 `(_ZN10layer_norm13ln_fwd_kernelINS_13Kernel_traitsIf13__nv_bfloat16fS2_fjLj512ELj1ELj4ELj1ELj16ENS_18Kernel_traits_baseILj512EfS2_fS2_fjLj128EEEEELb0ELb1ELb0ELb0EEEvNS_9FwdParamsE) ;  /* 0xffffe4904e007950 */ /* 0x000fea0003c3ffff */
.L_x_6360:
        /* <DEDUP_REMOVED lines=9> */
.L_x_15260:


//--------------------- .text._ZN10layer_norm13ln_fwd_kernelINS_13Kernel_traitsIf13__nv_bfloat16fS2_fjLj512ELj1ELj4ELj1ELj16ENS_18Kernel_traits_baseILj512EfS2_fS2_fjLj128EEEEELb0ELb1ELb0ELb1EEEvNS_9FwdParamsE --------------------------
	.section	.text._ZN10layer_norm13ln_fwd_kernelINS_13Kernel_traitsIf13__nv_bfloat16fS2_fjLj512ELj1ELj4ELj1ELj16ENS_18Kernel_traits_baseILj512EfS2_fS2_fjLj128EEEEELb0ELb1ELb0ELb1EEEvNS_9FwdParamsE,"ax",@progbits
	.sectioninfo	@"SHI_REGISTERS=95"
	.align	128
        .global         _ZN10layer_norm13ln_fwd_kernelINS_13Kernel_traitsIf13__nv_bfloat16fS2_fjLj512ELj1ELj4ELj1ELj16ENS_18Kernel_traits_baseILj512EfS2_fS2_fjLj128EEEEELb0ELb1ELb0ELb1EEEvNS_9FwdParamsE
        .type           _ZN10layer_norm13ln_fwd_kernelINS_13Kernel_traitsIf13__nv_bfloat16fS2_fjLj512ELj1ELj4ELj1ELj16ENS_18Kernel_traits_baseILj512EfS2_fS2_fjLj128EEEEELb0ELb1ELb0ELb1EEEvNS_9FwdParamsE,@function
        .size           _ZN10layer_norm13ln_fwd_kernelINS_13Kernel_traitsIf13__nv_bfloat16fS2_fjLj512ELj1ELj4ELj1ELj16ENS_18Kernel_traits_baseILj512EfS2_fS2_fjLj128EEEEELb0ELb1ELb0ELb1EEEvNS_9FwdParamsE,(.L_x_15261 - _ZN10layer_norm13ln_fwd_kernelINS_13Kernel_traitsIf13__nv_bfloat16fS2_fjLj512ELj1ELj4ELj1ELj16ENS_18Kernel_traits_baseILj512EfS2_fS2_fjLj128EEEEELb0ELb1ELb0ELb1EEEvNS_9FwdParamsE)
        .other          _ZN10layer_norm13ln_fwd_kernelINS_13Kernel_traitsIf13__nv_bfloat16fS2_fjLj512ELj1ELj4ELj1ELj16ENS_18Kernel_traits_baseILj512EfS2_fS2_fjLj128EEEEELb0ELb1ELb0ELb1EEEvNS_9FwdParamsE,@"STO_CUDA_ENTRY STV_DEFAULT"
_ZN10layer_norm13ln_fwd_kernelINS_13Kernel_traitsIf13__nv_bfloat16fS2_fjLj512ELj1ELj4ELj1ELj16ENS_18Kernel_traits_baseILj512EfS2_fS2_fjLj128EEEEELb0ELb1ELb0ELb1EEEvNS_9FwdParamsE:
.text._ZN10layer_norm13ln_fwd_kernelINS_13Kernel_traitsIf13__nv_bfloat16fS2_fjLj512ELj1ELj4ELj1ELj16ENS_18Kernel_traits_baseILj512EfS2_fS2_fjLj128EEEEELb0ELb1ELb0ELb1EEEvNS_9FwdParamsE:
        /* <DEDUP_REMOVED lines=40> */
.L_x_6364:
[----:B------:R-:W-:Y:S01]  /*0280*/  ISETP.NE.U32.AND P1, PT, RZ, c[0x0][0x1c0], PT ;  /* 0x00007000ff007a0c */ /* 0x000fe20003f25070 */
[----:B------:R-:W-:Y:S01]  /*0290*/  IMAD R3, R2, c[0x0][0x168], RZ ;  /* 0x00005a0002037a24 */ /* 0x000fe200078e02ff */
[----:B------:R-:W-:-:S02]  /*02a0*/  HFMA2.MMA R68, -RZ, RZ, 0, 9.5367431640625e-07 ;  /* 0x00000010ff447435 */ /* 0x000fc400000001ff */
[----:B------:R-:W-:Y:S02]  /*02b0*/  ISETP.NE.AND.EX P1, PT, RZ, c[0x0][0x1c4], PT, P1 ;  /* 0x00007100ff007a0c */ /* 0x000fe40003f25310 */
[----:B------:R-:W-:-:S04]  /*02c0*/  SHF.R.S32.HI R60, RZ, 0x1f, R3 ;  /* 0x0000001fff3c7819 */ /* 0x000fc80000011403 */
[----:B------:R-:W-:Y:S02]  /*02d0*/  LEA.HI R3, R60, R3, RZ, 0x3 ;  /* 0x000000033c037211 */ /* 0x000fe400078f18ff */
[----:B------:R-:W-:Y:S02]  /*02e0*/  ISETP.NE.U32.AND P0, PT, RZ, c[0x0][0x180], PT ;  /* 0x00006000ff007a0c */ /* 0x000fe40003f05070 */
[----:B------:R-:W-:-:S03]  /*02f0*/  LEA.HI.SX32 R3, R3, R0, 0x1d ;  /* 0x0000000003037211 */ /* 0x000fc600078feaff */
[----:B------:R-:W-:Y:S02]  /*0300*/  @P1 MOV R65, 0x2 ;  /* 0x0000000200411802 */ /* 0x000fe40000000f00 */
[----:B------:R-:W-:Y:S01]  /*0310*/  IMAD.WIDE.U32 R60, R3, R68, c[0x0][0x170] ;  /* 0x00005c00033c7625 */ /* 0x000fe200078e0044 */
[----:B------:R-:W-:-:S03]  /*0320*/  ISETP.NE.AND.EX P0, PT, RZ, c[0x0][0x184], PT, P0 ;  /* 0x00006100ff007a0c */ /* 0x000fc60003f05300 */
[----:B------:R-:W-:Y:S02]  /*0330*/  @P1 IMAD.WIDE R64, R2, R65, c[0x0][0x1c0] ;  /* 0x0000700002401625 */ /* 0x000fe400078e0241 */
[----:B------:R-:W2:Y:S04]  /*0340*/  LDG.E.128 R60, [R60.64] ;  /* 0x000000043c3c7981 */ /* 0x000ea8000c1e1d00 */
[----:B------:R-:W3:Y:S04]  /*0350*/  @P1 LDG.E.U16 R64, [R64.64] ;  /* 0x0000000440401981 */ /* 0x000ee8000c1e1500 */
[----:B------:R-:W-:-:S04]  /*0360*/  @P0 LEA R66, P2, R3, c[0x0][0x180], 0x5 ;  /* 0x0000600003420a11 */ /* 0x000fc800078428ff */
[----:B------:R-:W-:-:S05]  /*0370*/  @P0 LEA.HI.X R67, R3, c[0x0][0x184], RZ, 0x5, P2 ;  /* 0x0000610003430a11 */ /* 0x000fca00010f2cff */
[----:B-1----:R2:W4:Y:S04]  /*0380*/  @P0 LDG.E.128 R8, [R66.64] ;  /* 0x0000000442080981 */ /* 0x002528000c1e1d00 */
[----:B0-----:R2:W4:Y:S01]  /*0390*/  @P0 LDG.E.128 R4, [R66.64+0x10] ;  /* 0x0000100442040981 */ /* 0x001522000c1e1d00 */
[----:B------:R-:W-:Y:S02]  /*03a0*/  MOV R79, 0x3f800000 ;  /* 0x3f800000004f7802 */ /* 0x000fe40000000f00 */
[C---:B------:R-:W-:Y:S02]  /*03b0*/  IADD3 R76, R3.reuse, 0x20, RZ ;  /* 0x00000020034c7810 */ /* 0x040fe40007ffe0ff */
[----:B------:R-:W-:-:S03]  /*03c0*/  LEA R82, P2, R3, c[0x0][0x188], 0x5 ;  /* 0x0000620003527a11 */ /* 0x000fc600078428ff */
[----:B------:R-:W-:Y:S01]  /*03d0*/  IMAD.WIDE.U32 R68, R76, R68, c[0x0][0x170] ;  /* 0x00005c004c447625 */ /* 0x000fe200078e0044 */
[----:B------:R-:W-:Y:S02]  /*03e0*/  LEA.HI.X R83, R3, c[0x0][0x18c], RZ, 0x5, P2 ;  /* 0x0000630003537a11 */ /* 0x000fe400010f2cff */
[----:B--2---:R-:W-:Y:S02]  /*03f0*/  PRMT R66, RZ, 0x5410, R61 ;  /* 0x00005410ff427816 */ /* 0x004fe4000000003d */
[----:B---3--:R-:W-:Y:S02]  /*0400*/  @P1 PRMT R79, RZ, 0x5410, R64 ;  /* 0x00005410ff4f1816 */ /* 0x008fe40000000040 */
[----:B------:R-:W-:Y:S02]  /*0410*/  ISETP.NE.U32.AND P1, PT, RZ, c[0x0][0x180], PT ;  /* 0x00006000ff007a0c */ /* 0x000fe40003f25070 */
[--C-:B------:R-:W-:Y:S02]  /*0420*/  PRMT R64, RZ, 0x5410, R60.reuse ;  /* 0x00005410ff407816 */ /* 0x100fe4000000003c */
[----:B------:R-:W-:-:S02]  /*0430*/  PRMT R60, RZ, 0x7610, R60 ;  /* 0x00007610ff3c7816 */ /* 0x000fc4000000003c */
[--C-:B------:R-:W-:Y:S02]  /*0440*/  PRMT R72, RZ, 0x5410, R62.reuse ;  /* 0x00005410ff487816 */ /* 0x100fe4000000003e */
[----:B------:R-:W-:Y:S02]  /*0450*/  PRMT R78, RZ, 0x5410, R63 ;  /* 0x00005410ff4e7816 */ /* 0x000fe4000000003f */
[----:B------:R-:W-:Y:S02]  /*0460*/  PRMT R70, RZ, 0x7610, R61 ;  /* 0x00007610ff467816 */ /* 0x000fe4000000003d */
[----:B------:R-:W-:Y:S02]  /*0470*/  PRMT R74, RZ, 0x7610, R62 ;  /* 0x00007610ff4a7816 */ /* 0x000fe4000000003e */
[----:B------:R-:W-:Y:S02]  /*0480*/  PRMT R80, RZ, 0x7610, R63 ;  /* 0x00007610ff507816 */ /* 0x000fe4000000003f */
[----:B------:R-:W-:Y:S01]  /*0490*/  ISETP.NE.AND.EX P1, PT, RZ, c[0x0][0x184], PT, P1 ;  /* 0x00006100ff007a0c */ /* 0x000fe20003f25310 */
[----:B------:R-:W-:-:S02]  /*04a0*/  FMUL.FTZ R61, R64, R79 ;  /* 0x0000004f403d7220 */ /* 0x000fc40000410000 */
[-C--:B------:R-:W-:Y:S02]  /*04b0*/  FMUL.FTZ R62, R60, R79.reuse ;  /* 0x0000004f3c3e7220 */ /* 0x080fe40000410000 */
[-C--:B------:R-:W-:Y:S02]  /*04c0*/  FMUL.FTZ R63, R66, R79.reuse ;  /* 0x0000004f423f7220 */ /* 0x080fe40000410000 */
[-C--:B------:R-:W-:Y:S02]  /*04d0*/  FMUL.FTZ R65, R72, R79.reuse ;  /* 0x0000004f48417220 */ /* 0x080fe40000410000 */
[-C--:B------:R-:W-:Y:S02]  /*04e0*/  FMUL.FTZ R67, R78, R79.reuse ;  /* 0x0000004f4e437220 */ /* 0x080fe40000410000 */
[-C--:B------:R-:W-:Y:S02]  /*04f0*/  FMUL.FTZ R70, R70, R79.reuse ;  /* 0x0000004f46467220 */ /* 0x080fe40000410000 */
[----:B------:R-:W-:-:S02]  /*0500*/  FMUL.FTZ R74, R74, R79 ;  /* 0x0000004f4a4a7220 */ /* 0x000fc40000410000 */
[----:B------:R-:W-:Y:S02]  /*0510*/  FMUL.FTZ R80, R80, R79 ;  /* 0x0000004f50507220 */ /* 0x000fe40000410000 */
[----:B-----5:R-:W-:Y:S02]  /*0520*/  FMUL.FTZ R60, R24, R61 ;  /* 0x0000003d183c7220 */ /* 0x020fe40000410000 */
[----:B------:R-:W-:Y:S02]  /*0530*/  FMUL.FTZ R61, R25, R62 ;  /* 0x0000003e193d7220 */ /* 0x000fe40000410000 */
[----:B------:R-:W-:Y:S02]  /*0540*/  FMUL.FTZ R62, R26, R63 ;  /* 0x0000003f1a3e7220 */ /* 0x000fe40000410000 */
[----:B------:R-:W-:Y:S02]  /*0550*/  FMUL.FTZ R64, R20, R65 ;  /* 0x0000004114407220 */ /* 0x000fe40000410000 */
[----:B------:R-:W-:-:S02]  /*0560*/  FMUL.FTZ R66, R22, R67 ;  /* 0x0000004316427220 */ /* 0x000fc40000410000 */
[----:B------:R-:W-:Y:S02]  /*0570*/  FMUL.FTZ R63, R27, R70 ;  /* 0x000000461b3f7220 */ /* 0x000fe40000410000 */
[----:B------:R-:W-:Y:S02]  /*0580*/  FMUL.FTZ R65, R21, R74 ;  /* 0x0000004a15417220 */ /* 0x000fe40000410000 */
[----:B------:R-:W-:Y:S02]  /*0590*/  FMUL.FTZ R67, R23, R80 ;  /* 0x0000005017437220 */ /* 0x000fe40000410000 */
[----:B----4-:R-:W-:Y:S02]  /*05a0*/  @P1 FADD.FTZ R60, R8, R60 ;  /* 0x0000003c083c1221 */ /* 0x010fe40000010000 */
[----:B------:R-:W-:Y:S02]  /*05b0*/  @P1 FADD.FTZ R61, R9, R61 ;  /* 0x0000003d093d1221 */ /* 0x000fe40000010000 */
[----:B------:R-:W-:-:S02]  /*05c0*/  @P1 FADD.FTZ R62, R10, R62 ;  /* 0x0000003e0a3e1221 */ /* 0x000fc40000010000 */
[----:B------:R-:W-:Y:S02]  /*05d0*/  @P1 FADD.FTZ R63, R11, R63 ;  /* 0x0000003f0b3f1221 */ /* 0x000fe40000010000 */
[----:B------:R-:W-:Y:S02]  /*05e0*/  @P1 FADD.FTZ R64, R4, R64 ;  /* 0x0000004004401221 */ /* 0x000fe40000010000 */
[----:B------:R-:W-:Y:S02]  /*05f0*/  @P1 FADD.FTZ R65, R5, R65 ;  /* 0x0000004105411221 */ /* 0x000fe40000010000 */
[----:B------:R-:W-:Y:S02]  /*0600*/  @P1 FADD.FTZ R66, R6, R66 ;  /* 0x0000004206421221 */ /* 0x000fe40000010000 */
[----:B------:R-:W-:Y:S01]  /*0610*/  @P1 FADD.FTZ R67, R7, R67 ;  /* 0x0000004307431221 */ /* 0x000fe20000010000 */
        /* <DEDUP_REMOVED lines=14> */
[----:B------:R2:W4:Y:S02]  /*0700*/  @P0 LDG.E.128 R4, [R72.64+0x10] ;  /* 0x0000100448040981 */ /* 0x000524000c1e1d00 */
[----:B--2---:R-:W-:Y:S02]  /*0710*/  PRMT R72, RZ, 0x5410, R68 ;  /* 0x00005410ff487816 */ /* 0x004fe40000000044 */
[----:B------:R-:W-:-:S02]  /*0720*/  PRMT R88, RZ, 0x5410, R70 ;  /* 0x00005410ff587816 */ /* 0x000fc40000000046 */
[----:B------:R-:W-:Y:S02]  /*0730*/  PRMT R68, RZ, 0x7610, R68 ;  /* 0x00007610ff447816 */ /* 0x000fe40000000044 */
[--C-:B0-----:R-:W-:Y:S01]  /*0740*/  PRMT R82, RZ, 0x5410, R69.reuse ;  /* 0x00005410ff527816 */ /* 0x101fe20000000045 */
[-C--:B------:R-:W-:Y:S01]  /*0750*/  FMUL.FTZ R73, R88, R79.reuse ;  /* 0x0000004f58497220 */ /* 0x080fe20000410000 */
[----:B------:R-:W-:Y:S01]  /*0760*/  PRMT R86, RZ, 0x7610, R69 ;  /* 0x00007610ff567816 */ /* 0x000fe20000000045 */
[-C--:B------:R-:W-:Y:S01]  /*0770*/  FMUL.FTZ R69, R72, R79.reuse ;  /* 0x0000004f48457220 */ /* 0x080fe20000410000 */
[----:B------:R-:W-:Y:S01]  /*0780*/  PRMT R90, RZ, 0x7610, R70 ;  /* 0x00007610ff5a7816 */ /* 0x000fe20000000046 */
[----:B------:R-:W-:Y:S02]  /*0790*/  FADD.FTZ R88, RZ, R60 ;  /* 0x0000003cff587221 */ /* 0x000fe40000010000 */
[----:B------:R-:W-:Y:S02]  /*07a0*/  FMUL.FTZ R70, R68, R79 ;  /* 0x0000004f44467220 */ /* 0x000fe40000410000 */
[----:B------:R-:W-:-:S02]  /*07b0*/  FMUL.FTZ R68, R16, R69 ;  /* 0x0000004510447220 */ /* 0x000fc40000410000 */
[----:B------:R-:W-:Y:S01]  /*07c0*/  FADD.FTZ R69, R61, R88 ;  /* 0x000000583d457221 */ /* 0x000fe20000010000 */
[--C-:B------:R-:W-:Y:S02]  /*07d0*/  PRMT R92, RZ, 0x5410, R71.reuse ;  /* 0x00005410ff5c7816 */ /* 0x100fe40000000047 */
[----:B------:R-:W-:Y:S01]  /*07e0*/  PRMT R87, RZ, 0x7610, R71 ;  /* 0x00007610ff577816 */ /* 0x000fe20000000047 */
[----:B------:R-:W-:Y:S02]  /*07f0*/  FMUL.FTZ R71, R82, R79 ;  /* 0x0000004f52477220 */ /* 0x000fe40000410000 */
[----:B------:R-:W-:Y:S01]  /*0800*/  FADD.FTZ R88, R62, R69 ;  /* 0x000000453e587221 */ /* 0x000fe20000010000 */
[----:B---3--:R-:W-:Y:S01]  /*0810*/  @P0 MOV R84, R9 ;  /* 0x0000000900540202 */ /* 0x008fe20000000f00 */
[----:B------:R-:W-:Y:S02]  /*0820*/  FMUL.FTZ R69, R17, R70 ;  /* 0x0000004611457220 */ /* 0x000fe40000410000 */
[----:B------:R-:W-:-:S02]  /*0830*/  FMUL.FTZ R70, R18, R71 ;  /* 0x0000004712467220 */ /* 0x000fc40000410000 */
[----:B------:R-:W-:Y:S02]  /*0840*/  FADD.FTZ R71, R63, R88 ;  /* 0x000000583f477221 */ /* 0x000fe40000010000 */
[----:B------:R-:W-:Y:S02]  /*0850*/  @P1 FADD.FTZ R69, R69, R84 ;  /* 0x0000005445451221 */ /* 0x000fe40000010000 */
[----:B------:R-:W-:Y:S02]  /*0860*/  FADD.FTZ R84, R64, R71 ;  /* 0x0000004740547221 */ /* 0x000fe40000010000 */
[-C--:B------:R-:W-:Y:S02]  /*0870*/  FMUL.FTZ R72, R86, R79.reuse ;  /* 0x0000004f56487220 */ /* 0x080fe40000410000 */
[-C--:B------:R-:W-:Y:S02]  /*0880*/  FMUL.FTZ R86, R90, R79.reuse ;  /* 0x0000004f5a567220 */ /* 0x080fe40000410000 */
[----:B------:R-:W-:-:S02]  /*0890*/  FMUL.FTZ R83, R92, R79 ;  /* 0x0000004f5c537220 */ /* 0x000fc40000410000 */
[----:B------:R-:W-:Y:S02]  /*08a0*/  FMUL.FTZ R82, R87, R79 ;  /* 0x0000004f57527220 */ /* 0x000fe40000410000 */
[----:B------:R-:W-:Y:S01]  /*08b0*/  FADD.FTZ R79, R65, R84 ;  /* 0x00000054414f7221 */ /* 0x000fe20000010000 */
[----:B----4-:R-:W-:Y:S01]  /*08c0*/  @P0 MOV R75, R4 ;  /* 0x00000004004b0202 */ /* 0x010fe20000000f00 */
[----:B------:R-:W-:Y:S01]  /*08d0*/  FMUL.FTZ R71, R19, R72 ;  /* 0x0000004813477220 */ /* 0x000fe20000410000 */
[----:B------:R-:W-:Y:S01]  /*08e0*/  @P0 MOV R85, R8 ;  /* 0x0000000800550202 */ /* 0x000fe20000000f00 */
[----:B------:R-:W-:Y:S02]  /*08f0*/  FMUL.FTZ R72, R12, R73 ;  /* 0x000000490c487220 */ /* 0x000fe40000410000 */
[----:B------:R-:W-:Y:S01]  /*0900*/  FADD.FTZ R84, R66, R79 ;  /* 0x0000004f42547221 */ /* 0x000fe20000010000 */
[----:B------:R-:W-:Y:S01]  /*0910*/  @P0 MOV R80, R11 ;  /* 0x0000000b00500202 */ /* 0x000fe20000000f00 */
[----:B------:R-:W-:Y:S01]  /*0920*/  @P1 FADD.FTZ R72, R72, R75 ;  /* 0x0000004b48481221 */ /* 0x000fe20000010000 */
[----:B------:R-:W-:Y:S01]  /*0930*/  @P0 MOV R74, R5 ;  /* 0x00000005004a0202 */ /* 0x000fe20000000f00 */
[----:B------:R-:W-:-:S02]  /*0940*/  @P1 FADD.FTZ R68, R68, R85 ;  /* 0x0000005544441221 */ /* 0x000fc40000010000 */
[----:B------:R-:W-:Y:S02]  /*0950*/  FMUL.FTZ R73, R13, R86 ;  /* 0x000000560d497220 */ /* 0x000fe40000410000 */
[----:B------:R-:W-:Y:S01]  /*0960*/  FADD.FTZ R75, R67, R84 ;  /* 0x00000054434b7221 */ /* 0x000fe20000010000 */
[----:B------:R-:W-:Y:S01]  /*0970*/  @P0 MOV R81, R10 ;  /* 0x0000000a00510202 */ /* 0x000fe20000000f00 */
[----:B------:R-:W-:Y:S01]  /*0980*/  @P1 FADD.FTZ R71, R71, R80 ;  /* 0x0000005047471221 */ /* 0x000fe20000010000 */
[----:B------:R-:W-:Y:S01]  /*0990*/  @P0 MOV R77, R6 ;  /* 0x00000006004d0202 */ /* 0x000fe20000000f00 */
[----:B------:R-:W-:Y:S01]  /*09a0*/  @P1 FADD.FTZ R73, R73, R74 ;  /* 0x0000004a49491221 */ /* 0x000fe20000010000 */
[----:B------:R-:W-:Y:S01]  /*09b0*/  @P0 MOV R78, R7 ;  /* 0x00000007004e0202 */ /* 0x000fe20000000f00 */
[----:B------:R-:W-:Y:S01]  /*09c0*/  FADD.FTZ R84, R68, R75 ;  /* 0x0000004b44547221 */ /* 0x000fe20000010000 */
[----:B------:R-:W-:Y:S01]  /*09d0*/  LEA R80, P2, R76, c[0x0][0x188], 0x5 ;  /* 0x000062004c507a11 */ /* 0x000fe200078428ff */
[----:B------:R-:W-:-:S02]  /*09e0*/  FMUL.FTZ R74, R14, R83 ;  /* 0x000000530e4a7220 */ /* 0x000fc40000410000 */
[----:B------:R-:W-:Y:S02]  /*09f0*/  FMUL.FTZ R75, R15, R82 ;  /* 0x000000520f4b7220 */ /* 0x000fe40000410000 */
[----:B------:R-:W-:Y:S01]  /*0a00*/  @P1 FADD.FTZ R70, R70, R81 ;  /* 0x0000005146461221 */ /* 0x000fe20000010000 */
[----:B------:R-:W-:Y:S01]  /*0a10*/  LEA.HI.X R81, R76, c[0x0][0x18c], RZ, 0x5, P2 ;  /* 0x000063004c517a11 */ /* 0x000fe200010f2cff */
        /* <DEDUP_REMOVED lines=14> */
.L_x_6365:
        /* <DEDUP_REMOVED lines=52> */
.L_x_6366:
[----:B------:R-:W-:Y:S01]  /*0e40*/  FMUL.FTZ R77, R79, R79 ;  /* 0x0000004f4f4d7220 */ /* 0x000fe20000410000 */
[----:B------:R-:W-:Y:S01]  /*0e50*/  ISETP.NE.AND P0, PT, RZ, UR6, PT ;  /* 0x00000006ff007c0c */ /* 0x000fe2000bf05270 */
[----:B01----:R-:W-:Y:S01]  /*0e60*/  FADD.FTZ R83, R82, R83 ;  /* 0x0000005352537221 */ /* 0x003fe20000010000 */
[----:B------:R-:W-:Y:S02]  /*0e70*/  MOV R78, c[0x0][0x1e0] ;  /* 0x00007800004e7a02 */ /* 0x000fe40000000f00 */
[----:B------:R-:W-:Y:S01]  /*0e80*/  FSEL R81, R77, RZ, P0 ;  /* 0x000000ff4d517208 */ /* 0x000fe20000000000 */
[----:B------:R-:W-:Y:S01]  /*0e90*/  HFMA2.MMA R77, -RZ, RZ, 0, 2.384185791015625e-07 ;  /* 0x00000004ff4d7435 */ /* 0x000fe200000001ff */
[----:B------:R-:W-:Y:S01]  /*0ea0*/  FSEL R80, R79, RZ, !P0 ;  /* 0x000000ff4f507208 */ /* 0x000fe20004000000 */
[----:B------:R-:W-:-:S04]  /*0eb0*/  FFMA.FTZ R78, R83, R78, c[0x0][0x228] ;  /* 0x00008a00534e7623 */ /* 0x000fc8000001004e */
[----:B------:R-:W-:Y:S02]  /*0ec0*/  FADD.FTZ R78, R78, R81 ;  /* 0x000000514e4e7221 */ /* 0x000fe40000010000 */
[--C-:B------:R-:W-:Y:S02]  /*0ed0*/  FADD.FTZ R83, R61, -R80.reuse ;  /* 0x800000503d537221 */ /* 0x100fe40000010000 */
[--C-:B------:R-:W-:Y:S02]  /*0ee0*/  FADD.FTZ R61, R63, -R80.reuse ;  /* 0x800000503f3d7221 */ /* 0x100fe40000010000 */
[----:B------:R-:W0:Y:S01]  /*0ef0*/  MUFU.RSQ R78, R78 ;  /* 0x0000004e004e7308 */ /* 0x000e220000001400 */
[--C-:B------:R-:W-:Y:S02]  /*0f00*/  FADD.FTZ R63, R66, -R80.reuse ;  /* 0x80000050423f7221 */ /* 0x100fe40000010000 */
[----:B------:R-:W-:Y:S02]  /*0f10*/  FADD.FTZ R91, R67, -R80 ;  /* 0x80000050435b7221 */ /* 0x000fe40000010000 */
[----:B------:R-:W-:-:S04]  /*0f20*/  @!P1 IMAD.WIDE R88, R2, R77, c[0x0][0x1a0] ;  /* 0x0000680002589625 */ /* 0x000fc800078e024d */
[--C-:B------:R-:W-:Y:S01]  /*0f30*/  FADD.FTZ R85, R62, -R80.reuse ;  /* 0x800000503e557221 */ /* 0x100fe20000010000 */
[----:B------:R1:W-:Y:S01]  /*0f40*/  @!P1 STG.E [R88.64], R79 ;  /* 0x0000004f58009986 */ /* 0x0003e2000c101904 */
[--C-:B------:R-:W-:Y:S02]  /*0f50*/  FADD.FTZ R81, R60, -R80.reuse ;  /* 0x800000503c517221 */ /* 0x100fe40000010000 */
[--C-:B------:R-:W-:Y:S02]  /*0f60*/  FADD.FTZ R87, R64, -R80.reuse ;  /* 0x8000005040577221 */ /* 0x100fe40000010000 */
[----:B------:R-:W-:Y:S02]  /*0f70*/  FADD.FTZ R67, R65, -R80 ;  /* 0x8000005041437221 */ /* 0x000fe40000010000 */
[C---:B0-----:R-:W-:Y:S02]  /*0f80*/  FMUL.FTZ R63, R78.reuse, R63 ;  /* 0x0000003f4e3f7220 */ /* 0x041fe40000410000 */
[----:B------:R-:W-:-:S02]  /*0f90*/  FMUL.FTZ R60, R78, R91 ;  /* 0x0000005b4e3c7220 */ /* 0x000fc40000410000 */
[C---:B------:R-:W-:Y:S02]  /*0fa0*/  FMUL.FTZ R85, R78.reuse, R85 ;  /* 0x000000554e557220 */ /* 0x040fe40000410000 */
[----:B------:R-:W-:Y:S02]  /*0fb0*/  FMUL.FTZ R64, R78, R61 ;  /* 0x0000003d4e407220 */ /* 0x000fe40000410000 */
[--C-:B-1----:R-:W-:Y:S02]  /*0fc0*/  FADD.FTZ R89, R72, -R80.reuse ;  /* 0x8000005048597221 */ /* 0x102fe40000010000 */
[--C-:B------:R-:W-:Y:S02]  /*0fd0*/  FADD.FTZ R73, R73, -R80.reuse ;  /* 0x8000005049497221 */ /* 0x100fe40000010000 */
[--C-:B------:R-:W-:Y:S02]  /*0fe0*/  FADD.FTZ R91, R74, -R80.reuse ;  /* 0x800000504a5b7221 */ /* 0x100fe40000010000 */
[----:B------:R-:W-:-:S02]  /*0ff0*/  FADD.FTZ R75, R75, -R80 ;  /* 0x800000504b4b7221 */ /* 0x000fc40000010000 */
[----:B------:R-:W-:Y:S02]  /*1000*/  FFMA.FTZ R63, R38, R63, R54 ;  /* 0x0000003f263f7223 */ /* 0x000fe40000010036 */
[----:B------:R-:W-:Y:S02]  /*1010*/  FFMA.FTZ R60, R39, R60, R55 ;  /* 0x0000003c273c7223 */ /* 0x000fe40000010037 */
[--C-:B------:R-:W-:Y:S02]  /*1020*/  FADD.FTZ R65, R68, -R80.reuse ;  /* 0x8000005044417221 */ /* 0x100fe40000010000 */
[----:B------:R-:W-:Y:S01]  /*1030*/  FADD.FTZ R79, R70, -R80 ;  /* 0x80000050464f7221 */ /* 0x000fe20000010000 */
[----:B------:R-:W-:Y:S01]  /*1040*/  F2FP.BF16.PACK_AB R63, R60, R63 ;  /* 0x0000003f3c3f723e */ /* 0x000fe200000010ff */
[C---:B------:R-:W-:Y:S02]  /*1050*/  FMUL.FTZ R81, R78.reuse, R81 ;  /* 0x000000514e517220 */ /* 0x040fe40000410000 */
[----:B------:R-:W-:-:S02]  /*1060*/  FMUL.FTZ R62, R78, R83 ;  /* 0x000000534e3e7220 */ /* 0x000fc40000410000 */
[----:B------:R-:W-:Y:S02]  /*1070*/  FMUL.FTZ R66, R78, R67 ;  /* 0x000000434e427220 */ /* 0x000fe40000410000 */
[----:B------:R-:W-:Y:S02]  /*1080*/  FFMA.FTZ R61, R42, R85, R58 ;  /* 0x000000552a3d7223 */ /* 0x000fe4000001003a */
[----:B------:R-:W-:Y:S02]  /*1090*/  FFMA.FTZ R64, R43, R64, R59 ;  /* 0x000000402b407223 */ /* 0x000fe4000001003b */
[C---:B------:R-:W-:Y:S02]  /*10a0*/  FMUL.FTZ R89, R78.reuse, R89 ;  /* 0x000000594e597220 */ /* 0x040fe40000410000 */
[----:B------:R-:W-:Y:S01]  /*10b0*/  FMUL.FTZ R68, R78, R73 ;  /* 0x000000494e447220 */ /* 0x000fe20000410000 */
[----:B------:R-:W-:Y:S01]  /*10c0*/  F2FP.BF16.PACK_AB R61, R64, R61 ;  /* 0x0000003d403d723e */ /* 0x000fe200000010ff */
[----:B------:R-:W-:-:S02]  /*10d0*/  FMUL.FTZ R91, R78, R91 ;  /* 0x0000005b4e5b7220 */ /* 0x000fc40000410000 */
[C---:B------:R-:W-:Y:S02]  /*10e0*/  FMUL.FTZ R70, R78.reuse, R75 ;  /* 0x0000004b4e467220 */ /* 0x040fe40000410000 */
[--C-:B------:R-:W-:Y:S02]  /*10f0*/  FADD.FTZ R71, R71, -R80.reuse ;  /* 0x8000005047477221 */ /* 0x100fe40000010000 */
[----:B------:R-:W-:Y:S02]  /*1100*/  FADD.FTZ R69, R69, -R80 ;  /* 0x8000005045457221 */ /* 0x000fe40000010000 */
        /* <DEDUP_REMOVED lines=9> */
[----:B------:R-:W-:Y:S01]  /*11a0*/  LEA R68, P2, R76, c[0x0][0x208], 0x4 ;  /* 0x000082004c447a11 */ /* 0x000fe200078420ff */
[----:B------:R-:W-:Y:S01]  /*11b0*/  FMUL.FTZ R64, R78, R71 ;  /* 0x000000474e407220 */ /* 0x000fe20000410000 */
[----:B------:R-:W-:Y:S01]  /*11c0*/  F2FP.BF16.PACK_AB R67, R70, R91 ;  /* 0x0000005b4643723e */ /* 0x000fe200000010ff */
[C---:B------:R-:W-:Y:S01]  /*11d0*/  FMUL.FTZ R79, R78.reuse, R79 ;  /* 0x0000004f4e4f7220 */ /* 0x040fe20000410000 */
[----:B------:R-:W-:Y:S01]  /*11e0*/  F2FP.BF16.PACK_AB R66, R75, R66 ;  /* 0x000000424b42723e */ /* 0x000fe200000010ff */
[C---:B------:R-:W-:Y:S01]  /*11f0*/  FMUL.FTZ R65, R78.reuse, R65 ;  /* 0x000000414e417220 */ /* 0x040fe20000410000 */
[C---:B------:R-:W-:Y:S01]  /*1200*/  LEA R70, P0, R3.reuse, c[0x0][0x208], 0x4 ;  /* 0x0000820003467a11 */ /* 0x040fe200078020ff */
[----:B------:R-:W-:Y:S01]  /*1210*/  FMUL.FTZ R72, R78, R69 ;  /* 0x000000454e487220 */ /* 0x000fe20000410000 */
[----:B------:R-:W-:Y:S01]  /*1220*/  LEA.HI.X R69, R76, c[0x0][0x20c], RZ, 0x4, P2 ;  /* 0x000083004c457a11 */ /* 0x000fe200010f24ff */
[----:B------:R-:W-:Y:S01]  /*1230*/  FFMA.FTZ R62, R36, R87, R52 ;  /* 0x00000057243e7223 */ /* 0x000fe20000010034 */
[----:B------:R-:W-:Y:S01]  /*1240*/  LEA.HI.X R71, R3, c[0x0][0x20c], RZ, 0x4, P0 ;  /* 0x0000830003477a11 */ /* 0x000fe200000f24ff */
[----:B------:R-:W-:-:S02]  /*1250*/  FFMA.FTZ R74, R35, R64, R51 ;  /* 0x00000040234a7223 */ /* 0x000fc40000010033 */
[----:B------:R-:W-:Y:S01]  /*1260*/  FFMA.FTZ R79, R34, R79, R50 ;  /* 0x0000004f224f7223 */ /* 0x000fe20000010032 */
[----:B------:R-:W-:Y:S01]  /*1270*/  F2FP.BF16.PACK_AB R62, R73, R62 ;  /* 0x0000003e493e723e */ /* 0x000fe200000010ff */
        /* <DEDUP_REMOVED lines=12> */
.L_x_6363:
[----:B------:R-:W-:Y:S05]  /*1340*/  EXIT ;  /* 0x000000000000794d */ /* 0x000fea0003800000 */
.L_x_6361:
[----:B0-----:R-:W-:Y:S02]  /*1350*/  MOV R78, 0x1 ;  /* 0x00000001004e7802 */ /* 0x001fe40000000f00 */
[----:B------:R-:W-:-:S02]  /*1360*/  MOV R77, 0x1f ;  /* 0x0000001f004d7802 */ /* 0x000fc40000000f00 */
[----:B------:R-:W-:Y:S02]  /*1370*/  MOV R82, 0xffffffff ;  /* 0xffffffff00527802 */ /* 0x000fe40000000f00 */
[----:B------:R-:W-:Y:S02]  /*1380*/  MOV R80, 0x13a0 ;  /* 0x000013a000507802 */ /* 0x000fe40000000f00 */
[----:B------:R-:W-:Y:S05]  /*1390*/  CALL.REL.NOINC `($__internal_69_$__cuda_sm70_shflsync_bfly_p) ;  /* 0x0000059000007944 */ /* 0x000fea0003c00000 */
[----:B01----:R-:W-:Y:S05]  /*13a0*/  BRA `(.L_x_6365) ;  /* 0xfffff75000007947 */ /* 0x003fea000383ffff */
.L_x_6362:
[----:B------:R-:W-:Y:S01]  /*13b0*/  HFMA2.MMA R77, -RZ, RZ, 0, 1.847743988037109375e-06 ;  /* 0x0000001fff4d7435 */ /* 0x000fe200000001ff */
[----:B------:R-:W-:Y:S02]  /*13c0*/  MOV R78, 0x2 ;  /* 0x00000002004e7802 */ /* 0x000fe40000000f00 */
[----:B------:R-:W-:Y:S02]  /*13d0*/  MOV R82, 0xffffffff ;  /* 0xffffffff00527802 */ /* 0x000fe40000000f00 */
[----:B------:R-:W-:Y:S02]  /*13e0*/  MOV R80, 0x1400 ;  /* 0x0000140000507802 */ /* 0x000fe40000000f00 */
[----:B------:R-:W-:Y:S05]  /*13f0*/  CALL.REL.NOINC `($__internal_69_$__cuda_sm70_shflsync_bfly_p) ;  /* 0x0000053000007944 */ /* 0x000fea0003c00000 */
[----:B0-----:R-:W-:Y:S01]  /*1400*/  HFMA2.MMA R78, -RZ, RZ, 0, 2.384185791015625e-07 ;  /* 0x00000004ff4e7435 */ /* 0x001fe200000001ff */
[----:B-1----:R-:W-:Y:S01]  /*1410*/  FADD.FTZ R83, R83, R77 ;  /* 0x0000004d53537221 */ /* 0x002fe20000010000 */
[----:B------:R-:W-:Y:S02]  /*1420*/  MOV R77, 0x1f ;  /* 0x0000001f004d7802 */ /* 0x000fe40000000f00 */
[----:B------:R-:W-:-:S02]  /*1430*/  MOV R82, 0xffffffff ;  /* 0xffffffff00527802 */ /* 0x000fc40000000f00 */
[----:B------:R-:W-:Y:S02]  /*1440*/  MOV R80, 0x1460 ;  /* 0x0000146000507802 */ /* 0x000fe40000000f00 */
[----:B------:R-:W-:Y:S05]  /*1450*/  CALL.REL.NOINC `($__internal_69_$__cuda_sm70_shflsync_bfly_p) ;  /* 0x000004d000007944 */ /* 0x000fea0003c00000 */
[----:B0-----:R-:W-:Y:S01]  /*1460*/  HFMA2.MMA R78, -RZ, RZ, 0, 4.76837158203125e-07 ;  /* 0x00000008ff4e7435 */ /* 0x001fe200000001ff */
[----:B-1----:R-:W-:Y:S01]  /*1470*/  FADD.FTZ R83, R83, R77 ;  /* 0x0000004d53537221 */ /* 0x002fe20000010000 */
[----:B------:R-:W-:Y:S02]  /*1480*/  MOV R77, 0x1f ;  /* 0x0000001f004d7802 */ /* 0x000fe40000000f00 */
[----:B------:R-:W-:Y:S02]  /*1490*/  MOV R82, 0xffffffff ;  /* 0xffffffff00527802 */ /* 0x000fe40000000f00 */
[----:B------:R-:W-:Y:S02]  /*14a0*/  MOV R80, 0x14c0 ;  /* 0x000014c000507802 */ /* 0x000fe40000000f00 */
[----:B------:R-:W-:Y:S05]  /*14b0*/  CALL.REL.NOINC `($__internal_69_$__cuda_sm70_shflsync_bfly_p) ;  /* 0x0000047000007944 */ /* 0x000fea0003c00000 */
[----:B0-----:R-:W-:Y:S01]  /*14c0*/  HFMA2.MMA R78, -RZ, RZ, 0, 9.5367431640625e-07 ;  /* 0x00000010ff4e7435 */ /* 0x001fe200000001ff */
[----:B-1----:R-:W-:Y:S01]  /*14d0*/  FADD.FTZ R83, R83, R77 ;  /* 0x0000004d53537221 */ /* 0x002fe20000010000 */
[----:B------:R-:W-:Y:S02]  /*14e0*/  MOV R77, 0x1f ;  /* 0x0000001f004d7802 */ /* 0x000fe40000000f00 */
[----:B------:R-:W-:-:S02]  /*14f0*/  MOV R82, 0xffffffff ;  /* 0xffffffff00527802 */ /* 0x000fc40000000f00 */
[----:B------:R-:W-:Y:S02]  /*1500*/  MOV R80, 0x1520 ;  /* 0x0000152000507802 */ /* 0x000fe40000000f00 */
[----:B------:R-:W-:Y:S05]  /*1510*/  CALL.REL.NOINC `($__internal_69_$__cuda_sm70_shflsync_bfly_p) ;  /* 0x0000041000007944 */ /* 0x000fea0003c00000 */
[----:B-1----:R-:W-:Y:S01]  /*1520*/  FADD.FTZ R77, R83, R77 ;  /* 0x0000004d534d7221 */ /* 0x002fe20000010000 */
[----:B0-----:R-:W-:-:S03]  /*1530*/  MOV R82, 0xffffffff ;  /* 0xffffffff00527802 */ /* 0x001fc60000000f00 */
        /* <DEDUP_REMOVED lines=34> */
[----:B------:R-:W-:Y:S01]  /*1760*/  HFMA2.MMA R78, -RZ, RZ, 0, 5.9604644775390625e-08 ;  /* 0x00000001ff4e7435 */ /* 0x000fe200000001ff */
[----:B------:R-:W-:-:S05]  /*1770*/  MOV R77, 0x1f ;  /* 0x0000001f004d7802 */ /* 0x000fca0000000f00 */
[----:B------:R-:W-:Y:S05]  /*1780*/  CALL.REL.NOINC `($__internal_69_$__cuda_sm70_shflsync_bfly_p) ;  /* 0x000001a000007944 */ /* 0x000fea0003c00000 */
[----:B0-----:R-:W-:Y:S01]  /*1790*/  HFMA2.MMA R78, -RZ, RZ, 0, 1.1920928955078125e-07 ;  /* 0x00000002ff4e7435 */ /* 0x001fe200000001ff */
[----:B-1----:R-:W-:Y:S01]  /*17a0*/  FADD.FTZ R83, R83, R77 ;  /* 0x0000004d53537221 */ /* 0x002fe20000010000 */
[----:B------:R-:W-:Y:S02]  /*17b0*/  MOV R77, 0x1f ;  /* 0x0000001f004d7802 */ /* 0x000fe40000000f00 */
[----:B------:R-:W-:Y:S02]  /*17c0*/  MOV R82, 0xffffffff ;  /* 0xffffffff00527802 */ /* 0x000fe40000000f00 */
[----:B------:R-:W-:Y:S02]  /*17d0*/  MOV R80, 0x17f0 ;  /* 0x000017f000507802 */ /* 0x000fe40000000f00 */
[----:B------:R-:W-:Y:S05]  /*17e0*/  CALL.REL.NOINC `($__internal_69_$__cuda_sm70_shflsync_bfly_p) ;  /* 0x0000014000007944 */ /* 0x000fea0003c00000 */
[----:B0-----:R-:W-:Y:S01]  /*17f0*/  HFMA2.MMA R78, -RZ, RZ, 0, 2.384185791015625e-07 ;  /* 0x00000004ff4e7435 */ /* 0x001fe200000001ff */
[----:B-1----:R-:W-:Y:S01]  /*1800*/  FADD.FTZ R83, R83, R77 ;  /* 0x0000004d53537221 */ /* 0x002fe20000010000 */
[----:B------:R-:W-:-:S02]  /*1810*/  MOV R77, 0x1f ;  /* 0x0000001f004d7802 */ /* 0x000fc40000000f00 */
[----:B------:R-:W-:Y:S02]  /*1820*/  MOV R82, 0xffffffff ;  /* 0xffffffff00527802 */ /* 0x000fe40000000f00 */
        /* <DEDUP_REMOVED lines=10> */
[----:B------:R-:W-:-:S02]  /*18d0*/  MOV R77, 0x1f ;  /* 0x0000001f004d7802 */ /* 0x000fc40000000f00 */
[----:B------:R-:W-:Y:S02]  /*18e0*/  MOV R82, 0xffffffff ;  /* 0xffffffff00527802 */ /* 0x000fe40000000f00 */
[----:B------:R-:W-:Y:S02]  /*18f0*/  MOV R80, 0x1910 ;  /* 0x0000191000507802 */ /* 0x000fe40000000f00 */
[----:B------:R-:W-:Y:S05]  /*1900*/  CALL.REL.NOINC `($__internal_69_$__cuda_sm70_shflsync_bfly_p) ;  /* 0x0000002000007944 */ /* 0x000fea0003c00000 */
[----:B01----:R-:W-:Y:S01]  /*1910*/  MOV R82, R77 ;  /* 0x0000004d00527202 */ /* 0x003fe20000000f00 */
[----:B------:R-:W-:Y:S05]  /*1920*/  BRA `(.L_x_6366) ;  /* 0xfffff51000007947 */ /* 0x000fea000383ffff */
        .weak           $__internal_69_$__cuda_sm70_shflsync_bfly_p
        .type           $__internal_69_$__cuda_sm70_shflsync_bfly_p,@function
        .size           $__internal_69_$__cuda_sm70_shflsync_bfly_p,(.L_x_15261 - $__internal_69_$__cuda_sm70_shflsync_bfly_p)
$__internal_69_$__cuda_sm70_shflsync_bfly_p:
[----:B------:R-:W-:Y:S01]  /*1930*/  HFMA2.MMA R81, -RZ, RZ, 0, 0 ;  /* 0x00000000ff517435 */ /* 0x000fe200000001ff */
[----:B------:R-:W-:Y:S04]  /*1940*/  WARPSYNC R82 ;  /* 0x0000005200007348 */ /* 0x000fe80003800000 */
[----:B------:R0:W1:Y:S01]  /*1950*/  SHFL.BFLY PT, R77, R83, R78, R77 ;  /* 0x0c00004e534d7389 */ /* 0x00006200000e004d */
[----:B------:R-:W-:Y:S05]  /*1960*/  RET.REL.NODEC R80 `(_ZN10layer_norm13ln_fwd_kernelINS_13Kernel_traitsIf13__nv_bfloat16fS2_fjLj512ELj1ELj4ELj1ELj16ENS_18Kernel_traits_baseILj512EfS2_fS2_fjLj128EEEEELb0ELb1ELb0ELb1EEEvNS_9FwdParamsE) ;  /* 0xffffe69050007950 */ /* 0x000fea0003c3ffff */
.L_x_6367:
        /* <DEDUP_REMOVED lines=9> */
.L_x_15261:


//--------------------- .text._ZN10layer_norm13ln_fwd_kernelINS_13Kernel_traitsIf13__nv_bfloat16fS2_fjLj512ELj1ELj4ELj1ELj16ENS_18Kernel_traits_baseILj512EfS2_fS2_fjLj128EEEEELb0ELb1ELb1ELb0EEEvNS_9FwdParamsE --------------------------
	.section	.text._ZN10layer_norm13ln_fwd_kernelINS_13Kernel_traitsIf13__nv_bfloat16fS2_fjLj512ELj1ELj4ELj1ELj16ENS_18Kernel_traits_baseILj512EfS2_fS2_fjLj128EEEEELb0ELb1ELb1ELb0EEEvNS_9FwdParamsE,"ax",@progbits
	.sectioninfo	@"SHI_REGISTERS=96"
	.align	128
        .global         _ZN10layer_norm13ln_fwd_kernelINS_13Kernel_traitsIf13__nv_bfloat16fS2_fjLj512ELj1ELj4ELj1ELj16ENS_18Kernel_traits_baseILj512EfS2_fS2_fjLj128EEEEELb0ELb1ELb1ELb0EEEvNS_9FwdParamsE
        .type           _ZN10layer_norm13ln_fwd_kernelINS_13Kernel_traitsIf13__nv_bfloat16fS2_fjLj512ELj1ELj4ELj1ELj16ENS_18Kernel_traits_baseILj512EfS2_fS2_fjLj128EEEEELb0ELb1ELb1ELb0EEEvNS_9FwdParamsE,@function
        .size           _ZN10layer_norm13ln_fwd_kernelINS_13Kernel_traitsIf13__nv_bfloat16fS2_fjLj512ELj1ELj4ELj1ELj16ENS_18Kernel_traits_baseILj512EfS2_fS2_fjLj128EEEEELb0ELb1ELb1ELb0EEEvNS_9FwdParamsE,(.L_x_15262 - _ZN10layer_norm13ln_fwd_kernelINS_13Kernel_traitsIf13__nv_bfloat16fS2_fjLj512ELj1ELj4ELj1ELj16ENS_18Kernel_traits_baseILj512EfS2_fS2_fjLj128EEEEELb0ELb1ELb1ELb0EEEvNS_9FwdParamsE)
        .other          _ZN10layer_norm13ln_fwd_kernelINS_13Kernel_traitsIf13__nv_bfloat16fS2_fjLj512ELj1ELj4ELj1ELj16ENS_18Kernel_traits_baseILj512EfS2_fS2_fjLj128EEEEELb0ELb1ELb1ELb0EEEvNS_9FwdParamsE,@"STO_CUDA_ENTRY STV_DEFAULT"
_ZN10layer_norm13ln_fwd_kernelINS_13Kernel_traitsIf13__nv_bfloat16fS2_fjLj512ELj1ELj4ELj1ELj16ENS_18Kernel_traits_baseILj512EfS2_fS2_fjLj128EEEEELb0ELb1ELb1ELb0EEEvNS_9FwdParamsE:
.text._ZN10layer_norm13ln_fwd_kernelINS_13Kernel_traitsIf13__nv_bfloat16fS2_fjLj512ELj1ELj4ELj1ELj16ENS_18Kernel_traits_baseILj512EfS2_fS2_fjLj128EEEEELb0ELb1ELb1ELb0EEEvNS_9FwdParamsE:
        /* <DEDUP_REMOVED lines=36> */
.L_x_6369:
[----:B------:R-:W-:Y:S05]  /*0240*/  BSYNC B0 ;  /* 0x0000000000007941 */ /* 0x000fea0003800000 */
.L_x_6368:
[----:B------:R-:W-:Y:S01]  /*0250*/  BSSY B0, `(.L_x_6370) ;  /* 0x0000014000007945 */ /* 0x000fe20003800000 */
[----:B------:R-:W-:Y:S05]  /*0260*/  @!P4 BRA `(.L_x_6371) ;  /* 0x000001200000c947 */ /* 0x000fea0003800000 */
[----:B------:R-:W-:Y:S01]  /*0270*/  ISETP.NE.U32.AND P0, PT, RZ, c[0x0][0x218], PT ;  /* 0x00008600ff007a0c */ /* 0x000fe20003f05070 */
[----:B0-----:R-:W-:Y:S01]  /*0280*/  CS2R R30, SRZ ;  /* 0x00000000001e7805 */ /* 0x001fe2000001ff00 */
[C---:B------:R-:W-:Y:S01]  /*0290*/  LEA R56, P5, R52.reuse, c[0x0][0x1c8], 0x5 ;  /* 0x0000720034387a11 */ /* 0x040fe200078a28ff */
[----:B------:R-:W-:Y:S01]  /*02a0*/  CS2R R28, SRZ ;  /* 0x00000000001c7805 */ /* 0x000fe2000001ff00 */
[----:B------:R-:W-:Y:S01]  /*02b0*/  ISETP.NE.AND.EX P0, PT, RZ, c[0x0][0x21c], PT, P0 ;  /* 0x00008700ff007a0c */ /* 0x000fe20003f05300 */
[----:B------:R-:W-:Y:S01]  /*02c0*/  CS2R R34, SRZ ;  /* 0x0000000000227805 */ /* 0x000fe2000001ff00 */
[----:B------:R-:W-:Y:S01]  /*02d0*/  MOV R53, 0x20 ;  /* 0x0000002000357802 */ /* 0x000fe20000000f00 */
[----:B------:R-:W-:Y:S01]  /*02e0*/  CS2R R32, SRZ ;  /* 0x0000000000207805 */ /* 0x000fe2000001ff00 */
[----:B------:R-:W-:-:S05]  /*02f0*/  LEA.HI.X R57, R52, c[0x0][0x1cc], RZ, 0x5, P5 ;  /* 0x0000730034397a11 */ /* 0x000fca00028f2cff */
[----:B------:R0:W5:Y:S04]  /*0300*/  LDG.E.128 R44, [R56.64+0x10] ;  /* 0x00001004382c7981 */ /* 0x000168000c1e1d00 */
[C---:B------:R-:W-:Y:S01]  /*0310*/  @P0 LEA R54, P2, R52.reuse, c[0x0][0x218], 0x5 ;  /* 0x0000860034360a11 */ /* 0x040fe200078428ff */
[----:B------:R0:W5:Y:S03]  /*0320*/  LDG.E.128 R48, [R56.64] ;  /* 0x0000000438307981 */ /* 0x000166000c1e1d00 */
[C---:B------:R-:W-:Y:S01]  /*0330*/  @P0 LEA.HI.X R55, R52.reuse, c[0x0][0x21c], RZ, 0x5, P2 ;  /* 0x0000870034370a11 */ /* 0x040fe200010f2cff */
[----:B------:R-:W-:-:S04]  /*0340*/  IMAD.WIDE.U32 R52, R52, R53, c[0x0][0x1b0] ;  /* 0x00006c0034347625 */ /* 0x000fc800078e0035 */
[----:B------:R0:W5:Y:S04]  /*0350*/  @P0 LDG.E.128 R28, [R54.64] ;  /* 0x00000004361c0981 */ /* 0x000168000c1e1d00 */
[----:B------:R0:W5:Y:S04]  /*0360*/  @P0 LDG.E.128 R32, [R54.64+0x10] ;  /* 0x0000100436200981 */ /* 0x000168000c1e1d00 */
[----:B------:R0:W5:Y:S04]  /*0370*/  LDG.E.128 R36, [R52.64] ;  /* 0x0000000434247981 */ /* 0x000168000c1e1d00 */
[----:B------:R0:W5:Y:S02]  /*0380*/  LDG.E.128 R40, [R52.64+0x10] ;  /* 0x0000100434287981 */ /* 0x000164000c1e1d00 */
.L_x_6371:
[----:B------:R-:W-:Y:S05]  /*0390*/  BSYNC B0 ;  /* 0x0000000000007941 */ /* 0x000fea0003800000 */
.L_x_6370:
[----:B------:R-:W-:Y:S05]  /*03a0*/  @P1 EXIT ;  /* 0x000000000000194d */ /* 0x000fea0003800000 */
[----:B------:R-:W-:Y:S02]  /*03b0*/  ULDC.U8 UR6, c[0x0][0x1f0] ;  /* 0x00007c0000067ab9 */ /* 0x000fe40000000000 */
.L_x_6415:
[----:B------:R-:W-:-:S10]  /*03c0*/  HFMA2.MMA R81, -RZ, RZ, 0, 2.384185791015625e-07 ;  /* 0x00000004ff517435 */ /* 0x000fd400000001ff */
[----:B------:R-:W-:-:S06]  /*03d0*/  IMAD.WIDE R84, R0, R81, c[0x0][0x1d0] ;  /* 0x0000740000547625 */ /* 0x000fcc00078e0251 */
[----:B------:R1:W2:Y:S01]  /*03e0*/  LDG.E R84, [R84.64] ;  /* 0x0000000454547981 */ /* 0x0002a2000c1e1900 */
[----:B------:R-:W-:-:S05]  /*03f0*/  IMAD.WIDE R80, R0, R81, c[0x0][0x1d8] ;  /* 0x0000760000507625 */ /* 0x000fca00078e0251 */
[----:B-----5:R3:W5:Y:S01]  /*0400*/  LDG.E R3, [R80.64] ;  /* 0x0000000450037981 */ /* 0x020762000c1e1900 */
[----:B------:R-:W-:Y:S01]  /*0410*/  IMAD R83, R0, c[0x0][0x168], RZ ;  /* 0x00005a0000537a24 */ /* 0x000fe200078e02ff */
[----:B------:R-:W-:Y:S02]  /*0420*/  BSSY B0, `(.L_x_6372) ;  /* 0x000006f000007945 */ /* 0x000fe40003800000 */
        /* <DEDUP_REMOVED lines=9> */
[----:B------:R-:W-:Y:S02]  /*04c0*/  MOV R86, RZ ;  /* 0x000000ff00567202 */ /* 0x000fe40000000f00 */
[-C--:B------:R-:W-:Y:S02]  /*04d0*/  @P5 LEA.HI.SX32 R86, R88, R85.reuse, 0x1d ;  /* 0x0000005558565211 */ /* 0x080fe400078feaff */
[----:B------:R-:W-:-:S02]  /*04e0*/  LEA.HI.SX32 R85, R83, R85, 0x1d ;  /* 0x0000005553557211 */ /* 0x000fc400078feaff */
[----:B------:R-:W-:Y:S01]  /*04f0*/  SHF.R.S32.HI R83, RZ, 0x1f, R0 ;  /* 0x0000001fff537819 */ /* 0x000fe20000011400 */
[----:B------:R-:W-:Y:S05]  /*0500*/  @!P3 BRA `(.L_x_6373) ;  /* 0x000006000000b947 */ /* 0x000fea0003800000 */
[----:B---3--:R-:W-:-:S04]  /*0510*/  ISETP.NE.U32.AND P0, PT, RZ, c[0x0][0x180], PT ;  /* 0x00006000ff007a0c */ /* 0x008fc80003f05070 */
        /* <DEDUP_REMOVED lines=16> */
[----:B------:R-:W-:Y:S02]  /*0620*/  @!P6 FSEL R65, R53, RZ, P1 ;  /* 0x000000ff3541e208 */ /* 0x000fe40000800000 */
[----:B------:R-:W-:Y:S02]  /*0630*/  @!P6 ISETP.NE.U32.AND P2, PT, RZ, c[0x0][0x180], PT ;  /* 0x00006000ff00ea0c */ /* 0x000fe40003f45070 */
[----:B------:R-:W-:Y:S02]  /*0640*/  @!P6 ISETP.NE.U32.AND P1, PT, RZ, c[0x0][0x180], PT ;  /* 0x00006000ff00ea0c */ /* 0x000fe40003f25070 */
[----:B------:R-:W-:Y:S02]  /*0650*/  @!P6 ISETP.NE.AND.EX P2, PT, RZ, c[0x0][0x184], PT, P2 ;  /* 0x00006100ff00ea0c */ /* 0x000fe40003f45320 */
[----:B------:R-:W-:Y:S02]  /*0660*/  @!P6 ISETP.NE.AND.EX P1, PT, RZ, c[0x0][0x184], PT, P1 ;  /* 0x00006100ff00ea0c */ /* 0x000fe40003f25310 */
[----:B0-----:R-:W-:-:S02]  /*0670*/  @!P6 FSEL R66, R54, RZ, P2 ;  /* 0x000000ff3642e208 */ /* 0x001fc40001000000 */
[----:B------:R-:W-:Y:S02]  /*0680*/  @!P6 FSEL R67, R55, RZ, P1 ;  /* 0x000000ff3743e208 */ /* 0x000fe40000800000 */
[----:B------:R-:W-:Y:S02]  /*0690*/  @!P6 ISETP.NE.U32.AND P2, PT, RZ, c[0x0][0x180], PT ;  /* 0x00006000ff00ea0c */ /* 0x000fe40003f45070 */
[----:B------:R-:W-:Y:S02]  /*06a0*/  @!P6 ISETP.NE.U32.AND P1, PT, RZ, c[0x0][0x180], PT ;  /* 0x00006000ff00ea0c */ /* 0x000fe40003f25070 */
[----:B------:R-:W-:Y:S02]  /*06b0*/  @!P6 ISETP.NE.AND.EX P2, PT, RZ, c[0x0][0x184], PT, P2 ;  /* 0x00006100ff00ea0c */ /* 0x000fe40003f45320 */
[----:B------:R-:W-:Y:S02]  /*06c0*/  @!P6 ISETP.NE.AND.EX P1, PT, RZ, c[0x0][0x184], PT, P1 ;  /* 0x00006100ff00ea0c */ /* 0x000fe40003f25310 */
[----:B---3--:R-:W-:-:S02]  /*06d0*/  @!P6 FSEL R68, R56, RZ, P2 ;  /* 0x000000ff3844e208 */ /* 0x008fc40001000000 */
[----:B------:R-:W-:Y:S02]  /*06e0*/  @!P6 FSEL R69, R57, RZ, P1 ;  /* 0x000000ff3945e208 */ /* 0x000fe40000800000 */
[----:B------:R-:W-:Y:S02]  /*06f0*/  @!P6 ISETP.NE.U32.AND P2, PT, RZ, c[0x0][0x180], PT ;  /* 0x00006000ff00ea0c */ /* 0x000fe40003f45070 */
[----:B------:R-:W-:Y:S02]  /*0700*/  @!P6 ISETP.NE.U32.AND P1, PT, RZ, c[0x0][0x180], PT ;  /* 0x00006000ff00ea0c */ /* 0x000fe40003f25070 */
[----:B------:R-:W-:Y:S02]  /*0710*/  @!P6 ISETP.NE.AND.EX P2, PT, RZ, c[0x0][0x184], PT, P2 ;  /* 0x00006100ff00ea0c */ /* 0x000fe40003f45320 */
[----:B------:R-:W-:Y:S01]  /*0720*/  @!P6 ISETP.NE.AND.EX P1, PT, RZ, c[0x0][0x184], PT, P1 ;  /* 0x00006100ff00ea0c */ /* 0x000fe20003f25310 */
[----:B------:R-:W-:Y:S07]  /*0730*/  @!P6 BRA `(.L_x_6375) ;  /* 0x000000400000e947 */ /* 0x000fee0003800000 */
[----:B-----5:R-:W-:-:S05]  /*0740*/  PRMT R64, RZ, 0x5410, R60 ;  /* 0x00005410ff407816 */ /* 0x020fca000000003c */
[----:B------:R-:W-:-:S04]  /*0750*/  FMUL.FTZ R71, R64, c[0x0][0x1ec] ;  /* 0x00007b0040477a20 */ /* 0x000fc80000410000 */
[----:B------:R-:W-:-:S04]  /*0760*/  FMUL.FTZ R64, R24, R71 ;  /* 0x0000004718407220 */ /* 0x000fc80000410000 */
[----:B------:R-:W-:Y:S02]  /*0770*/  @P0 FADD.FTZ R64, R52, R64 ;  /* 0x0000004034400221 */ /* 0x000fe40000010000 */
.L_x_6375:
[----:B------:R-:W-:Y:S05]  /*0780*/  BSYNC B1 ;  /* 0x0000000000017941 */ /* 0x000fea0003800000 */
.L_x_6374:
[----:B------:R-:W-:Y:S01]  /*0790*/  BSSY B1, `(.L_x_6376) ;  /* 0x0000006000017945 */ /* 0x000fe20003800000 */
[----:B------:R-:W-:Y:S05]  /*07a0*/  @!P6 BRA `(.L_x_6377) ;  /* 0x000000400000e947 */ /* 0x000fea0003800000 */
[----:B-----5:R-:W-:-:S05]  /*07b0*/  PRMT R65, RZ, 0x7610, R60 ;  /* 0x00007610ff417816 */ /* 0x020fca000000003c */
[----:B------:R-:W-:-:S04]  /*07c0*/  FMUL.FTZ R70, R65, c[0x0][0x1ec] ;  /* 0x00007b0041467a20 */ /* 0x000fc80000410000 */
[----:B------:R-:W-:-:S04]  /*07d0*/  FMUL.FTZ R65, R25, R70 ;  /* 0x0000004619417220 */ /* 0x000fc80000410000 */
[----:B------:R-:W-:Y:S02]  /*07e0*/  @P0 FADD.FTZ R65, R53, R65 ;  /* 0x0000004135410221 */ /* 0x000fe40000010000 */
.L_x_6377:
[----:B------:R-:W-:Y:S05]  /*07f0*/  BSYNC B1 ;  /* 0x0000000000017941 */ /* 0x000fea0003800000 */
.L_x_6376:
[----:B------:R-:W-:Y:S01]  /*0800*/  BSSY B1, `(.L_x_6378) ;  /* 0x0000006000017945 */ /* 0x000fe20003800000 */
[----:B------:R-:W-:Y:S05]  /*0810*/  @!P6 BRA `(.L_x_6379) ;  /* 0x000000400000e947 */ /* 0x000fea0003800000 */
[----:B-----5:R-:W-:-:S05]  /*0820*/  PRMT R66, RZ, 0x5410, R61 ;  /* 0x00005410ff427816 */ /* 0x020fca000000003d */
[----:B------:R-:W-:-:S04]  /*0830*/  FMUL.FTZ R71, R66, c[0x0][0x1ec] ;  /* 0x00007b0042477a20 */ /* 0x000fc80000410000 */
[----:B------:R-:W-:-:S04]  /*0840*/  FMUL.FTZ R66, R26, R71 ;  /* 0x000000471a427220 */ /* 0x000fc80000410000 */
[----:B------:R-:W-:Y:S02]  /*0850*/  @P0 FADD.FTZ R66, R54, R66 ;  /* 0x0000004236420221 */ /* 0x000fe40000010000 */
.L_x_6379:
[----:B------:R-:W-:Y:S05]  /*0860*/  BSYNC B1 ;  /* 0x0000000000017941 */ /* 0x000fea0003800000 */
.L_x_6378:
[----:B------:R-:W-:Y:S01]  /*0870*/  BSSY B1, `(.L_x_6380) ;  /* 0x0000006000017945 */ /* 0x000fe20003800000 */
[----:B------:R-:W-:Y:S05]  /*0880*/  @!P6 BRA `(.L_x_6381) ;  /* 0x000000400000e947 */ /* 0x000fea0003800000 */
[----:B-----5:R-:W-:-:S05]  /*0890*/  PRMT R67, RZ, 0x7610, R61 ;  /* 0x00007610ff437816 */ /* 0x020fca000000003d */
[----:B------:R-:W-:-:S04]  /*08a0*/  FMUL.FTZ R70, R67, c[0x0][0x1ec] ;  /* 0x00007b0043467a20 */ /* 0x000fc80000410000 */
[----:B------:R-:W-:-:S04]  /*08b0*/  FMUL.FTZ R67, R27, R70 ;  /* 0x000000461b437220 */ /* 0x000fc80000410000 */
[----:B------:R-:W-:Y:S02]  /*08c0*/  @P0 FADD.FTZ R67, R55, R67 ;  /* 0x0000004337430221 */ /* 0x000fe40000010000 */
.L_x_6381:
[----:B------:R-:W-:Y:S05]  /*08d0*/  BSYNC B1 ;  /* 0x0000000000017941 */ /* 0x000fea0003800000 */
.L_x_6380:
[----:B------:R-:W-:Y:S01]  /*08e0*/  BSSY B1, `(.L_x_6382) ;  /* 0x0000006000017945 */ /* 0x000fe20003800000 */
[----:B------:R-:W-:Y:S05]  /*08f0*/  @!P6 BRA `(.L_x_6383) ;  /* 0x000000400000e947 */ /* 0x000fea0003800000 */
[----:B-----5:R-:W-:-:S05]  /*0900*/  PRMT R68, RZ, 0x5410, R62 ;  /* 0x00005410ff447816 */ /* 0x020fca000000003e */
[----:B------:R-:W-:-:S04]  /*0910*/  FMUL.FTZ R71, R68, c[0x0][0x1ec] ;  /* 0x00007b0044477a20 */ /* 0x000fc80000410000 */
[----:B------:R-:W-:-:S04]  /*0920*/  FMUL.FTZ R68, R20, R71 ;  /* 0x0000004714447220 */ /* 0x000fc80000410000 */
[----:B------:R-:W-:Y:S02]  /*0930*/  @P0 FADD.FTZ R68, R56, R68 ;  /* 0x0000004438440221 */ /* 0x000fe40000010000 */
.L_x_6383:
[----:B------:R-:W-:Y:S05]  /*0940*/  BSYNC B1 ;  /* 0x0000000000017941 */ /* 0x000fea0003800000 */
.L_x_6382:
[----:B------:R-:W-:Y:S01]  /*0950*/  BSSY B1, `(.L_x_6384) ;  /* 0x0000006000017945 */ /* 0x000fe20003800000 */
[----:B------:R-:W-:Y:S05]  /*0960*/  @!P6 BRA `(.L_x_6385) ;  /* 0x000000400000e947 */ /* 0x000fea0003800000 */
[----:B-----5:R-:W-:-:S05]  /*0970*/  PRMT R69, RZ, 0x7610, R62 ;  /* 0x00007610ff457816 */ /* 0x020fca000000003e */
[----:B------:R-:W-:-:S04]  /*0980*/  FMUL.FTZ R70, R69, c[0x0][0x1ec] ;  /* 0x00007b0045467a20 */ /* 0x000fc80000410000 */
[----:B------:R-:W-:-:S04]  /*0990*/  FMUL.FTZ R69, R21, R70 ;  /* 0x0000004615457220 */ /* 0x000fc80000410000 */
[----:B------:R-:W-:Y:S02]  /*09a0*/  @P0 FADD.FTZ R69, R57, R69 ;  /* 0x0000004539450221 */ /* 0x000fe40000010000 */
.L_x_6385:
[----:B------:R-:W-:Y:S05]  /*09b0*/  BSYNC B1 ;  /* 0x0000000000017941 */ /* 0x000fea0003800000 */
.L_x_6384:
[----:B------:R-:W-:Y:S01]  /*09c0*/  BSSY B1, `(.L_x_6386) ;  /* 0x0000007000017945 */ /* 0x000fe20003800000 */
[----:B------:R-:W-:Y:S01]  /*09d0*/  @!P6 FSEL R70, R58, RZ, P2 ;  /* 0x000000ff3a46e208 */ /* 0x000fe20001000000 */
[----:B------:R-:W-:Y:S05]  /*09e0*/  @!P6 BRA `(.L_x_6387) ;  /* 0x000000400000e947 */ /* 0x000fea0003800000 */
[----:B-----5:R-:W-:-:S05]  /*09f0*/  PRMT R70, RZ, 0x5410, R63 ;  /* 0x00005410ff467816 */ /* 0x020fca000000003f */
[----:B------:R-:W-:-:S04]  /*0a00*/  FMUL.FTZ R71, R70, c[0x0][0x1ec] ;  /* 0x00007b0046477a20 */ /* 0x000fc80000410000 */
[----:B------:R-:W-:-:S04]  /*0a10*/  FMUL.FTZ R70, R22, R71 ;  /* 0x0000004716467220 */ /* 0x000fc80000410000 */
[----:B------:R-:W-:Y:S02]  /*0a20*/  @P0 FADD.FTZ R70, R58, R70 ;  /* 0x000000463a460221 */ /* 0x000fe40000010000 */
.L_x_6387:
[----:B------:R-:W-:Y:S05]  /*0a30*/  BSYNC B1 ;  /* 0x0000000000017941 */ /* 0x000fea0003800000 */
.L_x_6386:
        /* <DEDUP_REMOVED lines=8> */
.L_x_6389:
[----:B------:R-:W-:Y:S05]  /*0ac0*/  BSYNC B1 ;  /* 0x0000000000017941 */ /* 0x000fea0003800000 */
.L_x_6388:
[----:B------:R0:W-:Y:S01]  /*0ad0*/  STG.E.128 [R80.64], R64 ;  /* 0x0000004050007986 */ /* 0x0001e2000c101d04 */
[----:B------:R-:W-:Y:S02]  /*0ae0*/  IADD3 R86, R86, 0x20, RZ ;  /* 0x0000002056567810 */ /* 0x000fe40007ffe0ff */
[----:B------:R-:W-:Y:S01]  /*0af0*/  IADD3 R85, R85, 0x20, RZ ;  /* 0x0000002055557810 */ /* 0x000fe20007ffe0ff */
[----:B------:R0:W-:Y:S04]  /*0b00*/  STG.E.128 [R80.64+0x10], R68 ;  /* 0x0000104450007986 */ /* 0x0001e8000c101d04 */
.L_x_6373:
[----:B---3--:R-:W-:Y:S05]  /*0b10*/  BSYNC B0 ;  /* 0x0000000000007941 */ /* 0x008fea0003800000 */
.L_x_6372:
        /* <DEDUP_REMOVED lines=42> */
[----:B------:R-:W-:-:S04]  /*0dc0*/  FMUL.FTZ R76, R48, R85 ;  /* 0x00000055304c7220 */ /* 0x000fc80000410000 */
[----:B------:R-:W-:Y:S02]  /*0dd0*/  @P0 FADD.FTZ R76, R52, R76 ;  /* 0x0000004c344c0221 */ /* 0x000fe40000010000 */
.L_x_6393:
[----:B0-----:R-:W-:Y:S05]  /*0de0*/  BSYNC B1 ;  /* 0x0000000000017941 */ /* 0x001fea0003800000 */
.L_x_6392:
[----:B------:R-:W-:Y:S01]  /*0df0*/  BSSY B1, `(.L_x_6394) ;  /* 0x0000006000017945 */ /* 0x000fe20003800000 */
[----:B------:R-:W-:Y:S05]  /*0e00*/  @!P6 BRA `(.L_x_6395) ;  /* 0x000000400000e947 */ /* 0x000fea0003800000 */
[----:B-----5:R-:W-:-:S05]  /*0e10*/  PRMT R77, RZ, 0x7610, R60 ;  /* 0x00007610ff4d7816 */ /* 0x020fca000000003c */
[----:B------:R-:W-:-:S04]  /*0e20*/  FMUL.FTZ R84, R77, c[0x0][0x1ec] ;  /* 0x00007b004d547a20 */ /* 0x000fc80000410000 */
[----:B------:R-:W-:-:S04]  /*0e30*/  FMUL.FTZ R77, R49, R84 ;  /* 0x00000054314d7220 */ /* 0x000fc80000410000 */
[----:B------:R-:W-:Y:S02]  /*0e40*/  @P0 FADD.FTZ R77, R53, R77 ;  /* 0x0000004d354d0221 */ /* 0x000fe40000010000 */
.L_x_6395:
[----:B------:R-:W-:Y:S05]  /*0e50*/  BSYNC B1 ;  /* 0x0000000000017941 */ /* 0x000fea0003800000 */
.L_x_6394:
[----:B------:R-:W-:Y:S01]  /*0e60*/  BSSY B1, `(.L_x_6396) ;  /* 0x0000006000017945 */ /* 0x000fe20003800000 */
[----:B------:R-:W-:Y:S05]  /*0e70*/  @!P6 BRA `(.L_x_6397) ;  /* 0x000000400000e947 */ /* 0x000fea0003800000 */
[----:B-----5:R-:W-:-:S05]  /*0e80*/  PRMT R78, RZ, 0x5410, R61 ;  /* 0x00005410ff4e7816 */ /* 0x020fca000000003d */
[----:B------:R-:W-:-:S04]  /*0e90*/  FMUL.FTZ R85, R78, c[0x0][0x1ec] ;  /* 0x00007b004e557a20 */ /* 0x000fc80000410000 */
[----:B------:R-:W-:-:S04]  /*0ea0*/  FMUL.FTZ R78, R50, R85 ;  /* 0x00000055324e7220 */ /* 0x000fc80000410000 */
[----:B------:R-:W-:Y:S02]  /*0eb0*/  @P0 FADD.FTZ R78, R54, R78 ;  /* 0x0000004e364e0221 */ /* 0x000fe40000010000 */
.L_x_6397:
[----:B------:R-:W-:Y:S05]  /*0ec0*/  BSYNC B1 ;  /* 0x0000000000017941 */ /* 0x000fea0003800000 */
.L_x_6396:
[----:B------:R-:W-:Y:S01]  /*0ed0*/  BSSY B1, `(.L_x_6398) ;  /* 0x0000006000017945 */ /* 0x000fe20003800000 */
[----:B------:R-:W-:Y:S05]  /*0ee0*/  @!P6 BRA `(.L_x_6399) ;  /* 0x000000400000e947 */ /* 0x000fea0003800000 */
[----:B-----5:R-:W-:-:S05]  /*0ef0*/  PRMT R79, RZ, 0x7610, R61 ;  /* 0x00007610ff4f7816 */ /* 0x020fca000000003d */
[----:B------:R-:W-:-:S04]  /*0f00*/  FMUL.FTZ R84, R79, c[0x0][0x1ec] ;  /* 0x00007b004f547a20 */ /* 0x000fc80000410000 */
[----:B------:R-:W-:-:S04]  /*0f10*/  FMUL.FTZ R79, R51, R84 ;  /* 0x00000054334f7220 */ /* 0x000fc80000410000 */
[----:B------:R-:W-:Y:S02]  /*0f20*/  @P0 FADD.FTZ R79, R55, R79 ;  /* 0x0000004f374f0221 */ /* 0x000fe40000010000 */
.L_x_6399:
[----:B------:R-:W-:Y:S05]  /*0f30*/  BSYNC B1 ;  /* 0x0000000000017941 */ /* 0x000fea0003800000 */
.L_x_6398:
[----:B------:R-:W-:Y:S01]  /*0f40*/  BSSY B1, `(.L_x_6400) ;  /* 0x0000006000017945 */ /* 0x000fe20003800000 */
[----:B------:R-:W-:Y:S05]  /*0f50*/  @!P6 BRA `(.L_x_6401) ;  /* 0x000000400000e947 */ /* 0x000fea0003800000 */
[----:B-----5:R-:W-:-:S05]  /*0f60*/  PRMT R72, RZ, 0x5410, R62 ;  /* 0x00005410ff487816 */ /* 0x020fca000000003e */
[----:B------:R-:W-:-:S04]  /*0f70*/  FMUL.FTZ R85, R72, c[0x0][0x1ec] ;  /* 0x00007b0048557a20 */ /* 0x000fc80000410000 */
[----:B------:R-:W-:-:S04]  /*0f80*/  FMUL.FTZ R72, R44, R85 ;  /* 0x000000552c487220 */ /* 0x000fc80000410000 */
[----:B------:R-:W-:Y:S02]  /*0f90*/  @P0 FADD.FTZ R72, R56, R72 ;  /* 0x0000004838480221 */ /* 0x000fe40000010000 */
.L_x_6401:
[----:B------:R-:W-:Y:S05]  /*0fa0*/  BSYNC B1 ;  /* 0x0000000000017941 */ /* 0x000fea0003800000 */
.L_x_6400:
[----:B------:R-:W-:Y:S01]  /*0fb0*/  BSSY B1, `(.L_x_6402) ;  /* 0x0000006000017945 */ /* 0x000fe20003800000 */
[----:B------:R-:W-:Y:S05]  /*0fc0*/  @!P6 BRA `(.L_x_6403) ;  /* 0x000000400000e947 */ /* 0x000fea0003800000 */
[----:B-----5:R-:W-:-:S05]  /*0fd0*/  PRMT R73, RZ, 0x7610, R62 ;  /* 0x00007610ff497816 */ /* 0x020fca000000003e */
[----:B------:R-:W-:-:S04]  /*0fe0*/  FMUL.FTZ R84, R73, c[0x0][0x1ec] ;  /* 0x00007b0049547a20 */ /* 0x000fc80000410000 */
[----:B------:R-:W-:-:S04]  /*0ff0*/  FMUL.FTZ R73, R45, R84 ;  /* 0x000000542d497220 */ /* 0x000fc80000410000 */
[----:B------:R-:W-:Y:S02]  /*1000*/  @P0 FADD.FTZ R73, R57, R73 ;  /* 0x0000004939490221 */ /* 0x000fe40000010000 */
.L_x_6403:
[----:B------:R-:W-:Y:S05]  /*1010*/  BSYNC B1 ;  /* 0x0000000000017941 */ /* 0x000fea0003800000 */
.L_x_6402:
[----:B------:R-:W-:Y:S01]  /*1020*/  BSSY B1, `(.L_x_6404) ;  /* 0x0000006000017945 */ /* 0x000fe20003800000 */
[----:B------:R-:W-:Y:S05]  /*1030*/  @!P6 BRA `(.L_x_6405) ;  /* 0x000000400000e947 */ /* 0x000fea0003800000 */
[----:B-----5:R-:W-:-:S05]  /*1040*/  PRMT R74, RZ, 0x5410, R63 ;  /* 0x00005410ff4a7816 */ /* 0x020fca000000003f */
[----:B------:R-:W-:-:S04]  /*1050*/  FMUL.FTZ R85, R74, c[0x0][0x1ec] ;  /* 0x00007b004a557a20 */ /* 0x000fc80000410000 */
[----:B------:R-:W-:-:S04]  /*1060*/  FMUL.FTZ R74, R46, R85 ;  /* 0x000000552e4a7220 */ /* 0x000fc80000410000 */
[----:B------:R-:W-:Y:S02]  /*1070*/  @P0 FADD.FTZ R74, R58, R74 ;  /* 0x0000004a3a4a0221 */ /* 0x000fe40000010000 */
.L_x_6405:
[----:B------:R-:W-:Y:S05]  /*1080*/  BSYNC B1 ;  /* 0x0000000000017941 */ /* 0x000fea0003800000 */
.L_x_6404:
[----:B------:R-:W-:Y:S01]  /*1090*/  BSSY B1, `(.L_x_6406) ;  /* 0x0000006000017945 */ /* 0x000fe20003800000 */
[----:B------:R-:W-:Y:S05]  /*10a0*/  @!P6 BRA `(.L_x_6407) ;  /* 0x000000400000e947 */ /* 0x000fea0003800000 */
[----:B-----5:R-:W-:-:S05]  /*10b0*/  PRMT R75, RZ, 0x7610, R63 ;  /* 0x00007610ff4b7816 */ /* 0x020fca000000003f */
[----:B------:R-:W-:-:S04]  /*10c0*/  FMUL.FTZ R84, R75, c[0x0][0x1ec] ;  /* 0x00007b004b547a20 */ /* 0x000fc80000410000 */
[----:B------:R-:W-:-:S04]  /*10d0*/  FMUL.FTZ R75, R47, R84 ;  /* 0x000000542f4b7220 */ /* 0x000fc80000410000 */
[----:B------:R-:W-:Y:S02]  /*10e0*/  @P0 FADD.FTZ R75, R59, R75 ;  /* 0x0000004b3b4b0221 */ /* 0x000fe40000010000 */
.L_x_6407:
[----:B------:R-:W-:Y:S05]  /*10f0*/  BSYNC B1 ;  /* 0x0000000000017941 */ /* 0x000fea0003800000 */
.L_x_6406:
[----:B------:R0:W-:Y:S04]  /*1100*/  STG.E.128 [R80.64], R76 ;  /* 0x0000004c50007986 */ /* 0x0001e8000c101d04 */
[----:B------:R0:W-:Y:S02]  /*1110*/  STG.E.128 [R80.64+0x10], R72 ;  /* 0x0000104850007986 */ /* 0x0001e4000c101d04 */
.L_x_6391:
[----:B------:R-:W-:Y:S05]  /*1120*/  BSYNC B0 ;  /* 0x0000000000007941 */ /* 0x000fea0003800000 */
.L_x_6390:
        /* <DEDUP_REMOVED lines=21> */
.L_x_6416:
        /* <DEDUP_REMOVED lines=53> */
.L_x_6417:
[----:B------:R-:W-:Y:S01]  /*15d0*/  FMUL.FTZ R81, R85, R85 ;  /* 0x0000005555517220 */ /* 0x000fe20000410000 */
[----:B------:R-:W-:Y:S01]  /*15e0*/  ISETP.NE.AND P1, PT, RZ, UR6, PT ;  /* 0x00000006ff007c0c */ /* 0x000fe2000bf25270 */
[----:B01----:R-:W-:Y:S01]  /*15f0*/  FADD.FTZ R89, R86, R89 ;  /* 0x0000005956597221 */ /* 0x003fe20000010000 */
[----:B------:R-:W-:Y:S01]  /*1600*/  MOV R80, c[0x0][0x1e0] ;  /* 0x0000780000507a02 */ /* 0x000fe20000000f00 */
[----:B------:R-:W-:Y:S01]  /*1610*/  BSSY B0, `(.L_x_6410) ;  /* 0x0000057000007945 */ /* 0x000fe20003800000 */
[----:B------:R-:W-:-:S03]  /*1620*/  FSEL R81, R81, RZ, P1 ;  /* 0x000000ff51517208 */ /* 0x000fc60000800000 */
[----:B------:R-:W-:-:S04]  /*1630*/  FFMA.FTZ R80, R89, R80, c[0x0][0x228] ;  /* 0x00008a0059507623 */ /* 0x000fc80000010050 */
[----:B------:R-:W-:Y:S01]  /*1640*/  FADD.FTZ R84, R80, R81 ;  /* 0x0000005150547221 */ /* 0x000fe20000010000 */
[----:B------:R-:W-:-:S04]  /*1650*/  @!P0 LEA R80, P2, R0, c[0x0][0x1a0], 0x2 ;  /* 0x0000680000508a11 */ /* 0x000fc800078410ff */
[C---:B------:R-:W-:Y:S01]  /*1660*/  @!P0 LEA.HI.X R81, R0.reuse, c[0x0][0x1a4], R83, 0x2, P2 ;  /* 0x0000690000518a11 */ /* 0x040fe200010f1453 */
[----:B------:R-:W0:Y:S01]  /*1670*/  MUFU.RSQ R84, R84 ;  /* 0x0000005400547308 */ /* 0x000e220000001400 */
[----:B------:R-:W-:-:S03]  /*1680*/  @!P0 LEA R86, P2, R0, c[0x0][0x1a8], 0x2 ;  /* 0x00006a0000568a11 */ /* 0x000fc600078410ff */
[----:B------:R1:W-:Y:S01]  /*1690*/  @!P0 STG.E [R80.64], R85 ;  /* 0x0000005550008986 */ /* 0x0003e2000c101904 */
[----:B------:R-:W-:-:S05]  /*16a0*/  @!P0 LEA.HI.X R87, R0, c[0x0][0x1ac], R83, 0x2, P2 ;  /* 0x00006b0000578a11 */ /* 0x000fca00010f1453 */
        /* <DEDUP_REMOVED lines=22> */
[C---:B------:R-:W-:Y:S02]  /*1810*/  FMUL.FTZ R82, R84.reuse, R83 ;  /* 0x0000005354527220 */ /* 0x040fe40000410000 */
[----:B------:R-:W-:Y:S02]  /*1820*/  FADD.FTZ R83, R69, -R85 ;  /* 0x8000005545537221 */ /* 0x000fe40000010000 */
        /* <DEDUP_REMOVED lines=9> */
[----:B------:R-:W-:Y:S01]  /*18c0*/  FADD.FTZ R91, R71, -R85 ;  /* 0x80000055475b7221 */ /* 0x000fe20000010000 */
[----:B------:R-:W-:Y:S01]  /*18d0*/  F2FP.BF16.PACK_AB R82, R86, R87 ;  /* 0x000000575652723e */ /* 0x000fe200000010ff */
[----:B------:R-:W-:Y:S01]  /*18e0*/  HFMA2.MMA R86, -RZ, RZ, 0, 9.5367431640625e-07 ;  /* 0x00000010ff567435 */ /* 0x000fe200000001ff */
[C---:B------:R-:W-:Y:S02]  /*18f0*/  FMUL.FTZ R89, R84.reuse, R89 ;  /* 0x0000005954597220 */ /* 0x040fe40000410000 */
[----:B------:R-:W-:Y:S02]  /*1900*/  FMUL.FTZ R88, R84, R91 ;  /* 0x0000005b54587220 */ /* 0x000fe40000410000 */
[----:B------:R-:W-:Y:S02]  /*1910*/  FFMA.FTZ R83, R18, R89, R10 ;  /* 0x0000005912537223 */ /* 0x000fe4000001000a */
[----:B------:R-:W-:-:S03]  /*1920*/  FFMA.FTZ R88, R19, R88, R11 ;  /* 0x0000005813587223 */ /* 0x000fc6000001000b */
[C---:B------:R-:W-:Y:S01]  /*1930*/  IMAD.WIDE.U32 R86, R3.reuse, R86, c[0x0][0x208] ;  /* 0x0000820003567625 */ /* 0x040fe200078e0056 */
[----:B------:R-:W-:Y:S02]  /*1940*/  IADD3 R3, R3, 0x20, RZ ;  /* 0x0000002003037810 */ /* 0x000fe40007ffe0ff */
[----:B------:R-:W-:-:S05]  /*1950*/  F2FP.BF16.PACK_AB R83, R88, R83 ;  /* 0x000000535853723e */ /* 0x000fca00000010ff */
[----:B------:R0:W-:Y:S02]  /*1960*/  STG.E.128 [R86.64], R80 ;  /* 0x0000005056007986 */ /* 0x0001e4000c101d04 */
.L_x_6413:
[----:B------:R-:W-:Y:S05]  /*1970*/  BSYNC B1 ;  /* 0x0000000000017941 */ /* 0x000fea0003800000 */
.L_x_6412:
        /* <DEDUP_REMOVED lines=24> */
[----:B------:R-:W-:Y:S01]  /*1b00*/  MOV R84, 0x10 ;  /* 0x0000001000547802 */ /* 0x000fe20000000f00 */
[----:B------:R-:W-:Y:S01]  /*1b10*/  FFMA.FTZ R83, R42, R87, R34 ;  /* 0x000000572a537223 */ /* 0x000fe20000010022 */
[----:B------:R-:W-:Y:S01]  /*1b20*/  F2FP.BF16.PACK_AB R80, R80, R85 ;  /* 0x000000555050723e */ /* 0x000fe200000010ff */
[----:B------:R-:W-:-:S02]  /*1b30*/  FFMA.FTZ R86, R41, R86, R33 ;  /* 0x0000005629567223 */ /* 0x000fc40000010021 */
[----:B------:R-:W-:Y:S01]  /*1b40*/  IMAD.WIDE.U32 R84, R3, R84, c[0x0][0x208] ;  /* 0x0000820003547625 */ /* 0x000fe200078e0054 */
[----:B------:R-:W-:Y:S02]  /*1b50*/  F2FP.BF16.PACK_AB R83, R88, R83 ;  /* 0x000000535853723e */ /* 0x000fe400000010ff */
[----:B------:R-:W-:-:S05]  /*1b60*/  F2FP.BF16.PACK_AB R82, R86, R89 ;  /* 0x000000595652723e */ /* 0x000fca00000010ff */
[----:B------:R0:W-:Y:S02]  /*1b70*/  STG.E.128 [R84.64], R80 ;  /* 0x0000005054007986 */ /* 0x0001e4000c101d04 */
.L_x_6411:
[----:B-1----:R-:W-:Y:S05]  /*1b80*/  BSYNC B0 ;  /* 0x0000000000007941 */ /* 0x002fea0003800000 */
.L_x_6410:
[----:B------:R-:W-:-:S04]  /*1b90*/  MOV R3, c[0x0][0x160] ;  /* 0x0000580000037a02 */ /* 0x000fc80000000f00 */
[----:B------:R-:W-:-:S04]  /*1ba0*/  LEA R0, R3, R0, 0x2 ;  /* 0x0000000003007211 */ /* 0x000fc800078e10ff */
[----:B------:R-:W-:-:S13]  /*1bb0*/  ISETP.GE.AND P0, PT, R0, c[0x0][0x164], PT ;  /* 0x0000590000007a0c */ /* 0x000fda0003f06270 */
[----:B0-----:R-:W-:Y:S01]  /*1bc0*/  @P0 CALL.REL.NOINC `(.L_x_6414) ;  /* 0x0000001000000944 */ /* 0x001fe20003c00000 */
[----:B------:R-:W-:Y:S05]  /*1bd0*/  BRA `(.L_x_6415) ;  /* 0xffffe7e000007947 */ /* 0x000fea000383ffff */
.L_x_6414:
[----:B------:R-:W-:Y:S05]  /*1be0*/  EXIT ;  /* 0x000000000000794d */ /* 0x000fea0003800000 */
.L_x_6408:
[----:B------:R-:W-:Y:S01]  /*1bf0*/  HFMA2.MMA R88, -RZ, RZ, 0, 5.9604644775390625e-08 ;  /* 0x00000001ff587435 */ /* 0x000fe200000001ff */
[----:B------:R-:W-:Y:S02]  /*1c00*/  MOV R89, R85 ;  /* 0x0000005500597202 */ /* 0x000fe40000000f00 */
[----:B------:R-:W-:Y:S02]  /*1c10*/  MOV R86, 0x1f ;  /* 0x0000001f00567802 */ /* 0x000fe40000000f00 */
[----:B------:R-:W-:Y:S02]  /*1c20*/  MOV R87, 0xffffffff ;  /* 0xffffffff00577802 */ /* 0x000fe40000000f00 */
[----:B------:R-:W-:Y:S02]  /*1c30*/  MOV R80, 0x1c50 ;  /* 0x00001c5000507802 */ /* 0x000fe40000000f00 */
[----:B-----5:R-:W-:Y:S05]  /*1c40*/  CALL.REL.NOINC `($__internal_70_$__cuda_sm70_shflsync_bfly_p) ;  /* 0x000005b000007944 */ /* 0x020fea0003c00000 */
[----:B01----:R-:W-:Y:S05]  /*1c50*/  BRA `(.L_x_6416) ;  /* 0xfffff62000007947 */ /* 0x003fea000383ffff */
.L_x_6409:
[----:B------:R-:W-:Y:S01]  /*1c60*/  HFMA2.MMA R88, -RZ, RZ, 0, 1.1920928955078125e-07 ;  /* 0x00000002ff587435 */ /* 0x000fe200000001ff */
[----:B------:R-:W-:Y:S02]  /*1c70*/  MOV R86, 0x1f ;  /* 0x0000001f00567802 */ /* 0x000fe40000000f00 */
[----:B------:R-:W-:-:S02]  /*1c80*/  MOV R87, 0xffffffff ;  /* 0xffffffff00577802 */ /* 0x000fc40000000f00 */
[----:B------:R-:W-:Y:S02]  /*1c90*/  MOV R80, 0x1cb0 ;  /* 0x00001cb000507802 */ /* 0x000fe40000000f00 */
[----:B0----5:R-:W-:Y:S05]  /*1ca0*/  CALL.REL.NOINC `($__internal_70_$__cuda_sm70_shflsync_bfly_p) ;  /* 0x0000055000007944 */ /* 0x021fea0003c00000 */
[----:B0-----:R-:W-:Y:S01]  /*1cb0*/  HFMA2.MMA R88, -RZ, RZ, 0, 2.384185791015625e-07 ;  /* 0x00000004ff587435 */ /* 0x001fe200000001ff */
[----:B-1----:R-:W-:Y:S01]  /*1cc0*/  FADD.FTZ R89, R89, R87 ;  /* 0x0000005759597221 */ /* 0x002fe20000010000 */
[----:B------:R-:W-:Y:S02]  /*1cd0*/  MOV R86, 0x1f ;  /* 0x0000001f00567802 */ /* 0x000fe40000000f00 */
[----:B------:R-:W-:Y:S02]  /*1ce0*/  MOV R87, 0xffffffff ;  /* 0xffffffff00577802 */ /* 0x000fe40000000f00 */
[----:B------:R-:W-:Y:S02]  /*1cf0*/  MOV R80, 0x1d10 ;  /* 0x00001d1000507802 */ /* 0x000fe40000000f00 */
[----:B------:R-:W-:Y:S05]  /*1d00*/  CALL.REL.NOINC `($__internal_70_$__cuda_sm70_shflsync_bfly_p) ;  /* 0x000004f000007944 */ /* 0x000fea0003c00000 */
[----:B0-----:R-:W-:Y:S01]  /*1d10*/  HFMA2.MMA R88, -RZ, RZ, 0, 4.76837158203125e-07 ;  /* 0x00000008ff587435 */ /* 0x001fe200000001ff */
[----:B-1----:R-:W-:Y:S01]  /*1d20*/  FADD.FTZ R89, R89, R87 ;  /* 0x0000005759597221 */ /* 0x002fe20000010000 */
[----:B------:R-:W-:Y:S02]  /*1d30*/  MOV R86, 0x1f ;  /* 0x0000001f00567802 */ /* 0x000fe40000000f00 */
[----:B------:R-:W-:-:S02]  /*1d40*/  MOV R87, 0xffffffff ;  /* 0xffffffff00577802 */ /* 0x000fc40000000f00 */
[----:B------:R-:W-:Y:S02]  /*1d50*/  MOV R80, 0x1d70 ;  /* 0x00001d7000507802 */ /* 0x000fe40000000f00 */
[----:B------:R-:W-:Y:S05]  /*1d60*/  CALL.REL.NOINC `($__internal_70_$__cuda_sm70_shflsync_bfly_p) ;  /* 0x0000049000007944 */ /* 0x000fea0003c00000 */
[----:B0-----:R-:W-:Y:S01]  /*1d70*/  HFMA2.MMA R88, -RZ, RZ, 0, 9.5367431640625e-07 ;  /* 0x00000010ff587435 */ /* 0x001fe200000001ff */
[----:B-1----:R-:W-:Y:S01]  /*1d80*/  FADD.FTZ R89, R89, R87 ;  /* 0x0000005759597221 */ /* 0x002fe20000010000 */
[----:B------:R-:W-:Y:S02]  /*1d90*/  MOV R86, 0x1f ;  /* 0x0000001f00567802 */ /* 0x000fe40000000f00 */
[----:B------:R-:W-:Y:S02]  /*1da0*/  MOV R87, 0xffffffff ;  /* 0xffffffff00577802 */ /* 0x000fe40000000f00 */
[----:B------:R-:W-:Y:S02]  /*1db0*/  MOV R80, 0x1dd0 ;  /* 0x00001dd000507802 */ /* 0x000fe40000000f00 */
[----:B------:R-:W-:Y:S05]  /*1dc0*/  CALL.REL.NOINC `($__internal_70_$__cuda_sm70_shflsync_bfly_p) ;  /* 0x0000043000007944 */ /* 0x000fea0003c00000 */
        /* <DEDUP_REMOVED lines=40> */
[----:B------:R-:W-:Y:S05]  /*2050*/  CALL.REL.NOINC `($__internal_70_$__cuda_sm70_shflsync_bfly_p) ;  /* 0x000001a000007944 */ /* 0x000fea0003c00000 */
[----:B0-----:R-:W-:Y:S01]  /*2060*/  HFMA2.MMA R88, -RZ, RZ, 0, 1.1920928955078125e-07 ;  /* 0x00000002ff587435 */ /* 0x001fe200000001ff */
[----:B-1----:R-:W-:Y:S01]  /*2070*/  FADD.FTZ R89, R84, R87 ;  /* 0x0000005754597221 */ /* 0x002fe20000010000 */
[----:B------:R-:W-:Y:S02]  /*2080*/  MOV R86, 0x1f ;  /* 0x0000001f00567802 */ /* 0x000fe40000000f00 */
[----:B------:R-:W-:Y:S02]  /*2090*/  MOV R87, 0xffffffff ;  /* 0xffffffff00577802 */ /* 0x000fe40000000f00 */
[----:B------:R-:W-:Y:S02]  /*20a0*/  MOV R80, 0x20c0 ;  /* 0x000020c000507802 */ /* 0x000fe40000000f00 */
[----:B------:R-:W-:Y:S05]  /*20b0*/  CALL.REL.NOINC `($__internal_70_$__cuda_sm70_shflsync_bfly_p) ;  /* 0x0000014000007944 */ /* 0x000fea0003c00000 */
[----:B0-----:R-:W-:Y:S01]  /*20c0*/  HFMA2.MMA R88, -RZ, RZ, 0, 2.384185791015625e-07 ;  /* 0x00000004ff587435 */ /* 0x001fe200000001ff */
[----:B-1----:R-:W-:Y:S01]  /*20d0*/  FADD.FTZ R89, R89, R87 ;  /* 0x0000005759597221 */ /* 0x002fe20000010000 */
[----:B------:R-:W-:Y:S02]  /*20e0*/  MOV R86, 0x1f ;  /* 0x0000001f00567802 */ /* 0x000fe40000000f00 */
[----:B------:R-:W-:-:S02]  /*20f0*/  MOV R87, 0xffffffff ;  /* 0xffffffff00577802 */ /* 0x000fc40000000f00 */
[----:B------:R-:W-:Y:S02]  /*2100*/  MOV R80, 0x2120 ;  /* 0x0000212000507802 */ /* 0x000fe40000000f00 */
[----:B------:R-:W-:Y:S05]  /*2110*/  CALL.REL.NOINC `($__internal_70_$__cuda_sm70_shflsync_bfly_p) ;  /* 0x000000e000007944 */ /* 0x000fea0003c00000 */
[----:B0-----:R-:W-:Y:S01]  /*2120*/  HFMA2.MMA R88, -RZ, RZ, 0, 4.76837158203125e-07 ;  /* 0x00000008ff587435 */ /* 0x001fe200000001ff */
[----:B-1----:R-:W-:Y:S01]  /*2130*/  FADD.FTZ R89, R89, R87 ;  /* 0x0000005759597221 */ /* 0x002fe20000010000 */
[----:B------:R-:W-:Y:S02]  /*2140*/  MOV R86, 0x1f ;  /* 0x0000001f00567802 */ /* 0x000fe40000000f00 */
[----:B------:R-:W-:Y:S02]  /*2150*/  MOV R87, 0xffffffff ;  /* 0xffffffff00577802 */ /* 0x000fe40000000f00 */
[----:B------:R-:W-:Y:S02]  /*2160*/  MOV R80, 0x2180 ;  /* 0x0000218000507802 */ /* 0x000fe40000000f00 */
[----:B------:R-:W-:Y:S05]  /*2170*/  CALL.REL.NOINC `($__internal_70_$__cuda_sm70_shflsync_bfly_p) ;  /* 0x0000008000007944 */ /* 0x000fea0003c00000 */
[----:B0-----:R-:W-:Y:S01]  /*2180*/  HFMA2.MMA R88, -RZ, RZ, 0, 9.5367431640625e-07 ;  /* 0x00000010ff587435 */ /* 0x001fe200000001ff */
[----:B-1----:R-:W-:Y:S01]  /*2190*/  FADD.FTZ R89, R89, R87 ;  /* 0x0000005759597221 */ /* 0x002fe20000010000 */
[----:B------:R-:W-:Y:S02]  /*21a0*/  MOV R86, 0x1f ;  /* 0x0000001f00567802 */ /* 0x000fe40000000f00 */
[----:B------:R-:W-:-:S02]  /*21b0*/  MOV R87, 0xffffffff ;  /* 0xffffffff00577802 */ /* 0x000fc40000000f00 */
[----:B------:R-:W-:Y:S02]  /*21c0*/  MOV R80, 0x21e0 ;  /* 0x000021e000507802 */ /* 0x000fe40000000f00 */
[----:B------:R-:W-:Y:S05]  /*21d0*/  CALL.REL.NOINC `($__internal_70_$__cuda_sm70_shflsync_bfly_p) ;  /* 0x0000002000007944 */ /* 0x000fea0003c00000 */
[----:B01----:R-:W-:Y:S01]  /*21e0*/  MOV R86, R87 ;  /* 0x0000005700567202 */ /* 0x003fe20000000f00 */
[----:B------:R-:W-:Y:S05]  /*21f0*/  BRA `(.L_x_6417) ;  /* 0xfffff3d000007947 */ /* 0x000fea000383ffff */
        .weak           $__internal_70_$__cuda_sm70_shflsync_bfly_p
        .type           $__internal_70_$__cuda_sm70_shflsync_bfly_p,@function
        .size           $__internal_70_$__cuda_sm70_shflsync_bfly_p,(.L_x_15262 - $__internal_70_$__cuda_sm70_shflsync_bfly_p)
$__internal_70_$__cuda_sm70_shflsync_bfly_p:
[----:B------:R-:W-:Y:S01]  /*2200*/  HFMA2.MMA R81, -RZ, RZ, 0, 0 ;  /* 0x00000000ff517435 */ /* 0x000fe200000001ff */
[----:B------:R-:W-:Y:S04]  /*2210*/  WARPSYNC R87 ;  /* 0x0000005700007348 */ /* 0x000fe80003800000 */
[----:B------:R0:W1:Y:S01]  /*2220*/  SHFL.BFLY PT, R87, R89, R88, R86 ;  /* 0x0c00005859577389 */ /* 0x00006200000e0056 */
[----:B------:R-:W-:Y:S05]  /*2230*/  RET.REL.NODEC R80 `(_ZN10layer_norm13ln_fwd_kernelINS_13Kernel_traitsIf13__nv_bfloat16fS2_fjLj512ELj1ELj4ELj1ELj16ENS_18Kernel_traits_baseILj512EfS2_fS2_fjLj128EEEEELb0ELb1ELb1ELb0EEEvNS_9FwdParamsE) ;  /* 0xffffddc050007950 */ /* 0x000fea0003c3ffff */
.L_x_6418:
        /* <DEDUP_REMOVED lines=12> */
.L_x_15262:


//--------------------- .text._ZN10layer_norm13ln_fwd_kernelINS_13Kernel_traitsIf13__nv_bfloat16fS2_fjLj512ELj1ELj4ELj1ELj16ENS_18Kernel_traits_baseILj512EfS2_fS2_fjLj128EEEEELb0ELb1ELb1ELb1EEEvNS_9FwdParamsE --------------------------
	.section	.text._ZN10layer_norm13ln_fwd_kernelINS_13Kernel_traitsIf13__nv_bfloat16fS2_fjLj512ELj1ELj4ELj1ELj16ENS_18Kernel_traits_baseILj512EfS2_fS2_fjLj128EEEEELb0ELb1ELb1ELb1EEEvNS_9FwdParamsE,"ax",@progbits
	.sectioninfo	@"SHI_REGISTERS=95"
	.align	128
        .global         _ZN10layer_norm13ln_fwd_kernelINS_13Kernel_traitsIf13__nv_bfloat16fS2_fjLj512ELj1ELj4ELj1ELj16ENS_18Kernel_traits_baseILj512EfS2_fS2_fjLj128EEEEELb0ELb1ELb1ELb1EEEvNS_9FwdParamsE
        .type           _ZN10layer_norm13ln_fwd_kernelINS_13Kernel_traitsIf13__nv_bfloat16fS2_fjLj512ELj1ELj4ELj1ELj16ENS_18Kernel_traits_baseILj512EfS2_fS2_fjLj128EEEEELb0ELb1ELb1ELb1EEEvNS_9FwdParamsE,@function
        .size           _ZN10layer_norm13ln_fwd_kernelINS_13Kernel_traitsIf13__nv_bfloat16fS2_fjLj512ELj1ELj4ELj1ELj16ENS_18Kernel_traits_baseILj512EfS2_fS2_fjLj128EEEEELb0ELb1ELb1ELb1EEEvNS_9FwdParamsE,(.L_x_15263 - _ZN10layer_norm13ln_fwd_kernelINS_13Kernel_traitsIf13__nv_bfloat16fS2_fjLj512ELj1ELj4ELj1ELj16ENS_18Kernel_traits_baseILj512EfS2_fS2_fjLj128EEEEELb0ELb1ELb1ELb1EEEvNS_9FwdParamsE)
        .other          _ZN10layer_norm13ln_fwd_kernelINS_13Kernel_traitsIf13__nv_bfloat16fS2_fjLj512ELj1ELj4ELj1ELj16ENS_18Kernel_traits_baseILj512EfS2_fS2_fjLj128EEEEELb0ELb1ELb1ELb1EEEvNS_9FwdParamsE,@"STO_CUDA_ENTRY STV_DEFAULT"
_ZN10layer_norm13ln_fwd_kernelINS_13Kernel_traitsIf13__nv_bfloat16fS2_fjLj512ELj1ELj4ELj1ELj16ENS_18Kernel_traits_baseILj512EfS2_fS2_fjLj128EEEEELb0ELb1ELb1ELb1EEEvNS_9FwdParamsE:
.text._ZN10layer_norm13ln_fwd_kernelINS_13Kernel_traitsIf13__nv_bfloat16fS2_fjLj512ELj1ELj4ELj1ELj16ENS_18Kernel_traits_baseILj512EfS2_fS2_fjLj128EEEEELb0ELb1ELb1ELb1EEEvNS_9FwdParamsE:
        /* <DEDUP_REMOVED lines=40> */
.L_x_6456:
        /* <DEDUP_REMOVED lines=11> */
[----:B0-----:R0:W3:Y:S04]  /*0330*/  @P0 LDG.E.128 R52, [R66.64] ;  /* 0x0000000442340981 */ /* 0x0010e8000c1e1d00 */
[----:B------:R0:W4:Y:S01]  /*0340*/  @P0 LDG.E.128 R56, [R66.64+0x10] ;  /* 0x0000100442380981 */ /* 0x000122000c1e1d00 */
[----:B------:R-:W-:Y:S01]  /*0350*/  HFMA2.MMA R72, -RZ, RZ, 0, 0 ;  /* 0x00000000ff487435 */ /* 0x000fe200000001ff */
[----:B-1----:R-:W-:-:S05]  /*0360*/  IMAD.WIDE R64, R0, R69, c[0x0][0x1d8] ;  /* 0x0000760000407625 */ /* 0x002fca00078e0245 */
        /* <DEDUP_REMOVED lines=14> */
[----:B0-----:R-:W-:Y:S01]  /*0450*/  @P6 IMAD.WIDE.U32 R66, R72, R3, c[0x0][0x170] ;  /* 0x00005c0048426625 */ /* 0x001fe200078e0003 */
        /* <DEDUP_REMOVED lines=28> */
[----:B------:R-:W-:-:S04]  /*0620*/  FMUL.FTZ R76, R36, R73 ;  /* 0x00000049244c7220 */ /* 0x000fc80000410000 */
[----:B------:R-:W-:Y:S02]  /*0630*/  @P0 FADD.FTZ R76, R52, R76 ;  /* 0x0000004c344c0221 */ /* 0x000fe40000010000 */
.L_x_6420:
[----:B------:R-:W-:Y:S05]  /*0640*/  BSYNC B0 ;  /* 0x0000000000007941 */ /* 0x000fea0003800000 */
.L_x_6419:
[----:B------:R-:W-:Y:S01]  /*0650*/  BSSY B0, `(.L_x_6421) ;  /* 0x0000006000007945 */ /* 0x000fe20003800000 */
[----:B------:R-:W-:Y:S05]  /*0660*/  @!P5 BRA `(.L_x_6422) ;  /* 0x000000400000d947 */ /* 0x000fea0003800000 */
[----:B-----5:R-:W-:-:S05]  /*0670*/  PRMT R73, RZ, 0x7610, R60 ;  /* 0x00007610ff497816 */ /* 0x020fca000000003c */
[----:B------:R-:W-:-:S04]  /*0680*/  FMUL.FTZ R74, R73, c[0x0][0x1ec] ;  /* 0x00007b00494a7a20 */ /* 0x000fc80000410000 */
[----:B------:R-:W-:-:S04]  /*0690*/  FMUL.FTZ R77, R37, R74 ;  /* 0x0000004a254d7220 */ /* 0x000fc80000410000 */
[----:B------:R-:W-:Y:S02]  /*06a0*/  @P0 FADD.FTZ R77, R53, R77 ;  /* 0x0000004d354d0221 */ /* 0x000fe40000010000 */
.L_x_6422:
[----:B------:R-:W-:Y:S05]  /*06b0*/  BSYNC B0 ;  /* 0x0000000000007941 */ /* 0x000fea0003800000 */
.L_x_6421:
[----:B------:R-:W-:Y:S01]  /*06c0*/  BSSY B0, `(.L_x_6423) ;  /* 0x0000006000007945 */ /* 0x000fe20003800000 */
[----:B------:R-:W-:Y:S05]  /*06d0*/  @!P5 BRA `(.L_x_6424) ;  /* 0x000000400000d947 */ /* 0x000fea0003800000 */
[----:B-----5:R-:W-:-:S05]  /*06e0*/  PRMT R73, RZ, 0x5410, R61 ;  /* 0x00005410ff497816 */ /* 0x020fca000000003d */
[----:B------:R-:W-:-:S04]  /*06f0*/  FMUL.FTZ R73, R73, c[0x0][0x1ec] ;  /* 0x00007b0049497a20 */ /* 0x000fc80000410000 */
[----:B------:R-:W-:-:S04]  /*0700*/  FMUL.FTZ R78, R38, R73 ;  /* 0x00000049264e7220 */ /* 0x000fc80000410000 */
[----:B------:R-:W-:Y:S02]  /*0710*/  @P0 FADD.FTZ R78, R54, R78 ;  /* 0x0000004e364e0221 */ /* 0x000fe40000010000 */
.L_x_6424:
[----:B------:R-:W-:Y:S05]  /*0720*/  BSYNC B0 ;  /* 0x0000000000007941 */ /* 0x000fea0003800000 */
.L_x_6423:
[----:B------:R-:W-:Y:S01]  /*0730*/  BSSY B0, `(.L_x_6425) ;  /* 0x0000006000007945 */ /* 0x000fe20003800000 */
[----:B------:R-:W-:Y:S05]  /*0740*/  @!P5 BRA `(.L_x_6426) ;  /* 0x000000400000d947 */ /* 0x000fea0003800000 */
[----:B-----5:R-:W-:-:S05]  /*0750*/  PRMT R73, RZ, 0x7610, R61 ;  /* 0x00007610ff497816 */ /* 0x020fca000000003d */
[----:B------:R-:W-:-:S04]  /*0760*/  FMUL.FTZ R74, R73, c[0x0][0x1ec] ;  /* 0x00007b00494a7a20 */ /* 0x000fc80000410000 */
[----:B------:R-:W-:-:S04]  /*0770*/  FMUL.FTZ R79, R39, R74 ;  /* 0x0000004a274f7220 */ /* 0x000fc80000410000 */
[----:B------:R-:W-:Y:S02]  /*0780*/  @P0 FADD.FTZ R79, R55, R79 ;  /* 0x0000004f374f0221 */ /* 0x000fe40000010000 */
.L_x_6426:
[----:B------:R-:W-:Y:S05]  /*0790*/  BSYNC B0 ;  /* 0x0000000000007941 */ /* 0x000fea0003800000 */
.L_x_6425:
[----:B------:R-:W-:Y:S01]  /*07a0*/  BSSY B0, `(.L_x_6427) ;  /* 0x0000006000007945 */ /* 0x000fe20003800000 */
[----:B------:R-:W-:Y:S05]  /*07b0*/  @!P5 BRA `(.L_x_6428) ;  /* 0x000000400000d947 */ /* 0x000fea0003800000 */
[----:B-----5:R-:W-:-:S05]  /*07c0*/  PRMT R64, RZ, 0x5410, R62 ;  /* 0x00005410ff407816 */ /* 0x020fca000000003e */
[----:B------:R-:W-:-:S04]  /*07d0*/  FMUL.FTZ R73, R64, c[0x0][0x1ec] ;  /* 0x00007b0040497a20 */ /* 0x000fc80000410000 */
[----:B------:R-:W-:-:S04]  /*07e0*/  FMUL.FTZ R64, R40, R73 ;  /* 0x0000004928407220 */ /* 0x000fc80000410000 */
[----:B------:R-:W-:Y:S02]  /*07f0*/  @P0 FADD.FTZ R64, R56, R64 ;  /* 0x0000004038400221 */ /* 0x000fe40000010000 */
.L_x_6428:
[----:B------:R-:W-:Y:S05]  /*0800*/  BSYNC B0 ;  /* 0x0000000000007941 */ /* 0x000fea0003800000 */
.L_x_6427:
[----:B------:R-:W-:Y:S01]  /*0810*/  BSSY B0, `(.L_x_6429) ;  /* 0x0000006000007945 */ /* 0x000fe20003800000 */
[----:B------:R-:W-:Y:S05]  /*0820*/  @!P5 BRA `(.L_x_6430) ;  /* 0x000000400000d947 */ /* 0x000fea0003800000 */
[----:B-----5:R-:W-:-:S05]  /*0830*/  PRMT R65, RZ, 0x7610, R62 ;  /* 0x00007610ff417816 */ /* 0x020fca000000003e */
[----:B------:R-:W-:-:S04]  /*0840*/  FMUL.FTZ R74, R65, c[0x0][0x1ec] ;  /* 0x00007b00414a7a20 */ /* 0x000fc80000410000 */
[----:B------:R-:W-:-:S04]  /*0850*/  FMUL.FTZ R65, R41, R74 ;  /* 0x0000004a29417220 */ /* 0x000fc80000410000 */
[----:B------:R-:W-:Y:S02]  /*0860*/  @P0 FADD.FTZ R65, R57, R65 ;  /* 0x0000004139410221 */ /* 0x000fe40000010000 */
.L_x_6430:
[----:B------:R-:W-:Y:S05]  /*0870*/  BSYNC B0 ;  /* 0x0000000000007941 */ /* 0x000fea0003800000 */
.L_x_6429:
[----:B------:R-:W-:Y:S01]  /*0880*/  BSSY B0, `(.L_x_6431) ;  /* 0x0000006000007945 */ /* 0x000fe20003800000 */
[----:B------:R-:W-:Y:S05]  /*0890*/  @!P5 BRA `(.L_x_6432) ;  /* 0x000000400000d947 */ /* 0x000fea0003800000 */
[----:B-----5:R-:W-:-:S05]  /*08a0*/  PRMT R66, RZ, 0x5410, R63 ;  /* 0x00005410ff427816 */ /* 0x020fca000000003f */
[----:B------:R-:W-:-:S04]  /*08b0*/  FMUL.FTZ R73, R66, c[0x0][0x1ec] ;  /* 0x00007b0042497a20 */ /* 0x000fc80000410000 */
[----:B------:R-:W-:-:S04]  /*08c0*/  FMUL.FTZ R66, R42, R73 ;  /* 0x000000492a427220 */ /* 0x000fc80000410000 */
[----:B------:R-:W-:Y:S02]  /*08d0*/  @P0 FADD.FTZ R66, R58, R66 ;  /* 0x000000423a420221 */ /* 0x000fe40000010000 */
.L_x_6432:
[----:B------:R-:W-:Y:S05]  /*08e0*/  BSYNC B0 ;  /* 0x0000000000007941 */ /* 0x000fea0003800000 */
.L_x_6431:
[----:B------:R-:W-:Y:S01]  /*08f0*/  BSSY B0, `(.L_x_6433) ;  /* 0x0000006000007945 */ /* 0x000fe20003800000 */
[----:B------:R-:W-:Y:S05]  /*0900*/  @!P5 BRA `(.L_x_6434) ;  /* 0x000000400000d947 */ /* 0x000fea0003800000 */
[----:B-----5:R-:W-:-:S05]  /*0910*/  PRMT R67, RZ, 0x7610, R63 ;  /* 0x00007610ff437816 */ /* 0x020fca000000003f */
[----:B------:R-:W-:-:S04]  /*0920*/  FMUL.FTZ R74, R67, c[0x0][0x1ec] ;  /* 0x00007b00434a7a20 */ /* 0x000fc80000410000 */
[----:B------:R-:W-:-:S04]  /*0930*/  FMUL.FTZ R67, R43, R74 ;  /* 0x0000004a2b437220 */ /* 0x000fc80000410000 */
[----:B------:R-:W-:Y:S02]  /*0940*/  @P0 FADD.FTZ R67, R59, R67 ;  /* 0x000000433b430221 */ /* 0x000fe40000010000 */
.L_x_6434:
[----:B------:R-:W-:Y:S05]  /*0950*/  BSYNC B0 ;  /* 0x0000000000007941 */ /* 0x000fea0003800000 */
.L_x_6433:
        /* <DEDUP_REMOVED lines=36> */
[----:B------:R-:W-:-:S04]  /*0ba0*/  FMUL.FTZ R68, R44, R83 ;  /* 0x000000532c447220 */ /* 0x000fc80000410000 */
[----:B------:R-:W-:Y:S02]  /*0bb0*/  @P0 FADD.FTZ R68, R52, R68 ;  /* 0x0000004434440221 */ /* 0x000fe40000010000 */
.L_x_6436:
[----:B------:R-:W-:Y:S05]  /*0bc0*/  BSYNC B0 ;  /* 0x0000000000007941 */ /* 0x000fea0003800000 */
.L_x_6435:
[----:B------:R-:W-:Y:S01]  /*0bd0*/  BSSY B0, `(.L_x_6437) ;  /* 0x0000006000007945 */ /* 0x000fe20003800000 */
[----:B------:R-:W-:Y:S05]  /*0be0*/  @!P5 BRA `(.L_x_6438) ;  /* 0x000000400000d947 */ /* 0x000fea0003800000 */
[----:B-----5:R-:W-:-:S05]  /*0bf0*/  PRMT R69, RZ, 0x7610, R60 ;  /* 0x00007610ff457816 */ /* 0x020fca000000003c */
[----:B------:R-:W-:-:S04]  /*0c00*/  FMUL.FTZ R82, R69, c[0x0][0x1ec] ;  /* 0x00007b0045527a20 */ /* 0x000fc80000410000 */
[----:B------:R-:W-:-:S04]  /*0c10*/  FMUL.FTZ R69, R45, R82 ;  /* 0x000000522d457220 */ /* 0x000fc80000410000 */
[----:B------:R-:W-:Y:S02]  /*0c20*/  @P0 FADD.FTZ R69, R53, R69 ;  /* 0x0000004535450221 */ /* 0x000fe40000010000 */
.L_x_6438:
[----:B------:R-:W-:Y:S05]  /*0c30*/  BSYNC B0 ;  /* 0x0000000000007941 */ /* 0x000fea0003800000 */
.L_x_6437:
[----:B------:R-:W-:Y:S01]  /*0c40*/  BSSY B0, `(.L_x_6439) ;  /* 0x0000006000007945 */ /* 0x000fe20003800000 */
[----:B------:R-:W-:Y:S05]  /*0c50*/  @!P5 BRA `(.L_x_6440) ;  /* 0x000000400000d947 */ /* 0x000fea0003800000 */
[----:B-----5:R-:W-:-:S05]  /*0c60*/  PRMT R70, RZ, 0x5410, R61 ;  /* 0x00005410ff467816 */ /* 0x020fca000000003d */
[----:B------:R-:W-:-:S04]  /*0c70*/  FMUL.FTZ R83, R70, c[0x0][0x1ec] ;  /* 0x00007b0046537a20 */ /* 0x000fc80000410000 */
[----:B------:R-:W-:-:S04]  /*0c80*/  FMUL.FTZ R70, R46, R83 ;  /* 0x000000532e467220 */ /* 0x000fc80000410000 */
[----:B------:R-:W-:Y:S02]  /*0c90*/  @P0 FADD.FTZ R70, R54, R70 ;  /* 0x0000004636460221 */ /* 0x000fe40000010000 */
.L_x_6440:
[----:B------:R-:W-:Y:S05]  /*0ca0*/  BSYNC B0 ;  /* 0x0000000000007941 */ /* 0x000fea0003800000 */
.L_x_6439:
[----:B------:R-:W-:Y:S01]  /*0cb0*/  BSSY B0, `(.L_x_6441) ;  /* 0x0000006000007945 */ /* 0x000fe20003800000 */
[----:B------:R-:W-:Y:S05]  /*0cc0*/  @!P5 BRA `(.L_x_6442) ;  /* 0x000000400000d947 */ /* 0x000fea0003800000 */
[----:B-----5:R-:W-:-:S05]  /*0cd0*/  PRMT R71, RZ, 0x7610, R61 ;  /* 0x00007610ff477816 */ /* 0x020fca000000003d */
[----:B------:R-:W-:-:S04]  /*0ce0*/  FMUL.FTZ R82, R71, c[0x0][0x1ec] ;  /* 0x00007b0047527a20 */ /* 0x000fc80000410000 */
[----:B------:R-:W-:-:S04]  /*0cf0*/  FMUL.FTZ R71, R47, R82 ;  /* 0x000000522f477220 */ /* 0x000fc80000410000 */
[----:B------:R-:W-:Y:S02]  /*0d00*/  @P0 FADD.FTZ R71, R55, R71 ;  /* 0x0000004737470221 */ /* 0x000fe40000010000 */
.L_x_6442:
[----:B------:R-:W-:Y:S05]  /*0d10*/  BSYNC B0 ;  /* 0x0000000000007941 */ /* 0x000fea0003800000 */
.L_x_6441:
[----:B------:R-:W-:Y:S01]  /*0d20*/  BSSY B0, `(.L_x_6443) ;  /* 0x0000006000007945 */ /* 0x000fe20003800000 */
[----:B------:R-:W-:Y:S05]  /*0d30*/  @!P5 BRA `(.L_x_6444) ;  /* 0x000000400000d947 */ /* 0x000fea0003800000 */
[----:B-----5:R-:W-:-:S05]  /*0d40*/  PRMT R72, RZ, 0x5410, R62 ;  /* 0x00005410ff487816 */ /* 0x020fca000000003e */
[----:B------:R-:W-:-:S04]  /*0d50*/  FMUL.FTZ R83, R72, c[0x0][0x1ec] ;  /* 0x00007b0048537a20 */ /* 0x000fc80000410000 */
[----:B------:R-:W-:-:S04]  /*0d60*/  FMUL.FTZ R72, R48, R83 ;  /* 0x0000005330487220 */ /* 0x000fc80000410000 */
[----:B------:R-:W-:Y:S02]  /*0d70*/  @P0 FADD.FTZ R72, R56, R72 ;  /* 0x0000004838480221 */ /* 0x000fe40000010000 */
.L_x_6444:
[----:B------:R-:W-:Y:S05]  /*0d80*/  BSYNC B0 ;  /* 0x0000000000007941 */ /* 0x000fea0003800000 */
.L_x_6443:
[----:B------:R-:W-:Y:S01]  /*0d90*/  BSSY B0, `(.L_x_6445) ;  /* 0x0000006000007945 */ /* 0x000fe20003800000 */
[----:B------:R-:W-:Y:S05]  /*0da0*/  @!P5 BRA `(.L_x_6446) ;  /* 0x000000400000d947 */ /* 0x000fea0003800000 */
[----:B-----5:R-:W-:-:S05]  /*0db0*/  PRMT R73, RZ, 0x7610, R62 ;  /* 0x00007610ff497816 */ /* 0x020fca000000003e */
[----:B------:R-:W-:-:S04]  /*0dc0*/  FMUL.FTZ R82, R73, c[0x0][0x1ec] ;  /* 0x00007b0049527a20 */ /* 0x000fc80000410000 */
[----:B------:R-:W-:-:S04]  /*0dd0*/  FMUL.FTZ R73, R49, R82 ;  /* 0x0000005231497220 */ /* 0x000fc80000410000 */
[----:B------:R-:W-:Y:S02]  /*0de0*/  @P0 FADD.FTZ R73, R57, R73 ;  /* 0x0000004939490221 */ /* 0x000fe40000010000 */
.L_x_6446:
[----:B------:R-:W-:Y:S05]  /*0df0*/  BSYNC B0 ;  /* 0x0000000000007941 */ /* 0x000fea0003800000 */
.L_x_6445:
[----:B------:R-:W-:Y:S01]  /*0e00*/  BSSY B0, `(.L_x_6447) ;  /* 0x0000006000007945 */ /* 0x000fe20003800000 */
[----:B------:R-:W-:Y:S05]  /*0e10*/  @!P5 BRA `(.L_x_6448) ;  /* 0x000000400000d947 */ /* 0x000fea0003800000 */
[----:B-----5:R-:W-:-:S05]  /*0e20*/  PRMT R74, RZ, 0x5410, R63 ;  /* 0x00005410ff4a7816 */ /* 0x020fca000000003f */
[----:B------:R-:W-:-:S04]  /*0e30*/  FMUL.FTZ R83, R74, c[0x0][0x1ec] ;  /* 0x00007b004a537a20 */ /* 0x000fc80000410000 */
[----:B------:R-:W-:-:S04]  /*0e40*/  FMUL.FTZ R74, R50, R83 ;  /* 0x00000053324a7220 */ /* 0x000fc80000410000 */
[----:B------:R-:W-:Y:S02]  /*0e50*/  @P0 FADD.FTZ R74, R58, R74 ;  /* 0x0000004a3a4a0221 */ /* 0x000fe40000010000 */
.L_x_6448:
[----:B------:R-:W-:Y:S05]  /*0e60*/  BSYNC B0 ;  /* 0x0000000000007941 */ /* 0x000fea0003800000 */
.L_x_6447:
[----:B------:R-:W-:Y:S01]  /*0e70*/  BSSY B0, `(.L_x_6449) ;  /* 0x0000006000007945 */ /* 0x000fe20003800000 */
[----:B------:R-:W-:Y:S05]  /*0e80*/  @!P5 BRA `(.L_x_6450) ;  /* 0x000000400000d947 */ /* 0x000fea0003800000 */
[----:B-----5:R-:W-:-:S05]  /*0e90*/  PRMT R75, RZ, 0x7610, R63 ;  /* 0x00007610ff4b7816 */ /* 0x020fca000000003f */
[----:B------:R-:W-:-:S04]  /*0ea0*/  FMUL.FTZ R82, R75, c[0x0][0x1ec] ;  /* 0x00007b004b527a20 */ /* 0x000fc80000410000 */
[----:B------:R-:W-:-:S04]  /*0eb0*/  FMUL.FTZ R75, R51, R82 ;  /* 0x00000052334b7220 */ /* 0x000fc80000410000 */
[----:B------:R-:W-:Y:S02]  /*0ec0*/  @P0 FADD.FTZ R75, R59, R75 ;  /* 0x0000004b3b4b0221 */ /* 0x000fe40000010000 */
.L_x_6450:
[----:B------:R-:W-:Y:S05]  /*0ed0*/  BSYNC B0 ;  /* 0x0000000000007941 */ /* 0x000fea0003800000 */
.L_x_6449:
        /* <DEDUP_REMOVED lines=23> */
.L_x_6457:
        /* <DEDUP_REMOVED lines=52> */
.L_x_6458:
        /* <DEDUP_REMOVED lines=85> */
.L_x_6454:
[----:B-1----:R-:W-:Y:S05]  /*18e0*/  BSYNC B0 ;  /* 0x0000000000007941 */ /* 0x002fea0003800000 */
.L_x_6453:
[----:B------:R-:W-:-:S04]  /*18f0*/  MOV R3, c[0x0][0x160] ;  /* 0x0000580000037a02 */ /* 0x000fc80000000f00 */
[----:B------:R-:W-:-:S04]  /*1900*/  LEA R0, R3, R0, 0x2 ;  /* 0x0000000003007211 */ /* 0x000fc800078e10ff */
[----:B------:R-:W-:-:S13]  /*1910*/  ISETP.GE.AND P0, PT, R0, c[0x0][0x164], PT ;  /* 0x0000590000007a0c */ /* 0x000fda0003f06270 */
[----:B0----5:R-:W-:Y:S01]  /*1920*/  @P0 CALL.REL.NOINC `(.L_x_6455) ;  /* 0x0000001000000944 */ /* 0x021fe20003c00000 */
[----:B------:R-:W-:Y:S05]  /*1930*/  BRA `(.L_x_6456) ;  /* 0xffffe94000007947 */ /* 0x000fea000383ffff */
.L_x_6455:
[----:B------:R-:W-:Y:S05]  /*1940*/  EXIT ;  /* 0x000000000000794d */ /* 0x000fea0003800000 */
.L_x_6451:
[----:B0-----:R-:W-:Y:S01]  /*1950*/  HFMA2.MMA R86, -RZ, RZ, 0, 5.9604644775390625e-08 ;  /* 0x00000001ff567435 */ /* 0x001fe200000001ff */
[----:B------:R-:W-:Y:S02]  /*1960*/  MOV R82, 0x1f ;  /* 0x0000001f00527802 */ /* 0x000fe40000000f00 */
[----:B------:R-:W-:Y:S02]  /*1970*/  MOV R3, 0xffffffff ;  /* 0xffffffff00037802 */ /* 0x000fe40000000f00 */
[----:B------:R-:W-:Y:S02]  /*1980*/  MOV R84, 0x19a0 ;  /* 0x000019a000547802 */ /* 0x000fe40000000f00 */
[----:B-----5:R-:W-:Y:S05]  /*1990*/  CALL.REL.NOINC `($__internal_71_$__cuda_sm70_shflsync_bfly_p) ;  /* 0x000005a000007944 */ /* 0x020fea0003c00000 */
[----:B01----:R-:W-:Y:S05]  /*19a0*/  BRA `(.L_x_6457) ;  /* 0xfffff6a000007947 */ /* 0x003fea000383ffff */
.L_x_6452:
[----:B------:R-:W-:Y:S01]  /*19b0*/  HFMA2.MMA R86, -RZ, RZ, 0, 1.1920928955078125e-07 ;  /* 0x00000002ff567435 */ /* 0x000fe200000001ff */
[----:B0-----:R-:W-:Y:S02]  /*19c0*/  MOV R87, R88 ;  /* 0x0000005800577202 */ /* 0x001fe40000000f00 */
[----:B------:R-:W-:Y:S02]  /*19d0*/  MOV R82, 0x1f ;  /* 0x0000001f00527802 */ /* 0x000fe40000000f00 */
[----:B------:R-:W-:-:S02]  /*19e0*/  MOV R3, 0xffffffff ;  /* 0xffffffff00037802 */ /* 0x000fc40000000f00 */
[----:B------:R-:W-:Y:S02]  /*19f0*/  MOV R84, 0x1a10 ;  /* 0x00001a1000547802 */ /* 0x000fe40000000f00 */
[----:B-----5:R-:W-:Y:S05]  /*1a00*/  CALL.REL.NOINC `($__internal_71_$__cuda_sm70_shflsync_bfly_p) ;  /* 0x0000053000007944 */ /* 0x020fea0003c00000 */
[----:B0-----:R-:W-:Y:S01]  /*1a10*/  HFMA2.MMA R86, -RZ, RZ, 0, 2.384185791015625e-07 ;  /* 0x00000004ff567435 */ /* 0x001fe200000001ff */
[----:B-1----:R-:W-:Y:S01]  /*1a20*/  FADD.FTZ R87, R88, R3 ;  /* 0x0000000358577221 */ /* 0x002fe20000010000 */
[----:B------:R-:W-:Y:S02]  /*1a30*/  MOV R82, 0x1f ;  /* 0x0000001f00527802 */ /* 0x000fe40000000f00 */
[----:B------:R-:W-:Y:S02]  /*1a40*/  MOV R3, 0xffffffff ;  /* 0xffffffff00037802 */ /* 0x000fe40000000f00 */
[----:B------:R-:W-:Y:S02]  /*1a50*/  MOV R84, 0x1a70 ;  /* 0x00001a7000547802 */ /* 0x000fe40000000f00 */
[----:B------:R-:W-:Y:S05]  /*1a60*/  CALL.REL.NOINC `($__internal_71_$__cuda_sm70_shflsync_bfly_p) ;  /* 0x000004d000007944 */ /* 0x000fea0003c00000 */
[----:B0-----:R-:W-:Y:S01]  /*1a70*/  HFMA2.MMA R86, -RZ, RZ, 0, 4.76837158203125e-07 ;  /* 0x00000008ff567435 */ /* 0x001fe200000001ff */
[----:B-1----:R-:W-:Y:S01]  /*1a80*/  FADD.FTZ R87, R87, R3 ;  /* 0x0000000357577221 */ /* 0x002fe20000010000 */
[----:B------:R-:W-:Y:S02]  /*1a90*/  MOV R82, 0x1f ;  /* 0x0000001f00527802 */ /* 0x000fe40000000f00 */
[----:B------:R-:W-:-:S02]  /*1aa0*/  MOV R3, 0xffffffff ;  /* 0xffffffff00037802 */ /* 0x000fc40000000f00 */
[----:B------:R-:W-:Y:S02]  /*1ab0*/  MOV R84, 0x1ad0 ;  /* 0x00001ad000547802 */ /* 0x000fe40000000f00 */
[----:B------:R-:W-:Y:S05]  /*1ac0*/  CALL.REL.NOINC `($__internal_71_$__cuda_sm70_shflsync_bfly_p) ;  /* 0x0000047000007944 */ /* 0x000fea0003c00000 */
[----:B0-----:R-:W-:Y:S01]  /*1ad0*/  HFMA2.MMA R86, -RZ, RZ, 0, 9.5367431640625e-07 ;  /* 0x00000010ff567435 */ /* 0x001fe200000001ff */
[----:B-1----:R-:W-:Y:S01]  /*1ae0*/  FADD.FTZ R87, R87, R3 ;  /* 0x0000000357577221 */ /* 0x002fe20000010000 */
[----:B------:R-:W-:Y:S02]  /*1af0*/  MOV R82, 0x1f ;  /* 0x0000001f00527802 */ /* 0x000fe40000000f00 */
[----:B------:R-:W-:Y:S02]  /*1b00*/  MOV R3, 0xffffffff ;  /* 0xffffffff00037802 */ /* 0x000fe40000000f00 */
[----:B------:R-:W-:Y:S02]  /*1b10*/  MOV R84, 0x1b30 ;  /* 0x00001b3000547802 */ /* 0x000fe40000000f00 */
[----:B------:R-:W-:Y:S05]  /*1b20*/  CALL.REL.NOINC `($__internal_71_$__cuda_sm70_shflsync_bfly_p) ;  /* 0x0000041000007944 */ /* 0x000fea0003c00000 */
        /* <DEDUP_REMOVED lines=38> */
[----:B------:R-:W-:Y:S05]  /*1d90*/  CALL.REL.NOINC `($__internal_71_$__cuda_sm70_shflsync_bfly_p) ;  /* 0x000001a000007944 */ /* 0x000fea0003c00000 */
[----:B0-----:R-:W-:Y:S01]  /*1da0*/  HFMA2.MMA R86, -RZ, RZ, 0, 1.1920928955078125e-07 ;  /* 0x00000002ff567435 */ /* 0x001fe200000001ff */
[----:B-1----:R-:W-:Y:S01]  /*1db0*/  FADD.FTZ R87, R87, R3 ;  /* 0x0000000357577221 */ /* 0x002fe20000010000 */
[----:B------:R-:W-:Y:S02]  /*1dc0*/  MOV R82, 0x1f ;  /* 0x0000001f00527802 */ /* 0x000fe40000000f00 */
[----:B------:R-:W-:Y:S02]  /*1dd0*/  MOV R3, 0xffffffff ;  /* 0xffffffff00037802 */ /* 0x000fe40000000f00 */
[----:B------:R-:W-:Y:S02]  /*1de0*/  MOV R84, 0x1e00 ;  /* 0x00001e0000547802 */ /* 0x000fe40000000f00 */
[----:B------:R-:W-:Y:S05]  /*1df0*/  CALL.REL.NOINC `($__internal_71_$__cuda_sm70_shflsync_bfly_p) ;  /* 0x0000014000007944 */ /* 0x000fea0003c00000 */
[----:B0-----:R-:W-:Y:S01]  /*1e00*/  HFMA2.MMA R86, -RZ, RZ, 0, 2.384185791015625e-07 ;  /* 0x00000004ff567435 */ /* 0x001fe200000001ff */
[----:B-1----:R-:W-:Y:S01]  /*1e10*/  FADD.FTZ R87, R87, R3 ;  /* 0x0000000357577221 */ /* 0x002fe20000010000 */
[----:B------:R-:W-:-:S02]  /*1e20*/  MOV R82, 0x1f ;  /* 0x0000001f00527802 */ /* 0x000fc40000000f00 */
[----:B------:R-:W-:Y:S02]  /*1e30*/  MOV R3, 0xffffffff ;  /* 0xffffffff00037802 */ /* 0x000fe40000000f00 */
[----:B------:R-:W-:Y:S02]  /*1e40*/  MOV R84, 0x1e60 ;  /* 0x00001e6000547802 */ /* 0x000fe40000000f00 */
[----:B------:R-:W-:Y:S05]  /*1e50*/  CALL.REL.NOINC `($__internal_71_$__cuda_sm70_shflsync_bfly_p) ;  /* 0x000000e000007944 */ /* 0x000fea0003c00000 */
[----:B0-----:R-:W-:Y:S01]  /*1e60*/  HFMA2.MMA R86, -RZ, RZ, 0, 4.76837158203125e-07 ;  /* 0x00000008ff567435 */ /* 0x001fe200000001ff */
[----:B-1----:R-:W-:Y:S01]  /*1e70*/  FADD.FTZ R87, R87, R3 ;  /* 0x0000000357577221 */ /* 0x002fe20000010000 */
[----:B------:R-:W-:Y:S02]  /*1e80*/  MOV R82, 0x1f ;  /* 0x0000001f00527802 */ /* 0x000fe40000000f00 */
[----:B------:R-:W-:Y:S02]  /*1e90*/  MOV R3, 0xffffffff ;  /* 0xffffffff00037802 */ /* 0x000fe40000000f00 */
[----:B------:R-:W-:Y:S02]  /*1ea0*/  MOV R84, 0x1ec0 ;  /* 0x00001ec000547802 */ /* 0x000fe40000000f00 */
[----:B------:R-:W-:Y:S05]  /*1eb0*/  CALL.REL.NOINC `($__internal_71_$__cuda_sm70_shflsync_bfly_p) ;  /* 0x0000008000007944 */ /* 0x000fea0003c00000 */
[----:B0-----:R-:W-:Y:S01]  /*1ec0*/  HFMA2.MMA R86, -RZ, RZ, 0, 9.5367431640625e-07 ;  /* 0x00000010ff567435 */ /* 0x001fe200000001ff */
[----:B-1----:R-:W-:Y:S01]  /*1ed0*/  FADD.FTZ R87, R87, R3 ;  /* 0x0000000357577221 */ /* 0x002fe20000010000 */
[----:B------:R-:W-:-:S02]  /*1ee0*/  MOV R82, 0x1f ;  /* 0x0000001f00527802 */ /* 0x000fc40000000f00 */
[----:B------:R-:W-:Y:S02]  /*1ef0*/  MOV R3, 0xffffffff ;  /* 0xffffffff00037802 */ /* 0x000fe40000000f00 */
[----:B------:R-:W-:Y:S02]  /*1f00*/  MOV R84, 0x1f20 ;  /* 0x00001f2000547802 */ /* 0x000fe40000000f00 */
[----:B------:R-:W-:Y:S05]  /*1f10*/  CALL.REL.NOINC `($__internal_71_$__cuda_sm70_shflsync_bfly_p) ;  /* 0x0000002000007944 */ /* 0x000fea0003c00000 */
[----:B01----:R-:W-:Y:S01]  /*1f20*/  MOV R86, R3 ;  /* 0x0000000300567202 */ /* 0x003fe20000000f00 */
[----:B------:R-:W-:Y:S05]  /*1f30*/  BRA `(.L_x_6458) ;  /* 0xfffff45000007947 */ /* 0x000fea000383ffff */
        .weak           $__internal_71_$__cuda_sm70_shflsync_bfly_p
        .type           $__internal_71_$__cuda_sm70_shflsync_bfly_p,@function
        .size           $__internal_71_$__cuda_sm70_shflsync_bfly_p,(.L_x_15263 - $__internal_71_$__cuda_sm70_shflsync_bfly_p)
$__internal_71_$__cuda_sm70_shflsync_bfly_p:
[----:B------:R-:W-:Y:S01]  /*1f40*/  HFMA2.MMA R85, -RZ, RZ, 0, 0 ;  /* 0x00000000ff557435 */ /* 0x000fe200000001ff */
[----:B------:R-:W-:Y:S04]  /*1f50*/  WARPSYNC R3 ;  /* 0x0000000300007348 */ /* 0x000fe80003800000 */
[----:B------:R0:W1:Y:S01]  /*1f60*/  SHFL.BFLY PT, R3, R87, R86, R82 ;  /* 0x0c00005657037389 */ /* 0x00006200000e0052 */
[----:B------:R-:W-:Y:S05]  /*1f70*/  RET.REL.NODEC R84 `(_ZN10layer_norm13ln_fwd_kernelINS_13Kernel_traitsIf13__nv_bfloat16fS2_fjLj512ELj1ELj4ELj1ELj16ENS_18Kernel_traits_baseILj512EfS2_fS2_fjLj128EEEEELb0ELb1ELb1ELb1EEEvNS_9FwdParamsE) ;  /* 0xffffe08054007950 */ /* 0x000fea0003c3ffff */
.L_x_6459:
        /* <DEDUP_REMOVED lines=16> */
.L_x_15263:


//--------------------- .text._ZN10layer_norm13ln_fwd_kernelINS_13Kernel_traitsIf13__nv_bfloat16fS2_fjLj512ELj1ELj4ELj1ELj16ENS_18Kernel_traits_baseILj512EfS2_fS2_fjLj128EEEEELb1ELb0ELb0ELb0EEEvNS_9FwdParamsE --------------------------
	.section	.text._ZN10layer_norm13ln_fwd_kernelINS_13Kernel_traitsIf13__nv_bfloat16fS2_fjLj512ELj1ELj4ELj1ELj16ENS_18Kernel_traits_baseILj512EfS2_fS2_fjLj128EEEEELb1ELb0ELb0ELb0EEEvNS_9FwdParamsE,"ax",@progbits
	.sectioninfo	@"SHI_REGISTERS=86"
	.align	128
        .global         _ZN10layer_norm13ln_fwd_kernelINS_13Kernel_traitsIf13__nv_bfloat16fS2_fjLj512ELj1ELj4ELj1ELj16ENS_18Kernel_traits_baseILj512EfS2_fS2_fjLj128EEEEELb1ELb0ELb0ELb0EEEvNS_9FwdParamsE
        .type           _ZN10layer_norm13ln_fwd_kernelINS_13Kernel_traitsIf13__nv_bfloat16fS2_fjLj512ELj1ELj4ELj1ELj16ENS_18Kernel_traits_baseILj512EfS2_fS2_fjLj128EEEEELb1ELb0ELb0ELb0EEEvNS_9FwdParamsE,@function
        .size           _ZN10layer_norm13ln_fwd_kernelINS_13Kernel_traitsIf13__nv_bfloat16fS2_fjLj512ELj1ELj4ELj1ELj16ENS_18Kernel_traits_baseILj512EfS2_fS2_fjLj128EEEEELb1ELb0ELb0ELb0EEEvNS_9FwdParamsE,(.L_x_15264 - _ZN10layer_norm13ln_fwd_kernelINS_13Kernel_traitsIf13__nv_bfloat16fS2_fjLj512ELj1ELj4ELj1ELj16ENS_18Kernel_traits_baseILj512EfS2_fS2_fjLj128EEEEELb1ELb0ELb0ELb0EEEvNS_9FwdParamsE)
        .other          _ZN10layer_norm13ln_fwd_kernelINS_13Kernel_traitsIf13__nv_bfloat16fS2_fjLj512ELj1ELj4ELj1ELj16ENS_18Kernel_traits_baseILj512EfS2_fS2_fjLj128EEEEELb1ELb0ELb0ELb0EEEvNS_9FwdParamsE,@"STO_CUDA_ENTRY STV_DEFAULT"
_ZN10layer_norm13ln_fwd_kernelINS_13Kernel_traitsIf13__nv_bfloat16fS2_fjLj512ELj1ELj4ELj1ELj16ENS_18Kernel_traits_baseILj512EfS2_fS2_fjLj128EEEEELb1ELb0ELb0ELb0EEEvNS_9FwdParamsE:
.text._ZN10layer_norm13ln_fwd_kernelINS_13Kernel_traitsIf13__nv_bfloat16fS2_fjLj512ELj1ELj4ELj1ELj16ENS_18Kernel_traits_baseILj512EfS2_fS2_fjLj128EEEEELb1ELb0ELb0ELb0EEEvNS_9FwdParamsE:
        /* <DEDUP_REMOVED lines=15> */
[----:B------:R-:W1:Y:S01]  /*00f0*/  S2R R8, SR_CTAID.X ;  /* 0x0000000000087919 */ /* 0x000e620000002500 */
[----:B0-----:R-:W-:Y:S01]  /*0100*/  LOP3.LUT R0, R5, 0x1f, RZ, 0xc0, !PT ;  /* 0x0000001f05007812 */ /* 0x001fe200078ec0ff */
[----:B--2---:R0:W2:Y:S01]  /*0110*/  @P1 R2UR UR4, R2 ;  /* 0x00000000020413c2 */ /* 0x0040a200000e0000 */
[----:B---3--:R-:W-:-:S07]  /*0120*/  @P1 IADD3 R40, P2, R6, c[0x0][0x240], RZ ;  /* 0x0000900006281a10 */ /* 0x008fce0007f5e0ff */
[----:B------:R3:W4:Y:S01]  /*0130*/  @P1 R2UR UR5, R3 ;  /* 0x00000000030513c2 */ /* 0x00072200000e0000 */
[----:B0-----:R-:W-:Y:S02]  /*0140*/  LEA.HI R2, R4, c[0x0][0x168], RZ, 0x3 ;  /* 0x00005a0004027a11 */ /* 0x001fe400078f18ff */
[----:B------:R-:W-:Y:S02]  /*0150*/  SHF.R.U32.HI R4, RZ, 0x5, R5 ;  /* 0x00000005ff047819 */ /* 0x000fe40000011605 */
[----:B---3--:R-:W-:-:S03]  /*0160*/  LOP3.LUT R3, R0, 0x1f, RZ, 0x3c, !PT ;  /* 0x0000001f00037812 */ /* 0x008fc600078e3cff */
[----:B-1----:R-:W-:Y:S01]  /*0170*/  IMAD R4, R8, 0x4, R4 ;  /* 0x0000000408047824 */ /* 0x002fe200078e0204 */
[----:B------:R-:W-:Y:S01]  /*0180*/  LEA.HI.SX32 R2, R2, R3, 0x1d ;  /* 0x0000000302027211 */ /* 0x000fe200078feaff */
[----:B------:R-:W-:-:S03]  /*0190*/  IMAD R3, R8, c[0x0][0x0], R5 ;  /* 0x0000000008037a24 */ /* 0x000fc600078e0205 */
[C---:B------:R-:W-:Y:S01]  /*01a0*/  LOP3.LUT P0, RZ, R2.reuse, 0xffffffe0, RZ, 0xc0, !PT ;  /* 0xffffffe002ff7812 */ /* 0x040fe2000780c0ff */
[----:B--2---:R-:W-:Y:S01]  /*01b0*/  UIADD3 UR9, UR4, -0x61c88647, URZ ;  /* 0x9e3779b904097890 */ /* 0x004fe2000fffe03f */
[----:B------:R-:W-:Y:S01]  /*01c0*/  ISETP.GE.U32.AND P4, PT, R2, 0x40, PT ;  /* 0x000000400200780c */ /* 0x000fe20003f86070 */
[----:B------:R-:W-:Y:S01]  /*01d0*/  UIADD3 UR11, UR4, 0x3c6ef372, URZ ;  /* 0x3c6ef372040b7890 */ /* 0x000fe2000fffe03f */
[----:B------:R-:W-:Y:S01]  /*01e0*/  P2R R68, PR, RZ, 0x1 ;  /* 0x00000001ff447803 */ /* 0x000fe20000000000 */
[----:B------:R-:W-:Y:S01]  /*01f0*/  UIADD3 UR13, UR4, -0x255992d5, URZ ;  /* 0xdaa66d2b040d7890 */ /* 0x000fe2000fffe03f */
[----:B------:R-:W-:Y:S01]  /*0200*/  P2R R70, PR, RZ, 0x10 ;  /* 0x00000010ff467803 */ /* 0x000fe20000000000 */
[----:B------:R-:W-:Y:S02]  /*0210*/  UIADD3 UR15, UR4, 0x78dde6e4, URZ ;  /* 0x78dde6e4040f7890 */ /* 0x000fe4000fffe03f */
[----:B----4-:R-:W-:Y:S02]  /*0220*/  UIADD3 UR10, UR5, -0x4498517b, URZ ;  /* 0xbb67ae85050a7890 */ /* 0x010fe4000fffe03f */
        /* <DEDUP_REMOVED lines=26> */
.L_x_6461:
[----:B------:R-:W-:Y:S05]  /*03d0*/  BSYNC B0 ;  /* 0x0000000000007941 */ /* 0x000fea0003800000 */
.L_x_6460:
[----:B------:R-:W-:Y:S01]  /*03e0*/  BSSY B0, `(.L_x_6462) ;  /* 0x0000010000007945 */ /* 0x000fe20003800000 */
[----:B------:R-:W-:Y:S05]  /*03f0*/  @!P4 BRA `(.L_x_6463) ;  /* 0x000000e00000c947 */ /* 0x000fea0003800000 */
[----:B------:R-:W-:Y:S01]  /*0400*/  ISETP.NE.U32.AND P0, PT, RZ, c[0x0][0x218], PT ;  /* 0x00008600ff007a0c */ /* 0x000fe20003f05070 */
[----:B------:R-:W-:Y:S01]  /*0410*/  IMAD.MOV.U32 R43, RZ, RZ, 0x20 ;  /* 0x00000020ff2b7424 */ /* 0x000fe200078e00ff */
[----:B0-----:R-:W-:Y:S01]  /*0420*/  CS2R R26, SRZ ;  /* 0x00000000001a7805 */ /* 0x001fe2000001ff00 */
        /* <DEDUP_REMOVED lines=11> */
.L_x_6463:
[----:B------:R-:W-:Y:S05]  /*04e0*/  BSYNC B0 ;  /* 0x0000000000007941 */ /* 0x000fea0003800000 */
.L_x_6462:
[----:B------:R-:W-:Y:S01]  /*04f0*/  ISETP.GE.AND P0, PT, R4, c[0x0][0x164], PT ;  /* 0x0000590004007a0c */ /* 0x000fe20003f06270 */
[----:B------:R-:W-:Y:S01]  /*0500*/  @P1 IMAD.X R41, RZ, RZ, R7, P2 ;  /* 0x000000ffff291224 */ /* 0x000fe200010e0607 */
[----:B------:R-:W-:Y:S02]  /*0510*/  UIADD3 UR26, UR5, -0x695add53, URZ ;  /* 0x96a522ad051a7890 */ /* 0x000fe4000fffe03f */
[----:B------:R-:W-:Y:S02]  /*0520*/  UIADD3 UR24, UR5, -0x24c28bd8, URZ ;  /* 0xdb3d742805187890 */ /* 0x000fe4000fffe03f */
[----:B------:R-:W-:Y:S01]  /*0530*/  UIADD3 UR22, UR5, 0x1fd5c5a3, URZ ;  /* 0x1fd5c5a305167890 */ /* 0x000fe2000fffe03f */
[----:B------:R-:W-:-:S06]  /*0540*/  SHF.R.U64 R5, R40, 0x2, R41 ;  /* 0x0000000228057819 */ /* 0x000fcc0000001229 */
        /* <DEDUP_REMOVED lines=8> */
[----:B0-----:R-:W-:Y:S01]  /*05d0*/  IMAD R43, R5, -0x2daee0ad, RZ ;  /* 0xd2511f53052b7824 */ /* 0x001fe200078e02ff */
        /* <DEDUP_REMOVED lines=55> */
.L_x_6588:
[----:B------:R-:W-:Y:S02]  /*0950*/  ISETP.NE.U32.AND P0, PT, RZ, c[0x0][0x1c0], PT ;  /* 0x00007000ff007a0c */ /* 0x000fe40003f05070 */
[----:B------:R-:W-:Y:S02]  /*0960*/  ISETP.NE.AND P1, PT, R68, RZ, PT ;  /* 0x000000ff4400720c */ /* 0x000fe40003f25270 */
        /* <DEDUP_REMOVED lines=9> */
[----:B------:R-:W-:Y:S01]  /*0a00*/  IMAD.MOV.U32 R65, RZ, RZ, 0x3f800000 ;  /* 0x3f800000ff417424 */ /* 0x000fe200078e00ff */
[----:B0-----:R-:W-:-:S04]  /*0a10*/  LOP3.LUT R64, R66, 0x1f, RZ, 0xc0, !PT ;  /* 0x0000001f42407812 */ /* 0x001fc800078ec0ff */
[----:B------:R-:W-:-:S05]  /*0a20*/  LEA.HI.SX32 R69, R69, R64, 0x1d ;  /* 0x0000004045457211 */ /* 0x000fca00078feaff */
[----:B------:R-:W-:Y:S01]  /*0a30*/  IMAD.MOV.U32 R66, RZ, RZ, R69 ;  /* 0x000000ffff427224 */ /* 0x000fe200078e0045 */
[----:B--2---:R-:W-:Y:S01]  /*0a40*/  @P0 PRMT R65, RZ, 0x5410, R78 ;  /* 0x00005410ff410816 */ /* 0x004fe2000000004e */
        /* <DEDUP_REMOVED lines=22> */
.L_x_6468:
[----:B0-----:R-:W-:Y:S02]  /*0bb0*/  IMAD.MOV.U32 R49, RZ, RZ, R76 ;  /* 0x000000ffff317224 */ /* 0x001fe400078e004c */
.L_x_6469:
[----:B------:R-:W-:Y:S05]  /*0bc0*/  BSYNC B2 ;  /* 0x0000000000027941 */ /* 0x000fea0003800000 */
.L_x_6467:
        /* <DEDUP_REMOVED lines=16> */
.L_x_6473:
[----:B------:R-:W-:Y:S05]  /*0cd0*/  BSYNC B3 ;  /* 0x0000000000037941 */ /* 0x000fea0003800000 */
.L_x_6472:
        /* <DEDUP_REMOVED lines=42> */
.L_x_6471:
[----:B------:R-:W-:Y:S05]  /*0f80*/  BSYNC B2 ;  /* 0x0000000000027941 */ /* 0x000fea0003800000 */
.L_x_6470:
[----:B------:R-:W0:Y:S01]  /*0f90*/  I2F.U32 R49, R49 ;  /* 0x0000003100317306 */ /* 0x000e220000201000 */
[----:B------:R-:W-:Y:S01]  /*0fa0*/  HFMA2.MMA R66, -RZ, RZ, 0.1171875, 0 ;  /* 0x2f800000ff427435 */ /* 0x000fe200000001ff */
[----:B-----5:R-:W-:Y:S01]  /*0fb0*/  PRMT R78, RZ, 0x5410, R52 ;  /* 0x00005410ff4e7816 */ /* 0x020fe20000000034 */
[----:B------:R-:W-:Y:S01]  /*0fc0*/  BSSY B2, `(.L_x_6474) ;  /* 0x0000016000027945 */ /* 0x000fe20003800000 */
[----:B------:R-:W-:Y:S02]  /*0fd0*/  ISETP.NE.U32.AND P0, PT, RZ, c[0x0][0x180], PT ;  /* 0x00006000ff007a0c */ /* 0x000fe40003f05070 */
[----:B------:R-:W-:Y:S01]  /*0fe0*/  ISETP.NE.AND P1, PT, R50, 0x1, PT ;  /* 0x000000013200780c */ /* 0x000fe20003f25270 */
[----:B------:R-:W-:Y:S01]  /*0ff0*/  FMUL.FTZ R78, R78, R65 ;  /* 0x000000414e4e7220 */ /* 0x000fe20000410000 */
[----:B------:R-:W-:Y:S02]  /*1000*/  ISETP.NE.AND.EX P0, PT, RZ, c[0x0][0x184], PT, P0 ;  /* 0x00006100ff007a0c */ /* 0x000fe40003f05300 */
[----:B------:R-:W-:Y:S01]  /*1010*/  IADD3 R73, R50, 0x1, RZ ;  /* 0x0000000132497810 */ /* 0x000fe20007ffe0ff */
[----:B------:R-:W-:-:S02]  /*1020*/  FMUL.FTZ R78, R78, c[0x0][0x1e8] ;  /* 0x00007a004e4e7a20 */ /* 0x000fc40000410000 */
        /* <DEDUP_REMOVED lines=14> */
.L_x_6475:
[----:B------:R-:W-:Y:S02]  /*1110*/  MOV R71, R76 ;  /* 0x0000004c00477202 */ /* 0x000fe40000000f00 */
.L_x_6476:
[----:B------:R-:W-:Y:S05]  /*1120*/  BSYNC B2 ;  /* 0x0000000000027941 */ /* 0x000fea0003800000 */
.L_x_6474:
        /* <DEDUP_REMOVED lines=16> */
.L_x_6480:
[----:B------:R-:W-:Y:S05]  /*1230*/  BSYNC B3 ;  /* 0x0000000000037941 */ /* 0x000fea0003800000 */
.L_x_6479:
        /* <DEDUP_REMOVED lines=40> */
[----:B------:R-:W-:Y:S02]  /*14c0*/  LOP3.LUT R0, R73, UR26, R50, 0x96, !PT ;  /* 0x0000001a49007c12 */ /* 0x000fe4000f8e9632 */
[----:B------:R-:W-:Y:S02]  /*14d0*/  MOV R73, RZ ;  /* 0x000000ff00497202 */ /* 0x000fe40000000f00 */
.L_x_6478:
[----:B------:R-:W-:Y:S05]  /*14e0*/  BSYNC B2 ;  /* 0x0000000000027941 */ /* 0x000fea0003800000 */
.L_x_6477:
        /* <DEDUP_REMOVED lines=21> */
.L_x_6482:
[----:B------:R-:W-:Y:S02]  /*1640*/  MOV R52, R76 ;  /* 0x0000004c00347202 */ /* 0x000fe40000000f00 */
.L_x_6483:
[----:B------:R-:W-:Y:S05]  /*1650*/  BSYNC B2 ;  /* 0x0000000000027941 */ /* 0x000fea0003800000 */
.L_x_6481:
        /* <DEDUP_REMOVED lines=16> */
.L_x_6487:
[----:B------:R-:W-:Y:S05]  /*1760*/  BSYNC B3 ;  /* 0x0000000000037941 */ /* 0x000fea0003800000 */
.L_x_6486:
        /* <DEDUP_REMOVED lines=42> */
.L_x_6485:
[----:B------:R-:W-:Y:S05]  /*1a10*/  BSYNC B2 ;  /* 0x0000000000027941 */ /* 0x000fea0003800000 */
.L_x_6484:
        /* <DEDUP_REMOVED lines=20> */
.L_x_6489:
[----:B------:R-:W-:Y:S02]  /*1b60*/  MOV R52, R76 ;  /* 0x0000004c00347202 */ /* 0x000fe40000000f00 */
.L_x_6490:
[----:B------:R-:W-:Y:S05]  /*1b70*/  BSYNC B2 ;  /* 0x0000000000027941 */ /* 0x000fea0003800000 */
.L_x_6488:
        /* <DEDUP_REMOVED lines=16> */
.L_x_6494:
[----:B------:R-:W-:Y:S05]  /*1c80*/  BSYNC B3 ;  /* 0x0000000000037941 */ /* 0x000fea0003800000 */
.L_x_6493:
        /* <DEDUP_REMOVED lines=39> */
[----:B------:R-:W-:-:S05]  /*1f00*/  IMAD.WIDE.U32 R72, R72, -0x2daee0ad, RZ ;  /* 0xd2511f5348487825 */ /* 0x000fca00078e00ff */
[----:B------:R-:W-:Y:S01]  /*1f10*/  LOP3.LUT R0, R73, UR26, R78, 0x96, !PT ;  /* 0x0000001a49007c12 */ /* 0x000fe2000f8e964e */
[----:B------:R-:W-:-:S06]  /*1f20*/  HFMA2.MMA R73, -RZ, RZ, 0, 0 ;  /* 0x00000000ff497435 */ /* 0x000fcc00000001ff */
.L_x_6492:
[----:B------:R-:W-:Y:S05]  /*1f30*/  BSYNC B2 ;  /* 0x0000000000027941 */ /* 0x000fea0003800000 */
.L_x_6491:
        /* <DEDUP_REMOVED lines=20> */
.L_x_6496:
[----:B------:R-:W-:Y:S02]  /*2080*/  MOV R75, R76 ;  /* 0x0000004c004b7202 */ /* 0x000fe40000000f00 */
.L_x_6497:
[----:B------:R-:W-:Y:S05]  /*2090*/  BSYNC B2 ;  /* 0x0000000000027941 */ /* 0x000fea0003800000 */
.L_x_6495:
        /* <DEDUP_REMOVED lines=16> */
.L_x_6501:
[----:B------:R-:W-:Y:S05]  /*21a0*/  BSYNC B3 ;  /* 0x0000000000037941 */ /* 0x000fea0003800000 */
.L_x_6500:
        /* <DEDUP_REMOVED lines=37> */
[----:B------:R-:W-:Y:S01]  /*2400*/  LOP3.LUT R0, R77, UR23, R72, 0x96, !PT ;  /* 0x000000174d007c12 */ /* 0x000fe2000f8e9648 */
[----:B------:R-:W-:-:S05]  /*2410*/  IMAD.WIDE.U32 R72, R73, -0x326172a9, RZ ;  /* 0xcd9e8d5749487825 */ /* 0x000fca00078e00ff */
[----:B------:R-:W-:Y:S02]  /*2420*/  LOP3.LUT R74, R73, UR25, R76, 0x96, !PT ;  /* 0x00000019494a7c12 */ /* 0x000fe4000f8e964c */
[----:B------:R-:W-:Y:S01]  /*2430*/  MOV R76, R72 ;  /* 0x00000048004c7202 */ /* 0x000fe20000000f00 */
[----:B------:R-:W-:-:S05]  /*2440*/  IMAD.WIDE.U32 R72, R0, -0x2daee0ad, RZ ;  /* 0xd2511f5300487825 */ /* 0x000fca00078e00ff */
[----:B------:R-:W-:Y:S02]  /*2450*/  LOP3.LUT R0, R73, UR26, R52, 0x96, !PT ;  /* 0x0000001a49007c12 */ /* 0x000fe4000f8e9634 */
.L_x_6499:
[----:B------:R-:W-:Y:S05]  /*2460*/  BSYNC B2 ;  /* 0x0000000000027941 */ /* 0x000fea0003800000 */
.L_x_6498:
        /* <DEDUP_REMOVED lines=20> */
.L_x_6503:
[----:B------:R-:W-:Y:S02]  /*25b0*/  IMAD.MOV.U32 R78, RZ, RZ, R76 ;  /* 0x000000ffff4e7224 */ /* 0x000fe400078e004c */
.L_x_6504:
[----:B------:R-:W-:Y:S05]  /*25c0*/  BSYNC B2 ;  /* 0x0000000000027941 */ /* 0x000fea0003800000 */
.L_x_6502:
        /* <DEDUP_REMOVED lines=16> */
.L_x_6508:
[----:B------:R-:W-:Y:S05]  /*26d0*/  BSYNC B3 ;  /* 0x0000000000037941 */ /* 0x000fea0003800000 */
.L_x_6507:
        /* <DEDUP_REMOVED lines=40> */
[----:B------:R-:W-:Y:S01]  /*2960*/  IMAD.MOV.U32 R73, RZ, RZ, RZ ;  /* 0x000000ffff497224 */ /* 0x000fe200078e00ff */
[----:B------:R-:W-:Y:S02]  /*2970*/  LOP3.LUT R74, R77, UR25, R74, 0x96, !PT ;  /* 0x000000194d4a7c12 */ /* 0x000fe4000f8e964a */
.L_x_6506:
[----:B------:R-:W-:Y:S05]  /*2980*/  BSYNC B2 ;  /* 0x0000000000027941 */ /* 0x000fea0003800000 */
.L_x_6505:
        /* <DEDUP_REMOVED lines=20> */
.L_x_6510:
[----:B------:R-:W-:Y:S02]  /*2ad0*/  IMAD.MOV.U32 R78, RZ, RZ, R76 ;  /* 0x000000ffff4e7224 */ /* 0x000fe400078e004c */
.L_x_6511:
[----:B------:R-:W-:Y:S05]  /*2ae0*/  BSYNC B2 ;  /* 0x0000000000027941 */ /* 0x000fea0003800000 */
.L_x_6509:
        /* <DEDUP_REMOVED lines=16> */
.L_x_6515:
[----:B------:R-:W-:Y:S05]  /*2bf0*/  BSYNC B3 ;  /* 0x0000000000037941 */ /* 0x000fea0003800000 */
.L_x_6514:
        /* <DEDUP_REMOVED lines=36> */
[----:B------:R-:W-:Y:S01]  /*2e40*/  LOP3.LUT R72, R75, UR23, R72, 0x96, !PT ;  /* 0x000000174b487c12 */ /* 0x000fe2000f8e9648 */
[----:B------:R-:W-:-:S04]  /*2e50*/  IMAD.MOV.U32 R75, RZ, RZ, RZ ;  /* 0x000000ffff4b7224 */ /* 0x000fc800078e00ff */
[----:B------:R-:W-:-:S05]  /*2e60*/  IMAD.WIDE.U32 R72, R72, -0x2daee0ad, RZ ;  /* 0xd2511f5348487825 */ /* 0x000fca00078e00ff */
[----:B------:R-:W-:Y:S01]  /*2e70*/  LOP3.LUT R0, R73, UR26, R76, 0x96, !PT ;  /* 0x0000001a49007c12 */ /* 0x000fe2000f8e964c */
[----:B------:R-:W-:-:S05]  /*2e80*/  IMAD.WIDE.U32 R76, R77, -0x326172a9, RZ ;  /* 0xcd9e8d574d4c7825 */ /* 0x000fca00078e00ff */
[----:B------:R-:W-:Y:S02]  /*2e90*/  LOP3.LUT R74, R77, UR25, R74, 0x96, !PT ;  /* 0x000000194d4a7c12 */ /* 0x000fe4000f8e964a */
.L_x_6513:
[----:B------:R-:W-:Y:S05]  /*2ea0*/  BSYNC B2 ;  /* 0x0000000000027941 */ /* 0x000fea0003800000 */
.L_x_6512:
        /* <DEDUP_REMOVED lines=20> */
.L_x_6517:
[----:B------:R-:W-:Y:S02]  /*2ff0*/  IMAD.MOV.U32 R78, RZ, RZ, R76 ;  /* 0x000000ffff4e7224 */ /* 0x000fe400078e004c */
.L_x_6518:
[----:B------:R-:W-:Y:S05]  /*3000*/  BSYNC B2 ;  /* 0x0000000000027941 */ /* 0x000fea0003800000 */
.L_x_6516:
        /* <DEDUP_REMOVED lines=18> */
.L_x_6522:
[----:B------:R-:W-:Y:S05]  /*3130*/  BSYNC B3 ;  /* 0x0000000000037941 */ /* 0x000fea0003800000 */
.L_x_6521:
        /* <DEDUP_REMOVED lines=42> */
.L_x_6520:
[----:B------:R-:W-:Y:S05]  /*33e0*/  BSYNC B2 ;  /* 0x0000000000027941 */ /* 0x000fea0003800000 */
.L_x_6519:
[----:B------:R-:W-:Y:S02]  /*33f0*/  ISETP.NE.AND P6, PT, R67, RZ, PT ;  /* 0x000000ff4300720c */ /* 0x000fe40003fc5270 */
[----:B------:R0:W1:Y:S01]  /*3400*/  I2F.U32 R67, R78 ;  /* 0x0000004e00437306 */ /* 0x0000620000201000 */
[----:B------:R-:W-:Y:S02]  /*3410*/  SEL R80, RZ, 0x1, P2 ;  /* 0x00000001ff507807 */ /* 0x000fe40001000000 */
[----:B------:R-:W-:Y:S02]  /*3420*/  SEL R75, RZ, 0x10000, P5 ;  /* 0x00010000ff4b7807 */ /* 0x000fe40002800000 */
[----:B------:R-:W-:Y:S01]  /*3430*/  ISETP.NE.AND P5, PT, R71, RZ, PT ;  /* 0x000000ff4700720c */ /* 0x000fe20003fa5270 */
[----:B------:R-:W-:Y:S01]  /*3440*/  IMAD.WIDE.U32 R80, R80, 0x1000000, RZ ;  /* 0x0100000050507825 */ /* 0x000fe200078e00ff */
[----:B------:R-:W-:-:S05]  /*3450*/  SEL R79, RZ, 0x1, P1 ;  /* 0x00000001ff4f7807 */ /* 0x000fca0000800000 */
[----:B0-----:R-:W-:-:S04]  /*3460*/  IMAD.WIDE.U32 R78, R79, 0x10000, RZ ;  /* 0x000100004f4e7825 */ /* 0x001fc800078e00ff */
[----:B-1----:R-:W-:Y:S01]  /*3470*/  FFMA.FTZ R67, R67, R66, 1.1641532182693481445e-10 ;  /* 0x2f00000043437423 */ /* 0x002fe20000010042 */
[----:B------:R-:W-:-:S04]  /*3480*/  SEL R66, RZ, 0x100, P4 ;  /* 0x00000100ff427807 */ /* 0x000fc80002000000 */
[----:B------:R-:W-:-:S04]  /*3490*/  FSETP.GTU.FTZ.AND P4, PT, R67, c[0x0][0x1e4], PT ;  /* 0x0000790043007a0b */ /* 0x000fc80003f9c000 */
[----:B------:R-:W-:-:S04]  /*34a0*/  SEL R67, RZ, 0x1000000, P4 ;  /* 0x01000000ff437807 */ /* 0x000fc80002000000 */
[----:B------:R-:W-:Y:S02]  /*34b0*/  LOP3.LUT R66, R66, R67, R75, 0xfe, !PT ;  /* 0x0000004342427212 */ /* 0x000fe400078efe4b */
[----:B------:R-:W-:-:S04]  /*34c0*/  SEL R75, RZ, 0x1, P3 ;  /* 0x00000001ff4b7807 */ /* 0x000fc80001800000 */
[----:B------:R-:W-:Y:S02]  /*34d0*/  LOP3.LUT R75, R81, R66, R75, 0xfe, !PT ;  /* 0x00000042514b7212 */ /* 0x000fe400078efe4b */
[----:B------:R-:W-:-:S05]  /*34e0*/  SEL R66, RZ, 0x1, P5 ;  /* 0x00000001ff427807 */ /* 0x000fca0002800000 */
[----:B------:R-:W-:-:S05]  /*34f0*/  IMAD.WIDE.U32 R66, R66, 0x100, RZ ;  /* 0x0000010042427825 */ /* 0x000fca00078e00ff */
[----:B------:R-:W-:Y:S02]  /*3500*/  LOP3.LUT R71, R66, R80, R78, 0xfe, !PT ;  /* 0x0000005042477212 */ /* 0x000fe400078efe4e */
[----:B------:R-:W-:Y:S02]  /*3510*/  PRMT R66, RZ, 0x7610, R55 ;  /* 0x00007610ff427816 */ /* 0x000fe40000000037 */
[----:B------:R-:W-:Y:S02]  /*3520*/  LEA R80, P1, R69, c[0x0][0x188], 0x5 ;  /* 0x0000620045507a11 */ /* 0x000fe400078228ff */
[----:B------:R-:W-:Y:S01]  /*3530*/  LOP3.LUT R79, R67, R75, R79, 0xfe, !PT ;  /* 0x0000004b434f7212 */ /* 0x000fe200078efe4f */
[----:B------:R-:W-:Y:S01]  /*3540*/  FMUL.FTZ R66, R66, R65 ;  /* 0x0000004142427220 */ /* 0x000fe20000410000 */
[----:B------:R-:W-:-:S03]  /*3550*/  LEA.HI.X R81, R69, c[0x0][0x18c], RZ, 0x5, P1 ;  /* 0x0000630045517a11 */ /* 0x000fc600008f2cff */
[----:B------:R-:W-:Y:S02]  /*3560*/  FMUL.FTZ R66, R66, c[0x0][0x1e8] ;  /* 0x00007a0042427a20 */ /* 0x000fe40000410000 */
[----:B------:R0:W-:Y:S03]  /*3570*/  STG.E.128 [R80.64], R48 ;  /* 0x0000003050007986 */ /* 0x0001e6000c101d06 */
[----:B------:R-:W-:Y:S02]  /*3580*/  FSEL R55, R66, RZ, !P4 ;  /* 0x000000ff42377208 */ /* 0x000fe40006000000 */
[----:B------:R-:W-:-:S03]  /*3590*/  SEL R66, RZ, 0x1, P6 ;  /* 0x00000001ff427807 */ /* 0x000fc60003000000 */
[----:B------:R-:W-:Y:S01]  /*35a0*/  @P0 FADD.FTZ R55, R47, R55 ;  /* 0x000000372f370221 */ /* 0x000fe20000010000 */
[----:B------:R-:W-:Y:S02]  /*35b0*/  LEA R82, P0, R69, c[0x0][0x190], 0x3 ;  /* 0x0000640045527a11 */ /* 0x000fe400078018ff */
[----:B------:R-:W-:Y:S02]  /*35c0*/  LOP3.LUT R78, R71, R66, RZ, 0xfc, !PT ;  /* 0x00000042474e7212 */ /* 0x000fe400078efcff */
[C---:B------:R-:W-:Y:S01]  /*35d0*/  LEA.HI.X R83, R69.reuse, c[0x0][0x194], RZ, 0x3, P0 ;  /* 0x0000650045537a11 */ /* 0x040fe200000f1cff */
[----:B------:R0:W-:Y:S01]  /*35e0*/  STG.E.128 [R80.64+0x10], R52 ;  /* 0x0000103450007986 */ /* 0x0001e2000c101d06 */
[----:B------:R-:W-:-:S03]  /*35f0*/  IADD3 R66, R69, 0x20, RZ ;  /* 0x0000002045427810 */ /* 0x000fc60007ffe0ff */
[----:B------:R0:W-:Y:S04]  /*3600*/  STG.E.64 [R82.64], R78 ;  /* 0x0000004e52007986 */ /* 0x0001e8000c101b06 */
.L_x_6466:
[----:B------:R-:W-:Y:S05]  /*3610*/  BSYNC B1 ;  /* 0x0000000000017941 */ /* 0x000fea0003800000 */
.L_x_6465:
        /* <DEDUP_REMOVED lines=17> */
[----:B------:R-:W-:-:S12]  /*3730*/  IMAD.MOV.U32 R57, RZ, RZ, R0 ;  /* 0x000000ffff397224 */ /* 0x000fd800078e0000 */
[----:B------:R-:W-:Y:S05]  /*3740*/  @!P0 BRA `(.L_x_6527) ;  /* 0x0000006000008947 */ /* 0x000fea0003800000 */
[----:B------:R-:W-:Y:S02]  /*3750*/  ISETP.NE.AND P0, PT, R73, 0x3, PT ;  /* 0x000000034900780c */ /* 0x000fe40003f05270 */
[----:B------:R-:W-:-:S11]  /*3760*/  MOV R57, R74 ;  /* 0x0000004a00397202 */ /* 0x000fd60000000f00 */
[----:B------:R-:W-:Y:S05]  /*3770*/  @P0 BRA `(.L_x_6527) ;  /* 0x0000003000000947 */ /* 0x000fea0003800000 */
[----:B------:R-:W-:Y:S01]  /*3780*/  IMAD.MOV.U32 R57, RZ, RZ, R72 ;  /* 0x000000ffff397224 */ /* 0x000fe200078e0048 */
[----:B------:R-:W-:Y:S05]  /*3790*/  BRA `(.L_x_6527) ;  /* 0x0000001000007947 */ /* 0x000fea0003800000 */
.L_x_6526:
[----:B-1----:R-:W-:Y:S02]  /*37a0*/  IMAD.MOV.U32 R57, RZ, RZ, R76 ;  /* 0x000000ffff397224 */ /* 0x002fe400078e004c */
.L_x_6527:
[----:B------:R-:W-:Y:S05]  /*37b0*/  BSYNC B2 ;  /* 0x0000000000027941 */ /* 0x000fea0003800000 */
.L_x_6525:
        /* <DEDUP_REMOVED lines=16> */
.L_x_6531:
[----:B------:R-:W-:Y:S05]  /*38c0*/  BSYNC B3 ;  /* 0x0000000000037941 */ /* 0x000fea0003800000 */
.L_x_6530:
        /* <DEDUP_REMOVED lines=42> */
.L_x_6529:
[----:B------:R-:W-:Y:S05]  /*3b70*/  BSYNC B2 ;  /* 0x0000000000027941 */ /* 0x000fea0003800000 */
.L_x_6528:
[----:B------:R-:W1:Y:S01]  /*3b80*/  I2F.U32 R56, R57 ;  /* 0x0000003900387306 */ /* 0x000e620000201000 */
[----:B------:R-:W-:Y:S01]  /*3b90*/  IMAD.MOV.U32 R71, RZ, RZ, 0x2f800000 ;  /* 0x2f800000ff477424 */ /* 0x000fe200078e00ff */
[----:B------:R-:W-:Y:S01]  /*3ba0*/  ISETP.NE.U32.AND P0, PT, RZ, c[0x0][0x180], PT ;  /* 0x00006000ff007a0c */ /* 0x000fe20003f05070 */
[----:B------:R-:W-:Y:S01]  /*3bb0*/  BSSY B2, `(.L_x_6532) ;  /* 0x0000016000027945 */ /* 0x000fe20003800000 */
[C---:B------:R-:W-:Y:S02]  /*3bc0*/  ISETP.NE.AND P1, PT, R58.reuse, 0x1, PT ;  /* 0x000000013a00780c */ /* 0x040fe40003f25270 */
[----:B------:R-:W-:Y:S02]  /*3bd0*/  ISETP.NE.AND.EX P0, PT, RZ, c[0x0][0x184], PT, P0 ;  /* 0x00006100ff007a0c */ /* 0x000fe40003f05300 */
[----:B------:R-:W-:Y:S01]  /*3be0*/  IADD3 R73, R58, 0x1, RZ ;  /* 0x000000013a497810 */ /* 0x000fe20007ffe0ff */
[----:B-1----:R-:W-:-:S05]  /*3bf0*/  FFMA.FTZ R56, R56, R71, 1.1641532182693481445e-10 ;  /* 0x2f00000038387423 */ /* 0x002fca0000010047 */
[----:B------:R-:W-:Y:S02]  /*3c00*/  FSETP.GTU.FTZ.AND P2, PT, R56, c[0x0][0x1e4], PT ;  /* 0x0000790038007a0b */ /* 0x000fe40003f5c000 */
[----:B-----5:R-:W-:Y:S02]  /*3c10*/  PRMT R56, RZ, 0x5410, R60 ;  /* 0x00005410ff387816 */ /* 0x020fe4000000003c */
[----:B------:R-:W-:-:S03]  /*3c20*/  P2R R67, PR, RZ, 0x4 ;  /* 0x00000004ff437803 */ /* 0x000fc60000000000 */
[----:B------:R-:W-:-:S04]  /*3c30*/  FMUL.FTZ R56, R56, R65 ;  /* 0x0000004138387220 */ /* 0x000fc80000410000 */
[----:B------:R-:W-:-:S05]  /*3c40*/  FMUL.FTZ R56, R56, c[0x0][0x1e8] ;  /* 0x00007a0038387a20 */ /* 0x000fca0000410000 */
        /* <DEDUP_REMOVED lines=11> */
.L_x_6533:
[----:B------:R-:W-:Y:S02]  /*3d00*/  IMAD.MOV.U32 R75, RZ, RZ, R76 ;  /* 0x000000ffff4b7224 */ /* 0x000fe400078e004c */
.L_x_6534:
[----:B------:R-:W-:Y:S05]  /*3d10*/  BSYNC B2 ;  /* 0x0000000000027941 */ /* 0x000fea0003800000 */
.L_x_6532:
        /* <DEDUP_REMOVED lines=16> */
.L_x_6538:
[----:B------:R-:W-:Y:S05]  /*3e20*/  BSYNC B3 ;  /* 0x0000000000037941 */ /* 0x000fea0003800000 */
.L_x_6537:
        /* <DEDUP_REMOVED lines=39> */
[----:B------:R-:W-:Y:S02]  /*40a0*/  IMAD.MOV.U32 R76, RZ, RZ, R72 ;  /* 0x000000ffff4c7224 */ /* 0x000fe400078e0048 */
[----:B------:R-:W-:-:S05]  /*40b0*/  IMAD.WIDE.U32 R72, R0, -0x2daee0ad, RZ ;  /* 0xd2511f5300487825 */ /* 0x000fca00078e00ff */
[----:B------:R-:W-:Y:S01]  /*40c0*/  LOP3.LUT R0, R73, UR26, R58, 0x96, !PT ;  /* 0x0000001a49007c12 */ /* 0x000fe2000f8e963a */
[----:B------:R-:W-:-:S06]  /*40d0*/  HFMA2.MMA R73, -RZ, RZ, 0, 0 ;  /* 0x00000000ff497435 */ /* 0x000fcc00000001ff */
.L_x_6536:
[----:B------:R-:W-:Y:S05]  /*40e0*/  BSYNC B2 ;  /* 0x0000000000027941 */ /* 0x000fea0003800000 */
.L_x_6535:
[----:B------:R-:W1:Y:S01]  /*40f0*/  I2F.U32 R58, R75 ;  /* 0x0000004b003a7306 */ /* 0x000e620000201000 */
[----:B------:R-:W-:Y:S01]  /*4100*/  PRMT R60, RZ, 0x7610, R60 ;  /* 0x00007610ff3c7816 */ /* 0x000fe2000000003c */
[----:B------:R-:W-:Y:S01]  /*4110*/  BSSY B2, `(.L_x_6539) ;  /* 0x0000014000027945 */ /* 0x000fe20003800000 */
[C---:B------:R-:W-:Y:S02]  /*4120*/  ISETP.NE.AND P1, PT, R73.reuse, 0x1, PT ;  /* 0x000000014900780c */ /* 0x040fe40003f25270 */
[----:B------:R-:W-:Y:S01]  /*4130*/  IADD3 R59, R73, 0x1, RZ ;  /* 0x00000001493b7810 */ /* 0x000fe20007ffe0ff */
[----:B------:R-:W-:-:S04]  /*4140*/  FMUL.FTZ R60, R60, R65 ;  /* 0x000000413c3c7220 */ /* 0x000fc80000410000 */
[----:B------:R-:W-:Y:S02]  /*4150*/  FMUL.FTZ R60, R60, c[0x0][0x1e8] ;  /* 0x00007a003c3c7a20 */ /* 0x000fe40000410000 */
[----:B-1----:R-:W-:-:S05]  /*4160*/  FFMA.FTZ R58, R58, R71, 1.1641532182693481445e-10 ;  /* 0x2f0000003a3a7423 */ /* 0x002fca0000010047 */
[----:B------:R-:W-:-:S04]  /*4170*/  FSETP.GTU.FTZ.AND P2, PT, R58, c[0x0][0x1e4], PT ;  /* 0x000079003a007a0b */ /* 0x000fc80003f5c000 */
[----:B------:R-:W-:Y:S02]  /*4180*/  FSEL R57, R60, RZ, !P2 ;  /* 0x000000ff3c397208 */ /* 0x000fe40005000000 */
[----:B0-----:R-:W-:-:S03]  /*4190*/  P2R R78, PR, RZ, 0x4 ;  /* 0x00000004ff4e7803 */ /* 0x001fc60000000000 */
        /* <DEDUP_REMOVED lines=10> */
.L_x_6540:
[----:B------:R-:W-:Y:S02]  /*4240*/  MOV R60, R76 ;  /* 0x0000004c003c7202 */ /* 0x000fe40000000f00 */
.L_x_6541:
[----:B------:R-:W-:Y:S05]  /*4250*/  BSYNC B2 ;  /* 0x0000000000027941 */ /* 0x000fea0003800000 */
.L_x_6539:
        /* <DEDUP_REMOVED lines=16> */
.L_x_6545:
[----:B------:R-:W-:Y:S05]  /*4360*/  BSYNC B3 ;  /* 0x0000000000037941 */ /* 0x000fea0003800000 */
.L_x_6544:
        /* <DEDUP_REMOVED lines=42> */
.L_x_6543:
[----:B------:R-:W-:Y:S05]  /*4610*/  BSYNC B2 ;  /* 0x0000000000027941 */ /* 0x000fea0003800000 */
.L_x_6542:
        /* <DEDUP_REMOVED lines=20> */
.L_x_6547:
[----:B------:R-:W-:Y:S02]  /*4760*/  IMAD.MOV.U32 R60, RZ, RZ, R76 ;  /* 0x000000ffff3c7224 */ /* 0x000fe400078e004c */
.L_x_6548:
[----:B------:R-:W-:Y:S05]  /*4770*/  BSYNC B2 ;  /* 0x0000000000027941 */ /* 0x000fea0003800000 */
.L_x_6546:
        /* <DEDUP_REMOVED lines=16> */
.L_x_6552:
[----:B------:R-:W-:Y:S05]  /*4880*/  BSYNC B3 ;  /* 0x0000000000037941 */ /* 0x000fea0003800000 */
.L_x_6551:
        /* <DEDUP_REMOVED lines=42> */
.L_x_6550:
[----:B------:R-:W-:Y:S05]  /*4b30*/  BSYNC B2 ;  /* 0x0000000000027941 */ /* 0x000fea0003800000 */
.L_x_6549:
        /* <DEDUP_REMOVED lines=20> */
.L_x_6554:
[----:B------:R-:W-:Y:S02]  /*4c80*/  MOV R79, R76 ;  /* 0x0000004c004f7202 */ /* 0x000fe40000000f00 */
.L_x_6555:
[----:B------:R-:W-:Y:S05]  /*4c90*/  BSYNC B2 ;  /* 0x0000000000027941 */ /* 0x000fea0003800000 */
.L_x_6553:
        /* <DEDUP_REMOVED lines=16> */
.L_x_6559:
[----:B------:R-:W-:Y:S05]  /*4da0*/  BSYNC B3 ;  /* 0x0000000000037941 */ /* 0x000fea0003800000 */
.L_x_6558:
        /* <DEDUP_REMOVED lines=42> */
.L_x_6557:
[----:B------:R-:W-:Y:S05]  /*5050*/  BSYNC B2 ;  /* 0x0000000000027941 */ /* 0x000fea0003800000 */
.L_x_6556:
        /* <DEDUP_REMOVED lines=20> */
.L_x_6561:
[----:B------:R-:W-:Y:S02]  /*51a0*/  IMAD.MOV.U32 R79, RZ, RZ, R76 ;  /* 0x000000ffff4f7224 */ /* 0x000fe400078e004c */
.L_x_6562:
[----:B------:R-:W-:Y:S05]  /*51b0*/  BSYNC B2 ;  /* 0x0000000000027941 */ /* 0x000fea0003800000 */
.L_x_6560:
        /* <DEDUP_REMOVED lines=16> */
.L_x_6566:
[----:B------:R-:W-:Y:S05]  /*52c0*/  BSYNC B3 ;  /* 0x0000000000037941 */ /* 0x000fea0003800000 */
.L_x_6565:
        /* <DEDUP_REMOVED lines=40> */
[----:B------:R-:W-:-:S04]  /*5550*/  HFMA2.MMA R73, -RZ, RZ, 0, 0 ;  /* 0x00000000ff497435 */ /* 0x000fc800000001ff */
[----:B------:R-:W-:Y:S02]  /*5560*/  LOP3.LUT R74, R77, UR25, R74, 0x96, !PT ;  /* 0x000000194d4a7c12 */ /* 0x000fe4000f8e964a */
.L_x_6564:
[----:B------:R-:W-:Y:S05]  /*5570*/  BSYNC B2 ;  /* 0x0000000000027941 */ /* 0x000fea0003800000 */
.L_x_6563:
        /* <DEDUP_REMOVED lines=20> */
.L_x_6568:
[----:B------:R-:W-:Y:S02]  /*56c0*/  IMAD.MOV.U32 R79, RZ, RZ, R76 ;  /* 0x000000ffff4f7224 */ /* 0x000fe400078e004c */
.L_x_6569:
[----:B------:R-:W-:Y:S05]  /*56d0*/  BSYNC B2 ;  /* 0x0000000000027941 */ /* 0x000fea0003800000 */
.L_x_6567:
        /* <DEDUP_REMOVED lines=16> */
.L_x_6573:
[----:B------:R-:W-:Y:S05]  /*57e0*/  BSYNC B3 ;  /* 0x0000000000037941 */ /* 0x000fea0003800000 */
.L_x_6572:
        /* <DEDUP_REMOVED lines=42> */
.L_x_6571:
[----:B------:R-:W-:Y:S05]  /*5a90*/  BSYNC B2 ;  /* 0x0000000000027941 */ /* 0x000fea0003800000 */
.L_x_6570:
        /* <DEDUP_REMOVED lines=20> */
.L_x_6575:
[----:B------:R-:W-:Y:S02]  /*5be0*/  MOV R79, R76 ;  /* 0x0000004c004f7202 */ /* 0x000fe40000000f00 */
.L_x_6576:
[----:B------:R-:W-:Y:S05]  /*5bf0*/  BSYNC B2 ;  /* 0x0000000000027941 */ /* 0x000fea0003800000 */
.L_x_6574:
        /* <DEDUP_REMOVED lines=18> */
.L_x_6580:
[----:B------:R-:W-:Y:S05]  /*5d20*/  BSYNC B3 ;  /* 0x0000000000037941 */ /* 0x000fea0003800000 */
.L_x_6579:
        /* <DEDUP_REMOVED lines=42> */
.L_x_6578:
[----:B------:R-:W-:Y:S05]  /*5fd0*/  BSYNC B2 ;  /* 0x0000000000027941 */ /* 0x000fea0003800000 */
.L_x_6577:
[----:B------:R-:W0:Y:S01]  /*5fe0*/  I2F.U32 R80, R79 ;  /* 0x0000004f00507306 */ /* 0x000e220000201000 */
[----:B------:R-:W-:Y:S02]  /*5ff0*/  SEL R82, RZ, 0x10000, P5 ;  /* 0x00010000ff527807 */ /* 0x000fe40002800000 */
[----:B------:R-:W-:Y:S02]  /*6000*/  ISETP.NE.AND P6, PT, R67, RZ, PT ;  /* 0x000000ff4300720c */ /* 0x000fe40003fc5270 */
[----:B------:R-:W-:Y:S02]  /*6010*/  SEL R67, RZ, 0x100, P4 ;  /* 0x00000100ff437807 */ /* 0x000fe40002000000 */
[----:B------:R-:W-:Y:S02]  /*6020*/  ISETP.NE.AND P4, PT, R78, RZ, PT ;  /* 0x000000ff4e00720c */ /* 0x000fe40003f85270 */
[----:B------:R-:W-:-:S02]  /*6030*/  PRMT R78, RZ, 0x7610, R63 ;  /* 0x00007610ff4e7816 */ /* 0x000fc4000000003f */
[----:B------:R-:W-:-:S03]  /*6040*/  SEL R63, RZ, 0x1, P3 ;  /* 0x00000001ff3f7807 */ /* 0x000fc60001800000 */
[----:B------:R-:W-:Y:S01]  /*6050*/  FMUL.FTZ R65, R78, R65 ;  /* 0x000000414e417220 */ /* 0x000fe20000410000 */
[----:B------:R-:W-:Y:S01]  /*6060*/  SEL R78, RZ, 0x1, P1 ;  /* 0x00000001ff4e7807 */ /* 0x000fe20000800000 */
[----:B0-----:R-:W-:Y:S02]  /*6070*/  FFMA.FTZ R80, R80, R71, 1.1641532182693481445e-10 ;  /* 0x2f00000050507423 */ /* 0x001fe40000010047 */
[----:B------:R-:W-:Y:S02]  /*6080*/  FMUL.FTZ R65, R65, c[0x0][0x1e8] ;  /* 0x00007a0041417a20 */ /* 0x000fe40000410000 */
[----:B------:R-:W-:Y:S01]  /*6090*/  IMAD.WIDE.U32 R78, R78, 0x10000, RZ ;  /* 0x000100004e4e7825 */ /* 0x000fe200078e00ff */
[----:B------:R-:W-:Y:S02]  /*60a0*/  FSETP.GTU.FTZ.AND P5, PT, R80, c[0x0][0x1e4], PT ;  /* 0x0000790050007a0b */ /* 0x000fe40003fbc000 */
[----:B------:R-:W-:Y:S02]  /*60b0*/  SEL R80, RZ, 0x1, P4 ;  /* 0x00000001ff507807 */ /* 0x000fe40002000000 */
[----:B------:R-:W-:-:S03]  /*60c0*/  SEL R71, RZ, 0x1000000, P5 ;  /* 0x01000000ff477807 */ /* 0x000fc60002800000 */
[----:B------:R-:W-:Y:S01]  /*60d0*/  IMAD.WIDE.U32 R80, R80, 0x100, RZ ;  /* 0x0000010050507825 */ /* 0x000fe200078e00ff */
[----:B------:R-:W-:Y:S02]  /*60e0*/  LOP3.LUT R67, R67, R71, R82, 0xfe, !PT ;  /* 0x0000004743437212 */ /* 0x000fe400078efe52 */
[----:B------:R-:W-:-:S05]  /*60f0*/  SEL R82, RZ, 0x1, P2 ;  /* 0x00000001ff527807 */ /* 0x000fca0001000000 */
[----:B------:R-:W-:-:S05]  /*6100*/  IMAD.WIDE.U32 R82, R82, 0x1000000, RZ ;  /* 0x0100000052527825 */ /* 0x000fca00078e00ff */
[----:B------:R-:W-:Y:S02]  /*6110*/  LOP3.LUT R63, R83, R67, R63, 0xfe, !PT ;  /* 0x00000043533f7212 */ /* 0x000fe400078efe3f */
[----:B------:R-:W-:Y:S02]  /*6120*/  LOP3.LUT R82, R80, R82, R78, 0xfe, !PT ;  /* 0x0000005250527212 */ /* 0x000fe400078efe4e */
[----:B------:R-:W-:Y:S02]  /*6130*/  LOP3.LUT R79, R81, R63, R79, 0xfe, !PT ;  /* 0x0000003f514f7212 */ /* 0x000fe400078efe4f */
[----:B------:R-:W-:Y:S02]  /*6140*/  FSEL R63, R65, RZ, !P5 ;  /* 0x000000ff413f7208 */ /* 0x000fe40006800000 */
[----:B------:R-:W-:Y:S02]  /*6150*/  SEL R65, RZ, 0x1, P6 ;  /* 0x00000001ff417807 */ /* 0x000fe40003000000 */
[----:B------:R-:W-:Y:S01]  /*6160*/  LEA R80, P1, R66, c[0x0][0x188], 0x5 ;  /* 0x0000620042507a11 */ /* 0x000fe200078228ff */
[----:B------:R-:W-:Y:S01]  /*6170*/  @P0 FADD.FTZ R63, R47, R63 ;  /* 0x0000003f2f3f0221 */ /* 0x000fe20000010000 */
[----:B------:R-:W-:-:S02]  /*6180*/  LOP3.LUT R78, R82, R65, RZ, 0xfc, !PT ;  /* 0x00000041524e7212 */ /* 0x000fc400078efcff */
[C---:B------:R-:W-:Y:S02]  /*6190*/  LEA R82, P0, R66.reuse, c[0x0][0x190], 0x3 ;  /* 0x0000640042527a11 */ /* 0x040fe400078018ff */
[C---:B------:R-:W-:Y:S02]  /*61a0*/  LEA.HI.X R81, R66.reuse, c[0x0][0x18c], RZ, 0x5, P1 ;  /* 0x0000630042517a11 */ /* 0x040fe400008f2cff */
[----:B------:R-:W-:-:S03]  /*61b0*/  LEA.HI.X R83, R66, c[0x0][0x194], RZ, 0x3, P0 ;  /* 0x0000650042537a11 */ /* 0x000fc600000f1cff */
[----:B------:R0:W-:Y:S04]  /*61c0*/  STG.E.128 [R80.64], R56 ;  /* 0x0000003850007986 */ /* 0x0001e8000c101d06 */
[----:B------:R0:W-:Y:S04]  /*61d0*/  STG.E.128 [R80.64+0x10], R60 ;  /* 0x0000103c50007986 */ /* 0x0001e8000c101d06 */
[----:B------:R0:W-:Y:S02]  /*61e0*/  STG.E.64 [R82.64], R78 ;  /* 0x0000004e52007986 */ /* 0x0001e4000c101b06 */
.L_x_6524:
[----:B------:R-:W-:Y:S05]  /*61f0*/  BSYNC B1 ;  /* 0x0000000000017941 */ /* 0x000fea0003800000 */
.L_x_6523:
[----:B------:R-:W-:Y:S01]  /*6200*/  FADD.FTZ R66, RZ, R48 ;  /* 0x00000030ff427221 */ /* 0x000fe20000010000 */
        /* <DEDUP_REMOVED lines=20> */
[----:B------:R1:W2:Y:S02]  /*6350*/  SHFL.BFLY PT, R64, R65, 0x1, 0x1f ;  /* 0x0c201f0041407f89 */ /* 0x0002a400000e0000 */
.L_x_6589:
[----:B-12---:R-:W-:Y:S01]  /*6360*/  FADD.FTZ R65, R65, R64 ;  /* 0x0000004041417221 */ /* 0x006fe20000010000 */
        /* <DEDUP_REMOVED lines=12> */
[--C-:B0-----:R-:W-:Y:S02]  /*6430*/  FADD.FTZ R78, R49, -R64.reuse ;  /* 0x80000040314e7221 */ /* 0x101fe40000010000 */
        /* <DEDUP_REMOVED lines=40> */
.L_x_6590:
[----:B------:R-:W-:Y:S01]  /*66c0*/  FMUL.FTZ R66, R64, R64 ;  /* 0x0000004040427220 */ /* 0x000fe20000410000 */
[----:B------:R-:W-:Y:S01]  /*66d0*/  ISETP.NE.AND P0, PT, RZ, UR8, PT ;  /* 0x00000008ff007c0c */ /* 0x000fe2000bf05270 */
[----:B-1----:R-:W-:Y:S01]  /*66e0*/  FADD.FTZ R80, R80, R75 ;  /* 0x0000004b50507221 */ /* 0x002fe20000010000 */
[----:B------:R-:W-:Y:S01]  /*66f0*/  @!P1 MOV R67, 0x4 ;  /* 0x0000000400439802 */ /* 0x000fe20000000f00 */
[----:B------:R-:W-:Y:S01]  /*6700*/  IMAD.MOV.U32 R65, RZ, RZ, c[0x0][0x1e0] ;  /* 0x00007800ff417624 */ /* 0x000fe200078e00ff */
[----:B------:R-:W-:Y:S01]  /*6710*/  FSEL R66, R66, RZ, P0 ;  /* 0x000000ff42427208 */ /* 0x000fe20000000000 */
[----:B------:R-:W-:Y:S01]  /*6720*/  @!P1 IMAD.MOV.U32 R79, RZ, RZ, 0x4 ;  /* 0x00000004ff4f9424 */ /* 0x000fe200078e00ff */
[----:B------:R-:W-:Y:S01]  /*6730*/  ISETP.NE.AND P2, PT, R68, RZ, PT ;  /* 0x000000ff4400720c */ /* 0x000fe20003f45270 */
[----:B------:R-:W-:Y:S01]  /*6740*/  FFMA.FTZ R65, R80, R65, c[0x0][0x228] ;  /* 0x00008a0050417623 */ /* 0x000fe20000010041 */
[----:B------:R-:W-:Y:S01]  /*6750*/  BSSY B1, `(.L_x_6583) ;  /* 0x0000029000017945 */ /* 0x000fe20003800000 */
[----:B------:R-:W-:Y:S01]  /*6760*/  @!P1 IMAD.WIDE R78, R4, R79, c[0x0][0x1a8] ;  /* 0x00006a00044e9625 */ /* 0x000fe200078e024f */
[----:B0-----:R-:W-:-:S03]  /*6770*/  FSEL R75, R64, RZ, !P0 ;  /* 0x000000ff404b7208 */ /* 0x001fc60004000000 */
[----:B------:R-:W-:Y:S02]  /*6780*/  FADD.FTZ R65, R65, R66 ;  /* 0x0000004241417221 */ /* 0x000fe40000010000 */
[----:B------:R-:W-:Y:S02]  /*6790*/  @!P1 IMAD.WIDE R66, R4, R67, c[0x0][0x1a0] ;  /* 0x0000680004429625 */ /* 0x000fe400078e0243 */
[----:B------:R-:W0:Y:S03]  /*67a0*/  MUFU.RSQ R71, R65 ;  /* 0x0000004100477308 */ /* 0x000e260000001400 */
[----:B------:R1:W-:Y:S04]  /*67b0*/  @!P1 STG.E [R66.64], R64 ;  /* 0x0000004042009986 */ /* 0x0003e8000c101906 */
[----:B0-----:R1:W-:Y:S01]  /*67c0*/  @!P1 STG.E [R78.64], R71 ;  /* 0x000000474e009986 */ /* 0x0013e2000c101906 */
[----:B------:R-:W-:Y:S05]  /*67d0*/  @!P2 BRA `(.L_x_6584) ;  /* 0x000002000000a947 */ /* 0x000fea0003800000 */
[--C-:B-1----:R-:W-:Y:S02]  /*67e0*/  FADD.FTZ R64, R48, -R75.reuse ;  /* 0x8000004b30407221 */ /* 0x102fe40000010000 */
[----:B------:R-:W-:-:S02]  /*67f0*/  FADD.FTZ R66, R49, -R75 ;  /* 0x8000004b31427221 */ /* 0x000fc40000010000 */
[C---:B------:R-:W-:Y:S02]  /*6800*/  FMUL.FTZ R65, R71.reuse, R64 ;  /* 0x0000004047417220 */ /* 0x040fe40000410000 */
[----:B------:R-:W-:Y:S02]  /*6810*/  FMUL.FTZ R66, R71, R66 ;  /* 0x0000004247427220 */ /* 0x000fe40000410000 */
[----:B-----5:R-:W-:Y:S02]  /*6820*/  FFMA.FTZ R64, R16, R65, R8 ;  /* 0x0000004110407223 */ /* 0x020fe40000010008 */
[----:B------:R-:W-:Y:S02]  /*6830*/  FFMA.FTZ R65, R17, R66, R9 ;  /* 0x0000004211417223 */ /* 0x000fe40000010009 */
        /* <DEDUP_REMOVED lines=21> */
[----:B------:R-:W-:-:S03]  /*6990*/  IMAD.MOV.U32 R78, RZ, RZ, 0x10 ;  /* 0x00000010ff4e7424 */ /* 0x000fc600078e00ff */
[----:B------:R-:W-:Y:S01]  /*69a0*/  F2FP.BF16.PACK_AB R67, R80, R67 ;  /* 0x000000435043723e */ /* 0x000fe200000010ff */
[C---:B------:R-:W-:Y:S01]  /*69b0*/  IMAD.WIDE.U32 R78, R69.reuse, R78, c[0x0][0x208] ;  /* 0x00008200454e7625 */ /* 0x040fe200078e004e */
[----:B------:R-:W-:-:S04]  /*69c0*/  IADD3 R69, R69, 0x20, RZ ;  /* 0x0000002045457810 */ /* 0x000fc80007ffe0ff */
[----:B------:R0:W-:Y:S03]  /*69d0*/  STG.E.128 [R78.64], R64 ;  /* 0x000000404e007986 */ /* 0x0001e6000c101d06 */
.L_x_6584:
[----:B------:R-:W-:Y:S05]  /*69e0*/  BSYNC B1 ;  /* 0x0000000000017941 */ /* 0x000fea0003800000 */
.L_x_6583:
[----:B------:R-:W-:Y:S01]  /*69f0*/  ISETP.NE.AND P0, PT, R70, RZ, PT ;  /* 0x000000ff4600720c */ /* 0x000fe20003f05270 */
[----:B------:R-:W-:-:S12]  /*6a00*/  BSSY B1, `(.L_x_6585) ;  /* 0x0000021000017945 */ /* 0x000fd80003800000 */
[----:B------:R-:W-:Y:S05]  /*6a10*/  @!P0 BRA `(.L_x_6586) ;  /* 0x000001f000008947 */ /* 0x000fea0003800000 */
[--C-:B01----:R-:W-:Y:S02]  /*6a20*/  FADD.FTZ R78, R58, -R75.reuse ;  /* 0x8000004b3a4e7221 */ /* 0x103fe40000010000 */
[--C-:B------:R-:W-:Y:S02]  /*6a30*/  FADD.FTZ R64, R56, -R75.reuse ;  /* 0x8000004b38407221 */ /* 0x100fe40000010000 */
[----:B------:R-:W-:Y:S02]  /*6a40*/  FMUL.FTZ R77, R71, R78 ;  /* 0x0000004e474d7220 */ /* 0x000fe40000410000 */
[--C-:B------:R-:W-:Y:S02]  /*6a50*/  FADD.FTZ R78, R60, -R75.reuse ;  /* 0x8000004b3c4e7221 */ /* 0x100fe40000010000 */
[----:B------:R-:W-:Y:S02]  /*6a60*/  FADD.FTZ R66, R57, -R75 ;  /* 0x8000004b39427221 */ /* 0x000fe40000010000 */
[----:B------:R-:W-:-:S02]  /*6a70*/  FMUL.FTZ R79, R71, R78 ;  /* 0x0000004e474f7220 */ /* 0x000fc40000410000 */
[--C-:B------:R-:W-:Y:S02]  /*6a80*/  FADD.FTZ R78, R62, -R75.reuse ;  /* 0x8000004b3e4e7221 */ /* 0x100fe40000010000 */
[C---:B------:R-:W-:Y:S02]  /*6a90*/  FMUL.FTZ R65, R71.reuse, R64 ;  /* 0x0000004047417220 */ /* 0x040fe40000410000 */
[----:B------:R-:W-:Y:S02]  /*6aa0*/  FMUL.FTZ R67, R71, R78 ;  /* 0x0000004e47437220 */ /* 0x000fe40000410000 */
[----:B------:R-:W-:Y:S02]  /*6ab0*/  FADD.FTZ R78, R63, -R75 ;  /* 0x8000004b3f4e7221 */ /* 0x000fe40000010000 */
[C---:B------:R-:W-:Y:S02]  /*6ac0*/  FMUL.FTZ R64, R71.reuse, R66 ;  /* 0x0000004247407220 */ /* 0x040fe40000410000 */
[----:B------:R-:W-:-:S02]  /*6ad0*/  FMUL.FTZ R78, R71, R78 ;  /* 0x0000004e474e7220 */ /* 0x000fc40000410000 */
[--C-:B------:R-:W-:Y:S02]  /*6ae0*/  FADD.FTZ R66, R59, -R75.reuse ;  /* 0x8000004b3b427221 */ /* 0x100fe40000010000 */
[----:B------:R-:W-:Y:S02]  /*6af0*/  FADD.FTZ R80, R61, -R75 ;  /* 0x8000004b3d507221 */ /* 0x000fe40000010000 */
[----:B-----5:R-:W-:Y:S02]  /*6b00*/  FFMA.FTZ R67, R38, R67, R30 ;  /* 0x0000004326437223 */ /* 0x020fe4000001001e */
[----:B------:R-:W-:Y:S02]  /*6b10*/  FFMA.FTZ R78, R39, R78, R31 ;  /* 0x0000004e274e7223 */ /* 0x000fe4000001001f */
[C---:B------:R-:W-:Y:S02]  /*6b20*/  FMUL.FTZ R66, R71.reuse, R66 ;  /* 0x0000004247427220 */ /* 0x040fe40000410000 */
[----:B------:R-:W-:Y:S01]  /*6b30*/  FMUL.FTZ R80, R71, R80 ;  /* 0x0000005047507220 */ /* 0x000fe20000410000 */
[----:B------:R-:W-:Y:S01]  /*6b40*/  F2FP.BF16.PACK_AB R67, R78, R67 ;  /* 0x000000434e43723e */ /* 0x000fe200000010ff */
[----:B------:R-:W-:-:S02]  /*6b50*/  FFMA.FTZ R71, R32, R65, R24 ;  /* 0x0000004120477223 */ /* 0x000fc40000010018 */
[----:B------:R-:W-:Y:S02]  /*6b60*/  FFMA.FTZ R65, R34, R77, R26 ;  /* 0x0000004d22417223 */ /* 0x000fe4000001001a */
[----:B------:R-:W-:Y:S02]  /*6b70*/  FFMA.FTZ R78, R35, R66, R27 ;  /* 0x00000042234e7223 */ /* 0x000fe4000001001b */
[----:B------:R-:W-:Y:S02]  /*6b80*/  FFMA.FTZ R79, R36, R79, R28 ;  /* 0x0000004f244f7223 */ /* 0x000fe4000001001c */
[----:B------:R-:W-:Y:S01]  /*6b90*/  FFMA.FTZ R80, R37, R80, R29 ;  /* 0x0000005025507223 */ /* 0x000fe2000001001d */
[----:B------:R-:W-:Y:S01]  /*6ba0*/  F2FP.BF16.PACK_AB R65, R78, R65 ;  /* 0x000000414e41723e */ /* 0x000fe200000010ff */
[----:B------:R-:W-:Y:S01]  /*6bb0*/  HFMA2.MMA R78, -RZ, RZ, 0, 9.5367431640625e-07 ;  /* 0x00000010ff4e7435 */ /* 0x000fe200000001ff */
[----:B------:R-:W-:Y:S02]  /*6bc0*/  FFMA.FTZ R64, R33, R64, R25 ;  /* 0x0000004021407223 */ /* 0x000fe40000010019 */
[----:B------:R-:W-:-:S03]  /*6bd0*/  F2FP.BF16.PACK_AB R66, R80, R79 ;  /* 0x0000004f5042723e */ /* 0x000fc600000010ff */
[----:B------:R-:W-:-:S04]  /*6be0*/  F2FP.BF16.PACK_AB R64, R64, R71 ;  /* 0x000000474040723e */ /* 0x000fc800000010ff */
[----:B------:R-:W-:-:S05]  /*6bf0*/  IMAD.WIDE.U32 R78, R69, R78, c[0x0][0x208] ;  /* 0x00008200454e7625 */ /* 0x000fca00078e004e */
[----:B------:R0:W-:Y:S02]  /*6c00*/  STG.E.128 [R78.64], R64 ;  /* 0x000000404e007986 */ /* 0x0001e4000c101d06 */
.L_x_6586:
[----:B------:R-:W-:Y:S05]  /*6c10*/  BSYNC B1 ;  /* 0x0000000000017941 */ /* 0x000fea0003800000 */
.L_x_6585:
[----:B0-----:R-:W-:-:S04]  /*6c20*/  IMAD.MOV.U32 R65, RZ, RZ, 0x4 ;  /* 0x00000004ff417424 */ /* 0x001fc800078e00ff */
[----:B------:R-:W-:-:S05]  /*6c30*/  IMAD R4, R65, c[0x0][0x160], R4 ;  /* 0x0000580041047a24 */ /* 0x000fca00078e0204 */
[----:B------:R-:W-:-:S13]  /*6c40*/  ISETP.GE.AND P0, PT, R4, c[0x0][0x164], PT ;  /* 0x0000590004007a0c */ /* 0x000fda0003f06270 */
[----:B-1---5:R-:W-:Y:S01]  /*6c50*/  @P0 CALL.REL.NOINC `(.L_x_6587) ;  /* 0x0000001000000944 */ /* 0x022fe20003c00000 */
[----:B------:R-:W-:Y:S05]  /*6c60*/  BRA `(.L_x_6588) ;  /* 0xffff9ce000007947 */ /* 0x000fea000383ffff */
.L_x_6587:
[----:B------:R-:W-:Y:S05]  /*6c70*/  BSYNC B0 ;  /* 0x0000000000007941 */ /* 0x000fea0003800000 */
.L_x_6464:
[----:B------:R-:W-:Y:S05]  /*6c80*/  EXIT ;  /* 0x000000000000794d */ /* 0x000fea0003800000 */
.L_x_6581:
[----:B0-----:R-:W-:Y:S01]  /*6c90*/  IMAD.MOV.U32 R80, RZ, RZ, 0x1 ;  /* 0x00000001ff507424 */ /* 0x001fe200078e00ff */
[----:B------:R-:W-:Y:S01]  /*6ca0*/  MOV R71, 0x1f ;  /* 0x0000001f00477802 */ /* 0x000fe20000000f00 */
[----:B------:R-:W-:Y:S01]  /*6cb0*/  IMAD.MOV.U32 R78, RZ, RZ, -0x1 ;  /* 0xffffffffff4e7424 */ /* 0x000fe200078e00ff */
[----:B------:R-:W-:Y:S02]  /*6cc0*/  MOV R66, 0x6ce0 ;  /* 0x00006ce000427802 */ /* 0x000fe40000000f00 */
[----:B-----5:R-:W-:Y:S05]  /*6cd0*/  CALL.REL.NOINC `($__internal_72_$__cuda_sm70_shflsync_bfly_p) ;  /* 0x000005c000007944 */ /* 0x020fea0003c00000 */
[----:B-1----:R-:W-:Y:S01]  /*6ce0*/  IMAD.MOV.U32 R64, RZ, RZ, R80 ;  /* 0x000000ffff407224 */ /* 0x002fe200078e0050 */
[----:B0-----:R-:W-:Y:S05]  /*6cf0*/  BRA `(.L_x_6589) ;  /* 0xfffff66000007947 */ /* 0x001fea000383ffff */
.L_x_6582:
[----:B0-----:R-:W-:Y:S01]  /*6d00*/  HFMA2.MMA R80, -RZ, RZ, 0, 1.1920928955078125e-07 ;  /* 0x00000002ff507435 */ /* 0x001fe200000001ff */
[----:B------:R-:W-:Y:S01]  /*6d10*/  IMAD.MOV.U32 R71, RZ, RZ, 0x1f ;  /* 0x0000001fff477424 */ /* 0x000fe200078e00ff */
[----:B------:R-:W-:Y:S01]  /*6d20*/  MOV R66, 0x6d50 ;  /* 0x00006d5000427802 */ /* 0x000fe20000000f00 */
[----:B------:R-:W-:-:S03]  /*6d30*/  IMAD.MOV.U32 R78, RZ, RZ, -0x1 ;  /* 0xffffffffff4e7424 */ /* 0x000fc600078e00ff */
[----:B-----5:R-:W-:Y:S05]  /*6d40*/  CALL.REL.NOINC `($__internal_72_$__cuda_sm70_shflsync_bfly_p) ;  /* 0x0000055000007944 */ /* 0x020fea0003c00000 */
[----:B01----:R-:W-:Y:S01]  /*6d50*/  FADD.FTZ R65, R65, R80 ;  /* 0x0000005041417221 */ /* 0x003fe20000010000 */
[----:B------:R-:W-:Y:S01]  /*6d60*/  MOV R80, 0x4 ;  /* 0x0000000400507802 */ /* 0x000fe20000000f00 */
[----:B------:R-:W-:Y:S01]  /*6d70*/  IMAD.MOV.U32 R71, RZ, RZ, 0x1f ;  /* 0x0000001fff477424 */ /* 0x000fe200078e00ff */
[----:B------:R-:W-:Y:S01]  /*6d80*/  MOV R66, 0x6db0 ;  /* 0x00006db000427802 */ /* 0x000fe20000000f00 */
[----:B------:R-:W-:-:S02]  /*6d90*/  IMAD.MOV.U32 R78, RZ, RZ, -0x1 ;  /* 0xffffffffff4e7424 */ /* 0x000fc400078e00ff */
[----:B------:R-:W-:Y:S05]  /*6da0*/  CALL.REL.NOINC `($__internal_72_$__cuda_sm70_shflsync_bfly_p) ;  /* 0x000004f000007944 */ /* 0x000fea0003c00000 */
[----:B01----:R-:W-:Y:S01]  /*6db0*/  FADD.FTZ R65, R65, R80 ;  /* 0x0000005041417221 */ /* 0x003fe20000010000 */
[----:B------:R-:W-:Y:S01]  /*6dc0*/  HFMA2.MMA R80, -RZ, RZ, 0, 4.76837158203125e-07 ;  /* 0x00000008ff507435 */ /* 0x000fe200000001ff */
[----:B------:R-:W-:Y:S01]  /*6dd0*/  IMAD.MOV.U32 R71, RZ, RZ, 0x1f ;  /* 0x0000001fff477424 */ /* 0x000fe200078e00ff */
[----:B------:R-:W-:Y:S01]  /*6de0*/  MOV R66, 0x6e10 ;  /* 0x00006e1000427802 */ /* 0x000fe20000000f00 */
[----:B------:R-:W-:-:S03]  /*6df0*/  IMAD.MOV.U32 R78, RZ, RZ, -0x1 ;  /* 0xffffffffff4e7424 */ /* 0x000fc600078e00ff */
[----:B------:R-:W-:Y:S05]  /*6e00*/  CALL.REL.NOINC `($__internal_72_$__cuda_sm70_shflsync_bfly_p) ;  /* 0x0000049000007944 */ /* 0x000fea0003c00000 */
[----:B01----:R-:W-:Y:S01]  /*6e10*/  FADD.FTZ R65, R65, R80 ;  /* 0x0000005041417221 */ /* 0x003fe20000010000 */
[----:B------:R-:W-:Y:S01]  /*6e20*/  MOV R80, 0x10 ;  /* 0x0000001000507802 */ /* 0x000fe20000000f00 */
[----:B------:R-:W-:Y:S01]  /*6e30*/  IMAD.MOV.U32 R71, RZ, RZ, 0x1f ;  /* 0x0000001fff477424 */ /* 0x000fe200078e00ff */
[----:B------:R-:W-:Y:S01]  /*6e40*/  MOV R66, 0x6e70 ;  /* 0x00006e7000427802 */ /* 0x000fe20000000f00 */
[----:B------:R-:W-:-:S02]  /*6e50*/  IMAD.MOV.U32 R78, RZ, RZ, -0x1 ;  /* 0xffffffffff4e7424 */ /* 0x000fc400078e00ff */
[----:B------:R-:W-:Y:S05]  /*6e60*/  CALL.REL.NOINC `($__internal_72_$__cuda_sm70_shflsync_bfly_p) ;  /* 0x0000043000007944 */ /* 0x000fea0003c00000 */
[----:B-1----:R-:W-:Y:S01]  /*6e70*/  FADD.FTZ R64, R65, R80 ;  /* 0x0000005041407221 */ /* 0x002fe20000010000 */
[----:B------:R-:W-:Y:S01]  /*6e80*/  ISETP.NE.AND P2, PT, R68, RZ, PT ;  /* 0x000000ff4400720c */ /* 0x000fe20003f45270 */
[----:B------:R-:W-:Y:S01]  /*6e90*/  HFMA2.MMA R80, -RZ, RZ, 0, 5.9604644775390625e-08 ;  /* 0x00000001ff507435 */ /* 0x000fe200000001ff */
        /* <DEDUP_REMOVED lines=37> */
[----:B------:R-:W-:Y:S05]  /*70f0*/  CALL.REL.NOINC `($__internal_72_$__cuda_sm70_shflsync_bfly_p) ;  /* 0x000001a000007944 */ /* 0x000fea0003c00000 */
[----:B01----:R-:W-:Y:S01]  /*7100*/  FADD.FTZ R65, R65, R80 ;  /* 0x0000005041417221 */ /* 0x003fe20000010000 */
[----:B------:R-:W-:Y:S01]  /*7110*/  MOV R80, 0x2 ;  /* 0x0000000200507802 */ /* 0x000fe20000000f00 */
[----:B------:R-:W-:Y:S01]  /*7120*/  IMAD.MOV.U32 R71, RZ, RZ, 0x1f ;  /* 0x0000001fff477424 */ /* 0x000fe200078e00ff */
[----:B------:R-:W-:Y:S01]  /*7130*/  MOV R66, 0x7160 ;  /* 0x0000716000427802 */ /* 0x000fe20000000f00 */
[----:B------:R-:W-:Y:S02]  /*7140*/  IMAD.MOV.U32 R78, RZ, RZ, -0x1 ;  /* 0xffffffffff4e7424 */ /* 0x000fe400078e00ff */
[----:B------:R-:W-:Y:S05]  /*7150*/  CALL.REL.NOINC `($__internal_72_$__cuda_sm70_shflsync_bfly_p) ;  /* 0x0000014000007944 */ /* 0x000fea0003c00000 */
[----:B01----:R-:W-:Y:S01]  /*7160*/  FADD.FTZ R65, R65, R80 ;  /* 0x0000005041417221 */ /* 0x003fe20000010000 */
[----:B------:R-:W-:Y:S01]  /*7170*/  HFMA2.MMA R80, -RZ, RZ, 0, 2.384185791015625e-07 ;  /* 0x00000004ff507435 */ /* 0x000fe200000001ff */
        /* <DEDUP_REMOVED lines=11> */
[----:B------:R-:W-:Y:S01]  /*7230*/  HFMA2.MMA R80, -RZ, RZ, 0, 9.5367431640625e-07 ;  /* 0x00000010ff507435 */ /* 0x000fe200000001ff */
[----:B0-----:R-:W-:Y:S01]  /*7240*/  IMAD.MOV.U32 R71, RZ, RZ, 0x1f ;  /* 0x0000001fff477424 */ /* 0x001fe200078e00ff */
[----:B------:R-:W-:Y:S01]  /*7250*/  MOV R66, 0x7290 ;  /* 0x0000729000427802 */ /* 0x000fe20000000f00 */
[----:B------:R-:W-:Y:S01]  /*7260*/  IMAD.MOV.U32 R78, RZ, RZ, -0x1 ;  /* 0xffffffffff4e7424 */ /* 0x000fe200078e00ff */
[----:B------:R-:W-:-:S02]  /*7270*/  MOV R65, R75 ;  /* 0x0000004b00417202 */ /* 0x000fc40000000f00 */
[----:B------:R-:W-:Y:S05]  /*7280*/  CALL.REL.NOINC `($__internal_72_$__cuda_sm70_shflsync_bfly_p) ;  /* 0x0000001000007944 */ /* 0x000fea0003c00000 */
[----:B01----:R-:W-:Y:S05]  /*7290*/  BRA `(.L_x_6590) ;  /* 0xfffff42000007947 */ /* 0x003fea000383ffff */
        .weak           $__internal_72_$__cuda_sm70_shflsync_bfly_p
        .type           $__internal_72_$__cuda_sm70_shflsync_bfly_p,@function
        .size           $__internal_72_$__cuda_sm70_shflsync_bfly_p,(.L_x_15264 - $__internal_72_$__cuda_sm70_shflsync_bfly_p)
$__internal_72_$__cuda_sm70_shflsync_bfly_p:
[----:B------:R-:W-:Y:S01]  /*72a0*/  IMAD.MOV.U32 R67, RZ, RZ, 0x0 ;  /* 0x00000000ff437424 */ /* 0x000fe200078e00ff */
[----:B------:R-:W-:Y:S04]  /*72b0*/  WARPSYNC R78 ;  /* 0x0000004e00007348 */ /* 0x000fe80003800000 */
[----:B------:R0:W1:Y:S01]  /*72c0*/  SHFL.BFLY PT, R80, R65, R80, R71 ;  /* 0x0c00005041507389 */ /* 0x00006200000e0047 */
[----:B------:R-:W-:Y:S05]  /*72d0*/  RET.REL.NODEC R66 `(_ZN10layer_norm13ln_fwd_kernelINS_13Kernel_traitsIf13__nv_bfloat16fS2_fjLj512ELj1ELj4ELj1ELj16ENS_18Kernel_traits_baseILj512EfS2_fS2_fjLj128EEEEELb1ELb0ELb0ELb0EEEvNS_9FwdParamsE) ;  /* 0xffff8d2042007950 */ /* 0x000fea0003c3ffff */
.L_x_6591:
        /* <DEDUP_REMOVED lines=10> */
.L_x_15264:


//--------------------- .text._ZN10layer_norm13ln_fwd_kernelINS_13Kernel_traitsIf13__nv_bfloat16fS2_fjLj512ELj1ELj4ELj1ELj16ENS_18Kernel_traits_baseILj512EfS2_fS2_fjLj128EEEEELb1ELb0ELb0ELb1EEEvNS_9FwdParamsE --------------------------
	.section	.text._ZN10layer_norm13ln_fwd_kernelINS_13Kernel_traitsIf13__nv_bfloat16fS2_fjLj512ELj1ELj4ELj1ELj16ENS_18Kernel_traits_baseILj512EfS2_fS2_fjLj128EEEEELb1ELb0ELb0ELb1EEEvNS_9FwdParamsE,"ax",@progbits
	.sectioninfo	@"SHI_REGISTERS=80"
	.align	128
        .global         _ZN10layer_norm13ln_fwd_kernelINS_13Kernel_traitsIf13__nv_bfloat16fS2_fjLj512ELj1ELj4ELj1ELj16ENS_18Kernel_traits_baseILj512EfS2_fS2_fjLj128EEEEELb1ELb0ELb0ELb1EEEvNS_9FwdParamsE
        .type           _ZN10layer_norm13ln_fwd_kernelINS_13Kernel_traitsIf13__nv_bfloat16fS2_fjLj512ELj1ELj4ELj1ELj16ENS_18Kernel_traits_baseILj512EfS2_fS2_fjLj128EEEEELb1ELb0ELb0ELb1EEEvNS_9FwdParamsE,@function
        .size           _ZN10layer_norm13ln_fwd_kernelINS_13Kernel_traitsIf13__nv_bfloat16fS2_fjLj512ELj1ELj4ELj1ELj16ENS_18Kernel_traits_baseILj512EfS2_fS2_fjLj128EEEEELb1ELb0ELb0ELb1EEEvNS_9FwdParamsE,(.L_x_15265 - _ZN10layer_norm13ln_fwd_kernelINS_13Kernel_traitsIf13__nv_bfloat16fS2_fjLj512ELj1ELj4ELj1ELj16ENS_18Kernel_traits_baseILj512EfS2_fS2_fjLj128EEEEELb1ELb0ELb0ELb1EEEvNS_9FwdParamsE)
        .other          _ZN10layer_norm13ln_fwd_kernelINS_13Kernel_traitsIf13__nv_bfloat16fS2_fjLj512ELj1ELj4ELj1ELj16ENS_18Kernel_traits_baseILj512EfS2_fS2_fjLj128EEEEELb1ELb0ELb0ELb1EEEvNS_9FwdParamsE,@"STO_CUDA_ENTRY STV_DEFAULT"
_ZN10layer_norm13ln_fwd_kernelINS_13Kernel_traitsIf13__nv_bfloat16fS2_fjLj512ELj1ELj4ELj1ELj16ENS_18Kernel_traits_baseILj512EfS2_fS2_fjLj128EEEEELb1ELb0ELb0ELb1EEEvNS_9FwdParamsE:
.text._ZN10layer_norm13ln_fwd_kernelINS_13Kernel_traitsIf13__nv_bfloat16fS2_fjLj512ELj1ELj4ELj1ELj16ENS_18Kernel_traits_baseILj512EfS2_fS2_fjLj128EEEEELb1ELb0ELb0ELb1EEEvNS_9FwdParamsE:
        /* <DEDUP_REMOVED lines=9> */
[----:B------:R-:W-:Y:S01]  /*0090*/  IMAD.MOV.U32 R9, RZ, RZ, c[0x0][0x23c] ;  /* 0x00008f00ff097624 */ /* 0x000fe200078e00ff */
[----:B------:R-:W0:Y:S01]  /*00a0*/  S2R R56, SR_TID.X ;  /* 0x0000000000387919 */ /* 0x000e220000002100 */
[----:B------:R-:W-:Y:S01]  /*00b0*/  ISETP.NE.U32.AND P0, PT, RZ, c[0x0][0x218], PT ;  /* 0x00008600ff007a0c */ /* 0x000fe20003f05070 */
[----:B------:R-:W-:Y:S01]  /*00c0*/  CS2R R48, SRZ ;  /* 0x0000000000307805 */ /* 0x000fe2000001ff00 */
[----:B------:R-:W-:Y:S01]  /*00d0*/  @P1 MOV R4, R0 ;  /* 0x0000000000041202 */ /* 0x000fe20000000f00 */
[----:B------:R-:W-:Y:S01]  /*00e0*/  @P1 IMAD.MOV.U32 R5, RZ, RZ, R9 ;  /* 0x000000ffff051224 */ /* 0x000fe200078e0009 */
        /* <DEDUP_REMOVED lines=8> */
[----:B------:R-:W5:Y:S04]  /*0170*/  @P1 LDG.E.64 R4, [R4.64] ;  /* 0x0000000604041981 */ /* 0x000f68000c1e1b00 */
[----:B------:R-:W1:Y:S01]  /*0180*/  S2R R8, SR_CTAID.X ;  /* 0x0000000000087919 */ /* 0x000e620000002500 */
[----:B0-----:R-:W-:-:S04]  /*0190*/  SHF.R.U32.HI R57, RZ, 0x5, R56 ;  /* 0x00000005ff397819 */ /* 0x001fc80000011638 */
[----:B-1----:R-:W-:Y:S01]  /*01a0*/  LEA R57, R8, R57, 0x2 ;  /* 0x0000003908397211 */ /* 0x002fe200078e10ff */
[----:B--2---:R0:W1:Y:S02]  /*01b0*/  @P1 R2UR UR4, R2 ;  /* 0x00000000020413c2 */ /* 0x00406400000e0000 */
[----:B0-----:R-:W-:-:S06]  /*01c0*/  IMAD.SHL.U32 R2, R56, 0x20, RZ ;  /* 0x0000002038027824 */ /* 0x001fcc00078e00ff */
[----:B------:R0:W2:Y:S01]  /*01d0*/  @P1 R2UR UR5, R3 ;  /* 0x00000000030513c2 */ /* 0x0000a200000e0000 */
[----:B------:R-:W-:-:S04]  /*01e0*/  LOP3.LUT R2, R2, 0x3e0, RZ, 0xc0, !PT ;  /* 0x000003e002027812 */ /* 0x000fc800078ec0ff */
[C---:B------:R-:W-:Y:S02]  /*01f0*/  IADD3 R6, P2, R2.reuse, c[0x0][0x218], RZ ;  /* 0x0000860002067a10 */ /* 0x040fe40007f5e0ff */
[----:B------:R-:W-:-:S03]  /*0200*/  IADD3 R2, P3, R2, c[0x0][0x1b0], RZ ;  /* 0x00006c0002027a10 */ /* 0x000fc60007f7e0ff */
[----:B------:R-:W-:Y:S01]  /*0210*/  IMAD.X R7, RZ, RZ, c[0x0][0x21c], P2 ;  /* 0x00008700ff077624 */ /* 0x000fe200010e06ff */
[----:B------:R-:W-:Y:S01]  /*0220*/  ISETP.GE.AND P2, PT, R57, c[0x0][0x164], PT ;  /* 0x0000590039007a0c */ /* 0x000fe20003f46270 */
[----:B0-----:R-:W-:-:S03]  /*0230*/  IMAD.X R3, RZ, RZ, c[0x0][0x1b4], P3 ;  /* 0x00006d00ff037624 */ /* 0x001fc600018e06ff */
[----:B------:R0:W5:Y:S04]  /*0240*/  @P0 LDG.E.128 R48, [R6.64] ;  /* 0x0000000606300981 */ /* 0x000168000c1e1d00 */
[----:B------:R0:W5:Y:S04]  /*0250*/  @P0 LDG.E.128 R44, [R6.64+0x10] ;  /* 0x00001006062c0981 */ /* 0x000168000c1e1d00 */
[----:B------:R0:W5:Y:S04]  /*0260*/  @P0 LDG.E.128 R40, [R6.64+0x400] ;  /* 0x0004000606280981 */ /* 0x000168000c1e1d00 */
[----:B------:R0:W5:Y:S01]  /*0270*/  @P0 LDG.E.128 R36, [R6.64+0x410] ;  /* 0x0004100606240981 */ /* 0x000162000c1e1d00 */
[----:B-12---:R-:W-:Y:S05]  /*0280*/  @P2 EXIT ;  /* 0x000000000000294d */ /* 0x006fea0003800000 */
[----:B-----5:R-:W-:Y:S01]  /*0290*/  @P1 IADD3 R0, P0, R4, c[0x0][0x240], RZ ;  /* 0x0000900004001a10 */ /* 0x020fe20007f1e0ff */
[----:B------:R1:W5:Y:S03]  /*02a0*/  LDG.E.128 R72, [R2.64] ;  /* 0x0000000602487981 */ /* 0x000366000c1e1d00 */
[----:B------:R-:W-:Y:S01]  /*02b0*/  @P1 IADD3.X R9, RZ, R5, RZ, P0, !PT ;  /* 0x00000005ff091210 */ /* 0x000fe200007fe4ff */
[----:B------:R-:W-:Y:S01]  /*02c0*/  IMAD R56, R8, c[0x0][0x0], R56 ;  /* 0x0000000008387a24 */ /* 0x000fe200078e0238 */
[----:B------:R1:W5:Y:S02]  /*02d0*/  LDG.E.128 R68, [R2.64+0x10] ;  /* 0x0000100602447981 */ /* 0x000364000c1e1d00 */
[--C-:B0-----:R-:W-:Y:S01]  /*02e0*/  SHF.R.U64 R7, R0, 0x2, R9.reuse ;  /* 0x0000000200077819 */ /* 0x101fe20000001209 */
[----:B------:R-:W-:Y:S01]  /*02f0*/  IMAD.HI.U32 R5, R56, -0x326172a9, RZ ;  /* 0xcd9e8d5738057827 */ /* 0x000fe200078e00ff */
[----:B------:R-:W-:Y:S01]  /*0300*/  SHF.R.U32.HI R6, RZ, 0x2, R9 ;  /* 0x00000002ff067819 */ /* 0x000fe20000011609 */
[----:B------:R1:W5:Y:S02]  /*0310*/  LDG.E.128 R32, [R2.64+0x400] ;  /* 0x0004000602207981 */ /* 0x000364000c1e1d00 */
[----:B------:R-:W-:Y:S01]  /*0320*/  IMAD.HI.U32 R4, R7, -0x2daee0ad, RZ ;  /* 0xd2511f5307047827 */ /* 0x000fe200078e00ff */
[----:B------:R-:W-:Y:S01]  /*0330*/  LOP3.LUT R5, R5, UR4, R6, 0x96, !PT ;  /* 0x0000000405057c12 */ /* 0x000fe2000f8e9606 */
[----:B------:R-:W-:Y:S01]  /*0340*/  UIADD3 UR10, UR5, -0x4498517b, URZ ;  /* 0xbb67ae85050a7890 */ /* 0x000fe2000fffe03f */
[----:B------:R1:W5:Y:S01]  /*0350*/  LDG.E.128 R28, [R2.64+0x410] ;  /* 0x00041006021c7981 */ /* 0x000362000c1e1d00 */
[----:B------:R-:W-:Y:S01]  /*0360*/  UIADD3 UR9, UR4, -0x61c88647, URZ ;  /* 0x9e3779b904097890 */ /* 0x000fe2000fffe03f */
[----:B------:R-:W-:Y:S01]  /*0370*/  LOP3.LUT R4, R4, UR5, RZ, 0x3c, !PT ;  /* 0x0000000504047c12 */ /* 0x000fe2000f8e3cff */
[----:B------:R-:W-:Y:S01]  /*0380*/  IMAD R8, R7, -0x2daee0ad, RZ ;  /* 0xd2511f5307087824 */ /* 0x000fe200078e02ff */
[----:B------:R-:W-:Y:S01]  /*0390*/  UIADD3 UR11, UR4, 0x3c6ef372, URZ ;  /* 0x3c6ef372040b7890 */ /* 0x000fe2000fffe03f */
[C---:B------:R-:W-:Y:S01]  /*03a0*/  IMAD.HI.U32 R9, R5.reuse, -0x2daee0ad, RZ ;  /* 0xd2511f5305097827 */ /* 0x040fe200078e00ff */
[----:B------:R-:W-:Y:S01]  /*03b0*/  UIADD3 UR12, UR5, 0x76cf5d0a, URZ ;  /* 0x76cf5d0a050c7890 */ /* 0x000fe2000fffe03f */
[----:B------:R-:W-:Y:S01]  /*03c0*/  BSSY B0, `(.L_x_6592) ;  /* 0x000067c000007945 */ /* 0x000fe20003800000 */
[----:B------:R-:W-:Y:S01]  /*03d0*/  UIADD3 UR14, UR5, 0x32370b8f, URZ ;  /* 0x32370b8f050e7890 */ /* 0x000fe2000fffe03f */
[----:B------:R-:W-:Y:S01]  /*03e0*/  IMAD R5, R5, -0x2daee0ad, RZ ;  /* 0xd2511f5305057824 */ /* 0x000fe200078e02ff */
[----:B------:R-:W-:Y:S01]  /*03f0*/  LOP3.LUT R8, R9, UR10, R8, 0x96, !PT ;  /* 0x0000000a09087c12 */ /* 0x000fe2000f8e9608 */
[----:B-1----:R-:W-:Y:S01]  /*0400*/  IMAD R2, R56, -0x326172a9, RZ ;  /* 0xcd9e8d5738027824 */ /* 0x002fe200078e02ff */
[----:B------:R-:W-:Y:S01]  /*0410*/  UIADD3 UR13, UR4, -0x255992d5, URZ ;  /* 0xdaa66d2b040d7890 */ /* 0x000fe2000fffe03f */
[----:B------:R-:W-:Y:S01]  /*0420*/  IMAD.HI.U32 R3, R4, -0x326172a9, RZ ;  /* 0xcd9e8d5704037827 */ /* 0x000fe200078e00ff */
[----:B------:R-:W-:Y:S01]  /*0430*/  UIADD3 UR15, UR4, 0x78dde6e4, URZ ;  /* 0x78dde6e4040f7890 */ /* 0x000fe2000fffe03f */
[----:B------:R-:W-:Y:S01]  /*0440*/  LOP3.LUT R59, R0, 0x3, RZ, 0xc0, !PT ;  /* 0x00000003003b7812 */ /* 0x000fe200078ec0ff */
[----:B------:R-:W-:Y:S01]  /*0450*/  UIADD3 UR16, UR5, -0x126145ec, URZ ;  /* 0xed9eba1405107890 */ /* 0x000fe2000fffe03f */
[----:B------:R-:W-:Y:S01]  /*0460*/  IMAD R4, R4, -0x326172a9, RZ ;  /* 0xcd9e8d5704047824 */ /* 0x000fe200078e02ff */
[----:B------:R-:W-:Y:S01]  /*0470*/  LOP3.LUT R2, R3, UR9, R2, 0x96, !PT ;  /* 0x0000000903027c12 */ /* 0x000fe2000f8e9602 */
[----:B------:R-:W-:Y:S01]  /*0480*/  IMAD.HI.U32 R3, R8, -0x326172a9, RZ ;  /* 0xcd9e8d5708037827 */ /* 0x000fe200078e00ff */
[----:B------:R-:W-:-:S02]  /*0490*/  UIADD3 UR18, UR5, -0x56f99767, URZ ;  /* 0xa906689905127890 */ /* 0x000fc4000fffe03f */
[----:B------:R-:W-:Y:S01]  /*04a0*/  UIADD3 UR17, UR4, 0x1715609d, URZ ;  /* 0x1715609d04117890 */ /* 0x000fe2000fffe03f */
[C---:B------:R-:W-:Y:S01]  /*04b0*/  IMAD.HI.U32 R10, R2.reuse, -0x2daee0ad, RZ ;  /* 0xd2511f53020a7827 */ /* 0x040fe200078e00ff */
[----:B------:R-:W-:Y:S01]  /*04c0*/  LOP3.LUT R3, R3, UR11, R4, 0x96, !PT ;  /* 0x0000000b03037c12 */ /* 0x000fe2000f8e9604 */
[----:B------:R-:W-:Y:S02]  /*04d0*/  UIADD3 UR19, UR4, -0x4ab325aa, URZ ;  /* 0xb54cda5604137890 */ /* 0x000fe4000fffe03f */
[----:B------:R-:W-:Y:S01]  /*04e0*/  IMAD R2, R2, -0x2daee0ad, RZ ;  /* 0xd2511f5302027824 */ /* 0x000fe200078e02ff */
[----:B------:R-:W-:Y:S01]  /*04f0*/  LOP3.LUT R5, R10, UR12, R5, 0x96, !PT ;  /* 0x0000000c0a057c12 */ /* 0x000fe2000f8e9605 */
[----:B------:R-:W-:Y:S01]  /*0500*/  IMAD.HI.U32 R11, R3, -0x2daee0ad, RZ ;  /* 0xd2511f53030b7827 */ /* 0x000fe200078e00ff */
[----:B------:R-:W-:Y:S02]  /*0510*/  UIADD3 UR20, UR5, 0x646e171e, URZ ;  /* 0x646e171e05147890 */ /* 0x000fe4000fffe03f */
[----:B------:R-:W-:Y:S01]  /*0520*/  UIADD3 UR22, UR5, 0x1fd5c5a3, URZ ;  /* 0x1fd5c5a305167890 */ /* 0x000fe2000fffe03f */
[----:B------:R-:W-:Y:S01]  /*0530*/  IMAD R8, R8, -0x326172a9, RZ ;  /* 0xcd9e8d5708087824 */ /* 0x000fe200078e02ff */
[----:B------:R-:W-:Y:S01]  /*0540*/  LOP3.LUT R2, R11, UR14, R2, 0x96, !PT ;  /* 0x0000000e0b027c12 */ /* 0x000fe2000f8e9602 */
[----:B------:R-:W-:Y:S01]  /*0550*/  IMAD.HI.U32 R9, R5, -0x326172a9, RZ ;  /* 0xcd9e8d5705097827 */ /* 0x000fe200078e00ff */
[----:B------:R-:W-:-:S02]  /*0560*/  UIADD3 UR21, UR4, 0x5384540f, URZ ;  /* 0x5384540f04157890 */ /* 0x000fc4000fffe03f */
[----:B------:R-:W-:Y:S01]  /*0570*/  UIADD3 UR23, UR4, -0xe443238, URZ ;  /* 0xf1bbcdc804177890 */ /* 0x000fe2000fffe03f */
        /* <DEDUP_REMOVED lines=35> */
[----:B------:R-:W-:Y:S02]  /*07b0*/  IMAD R3, R9, -0x326172a9, RZ ;  /* 0xcd9e8d5709037824 */ /* 0x000fe400078e02ff */
[----:B------:R-:W-:-:S04]  /*07c0*/  IMAD.HI.U32 R5, R10, -0x2daee0ad, RZ ;  /* 0xd2511f530a057827 */ /* 0x000fc800078e00ff */
[----:B------:R-:W-:Y:S01]  /*07d0*/  IMAD.WIDE.U32 R8, R8, -0x326172a9, RZ ;  /* 0xcd9e8d5708087825 */ /* 0x000fe200078e00ff */
[----:B------:R-:W-:-:S03]  /*07e0*/  LOP3.LUT R5, R5, UR26, R2, 0x96, !PT ;  /* 0x0000001a05057c12 */ /* 0x000fc6000f8e9602 */
[----:B------:R-:W-:Y:S01]  /*07f0*/  IMAD.MOV.U32 R2, RZ, RZ, RZ ;  /* 0x000000ffff027224 */ /* 0x000fe200078e00ff */
[----:B------:R-:W-:Y:S01]  /*0800*/  LOP3.LUT R4, R9, UR25, R3, 0x96, !PT ;  /* 0x0000001909047c12 */ /* 0x000fe2000f8e9603 */
[----:B------:R-:W-:Y:S02]  /*0810*/  IMAD.MOV.U32 R3, RZ, RZ, R8 ;  /* 0x000000ffff037224 */ /* 0x000fe400078e0008 */
[----:B------:R-:W-:Y:S02]  /*0820*/  IMAD R0, R10, -0x2daee0ad, RZ ;  /* 0xd2511f530a007824 */ /* 0x000fe400078e02ff */
.L_x_6708:
        /* <DEDUP_REMOVED lines=9> */
[----:B------:R-:W-:Y:S02]  /*08c0*/  @P0 MOV R12, 0x2 ;  /* 0x00000002000c0802 */ /* 0x000fe40000000f00 */
[----:B------:R-:W-:-:S03]  /*08d0*/  @P1 IMAD.MOV.U32 R15, RZ, RZ, 0x20 ;  /* 0x00000020ff0f1424 */ /* 0x000fc600078e00ff */
[----:B------:R-:W-:Y:S01]  /*08e0*/  @P0 IMAD.WIDE R12, R57, R12, c[0x0][0x1c0] ;  /* 0x00007000390c0625 */ /* 0x000fe200078e020c */
[----:B0-----:R-:W-:-:S04]  /*08f0*/  LOP3.LUT R11, R10, 0x1f, RZ, 0xc0, !PT ;  /* 0x0000001f0a0b7812 */ /* 0x001fc800078ec0ff */
[----:B------:R-:W-:Y:S01]  /*0900*/  LEA.HI.SX32 R58, R9, R11, 0x1d ;  /* 0x0000000b093a7211 */ /* 0x000fe200078feaff */
[----:B------:R-:W2:Y:S04]  /*0910*/  @P0 LDG.E.U16 R12, [R12.64] ;  /* 0x000000060c0c0981 */ /* 0x000ea8000c1e1500 */
[----:B------:R-:W-:-:S04]  /*0920*/  IMAD.WIDE.U32 R8, R58, R66, c[0x0][0x170] ;  /* 0x00005c003a087625 */ /* 0x000fc800078e0042 */
[----:B------:R-:W-:Y:S02]  /*0930*/  @P1 IMAD.WIDE.U32 R14, R58, R15, c[0x0][0x180] ;  /* 0x000060003a0e1625 */ /* 0x000fe400078e000f */
[----:B-----5:R-:W5:Y:S04]  /*0940*/  LDG.E.128 R8, [R8.64] ;  /* 0x0000000608087981 */ /* 0x020f68000c1e1d00 */
[----:B------:R0:W5:Y:S04]  /*0950*/  @P1 LDG.E.128 R24, [R14.64] ;  /* 0x000000060e181981 */ /* 0x000168000c1e1d00 */
[----:B------:R0:W5:Y:S01]  /*0960*/  @P1 LDG.E.128 R20, [R14.64+0x10] ;  /* 0x000010060e141981 */ /* 0x000162000c1e1d00 */
        /* <DEDUP_REMOVED lines=14> */
.L_x_6594:
[----:B0-----:R-:W-:Y:S02]  /*0a50*/  IMAD.MOV.U32 R12, RZ, RZ, R3 ;  /* 0x000000ffff0c7224 */ /* 0x001fe400078e0003 */
.L_x_6595:
[----:B------:R-:W-:Y:S05]  /*0a60*/  BSYNC B1 ;  /* 0x0000000000017941 */ /* 0x000fea0003800000 */
.L_x_6593:
        /* <DEDUP_REMOVED lines=16> */
.L_x_6599:
[----:B------:R-:W-:Y:S05]  /*0b70*/  BSYNC B2 ;  /* 0x0000000000027941 */ /* 0x000fea0003800000 */
.L_x_6598:
        /* <DEDUP_REMOVED lines=44> */
.L_x_6597:
[----:B------:R-:W-:Y:S05]  /*0e40*/  BSYNC B1 ;  /* 0x0000000000017941 */ /* 0x000fea0003800000 */
.L_x_6596:
        /* <DEDUP_REMOVED lines=24> */
.L_x_6601:
[----:B------:R-:W-:Y:S02]  /*0fd0*/  MOV R12, R3 ;  /* 0x00000003000c7202 */ /* 0x000fe40000000f00 */
.L_x_6602:
[----:B------:R-:W-:Y:S05]  /*0fe0*/  BSYNC B1 ;  /* 0x0000000000017941 */ /* 0x000fea0003800000 */
.L_x_6600:
        /* <DEDUP_REMOVED lines=16> */
.L_x_6606:
[----:B------:R-:W-:Y:S05]  /*10f0*/  BSYNC B2 ;  /* 0x0000000000027941 */ /* 0x000fea0003800000 */
.L_x_6605:
        /* <DEDUP_REMOVED lines=42> */
[----:B------:R-:W-:Y:S01]  /*13a0*/  IMAD.MOV.U32 R3, RZ, RZ, R54 ;  /* 0x000000ffff037224 */ /* 0x000fe200078e0036 */
[----:B------:R-:W-:-:S04]  /*13b0*/  LOP3.LUT R5, R19, UR26, R52, 0x96, !PT ;  /* 0x0000001a13057c12 */ /* 0x000fc8000f8e9634 */
.L_x_6604:
[----:B------:R-:W-:Y:S05]  /*13c0*/  BSYNC B1 ;  /* 0x0000000000017941 */ /* 0x000fea0003800000 */
.L_x_6603:
        /* <DEDUP_REMOVED lines=21> */
.L_x_6608:
[----:B------:R-:W-:Y:S02]  /*1520*/  IMAD.MOV.U32 R8, RZ, RZ, R3 ;  /* 0x000000ffff087224 */ /* 0x000fe400078e0003 */
.L_x_6609:
[----:B------:R-:W-:Y:S05]  /*1530*/  BSYNC B1 ;  /* 0x0000000000017941 */ /* 0x000fea0003800000 */
.L_x_6607:
        /* <DEDUP_REMOVED lines=16> */
.L_x_6613:
[----:B------:R-:W-:Y:S05]  /*1640*/  BSYNC B2 ;  /* 0x0000000000027941 */ /* 0x000fea0003800000 */
.L_x_6612:
        /* <DEDUP_REMOVED lines=44> */
.L_x_6611:
[----:B------:R-:W-:Y:S05]  /*1910*/  BSYNC B1 ;  /* 0x0000000000017941 */ /* 0x000fea0003800000 */
.L_x_6610:
        /* <DEDUP_REMOVED lines=21> */
.L_x_6615:
[----:B------:R-:W-:Y:S02]  /*1a70*/  IMAD.MOV.U32 R8, RZ, RZ, R3 ;  /* 0x000000ffff087224 */ /* 0x000fe400078e0003 */
.L_x_6616:
[----:B------:R-:W-:Y:S05]  /*1a80*/  BSYNC B1 ;  /* 0x0000000000017941 */ /* 0x000fea0003800000 */
.L_x_6614:
        /* <DEDUP_REMOVED lines=16> */
.L_x_6620:
[----:B------:R-:W-:Y:S05]  /*1b90*/  BSYNC B2 ;  /* 0x0000000000027941 */ /* 0x000fea0003800000 */
.L_x_6619:
        /* <DEDUP_REMOVED lines=44> */
.L_x_6618:
[----:B------:R-:W-:Y:S05]  /*1e60*/  BSYNC B1 ;  /* 0x0000000000017941 */ /* 0x000fea0003800000 */
.L_x_6617:
        /* <DEDUP_REMOVED lines=20> */
.L_x_6622:
[----:B------:R-:W-:Y:S02]  /*1fb0*/  MOV R8, R3 ;  /* 0x0000000300087202 */ /* 0x000fe40000000f00 */
.L_x_6623:
[----:B------:R-:W-:Y:S05]  /*1fc0*/  BSYNC B1 ;  /* 0x0000000000017941 */ /* 0x000fea0003800000 */
.L_x_6621:
        /* <DEDUP_REMOVED lines=16> */
.L_x_6627:
[----:B------:R-:W-:Y:S05]  /*20d0*/  BSYNC B2 ;  /* 0x0000000000027941 */ /* 0x000fea0003800000 */
.L_x_6626:
[----:B------:R-:W-:Y:S01]  /*20e0*/  IMAD.HI.U32 R3, R56, -0x326172a9, RZ ;  /* 0xcd9e8d5738037827 */ /* 0x000fe200078e00ff */
[----:B------:R-:W-:-:S03]  /*20f0*/  LOP3.LUT R5, R5, UR5, R2, 0x96, !PT ;  /* 0x0000000505057c12 */ /* 0x000fc6000f8e9602 */
[----:B------:R-:W-:Y:S01]  /*2100*/  IMAD R9, R56, -0x326172a9, RZ ;  /* 0xcd9e8d5738097824 */ /* 0x000fe200078e02ff */
[----:B------:R-:W-:Y:S01]  /*2110*/  LOP3.LUT R3, R3, UR4, R6, 0x96, !PT ;  /* 0x0000000403037c12 */ /* 0x000fe2000f8e9606 */
[----:B------:R-:W-:-:S04]  /*2120*/  IMAD.WIDE.U32 R12, R5, -0x326172a9, RZ ;  /* 0xcd9e8d57050c7825 */ /* 0x000fc800078e00ff */
[----:B------:R-:W-:Y:S01]  /*2130*/  IMAD R5, R7, -0x2daee0ad, RZ ;  /* 0xd2511f5307057824 */ /* 0x000fe200078e02ff */
        /* <DEDUP_REMOVED lines=38> */
.L_x_6625:
[----:B------:R-:W-:Y:S05]  /*23a0*/  BSYNC B1 ;  /* 0x0000000000017941 */ /* 0x000fea0003800000 */
.L_x_6624:
        /* <DEDUP_REMOVED lines=20> */
.L_x_6629:
[----:B------:R-:W-:Y:S02]  /*24f0*/  IMAD.MOV.U32 R8, RZ, RZ, R3 ;  /* 0x000000ffff087224 */ /* 0x000fe400078e0003 */
.L_x_6630:
[----:B------:R-:W-:Y:S05]  /*2500*/  BSYNC B1 ;  /* 0x0000000000017941 */ /* 0x000fea0003800000 */
.L_x_6628:
        /* <DEDUP_REMOVED lines=16> */
.L_x_6634:
[----:B------:R-:W-:Y:S05]  /*2610*/  BSYNC B2 ;  /* 0x0000000000027941 */ /* 0x000fea0003800000 */
.L_x_6633:
        /* <DEDUP_REMOVED lines=44> */
.L_x_6632:
[----:B------:R-:W-:Y:S05]  /*28e0*/  BSYNC B1 ;  /* 0x0000000000017941 */ /* 0x000fea0003800000 */
.L_x_6631:
        /* <DEDUP_REMOVED lines=20> */
.L_x_6636:
[----:B------:R-:W-:Y:S02]  /*2a30*/  IMAD.MOV.U32 R8, RZ, RZ, R3 ;  /* 0x000000ffff087224 */ /* 0x000fe400078e0003 */
.L_x_6637:
[----:B------:R-:W-:Y:S05]  /*2a40*/  BSYNC B1 ;  /* 0x0000000000017941 */ /* 0x000fea0003800000 */
.L_x_6635:
        /* <DEDUP_REMOVED lines=16> */
.L_x_6641:
[----:B------:R-:W-:Y:S05]  /*2b50*/  BSYNC B2 ;  /* 0x0000000000027941 */ /* 0x000fea0003800000 */
.L_x_6640:
        /* <DEDUP_REMOVED lines=44> */
.L_x_6639:
[----:B------:R-:W-:Y:S05]  /*2e20*/  BSYNC B1 ;  /* 0x0000000000017941 */ /* 0x000fea0003800000 */
.L_x_6638:
[----:B------:R-:W0:Y:S01]  /*2e30*/  I2F.U32 R8, R8 ;  /* 0x0000000800087306 */ /* 0x000e220000201000 */
[----:B------:R-:W-:Y:S01]  /*2e40*/  PRMT R14, RZ, 0x5410, R11 ;  /* 0x00005410ff0e7816 */ /* 0x000fe2000000000b */
[----:B------:R-:W-:Y:S01]  /*2e50*/  BSSY B1, `(.L_x_6642) ;  /* 0x0000013000017945 */ /* 0x000fe20003800000 */
[----:B------:R-:W-:-:S03]  /*2e60*/  ISETP.NE.AND P6, PT, R10, 0x1, PT ;  /* 0x000000010a00780c */ /* 0x000fc60003fc5270 */
[----:B------:R-:W-:-:S04]  /*2e70*/  FMUL.FTZ R14, R14, R61 ;  /* 0x0000003d0e0e7220 */ /* 0x000fc80000410000 */
[----:B------:R-:W-:Y:S02]  /*2e80*/  FMUL.FTZ R14, R14, c[0x0][0x1e8] ;  /* 0x00007a000e0e7a20 */ /* 0x000fe40000410000 */
[----:B0-----:R-:W-:Y:S01]  /*2e90*/  FFMA.FTZ R9, R8, R67, 1.1641532182693481445e-10 ;  /* 0x2f00000008097423 */ /* 0x001fe20000010043 */
[----:B------:R-:W-:-:S04]  /*2ea0*/  IADD3 R8, R10, 0x1, RZ ;  /* 0x000000010a087810 */ /* 0x000fc80007ffe0ff */
        /* <DEDUP_REMOVED lines=12> */
.L_x_6643:
[----:B------:R-:W-:Y:S02]  /*2f70*/  MOV R9, R3 ;  /* 0x0000000300097202 */ /* 0x000fe40000000f00 */
.L_x_6644:
[----:B------:R-:W-:Y:S05]  /*2f80*/  BSYNC B1 ;  /* 0x0000000000017941 */ /* 0x000fea0003800000 */
.L_x_6642:
        /* <DEDUP_REMOVED lines=18> */
.L_x_6648:
[----:B------:R-:W-:Y:S05]  /*30b0*/  BSYNC B2 ;  /* 0x0000000000027941 */ /* 0x000fea0003800000 */
.L_x_6647:
        /* <DEDUP_REMOVED lines=44> */
.L_x_6646:
[----:B------:R-:W-:Y:S05]  /*3380*/  BSYNC B1 ;  /* 0x0000000000017941 */ /* 0x000fea0003800000 */
.L_x_6645:
[----:B------:R-:W0:Y:S01]  /*3390*/  I2F.U32 R9, R9 ;  /* 0x0000000900097306 */ /* 0x000e220000201000 */
[----:B------:R-:W-:Y:S01]  /*33a0*/  SEL R54, RZ, 0x10000, P5 ;  /* 0x00010000ff367807 */ /* 0x000fe20002800000 */
[----:B------:R-:W-:Y:S01]  /*33b0*/  IMAD.MOV.U32 R59, RZ, RZ, 0x20 ;  /* 0x00000020ff3b7424 */ /* 0x000fe200078e00ff */
[----:B------:R-:W-:Y:S01]  /*33c0*/  ISETP.NE.AND P5, PT, R52, RZ, PT ;  /* 0x000000ff3400720c */ /* 0x000fe20003fa5270 */
[----:B------:R-:W-:Y:S01]  /*33d0*/  IMAD.MOV.U32 R60, RZ, RZ, 0x8 ;  /* 0x00000008ff3c7424 */ /* 0x000fe200078e00ff */
[----:B------:R-:W-:Y:S02]  /*33e0*/  SEL R52, RZ, 0x1, P2 ;  /* 0x00000001ff347807 */ /* 0x000fe40001000000 */
[----:B------:R-:W-:Y:S02]  /*33f0*/  ISETP.NE.AND P6, PT, R15, RZ, PT ;  /* 0x000000ff0f00720c */ /* 0x000fe40003fc5270 */
[----:B------:R-:W-:-:S02]  /*3400*/  SEL R15, RZ, 0x100, P4 ;  /* 0x00000100ff0f7807 */ /* 0x000fc40002000000 */
[----:B------:R-:W-:Y:S01]  /*3410*/  ISETP.NE.AND P4, PT, R53, RZ, PT ;  /* 0x000000ff3500720c */ /* 0x000fe20003f85270 */
[----:B------:R-:W-:Y:S01]  /*3420*/  IMAD.WIDE.U32 R52, R52, 0x1000000, RZ ;  /* 0x0100000034347825 */ /* 0x000fe200078e00ff */
[----:B------:R-:W-:-:S03]  /*3430*/  SEL R55, RZ, 0x1, P3 ;  /* 0x00000001ff377807 */ /* 0x000fc60001800000 */
[----:B0-----:R-:W-:-:S05]  /*3440*/  FFMA.FTZ R10, R9, R67, 1.1641532182693481445e-10 ;  /* 0x2f000000090a7423 */ /* 0x001fca0000010043 */
[----:B------:R-:W-:-:S04]  /*3450*/  FSETP.GTU.FTZ.AND P2, PT, R10, c[0x0][0x1e4], PT ;  /* 0x000079000a007a0b */ /* 0x000fc80003f5c000 */
[----:B------:R-:W-:-:S04]  /*3460*/  SEL R10, RZ, 0x1000000, P2 ;  /* 0x01000000ff0a7807 */ /* 0x000fc80001000000 */
[----:B------:R-:W-:Y:S02]  /*3470*/  LOP3.LUT R10, R15, R10, R54, 0xfe, !PT ;  /* 0x0000000a0f0a7212 */ /* 0x000fe400078efe36 */
[----:B------:R-:W-:Y:S02]  /*3480*/  SEL R15, RZ, 0x1, P4 ;  /* 0x00000001ff0f7807 */ /* 0x000fe40002000000 */
[----:B------:R-:W-:Y:S02]  /*3490*/  LOP3.LUT R53, R53, R10, R55, 0xfe, !PT ;  /* 0x0000000a35357212 */ /* 0x000fe400078efe37 */
[----:B------:R-:W-:Y:S02]  /*34a0*/  PRMT R10, RZ, 0x7610, R11 ;  /* 0x00007610ff0a7816 */ /* 0x000fe4000000000b */
[----:B------:R-:W-:-:S03]  /*34b0*/  SEL R54, RZ, 0x1, P5 ;  /* 0x00000001ff367807 */ /* 0x000fc60002800000 */
[----:B------:R-:W-:Y:S02]  /*34c0*/  FMUL.FTZ R9, R10, R61 ;  /* 0x0000003d0a097220 */ /* 0x000fe40000410000 */
[----:B------:R-:W-:-:S04]  /*34d0*/  IMAD.WIDE.U32 R10, R15, 0x10000, RZ ;  /* 0x000100000f0a7825 */ /* 0x000fc800078e00ff */
[----:B------:R-:W-:Y:S02]  /*34e0*/  FMUL.FTZ R9, R9, c[0x0][0x1e8] ;  /* 0x00007a0009097a20 */ /* 0x000fe40000410000 */
[----:B------:R-:W-:-:S03]  /*34f0*/  IMAD.WIDE.U32 R54, R54, 0x100, RZ ;  /* 0x0000010036367825 */ /* 0x000fc600078e00ff */
[----:B------:R-:W-:Y:S02]  /*3500*/  FSEL R15, R9, RZ, !P2 ;  /* 0x000000ff090f7208 */ /* 0x000fe40005000000 */
[----:B------:R-:W-:Y:S02]  /*3510*/  LOP3.LUT R10, R54, R52, R10, 0xfe, !PT ;  /* 0x00000034360a7212 */ /* 0x000fe400078efe0a */
[----:B------:R-:W-:Y:S01]  /*3520*/  LOP3.LUT R11, R55, R53, R11, 0xfe, !PT ;  /* 0x00000035370b7212 */ /* 0x000fe200078efe0b */
[----:B------:R-:W-:Y:S01]  /*3530*/  IMAD.WIDE.U32 R52, R58, R59, c[0x0][0x188] ;  /* 0x000062003a347625 */ /* 0x000fe200078e003b */
[----:B------:R-:W-:-:S03]  /*3540*/  SEL R9, RZ, 0x1, P6 ;  /* 0x00000001ff097807 */ /* 0x000fc60003000000 */
[----:B------:R-:W-:Y:S01]  /*3550*/  @P0 FADD.FTZ R15, R23, R15 ;  /* 0x0000000f170f0221 */ /* 0x000fe20000010000 */
[----:B------:R-:W-:Y:S01]  /*3560*/  STG.E.128 [R52.64], R16 ;  /* 0x0000001034007986 */ /* 0x000fe2000c101d06 */
[----:B------:R-:W-:-:S03]  /*3570*/  LOP3.LUT R10, R10, R9, RZ, 0xfc, !PT ;  /* 0x000000090a0a7212 */ /* 0x000fc600078efcff */
[----:B------:R0:W-:Y:S02]  /*3580*/  STG.E.128 [R52.64+0x10], R12 ;  /* 0x0000100c34007986 */ /* 0x0001e4000c101d06 */
[C---:B0-----:R-:W-:Y:S01]  /*3590*/  IMAD.WIDE.U32 R52, R58.reuse, R60, c[0x0][0x190] ;  /* 0x000064003a347625 */ /* 0x041fe200078e003c */
[----:B------:R-:W-:-:S04]  /*35a0*/  IADD3 R60, R58, 0x20, RZ ;  /* 0x000000203a3c7810 */ /* 0x000fc80007ffe0ff */
[----:B------:R0:W-:Y:S02]  /*35b0*/  STG.E.64 [R52.64], R10 ;  /* 0x0000000a34007986 */ /* 0x0001e4000c101b06 */
[----:B0-----:R-:W-:-:S04]  /*35c0*/  IMAD.WIDE.U32 R52, R60, R66, c[0x0][0x170] ;  /* 0x00005c003c347625 */ /* 0x001fc800078e0042 */
[----:B------:R-:W-:Y:S02]  /*35d0*/  @P1 IMAD.WIDE.U32 R10, R59, R60, c[0x0][0x180] ;  /* 0x000060003b0a1625 */ /* 0x000fe400078e003c */
        /* <DEDUP_REMOVED lines=15> */
.L_x_6650:
[----:B0-----:R-:W-:Y:S02]  /*36d0*/  MOV R59, R3 ;  /* 0x00000003003b7202 */ /* 0x001fe40000000f00 */
.L_x_6651:
[----:B------:R-:W-:Y:S05]  /*36e0*/  BSYNC B1 ;  /* 0x0000000000017941 */ /* 0x000fea0003800000 */
.L_x_6649:
        /* <DEDUP_REMOVED lines=16> */
.L_x_6655:
[----:B------:R-:W-:Y:S05]  /*37f0*/  BSYNC B2 ;  /* 0x0000000000027941 */ /* 0x000fea0003800000 */
.L_x_6654:
        /* <DEDUP_REMOVED lines=44> */
.L_x_6653:
[----:B------:R-:W-:Y:S05]  /*3ac0*/  BSYNC B1 ;  /* 0x0000000000017941 */ /* 0x000fea0003800000 */
.L_x_6652:
        /* <DEDUP_REMOVED lines=21> */
.L_x_6657:
[----:B------:R-:W-:Y:S02]  /*3c20*/  IMAD.MOV.U32 R9, RZ, RZ, R3 ;  /* 0x000000ffff097224 */ /* 0x000fe400078e0003 */
.L_x_6658:
[----:B------:R-:W-:Y:S05]  /*3c30*/  BSYNC B1 ;  /* 0x0000000000017941 */ /* 0x000fea0003800000 */
.L_x_6656:
        /* <DEDUP_REMOVED lines=16> */
.L_x_6662:
[----:B------:R-:W-:Y:S05]  /*3d40*/  BSYNC B2 ;  /* 0x0000000000027941 */ /* 0x000fea0003800000 */
.L_x_6661:
        /* <DEDUP_REMOVED lines=44> */
.L_x_6660:
[----:B------:R-:W-:Y:S05]  /*4010*/  BSYNC B1 ;  /* 0x0000000000017941 */ /* 0x000fea0003800000 */
.L_x_6659:
        /* <DEDUP_REMOVED lines=21> */
.L_x_6664:
[----:B------:R-:W-:Y:S02]  /*4170*/  IMAD.MOV.U32 R10, RZ, RZ, R3 ;  /* 0x000000ffff0a7224 */ /* 0x000fe400078e0003 */
.L_x_6665:
[----:B------:R-:W-:Y:S05]  /*4180*/  BSYNC B1 ;  /* 0x0000000000017941 */ /* 0x000fea0003800000 */
.L_x_6663:
        /* <DEDUP_REMOVED lines=16> */
.L_x_6669:
[----:B------:R-:W-:Y:S05]  /*4290*/  BSYNC B2 ;  /* 0x0000000000027941 */ /* 0x000fea0003800000 */
.L_x_6668:
        /* <DEDUP_REMOVED lines=44> */
.L_x_6667:
[----:B------:R-:W-:Y:S05]  /*4560*/  BSYNC B1 ;  /* 0x0000000000017941 */ /* 0x000fea0003800000 */
.L_x_6666:
        /* <DEDUP_REMOVED lines=20> */
.L_x_6671:
[----:B------:R-:W-:Y:S02]  /*46b0*/  IMAD.MOV.U32 R11, RZ, RZ, R3 ;  /* 0x000000ffff0b7224 */ /* 0x000fe400078e0003 */
.L_x_6672:
[----:B------:R-:W-:Y:S05]  /*46c0*/  BSYNC B1 ;  /* 0x0000000000017941 */ /* 0x000fea0003800000 */
.L_x_6670:
        /* <DEDUP_REMOVED lines=14> */
[----:B------:R-:W-:-:S05]  /*47b0*/  @P3 IADD3 R0, R2, RZ, RZ ;  /* 0x000000ff02003210 */ /* 0x000fca0007ffe0ff */
[----:B------:R-:W-:Y:S02]  /*47c0*/  @!P2 IMAD.MOV.U32 R2, RZ, RZ, R0 ;  /* 0x000000ffff02a224 */ /* 0x000fe400078e0000 */
.L_x_6676:
[----:B------:R-:W-:Y:S05]  /*47d0*/  BSYNC B2 ;  /* 0x0000000000027941 */ /* 0x000fea0003800000 */
.L_x_6675:
        /* <DEDUP_REMOVED lines=44> */
.L_x_6674:
[----:B------:R-:W-:Y:S05]  /*4aa0*/  BSYNC B1 ;  /* 0x0000000000017941 */ /* 0x000fea0003800000 */
.L_x_6673:
        /* <DEDUP_REMOVED lines=20> */
.L_x_6678:
[----:B------:R-:W-:Y:S02]  /*4bf0*/  IMAD.MOV.U32 R52, RZ, RZ, R3 ;  /* 0x000000ffff347224 */ /* 0x000fe400078e0003 */
.L_x_6679:
[----:B------:R-:W-:Y:S05]  /*4c00*/  BSYNC B1 ;  /* 0x0000000000017941 */ /* 0x000fea0003800000 */
.L_x_6677:
        /* <DEDUP_REMOVED lines=16> */
.L_x_6683:
[----:B------:R-:W-:Y:S05]  /*4d10*/  BSYNC B2 ;  /* 0x0000000000027941 */ /* 0x000fea0003800000 */
.L_x_6682:
        /* <DEDUP_REMOVED lines=44> */
.L_x_6681:
[----:B------:R-:W-:Y:S05]  /*4fe0*/  BSYNC B1 ;  /* 0x0000000000017941 */ /* 0x000fea0003800000 */
.L_x_6680:
        /* <DEDUP_REMOVED lines=20> */
.L_x_6685:
[----:B------:R-:W-:Y:S02]  /*5130*/  IMAD.MOV.U32 R53, RZ, RZ, R3 ;  /* 0x000000ffff357224 */ /* 0x000fe400078e0003 */
.L_x_6686:
[----:B------:R-:W-:Y:S05]  /*5140*/  BSYNC B1 ;  /* 0x0000000000017941 */ /* 0x000fea0003800000 */
.L_x_6684:
        /* <DEDUP_REMOVED lines=16> */
.L_x_6690:
[----:B------:R-:W-:Y:S05]  /*5250*/  BSYNC B2 ;  /* 0x0000000000027941 */ /* 0x000fea0003800000 */
.L_x_6689:
        /* <DEDUP_REMOVED lines=44> */
.L_x_6688:
[----:B------:R-:W-:Y:S05]  /*5520*/  BSYNC B1 ;  /* 0x0000000000017941 */ /* 0x000fea0003800000 */
.L_x_6687:
        /* <DEDUP_REMOVED lines=20> */
.L_x_6692:
[----:B------:R-:W-:Y:S02]  /*5670*/  IMAD.MOV.U32 R54, RZ, RZ, R3 ;  /* 0x000000ffff367224 */ /* 0x000fe400078e0003 */
.L_x_6693:
[----:B------:R-:W-:Y:S05]  /*5680*/  BSYNC B1 ;  /* 0x0000000000017941 */ /* 0x000fea0003800000 */
.L_x_6691:
        /* <DEDUP_REMOVED lines=16> */
.L_x_6697:
[----:B------:R-:W-:Y:S05]  /*5790*/  BSYNC B2 ;  /* 0x0000000000027941 */ /* 0x000fea0003800000 */
.L_x_6696:
        /* <DEDUP_REMOVED lines=41> */
[----:B------:R-:W-:Y:S01]  /*5a30*/  LOP3.LUT R4, R63, UR25, R4, 0x96, !PT ;  /* 0x000000193f047c12 */ /* 0x000fe2000f8e9604 */
[----:B------:R-:W-:Y:S01]  /*5a40*/  IMAD.MOV.U32 R63, RZ, RZ, RZ ;  /* 0x000000ffff3f7224 */ /* 0x000fe200078e00ff */
[----:B------:R-:W-:Y:S02]  /*5a50*/  MOV R3, R62 ;  /* 0x0000003e00037202 */ /* 0x000fe40000000f00 */
.L_x_6695:
[----:B------:R-:W-:Y:S05]  /*5a60*/  BSYNC B1 ;  /* 0x0000000000017941 */ /* 0x000fea0003800000 */
.L_x_6694:
        /* <DEDUP_REMOVED lines=20> */
.L_x_6699:
[----:B------:R-:W-:Y:S02]  /*5bb0*/  IMAD.MOV.U32 R62, RZ, RZ, R3 ;  /* 0x000000ffff3e7224 */ /* 0x000fe400078e0003 */
.L_x_6700:
[----:B------:R-:W-:Y:S05]  /*5bc0*/  BSYNC B1 ;  /* 0x0000000000017941 */ /* 0x000fea0003800000 */
.L_x_6698:
        /* <DEDUP_REMOVED lines=15> */
[----:B------:R-:W-:Y:S02]  /*5cc0*/  @P0 IADD3 R4, R2, RZ, RZ ;  /* 0x000000ff02040210 */ /* 0x000fe40007ffe0ff */
[----:B------:R-:W-:-:S03]  /*5cd0*/  ISETP.NE.AND P0, PT, R0, RZ, PT ;  /* 0x000000ff0000720c */ /* 0x000fc60003f05270 */
[----:B------:R-:W-:-:S05]  /*5ce0*/  @!P6 IMAD.MOV.U32 R2, RZ, RZ, R4 ;  /* 0x000000ffff02e224 */ /* 0x000fca00078e0004 */
.L_x_6704:
[----:B------:R-:W-:Y:S05]  /*5cf0*/  BSYNC B2 ;  /* 0x0000000000027941 */ /* 0x000fea0003800000 */
.L_x_6703:
        /* <DEDUP_REMOVED lines=44> */
.L_x_6702:
[----:B------:R-:W-:Y:S05]  /*5fc0*/  BSYNC B1 ;  /* 0x0000000000017941 */ /* 0x000fea0003800000 */
.L_x_6701:
[----:B------:R0:W1:Y:S01]  /*5fd0*/  I2F.U32 R63, R62 ;  /* 0x0000003e003f7306 */ /* 0x0000620000201000 */
[----:B------:R-:W2:Y:S01]  /*5fe0*/  S2R R66, SR_TID.X ;  /* 0x0000000000427919 */ /* 0x000ea20000002100 */
[----:B------:R-:W-:Y:S01]  /*5ff0*/  HFMA2.MMA R64, -RZ, RZ, 0.1171875, 0 ;  /* 0x2f800000ff407435 */ /* 0x000fe200000001ff */
[----:B------:R-:W-:Y:S02]  /*6000*/  SEL R65, RZ, 0x10000, P5 ;  /* 0x00010000ff417807 */ /* 0x000fe40002800000 */
[----:B------:R-:W-:Y:S02]  /*6010*/  ISETP.NE.AND P5, PT, R76, RZ, PT ;  /* 0x000000ff4c00720c */ /* 0x000fe40003fa5270 */
[----:B0-----:R-:W-:-:S05]  /*6020*/  PRMT R62, RZ, 0x7610, R55 ;  /* 0x00007610ff3e7816 */ /* 0x001fca0000000037 */
[----:B------:R-:W-:Y:S02]  /*6030*/  FMUL.FTZ R61, R62, R61 ;  /* 0x0000003d3e3d7220 */ /* 0x000fe40000410000 */
[----:B-1----:R-:W-:Y:S02]  /*6040*/  FFMA.FTZ R63, R63, R64, 1.1641532182693481445e-10 ;  /* 0x2f0000003f3f7423 */ /* 0x002fe40000010040 */
[----:B------:R-:W-:Y:S02]  /*6050*/  FMUL.FTZ R61, R61, c[0x0][0x1e8] ;  /* 0x00007a003d3d7a20 */ /* 0x000fe40000410000 */
[----:B------:R-:W-:Y:S01]  /*6060*/  IMAD.MOV.U32 R64, RZ, RZ, 0x20 ;  /* 0x00000020ff407424 */ /* 0x000fe200078e00ff */
[----:B------:R-:W-:-:S03]  /*6070*/  FSETP.GTU.FTZ.AND P6, PT, R63, c[0x0][0x1e4], PT ;  /* 0x000079003f007a0b */ /* 0x000fc60003fdc000 */
[----:B------:R-:W-:Y:S01]  /*6080*/  IMAD.WIDE.U32 R62, R60, R64, c[0x0][0x188] ;  /* 0x000062003c3e7625 */ /* 0x000fe200078e0040 */
[----:B------:R-:W-:Y:S02]  /*6090*/  FSEL R55, R61, RZ, !P6 ;  /* 0x000000ff3d377208 */ /* 0x000fe40007000000 */
[----:B--2---:R-:W-:Y:S02]  /*60a0*/  LOP3.LUT R66, R66, 0x1f, RZ, 0xc0, !PT ;  /* 0x0000001f42427812 */ /* 0x004fe400078ec0ff */
[----:B------:R-:W-:Y:S01]  /*60b0*/  SEL R61, RZ, 0x1000000, P6 ;  /* 0x01000000ff3d7807 */ /* 0x000fe20003000000 */
[----:B------:R-:W-:Y:S01]  /*60c0*/  @P0 FADD.FTZ R55, R23, R55 ;  /* 0x0000003717370221 */ /* 0x000fe20000010000 */
[----:B------:R-:W-:Y:S01]  /*60d0*/  ISETP.NE.AND P0, PT, R66, RZ, PT ;  /* 0x000000ff4200720c */ /* 0x000fe20003f05270 */
[----:B------:R-:W-:Y:S01]  /*60e0*/  STG.E.128 [R62.64], R8 ;  /* 0x000000083e007986 */ /* 0x000fe2000c101d06 */
[----:B------:R-:W-:Y:S02]  /*60f0*/  SEL R66, RZ, 0x1, P2 ;  /* 0x00000001ff427807 */ /* 0x000fe40001000000 */
[----:B------:R-:W-:Y:S01]  /*6100*/  SEL R64, RZ, 0x100, P4 ;  /* 0x00000100ff407807 */ /* 0x000fe20002000000 */
[----:B------:R0:W-:Y:S01]  /*6110*/  STG.E.128 [R62.64+0x10], R52 ;  /* 0x000010343e007986 */ /* 0x0001e2000c101d06 */
[----:B------:R-:W-:Y:S01]  /*6120*/  ISETP.NE.AND P6, PT, R77, RZ, PT ;  /* 0x000000ff4d00720c */ /* 0x000fe20003fc5270 */
[----:B------:R-:W-:Y:S01]  /*6130*/  IMAD.WIDE.U32 R66, R66, 0x1000000, RZ ;  /* 0x0100000042427825 */ /* 0x000fe200078e00ff */
[----:B------:R-:W-:-:S02]  /*6140*/  LOP3.LUT R64, R64, R61, R65, 0xfe, !PT ;  /* 0x0000003d40407212 */ /* 0x000fc400078efe41 */
[----:B------:R-:W-:Y:S02]  /*6150*/  SEL R61, RZ, 0x1, P3 ;  /* 0x00000001ff3d7807 */ /* 0x000fe40001800000 */
[----:B------:R-:W-:Y:S02]  /*6160*/  MOV R77, 0x8 ;  /* 0x00000008004d7802 */ /* 0x000fe40000000f00 */
[----:B------:R-:W-:Y:S02]  /*6170*/  LOP3.LUT R61, R67, R64, R61, 0xfe, !PT ;  /* 0x00000040433d7212 */ /* 0x000fe400078efe3d */
[----:B------:R-:W-:Y:S02]  /*6180*/  SEL R64, RZ, 0x1, P1 ;  /* 0x00000001ff407807 */ /* 0x000fe40000800000 */
[----:B------:R-:W-:-:S03]  /*6190*/  SEL R67, RZ, 0x1, P5 ;  /* 0x00000001ff437807 */ /* 0x000fc60002800000 */
[----:B------:R-:W-:-:S04]  /*61a0*/  IMAD.WIDE.U32 R64, R64, 0x10000, RZ ;  /* 0x0001000040407825 */ /* 0x000fc800078e00ff */
[----:B0-----:R-:W-:-:S05]  /*61b0*/  IMAD.WIDE.U32 R62, R67, 0x100, RZ ;  /* 0x00000100433e7825 */ /* 0x001fca00078e00ff */
[----:B------:R-:W-:Y:S02]  /*61c0*/  LOP3.LUT R63, R63, R61, R65, 0xfe, !PT ;  /* 0x0000003d3f3f7212 */ /* 0x000fe400078efe41 */
[----:B------:R-:W-:Y:S01]  /*61d0*/  LOP3.LUT R66, R62, R66, R64, 0xfe, !PT ;  /* 0x000000423e427212 */ /* 0x000fe200078efe40 */
[----:B------:R-:W-:Y:S01]  /*61e0*/  IMAD.WIDE.U32 R64, R60, R77, c[0x0][0x190] ;  /* 0x000064003c407625 */ /* 0x000fe200078e004d */
[----:B------:R-:W-:-:S04]  /*61f0*/  SEL R61, RZ, 0x1, P6 ;  /* 0x00000001ff3d7807 */ /* 0x000fc80003000000 */
[----:B------:R-:W-:Y:S01]  /*6200*/  LOP3.LUT R62, R66, R61, RZ, 0xfc, !PT ;  /* 0x0000003d423e7212 */ /* 0x000fe200078efcff */
[----:B------:R-:W-:-:S04]  /*6210*/  FADD.FTZ R66, RZ, R16 ;  /* 0x00000010ff427221 */ /* 0x000fc80000010000 */
        /* <DEDUP_REMOVED lines=18> */
.L_x_6709:
        /* <DEDUP_REMOVED lines=52> */
.L_x_6710:
[----:B01----:R-:W-:Y:S01]  /*6680*/  FADD.FTZ R65, R64, R65 ;  /* 0x0000004140417221 */ /* 0x003fe20000010000 */
[----:B------:R-:W-:Y:S01]  /*6690*/  ISETP.NE.AND P1, PT, RZ, UR8, PT ;  /* 0x00000008ff007c0c */ /* 0x000fe2000bf25270 */
[----:B------:R-:W-:Y:S01]  /*66a0*/  FMUL.FTZ R63, R61, R61 ;  /* 0x0000003d3d3f7220 */ /* 0x000fe20000410000 */
[----:B------:R-:W-:Y:S01]  /*66b0*/  HFMA2.MMA R64, -RZ, RZ, 0, 2.384185791015625e-07 ;  /* 0x00000004ff407435 */ /* 0x000fe200000001ff */
[----:B------:R-:W-:-:S03]  /*66c0*/  IMAD.MOV.U32 R62, RZ, RZ, c[0x0][0x1e0] ;  /* 0x00007800ff3e7624 */ /* 0x000fc600078e00ff */
[----:B------:R-:W-:Y:S01]  /*66d0*/  FSEL R63, R63, RZ, P1 ;  /* 0x000000ff3f3f7208 */ /* 0x000fe20000800000 */
[----:B------:R-:W-:Y:S01]  /*66e0*/  FFMA.FTZ R62, R65, R62, c[0x0][0x228] ;  /* 0x00008a00413e7623 */ /* 0x000fe2000001003e */
[----:B------:R-:W-:-:S03]  /*66f0*/  FSEL R65, R61, RZ, !P1 ;  /* 0x000000ff3d417208 */ /* 0x000fc60004800000 */
[----:B------:R-:W-:Y:S02]  /*6700*/  FADD.FTZ R76, R62, R63 ;  /* 0x0000003f3e4c7221 */ /* 0x000fe40000010000 */
[----:B------:R-:W-:-:S04]  /*6710*/  @!P0 IMAD.WIDE R62, R57, R64, c[0x0][0x1a0] ;  /* 0x00006800393e8625 */ /* 0x000fc800078e0240 */
[--C-:B------:R-:W-:Y:S01]  /*6720*/  FADD.FTZ R66, R17, -R65.reuse ;  /* 0x8000004111427221 */ /* 0x100fe20000010000 */
[----:B------:R0:W-:Y:S01]  /*6730*/  @!P0 STG.E [R62.64], R61 ;  /* 0x0000003d3e008986 */ /* 0x0001e2000c101906 */
[--C-:B------:R-:W-:Y:S02]  /*6740*/  FADD.FTZ R14, R14, -R65.reuse ;  /* 0x800000410e0e7221 */ /* 0x100fe40000010000 */
[--C-:B------:R-:W-:Y:S02]  /*6750*/  FADD.FTZ R15, R15, -R65.reuse ;  /* 0x800000410f0f7221 */ /* 0x100fe40000010000 */
[--C-:B------:R-:W-:Y:S02]  /*6760*/  FADD.FTZ R67, R12, -R65.reuse ;  /* 0x800000410c437221 */ /* 0x100fe40000010000 */
[--C-:B------:R-:W-:Y:S02]  /*6770*/  FADD.FTZ R17, R13, -R65.reuse ;  /* 0x800000410d117221 */ /* 0x100fe40000010000 */
[----:B------:R-:W-:-:S02]  /*6780*/  FADD.FTZ R12, R8, -R65 ;  /* 0x80000041080c7221 */ /* 0x000fc40000010000 */
[--C-:B------:R-:W-:Y:S01]  /*6790*/  FADD.FTZ R13, R11, -R65.reuse ;  /* 0x800000410b0d7221 */ /* 0x100fe20000010000 */
[----:B0-----:R0:W1:Y:S01]  /*67a0*/  MUFU.RSQ R61, R76 ;  /* 0x0000004c003d7308 */ /* 0x0010620000001400 */
[--C-:B------:R-:W-:Y:S02]  /*67b0*/  FADD.FTZ R62, R9, -R65.reuse ;  /* 0x80000041093e7221 */ /* 0x100fe40000010000 */
[--C-:B------:R-:W-:Y:S02]  /*67c0*/  FADD.FTZ R16, R16, -R65.reuse ;  /* 0x8000004110107221 */ /* 0x100fe40000010000 */
[--C-:B------:R-:W-:Y:S02]  /*67d0*/  FADD.FTZ R19, R19, -R65.reuse ;  /* 0x8000004113137221 */ /* 0x100fe40000010000 */
[--C-:B------:R-:W-:Y:S02]  /*67e0*/  FADD.FTZ R18, R18, -R65.reuse ;  /* 0x8000004112127221 */ /* 0x100fe40000010000 */
[----:B0-----:R-:W-:-:S02]  /*67f0*/  FADD.FTZ R76, R10, -R65 ;  /* 0x800000410a4c7221 */ /* 0x001fc40000010000 */
[--C-:B------:R-:W-:Y:S02]  /*6800*/  FADD.FTZ R52, R52, -R65.reuse ;  /* 0x8000004134347221 */ /* 0x100fe40000010000 */
[----:B------:R-:W-:Y:S02]  /*6810*/  FADD.FTZ R54, R54, -R65 ;  /* 0x8000004136367221 */ /* 0x000fe40000010000 */
[C---:B-1----:R-:W-:Y:S02]  /*6820*/  FMUL.FTZ R9, R61.reuse, R14 ;  /* 0x0000000e3d097220 */ /* 0x042fe40000410000 */
        /* <DEDUP_REMOVED lines=25> */
[----:B------:R-:W-:Y:S02]  /*69c0*/  FFMA.FTZ R52, R31, R52, R39 ;  /* 0x000000341f347223 */ /* 0x000fe40000010027 */
[----:B------:R-:W-:Y:S01]  /*69d0*/  FFMA.FTZ R17, R29, R18, R37 ;  /* 0x000000121d117223 */ /* 0x000fe20000010025 */
[----:B------:R-:W-:Y:S01]  /*69e0*/  LEA R18, P2, R60, c[0x0][0x208], 0x4 ;  /* 0x000082003c127a11 */ /* 0x000fe200078420ff */
[----:B------:R-:W-:Y:S01]  /*69f0*/  FFMA.FTZ R16, R75, R16, R51 ;  /* 0x000000104b107223 */ /* 0x000fe20000010033 */
[----:B------:R-:W-:Y:S01]  /*6a00*/  F2FP.BF16.PACK_AB R15, R52, R53 ;  /* 0x00000035340f723e */ /* 0x000fe200000010ff */
[----:B------:R-:W-:Y:S01]  /*6a10*/  FMUL.FTZ R52, R61, R13 ;  /* 0x0000000d3d347220 */ /* 0x000fe20000410000 */
[----:B------:R-:W-:Y:S01]  /*6a20*/  F2FP.BF16.PACK_AB R14, R17, R14 ;  /* 0x0000000e110e723e */ /* 0x000fe200000010ff */
[C---:B------:R-:W-:Y:S01]  /*6a30*/  FMUL.FTZ R17, R61.reuse, R76 ;  /* 0x0000004c3d117220 */ /* 0x040fe20000410000 */
[----:B------:R-:W-:Y:S01]  /*6a40*/  F2FP.BF16.PACK_AB R9, R16, R9 ;  /* 0x000000091009723e */ /* 0x000fe200000010ff */
[C---:B------:R-:W-:Y:S01]  /*6a50*/  FMUL.FTZ R13, R61.reuse, R12 ;  /* 0x0000000c3d0d7220 */ /* 0x040fe20000410000 */
[----:B------:R-:W-:Y:S01]  /*6a60*/  LEA R16, P1, R58, c[0x0][0x208], 0x4 ;  /* 0x000082003a107a11 */ /* 0x000fe200078220ff */
[----:B------:R-:W-:-:S02]  /*6a70*/  FMUL.FTZ R62, R61, R62 ;  /* 0x0000003e3d3e7220 */ /* 0x000fc40000410000 */
[----:B------:R-:W-:Y:S01]  /*6a80*/  FFMA.FTZ R19, R34, R17, R42 ;  /* 0x0000001122137223 */ /* 0x000fe2000001002a */
[----:B------:R-:W-:Y:S01]  /*6a90*/  LEA.HI.X R17, R58, c[0x0][0x20c], RZ, 0x4, P1 ;  /* 0x000083003a117a11 */ /* 0x000fe200008f24ff */
[----:B------:R-:W-:Y:S02]  /*6aa0*/  FFMA.FTZ R54, R35, R52, R43 ;  /* 0x0000003423367223 */ /* 0x000fe4000001002b */
[----:B------:R-:W-:Y:S02]  /*6ab0*/  FFMA.FTZ R12, R32, R13, R40 ;  /* 0x0000000d200c7223 */ /* 0x000fe40000010028 */
[----:B------:R-:W-:Y:S01]  /*6ac0*/  FFMA.FTZ R55, R33, R62, R41 ;  /* 0x0000003e21377223 */ /* 0x000fe20000010029 */
[----:B------:R-:W-:Y:S01]  /*6ad0*/  F2FP.BF16.PACK_AB R13, R54, R19 ;  /* 0x00000013360d723e */ /* 0x000fe200000010ff */
[----:B------:R-:W-:Y:S01]  /*6ae0*/  @!P0 IMAD.WIDE R52, R57, R64, c[0x0][0x1a8] ;  /* 0x00006a0039348625 */ /* 0x000fe200078e0240 */
[----:B------:R-:W-:Y:S02]  /*6af0*/  LEA.HI.X R19, R60, c[0x0][0x20c], RZ, 0x4, P2 ;  /* 0x000083003c137a11 */ /* 0x000fe400010f24ff */
        /* <DEDUP_REMOVED lines=8> */
.L_x_6707:
[----:B------:R-:W-:Y:S05]  /*6b80*/  BSYNC B0 ;  /* 0x0000000000007941 */ /* 0x000fea0003800000 */
.L_x_6592:
[----:B------:R-:W-:Y:S05]  /*6b90*/  EXIT ;  /* 0x000000000000794d */ /* 0x000fea0003800000 */
.L_x_6705:
[----:B------:R-:W-:Y:S01]  /*6ba0*/  IMAD.MOV.U32 R65, RZ, RZ, R61 ;  /* 0x000000ffff417224 */ /* 0x000fe200078e003d */
[----:B------:R-:W-:Y:S01]  /*6bb0*/  MOV R64, 0x1 ;  /* 0x0000000100407802 */ /* 0x000fe20000000f00 */
[----:B------:R-:W-:Y:S01]  /*6bc0*/  IMAD.MOV.U32 R66, RZ, RZ, 0x1f ;  /* 0x0000001fff427424 */ /* 0x000fe200078e00ff */
[----:B------:R-:W-:-:S02]  /*6bd0*/  MOV R63, 0xffffffff ;  /* 0xffffffff003f7802 */ /* 0x000fc40000000f00 */
[----:B------:R-:W-:Y:S02]  /*6be0*/  MOV R62, 0x6c00 ;  /* 0x00006c00003e7802 */ /* 0x000fe40000000f00 */
[----:B------:R-:W-:Y:S05]  /*6bf0*/  CALL.REL.NOINC `($__internal_73_$__cuda_sm70_shflsync_bfly_p) ;  /* 0x000005c000007944 */ /* 0x000fea0003c00000 */
[----:B-1----:R-:W-:Y:S05]  /*6c00*/  BRA `(.L_x_6709) ;  /* 0xfffff73000007947 */ /* 0x002fea000383ffff */
.L_x_6706:
[----:B------:R-:W-:Y:S01]  /*6c10*/  IMAD.MOV.U32 R65, RZ, RZ, R61 ;  /* 0x000000ffff417224 */ /* 0x000fe200078e003d */
[----:B------:R-:W-:Y:S01]  /*6c20*/  MOV R64, 0x2 ;  /* 0x0000000200407802 */ /* 0x000fe20000000f00 */
[----:B------:R-:W-:Y:S01]  /*6c30*/  IMAD.MOV.U32 R66, RZ, RZ, 0x1f ;  /* 0x0000001fff427424 */ /* 0x000fe200078e00ff */
[----:B------:R-:W-:Y:S02]  /*6c40*/  MOV R63, 0xffffffff ;  /* 0xffffffff003f7802 */ /* 0x000fe40000000f00 */
[----:B------:R-:W-:Y:S02]  /*6c50*/  MOV R62, 0x6c70 ;  /* 0x00006c70003e7802 */ /* 0x000fe40000000f00 */
[----:B------:R-:W-:Y:S05]  /*6c60*/  CALL.REL.NOINC `($__internal_73_$__cuda_sm70_shflsync_bfly_p) ;  /* 0x0000055000007944 */ /* 0x000fea0003c00000 */
[----:B-1----:R-:W-:Y:S01]  /*6c70*/  FADD.FTZ R61, R61, R64 ;  /* 0x000000403d3d7221 */ /* 0x002fe20000010000 */
[----:B------:R-:W-:Y:S01]  /*6c80*/  HFMA2.MMA R66, -RZ, RZ, 0, 1.847743988037109375e-06 ;  /* 0x0000001fff427435 */ /* 0x000fe200000001ff */
[----:B------:R-:W-:Y:S01]  /*6c90*/  IMAD.MOV.U32 R64, RZ, RZ, 0x4 ;  /* 0x00000004ff407424 */ /* 0x000fe200078e00ff */
[----:B------:R-:W-:Y:S01]  /*6ca0*/  MOV R62, 0x6ce0 ;  /* 0x00006ce0003e7802 */ /* 0x000fe20000000f00 */
[----:B------:R-:W-:Y:S01]  /*6cb0*/  IMAD.MOV.U32 R63, RZ, RZ, -0x1 ;  /* 0xffffffffff3f7424 */ /* 0x000fe200078e00ff */
[----:B------:R-:W-:-:S02]  /*6cc0*/  MOV R65, R61 ;  /* 0x0000003d00417202 */ /* 0x000fc40000000f00 */
        /* <DEDUP_REMOVED lines=17> */
[----:B------:R-:W-:-:S02]  /*6de0*/  IMAD.MOV.U32 R64, RZ, RZ, 0x1 ;  /* 0x00000001ff407424 */ /* 0x000fc400078e00ff */
        /* <DEDUP_REMOVED lines=32> */
[----:B------:R-:W-:Y:S02]  /*6ff0*/  IMAD.MOV.U32 R63, RZ, RZ, -0x1 ;  /* 0xffffffffff3f7424 */ /* 0x000fe400078e00ff */
[----:B------:R-:W-:Y:S01]  /*7000*/  FFMA.FTZ R65, R65, R65, R62 ;  /* 0x0000004141417223 */ /* 0x000fe2000001003e */
[----:B------:R-:W-:Y:S02]  /*7010*/  MOV R62, 0x7030 ;  /* 0x00007030003e7802 */ /* 0x000fe40000000f00 */
[----:B------:R-:W-:Y:S05]  /*7020*/  CALL.REL.NOINC `($__internal_73_$__cuda_sm70_shflsync_bfly_p) ;  /* 0x0000019000007944 */ /* 0x000fea0003c00000 */
[----:B-1----:R-:W-:Y:S01]  /*7030*/  FADD.FTZ R65, R65, R64 ;  /* 0x0000004041417221 */ /* 0x002fe20000010000 */
[----:B------:R-:W-:Y:S01]  /*7040*/  MOV R64, 0x2 ;  /* 0x0000000200407802 */ /* 0x000fe20000000f00 */
[----:B------:R-:W-:Y:S01]  /*7050*/  IMAD.MOV.U32 R66, RZ, RZ, 0x1f ;  /* 0x0000001fff427424 */ /* 0x000fe200078e00ff */
[----:B------:R-:W-:Y:S02]  /*7060*/  MOV R63, 0xffffffff ;  /* 0xffffffff003f7802 */ /* 0x000fe40000000f00 */
[----:B------:R-:W-:-:S02]  /*7070*/  MOV R62, 0x7090 ;  /* 0x00007090003e7802 */ /* 0x000fc40000000f00 */
[----:B------:R-:W-:Y:S05]  /*7080*/  CALL.REL.NOINC `($__internal_73_$__cuda_sm70_shflsync_bfly_p) ;  /* 0x0000013000007944 */ /* 0x000fea0003c00000 */
[----:B------:R-:W-:Y:S01]  /*7090*/  HFMA2.MMA R66, -RZ, RZ, 0, 1.847743988037109375e-06 ;  /* 0x0000001fff427435 */ /* 0x000fe200000001ff */
[----:B-1----:R-:W-:Y:S01]  /*70a0*/  FADD.FTZ R65, R65, R64 ;  /* 0x0000004041417221 */ /* 0x002fe20000010000 */
[----:B------:R-:W-:Y:S01]  /*70b0*/  MOV R62, 0x70f0 ;  /* 0x000070f0003e7802 */ /* 0x000fe20000000f00 */
[----:B------:R-:W-:-:S02]  /*70c0*/  IMAD.MOV.U32 R64, RZ, RZ, 0x4 ;  /* 0x00000004ff407424 */ /* 0x000fc400078e00ff */
[----:B------:R-:W-:Y:S02]  /*70d0*/  IMAD.MOV.U32 R63, RZ, RZ, -0x1 ;  /* 0xffffffffff3f7424 */ /* 0x000fe400078e00ff */
[----:B------:R-:W-:Y:S05]  /*70e0*/  CALL.REL.NOINC `($__internal_73_$__cuda_sm70_shflsync_bfly_p) ;  /* 0x000000d000007944 */ /* 0x000fea0003c00000 */
[----:B-1----:R-:W-:Y:S01]  /*70f0*/  FADD.FTZ R65, R65, R64 ;  /* 0x0000004041417221 */ /* 0x002fe20000010000 */
[----:B------:R-:W-:Y:S01]  /*7100*/  MOV R64, 0x8 ;  /* 0x0000000800407802 */ /* 0x000fe20000000f00 */
[----:B------:R-:W-:Y:S01]  /*7110*/  IMAD.MOV.U32 R66, RZ, RZ, 0x1f ;  /* 0x0000001fff427424 */ /* 0x000fe200078e00ff */
[----:B------:R-:W-:Y:S02]  /*7120*/  MOV R63, 0xffffffff ;  /* 0xffffffff003f7802 */ /* 0x000fe40000000f00 */
[----:B------:R-:W-:Y:S02]  /*7130*/  MOV R62, 0x7150 ;  /* 0x00007150003e7802 */ /* 0x000fe40000000f00 */
[----:B------:R-:W-:Y:S05]  /*7140*/  CALL.REL.NOINC `($__internal_73_$__cuda_sm70_shflsync_bfly_p) ;  /* 0x0000007000007944 */ /* 0x000fea0003c00000 */
[----:B------:R-:W-:Y:S01]  /*7150*/  HFMA2.MMA R66, -RZ, RZ, 0, 1.847743988037109375e-06 ;  /* 0x0000001fff427435 */ /* 0x000fe200000001ff */
[----:B-1----:R-:W-:Y:S01]  /*7160*/  FADD.FTZ R65, R65, R64 ;  /* 0x0000004041417221 */ /* 0x002fe20000010000 */
[----:B------:R-:W-:Y:S01]  /*7170*/  MOV R62, 0x71b0 ;  /* 0x000071b0003e7802 */ /* 0x000fe20000000f00 */
[----:B------:R-:W-:Y:S02]  /*7180*/  IMAD.MOV.U32 R64, RZ, RZ, 0x10 ;  /* 0x00000010ff407424 */ /* 0x000fe400078e00ff */
[----:B------:R-:W-:-:S02]  /*7190*/  IMAD.MOV.U32 R63, RZ, RZ, -0x1 ;  /* 0xffffffffff3f7424 */ /* 0x000fc400078e00ff */
[----:B------:R-:W-:Y:S05]  /*71a0*/  CALL.REL.NOINC `($__internal_73_$__cuda_sm70_shflsync_bfly_p) ;  /* 0x0000001000007944 */ /* 0x000fea0003c00000 */
[----:B-1----:R-:W-:Y:S05]  /*71b0*/  BRA `(.L_x_6710) ;  /* 0xfffff4c000007947 */ /* 0x002fea000383ffff */
        .weak           $__internal_73_$__cuda_sm70_shflsync_bfly_p
        .type           $__internal_73_$__cuda_sm70_shflsync_bfly_p,@function
        .size           $__internal_73_$__cuda_sm70_shflsync_bfly_p,(.L_x_15265 - $__internal_73_$__cuda_sm70_shflsync_bfly_p)
$__internal_73_$__cuda_sm70_shflsync_bfly_p:
[----:B------:R-:W-:Y:S04]  /*71c0*/  WARPSYNC R63 ;  /* 0x0000003f00007348 */ /* 0x000fe80003800000 */
[----:B------:R0:W1:Y:S02]  /*71d0*/  SHFL.BFLY PT, R64, R65, R64, R66 ;  /* 0x0c00004041407389 */ /* 0x00006400000e0042 */
[----:B0-----:R-:W-:-:S04]  /*71e0*/  MOV R63, 0x0 ;  /* 0x00000000003f7802 */ /* 0x001fc80000000f00 */
[----:B------:R-:W-:Y:S05]  /*71f0*/  RET.REL.NODEC R62 `(_ZN10layer_norm13ln_fwd_kernelINS_13Kernel_traitsIf13__nv_bfloat16fS2_fjLj512ELj1ELj4ELj1ELj16ENS_18Kernel_traits_baseILj512EfS2_fS2_fjLj128EEEEELb1ELb0ELb0ELb1EEEvNS_9FwdParamsE) ;  /* 0xffff8e003e007950 */ /* 0x000fea0003c3ffff */
.L_x_6711:
        /* <DEDUP_REMOVED lines=16> */
.L_x_15265:


//--------------------- .text._ZN10layer_norm13ln_fwd_kernelINS_13Kernel_traitsIf13__nv_bfloat16fS2_fjLj512ELj1ELj4ELj1ELj16ENS_18Kernel_traits_baseILj512EfS2_fS2_fjLj128EEEEELb1ELb0ELb1ELb0EEEvNS_9FwdParamsE --------------------------
	.section	.text._ZN10layer_norm13ln_fwd_kernelINS_13Kernel_traitsIf13__nv_bfloat16fS2_fjLj512ELj1ELj4ELj1ELj16ENS_18Kernel_traits_baseILj512EfS2_fS2_fjLj128EEEEELb1ELb0ELb1ELb0EEEvNS_9FwdParamsE,"ax",@progbits
	.sectioninfo	@"SHI_REGISTERS=95"
	.align	128
        .global         _ZN10layer_norm13ln_fwd_kernelINS_13Kernel_traitsIf13__nv_bfloat16fS2_fjLj512ELj1ELj4ELj1ELj16ENS_18Kernel_traits_baseILj512EfS2_fS2_fjLj128EEEEELb1ELb0ELb1ELb0EEEvNS_9FwdParamsE
        .type           _ZN10layer_norm13ln_fwd_kernelINS_13Kernel_traitsIf13__nv_bfloat16fS2_fjLj512ELj1ELj4ELj1ELj16ENS_18Kernel_traits_baseILj512EfS2_fS2_fjLj128EEEEELb1ELb0ELb1ELb0EEEvNS_9FwdParamsE,@function
        .size           _ZN10layer_norm13ln_fwd_kernelINS_13Kernel_traitsIf13__nv_bfloat16fS2_fjLj512ELj1ELj4ELj1ELj16ENS_18Kernel_traits_baseILj512EfS2_fS2_fjLj128EEEEELb1ELb0ELb1ELb0EEEvNS_9FwdParamsE,(.L_x_15266 - _ZN10layer_norm13ln_fwd_kernelINS_13Kernel_traitsIf13__nv_bfloat16fS2_fjLj512ELj1ELj4ELj1ELj16ENS_18Kernel_traits_baseILj512EfS2_fS2_fjLj128EEEEELb1ELb0ELb1ELb0EEEvNS_9FwdParamsE)
        .other          _ZN10layer_norm13ln_fwd_kernelINS_13Kernel_traitsIf13__nv_bfloat16fS2_fjLj512ELj1ELj4ELj1ELj16ENS_18Kernel_traits_baseILj512EfS2_fS2_fjLj128EEEEELb1ELb0ELb1ELb0EEEvNS_9FwdParamsE,@"STO_CUDA_ENTRY STV_DEFAULT"
_ZN10layer_norm13ln_fwd_kernelINS_13Kernel_traitsIf13__nv_bfloat16fS2_fjLj512ELj1ELj4ELj1ELj16ENS_18Kernel_traits_baseILj512EfS2_fS2_fjLj128EEEEELb1ELb0ELb1ELb0EEEvNS_9FwdParamsE:
.text._ZN10layer_norm13ln_fwd_kernelINS_13Kernel_traitsIf13__nv_bfloat16fS2_fjLj512ELj1ELj4ELj1ELj16ENS_18Kernel_traits_baseILj512EfS2_fS2_fjLj128EEEEELb1ELb0ELb1ELb0EEEvNS_9FwdParamsE:
        /* <DEDUP_REMOVED lines=59> */
.L_x_6713:
[----:B------:R-:W-:Y:S05]  /*03b0*/  BSYNC B0 ;  /* 0x0000000000007941 */ /* 0x000fea0003800000 */
.L_x_6712:
[----:B------:R-:W-:Y:S01]  /*03c0*/  BSSY B0, `(.L_x_6714) ;  /* 0x0000010000007945 */ /* 0x000fe20003800000 */
[----:B------:R-:W-:Y:S05]  /*03d0*/  @!P3 BRA `(.L_x_6715) ;  /* 0x000000e00000b947 */ /* 0x000fea0003800000 */
[----:B------:R-:W-:Y:S01]  /*03e0*/  ISETP.NE.U32.AND P0, PT, RZ, c[0x0][0x218], PT ;  /* 0x00008600ff007a0c */ /* 0x000fe20003f05070 */
[----:B0-----:R-:W-:Y:S01]  /*03f0*/  IMAD.MOV.U32 R7, RZ, RZ, 0x20 ;  /* 0x00000020ff077424 */ /* 0x001fe200078e00ff */
[----:B------:R-:W-:Y:S01]  /*0400*/  CS2R R26, SRZ ;  /* 0x00000000001a7805 */ /* 0x000fe2000001ff00 */
[----:B------:R-:W-:Y:S01]  /*0410*/  CS2R R24, SRZ ;  /* 0x0000000000187805 */ /* 0x000fe2000001ff00 */
[----:B------:R-:W-:Y:S01]  /*0420*/  ISETP.NE.AND.EX P0, PT, RZ, c[0x0][0x21c], PT, P0 ;  /* 0x00008700ff007a0c */ /* 0x000fe20003f05300 */
[----:B------:R-:W-:Y:S01]  /*0430*/  IMAD.WIDE.U32 R6, R28, R7, c[0x0][0x1b0] ;  /* 0x00006c001c067625 */ /* 0x000fe200078e0007 */
[----:B------:R-:W-:-:S04]  /*0440*/  CS2R R30, SRZ ;  /* 0x00000000001e7805 */ /* 0x000fc8000001ff00 */
[----:B------:R0:W5:Y:S04]  /*0450*/  LDG.E.128 R32, [R6.64] ;  /* 0x0000000606207981 */ /* 0x000168000c1e1d00 */
[----:B------:R0:W5:Y:S03]  /*0460*/  LDG.E.128 R36, [R6.64+0x10] ;  /* 0x0000100606247981 */ /* 0x000166000c1e1d00 */
[----:B------:R-:W-:-:S04]  /*0470*/  @P0 LEA R42, P5, R28, c[0x0][0x218], 0x5 ;  /* 0x000086001c2a0a11 */ /* 0x000fc800078a28ff */
[----:B------:R-:W-:Y:S02]  /*0480*/  @P0 LEA.HI.X R43, R28, c[0x0][0x21c], RZ, 0x5, P5 ;  /* 0x000087001c2b0a11 */ /* 0x000fe400028f2cff */
[----:B------:R-:W-:-:S03]  /*0490*/  CS2R R28, SRZ ;  /* 0x00000000001c7805 */ /* 0x000fc6000001ff00 */
[----:B------:R0:W5:Y:S04]  /*04a0*/  @P0 LDG.E.128 R24, [R42.64] ;  /* 0x000000062a180981 */ /* 0x000168000c1e1d00 */
[----:B------:R0:W5:Y:S02]  /*04b0*/  @P0 LDG.E.128 R28, [R42.64+0x10] ;  /* 0x000010062a1c0981 */ /* 0x000164000c1e1d00 */
.L_x_6715:
[----:B------:R-:W-:Y:S05]  /*04c0*/  BSYNC B0 ;  /* 0x0000000000007941 */ /* 0x000fea0003800000 */
.L_x_6714:
        /* <DEDUP_REMOVED lines=68> */
[----:B------:R-:W-:Y:S01]  /*0910*/  IMAD R76, R42, -0x2daee0ad, RZ ;  /* 0xd2511f532a4c7824 */ /* 0x000fe200078e02ff */
[----:B------:R-:W-:Y:S02]  /*0920*/  LOP3.LUT R73, R40, 0x3, RZ, 0xc0, !PT ;  /* 0x0000000328497812 */ /* 0x000fe400078ec0ff */
.L_x_6874:
[----:B------:R-:W-:-:S10]  /*0930*/  HFMA2.MMA R68, -RZ, RZ, 0, 2.384185791015625e-07 ;  /* 0x00000004ff447435 */ /* 0x000fd400000001ff */
[----:B------:R-:W-:-:S05]  /*0940*/  IMAD.WIDE R70, R3, R68, c[0x0][0x1d0] ;  /* 0x0000740003467625 */ /* 0x000fca00078e0244 */
[----:B------:R-:W2:Y:S01]  /*0950*/  LDG.E R86, [R70.64] ;  /* 0x0000000646567981 */ /* 0x000ea2000c1e1900 */
[----:B------:R-:W-:-:S05]  /*0960*/  IMAD.WIDE R68, R3, R68, c[0x0][0x1d8] ;  /* 0x0000760003447625 */ /* 0x000fca00078e0244 */
[----:B-----5:R0:W5:Y:S01]  /*0970*/  LDG.E R87, [R68.64] ;  /* 0x0000000644577981 */ /* 0x020162000c1e1900 */
        /* <DEDUP_REMOVED lines=28> */
[----:B------:R-:W-:Y:S02]  /*0b40*/  @!P5 ISETP.NE.AND.EX P1, PT, RZ, c[0x0][0x184], PT, P1 ;  /* 0x00006100ff00da0c */ /* 0x000fe40003f25310 */
[----:B------:R-:W-:Y:S02]  /*0b50*/  @!P5 MOV R59, R73 ;  /* 0x00000049003bd202 */ /* 0x000fe40000000f00 */
        /* <DEDUP_REMOVED lines=14> */
.L_x_6722:
[----:B------:R-:W-:Y:S02]  /*0c40*/  MOV R58, R72 ;  /* 0x00000048003a7202 */ /* 0x000fe40000000f00 */
.L_x_6723:
[----:B------:R-:W-:Y:S05]  /*0c50*/  BSYNC B3 ;  /* 0x0000000000037941 */ /* 0x000fea0003800000 */
.L_x_6721:
        /* <DEDUP_REMOVED lines=16> */
.L_x_6727:
[----:B------:R-:W-:Y:S05]  /*0d60*/  BSYNC B4 ;  /* 0x0000000000047941 */ /* 0x000fea0003800000 */
.L_x_6726:
        /* <DEDUP_REMOVED lines=43> */
.L_x_6725:
[----:B------:R-:W-:Y:S05]  /*1020*/  BSYNC B3 ;  /* 0x0000000000037941 */ /* 0x000fea0003800000 */
.L_x_6724:
        /* <DEDUP_REMOVED lines=10> */
.L_x_6720:
[----:B0-----:R-:W-:Y:S05]  /*10d0*/  BSYNC B2 ;  /* 0x0000000000027941 */ /* 0x001fea0003800000 */
.L_x_6719:
        /* <DEDUP_REMOVED lines=18> */
.L_x_6731:
[----:B------:R-:W-:Y:S02]  /*1200*/  IMAD.MOV.U32 R68, RZ, RZ, R72 ;  /* 0x000000ffff447224 */ /* 0x000fe400078e0048 */
.L_x_6732:
[----:B------:R-:W-:Y:S05]  /*1210*/  BSYNC B3 ;  /* 0x0000000000037941 */ /* 0x000fea0003800000 */
.L_x_6730:
        /* <DEDUP_REMOVED lines=16> */
.L_x_6736:
[----:B------:R-:W-:Y:S05]  /*1320*/  BSYNC B4 ;  /* 0x0000000000047941 */ /* 0x000fea0003800000 */
.L_x_6735:
        /* <DEDUP_REMOVED lines=42> */
.L_x_6734:
[----:B------:R-:W-:Y:S05]  /*15d0*/  BSYNC B3 ;  /* 0x0000000000037941 */ /* 0x000fea0003800000 */
.L_x_6733:
        /* <DEDUP_REMOVED lines=10> */
.L_x_6729:
[----:B------:R-:W-:Y:S05]  /*1680*/  BSYNC B2 ;  /* 0x0000000000027941 */ /* 0x000fea0003800000 */
.L_x_6728:
        /* <DEDUP_REMOVED lines=18> */
.L_x_6740:
[----:B------:R-:W-:Y:S02]  /*17b0*/  IMAD.MOV.U32 R68, RZ, RZ, R72 ;  /* 0x000000ffff447224 */ /* 0x000fe400078e0048 */
.L_x_6741:
[----:B------:R-:W-:Y:S05]  /*17c0*/  BSYNC B3 ;  /* 0x0000000000037941 */ /* 0x000fea0003800000 */
.L_x_6739:
        /* <DEDUP_REMOVED lines=16> */
.L_x_6745:
[----:B------:R-:W-:Y:S05]  /*18d0*/  BSYNC B4 ;  /* 0x0000000000047941 */ /* 0x000fea0003800000 */
.L_x_6744:
        /* <DEDUP_REMOVED lines=43> */
.L_x_6743:
[----:B------:R-:W-:Y:S05]  /*1b90*/  BSYNC B3 ;  /* 0x0000000000037941 */ /* 0x000fea0003800000 */
.L_x_6742:
        /* <DEDUP_REMOVED lines=10> */
.L_x_6738:
[----:B------:R-:W-:Y:S05]  /*1c40*/  BSYNC B2 ;  /* 0x0000000000027941 */ /* 0x000fea0003800000 */
.L_x_6737:
        /* <DEDUP_REMOVED lines=18> */
.L_x_6749:
[----:B------:R-:W-:Y:S02]  /*1d70*/  MOV R70, R72 ;  /* 0x0000004800467202 */ /* 0x000fe40000000f00 */
.L_x_6750:
[----:B------:R-:W-:Y:S05]  /*1d80*/  BSYNC B3 ;  /* 0x0000000000037941 */ /* 0x000fea0003800000 */
.L_x_6748:
        /* <DEDUP_REMOVED lines=16> */
.L_x_6754:
[----:B------:R-:W-:Y:S05]  /*1e90*/  BSYNC B4 ;  /* 0x0000000000047941 */ /* 0x000fea0003800000 */
.L_x_6753:
        /* <DEDUP_REMOVED lines=43> */
.L_x_6752:
[----:B------:R-:W-:Y:S05]  /*2150*/  BSYNC B3 ;  /* 0x0000000000037941 */ /* 0x000fea0003800000 */
.L_x_6751:
        /* <DEDUP_REMOVED lines=10> */
.L_x_6747:
[----:B------:R-:W-:Y:S05]  /*2200*/  BSYNC B2 ;  /* 0x0000000000027941 */ /* 0x000fea0003800000 */
.L_x_6746:
        /* <DEDUP_REMOVED lines=18> */
.L_x_6758:
[----:B------:R-:W-:Y:S02]  /*2330*/  IMAD.MOV.U32 R70, RZ, RZ, R72 ;  /* 0x000000ffff467224 */ /* 0x000fe400078e0048 */
.L_x_6759:
[----:B------:R-:W-:Y:S05]  /*2340*/  BSYNC B3 ;  /* 0x0000000000037941 */ /* 0x000fea0003800000 */
.L_x_6757:
        /* <DEDUP_REMOVED lines=16> */
.L_x_6763:
[----:B------:R-:W-:Y:S05]  /*2450*/  BSYNC B4 ;  /* 0x0000000000047941 */ /* 0x000fea0003800000 */
.L_x_6762:
        /* <DEDUP_REMOVED lines=43> */
.L_x_6761:
[----:B------:R-:W-:Y:S05]  /*2710*/  BSYNC B3 ;  /* 0x0000000000037941 */ /* 0x000fea0003800000 */
.L_x_6760:
        /* <DEDUP_REMOVED lines=10> */
.L_x_6756:
[----:B------:R-:W-:Y:S05]  /*27c0*/  BSYNC B2 ;  /* 0x0000000000027941 */ /* 0x000fea0003800000 */
.L_x_6755:
        /* <DEDUP_REMOVED lines=18> */
.L_x_6767:
[----:B------:R-:W-:Y:S02]  /*28f0*/  IMAD.MOV.U32 R78, RZ, RZ, R72 ;  /* 0x000000ffff4e7224 */ /* 0x000fe400078e0048 */
.L_x_6768:
[----:B------:R-:W-:Y:S05]  /*2900*/  BSYNC B3 ;  /* 0x0000000000037941 */ /* 0x000fea0003800000 */
.L_x_6766:
        /* <DEDUP_REMOVED lines=16> */
.L_x_6772:
[----:B------:R-:W-:Y:S05]  /*2a10*/  BSYNC B4 ;  /* 0x0000000000047941 */ /* 0x000fea0003800000 */
.L_x_6771:
        /* <DEDUP_REMOVED lines=43> */
.L_x_6770:
[----:B------:R-:W-:Y:S05]  /*2cd0*/  BSYNC B3 ;  /* 0x0000000000037941 */ /* 0x000fea0003800000 */
.L_x_6769:
        /* <DEDUP_REMOVED lines=10> */
.L_x_6765:
[----:B------:R-:W-:Y:S05]  /*2d80*/  BSYNC B2 ;  /* 0x0000000000027941 */ /* 0x000fea0003800000 */
.L_x_6764:
        /* <DEDUP_REMOVED lines=18> */
.L_x_6776:
[----:B------:R-:W-:Y:S02]  /*2eb0*/  IMAD.MOV.U32 R70, RZ, RZ, R72 ;  /* 0x000000ffff467224 */ /* 0x000fe400078e0048 */
.L_x_6777:
[----:B------:R-:W-:Y:S05]  /*2ec0*/  BSYNC B3 ;  /* 0x0000000000037941 */ /* 0x000fea0003800000 */
.L_x_6775:
        /* <DEDUP_REMOVED lines=16> */
.L_x_6781:
[----:B------:R-:W-:Y:S05]  /*2fd0*/  BSYNC B4 ;  /* 0x0000000000047941 */ /* 0x000fea0003800000 */
.L_x_6780:
        /* <DEDUP_REMOVED lines=40> */
[----:B------:R-:W-:-:S04]  /*3260*/  IMAD.WIDE.U32 R58, R59, -0x2daee0ad, RZ ;  /* 0xd2511f533b3a7825 */ /* 0x000fc800078e00ff */
[----:B------:R-:W-:Y:S01]  /*3270*/  IMAD.MOV.U32 R76, RZ, RZ, R58 ;  /* 0x000000ffff4c7224 */ /* 0x000fe200078e003a */
[----:B------:R-:W-:Y:S02]  /*3280*/  LOP3.LUT R6, R59, UR26, R6, 0x96, !PT ;  /* 0x0000001a3b067c12 */ /* 0x000fe4000f8e9606 */
.L_x_6779:
[----:B------:R-:W-:Y:S05]  /*3290*/  BSYNC B3 ;  /* 0x0000000000037941 */ /* 0x000fea0003800000 */
.L_x_6778:
        /* <DEDUP_REMOVED lines=10> */
.L_x_6774:
[----:B------:R-:W-:Y:S05]  /*3340*/  BSYNC B2 ;  /* 0x0000000000027941 */ /* 0x000fea0003800000 */
.L_x_6773:
        /* <DEDUP_REMOVED lines=18> */
.L_x_6785:
[----:B------:R-:W-:Y:S02]  /*3470*/  MOV R70, R72 ;  /* 0x0000004800467202 */ /* 0x000fe40000000f00 */
.L_x_6786:
[----:B------:R-:W-:Y:S05]  /*3480*/  BSYNC B3 ;  /* 0x0000000000037941 */ /* 0x000fea0003800000 */
.L_x_6784:
        /* <DEDUP_REMOVED lines=16> */
.L_x_6790:
[----:B------:R-:W-:Y:S05]  /*3590*/  BSYNC B4 ;  /* 0x0000000000047941 */ /* 0x000fea0003800000 */
.L_x_6789:
        /* <DEDUP_REMOVED lines=43> */
.L_x_6788:
[----:B------:R-:W-:Y:S05]  /*3850*/  BSYNC B3 ;  /* 0x0000000000037941 */ /* 0x000fea0003800000 */
.L_x_6787:
        /* <DEDUP_REMOVED lines=10> */
.L_x_6783:
[----:B------:R-:W-:Y:S05]  /*3900*/  BSYNC B2 ;  /* 0x0000000000027941 */ /* 0x000fea0003800000 */
.L_x_6782:
[----:B------:R-:W-:Y:S01]  /*3910*/  IMAD.MOV.U32 R69, RZ, RZ, 0x20 ;  /* 0x00000020ff457424 */ /* 0x000fe200078e00ff */
[----:B------:R-:W-:Y:S03]  /*3920*/  BSSY B2, `(.L_x_6791) ;  /* 0x0000019000027945 */ /* 0x000fe60003800000 */
[----:B------:R-:W-:-:S05]  /*3930*/  IMAD.WIDE.U32 R68, R90, R69, c[0x0][0x188] ;  /* 0x000062005a447625 */ /* 0x000fca00078e0045 */
[----:B------:R0:W-:Y:S04]  /*3940*/  STG.E.128 [R68.64], R52 ;  /* 0x0000003444007986 */ /* 0x0001e8000c101d06 */
[----:B------:R0:W-:Y:S01]  /*3950*/  STG.E.128 [R68.64+0x10], R56 ;  /* 0x0000103844007986 */ /* 0x0001e2000c101d06 */
[----:B------:R-:W-:Y:S05]  /*3960*/  @!P4 BRA `(.L_x_6792) ;  /* 0x000001400000c947 */ /* 0x000fea0003800000 */
[----:B0-----:R-:W-:Y:S02]  /*3970*/  SHF.L.U32 R68, R84, 0x10, RZ ;  /* 0x0000001054447819 */ /* 0x001fe400000006ff */
[----:B------:R-:W-:Y:S02]  /*3980*/  LOP3.LUT R70, R80, 0xff, RZ, 0xc0, !PT ;  /* 0x000000ff50467812 */ /* 0x000fe400078ec0ff */
[----:B------:R-:W-:Y:S02]  /*3990*/  LOP3.LUT R91, R68, 0xff0000, RZ, 0xc0, !PT ;  /* 0x00ff0000445b7812 */ /* 0x000fe400078ec0ff */
[----:B------:R-:W-:Y:S01]  /*39a0*/  LOP3.LUT R68, R85, 0xffff, RZ, 0xc0, !PT ;  /* 0x0000ffff55447812 */ /* 0x000fe200078ec0ff */
[----:B------:R-:W-:Y:S01]  /*39b0*/  IMAD.WIDE.U32 R70, R70, 0x10000, RZ ;  /* 0x0001000046467825 */ /* 0x000fe200078e00ff */
[----:B------:R-:W-:-:S02]  /*39c0*/  LOP3.LUT R78, R77, 0xff, RZ, 0xc0, !PT ;  /* 0x000000ff4d4e7812 */ /* 0x000fc400078ec0ff */
[----:B------:R-:W-:Y:S02]  /*39d0*/  PRMT R91, R91, 0x4210, R68 ;  /* 0x000042105b5b7816 */ /* 0x000fe40000000044 */
[----:B------:R-:W-:Y:S01]  /*39e0*/  PRMT R68, R83, 0x7104, RZ ;  /* 0x0000710453447816 */ /* 0x000fe200000000ff */
[----:B------:R-:W-:-:S03]  /*39f0*/  IMAD.WIDE.U32 R78, R78, 0x100, RZ ;  /* 0x000001004e4e7825 */ /* 0x000fc600078e00ff */
        /* <DEDUP_REMOVED lines=11> */
.L_x_6792:
[----:B------:R-:W-:Y:S05]  /*3ab0*/  BSYNC B2 ;  /* 0x0000000000027941 */ /* 0x000fea0003800000 */
.L_x_6791:
[----:B------:R-:W-:Y:S02]  /*3ac0*/  IADD3 R90, R90, 0x20, RZ ;  /* 0x000000205a5a7810 */ /* 0x000fe40007ffe0ff */
[----:B------:R-:W-:Y:S02]  /*3ad0*/  IADD3 R89, R89, 0x20, RZ ;  /* 0x0000002059597810 */ /* 0x000fe40007ffe0ff */
.L_x_6718:
[----:B0-----:R-:W-:Y:S05]  /*3ae0*/  BSYNC B1 ;  /* 0x0000000000017941 */ /* 0x001fea0003800000 */
.L_x_6717:
        /* <DEDUP_REMOVED lines=30> */
.L_x_6798:
[----:B------:R-:W-:Y:S02]  /*3cd0*/  MOV R66, R72 ;  /* 0x0000004800427202 */ /* 0x000fe40000000f00 */
.L_x_6799:
[----:B------:R-:W-:Y:S05]  /*3ce0*/  BSYNC B3 ;  /* 0x0000000000037941 */ /* 0x000fea0003800000 */
.L_x_6797:
        /* <DEDUP_REMOVED lines=16> */
.L_x_6803:
[----:B------:R-:W-:Y:S05]  /*3df0*/  BSYNC B4 ;  /* 0x0000000000047941 */ /* 0x000fea0003800000 */
.L_x_6802:
        /* <DEDUP_REMOVED lines=43> */
.L_x_6801:
[----:B------:R-:W-:Y:S05]  /*40b0*/  BSYNC B3 ;  /* 0x0000000000037941 */ /* 0x000fea0003800000 */
.L_x_6800:
        /* <DEDUP_REMOVED lines=10> */
.L_x_6796:
[----:B0-----:R-:W-:Y:S05]  /*4160*/  BSYNC B2 ;  /* 0x0000000000027941 */ /* 0x001fea0003800000 */
.L_x_6795:
        /* <DEDUP_REMOVED lines=18> */
.L_x_6807:
[----:B------:R-:W-:Y:S02]  /*4290*/  IMAD.MOV.U32 R68, RZ, RZ, R72 ;  /* 0x000000ffff447224 */ /* 0x000fe400078e0048 */
.L_x_6808:
[----:B------:R-:W-:Y:S05]  /*42a0*/  BSYNC B3 ;  /* 0x0000000000037941 */ /* 0x000fea0003800000 */
.L_x_6806:
        /* <DEDUP_REMOVED lines=16> */
.L_x_6812:
[----:B------:R-:W-:Y:S05]  /*43b0*/  BSYNC B4 ;  /* 0x0000000000047941 */ /* 0x000fea0003800000 */
.L_x_6811:
        /* <DEDUP_REMOVED lines=42> */
.L_x_6810:
[----:B------:R-:W-:Y:S05]  /*4660*/  BSYNC B3 ;  /* 0x0000000000037941 */ /* 0x000fea0003800000 */
.L_x_6809:
        /* <DEDUP_REMOVED lines=10> */
.L_x_6805:
[----:B------:R-:W-:Y:S05]  /*4710*/  BSYNC B2 ;  /* 0x0000000000027941 */ /* 0x000fea0003800000 */
.L_x_6804:
        /* <DEDUP_REMOVED lines=18> */
.L_x_6816:
[----:B------:R-:W-:Y:S02]  /*4840*/  IMAD.MOV.U32 R68, RZ, RZ, R72 ;  /* 0x000000ffff447224 */ /* 0x000fe400078e0048 */
.L_x_6817:
[----:B------:R-:W-:Y:S05]  /*4850*/  BSYNC B3 ;  /* 0x0000000000037941 */ /* 0x000fea0003800000 */
.L_x_6815:
        /* <DEDUP_REMOVED lines=16> */
.L_x_6821:
[----:B------:R-:W-:Y:S05]  /*4960*/  BSYNC B4 ;  /* 0x0000000000047941 */ /* 0x000fea0003800000 */
.L_x_6820:
        /* <DEDUP_REMOVED lines=43> */
.L_x_6819:
[----:B------:R-:W-:Y:S05]  /*4c20*/  BSYNC B3 ;  /* 0x0000000000037941 */ /* 0x000fea0003800000 */
.L_x_6818:
        /* <DEDUP_REMOVED lines=10> */
.L_x_6814:
[----:B------:R-:W-:Y:S05]  /*4cd0*/  BSYNC B2 ;  /* 0x0000000000027941 */ /* 0x000fea0003800000 */
.L_x_6813:
        /* <DEDUP_REMOVED lines=18> */
.L_x_6825:
[----:B------:R-:W-:Y:S02]  /*4e00*/  MOV R70, R72 ;  /* 0x0000004800467202 */ /* 0x000fe40000000f00 */
.L_x_6826:
[----:B------:R-:W-:Y:S05]  /*4e10*/  BSYNC B3 ;  /* 0x0000000000037941 */ /* 0x000fea0003800000 */
.L_x_6824:
        /* <DEDUP_REMOVED lines=16> */
.L_x_6830:
[----:B------:R-:W-:Y:S05]  /*4f20*/  BSYNC B4 ;  /* 0x0000000000047941 */ /* 0x000fea0003800000 */
.L_x_6829:
        /* <DEDUP_REMOVED lines=43> */
.L_x_6828:
[----:B------:R-:W-:Y:S05]  /*51e0*/  BSYNC B3 ;  /* 0x0000000000037941 */ /* 0x000fea0003800000 */
.L_x_6827:
        /* <DEDUP_REMOVED lines=10> */
.L_x_6823:
[----:B------:R-:W-:Y:S05]  /*5290*/  BSYNC B2 ;  /* 0x0000000000027941 */ /* 0x000fea0003800000 */
.L_x_6822:
        /* <DEDUP_REMOVED lines=18> */
.L_x_6834:
[----:B------:R-:W-:Y:S02]  /*53c0*/  IMAD.MOV.U32 R70, RZ, RZ, R72 ;  /* 0x000000ffff467224 */ /* 0x000fe400078e0048 */
.L_x_6835:
[----:B------:R-:W-:Y:S05]  /*53d0*/  BSYNC B3 ;  /* 0x0000000000037941 */ /* 0x000fea0003800000 */
.L_x_6833:
        /* <DEDUP_REMOVED lines=16> */
.L_x_6839:
[----:B------:R-:W-:Y:S05]  /*54e0*/  BSYNC B4 ;  /* 0x0000000000047941 */ /* 0x000fea0003800000 */
.L_x_6838:
        /* <DEDUP_REMOVED lines=43> */
.L_x_6837:
[----:B------:R-:W-:Y:S05]  /*57a0*/  BSYNC B3 ;  /* 0x0000000000037941 */ /* 0x000fea0003800000 */
.L_x_6836:
        /* <DEDUP_REMOVED lines=10> */
.L_x_6832:
[----:B------:R-:W-:Y:S05]  /*5850*/  BSYNC B2 ;  /* 0x0000000000027941 */ /* 0x000fea0003800000 */
.L_x_6831:
        /* <DEDUP_REMOVED lines=18> */
.L_x_6843:
[----:B------:R-:W-:Y:S02]  /*5980*/  IMAD.MOV.U32 R78, RZ, RZ, R72 ;  /* 0x000000ffff4e7224 */ /* 0x000fe400078e0048 */
.L_x_6844:
[----:B------:R-:W-:Y:S05]  /*5990*/  BSYNC B3 ;  /* 0x0000000000037941 */ /* 0x000fea0003800000 */
.L_x_6842:
        /* <DEDUP_REMOVED lines=16> */
.L_x_6848:
[----:B------:R-:W-:Y:S05]  /*5aa0*/  BSYNC B4 ;  /* 0x0000000000047941 */ /* 0x000fea0003800000 */
.L_x_6847:
        /* <DEDUP_REMOVED lines=43> */
.L_x_6846:
[----:B------:R-:W-:Y:S05]  /*5d60*/  BSYNC B3 ;  /* 0x0000000000037941 */ /* 0x000fea0003800000 */
.L_x_6845:
        /* <DEDUP_REMOVED lines=10> */
.L_x_6841:
[----:B------:R-:W-:Y:S05]  /*5e10*/  BSYNC B2 ;  /* 0x0000000000027941 */ /* 0x000fea0003800000 */
.L_x_6840:
        /* <DEDUP_REMOVED lines=18> */
.L_x_6852:
[----:B------:R-:W-:Y:S02]  /*5f40*/  IMAD.MOV.U32 R78, RZ, RZ, R72 ;  /* 0x000000ffff4e7224 */ /* 0x000fe400078e0048 */
.L_x_6853:
[----:B------:R-:W-:Y:S05]  /*5f50*/  BSYNC B3 ;  /* 0x0000000000037941 */ /* 0x000fea0003800000 */
.L_x_6851:
        /* <DEDUP_REMOVED lines=16> */
.L_x_6857:
[----:B------:R-:W-:Y:S05]  /*6060*/  BSYNC B4 ;  /* 0x0000000000047941 */ /* 0x000fea0003800000 */
.L_x_6856:
        /* <DEDUP_REMOVED lines=43> */
.L_x_6855:
[----:B------:R-:W-:Y:S05]  /*6320*/  BSYNC B3 ;  /* 0x0000000000037941 */ /* 0x000fea0003800000 */
.L_x_6854:
        /* <DEDUP_REMOVED lines=10> */
.L_x_6850:
[----:B------:R-:W-:Y:S05]  /*63d0*/  BSYNC B2 ;  /* 0x0000000000027941 */ /* 0x000fea0003800000 */
.L_x_6849:
        /* <DEDUP_REMOVED lines=18> */
.L_x_6861:
[----:B------:R-:W-:Y:S02]  /*6500*/  MOV R78, R72 ;  /* 0x00000048004e7202 */ /* 0x000fe40000000f00 */
.L_x_6862:
[----:B------:R-:W-:Y:S05]  /*6510*/  BSYNC B3 ;  /* 0x0000000000037941 */ /* 0x000fea0003800000 */
.L_x_6860:
        /* <DEDUP_REMOVED lines=16> */
.L_x_6866:
[----:B------:R-:W-:Y:S05]  /*6620*/  BSYNC B4 ;  /* 0x0000000000047941 */ /* 0x000fea0003800000 */
.L_x_6865:
        /* <DEDUP_REMOVED lines=42> */
[----:B------:R-:W-:Y:S02]  /*68d0*/  MOV R76, R68 ;  /* 0x00000044004c7202 */ /* 0x000fe40000000f00 */
.L_x_6864:
[----:B------:R-:W-:Y:S05]  /*68e0*/  BSYNC B3 ;  /* 0x0000000000037941 */ /* 0x000fea0003800000 */
.L_x_6863:
        /* <DEDUP_REMOVED lines=10> */
.L_x_6859:
[----:B------:R-:W-:Y:S05]  /*6990*/  BSYNC B2 ;  /* 0x0000000000027941 */ /* 0x000fea0003800000 */
.L_x_6858:
[----:B------:R-:W-:-:S04]  /*69a0*/  IMAD.MOV.U32 R91, RZ, RZ, 0x20 ;  /* 0x00000020ff5b7424 */ /* 0x000fc800078e00ff */
[----:B------:R-:W-:-:S05]  /*69b0*/  IMAD.WIDE.U32 R90, R90, R91, c[0x0][0x188] ;  /* 0x000062005a5a7625 */ /* 0x000fca00078e005b */
[----:B------:R0:W-:Y:S04]  /*69c0*/  STG.E.128 [R90.64], R60 ;  /* 0x0000003c5a007986 */ /* 0x0001e8000c101d06 */
[----:B------:R0:W-:Y:S01]  /*69d0*/  STG.E.128 [R90.64+0x10], R64 ;  /* 0x000010405a007986 */ /* 0x0001e2000c101d06 */
[----:B------:R-:W-:Y:S05]  /*69e0*/  @!P4 BRA `(.L_x_6794) ;  /* 0x000001400000c947 */ /* 0x000fea0003800000 */
[----:B------:R-:W-:Y:S02]  /*69f0*/  SHF.L.U32 R68, R84, 0x10, RZ ;  /* 0x0000001054447819 */ /* 0x000fe400000006ff */
        /* <DEDUP_REMOVED lines=10> */
[----:B0-----:R-:W-:-:S03]  /*6aa0*/  LOP3.LUT R91, R69, 0xff, R82, 0xf8, !PT ;  /* 0x000000ff455b7812 */ /* 0x001fc600078ef852 */
        /* <DEDUP_REMOVED lines=8> */
.L_x_6794:
[----:B------:R-:W-:Y:S05]  /*6b30*/  BSYNC B1 ;  /* 0x0000000000017941 */ /* 0x000fea0003800000 */
.L_x_6793:
        /* <DEDUP_REMOVED lines=21> */
.L_x_6875:
        /* <DEDUP_REMOVED lines=53> */
.L_x_6876:
[----:B------:R-:W-:Y:S01]  /*6fe0*/  FMUL.FTZ R69, R79, R79 ;  /* 0x0000004f4f457220 */ /* 0x000fe20000410000 */
[----:B------:R-:W-:Y:S01]  /*6ff0*/  ISETP.NE.AND P1, PT, RZ, UR8, PT ;  /* 0x00000008ff007c0c */ /* 0x000fe2000bf25270 */
[----:B-1----:R-:W-:Y:S01]  /*7000*/  FADD.FTZ R89, R89, R70 ;  /* 0x0000004659597221 */ /* 0x002fe20000010000 */
[----:B0-----:R-:W-:Y:S01]  /*7010*/  @!P0 LEA R70, P4, R3, c[0x0][0x1a0], 0x2 ;  /* 0x0000680003468a11 */ /* 0x001fe200078810ff */
        /* <DEDUP_REMOVED lines=23> */
[----:B------:R-:W-:Y:S02]  /*7190*/  FADD.FTZ R70, R53, -R87 ;  /* 0x8000005735467221 */ /* 0x000fe40000010000 */
[C---:B------:R-:W-:Y:S02]  /*71a0*/  FMUL.FTZ R69, R89.reuse, R68 ;  /* 0x0000004459457220 */ /* 0x040fe40000410000 */
[----:B------:R-:W-:-:S02]  /*71b0*/  FMUL.FTZ R70, R89, R70 ;  /* 0x0000004659467220 */ /* 0x000fc40000410000 */
[----:B------:R-:W-:Y:S02]  /*71c0*/  FFMA.FTZ R68, R16, R69, R8 ;  /* 0x0000004510447223 */ /* 0x000fe40000010008 */
[----:B------:R-:W-:Y:S02]  /*71d0*/  FFMA.FTZ R69, R17, R70, R9 ;  /* 0x0000004611457223 */ /* 0x000fe40000010009 */
[--C-:B------:R-:W-:Y:S02]  /*71e0*/  FADD.FTZ R70, R54, -R87.reuse ;  /* 0x8000005736467221 */ /* 0x100fe40000010000 */
[----:B------:R-:W-:Y:S01]  /*71f0*/  FADD.FTZ R88, R56, -R87 ;  /* 0x8000005738587221 */ /* 0x000fe20000010000 */
[----:B------:R-:W-:Y:S01]  /*7200*/  F2FP.BF16.PACK_AB R68, R69, R68 ;  /* 0x000000444544723e */ /* 0x000fe200000010ff */
        /* <DEDUP_REMOVED lines=14> */
[----:B------:R-:W-:Y:S02]  /*72f0*/  FFMA.FTZ R88, R23, R70, R15 ;  /* 0x0000004617587223 */ /* 0x000fe4000001000f */
[----:B------:R-:W-:Y:S01]  /*7300*/  FFMA.FTZ R90, R20, R69, R12 ;  /* 0x00000045145a7223 */ /* 0x000fe2000001000c */
[----:B------:R-:W-:Y:S02]  /*7310*/  F2FP.BF16.PACK_AB R69, R78, R71 ;  /* 0x000000474e45723e */ /* 0x000fe400000010ff */
[----:B------:R-:W-:Y:S01]  /*7320*/  F2FP.BF16.PACK_AB R71, R88, R79 ;  /* 0x0000004f5847723e */ /* 0x000fe200000010ff */
[----:B------:R-:W-:Y:S01]  /*7330*/  IMAD.MOV.U32 R79, RZ, RZ, 0x10 ;  /* 0x00000010ff4f7424 */ /* 0x000fe200078e00ff */
[----:B------:R-:W-:-:S03]  /*7340*/  F2FP.BF16.PACK_AB R70, R91, R90 ;  /* 0x0000005a5b46723e */ /* 0x000fc600000010ff */
[C---:B------:R-:W-:Y:S01]  /*7350*/  IMAD.WIDE.U32 R78, R86.reuse, R79, c[0x0][0x208] ;  /* 0x00008200564e7625 */ /* 0x040fe200078e004f */
[----:B------:R-:W-:-:S04]  /*7360*/  IADD3 R86, R86, 0x20, RZ ;  /* 0x0000002056567810 */ /* 0x000fc80007ffe0ff */
[----:B------:R0:W-:Y:S03]  /*7370*/  STG.E.128 [R78.64], R68 ;  /* 0x000000444e007986 */ /* 0x0001e6000c101d06 */
.L_x_6872:
[----:B------:R-:W-:Y:S05]  /*7380*/  BSYNC B2 ;  /* 0x0000000000027941 */ /* 0x000fea0003800000 */
.L_x_6871:
[----:B------:R-:W-:Y:S05]  /*7390*/  @!P3 BRA `(.L_x_6870) ;  /* 0x000001f00000b947 */ /* 0x000fea0003800000 */
[--C-:B0-----:R-:W-:Y:S02]  /*73a0*/  FADD.FTZ R79, R67, -R87.reuse ;  /* 0x80000057434f7221 */ /* 0x101fe40000010000 */
[--C-:B------:R-:W-:Y:S02]  /*73b0*/  FADD.FTZ R69, R66, -R87.reuse ;  /* 0x8000005742457221 */ /* 0x100fe40000010000 */
[--C-:B------:R-:W-:Y:S02]  /*73c0*/  FADD.FTZ R68, R60, -R87.reuse ;  /* 0x800000573c447221 */ /* 0x100fe40000010000 */
[--C-:B------:R-:W-:Y:S02]  /*73d0*/  FADD.FTZ R92, R61, -R87.reuse ;  /* 0x800000573d5c7221 */ /* 0x100fe40000010000 */
[----:B------:R-:W-:Y:S02]  /*73e0*/  FMUL.FTZ R79, R89, R79 ;  /* 0x0000004f594f7220 */ /* 0x000fe40000410000 */
[----:B------:R-:W-:-:S02]  /*73f0*/  FADD.FTZ R90, R62, -R87 ;  /* 0x800000573e5a7221 */ /* 0x000fc40000010000 */
[C---:B------:R-:W-:Y:S02]  /*7400*/  FMUL.FTZ R71, R89.reuse, R69 ;  /* 0x0000004559477220 */ /* 0x040fe40000410000 */
[C---:B------:R-:W-:Y:S02]  /*7410*/  FMUL.FTZ R69, R89.reuse, R68 ;  /* 0x0000004459457220 */ /* 0x040fe40000410000 */
[----:B------:R-:W-:Y:S02]  /*7420*/  FADD.FTZ R78, R64, -R87 ;  /* 0x80000057404e7221 */ /* 0x000fe40000010000 */
[----:B------:R-:W-:Y:S02]  /*7430*/  FMUL.FTZ R68, R89, R92 ;  /* 0x0000005c59447220 */ /* 0x000fe40000410000 */
[----:B------:R-:W-:Y:S02]  /*7440*/  FFMA.FTZ R92, R39, R79, R31 ;  /* 0x0000004f275c7223 */ /* 0x000fe4000001001f */
[----:B------:R-:W-:-:S02]  /*7450*/  FMUL.FTZ R79, R89, R90 ;  /* 0x0000005a594f7220 */ /* 0x000fc40000410000 */
[--C-:B------:R-:W-:Y:S02]  /*7460*/  FADD.FTZ R70, R63, -R87.reuse ;  /* 0x800000573f467221 */ /* 0x100fe40000010000 */
[----:B------:R-:W-:Y:S02]  /*7470*/  FADD.FTZ R88, R65, -R87 ;  /* 0x8000005741587221 */ /* 0x000fe40000010000 */
[----:B------:R-:W-:Y:S02]  /*7480*/  FMUL.FTZ R87, R89, R78 ;  /* 0x0000004e59577220 */ /* 0x000fe40000410000 */
[----:B------:R-:W-:Y:S02]  /*7490*/  FFMA.FTZ R78, R32, R69, R24 ;  /* 0x00000045204e7223 */ /* 0x000fe40000010018 */
[----:B------:R-:W-:Y:S02]  /*74a0*/  FFMA.FTZ R69, R34, R79, R26 ;  /* 0x0000004f22457223 */ /* 0x000fe4000001001a */
[----:B------:R-:W-:-:S02]  /*74b0*/  FFMA.FTZ R79, R33, R68, R25 ;  /* 0x00000044214f7223 */ /* 0x000fc40000010019 */
[C---:B------:R-:W-:Y:S02]  /*74c0*/  FMUL.FTZ R88, R89.reuse, R88 ;  /* 0x0000005859587220 */ /* 0x040fe40000410000 */
[----:B------:R-:W-:Y:S01]  /*74d0*/  FMUL.FTZ R70, R89, R70 ;  /* 0x0000004659467220 */ /* 0x000fe20000410000 */
[----:B------:R-:W-:Y:S01]  /*74e0*/  F2FP.BF16.PACK_AB R68, R79, R78 ;  /* 0x0000004e4f44723e */ /* 0x000fe200000010ff */
[----:B------:R-:W-:Y:S01]  /*74f0*/  HFMA2.MMA R79, -RZ, RZ, 0, 9.5367431640625e-07 ;  /* 0x00000010ff4f7435 */ /* 0x000fe200000001ff */
[----:B------:R-:W-:Y:S02]  /*7500*/  FFMA.FTZ R90, R37, R88, R29 ;  /* 0x00000058255a7223 */ /* 0x000fe4000001001d */
[----:B------:R-:W-:Y:S02]  /*7510*/  FFMA.FTZ R71, R38, R71, R30 ;  /* 0x0000004726477223 */ /* 0x000fe4000001001e */
[----:B------:R-:W-:Y:S02]  /*7520*/  FFMA.FTZ R87, R36, R87, R28 ;  /* 0x0000005724577223 */ /* 0x000fe4000001001c */
[----:B------:R-:W-:Y:S01]  /*7530*/  FFMA.FTZ R88, R35, R70, R27 ;  /* 0x0000004623587223 */ /* 0x000fe2000001001b */
[----:B------:R-:W-:-:S02]  /*7540*/  F2FP.BF16.PACK_AB R71, R92, R71 ;  /* 0x000000475c47723e */ /* 0x000fc400000010ff */
[----:B------:R-:W-:Y:S01]  /*7550*/  F2FP.BF16.PACK_AB R70, R90, R87 ;  /* 0x000000575a46723e */ /* 0x000fe200000010ff */
[----:B------:R-:W-:Y:S01]  /*7560*/  IMAD.WIDE.U32 R78, R86, R79, c[0x0][0x208] ;  /* 0x00008200564e7625 */ /* 0x000fe200078e004f */
[----:B------:R-:W-:-:S05]  /*7570*/  F2FP.BF16.PACK_AB R69, R88, R69 ;  /* 0x000000455845723e */ /* 0x000fca00000010ff */
[----:B------:R0:W-:Y:S02]  /*7580*/  STG.E.128 [R78.64], R68 ;  /* 0x000000444e007986 */ /* 0x0001e4000c101d06 */
.L_x_6870:
[----:B0-----:R-:W-:Y:S05]  /*7590*/  BSYNC B1 ;  /* 0x0000000000017941 */ /* 0x001fea0003800000 */
.L_x_6869:
[----:B------:R-:W-:-:S04]  /*75a0*/  IMAD.MOV.U32 R68, RZ, RZ, c[0x0][0x160] ;  /* 0x00005800ff447624 */ /* 0x000fc800078e00ff */
[----:B------:R-:W-:-:S05]  /*75b0*/  IMAD R3, R68, 0x4, R3 ;  /* 0x0000000444037824 */ /* 0x000fca00078e0203 */
[----:B------:R-:W-:-:S13]  /*75c0*/  ISETP.GE.AND P0, PT, R3, c[0x0][0x164], PT ;  /* 0x0000590003007a0c */ /* 0x000fda0003f06270 */
[----:B------:R-:W-:Y:S01]  /*75d0*/  @P0 CALL.REL.NOINC `(.L_x_6873) ;  /* 0x0000001000000944 */ /* 0x000fe20003c00000 */
[----:B------:R-:W-:Y:S05]  /*75e0*/  BRA `(.L_x_6874) ;  /* 0xffff934000007947 */ /* 0x000fea000383ffff */
.L_x_6873:
[----:B------:R-:W-:Y:S05]  /*75f0*/  BSYNC B0 ;  /* 0x0000000000007941 */ /* 0x000fea0003800000 */
.L_x_6716:
[----:B------:R-:W-:Y:S05]  /*7600*/  EXIT ;  /* 0x000000000000794d */ /* 0x000fea0003800000 */
.L_x_6867:
[----:B------:R-:W-:Y:S01]  /*7610*/  IMAD.MOV.U32 R70, RZ, RZ, R71 ;  /* 0x000000ffff467224 */ /* 0x000fe200078e0047 */
[----:B------:R-:W-:Y:S01]  /*7620*/  MOV R86, 0x1 ;  /* 0x0000000100567802 */ /* 0x000fe20000000f00 */
[----:B------:R-:W-:Y:S01]  /*7630*/  IMAD.MOV.U32 R78, RZ, RZ, 0x1f ;  /* 0x0000001fff4e7424 */ /* 0x000fe200078e00ff */
[----:B------:R-:W-:Y:S01]  /*7640*/  MOV R68, 0x7670 ;  /* 0x0000767000447802 */ /* 0x000fe20000000f00 */
[----:B------:R-:W-:Y:S02]  /*7650*/  IMAD.MOV.U32 R89, RZ, RZ, -0x1 ;  /* 0xffffffffff597424 */ /* 0x000fe400078e00ff */
[----:B-----5:R-:W-:Y:S05]  /*7660*/  CALL.REL.NOINC `($__internal_74_$__cuda_sm70_shflsync_bfly_p) ;  /* 0x000005a000007944 */ /* 0x020fea0003c00000 */
[----:B01----:R-:W-:Y:S05]  /*7670*/  BRA `(.L_x_6875) ;  /* 0xfffff61000007947 */ /* 0x003fea000383ffff */
.L_x_6868:
[----:B------:R-:W-:Y:S01]  /*7680*/  HFMA2.MMA R86, -RZ, RZ, 0, 1.1920928955078125e-07 ;  /* 0x00000002ff567435 */ /* 0x000fe200000001ff */
[----:B------:R-:W-:Y:S01]  /*7690*/  IMAD.MOV.U32 R70, RZ, RZ, R90 ;  /* 0x000000ffff467224 */ /* 0x000fe200078e005a */
[----:B------:R-:W-:Y:S01]  /*76a0*/  MOV R68, 0x76e0 ;  /* 0x000076e000447802 */ /* 0x000fe20000000f00 */
[----:B------:R-:W-:Y:S02]  /*76b0*/  IMAD.MOV.U32 R78, RZ, RZ, 0x1f ;  /* 0x0000001fff4e7424 */ /* 0x000fe400078e00ff */
[----:B------:R-:W-:Y:S02]  /*76c0*/  IMAD.MOV.U32 R89, RZ, RZ, -0x1 ;  /* 0xffffffffff597424 */ /* 0x000fe400078e00ff */
[----:B0----5:R-:W-:Y:S05]  /*76d0*/  CALL.REL.NOINC `($__internal_74_$__cuda_sm70_shflsync_bfly_p) ;  /* 0x0000053000007944 */ /* 0x021fea0003c00000 */
[----:B01----:R-:W-:Y:S01]  /*76e0*/  FADD.FTZ R70, R90, R89 ;  /* 0x000000595a467221 */ /* 0x003fe20000010000 */
[----:B------:R-:W-:Y:S01]  /*76f0*/  MOV R78, 0x1f ;  /* 0x0000001f004e7802 */ /* 0x000fe20000000f00 */
[----:B------:R-:W-:Y:S01]  /*7700*/  IMAD.MOV.U32 R86, RZ, RZ, 0x4 ;  /* 0x00000004ff567424 */ /* 0x000fe200078e00ff */
[----:B------:R-:W-:Y:S01]  /*7710*/  MOV R68, 0x7740 ;  /* 0x0000774000447802 */ /* 0x000fe20000000f00 */
[----:B------:R-:W-:-:S02]  /*7720*/  IMAD.MOV.U32 R89, RZ, RZ, -0x1 ;  /* 0xffffffffff597424 */ /* 0x000fc400078e00ff */
[----:B------:R-:W-:Y:S05]  /*7730*/  CALL.REL.NOINC `($__internal_74_$__cuda_sm70_shflsync_bfly_p) ;  /* 0x000004d000007944 */ /* 0x000fea0003c00000 */
[----:B01----:R-:W-:Y:S01]  /*7740*/  FADD.FTZ R70, R70, R89 ;  /* 0x0000005946467221 */ /* 0x003fe20000010000 */
[----:B------:R-:W-:Y:S01]  /*7750*/  MOV R89, 0xffffffff ;  /* 0xffffffff00597802 */ /* 0x000fe20000000f00 */
[----:B------:R-:W-:Y:S01]  /*7760*/  IMAD.MOV.U32 R86, RZ, RZ, 0x8 ;  /* 0x00000008ff567424 */ /* 0x000fe200078e00ff */
[----:B------:R-:W-:Y:S01]  /*7770*/  MOV R68, 0x77a0 ;  /* 0x000077a000447802 */ /* 0x000fe20000000f00 */
[----:B------:R-:W-:-:S02]  /*7780*/  IMAD.MOV.U32 R78, RZ, RZ, 0x1f ;  /* 0x0000001fff4e7424 */ /* 0x000fc400078e00ff */
[----:B------:R-:W-:Y:S05]  /*7790*/  CALL.REL.NOINC `($__internal_74_$__cuda_sm70_shflsync_bfly_p) ;  /* 0x0000047000007944 */ /* 0x000fea0003c00000 */
[----:B01----:R-:W-:Y:S01]  /*77a0*/  FADD.FTZ R70, R70, R89 ;  /* 0x0000005946467221 */ /* 0x003fe20000010000 */
[----:B------:R-:W-:Y:S01]  /*77b0*/  MOV R68, 0x7800 ;  /* 0x0000780000447802 */ /* 0x000fe20000000f00 */
[----:B------:R-:W-:-:S02]  /*77c0*/  IMAD.MOV.U32 R86, RZ, RZ, 0x10 ;  /* 0x00000010ff567424 */ /* 0x000fc400078e00ff */
[----:B------:R-:W-:Y:S02]  /*77d0*/  IMAD.MOV.U32 R78, RZ, RZ, 0x1f ;  /* 0x0000001fff4e7424 */ /* 0x000fe400078e00ff */
[----:B------:R-:W-:Y:S02]  /*77e0*/  IMAD.MOV.U32 R89, RZ, RZ, -0x1 ;  /* 0xffffffffff597424 */ /* 0x000fe400078e00ff */
[----:B------:R-:W-:Y:S05]  /*77f0*/  CALL.REL.NOINC `($__internal_74_$__cuda_sm70_shflsync_bfly_p) ;  /* 0x0000041000007944 */ /* 0x000fea0003c00000 */
[----:B-1----:R-:W-:Y:S01]  /*7800*/  FADD.FTZ R79, R70, R89 ;  /* 0x00000059464f7221 */ /* 0x002fe20000010000 */
[----:B0-----:R-:W-:Y:S01]  /*7810*/  HFMA2.MMA R86, -RZ, RZ, 0, 5.9604644775390625e-08 ;  /* 0x00000001ff567435 */ /* 0x001fe200000001ff */
[----:B------:R-:W-:Y:S02]  /*7820*/  IMAD.MOV.U32 R78, RZ, RZ, 0x1f ;  /* 0x0000001fff4e7424 */ /* 0x000fe400078e00ff */
[----:B------:R-:W-:Y:S02]  /*7830*/  FMUL.FTZ R79, R79, c[0x0][0x1e0] ;  /* 0x000078004f4f7a20 */ /* 0x000fe40000410000 */
[----:B------:R-:W-:Y:S02]  /*7840*/  IMAD.MOV.U32 R89, RZ, RZ, -0x1 ;  /* 0xffffffffff597424 */ /* 0x000fe400078e00ff */
[----:B------:R-:W-:-:S02]  /*7850*/  FADD.FTZ R68, R52, -R79 ;  /* 0x8000004f34447221 */ /* 0x000fc40000010000 */
        /* <DEDUP_REMOVED lines=33> */
[----:B------:R-:W-:Y:S05]  /*7a70*/  CALL.REL.NOINC `($__internal_74_$__cuda_sm70_shflsync_bfly_p) ;  /* 0x0000019000007944 */ /* 0x000fea0003c00000 */
[----:B01----:R-:W-:Y:S01]  /*7a80*/  FADD.FTZ R70, R70, R89 ;  /* 0x0000005946467221 */ /* 0x003fe20000010000 */
[----:B------:R-:W-:Y:S01]  /*7a90*/  MOV R78, 0x1f ;  /* 0x0000001f004e7802 */ /* 0x000fe20000000f00 */
[----:B------:R-:W-:Y:S01]  /*7aa0*/  IMAD.MOV.U32 R86, RZ, RZ, 0x2 ;  /* 0x00000002ff567424 */ /* 0x000fe200078e00ff */
[----:B------:R-:W-:Y:S01]  /*7ab0*/  MOV R68, 0x7ae0 ;  /* 0x00007ae000447802 */ /* 0x000fe20000000f00 */
[----:B------:R-:W-:Y:S02]  /*7ac0*/  IMAD.MOV.U32 R89, RZ, RZ, -0x1 ;  /* 0xffffffffff597424 */ /* 0x000fe400078e00ff */
[----:B------:R-:W-:Y:S05]  /*7ad0*/  CALL.REL.NOINC `($__internal_74_$__cuda_sm70_shflsync_bfly_p) ;  /* 0x0000013000007944 */ /* 0x000fea0003c00000 */
[----:B01----:R-:W-:Y:S01]  /*7ae0*/  FADD.FTZ R70, R70, R89 ;  /* 0x0000005946467221 */ /* 0x003fe20000010000 */
[----:B------:R-:W-:Y:S01]  /*7af0*/  MOV R89, 0xffffffff ;  /* 0xffffffff00597802 */ /* 0x000fe20000000f00 */
[----:B------:R-:W-:Y:S01]  /*7b00*/  IMAD.MOV.U32 R86, RZ, RZ, 0x4 ;  /* 0x00000004ff567424 */ /* 0x000fe200078e00ff */
[----:B------:R-:W-:Y:S01]  /*7b10*/  MOV R68, 0x7b40 ;  /* 0x00007b4000447802 */ /* 0x000fe20000000f00 */
[----:B------:R-:W-:Y:S02]  /*7b20*/  IMAD.MOV.U32 R78, RZ, RZ, 0x1f ;  /* 0x0000001fff4e7424 */ /* 0x000fe400078e00ff */
        /* <DEDUP_REMOVED lines=9> */
[----:B------:R-:W-:Y:S01]  /*7bc0*/  IMAD.MOV.U32 R86, RZ, RZ, 0x10 ;  /* 0x00000010ff567424 */ /* 0x000fe200078e00ff */
[----:B------:R-:W-:Y:S01]  /*7bd0*/  MOV R68, 0x7c00 ;  /* 0x00007c0000447802 */ /* 0x000fe20000000f00 */
[----:B------:R-:W-:-:S02]  /*7be0*/  IMAD.MOV.U32 R78, RZ, RZ, 0x1f ;  /* 0x0000001fff4e7424 */ /* 0x000fc400078e00ff */
[----:B------:R-:W-:Y:S05]  /*7bf0*/  CALL.REL.NOINC `($__internal_74_$__cuda_sm70_shflsync_bfly_p) ;  /* 0x0000001000007944 */ /* 0x000fea0003c00000 */
[----:B01----:R-:W-:Y:S05]  /*7c00*/  BRA `(.L_x_6876) ;  /* 0xfffff3d000007947 */ /* 0x003fea000383ffff */
        .weak           $__internal_74_$__cuda_sm70_shflsync_bfly_p
        .type           $__internal_74_$__cuda_sm70_shflsync_bfly_p,@function
        .size           $__internal_74_$__cuda_sm70_shflsync_bfly_p,(.L_x_15266 - $__internal_74_$__cuda_sm70_shflsync_bfly_p)
$__internal_74_$__cuda_sm70_shflsync_bfly_p:
[----:B------:R-:W-:Y:S01]  /*7c10*/  IMAD.MOV.U32 R69, RZ, RZ, 0x0 ;  /* 0x00000000ff457424 */ /* 0x000fe200078e00ff */
[----:B------:R-:W-:Y:S04]  /*7c20*/  WARPSYNC R89 ;  /* 0x0000005900007348 */ /* 0x000fe80003800000 */
[----:B------:R0:W1:Y:S01]  /*7c30*/  SHFL.BFLY PT, R89, R70, R86, R78 ;  /* 0x0c00005646597389 */ /* 0x00006200000e004e */
[----:B------:R-:W-:Y:S05]  /*7c40*/  RET.REL.NODEC R68 `(_ZN10layer_norm13ln_fwd_kernelINS_13Kernel_traitsIf13__nv_bfloat16fS2_fjLj512ELj1ELj4ELj1ELj16ENS_18Kernel_traits_baseILj512EfS2_fS2_fjLj128EEEEELb1ELb0ELb1ELb0EEEvNS_9FwdParamsE) ;  /* 0xffff83b044007950 */ /* 0x000fea0003c3ffff */
.L_x_6877:
        /* <DEDUP_REMOVED lines=11> */
.L_x_15266:


//--------------------- .text._ZN10layer_norm13ln_fwd_kernelINS_13Kernel_traitsIf13__nv_bfloat16fS2_fjLj512ELj1ELj4ELj1ELj16ENS_18Kernel_traits_baseILj512EfS2_fS2_fjLj128EEEEELb1ELb0ELb1ELb1EEEvNS_9FwdParamsE --------------------------
	.section	.text._ZN10layer_norm13ln_fwd_kernelINS_13Kernel_traitsIf13__nv_bfloat16fS2_fjLj512ELj1ELj4ELj1ELj16ENS_18Kernel_traits_baseILj512EfS2_fS2_fjLj128EEEEELb1ELb0ELb1ELb1EEEvNS_9FwdParamsE,"ax",@progbits
	.sectioninfo	@"SHI_REGISTERS=95"
	.align	128
        .global         _ZN10layer_norm13ln_fwd_kernelINS_13Kernel_traitsIf13__nv_bfloat16fS2_fjLj512ELj1ELj4ELj1ELj16ENS_18Kernel_traits_baseILj512EfS2_fS2_fjLj128EEEEELb1ELb0ELb1ELb1EEEvNS_9FwdParamsE
        .type           _ZN10layer_norm13ln_fwd_kernelINS_13Kernel_traitsIf13__nv_bfloat16fS2_fjLj512ELj1ELj4ELj1ELj16ENS_18Kernel_traits_baseILj512EfS2_fS2_fjLj128EEEEELb1ELb0ELb1ELb1EEEvNS_9FwdParamsE,@function
        .size           _ZN10layer_norm13ln_fwd_kernelINS_13Kernel_traitsIf13__nv_bfloat16fS2_fjLj512ELj1ELj4ELj1ELj16ENS_18Kernel_traits_baseILj512EfS2_fS2_fjLj128EEEEELb1ELb0ELb1ELb1EEEvNS_9FwdParamsE,(.L_x_15267 - _ZN10layer_norm13ln_fwd_kernelINS_13Kernel_traitsIf13__nv_bfloat16fS2_fjLj512ELj1ELj4ELj1ELj16ENS_18Kernel_traits_baseILj512EfS2_fS2_fjLj128EEEEELb1ELb0ELb1ELb1EEEvNS_9FwdParamsE)
        .other          _ZN10layer_norm13ln_fwd_kernelINS_13Kernel_traitsIf13__nv_bfloat16fS2_fjLj512ELj1ELj4ELj1ELj16ENS_18Kernel_traits_baseILj512EfS2_fS2_fjLj128EEEEELb1ELb0ELb1ELb1EEEvNS_9FwdParamsE,@"STO_CUDA_ENTRY STV_DEFAULT"
_ZN10layer_norm13ln_fwd_kernelINS_13Kernel_traitsIf13__nv_bfloat16fS2_fjLj512ELj1ELj4ELj1ELj16ENS_18Kernel_traits_baseILj512EfS2_fS2_fjLj128EEEEELb1ELb0ELb1ELb1EEEvNS_9FwdParamsE:
.text._ZN10layer_norm13ln_fwd_kernelINS_13Kernel_traitsIf13__nv_bfloat16fS2_fjLj512ELj1ELj4ELj1ELj16ENS_18Kernel_traits_baseILj512EfS2_fS2_fjLj128EEEEELb1ELb0ELb1ELb1EEEvNS_9FwdParamsE:
        /* <DEDUP_REMOVED lines=9> */
[----:B------:R-:W-:Y:S02]  /*0090*/  IMAD.MOV.U32 R11, RZ, RZ, c[0x0][0x23c] ;  /* 0x00008f00ff0b7624 */ /* 0x000fe400078e00ff */
        /* <DEDUP_REMOVED lines=11> */
[----:B------:R1:W5:Y:S04]  /*0150*/  @P1 LDG.E.64 R4, [R10.64] ;  /* 0x000000060a041981 */ /* 0x000368000c1e1b00 */
[----:B------:R-:W3:Y:S01]  /*0160*/  S2R R9, SR_CTAID.X ;  /* 0x0000000000097919 */ /* 0x000ee20000002500 */
[----:B0-----:R-:W-:-:S05]  /*0170*/  IMAD.SHL.U32 R0, R8, 0x20, RZ ;  /* 0x0000002008007824 */ /* 0x001fca00078e00ff */
[----:B------:R-:W-:Y:S02]  /*0180*/  LOP3.LUT R6, R0, 0x3e0, RZ, 0xc0, !PT ;  /* 0x000003e000067812 */ /* 0x000fe400078ec0ff */
[----:B------:R-:W-:-:S05]  /*0190*/  SHF.R.U32.HI R0, RZ, 0x5, R8 ;  /* 0x00000005ff007819 */ /* 0x000fca0000011608 */
[----:B---3--:R-:W-:Y:S01]  /*01a0*/  IMAD R0, R9, 0x4, R0 ;  /* 0x0000000409007824 */ /* 0x008fe200078e0200 */
[----:B--2---:R0:W2:Y:S02]  /*01b0*/  @P1 R2UR UR4, R2 ;  /* 0x00000000020413c2 */ /* 0x0040a400000e0000 */
[----:B0-----:R-:W-:-:S06]  /*01c0*/  IADD3 R2, P2, R6, c[0x0][0x218], RZ ;  /* 0x0000860006027a10 */ /* 0x001fcc0007f5e0ff */
[----:B------:R0:W3:Y:S01]  /*01d0*/  @P1 R2UR UR5, R3 ;  /* 0x00000000030513c2 */ /* 0x0000e200000e0000 */
[----:B------:R-:W-:-:S05]  /*01e0*/  IADD3 R6, P3, R6, c[0x0][0x1b0], RZ ;  /* 0x00006c0006067a10 */ /* 0x000fca0007f7e0ff */
[----:B------:R-:W-:Y:S01]  /*01f0*/  IMAD.X R7, RZ, RZ, c[0x0][0x1b4], P3 ;  /* 0x00006d00ff077624 */ /* 0x000fe200018e06ff */
[----:B0-----:R-:W-:Y:S02]  /*0200*/  IADD3.X R3, RZ, c[0x0][0x21c], RZ, P2, !PT ;  /* 0x00008700ff037a10 */ /* 0x001fe400017fe4ff */
[----:B------:R-:W-:-:S03]  /*0210*/  ISETP.GE.AND P2, PT, R0, c[0x0][0x164], PT ;  /* 0x0000590000007a0c */ /* 0x000fc60003f46270 */
[----:B------:R1:W5:Y:S04]  /*0220*/  @P0 LDG.E.128 R40, [R2.64] ;  /* 0x0000000602280981 */ /* 0x000368000c1e1d00 */
[----:B------:R1:W5:Y:S04]  /*0230*/  @P0 LDG.E.128 R36, [R2.64+0x10] ;  /* 0x0000100602240981 */ /* 0x000368000c1e1d00 */
[----:B------:R1:W5:Y:S04]  /*0240*/  @P0 LDG.E.128 R32, [R2.64+0x400] ;  /* 0x0004000602200981 */ /* 0x000368000c1e1d00 */
[----:B------:R1:W5:Y:S01]  /*0250*/  @P0 LDG.E.128 R28, [R2.64+0x410] ;  /* 0x00041006021c0981 */ /* 0x000362000c1e1d00 */
[----:B--23--:R-:W-:Y:S05]  /*0260*/  @P2 EXIT ;  /* 0x000000000000294d */ /* 0x00cfea0003800000 */
[----:B-1---5:R-:W-:Y:S01]  /*0270*/  @P1 IADD3 R10, P0, R4, c[0x0][0x240], RZ ;  /* 0x00009000040a1a10 */ /* 0x022fe20007f1e0ff */
        /* <DEDUP_REMOVED lines=22> */
[----:B0-----:R-:W-:Y:S01]  /*03e0*/  IMAD R6, R2, -0x326172a9, RZ ;  /* 0xcd9e8d5702067824 */ /* 0x001fe200078e02ff */
[----:B------:R-:W-:Y:S01]  /*03f0*/  UIADD3 UR13, UR4, -0x255992d5, URZ ;  /* 0xdaa66d2b040d7890 */ /* 0x000fe2000fffe03f */
[----:B------:R-:W-:Y:S01]  /*0400*/  IMAD.HI.U32 R7, R8, -0x326172a9, RZ ;  /* 0xcd9e8d5708077827 */ /* 0x000fe200078e00ff */
[----:B------:R-:W-:-:S02]  /*0410*/  UIADD3 UR15, UR4, 0x78dde6e4, URZ ;  /* 0x78dde6e4040f7890 */ /* 0x000fc4000fffe03f */
[----:B------:R-:W-:Y:S01]  /*0420*/  UIADD3 UR16, UR5, -0x126145ec, URZ ;  /* 0xed9eba1405107890 */ /* 0x000fe2000fffe03f */
[----:B------:R-:W-:Y:S01]  /*0430*/  IMAD R8, R8, -0x326172a9, RZ ;  /* 0xcd9e8d5708087824 */ /* 0x000fe200078e02ff */
[----:B------:R-:W-:Y:S01]  /*0440*/  LOP3.LUT R6, R7, UR9, R6, 0x96, !PT ;  /* 0x0000000907067c12 */ /* 0x000fe2000f8e9606 */
[----:B------:R-:W-:Y:S01]  /*0450*/  IMAD.HI.U32 R7, R9, -0x326172a9, RZ ;  /* 0xcd9e8d5709077827 */ /* 0x000fe200078e00ff */
[----:B------:R-:W-:Y:S02]  /*0460*/  UIADD3 UR18, UR5, -0x56f99767, URZ ;  /* 0xa906689905127890 */ /* 0x000fe4000fffe03f */
[----:B------:R-:W-:Y:S01]  /*0470*/  UIADD3 UR17, UR4, 0x1715609d, URZ ;  /* 0x1715609d04117890 */ /* 0x000fe2000fffe03f */
[C---:B------:R-:W-:Y:S01]  /*0480*/  IMAD.HI.U32 R44, R6.reuse, -0x2daee0ad, RZ ;  /* 0xd2511f53062c7827 */ /* 0x040fe200078e00ff */
[----:B------:R-:W-:Y:S01]  /*0490*/  LOP3.LUT R7, R7, UR11, R8, 0x96, !PT ;  /* 0x0000000b07077c12 */ /* 0x000fe2000f8e9608 */
[----:B------:R-:W-:Y:S02]  /*04a0*/  UIADD3 UR19, UR4, -0x4ab325aa, URZ ;  /* 0xb54cda5604137890 */ /* 0x000fe4000fffe03f */
        /* <DEDUP_REMOVED lines=8> */
[----:B------:R-:W-:Y:S02]  /*0530*/  UIADD3 UR21, UR4, 0x5384540f, URZ ;  /* 0x5384540f04157890 */ /* 0x000fe4000fffe03f */
        /* <DEDUP_REMOVED lines=8> */
[C---:B------:R-:W-:Y:S01]  /*05c0*/  IMAD.HI.U32 R46, R6.reuse, -0x2daee0ad, RZ ;  /* 0xd2511f53062e7827 */ /* 0x040fe200078e00ff */
[----:B------:R-:W-:Y:S02]  /*05d0*/  UIADD3 UR25, UR4, -0x700cb87f, URZ ;  /* 0x8ff3478104197890 */ /* 0x000fe4000fffe03f */
        /* <DEDUP_REMOVED lines=29> */
[----:B------:R-:W-:-:S05]  /*07b0*/  IMAD.WIDE.U32 R8, R9, -0x326172a9, RZ ;  /* 0xcd9e8d5709087825 */ /* 0x000fca00078e00ff */
[----:B------:R-:W-:Y:S01]  /*07c0*/  LOP3.LUT R6, R9, UR25, R7, 0x96, !PT ;  /* 0x0000001909067c12 */ /* 0x000fe2000f8e9607 */
[----:B------:R-:W-:Y:S01]  /*07d0*/  IMAD.MOV.U32 R9, RZ, RZ, RZ ;  /* 0x000000ffff097224 */ /* 0x000fe200078e00ff */
[----:B------:R-:W-:Y:S01]  /*07e0*/  LOP3.LUT R7, R10, 0x3, RZ, 0xc0, !PT ;  /* 0x000000030a077812 */ /* 0x000fe200078ec0ff */
[----:B------:R-:W-:Y:S02]  /*07f0*/  IMAD R10, R44, -0x2daee0ad, RZ ;  /* 0xd2511f532c0a7824 */ /* 0x000fe400078e02ff */
.L_x_7032:
[----:B------:R-:W-:-:S10]  /*0800*/  HFMA2.MMA R63, -RZ, RZ, 0, 2.384185791015625e-07 ;  /* 0x00000004ff3f7435 */ /* 0x000fd400000001ff */
[----:B------:R-:W-:-:S05]  /*0810*/  IMAD.WIDE R56, R0, R63, c[0x0][0x1d0] ;  /* 0x0000740000387625 */ /* 0x000fca00078e023f */
[----:B------:R-:W2:Y:S01]  /*0820*/  LDG.E R64, [R56.64] ;  /* 0x0000000638407981 */ /* 0x000ea2000c1e1900 */
[----:B------:R-:W-:Y:S01]  /*0830*/  ISETP.NE.U32.AND P0, PT, RZ, c[0x0][0x180], PT ;  /* 0x00006000ff007a0c */ /* 0x000fe20003f05070 */
[C---:B------:R-:W-:Y:S02]  /*0840*/  IMAD R58, R0.reuse, c[0x0][0x168], RZ ;  /* 0x00005a00003a7a24 */ /* 0x040fe400078e02ff */
[----:B------:R-:W0:Y:S01]  /*0850*/  S2R R85, SR_TID.X ;  /* 0x0000000000557919 */ /* 0x000e220000002100 */
[----:B------:R-:W-:Y:S01]  /*0860*/  ISETP.NE.AND.EX P0, PT, RZ, c[0x0][0x184], PT, P0 ;  /* 0x00006100ff007a0c */ /* 0x000fe20003f05300 */
[----:B------:R-:W-:Y:S01]  /*0870*/  IMAD.MOV.U32 R76, RZ, RZ, RZ ;  /* 0x000000ffff4c7224 */ /* 0x000fe200078e00ff */
[----:B------:R-:W-:Y:S01]  /*0880*/  SHF.R.S32.HI R59, RZ, 0x1f, R58 ;  /* 0x0000001fff3b7819 */ /* 0x000fe2000001143a */
[----:B------:R-:W-:-:S03]  /*0890*/  IMAD.WIDE R62, R0, R63, c[0x0][0x1d8] ;  /* 0x00007600003e7625 */ /* 0x000fc600078e023f */
[----:B------:R-:W-:Y:S02]  /*08a0*/  LEA.HI R59, R59, R58, RZ, 0x3 ;  /* 0x0000003a3b3b7211 */ /* 0x000fe400078f18ff */
[----:B-----5:R1:W5:Y:S05]  /*08b0*/  LDG.E R86, [R62.64] ;  /* 0x000000063e567981 */ /* 0x02036a000c1e1900 */
[----:B------:R-:W-:Y:S01]  /*08c0*/  @P0 IMAD.MOV.U32 R58, RZ, RZ, 0x20 ;  /* 0x00000020ff3a0424 */ /* 0x000fe200078e00ff */
[----:B--2---:R-:W-:-:S13]  /*08d0*/  ISETP.GE.AND P2, PT, R64, 0x1, PT ;  /* 0x000000014000780c */ /* 0x004fda0003f46270 */
[----:B------:R-:W-:Y:S01]  /*08e0*/  @P2 IADD3 R60, R64, -0x1, RZ ;  /* 0xffffffff403c2810 */ /* 0x000fe20007ffe0ff */
[----:B------:R-:W-:-:S04]  /*08f0*/  @P2 IMAD.MOV.U32 R57, RZ, RZ, 0x10 ;  /* 0x00000010ff392424 */ /* 0x000fc800078e00ff */
[----:B------:R-:W-:Y:S01]  /*0900*/  @P2 IMAD R61, R60, c[0x0][0x168], RZ ;  /* 0x00005a003c3d2a24 */ /* 0x000fe200078e02ff */
[----:B0-----:R-:W-:-:S04]  /*0910*/  LOP3.LUT R60, R85, 0x1f, RZ, 0xc0, !PT ;  /* 0x0000001f553c7812 */ /* 0x001fc800078ec0ff */
[----:B------:R-:W-:Y:S02]  /*0920*/  @P2 SHF.R.S32.HI R56, RZ, 0x1f, R61 ;  /* 0x0000001fff382819 */ /* 0x000fe4000001143d */
[----:B------:R-:W-:Y:S02]  /*0930*/  LEA.HI.SX32 R71, R59, R60, 0x1d ;  /* 0x0000003c3b477211 */ /* 0x000fe400078feaff */
[----:B------:R-:W-:-:S03]  /*0940*/  @P2 LEA.HI R61, R56, R61, RZ, 0x3 ;  /* 0x0000003d383d2211 */ /* 0x000fc600078f18ff */
[----:B------:R-:W-:Y:S01]  /*0950*/  @P0 IMAD.WIDE.U32 R58, R71, R58, c[0x0][0x180] ;  /* 0x00006000473a0625 */ /* 0x000fe200078e003a */
[----:B------:R-:W-:-:S04]  /*0960*/  @P2 LEA.HI.SX32 R76, R61, R60, 0x1d ;  /* 0x0000003c3d4c2211 */ /* 0x000fc800078feaff */
[----:B------:R-:W2:Y:S01]  /*0970*/  @P0 LDG.E.128 R44, [R58.64] ;  /* 0x000000063a2c0981 */ /* 0x000ea2000c1e1d00 */
[----:B------:R-:W-:-:S03]  /*0980*/  @P2 IMAD.WIDE.U32 R60, R76, R57, c[0x0][0x170] ;  /* 0x00005c004c3c2625 */ /* 0x000fc600078e0039 */
        /* <DEDUP_REMOVED lines=10> */
[C---:B-1----:R-:W-:Y:S01]  /*0a30*/  ISETP.NE.AND P1, PT, R7.reuse, 0x1, PT ;  /* 0x000000010700780c */ /* 0x042fe20003f25270 */
        /* <DEDUP_REMOVED lines=11> */
.L_x_6882:
[----:B------:R-:W-:Y:S02]  /*0af0*/  MOV R57, R8 ;  /* 0x0000000800397202 */ /* 0x000fe40000000f00 */
.L_x_6883:
[----:B------:R-:W-:Y:S05]  /*0b00*/  BSYNC B2 ;  /* 0x0000000000027941 */ /* 0x000fea0003800000 */
.L_x_6881:
        /* <DEDUP_REMOVED lines=16> */
.L_x_6887:
[----:B------:R-:W-:Y:S05]  /*0c10*/  BSYNC B3 ;  /* 0x0000000000037941 */ /* 0x000fea0003800000 */
.L_x_6886:
[----:B------:R-:W-:Y:S01]  /*0c20*/  IMAD.HI.U32 R5, R2, -0x326172a9, RZ ;  /* 0xcd9e8d5702057827 */ /* 0x000fe200078e00ff */
[----:B------:R-:W-:-:S03]  /*0c30*/  LOP3.LUT R6, R6, UR5, R9, 0x96, !PT ;  /* 0x0000000506067c12 */ /* 0x000fc6000f8e9609 */
[----:B------:R-:W-:Y:S01]  /*0c40*/  IMAD R11, R3, -0x2daee0ad, RZ ;  /* 0xd2511f53030b7824 */ /* 0x000fe200078e02ff */
[----:B------:R-:W-:Y:S01]  /*0c50*/  LOP3.LUT R60, R5, UR4, R4, 0x96, !PT ;  /* 0x00000004053c7c12 */ /* 0x000fe2000f8e9604 */
[----:B------:R-:W-:Y:S02]  /*0c60*/  IMAD R5, R2, -0x326172a9, RZ ;  /* 0xcd9e8d5702057824 */ /* 0x000fe400078e02ff */
        /* <DEDUP_REMOVED lines=38> */
[----:B------:R-:W-:Y:S02]  /*0ed0*/  IMAD.MOV.U32 R10, RZ, RZ, R58 ;  /* 0x000000ffff0a7224 */ /* 0x000fe400078e003a */
.L_x_6885:
[----:B------:R-:W-:Y:S05]  /*0ee0*/  BSYNC B2 ;  /* 0x0000000000027941 */ /* 0x000fea0003800000 */
.L_x_6884:
        /* <DEDUP_REMOVED lines=9> */
[----:B------:R-:W-:Y:S02]  /*0f80*/  @P0 FADD.FTZ R56, R44, R56 ;  /* 0x000000382c380221 */ /* 0x000fe40000010000 */
.L_x_6880:
[----:B-1----:R-:W-:Y:S05]  /*0f90*/  BSYNC B1 ;  /* 0x0000000000017941 */ /* 0x002fea0003800000 */
.L_x_6879:
        /* <DEDUP_REMOVED lines=18> */
.L_x_6891:
[----:B------:R-:W-:Y:S02]  /*10c0*/  MOV R64, R8 ;  /* 0x0000000800407202 */ /* 0x000fe40000000f00 */
.L_x_6892:
[----:B------:R-:W-:Y:S05]  /*10d0*/  BSYNC B2 ;  /* 0x0000000000027941 */ /* 0x000fea0003800000 */
.L_x_6890:
        /* <DEDUP_REMOVED lines=16> */
.L_x_6896:
[----:B------:R-:W-:Y:S05]  /*11e0*/  BSYNC B3 ;  /* 0x0000000000037941 */ /* 0x000fea0003800000 */
.L_x_6895:
        /* <DEDUP_REMOVED lines=44> */
.L_x_6894:
[----:B------:R-:W-:Y:S05]  /*14b0*/  BSYNC B2 ;  /* 0x0000000000027941 */ /* 0x000fea0003800000 */
.L_x_6893:
        /* <DEDUP_REMOVED lines=10> */
.L_x_6889:
[----:B------:R-:W-:Y:S05]  /*1560*/  BSYNC B1 ;  /* 0x0000000000017941 */ /* 0x000fea0003800000 */
.L_x_6888:
        /* <DEDUP_REMOVED lines=18> */
.L_x_6900:
[----:B------:R-:W-:Y:S02]  /*1690*/  MOV R64, R8 ;  /* 0x0000000800407202 */ /* 0x000fe40000000f00 */
.L_x_6901:
[----:B------:R-:W-:Y:S05]  /*16a0*/  BSYNC B2 ;  /* 0x0000000000027941 */ /* 0x000fea0003800000 */
.L_x_6899:
        /* <DEDUP_REMOVED lines=16> */
.L_x_6905:
[----:B------:R-:W-:Y:S05]  /*17b0*/  BSYNC B3 ;  /* 0x0000000000037941 */ /* 0x000fea0003800000 */
.L_x_6904:
        /* <DEDUP_REMOVED lines=44> */
.L_x_6903:
[----:B------:R-:W-:Y:S05]  /*1a80*/  BSYNC B2 ;  /* 0x0000000000027941 */ /* 0x000fea0003800000 */
.L_x_6902:
        /* <DEDUP_REMOVED lines=10> */
.L_x_6898:
[----:B------:R-:W-:Y:S05]  /*1b30*/  BSYNC B1 ;  /* 0x0000000000017941 */ /* 0x000fea0003800000 */
.L_x_6897:
        /* <DEDUP_REMOVED lines=18> */
.L_x_6909:
[----:B------:R-:W-:Y:S02]  /*1c60*/  MOV R68, R8 ;  /* 0x0000000800447202 */ /* 0x000fe40000000f00 */
.L_x_6910:
[----:B------:R-:W-:Y:S05]  /*1c70*/  BSYNC B2 ;  /* 0x0000000000027941 */ /* 0x000fea0003800000 */
.L_x_6908:
        /* <DEDUP_REMOVED lines=16> */
.L_x_6914:
[----:B------:R-:W-:Y:S05]  /*1d80*/  BSYNC B3 ;  /* 0x0000000000037941 */ /* 0x000fea0003800000 */
.L_x_6913:
        /* <DEDUP_REMOVED lines=44> */
.L_x_6912:
[----:B------:R-:W-:Y:S05]  /*2050*/  BSYNC B2 ;  /* 0x0000000000027941 */ /* 0x000fea0003800000 */
.L_x_6911:
        /* <DEDUP_REMOVED lines=10> */
.L_x_6907:
[----:B------:R-:W-:Y:S05]  /*2100*/  BSYNC B1 ;  /* 0x0000000000017941 */ /* 0x000fea0003800000 */
.L_x_6906:
        /* <DEDUP_REMOVED lines=18> */
.L_x_6918:
[----:B------:R-:W-:Y:S02]  /*2230*/  MOV R68, R8 ;  /* 0x0000000800447202 */ /* 0x000fe40000000f00 */
.L_x_6919:
[----:B------:R-:W-:Y:S05]  /*2240*/  BSYNC B2 ;  /* 0x0000000000027941 */ /* 0x000fea0003800000 */
.L_x_6917:
        /* <DEDUP_REMOVED lines=16> */
.L_x_6923:
[----:B------:R-:W-:Y:S05]  /*2350*/  BSYNC B3 ;  /* 0x0000000000037941 */ /* 0x000fea0003800000 */
.L_x_6922:
        /* <DEDUP_REMOVED lines=44> */
.L_x_6921:
[----:B------:R-:W-:Y:S05]  /*2620*/  BSYNC B2 ;  /* 0x0000000000027941 */ /* 0x000fea0003800000 */
.L_x_6920:
        /* <DEDUP_REMOVED lines=10> */
.L_x_6916:
[----:B------:R-:W-:Y:S05]  /*26d0*/  BSYNC B1 ;  /* 0x0000000000017941 */ /* 0x000fea0003800000 */
.L_x_6915:
        /* <DEDUP_REMOVED lines=18> */
.L_x_6927:
[----:B------:R-:W-:Y:S02]  /*2800*/  MOV R68, R8 ;  /* 0x0000000800447202 */ /* 0x000fe40000000f00 */
.L_x_6928:
[----:B------:R-:W-:Y:S05]  /*2810*/  BSYNC B2 ;  /* 0x0000000000027941 */ /* 0x000fea0003800000 */
.L_x_6926:
        /* <DEDUP_REMOVED lines=16> */
.L_x_6932:
[----:B------:R-:W-:Y:S05]  /*2920*/  BSYNC B3 ;  /* 0x0000000000037941 */ /* 0x000fea0003800000 */
.L_x_6931:
        /* <DEDUP_REMOVED lines=44> */
.L_x_6930:
[----:B------:R-:W-:Y:S05]  /*2bf0*/  BSYNC B2 ;  /* 0x0000000000027941 */ /* 0x000fea0003800000 */
.L_x_6929:
        /* <DEDUP_REMOVED lines=10> */
.L_x_6925:
[----:B------:R-:W-:Y:S05]  /*2ca0*/  BSYNC B1 ;  /* 0x0000000000017941 */ /* 0x000fea0003800000 */
.L_x_6924:
        /* <DEDUP_REMOVED lines=18> */
.L_x_6936:
[----:B------:R-:W-:Y:S02]  /*2dd0*/  MOV R68, R8 ;  /* 0x0000000800447202 */ /* 0x000fe40000000f00 */
.L_x_6937:
[----:B------:R-:W-:Y:S05]  /*2de0*/  BSYNC B2 ;  /* 0x0000000000027941 */ /* 0x000fea0003800000 */
.L_x_6935:
        /* <DEDUP_REMOVED lines=16> */
.L_x_6941:
[----:B------:R-:W-:Y:S05]  /*2ef0*/  BSYNC B3 ;  /* 0x0000000000037941 */ /* 0x000fea0003800000 */
.L_x_6940:
        /* <DEDUP_REMOVED lines=44> */
.L_x_6939:
[----:B------:R-:W-:Y:S05]  /*31c0*/  BSYNC B2 ;  /* 0x0000000000027941 */ /* 0x000fea0003800000 */
.L_x_6938:
        /* <DEDUP_REMOVED lines=10> */
.L_x_6934:
[----:B------:R-:W-:Y:S05]  /*3270*/  BSYNC B1 ;  /* 0x0000000000017941 */ /* 0x000fea0003800000 */
.L_x_6933:
        /* <DEDUP_REMOVED lines=18> */
.L_x_6945:
[----:B------:R-:W-:Y:S02]  /*33a0*/  MOV R70, R8 ;  /* 0x0000000800467202 */ /* 0x000fe40000000f00 */
.L_x_6946:
[----:B------:R-:W-:Y:S05]  /*33b0*/  BSYNC B2 ;  /* 0x0000000000027941 */ /* 0x000fea0003800000 */
.L_x_6944:
        /* <DEDUP_REMOVED lines=16> */
.L_x_6950:
[----:B------:R-:W-:Y:S05]  /*34c0*/  BSYNC B3 ;  /* 0x0000000000037941 */ /* 0x000fea0003800000 */
.L_x_6949:
        /* <DEDUP_REMOVED lines=44> */
.L_x_6948:
[----:B------:R-:W-:Y:S05]  /*3790*/  BSYNC B2 ;  /* 0x0000000000027941 */ /* 0x000fea0003800000 */
.L_x_6947:
        /* <DEDUP_REMOVED lines=10> */
.L_x_6943:
[----:B------:R-:W-:Y:S05]  /*3840*/  BSYNC B1 ;  /* 0x0000000000017941 */ /* 0x000fea0003800000 */
.L_x_6942:
[----:B------:R-:W-:Y:S01]  /*3850*/  IMAD.MOV.U32 R74, RZ, RZ, 0x20 ;  /* 0x00000020ff4a7424 */ /* 0x000fe200078e00ff */
[C---:B------:R-:W-:Y:S01]  /*3860*/  IADD3 R75, R71.reuse, 0x20, RZ ;  /* 0x00000020474b7810 */ /* 0x040fe20007ffe0ff */
        /* <DEDUP_REMOVED lines=17> */
[----:B------:R-:W-:Y:S02]  /*3980*/  LOP3.LUT R79, R64, 0xff, R81, 0xf8, !PT ;  /* 0x000000ff404f7812 */ /* 0x000fe400078ef851 */
[----:B------:R-:W-:Y:S01]  /*3990*/  LOP3.LUT R64, R72, 0xff, RZ, 0xc0, !PT ;  /* 0x000000ff48407812 */ /* 0x000fe200078ec0ff */
[----:B------:R-:W-:-:S04]  /*39a0*/  IMAD.WIDE.U32 R68, R68, 0x10000, RZ ;  /* 0x0001000044447825 */ /* 0x000fc800078e00ff */
[----:B------:R-:W-:Y:S01]  /*39b0*/  IMAD.WIDE.U32 R64, R64, 0x100, RZ ;  /* 0x0000010040407825 */ /* 0x000fe200078e00ff */
[----:B------:R-:W-:-:S04]  /*39c0*/  LOP3.LUT R69, R69, R79, R71, 0xfe, !PT ;  /* 0x0000004f45457212 */ /* 0x000fc800078efe47 */
[----:B------:R-:W-:Y:S02]  /*39d0*/  LOP3.LUT R68, R64, R70, R68, 0xfe, !PT ;  /* 0x0000004640447212 */ /* 0x000fe400078efe44 */
[----:B------:R-:W-:Y:S01]  /*39e0*/  LOP3.LUT R65, R69, R65, RZ, 0xfc, !PT ;  /* 0x0000004145417212 */ /* 0x000fe200078efcff */
[----:B------:R-:W-:Y:S01]  /*39f0*/  IMAD.MOV.U32 R69, RZ, RZ, 0x8 ;  /* 0x00000008ff457424 */ /* 0x000fe200078e00ff */
[----:B------:R-:W-:-:S03]  /*3a00*/  LOP3.LUT R64, R68, 0xff, R11, 0xf8, !PT ;  /* 0x000000ff44407812 */ /* 0x000fc600078ef80b */
[----:B------:R-:W-:-:S05]  /*3a10*/  IMAD.WIDE.U32 R68, R76, R69, c[0x0][0x190] ;  /* 0x000064004c447625 */ /* 0x000fca00078e0045 */
[----:B------:R0:W-:Y:S02]  /*3a20*/  STG.E.64 [R68.64], R64 ;  /* 0x0000004044007986 */ /* 0x0001e4000c101b06 */
.L_x_6952:
[----:B------:R-:W-:Y:S05]  /*3a30*/  BSYNC B1 ;  /* 0x0000000000017941 */ /* 0x000fea0003800000 */
.L_x_6951:
        /* <DEDUP_REMOVED lines=22> */
.L_x_6956:
[----:B------:R-:W-:Y:S02]  /*3ba0*/  MOV R68, R8 ;  /* 0x0000000800447202 */ /* 0x000fe40000000f00 */
.L_x_6957:
[----:B------:R-:W-:Y:S05]  /*3bb0*/  BSYNC B2 ;  /* 0x0000000000027941 */ /* 0x000fea0003800000 */
.L_x_6955:
        /* <DEDUP_REMOVED lines=16> */
.L_x_6961:
[----:B------:R-:W-:Y:S05]  /*3cc0*/  BSYNC B3 ;  /* 0x0000000000037941 */ /* 0x000fea0003800000 */
.L_x_6960:
        /* <DEDUP_REMOVED lines=43> */
.L_x_6959:
[----:B------:R-:W-:Y:S05]  /*3f80*/  BSYNC B2 ;  /* 0x0000000000027941 */ /* 0x000fea0003800000 */
.L_x_6958:
        /* <DEDUP_REMOVED lines=9> */
[----:B------:R-:W-:Y:S02]  /*4020*/  @P0 FADD.FTZ R64, R44, R64 ;  /* 0x000000402c400221 */ /* 0x000fe40000010000 */
.L_x_6954:
[----:B0-----:R-:W-:Y:S05]  /*4030*/  BSYNC B1 ;  /* 0x0000000000017941 */ /* 0x001fea0003800000 */
.L_x_6953:
        /* <DEDUP_REMOVED lines=18> */
.L_x_6965:
[----:B------:R-:W-:Y:S02]  /*4160*/  IMAD.MOV.U32 R76, RZ, RZ, R8 ;  /* 0x000000ffff4c7224 */ /* 0x000fe400078e0008 */
.L_x_6966:
[----:B------:R-:W-:Y:S05]  /*4170*/  BSYNC B2 ;  /* 0x0000000000027941 */ /* 0x000fea0003800000 */
.L_x_6964:
        /* <DEDUP_REMOVED lines=16> */
.L_x_6970:
[----:B------:R-:W-:Y:S05]  /*4280*/  BSYNC B3 ;  /* 0x0000000000037941 */ /* 0x000fea0003800000 */
.L_x_6969:
        /* <DEDUP_REMOVED lines=44> */
.L_x_6968:
[----:B------:R-:W-:Y:S05]  /*4550*/  BSYNC B2 ;  /* 0x0000000000027941 */ /* 0x000fea0003800000 */
.L_x_6967:
        /* <DEDUP_REMOVED lines=10> */
.L_x_6963:
[----:B------:R-:W-:Y:S05]  /*4600*/  BSYNC B1 ;  /* 0x0000000000017941 */ /* 0x000fea0003800000 */
.L_x_6962:
        /* <DEDUP_REMOVED lines=18> */
.L_x_6974:
[----:B------:R-:W-:Y:S02]  /*4730*/  IMAD.MOV.U32 R76, RZ, RZ, R8 ;  /* 0x000000ffff4c7224 */ /* 0x000fe400078e0008 */
.L_x_6975:
[----:B------:R-:W-:Y:S05]  /*4740*/  BSYNC B2 ;  /* 0x0000000000027941 */ /* 0x000fea0003800000 */
.L_x_6973:
        /* <DEDUP_REMOVED lines=16> */
.L_x_6979:
[----:B------:R-:W-:Y:S05]  /*4850*/  BSYNC B3 ;  /* 0x0000000000037941 */ /* 0x000fea0003800000 */
.L_x_6978:
        /* <DEDUP_REMOVED lines=44> */
.L_x_6977:
[----:B------:R-:W-:Y:S05]  /*4b20*/  BSYNC B2 ;  /* 0x0000000000027941 */ /* 0x000fea0003800000 */
.L_x_6976:
        /* <DEDUP_REMOVED lines=10> */
.L_x_6972:
[----:B------:R-:W-:Y:S05]  /*4bd0*/  BSYNC B1 ;  /* 0x0000000000017941 */ /* 0x000fea0003800000 */
.L_x_6971:
        /* <DEDUP_REMOVED lines=18> */
.L_x_6983:
[----:B------:R-:W-:Y:S02]  /*4d00*/  IMAD.MOV.U32 R78, RZ, RZ, R8 ;  /* 0x000000ffff4e7224 */ /* 0x000fe400078e0008 */
.L_x_6984:
[----:B------:R-:W-:Y:S05]  /*4d10*/  BSYNC B2 ;  /* 0x0000000000027941 */ /* 0x000fea0003800000 */
.L_x_6982:
        /* <DEDUP_REMOVED lines=16> */
.L_x_6988:
[----:B------:R-:W-:Y:S05]  /*4e20*/  BSYNC B3 ;  /* 0x0000000000037941 */ /* 0x000fea0003800000 */
.L_x_6987:
        /* <DEDUP_REMOVED lines=44> */
.L_x_6986:
[----:B------:R-:W-:Y:S05]  /*50f0*/  BSYNC B2 ;  /* 0x0000000000027941 */ /* 0x000fea0003800000 */
.L_x_6985:
        /* <DEDUP_REMOVED lines=10> */
.L_x_6981:
[----:B------:R-:W-:Y:S05]  /*51a0*/  BSYNC B1 ;  /* 0x0000000000017941 */ /* 0x000fea0003800000 */
.L_x_6980:
        /* <DEDUP_REMOVED lines=18> */
.L_x_6992:
[----:B------:R-:W-:Y:S02]  /*52d0*/  IMAD.MOV.U32 R78, RZ, RZ, R8 ;  /* 0x000000ffff4e7224 */ /* 0x000fe400078e0008 */
.L_x_6993:
[----:B------:R-:W-:Y:S05]  /*52e0*/  BSYNC B2 ;  /* 0x0000000000027941 */ /* 0x000fea0003800000 */
.L_x_6991:
        /* <DEDUP_REMOVED lines=16> */
.L_x_6997:
[----:B------:R-:W-:Y:S05]  /*53f0*/  BSYNC B3 ;  /* 0x0000000000037941 */ /* 0x000fea0003800000 */
.L_x_6996:
        /* <DEDUP_REMOVED lines=44> */
.L_x_6995:
[----:B------:R-:W-:Y:S05]  /*56c0*/  BSYNC B2 ;  /* 0x0000000000027941 */ /* 0x000fea0003800000 */
.L_x_6994:
        /* <DEDUP_REMOVED lines=10> */
.L_x_6990:
[----:B------:R-:W-:Y:S05]  /*5770*/  BSYNC B1 ;  /* 0x0000000000017941 */ /* 0x000fea0003800000 */
.L_x_6989:
        /* <DEDUP_REMOVED lines=18> */
.L_x_7001:
[----:B------:R-:W-:Y:S02]  /*58a0*/  IMAD.MOV.U32 R89, RZ, RZ, R8 ;  /* 0x000000ffff597224 */ /* 0x000fe400078e0008 */
.L_x_7002:
[----:B------:R-:W-:Y:S05]  /*58b0*/  BSYNC B2 ;  /* 0x0000000000027941 */ /* 0x000fea0003800000 */
.L_x_7000:
        /* <DEDUP_REMOVED lines=16> */
.L_x_7006:
[----:B------:R-:W-:Y:S05]  /*59c0*/  BSYNC B3 ;  /* 0x0000000000037941 */ /* 0x000fea0003800000 */
.L_x_7005:
        /* <DEDUP_REMOVED lines=44> */
.L_x_7004:
[----:B------:R-:W-:Y:S05]  /*5c90*/  BSYNC B2 ;  /* 0x0000000000027941 */ /* 0x000fea0003800000 */
.L_x_7003:
        /* <DEDUP_REMOVED lines=10> */
.L_x_6999:
[----:B------:R-:W-:Y:S05]  /*5d40*/  BSYNC B1 ;  /* 0x0000000000017941 */ /* 0x000fea0003800000 */
.L_x_6998:
        /* <DEDUP_REMOVED lines=18> */
.L_x_7010:
[----:B------:R-:W-:Y:S02]  /*5e70*/  IMAD.MOV.U32 R89, RZ, RZ, R8 ;  /* 0x000000ffff597224 */ /* 0x000fe400078e0008 */
.L_x_7011:
[----:B------:R-:W-:Y:S05]  /*5e80*/  BSYNC B2 ;  /* 0x0000000000027941 */ /* 0x000fea0003800000 */
.L_x_7009:
        /* <DEDUP_REMOVED lines=16> */
.L_x_7015:
[----:B------:R-:W-:Y:S05]  /*5f90*/  BSYNC B3 ;  /* 0x0000000000037941 */ /* 0x000fea0003800000 */
.L_x_7014:
        /* <DEDUP_REMOVED lines=44> */
.L_x_7013:
[----:B------:R-:W-:Y:S05]  /*6260*/  BSYNC B2 ;  /* 0x0000000000027941 */ /* 0x000fea0003800000 */
.L_x_7012:
        /* <DEDUP_REMOVED lines=10> */
.L_x_7008:
[----:B------:R-:W-:Y:S05]  /*6310*/  BSYNC B1 ;  /* 0x0000000000017941 */ /* 0x000fea0003800000 */
.L_x_7007:
        /* <DEDUP_REMOVED lines=18> */
.L_x_7019:
[----:B------:R-:W-:Y:S02]  /*6440*/  IMAD.MOV.U32 R89, RZ, RZ, R8 ;  /* 0x000000ffff597224 */ /* 0x000fe400078e0008 */
.L_x_7020:
[----:B------:R-:W-:Y:S05]  /*6450*/  BSYNC B2 ;  /* 0x0000000000027941 */ /* 0x000fea0003800000 */
.L_x_7018:
        /* <DEDUP_REMOVED lines=16> */
.L_x_7024:
[----:B------:R-:W-:Y:S05]  /*6560*/  BSYNC B3 ;  /* 0x0000000000037941 */ /* 0x000fea0003800000 */
.L_x_7023:
        /* <DEDUP_REMOVED lines=40> */
[----:B------:R-:W-:Y:S01]  /*67f0*/  IMAD.WIDE.U32 R76, R76, -0x2daee0ad, RZ ;  /* 0xd2511f534c4c7825 */ /* 0x000fe200078e00ff */
[----:B------:R-:W-:-:S03]  /*6800*/  MOV R8, R90 ;  /* 0x0000005a00087202 */ /* 0x000fc60000000f00 */
[----:B------:R-:W-:Y:S01]  /*6810*/  IMAD.MOV.U32 R10, RZ, RZ, R76 ;  /* 0x000000ffff0a7224 */ /* 0x000fe200078e004c */
[----:B------:R-:W-:Y:S02]  /*6820*/  LOP3.LUT R5, R77, UR26, R78, 0x96, !PT ;  /* 0x0000001a4d057c12 */ /* 0x000fe4000f8e964e */
.L_x_7022:
[----:B------:R-:W-:Y:S05]  /*6830*/  BSYNC B2 ;  /* 0x0000000000027941 */ /* 0x000fea0003800000 */
.L_x_7021:
        /* <DEDUP_REMOVED lines=10> */
.L_x_7017:
[----:B------:R-:W-:Y:S05]  /*68e0*/  BSYNC B1 ;  /* 0x0000000000017941 */ /* 0x000fea0003800000 */
.L_x_7016:
        /* <DEDUP_REMOVED lines=21> */
[----:B------:R-:W-:Y:S02]  /*6a40*/  LOP3.LUT R79, R89, R79, RZ, 0xfc, !PT ;  /* 0x0000004f594f7212 */ /* 0x000fe400078efcff */
[----:B------:R-:W-:Y:S01]  /*6a50*/  LOP3.LUT R78, R74, 0xff, R11, 0xf8, !PT ;  /* 0x000000ff4a4e7812 */ /* 0x000fe200078ef80b */
[----:B------:R-:W-:-:S05]  /*6a60*/  IMAD.WIDE.U32 R74, R88, R75, c[0x0][0x190] ;  /* 0x00006400584a7625 */ /* 0x000fca00078e004b */
[----:B------:R0:W-:Y:S02]  /*6a70*/  STG.E.64 [R74.64], R78 ;  /* 0x0000004e4a007986 */ /* 0x0001e4000c101b06 */
.L_x_7026:
[----:B------:R-:W-:Y:S05]  /*6a80*/  BSYNC B1 ;  /* 0x0000000000017941 */ /* 0x000fea0003800000 */
.L_x_7025:
        /* <DEDUP_REMOVED lines=19> */
.L_x_7033:
        /* <DEDUP_REMOVED lines=52> */
.L_x_7034:
        /* <DEDUP_REMOVED lines=18> */
[----:B------:R-:W-:-:S03]  /*7020*/  LOP3.LUT R85, R85, 0x1f, RZ, 0xc0, !PT ;  /* 0x0000001f55557812 */ /* 0x000fc600078ec0ff */
[----:B------:R-:W-:Y:S01]  /*7030*/  FADD.FTZ R76, -R74, R57 ;  /* 0x000000394a4c7221 */ /* 0x000fe20000010100 */
        /* <DEDUP_REMOVED lines=8> */
[----:B------:R-:W-:Y:S01]  /*70c0*/  FMUL.FTZ R61, R79, R58 ;  /* 0x0000003a4f3d7220 */ /* 0x000fe20000410000 */
[----:B------:R-:W-:Y:S01]  /*70d0*/  LEA.HI R57, R59, R57, RZ, 0x3 ;  /* 0x000000393b397211 */ /* 0x000fe200078f18ff */
[C---:B------:R-:W-:Y:S02]  /*70e0*/  FMUL.FTZ R63, R79.reuse, R60 ;  /* 0x0000003c4f3f7220 */ /* 0x040fe40000410000 */
[----:B------:R-:W-:Y:S01]  /*70f0*/  FMUL.FTZ R86, R79, R86 ;  /* 0x000000564f567220 */ /* 0x000fe20000410000 */
[----:B------:R-:W-:Y:S01]  /*7100*/  LEA.HI.SX32 R85, R57, R85, 0x1d ;  /* 0x0000005539557211 */ /* 0x000fe200078feaff */
[C---:B------:R-:W-:Y:S02]  /*7110*/  FADD.FTZ R66, -R74.reuse, R66 ;  /* 0x000000424a427221 */ /* 0x040fe40000010100 */
[C---:B------:R-:W-:Y:S02]  /*7120*/  FADD.FTZ R90, -R74.reuse, R64 ;  /* 0x000000404a5a7221 */ /* 0x040fe40000010100 */
[----:B------:R-:W-:-:S02]  /*7130*/  FADD.FTZ R69, -R74, R69 ;  /* 0x000000454a457221 */ /* 0x000fc40000010100 */
[----:B------:R-:W-:Y:S02]  /*7140*/  FFMA.FTZ R57, R26, R61, R42 ;  /* 0x0000003d1a397223 */ /* 0x000fe4000001002a */
[C---:B------:R-:W-:Y:S02]  /*7150*/  FADD.FTZ R56, -R74.reuse, R56 ;  /* 0x000000384a387221 */ /* 0x040fe40000010100 */
[----:B------:R-:W-:Y:S02]  /*7160*/  FADD.FTZ R64, -R74, R65 ;  /* 0x000000414a407221 */ /* 0x000fe40000010100 */
[----:B------:R-:W-:Y:S02]  /*7170*/  FFMA.FTZ R58, R20, R63, R36 ;  /* 0x0000003f143a7223 */ /* 0x000fe40000010024 */
[----:B------:R-:W-:Y:S02]  /*7180*/  FFMA.FTZ R61, R21, R86, R37 ;  /* 0x00000056153d7223 */ /* 0x000fe40000010025 */
[----:B------:R-:W-:-:S02]  /*7190*/  FADD.FTZ R62, -R74, R62 ;  /* 0x0000003e4a3e7221 */ /* 0x000fc40000010100 */
[C---:B------:R-:W-:Y:S01]  /*71a0*/  FADD.FTZ R92, -R74.reuse, R67 ;  /* 0x000000434a5c7221 */ /* 0x040fe20000010100 */
[----:B------:R-:W-:Y:S01]  /*71b0*/  F2FP.BF16.PACK_AB R58, R61, R58 ;  /* 0x0000003a3d3a723e */ /* 0x000fe200000010ff */
[C---:B------:R-:W-:Y:S02]  /*71c0*/  FADD.FTZ R68, -R74.reuse, R68 ;  /* 0x000000444a447221 */ /* 0x040fe40000010100 */
[C---:B------:R-:W-:Y:S02]  /*71d0*/  FADD.FTZ R70, -R74.reuse, R70 ;  /* 0x000000464a467221 */ /* 0x040fe40000010100 */
[----:B------:R-:W-:Y:S02]  /*71e0*/  FADD.FTZ R74, -R74, R71 ;  /* 0x000000474a4a7221 */ /* 0x000fe40000010100 */
[----:B------:R-:W-:Y:S01]  /*71f0*/  FMUL.FTZ R67, R79, R66 ;  /* 0x000000424f437220 */ /* 0x000fe20000410000 */
[----:B------:R-:W-:Y:S01]  /*7200*/  IADD3 R66, R85, 0x20, RZ ;  /* 0x0000002055427810 */ /* 0x000fe20007ffe0ff */
        /* <DEDUP_REMOVED lines=25> */
[----:B------:R-:W-:Y:S01]  /*73a0*/  FFMA.FTZ R63, R14, R77, R30 ;  /* 0x0000004d0e3f7223 */ /* 0x000fe2000001001e */
[----:B------:R-:W-:Y:S01]  /*73b0*/  F2FP.BF16.PACK_AB R57, R78, R57 ;  /* 0x000000394e39723e */ /* 0x000fe200000010ff */
[----:B------:R-:W-:Y:S01]  /*73c0*/  FFMA.FTZ R74, R15, R74, R31 ;  /* 0x0000004a0f4a7223 */ /* 0x000fe2000001001f */
[----:B------:R-:W-:Y:S01]  /*73d0*/  F2FP.BF16.PACK_AB R62, R67, R62 ;  /* 0x0000003e433e723e */ /* 0x000fe200000010ff */
[----:B------:R-:W-:Y:S02]  /*73e0*/  FFMA.FTZ R92, R19, R92, R35 ;  /* 0x0000005c135c7223 */ /* 0x000fe40000010023 */
[----:B------:R-:W-:Y:S01]  /*73f0*/  IMAD.MOV.U32 R68, RZ, RZ, 0x10 ;  /* 0x00000010ff447424 */ /* 0x000fe200078e00ff */
[----:B------:R-:W-:Y:S02]  /*7400*/  F2FP.BF16.PACK_AB R63, R74, R63 ;  /* 0x0000003f4a3f723e */ /* 0x000fe400000010ff */
[----:B------:R-:W-:Y:S01]  /*7410*/  F2FP.BF16.PACK_AB R61, R92, R61 ;  /* 0x0000003d5c3d723e */ /* 0x000fe200000010ff */
[----:B------:R-:W-:-:S04]  /*7420*/  IMAD.WIDE.U32 R64, R85, R68, c[0x0][0x208] ;  /* 0x0000820055407625 */ /* 0x000fc800078e0044 */
[----:B------:R-:W-:Y:S01]  /*7430*/  IMAD.WIDE.U32 R66, R66, R68, c[0x0][0x208] ;  /* 0x0000820042427625 */ /* 0x000fe200078e0044 */
[----:B------:R0:W-:Y:S04]  /*7440*/  STG.E.128 [R64.64], R56 ;  /* 0x0000003840007986 */ /* 0x0001e8000c101d06 */
[----:B------:R0:W-:Y:S02]  /*7450*/  STG.E.128 [R66.64], R60 ;  /* 0x0000003c42007986 */ /* 0x0001e4000c101d06 */
.L_x_7030:
[----:B0-----:R-:W-:Y:S05]  /*7460*/  BSYNC B1 ;  /* 0x0000000000017941 */ /* 0x001fea0003800000 */
.L_x_7029:
[----:B------:R-:W-:-:S05]  /*7470*/  IMAD.MOV.U32 R57, RZ, RZ, c[0x0][0x160] ;  /* 0x00005800ff397624 */ /* 0x000fca00078e00ff */
[----:B------:R-:W-:-:S04]  /*7480*/  LEA R0, R57, R0, 0x2 ;  /* 0x0000000039007211 */ /* 0x000fc800078e10ff */
[----:B------:R-:W-:-:S13]  /*7490*/  ISETP.GE.AND P0, PT, R0, c[0x0][0x164], PT ;  /* 0x0000590000007a0c */ /* 0x000fda0003f06270 */
[----:B------:R-:W-:Y:S01]  /*74a0*/  @P0 CALL.REL.NOINC `(.L_x_7031) ;  /* 0x0000001000000944 */ /* 0x000fe20003c00000 */
[----:B------:R-:W-:Y:S05]  /*74b0*/  BRA `(.L_x_7032) ;  /* 0xffff934000007947 */ /* 0x000fea000383ffff */
.L_x_7031:
[----:B------:R-:W-:Y:S05]  /*74c0*/  BSYNC B0 ;  /* 0x0000000000007941 */ /* 0x000fea0003800000 */
.L_x_6878:
[----:B------:R-:W-:Y:S05]  /*74d0*/  EXIT ;  /* 0x000000000000794d */ /* 0x000fea0003800000 */
.L_x_7027:
[----:B------:R-:W-:Y:S01]  /*74e0*/  IMAD.MOV.U32 R78, RZ, RZ, 0x1 ;  /* 0x00000001ff4e7424 */ /* 0x000fe200078e00ff */
[----:B------:R-:W-:Y:S01]  /*74f0*/  MOV R76, 0xffffffff ;  /* 0xffffffff004c7802 */ /* 0x000fe20000000f00 */
[----:B------:R-:W-:Y:S01]  /*7500*/  IMAD.MOV.U32 R77, RZ, RZ, 0x1f ;  /* 0x0000001fff4d7424 */ /* 0x000fe200078e00ff */
[----:B------:R-:W-:Y:S02]  /*7510*/  MOV R74, 0x7530 ;  /* 0x00007530004a7802 */ /* 0x000fe40000000f00 */
[----:B------:R-:W-:Y:S05]  /*7520*/  CALL.REL.NOINC `($__internal_75_$__cuda_sm70_shflsync_bfly_p) ;  /* 0x0000058000007944 */ /* 0x000fea0003c00000 */
[----:B01----:R-:W-:Y:S05]  /*7530*/  BRA `(.L_x_7033) ;  /* 0xfffff68000007947 */ /* 0x003fea000383ffff */
.L_x_7028:
[----:B------:R-:W-:Y:S01]  /*7540*/  IMAD.MOV.U32 R78, RZ, RZ, 0x2 ;  /* 0x00000002ff4e7424 */ /* 0x000fe200078e00ff */
[----:B------:R-:W-:Y:S01]  /*7550*/  MOV R76, 0xffffffff ;  /* 0xffffffff004c7802 */ /* 0x000fe20000000f00 */
[----:B------:R-:W-:Y:S01]  /*7560*/  IMAD.MOV.U32 R77, RZ, RZ, 0x1f ;  /* 0x0000001fff4d7424 */ /* 0x000fe200078e00ff */
[----:B------:R-:W-:Y:S02]  /*7570*/  MOV R74, 0x7590 ;  /* 0x00007590004a7802 */ /* 0x000fe40000000f00 */
[----:B------:R-:W-:Y:S05]  /*7580*/  CALL.REL.NOINC `($__internal_75_$__cuda_sm70_shflsync_bfly_p) ;  /* 0x0000052000007944 */ /* 0x000fea0003c00000 */
[----:B01----:R-:W-:Y:S01]  /*7590*/  FADD.FTZ R79, R79, R76 ;  /* 0x0000004c4f4f7221 */ /* 0x003fe20000010000 */
[----:B------:R-:W-:Y:S01]  /*75a0*/  MOV R76, 0xffffffff ;  /* 0xffffffff004c7802 */ /* 0x000fe20000000f00 */
[----:B------:R-:W-:Y:S01]  /*75b0*/  IMAD.MOV.U32 R78, RZ, RZ, 0x4 ;  /* 0x00000004ff4e7424 */ /* 0x000fe200078e00ff */
[----:B------:R-:W-:Y:S01]  /*75c0*/  MOV R74, 0x75f0 ;  /* 0x000075f0004a7802 */ /* 0x000fe20000000f00 */
[----:B------:R-:W-:-:S02]  /*75d0*/  IMAD.MOV.U32 R77, RZ, RZ, 0x1f ;  /* 0x0000001fff4d7424 */ /* 0x000fc400078e00ff */
        /* <DEDUP_REMOVED lines=13> */
[----:B-1----:R-:W-:Y:S02]  /*76b0*/  FADD.FTZ R76, R79, R76 ;  /* 0x0000004c4f4c7221 */ /* 0x002fe40000010000 */
[----:B0-----:R-:W-:-:S02]  /*76c0*/  IMAD.MOV.U32 R78, RZ, RZ, 0x1 ;  /* 0x00000001ff4e7424 */ /* 0x001fc400078e00ff */
[----:B------:R-:W-:Y:S01]  /*76d0*/  FMUL.FTZ R89, R76, c[0x0][0x1e0] ;  /* 0x000078004c597a20 */ /* 0x000fe20000410000 */
[----:B------:R-:W-:Y:S01]  /*76e0*/  MOV R76, 0xffffffff ;  /* 0xffffffff004c7802 */ /* 0x000fe20000000f00 */
[----:B------:R-:W-:Y:S02]  /*76f0*/  IMAD.MOV.U32 R77, RZ, RZ, 0x1f ;  /* 0x0000001fff4d7424 */ /* 0x000fe400078e00ff */
        /* <DEDUP_REMOVED lines=33> */
[----:B------:R-:W-:Y:S05]  /*7910*/  CALL.REL.NOINC `($__internal_75_$__cuda_sm70_shflsync_bfly_p) ;  /* 0x0000019000007944 */ /* 0x000fea0003c00000 */
[----:B01----:R-:W-:Y:S01]  /*7920*/  FADD.FTZ R79, R79, R76 ;  /* 0x0000004c4f4f7221 */ /* 0x003fe20000010000 */
[----:B------:R-:W-:Y:S01]  /*7930*/  MOV R76, 0xffffffff ;  /* 0xffffffff004c7802 */ /* 0x000fe20000000f00 */
[----:B------:R-:W-:Y:S01]  /*7940*/  IMAD.MOV.U32 R78, RZ, RZ, 0x2 ;  /* 0x00000002ff4e7424 */ /* 0x000fe200078e00ff */
[----:B------:R-:W-:Y:S01]  /*7950*/  MOV R74, 0x7980 ;  /* 0x00007980004a7802 */ /* 0x000fe20000000f00 */
[----:B------:R-:W-:Y:S02]  /*7960*/  IMAD.MOV.U32 R77, RZ, RZ, 0x1f ;  /* 0x0000001fff4d7424 */ /* 0x000fe400078e00ff */
        /* <DEDUP_REMOVED lines=19> */
[----:B01----:R-:W-:Y:S05]  /*7aa0*/  BRA `(.L_x_7034) ;  /* 0xfffff45000007947 */ /* 0x003fea000383ffff */
        .weak           $__internal_75_$__cuda_sm70_shflsync_bfly_p
        .type           $__internal_75_$__cuda_sm70_shflsync_bfly_p,@function
        .size           $__internal_75_$__cuda_sm70_shflsync_bfly_p,(.L_x_15267 - $__internal_75_$__cuda_sm70_shflsync_bfly_p)
$__internal_75_$__cuda_sm70_shflsync_bfly_p:
[----:B------:R-:W-:Y:S01]  /*7ab0*/  IMAD.MOV.U32 R75, RZ, RZ, 0x0 ;  /* 0x00000000ff4b7424 */ /* 0x000fe200078e00ff */
[----:B------:R-:W-:Y:S04]  /*7ac0*/  WARPSYNC R76 ;  /* 0x0000004c00007348 */ /* 0x000fe80003800000 */
[----:B------:R0:W1:Y:S01]  /*7ad0*/  SHFL.BFLY PT, R76, R79, R78, R77 ;  /* 0x0c00004e4f4c7389 */ /* 0x00006200000e004d */
[----:B------:R-:W-:Y:S05]  /*7ae0*/  RET.REL.NODEC R74 `(_ZN10layer_norm13ln_fwd_kernelINS_13Kernel_traitsIf13__nv_bfloat16fS2_fjLj512ELj1ELj4ELj1ELj16ENS_18Kernel_traits_baseILj512EfS2_fS2_fjLj128EEEEELb1ELb0ELb1ELb1EEEvNS_9FwdParamsE) ;  /* 0xffff85104a007950 */ /* 0x000fea0003c3ffff */
.L_x_7035:
        /* <DEDUP_REMOVED lines=9> */
.L_x_15267:


//--------------------- .text._ZN10layer_norm13ln_fwd_kernelINS_13Kernel_traitsIf13__nv_bfloat16fS2_fjLj512ELj1ELj4ELj1ELj16ENS_18Kernel_traits_baseILj512EfS2_fS2_fjLj128EEEEELb1ELb1ELb0ELb0EEEvNS_9FwdParamsE --------------------------
	.section	.text._ZN10layer_norm13ln_fwd_kernelINS_13Kernel_traitsIf13__nv_bfloat16fS2_fjLj512ELj1ELj4ELj1ELj16ENS_18Kernel_traits_baseILj512EfS2_fS2_fjLj128EEEEELb1ELb1ELb0ELb0EEEvNS_9FwdParamsE,"ax",@progbits
	.sectioninfo	@"SHI_REGISTERS=102"
	.align	128
        .global         _ZN10layer_norm13ln_fwd_kernelINS_13Kernel_traitsIf13__nv_bfloat16fS2_fjLj512ELj1ELj4ELj1ELj16ENS_18Kernel_traits_baseILj512EfS2_fS2_fjLj128EEEEELb1ELb1ELb0ELb0EEEvNS_9FwdParamsE
        .type           _ZN10layer_norm13ln_fwd_kernelINS_13Kernel_traitsIf13__nv_bfloat16fS2_fjLj512ELj1ELj4ELj1ELj16ENS_18Kernel_traits_baseILj512EfS2_fS2_fjLj128EEEEELb1ELb1ELb0ELb0EEEvNS_9FwdParamsE,@function
        .size           _ZN10layer_norm13ln_fwd_kernelINS_13Kernel_traitsIf13__nv_bfloat16fS2_fjLj512ELj1ELj4ELj1ELj16ENS_18Kernel_traits_baseILj512EfS2_fS2_fjLj128EEEEELb1ELb1ELb0ELb0EEEvNS_9FwdParamsE,(.L_x_15268 - _ZN10layer_norm13ln_fwd_kernelINS_13Kernel_traitsIf13__nv_bfloat16fS2_fjLj512ELj1ELj4ELj1ELj16ENS_18Kernel_traits_baseILj512EfS2_fS2_fjLj128EEEEELb1ELb1ELb0ELb0EEEvNS_9FwdParamsE)
        .other          _ZN10layer_norm13ln_fwd_kernelINS_13Kernel_traitsIf13__nv_bfloat16fS2_fjLj512ELj1ELj4ELj1ELj16ENS_18Kernel_traits_baseILj512EfS2_fS2_fjLj128EEEEELb1ELb1ELb0ELb0EEEvNS_9FwdParamsE,@"STO_CUDA_ENTRY STV_DEFAULT"
_ZN10layer_norm13ln_fwd_kernelINS_13Kernel_traitsIf13__nv_bfloat16fS2_fjLj512ELj1ELj4ELj1ELj16ENS_18Kernel_traits_baseILj512EfS2_fS2_fjLj128EEEEELb1ELb1ELb0ELb0EEEvNS_9FwdParamsE:
.text._ZN10layer_norm13ln_fwd_kernelINS_13Kernel_traitsIf13__nv_bfloat16fS2_fjLj512ELj1ELj4ELj1ELj16ENS_18Kernel_traits_baseILj512EfS2_fS2_fjLj128EEEEELb1ELb1ELb0ELb0EEEvNS_9FwdParamsE:
        /* <DEDUP_REMOVED lines=18> */
[--C-:B------:R-:W-:Y:S02]  /*0120*/  SHF.R.U32.HI R81, RZ, 0x5, R82.reuse ;  /* 0x00000005ff517819 */ /* 0x100fe40000011652 */
[----:B------:R-:W-:Y:S01]  /*0130*/  LOP3.LUT R83, R0, 0x1f, RZ, 0x3c, !PT ;  /* 0x0000001f00537812 */ /* 0x000fe200078e3cff */
[C---:B-1----:R-:W-:Y:S02]  /*0140*/  IMAD R82, R5.reuse, c[0x0][0x0], R82 ;  /* 0x0000000005527a24 */ /* 0x042fe400078e0252 */
[----:B------:R-:W-:Y:S01]  /*0150*/  IMAD R81, R5, 0x4, R81 ;  /* 0x0000000405517824 */ /* 0x000fe200078e0251 */
[----:B------:R-:W-:-:S04]  /*0160*/  LEA.HI.SX32 R83, R4, R83, 0x1d ;  /* 0x0000005304537211 */ /* 0x000fc800078feaff */
[C---:B------:R-:W-:Y:S02]  /*0170*/  LOP3.LUT P0, RZ, R83.reuse, 0xffffffe0, RZ, 0xc0, !PT ;  /* 0xffffffe053ff7812 */ /* 0x040fe4000780c0ff */
[----:B------:R-:W-:Y:S02]  /*0180*/  ISETP.GE.U32.AND P5, PT, R83, 0x40, PT ;  /* 0x000000405300780c */ /* 0x000fe40003fa6070 */
[----:B------:R-:W-:Y:S02]  /*0190*/  P2R R90, PR, RZ, 0x1 ;  /* 0x00000001ff5a7803 */ /* 0x000fe40000000000 */
[----:B------:R-:W-:Y:S01]  /*01a0*/  P2R R92, PR, RZ, 0x20 ;  /* 0x00000020ff5c7803 */ /* 0x000fe20000000000 */
[----:B--2---:R-:W0:Y:S08]  /*01b0*/  @P1 R2UR UR4, R2 ;  /* 0x00000000020413c2 */ /* 0x004e3000000e0000 */
[----:B------:R-:W1:Y:S01]  /*01c0*/  @P1 R2UR UR5, R3 ;  /* 0x00000000030513c2 */ /* 0x000e6200000e0000 */
[----:B---3--:R-:W-:Y:S01]  /*01d0*/  @P1 IADD3 R52, P2, R54, c[0x0][0x240], RZ ;  /* 0x0000900036341a10 */ /* 0x008fe20007f5e0ff */
[----:B0-----:R-:W-:-:S02]  /*01e0*/  UIADD3 UR9, UR4, -0x61c88647, URZ ;  /* 0x9e3779b904097890 */ /* 0x001fc4000fffe03f */
[----:B------:R-:W-:Y:S02]  /*01f0*/  UIADD3 UR11, UR4, 0x3c6ef372, URZ ;  /* 0x3c6ef372040b7890 */ /* 0x000fe4000fffe03f */
[----:B------:R-:W-:Y:S02]  /*0200*/  UIADD3 UR13, UR4, -0x255992d5, URZ ;  /* 0xdaa66d2b040d7890 */ /* 0x000fe4000fffe03f */
[----:B------:R-:W-:Y:S02]  /*0210*/  UIADD3 UR15, UR4, 0x78dde6e4, URZ ;  /* 0x78dde6e4040f7890 */ /* 0x000fe4000fffe03f */
[----:B-1----:R-:W-:Y:S02]  /*0220*/  UIADD3 UR10, UR5, -0x4498517b, URZ ;  /* 0xbb67ae85050a7890 */ /* 0x002fe4000fffe03f */
[----:B------:R-:W-:Y:S02]  /*0230*/  UIADD3 UR12, UR5, 0x76cf5d0a, URZ ;  /* 0x76cf5d0a050c7890 */ /* 0x000fe4000fffe03f */
[----:B------:R-:W-:-:S02]  /*0240*/  UIADD3 UR14, UR5, 0x32370b8f, URZ ;  /* 0x32370b8f050e7890 */ /* 0x000fc4000fffe03f */
[----:B------:R-:W-:Y:S02]  /*0250*/  UIADD3 UR16, UR5, -0x126145ec, URZ ;  /* 0xed9eba1405107890 */ /* 0x000fe4000fffe03f */
[----:B------:R-:W-:Y:S02]  /*0260*/  UIADD3 UR17, UR4, 0x1715609d, URZ ;  /* 0x1715609d04117890 */ /* 0x000fe4000fffe03f */
[----:B------:R-:W-:Y:S02]  /*0270*/  UIADD3 UR18, UR5, -0x56f99767, URZ ;  /* 0xa906689905127890 */ /* 0x000fe4000fffe03f */
[----:B------:R-:W-:Y:S02]  /*0280*/  UIADD3 UR19, UR4, -0x4ab325aa, URZ ;  /* 0xb54cda5604137890 */ /* 0x000fe4000fffe03f */
[----:B------:R-:W-:Y:S02]  /*0290*/  UIADD3 UR20, UR5, 0x646e171e, URZ ;  /* 0x646e171e05147890 */ /* 0x000fe4000fffe03f */
[----:B------:R-:W-:-:S02]  /*02a0*/  UIADD3 UR21, UR4, 0x5384540f, URZ ;  /* 0x5384540f04157890 */ /* 0x000fc4000fffe03f */
[----:B------:R-:W-:Y:S02]  /*02b0*/  UIADD3 UR23, UR4, -0xe443238, URZ ;  /* 0xf1bbcdc804177890 */ /* 0x000fe4000fffe03f */
[----:B------:R-:W-:Y:S01]  /*02c0*/  UIADD3 UR25, UR4, -0x700cb87f, URZ ;  /* 0x8ff3478104197890 */ /* 0x000fe2000fffe03f */
[----:B------:R-:W-:Y:S06]  /*02d0*/  @!P0 BRA `(.L_x_7037) ;  /* 0x0000013000008947 */ /* 0x000fec0003800000 */
[----:B------:R-:W-:Y:S01]  /*02e0*/  ISETP.NE.U32.AND P0, PT, RZ, c[0x0][0x218], PT ;  /* 0x00008600ff007a0c */ /* 0x000fe20003f05070 */
[----:B------:R-:W-:Y:S01]  /*02f0*/  IMAD.MOV.U32 R3, RZ, RZ, 0x20 ;  /* 0x00000020ff037424 */ /* 0x000fe200078e00ff */
        /* <DEDUP_REMOVED lines=17> */
.L_x_7037:
[----:B------:R-:W-:Y:S05]  /*0410*/  BSYNC B0 ;  /* 0x0000000000007941 */ /* 0x000fea0003800000 */
.L_x_7036:
[----:B------:R-:W-:Y:S01]  /*0420*/  BSSY B0, `(.L_x_7038) ;  /* 0x0000014000007945 */ /* 0x000fe20003800000 */
[----:B------:R-:W-:Y:S05]  /*0430*/  @!P5 BRA `(.L_x_7039) ;  /* 0x000001200000d947 */ /* 0x000fea0003800000 */
[----:B------:R-:W-:Y:S01]  /*0440*/  ISETP.NE.U32.AND P0, PT, RZ, c[0x0][0x218], PT ;  /* 0x00008600ff007a0c */ /* 0x000fe20003f05070 */
[----:B0-----:R-:W-:Y:S01]  /*0450*/  HFMA2.MMA R3, -RZ, RZ, 0, 1.9073486328125e-06 ;  /* 0x00000020ff037435 */ /* 0x001fe200000001ff */
        /* <DEDUP_REMOVED lines=16> */
.L_x_7039:
[----:B------:R-:W-:Y:S05]  /*0560*/  BSYNC B0 ;  /* 0x0000000000007941 */ /* 0x000fea0003800000 */
.L_x_7038:
        /* <DEDUP_REMOVED lines=10> */
[----:B------:R-:W-:Y:S01]  /*0610*/  LOP3.LUT R87, R52, 0x3, RZ, 0xc0, !PT ;  /* 0x0000000334577812 */ /* 0x000fe200078ec0ff */
[----:B------:R-:W-:Y:S01]  /*0620*/  IMAD.HI.U32 R0, R91, -0x2daee0ad, RZ ;  /* 0xd2511f535b007827 */ /* 0x000fe200078e00ff */
[----:B------:R-:W-:Y:S01]  /*0630*/  LOP3.LUT R3, R3, UR4, R80, 0x96, !PT ;  /* 0x0000000403037c12 */ /* 0x000fe2000f8e9650 */
[----:B------:R-:W-:Y:S01]  /*0640*/  ULDC.U8 UR8, c[0x0][0x1f0] ;  /* 0x00007c0000087ab9 */ /* 0x000fe20000000000 */
[----:B------:R-:W-:Y:S01]  /*0650*/  MOV R85, RZ ;  /* 0x000000ff00557202 */ /* 0x000fe20000000f00 */
        /* <DEDUP_REMOVED lines=53> */
[----:B------:R-:W-:Y:S01]  /*09b0*/  IMAD.MOV.U32 R0, RZ, RZ, R54 ;  /* 0x000000ffff007224 */ /* 0x000fe200078e0036 */
[----:B------:R-:W-:Y:S01]  /*09c0*/  LOP3.LUT R2, R55, UR25, R57, 0x96, !PT ;  /* 0x0000001937027c12 */ /* 0x000fe2000f8e9639 */
[----:B------:R-:W-:Y:S02]  /*09d0*/  IMAD R86, R53, -0x2daee0ad, RZ ;  /* 0xd2511f5335567824 */ /* 0x000fe400078e02ff */
.L_x_7164:
[----:B------:R-:W-:Y:S02]  /*09e0*/  ISETP.NE.U32.AND P0, PT, RZ, c[0x0][0x1c0], PT ;  /* 0x00007000ff007a0c */ /* 0x000fe40003f05070 */
[----:B------:R-:W-:Y:S02]  /*09f0*/  ISETP.NE.AND P1, PT, R90, RZ, PT ;  /* 0x000000ff5a00720c */ /* 0x000fe40003f25270 */
[----:B------:R-:W-:-:S13]  /*0a00*/  ISETP.NE.AND.EX P0, PT, RZ, c[0x0][0x1c4], PT, P0 ;  /* 0x00007100ff007a0c */ /* 0x000fda0003f05300 */
[----:B------:R-:W-:-:S04]  /*0a10*/  @P0 IMAD.MOV.U32 R88, RZ, RZ, 0x2 ;  /* 0x00000002ff580424 */ /* 0x000fc800078e00ff */
        /* <DEDUP_REMOVED lines=34> */
.L_x_7044:
[----:B0-----:R-:W-:Y:S02]  /*0c40*/  IMAD.MOV.U32 R60, RZ, RZ, R0 ;  /* 0x000000ffff3c7224 */ /* 0x001fe400078e0000 */
.L_x_7045:
[----:B------:R-:W-:Y:S05]  /*0c50*/  BSYNC B2 ;  /* 0x0000000000027941 */ /* 0x000fea0003800000 */
.L_x_7043:
        /* <DEDUP_REMOVED lines=16> */
.L_x_7049:
[----:B------:R-:W-:Y:S05]  /*0d60*/  BSYNC B3 ;  /* 0x0000000000037941 */ /* 0x000fea0003800000 */
.L_x_7048:
        /* <DEDUP_REMOVED lines=39> */
[----:B------:R-:W-:Y:S02]  /*0fe0*/  LOP3.LUT R2, R63, UR25, R2, 0x96, !PT ;  /* 0x000000193f027c12 */ /* 0x000fe4000f8e9602 */
[----:B------:R-:W-:Y:S01]  /*0ff0*/  MOV R0, R62 ;  /* 0x0000003e00007202 */ /* 0x000fe20000000f00 */
[----:B------:R-:W-:Y:S01]  /*1000*/  IMAD.MOV.U32 R63, RZ, RZ, RZ ;  /* 0x000000ffff3f7224 */ /* 0x000fe200078e00ff */
[----:B------:R-:W-:Y:S02]  /*1010*/  LOP3.LUT R3, R87, UR26, R78, 0x96, !PT ;  /* 0x0000001a57037c12 */ /* 0x000fe4000f8e964e */
.L_x_7047:
[----:B------:R-:W-:Y:S05]  /*1020*/  BSYNC B2 ;  /* 0x0000000000027941 */ /* 0x000fea0003800000 */
.L_x_7046:
[----:B------:R0:W1:Y:S01]  /*1030*/  I2F.U32 R61, R60 ;  /* 0x0000003c003d7306 */ /* 0x0000620000201000 */
[----:B------:R-:W-:Y:S01]  /*1040*/  IMAD.MOV.U32 R78, RZ, RZ, 0x2f800000 ;  /* 0x2f800000ff4e7424 */ /* 0x000fe200078e00ff */
[----:B------:R-:W-:Y:S01]  /*1050*/  ISETP.NE.U32.AND P0, PT, RZ, c[0x0][0x180], PT ;  /* 0x00006000ff007a0c */ /* 0x000fe20003f05070 */
[----:B------:R-:W-:Y:S01]  /*1060*/  BSSY B2, `(.L_x_7050) ;  /* 0x0000017000027945 */ /* 0x000fe20003800000 */
[----:B------:R-:W-:Y:S02]  /*1070*/  IADD3 R87, R63, 0x1, RZ ;  /* 0x000000013f577810 */ /* 0x000fe40007ffe0ff */
[----:B------:R-:W-:-:S02]  /*1080*/  ISETP.NE.AND.EX P0, PT, RZ, c[0x0][0x184], PT, P0 ;  /* 0x00006100ff007a0c */ /* 0x000fc40003f05300 */
[----:B0----5:R-:W-:Y:S01]  /*1090*/  PRMT R60, RZ, 0x5410, R68 ;  /* 0x00005410ff3c7816 */ /* 0x021fe20000000044 */
[----:B-1----:R-:W-:-:S05]  /*10a0*/  FFMA.FTZ R61, R61, R78, 1.1641532182693481445e-10 ;  /* 0x2f0000003d3d7423 */ /* 0x002fca000001004e */
[----:B------:R-:W-:Y:S01]  /*10b0*/  FSETP.GTU.FTZ.AND P1, PT, R61, c[0x0][0x1e4], PT ;  /* 0x000079003d007a0b */ /* 0x000fe20003f3c000 */
[----:B------:R-:W-:-:S03]  /*10c0*/  FMUL.FTZ R61, R60, R77 ;  /* 0x0000004d3c3d7220 */ /* 0x000fc60000410000 */
[----:B------:R-:W-:Y:S01]  /*10d0*/  P2R R93, PR, RZ, 0x2 ;  /* 0x00000002ff5d7803 */ /* 0x000fe20000000000 */
        /* <DEDUP_REMOVED lines=14> */
.L_x_7051:
[----:B------:R-:W-:Y:S02]  /*11c0*/  MOV R62, R0 ;  /* 0x00000000003e7202 */ /* 0x000fe40000000f00 */
.L_x_7052:
[----:B------:R-:W-:Y:S05]  /*11d0*/  BSYNC B2 ;  /* 0x0000000000027941 */ /* 0x000fea0003800000 */
.L_x_7050:
        /* <DEDUP_REMOVED lines=16> */
.L_x_7056:
[----:B------:R-:W-:Y:S05]  /*12e0*/  BSYNC B3 ;  /* 0x0000000000037941 */ /* 0x000fea0003800000 */
.L_x_7055:
        /* <DEDUP_REMOVED lines=43> */
.L_x_7054:
[----:B------:R-:W-:Y:S05]  /*15a0*/  BSYNC B2 ;  /* 0x0000000000027941 */ /* 0x000fea0003800000 */
.L_x_7053:
        /* <DEDUP_REMOVED lines=22> */
.L_x_7058:
[----:B------:R-:W-:Y:S02]  /*1710*/  MOV R63, R0 ;  /* 0x00000000003f7202 */ /* 0x000fe40000000f00 */
.L_x_7059:
[----:B------:R-:W-:Y:S05]  /*1720*/  BSYNC B2 ;  /* 0x0000000000027941 */ /* 0x000fea0003800000 */
.L_x_7057:
        /* <DEDUP_REMOVED lines=16> */
.L_x_7063:
[----:B------:R-:W-:Y:S05]  /*1830*/  BSYNC B3 ;  /* 0x0000000000037941 */ /* 0x000fea0003800000 */
.L_x_7062:
        /* <DEDUP_REMOVED lines=43> */
.L_x_7061:
[----:B------:R-:W-:Y:S05]  /*1af0*/  BSYNC B2 ;  /* 0x0000000000027941 */ /* 0x000fea0003800000 */
.L_x_7060:
        /* <DEDUP_REMOVED lines=21> */
.L_x_7065:
[----:B------:R-:W-:Y:S02]  /*1c50*/  MOV R68, R0 ;  /* 0x0000000000447202 */ /* 0x000fe40000000f00 */
.L_x_7066:
[----:B------:R-:W-:Y:S05]  /*1c60*/  BSYNC B2 ;  /* 0x0000000000027941 */ /* 0x000fea0003800000 */
.L_x_7064:
        /* <DEDUP_REMOVED lines=16> */
.L_x_7070:
[----:B------:R-:W-:Y:S05]  /*1d70*/  BSYNC B3 ;  /* 0x0000000000037941 */ /* 0x000fea0003800000 */
.L_x_7069:
        /* <DEDUP_REMOVED lines=43> */
.L_x_7068:
[----:B------:R-:W-:Y:S05]  /*2030*/  BSYNC B2 ;  /* 0x0000000000027941 */ /* 0x000fea0003800000 */
.L_x_7067:
        /* <DEDUP_REMOVED lines=21> */
.L_x_7072:
[----:B------:R-:W-:Y:S02]  /*2190*/  MOV R69, R0 ;  /* 0x0000000000457202 */ /* 0x000fe40000000f00 */
.L_x_7073:
[----:B------:R-:W-:Y:S05]  /*21a0*/  BSYNC B2 ;  /* 0x0000000000027941 */ /* 0x000fea0003800000 */
.L_x_7071:
        /* <DEDUP_REMOVED lines=16> */
.L_x_7077:
[----:B------:R-:W-:Y:S05]  /*22b0*/  BSYNC B3 ;  /* 0x0000000000037941 */ /* 0x000fea0003800000 */
.L_x_7076:
        /* <DEDUP_REMOVED lines=43> */
.L_x_7075:
[----:B------:R-:W-:Y:S05]  /*2570*/  BSYNC B2 ;  /* 0x0000000000027941 */ /* 0x000fea0003800000 */
.L_x_7074:
        /* <DEDUP_REMOVED lines=21> */
.L_x_7079:
[----:B------:R-:W-:Y:S02]  /*26d0*/  MOV R79, R0 ;  /* 0x00000000004f7202 */ /* 0x000fe40000000f00 */
.L_x_7080:
[----:B------:R-:W-:Y:S05]  /*26e0*/  BSYNC B2 ;  /* 0x0000000000027941 */ /* 0x000fea0003800000 */
.L_x_7078:
        /* <DEDUP_REMOVED lines=16> */
.L_x_7084:
[----:B------:R-:W-:Y:S05]  /*27f0*/  BSYNC B3 ;  /* 0x0000000000037941 */ /* 0x000fea0003800000 */
.L_x_7083:
        /* <DEDUP_REMOVED lines=42> */
[----:B------:R-:W-:Y:S02]  /*2aa0*/  IMAD.MOV.U32 R87, RZ, RZ, RZ ;  /* 0x000000ffff577224 */ /* 0x000fe400078e00ff */
.L_x_7082:
[----:B------:R-:W-:Y:S05]  /*2ab0*/  BSYNC B2 ;  /* 0x0000000000027941 */ /* 0x000fea0003800000 */
.L_x_7081:
        /* <DEDUP_REMOVED lines=21> */
.L_x_7086:
[----:B------:R-:W-:Y:S02]  /*2c10*/  MOV R79, R0 ;  /* 0x00000000004f7202 */ /* 0x000fe40000000f00 */
.L_x_7087:
[----:B------:R-:W-:Y:S05]  /*2c20*/  BSYNC B2 ;  /* 0x0000000000027941 */ /* 0x000fea0003800000 */
.L_x_7085:
        /* <DEDUP_REMOVED lines=16> */
.L_x_7091:
[----:B------:R-:W-:Y:S05]  /*2d30*/  BSYNC B3 ;  /* 0x0000000000037941 */ /* 0x000fea0003800000 */
.L_x_7090:
        /* <DEDUP_REMOVED lines=43> */
.L_x_7089:
[----:B------:R-:W-:Y:S05]  /*2ff0*/  BSYNC B2 ;  /* 0x0000000000027941 */ /* 0x000fea0003800000 */
.L_x_7088:
        /* <DEDUP_REMOVED lines=21> */
.L_x_7093:
[----:B------:R-:W-:Y:S02]  /*3150*/  MOV R79, R0 ;  /* 0x00000000004f7202 */ /* 0x000fe40000000f00 */
.L_x_7094:
[----:B------:R-:W-:Y:S05]  /*3160*/  BSYNC B2 ;  /* 0x0000000000027941 */ /* 0x000fea0003800000 */
.L_x_7092:
        /* <DEDUP_REMOVED lines=18> */
.L_x_7098:
[----:B------:R-:W-:Y:S05]  /*3290*/  BSYNC B3 ;  /* 0x0000000000037941 */ /* 0x000fea0003800000 */
.L_x_7097:
        /* <DEDUP_REMOVED lines=33> */
[----:B------:R-:W-:-:S05]  /*34b0*/  LOP3.LUT R88, R3, UR21, R88, 0x96, !PT ;  /* 0x0000001503587c12 */ /* 0x000fca000f8e9658 */
[----:B------:R-:W-:-:S05]  /*34c0*/  IMAD.WIDE.U32 R88, R88, -0x2daee0ad, RZ ;  /* 0xd2511f5358587825 */ /* 0x000fca00078e00ff */
[----:B------:R-:W-:Y:S02]  /*34d0*/  LOP3.LUT R89, R89, UR24, R86, 0x96, !PT ;  /* 0x0000001859597c12 */ /* 0x000fe4000f8e9656 */
[----:B------:R-:W-:-:S05]  /*34e0*/  LOP3.LUT R86, R97, UR23, R2, 0x96, !PT ;  /* 0x0000001761567c12 */ /* 0x000fca000f8e9602 */
[----:B------:R-:W-:-:S05]  /*34f0*/  IMAD.WIDE.U32 R86, R86, -0x2daee0ad, RZ ;  /* 0xd2511f5356567825 */ /* 0x000fca00078e00ff */
[----:B------:R-:W-:Y:S01]  /*3500*/  LOP3.LUT R3, R87, UR26, R88, 0x96, !PT ;  /* 0x0000001a57037c12 */ /* 0x000fe2000f8e9658 */
[----:B------:R-:W-:-:S04]  /*3510*/  IMAD.WIDE.U32 R88, R89, -0x326172a9, RZ ;  /* 0xcd9e8d5759587825 */ /* 0x000fc800078e00ff */
[----:B------:R-:W-:Y:S01]  /*3520*/  IMAD.MOV.U32 R0, RZ, RZ, R88 ;  /* 0x000000ffff007224 */ /* 0x000fe200078e0058 */
[----:B------:R-:W-:Y:S01]  /*3530*/  LOP3.LUT R2, R89, UR25, R96, 0x96, !PT ;  /* 0x0000001959027c12 */ /* 0x000fe2000f8e9660 */
[----:B------:R-:W-:Y:S02]  /*3540*/  IMAD.MOV.U32 R87, RZ, RZ, RZ ;  /* 0x000000ffff577224 */ /* 0x000fe400078e00ff */
.L_x_7096:
[----:B------:R-:W-:Y:S05]  /*3550*/  BSYNC B2 ;  /* 0x0000000000027941 */ /* 0x000fea0003800000 */
.L_x_7095:
[----:B------:R-:W0:Y:S01]  /*3560*/  I2F.U32 R79, R79 ;  /* 0x0000004f004f7306 */ /* 0x000e220000201000 */
[----:B------:R-:W-:Y:S02]  /*3570*/  SEL R88, RZ, 0x100, P4 ;  /* 0x00000100ff587807 */ /* 0x000fe40002000000 */
[----:B------:R-:W-:Y:S02]  /*3580*/  SEL R89, RZ, 0x10000, P5 ;  /* 0x00010000ff597807 */ /* 0x000fe40002800000 */
[----:B------:R-:W-:Y:S02]  /*3590*/  ISETP.NE.AND P6, PT, R93, RZ, PT ;  /* 0x000000ff5d00720c */ /* 0x000fe40003fc5270 */
[----:B------:R-:W-:Y:S02]  /*35a0*/  SEL R93, RZ, 0x1, P3 ;  /* 0x00000001ff5d7807 */ /* 0x000fe40001800000 */
[----:B------:R-:W-:-:S04]  /*35b0*/  ISETP.NE.AND P5, PT, R94, RZ, PT ;  /* 0x000000ff5e00720c */ /* 0x000fc80003fa5270 */
[----:B------:R-:W-:Y:S01]  /*35c0*/  SEL R94, RZ, 0x1, P5 ;  /* 0x00000001ff5e7807 */ /* 0x000fe20002800000 */
[----:B0-----:R-:W-:-:S04]  /*35d0*/  FFMA.FTZ R78, R79, R78, 1.1641532182693481445e-10 ;  /* 0x2f0000004f4e7423 */ /* 0x001fc8000001004e */
[----:B------:R-:W-:Y:S01]  /*35e0*/  IMAD.WIDE.U32 R94, R94, 0x100, RZ ;  /* 0x000001005e5e7825 */ /* 0x000fe200078e00ff */
[----:B------:R-:W-:-:S04]  /*35f0*/  FSETP.GTU.FTZ.AND P4, PT, R78, c[0x0][0x1e4], PT ;  /* 0x000079004e007a0b */ /* 0x000fc80003f9c000 */
[----:B------:R-:W-:-:S04]  /*3600*/  SEL R78, RZ, 0x1000000, P4 ;  /* 0x01000000ff4e7807 */ /* 0x000fc80002000000 */
[----:B------:R-:W-:Y:S02]  /*3610*/  LOP3.LUT R78, R88, R78, R89, 0xfe, !PT ;  /* 0x0000004e584e7212 */ /* 0x000fe400078efe59 */
[----:B------:R-:W-:-:S05]  /*3620*/  SEL R88, RZ, 0x1, P2 ;  /* 0x00000001ff587807 */ /* 0x000fca0001000000 */
[----:B------:R-:W-:-:S05]  /*3630*/  IMAD.WIDE.U32 R88, R88, 0x1000000, RZ ;  /* 0x0100000058587825 */ /* 0x000fca00078e00ff */
        /* <DEDUP_REMOVED lines=11> */
[----:B------:R-:W-:-:S05]  /*36f0*/  FSEL R78, R78, RZ, !P4 ;  /* 0x000000ff4e4e7208 */ /* 0x000fca0006000000 */
[----:B------:R-:W-:Y:S01]  /*3700*/  FMUL.FTZ R71, R31, R78 ;  /* 0x0000004e1f477220 */ /* 0x000fe20000410000 */
[----:B------:R-:W-:-:S03]  /*3710*/  SEL R78, RZ, 0x1, P6 ;  /* 0x00000001ff4e7807 */ /* 0x000fc60003000000 */
[----:B------:R-:W-:Y:S01]  /*3720*/  @P0 FADD.FTZ R71, R59, R71 ;  /* 0x000000473b470221 */ /* 0x000fe20000010000 */
[C---:B------:R-:W-:Y:S02]  /*3730*/  LEA R96, P0, R84.reuse, c[0x0][0x190], 0x3 ;  /* 0x0000640054607a11 */ /* 0x040fe400078018ff */
[----:B------:R-:W-:Y:S02]  /*3740*/  LOP3.LUT R94, R93, R78, RZ, 0xfc, !PT ;  /* 0x0000004e5d5e7212 */ /* 0x000fe400078efcff */
[C---:B------:R-:W-:Y:S01]  /*3750*/  LEA.HI.X R97, R84.reuse, c[0x0][0x194], RZ, 0x3, P0 ;  /* 0x0000650054617a11 */ /* 0x040fe200000f1cff */
[----:B------:R0:W-:Y:S01]  /*3760*/  STG.E.128 [R88.64+0x10], R68 ;  /* 0x0000104458007986 */ /* 0x0001e2000c101d06 */
[----:B------:R-:W-:-:S03]  /*3770*/  IADD3 R78, R84, 0x20, RZ ;  /* 0x00000020544e7810 */ /* 0x000fc60007ffe0ff */
[----:B------:R0:W-:Y:S04]  /*3780*/  STG.E.64 [R96.64], R94 ;  /* 0x0000005e60007986 */ /* 0x0001e8000c101b06 */
.L_x_7042:
[----:B------:R-:W-:Y:S05]  /*3790*/  BSYNC B1 ;  /* 0x0000000000017941 */ /* 0x000fea0003800000 */
.L_x_7041:
        /* <DEDUP_REMOVED lines=22> */
[----:B------:R-:W-:Y:S01]  /*3900*/  MOV R64, R86 ;  /* 0x0000005600407202 */ /* 0x000fe20000000f00 */
[----:B------:R-:W-:Y:S05]  /*3910*/  BRA `(.L_x_7103) ;  /* 0x0000001000007947 */ /* 0x000fea0003800000 */
.L_x_7102:
[----:B-1----:R-:W-:Y:S02]  /*3920*/  IMAD.MOV.U32 R64, RZ, RZ, R0 ;  /* 0x000000ffff407224 */ /* 0x002fe400078e0000 */
.L_x_7103:
[----:B------:R-:W-:Y:S05]  /*3930*/  BSYNC B2 ;  /* 0x0000000000027941 */ /* 0x000fea0003800000 */
.L_x_7101:
        /* <DEDUP_REMOVED lines=16> */
.L_x_7107:
[----:B------:R-:W-:Y:S05]  /*3a40*/  BSYNC B3 ;  /* 0x0000000000037941 */ /* 0x000fea0003800000 */
.L_x_7106:
        /* <DEDUP_REMOVED lines=44> */
.L_x_7105:
[----:B------:R-:W-:Y:S05]  /*3d10*/  BSYNC B2 ;  /* 0x0000000000027941 */ /* 0x000fea0003800000 */
.L_x_7104:
[----:B------:R-:W1:Y:S01]  /*3d20*/  I2F.U32 R64, R64 ;  /* 0x0000004000407306 */ /* 0x000e620000201000 */
[----:B------:R-:W-:Y:S01]  /*3d30*/  IMAD.MOV.U32 R79, RZ, RZ, 0x2f800000 ;  /* 0x2f800000ff4f7424 */ /* 0x000fe200078e00ff */
[----:B------:R-:W-:Y:S01]  /*3d40*/  ISETP.NE.U32.AND P0, PT, RZ, c[0x0][0x180], PT ;  /* 0x00006000ff007a0c */ /* 0x000fe20003f05070 */
[----:B------:R-:W-:Y:S01]  /*3d50*/  BSSY B2, `(.L_x_7108) ;  /* 0x0000017000027945 */ /* 0x000fe20003800000 */
[----:B0-----:R-:W-:Y:S02]  /*3d60*/  IADD3 R88, R67, 0x1, RZ ;  /* 0x0000000143587810 */ /* 0x001fe40007ffe0ff */
[----:B------:R-:W-:Y:S01]  /*3d70*/  ISETP.NE.AND.EX P0, PT, RZ, c[0x0][0x184], PT, P0 ;  /* 0x00006100ff007a0c */ /* 0x000fe20003f05300 */
[----:B-1----:R-:W-:Y:S01]  /*3d80*/  FFMA.FTZ R65, R64, R79, 1.1641532182693481445e-10 ;  /* 0x2f00000040417423 */ /* 0x002fe2000001004f */
[----:B-----5:R-:W-:-:S04]  /*3d90*/  PRMT R64, RZ, 0x5410, R72 ;  /* 0x00005410ff407816 */ /* 0x020fc80000000048 */
        /* <DEDUP_REMOVED lines=17> */
.L_x_7109:
[----:B------:R-:W-:Y:S02]  /*3eb0*/  MOV R66, R0 ;  /* 0x0000000000427202 */ /* 0x000fe40000000f00 */
.L_x_7110:
[----:B------:R-:W-:Y:S05]  /*3ec0*/  BSYNC B2 ;  /* 0x0000000000027941 */ /* 0x000fea0003800000 */
.L_x_7108:
        /* <DEDUP_REMOVED lines=16> */
.L_x_7114:
[----:B------:R-:W-:Y:S05]  /*3fd0*/  BSYNC B3 ;  /* 0x0000000000037941 */ /* 0x000fea0003800000 */
.L_x_7113:
        /* <DEDUP_REMOVED lines=43> */
.L_x_7112:
[----:B------:R-:W-:Y:S05]  /*4290*/  BSYNC B2 ;  /* 0x0000000000027941 */ /* 0x000fea0003800000 */
.L_x_7111:
        /* <DEDUP_REMOVED lines=22> */
.L_x_7116:
[----:B------:R-:W-:Y:S02]  /*4400*/  MOV R67, R0 ;  /* 0x0000000000437202 */ /* 0x000fe40000000f00 */
.L_x_7117:
[----:B------:R-:W-:Y:S05]  /*4410*/  BSYNC B2 ;  /* 0x0000000000027941 */ /* 0x000fea0003800000 */
.L_x_7115:
        /* <DEDUP_REMOVED lines=16> */
.L_x_7121:
[----:B------:R-:W-:Y:S05]  /*4520*/  BSYNC B3 ;  /* 0x0000000000037941 */ /* 0x000fea0003800000 */
.L_x_7120:
        /* <DEDUP_REMOVED lines=43> */
.L_x_7119:
[----:B------:R-:W-:Y:S05]  /*47e0*/  BSYNC B2 ;  /* 0x0000000000027941 */ /* 0x000fea0003800000 */
.L_x_7118:
        /* <DEDUP_REMOVED lines=21> */
.L_x_7123:
[----:B------:R-:W-:Y:S02]  /*4940*/  MOV R72, R0 ;  /* 0x0000000000487202 */ /* 0x000fe40000000f00 */
.L_x_7124:
[----:B------:R-:W-:Y:S05]  /*4950*/  BSYNC B2 ;  /* 0x0000000000027941 */ /* 0x000fea0003800000 */
.L_x_7122:
        /* <DEDUP_REMOVED lines=16> */
.L_x_7128:
[----:B------:R-:W-:Y:S05]  /*4a60*/  BSYNC B3 ;  /* 0x0000000000037941 */ /* 0x000fea0003800000 */
.L_x_7127:
        /* <DEDUP_REMOVED lines=41> */
[----:B------:R-:W-:Y:S01]  /*4d00*/  HFMA2.MMA R88, -RZ, RZ, 0, 0 ;  /* 0x00000000ff587435 */ /* 0x000fe200000001ff */
[----:B------:R-:W-:Y:S01]  /*4d10*/  LOP3.LUT R2, R89, UR25, R86, 0x96, !PT ;  /* 0x0000001959027c12 */ /* 0x000fe2000f8e9656 */
[----:B------:R-:W-:-:S04]  /*4d20*/  IMAD.MOV.U32 R86, RZ, RZ, R96 ;  /* 0x000000ffff567224 */ /* 0x000fc800078e0060 */
.L_x_7126:
[----:B------:R-:W-:Y:S05]  /*4d30*/  BSYNC B2 ;  /* 0x0000000000027941 */ /* 0x000fea0003800000 */
.L_x_7125:
[----:B------:R-:W0:Y:S01]  /*4d40*/  I2F.U32 R72, R72 ;  /* 0x0000004800487306 */ /* 0x000e220000201000 */
[C---:B------:R-:W-:Y:S01]  /*4d50*/  ISETP.NE.AND P3, PT, R88.reuse, 0x1, PT ;  /* 0x000000015800780c */ /* 0x040fe20003f65270 */
[----:B------:R-:W-:Y:S01]  /*4d60*/  BSSY B2, `(.L_x_7129) ;  /* 0x0000014000027945 */ /* 0x000fe20003800000 */
[----:B------:R-:W-:Y:S01]  /*4d70*/  IADD3 R89, R88, 0x1, RZ ;  /* 0x0000000158597810 */ /* 0x000fe20007ffe0ff */
[----:B0-----:R-:W-:Y:S01]  /*4d80*/  FFMA.FTZ R67, R72, R79, 1.1641532182693481445e-10 ;  /* 0x2f00000048437423 */ /* 0x001fe2000001004f */
[----:B------:R-:W-:-:S04]  /*4d90*/  PRMT R72, RZ, 0x7610, R73 ;  /* 0x00007610ff487816 */ /* 0x000fc80000000049 */
[----:B------:R-:W-:Y:S01]  /*4da0*/  FSETP.GTU.FTZ.AND P2, PT, R67, c[0x0][0x1e4], PT ;  /* 0x0000790043007a0b */ /* 0x000fe20003f5c000 */
[----:B------:R-:W-:-:S04]  /*4db0*/  FMUL.FTZ R73, R72, R77 ;  /* 0x0000004d48497220 */ /* 0x000fc80000410000 */
[----:B------:R-:W-:-:S05]  /*4dc0*/  FMUL.FTZ R73, R73, c[0x0][0x1e8] ;  /* 0x00007a0049497a20 */ /* 0x000fca0000410000 */
        /* <DEDUP_REMOVED lines=12> */
.L_x_7130:
[----:B------:R-:W-:Y:S02]  /*4e90*/  IMAD.MOV.U32 R73, RZ, RZ, R0 ;  /* 0x000000ffff497224 */ /* 0x000fe400078e0000 */
.L_x_7131:
[----:B------:R-:W-:Y:S05]  /*4ea0*/  BSYNC B2 ;  /* 0x0000000000027941 */ /* 0x000fea0003800000 */
.L_x_7129:
        /* <DEDUP_REMOVED lines=16> */
.L_x_7135:
[----:B------:R-:W-:Y:S05]  /*4fb0*/  BSYNC B3 ;  /* 0x0000000000037941 */ /* 0x000fea0003800000 */
.L_x_7134:
        /* <DEDUP_REMOVED lines=42> */
[----:B------:R-:W-:-:S06]  /*5260*/  HFMA2.MMA R89, -RZ, RZ, 0, 0 ;  /* 0x00000000ff597435 */ /* 0x000fcc00000001ff */
.L_x_7133:
[----:B------:R-:W-:Y:S05]  /*5270*/  BSYNC B2 ;  /* 0x0000000000027941 */ /* 0x000fea0003800000 */
.L_x_7132:
        /* <DEDUP_REMOVED lines=21> */
.L_x_7137:
[----:B------:R-:W-:Y:S02]  /*53d0*/  IMAD.MOV.U32 R87, RZ, RZ, R0 ;  /* 0x000000ffff577224 */ /* 0x000fe400078e0000 */
.L_x_7138:
[----:B------:R-:W-:Y:S05]  /*53e0*/  BSYNC B2 ;  /* 0x0000000000027941 */ /* 0x000fea0003800000 */
.L_x_7136:
        /* <DEDUP_REMOVED lines=16> */
.L_x_7142:
[----:B------:R-:W-:Y:S05]  /*54f0*/  BSYNC B3 ;  /* 0x0000000000037941 */ /* 0x000fea0003800000 */
.L_x_7141:
        /* <DEDUP_REMOVED lines=44> */
.L_x_7140:
[----:B------:R-:W-:Y:S05]  /*57c0*/  BSYNC B2 ;  /* 0x0000000000027941 */ /* 0x000fea0003800000 */
.L_x_7139:
        /* <DEDUP_REMOVED lines=21> */
.L_x_7144:
[----:B------:R-:W-:Y:S02]  /*5920*/  IMAD.MOV.U32 R88, RZ, RZ, R0 ;  /* 0x000000ffff587224 */ /* 0x000fe400078e0000 */
.L_x_7145:
[----:B------:R-:W-:Y:S05]  /*5930*/  BSYNC B2 ;  /* 0x0000000000027941 */ /* 0x000fea0003800000 */
.L_x_7143:
        /* <DEDUP_REMOVED lines=16> */
.L_x_7149:
[----:B------:R-:W-:Y:S05]  /*5a40*/  BSYNC B3 ;  /* 0x0000000000037941 */ /* 0x000fea0003800000 */
.L_x_7148:
        /* <DEDUP_REMOVED lines=40> */
[----:B------:R-:W-:-:S05]  /*5cd0*/  IMAD.WIDE.U32 R96, R97, -0x326172a9, RZ ;  /* 0xcd9e8d5761607825 */ /* 0x000fca00078e00ff */
[----:B------:R-:W-:Y:S02]  /*5ce0*/  LOP3.LUT R2, R97, UR25, R98, 0x96, !PT ;  /* 0x0000001961027c12 */ /* 0x000fe4000f8e9662 */
[----:B------:R-:W-:Y:S02]  /*5cf0*/  MOV R0, R96 ;  /* 0x0000006000007202 */ /* 0x000fe40000000f00 */
.L_x_7147:
[----:B------:R-:W-:Y:S05]  /*5d00*/  BSYNC B2 ;  /* 0x0000000000027941 */ /* 0x000fea0003800000 */
.L_x_7146:
        /* <DEDUP_REMOVED lines=21> */
.L_x_7151:
[----:B------:R-:W-:Y:S02]  /*5e60*/  IMAD.MOV.U32 R88, RZ, RZ, R0 ;  /* 0x000000ffff587224 */ /* 0x000fe400078e0000 */
.L_x_7152:
[----:B------:R-:W-:Y:S05]  /*5e70*/  BSYNC B2 ;  /* 0x0000000000027941 */ /* 0x000fea0003800000 */
.L_x_7150:
        /* <DEDUP_REMOVED lines=18> */
.L_x_7156:
[----:B------:R-:W-:Y:S05]  /*5fa0*/  BSYNC B3 ;  /* 0x0000000000037941 */ /* 0x000fea0003800000 */
.L_x_7155:
        /* <DEDUP_REMOVED lines=40> */
[----:B------:R-:W-:Y:S01]  /*6230*/  IMAD.MOV.U32 R87, RZ, RZ, RZ ;  /* 0x000000ffff577224 */ /* 0x000fe200078e00ff */
[----:B------:R-:W-:Y:S02]  /*6240*/  LOP3.LUT R2, R97, UR25, R98, 0x96, !PT ;  /* 0x0000001961027c12 */ /* 0x000fe4000f8e9662 */
[----:B------:R-:W-:Y:S02]  /*6250*/  MOV R0, R96 ;  /* 0x0000006000007202 */ /* 0x000fe40000000f00 */
.L_x_7154:
[----:B------:R-:W-:Y:S05]  /*6260*/  BSYNC B2 ;  /* 0x0000000000027941 */ /* 0x000fea0003800000 */
.L_x_7153:
[----:B------:R-:W0:Y:S01]  /*6270*/  I2F.U32 R88, R88 ;  /* 0x0000005800587306 */ /* 0x000e220000201000 */
[----:B------:R-:W-:Y:S02]  /*6280*/  SEL R96, RZ, 0x10000, P5 ;  /* 0x00010000ff607807 */ /* 0x000fe40002800000 */
[----:B------:R-:W-:Y:S01]  /*6290*/  ISETP.NE.AND P6, PT, R93, RZ, PT ;  /* 0x000000ff5d00720c */ /* 0x000fe20003fc5270 */
[----:B0-----:R-:W-:Y:S01]  /*62a0*/  FFMA.FTZ R79, R88, R79, 1.1641532182693481445e-10 ;  /* 0x2f000000584f7423 */ /* 0x001fe2000001004f */
[----:B------:R-:W-:Y:S02]  /*62b0*/  PRMT R88, RZ, 0x7610, R75 ;  /* 0x00007610ff587816 */ /* 0x000fe4000000004b */
[----:B------:R-:W-:-:S02]  /*62c0*/  SEL R75, RZ, 0x1, P3 ;  /* 0x00000001ff4b7807 */ /* 0x000fc40001800000 */
[----:B------:R-:W-:Y:S01]  /*62d0*/  FSETP.GTU.FTZ.AND P5, PT, R79, c[0x0][0x1e4], PT ;  /* 0x000079004f007a0b */ /* 0x000fe20003fbc000 */
[----:B------:R-:W-:Y:S01]  /*62e0*/  FMUL.FTZ R77, R88, R77 ;  /* 0x0000004d584d7220 */ /* 0x000fe20000410000 */
[----:B------:R-:W-:Y:S02]  /*62f0*/  SEL R79, RZ, 0x100, P4 ;  /* 0x00000100ff4f7807 */ /* 0x000fe40002000000 */
[----:B------:R-:W-:Y:S01]  /*6300*/  SEL R89, RZ, 0x1000000, P5 ;  /* 0x01000000ff597807 */ /* 0x000fe20002800000 */
[----:B------:R-:W-:Y:S01]  /*6310*/  FMUL.FTZ R77, R77, c[0x0][0x1e8] ;  /* 0x00007a004d4d7a20 */ /* 0x000fe20000410000 */
[----:B------:R-:W-:Y:S02]  /*6320*/  ISETP.NE.AND P4, PT, R94, RZ, PT ;  /* 0x000000ff5e00720c */ /* 0x000fe40003f85270 */
[----:B------:R-:W-:Y:S02]  /*6330*/  LOP3.LUT R79, R79, R89, R96, 0xfe, !PT ;  /* 0x000000594f4f7212 */ /* 0x000fe400078efe60 */
[----:B------:R-:W-:-:S02]  /*6340*/  SEL R89, RZ, 0x1, P2 ;  /* 0x00000001ff597807 */ /* 0x000fc40001000000 */
[----:B------:R-:W-:Y:S02]  /*6350*/  SEL R94, RZ, 0x1, P1 ;  /* 0x00000001ff5e7807 */ /* 0x000fe40000800000 */
[----:B------:R-:W-:Y:S01]  /*6360*/  SEL R96, RZ, 0x1, P4 ;  /* 0x00000001ff607807 */ /* 0x000fe20002000000 */
[----:B------:R-:W-:-:S04]  /*6370*/  IMAD.WIDE.U32 R88, R89, 0x1000000, RZ ;  /* 0x0100000059587825 */ /* 0x000fc800078e00ff */
[----:B------:R-:W-:Y:S01]  /*6380*/  IMAD.WIDE.U32 R94, R94, 0x10000, RZ ;  /* 0x000100005e5e7825 */ /* 0x000fe200078e00ff */
[----:B------:R-:W-:-:S03]  /*6390*/  LOP3.LUT R75, R89, R79, R75, 0xfe, !PT ;  /* 0x0000004f594b7212 */ /* 0x000fc600078efe4b */
[----:B------:R-:W-:-:S05]  /*63a0*/  IMAD.WIDE.U32 R96, R96, 0x100, RZ ;  /* 0x0000010060607825 */ /* 0x000fca00078e00ff */
[----:B------:R-:W-:Y:S02]  /*63b0*/  LOP3.LUT R79, R96, R88, R94, 0xfe, !PT ;  /* 0x00000058604f7212 */ /* 0x000fe400078efe5e */
[----:B------:R-:W-:Y:S02]  /*63c0*/  FSEL R94, R77, RZ, !P5 ;  /* 0x000000ff4d5e7208 */ /* 0x000fe40006800000 */
[----:B------:R-:W-:Y:S02]  /*63d0*/  LOP3.LUT R95, R97, R75, R95, 0xfe, !PT ;  /* 0x0000004b615f7212 */ /* 0x000fe400078efe5f */
[C---:B------:R-:W-:Y:S01]  /*63e0*/  LEA R88, P1, R78.reuse, c[0x0][0x188], 0x5 ;  /* 0x000062004e587a11 */ /* 0x040fe200078228ff */
[----:B------:R-:W-:Y:S01]  /*63f0*/  FMUL.FTZ R75, R7, R94 ;  /* 0x0000005e074b7220 */ /* 0x000fe20000410000 */
[----:B------:R-:W-:Y:S02]  /*6400*/  SEL R94, RZ, 0x1, P6 ;  /* 0x00000001ff5e7807 */ /* 0x000fe40003000000 */
[C---:B------:R-:W-:Y:S01]  /*6410*/  LEA.HI.X R89, R78.reuse, c[0x0][0x18c], RZ, 0x5, P1 ;  /* 0x000063004e597a11 */ /* 0x040fe200008f2cff */
[----:B------:R-:W-:Y:S01]  /*6420*/  @P0 FADD.FTZ R75, R59, R75 ;  /* 0x0000004b3b4b0221 */ /* 0x000fe20000010000 */
[----:B------:R-:W-:-:S02]  /*6430*/  LEA R96, P0, R78, c[0x0][0x190], 0x3 ;  /* 0x000064004e607a11 */ /* 0x000fc400078018ff */
[----:B------:R-:W-:Y:S01]  /*6440*/  LOP3.LUT R94, R79, R94, RZ, 0xfc, !PT ;  /* 0x0000005e4f5e7212 */ /* 0x000fe200078efcff */
[----:B------:R0:W-:Y:S01]  /*6450*/  STG.E.128 [R88.64], R64 ;  /* 0x0000004058007986 */ /* 0x0001e2000c101d06 */
[----:B------:R-:W-:-:S03]  /*6460*/  LEA.HI.X R97, R78, c[0x0][0x194], RZ, 0x3, P0 ;  /* 0x000065004e617a11 */ /* 0x000fc600000f1cff */
[----:B------:R0:W-:Y:S04]  /*6470*/  STG.E.128 [R88.64+0x10], R72 ;  /* 0x0000104858007986 */ /* 0x0001e8000c101d06 */
[----:B------:R0:W-:Y:S02]  /*6480*/  STG.E.64 [R96.64], R94 ;  /* 0x0000005e60007986 */ /* 0x0001e4000c101b06 */
.L_x_7100:
[----:B------:R-:W-:Y:S05]  /*6490*/  BSYNC B1 ;  /* 0x0000000000017941 */ /* 0x000fea0003800000 */
.L_x_7099:
        /* <DEDUP_REMOVED lines=22> */
.L_x_7165:
        /* <DEDUP_REMOVED lines=12> */
[--C-:B0-----:R-:W-:Y:S02]  /*66c0*/  FADD.FTZ R88, R60, -R76.reuse ;  /* 0x8000004c3c587221 */ /* 0x101fe40000010000 */
        /* <DEDUP_REMOVED lines=41> */
.L_x_7166:
[----:B------:R-:W-:Y:S01]  /*6960*/  FMUL.FTZ R78, R76, R76 ;  /* 0x0000004c4c4e7220 */ /* 0x000fe20000410000 */
[----:B------:R-:W-:Y:S01]  /*6970*/  ISETP.NE.AND P0, PT, RZ, UR8, PT ;  /* 0x00000008ff007c0c */ /* 0x000fe2000bf05270 */
[----:B01----:R-:W-:Y:S01]  /*6980*/  FADD.FTZ R94, R89, R94 ;  /* 0x0000005e595e7221 */ /* 0x003fe20000010000 */
[----:B------:R-:W-:Y:S01]  /*6990*/  ISETP.NE.AND P2, PT, R90, RZ, PT ;  /* 0x000000ff5a00720c */ /* 0x000fe20003f45270 */
[----:B------:R-:W-:Y:S01]  /*69a0*/  IMAD.MOV.U32 R77, RZ, RZ, c[0x0][0x1e0] ;  /* 0x00007800ff4d7624 */ /* 0x000fe200078e00ff */
[----:B------:R-:W-:Y:S01]  /*69b0*/  FSEL R78, R78, RZ, P0 ;  /* 0x000000ff4e4e7208 */ /* 0x000fe20000000000 */
[----:B------:R-:W-:Y:S01]  /*69c0*/  BSSY B1, `(.L_x_7159) ;  /* 0x000002c000017945 */ /* 0x000fe20003800000 */
[----:B------:R-:W-:Y:S01]  /*69d0*/  FSEL R89, R76, RZ, !P0 ;  /* 0x000000ff4c597208 */ /* 0x000fe20004000000 */
[----:B------:R-:W-:Y:S02]  /*69e0*/  FFMA.FTZ R77, R94, R77, c[0x0][0x228] ;  /* 0x00008a005e4d7623 */ /* 0x000fe4000001004d */
[----:B------:R-:W-:-:S02]  /*69f0*/  @!P1 IMAD.MOV.U32 R94, RZ, RZ, 0x4 ;  /* 0x00000004ff5e9424 */ /* 0x000fc400078e00ff */
[----:B------:R-:W-:Y:S01]  /*6a00*/  FADD.FTZ R77, R77, R78 ;  /* 0x0000004e4d4d7221 */ /* 0x000fe20000010000 */
[----:B------:R-:W-:Y:S01]  /*6a10*/  @!P1 MOV R78, 0x4 ;  /* 0x00000004004e9802 */ /* 0x000fe20000000f00 */
[C---:B------:R-:W-:Y:S02]  /*6a20*/  @!P1 IMAD.WIDE R94, R81.reuse, R94, c[0x0][0x1a8] ;  /* 0x00006a00515e9625 */ /* 0x040fe400078e025e */
[----:B------:R-:W0:Y:S02]  /*6a30*/  MUFU.RSQ R88, R77 ;  /* 0x0000004d00587308 */ /* 0x000e240000001400 */
[----:B------:R-:W-:-:S05]  /*6a40*/  @!P1 IMAD.WIDE R78, R81, R78, c[0x0][0x1a0] ;  /* 0x00006800514e9625 */ /* 0x000fca00078e024e */
[----:B------:R1:W-:Y:S04]  /*6a50*/  @!P1 STG.E [R78.64], R76 ;  /* 0x0000004c4e009986 */ /* 0x0003e8000c101906 */
[----:B0-----:R1:W-:Y:S01]  /*6a60*/  @!P1 STG.E [R94.64], R88 ;  /* 0x000000585e009986 */ /* 0x0013e2000c101906 */
[----:B------:R-:W-:Y:S05]  /*6a70*/  @!P2 BRA `(.L_x_7160) ;  /* 0x000002000000a947 */ /* 0x000fea0003800000 */
[--C-:B------:R-:W-:Y:S02]  /*6a80*/  FADD.FTZ R77, R60, -R89.reuse ;  /* 0x800000593c4d7221 */ /* 0x100fe40000010000 */
[----:B-1----:R-:W-:Y:S02]  /*6a90*/  FADD.FTZ R79, R61, -R89 ;  /* 0x800000593d4f7221 */ /* 0x002fe40000010000 */
[C---:B------:R-:W-:Y:S02]  /*6aa0*/  FMUL.FTZ R77, R88.reuse, R77 ;  /* 0x0000004d584d7220 */ /* 0x040fe40000410000 */
[----:B------:R-:W-:-:S02]  /*6ab0*/  FMUL.FTZ R78, R88, R79 ;  /* 0x0000004f584e7220 */ /* 0x000fc40000410000 */
[----:B-----5:R-:W-:Y:S02]  /*6ac0*/  FFMA.FTZ R76, R40, R77, R48 ;  /* 0x0000004d284c7223 */ /* 0x020fe40000010030 */
[----:B------:R-:W-:Y:S02]  /*6ad0*/  FFMA.FTZ R77, R41, R78, R49 ;  /* 0x0000004e294d7223 */ /* 0x000fe40000010031 */
[--C-:B------:R-:W-:Y:S02]  /*6ae0*/  FADD.FTZ R79, R63, -R89.reuse ;  /* 0x800000593f4f7221 */ /* 0x100fe40000010000 */
[--C-:B------:R-:W-:Y:S01]  /*6af0*/  FADD.FTZ R93, R69, -R89.reuse ;  /* 0x80000059455d7221 */ /* 0x100fe20000010000 */
[----:B------:R-:W-:Y:S01]  /*6b00*/  F2FP.BF16.PACK_AB R76, R77, R76 ;  /* 0x0000004c4d4c723e */ /* 0x000fe200000010ff */
[----:B------:R-:W-:Y:S02]  /*6b10*/  FADD.FTZ R77, R62, -R89 ;  /* 0x800000593e4d7221 */ /* 0x000fe40000010000 */
[----:B------:R-:W-:-:S02]  /*6b20*/  FMUL.FTZ R78, R88, R79 ;  /* 0x0000004f584e7220 */ /* 0x000fc40000410000 */
[----:B------:R-:W-:Y:S02]  /*6b30*/  FMUL.FTZ R77, R88, R77 ;  /* 0x0000004d584d7220 */ /* 0x000fe40000410000 */
[----:B------:R-:W-:Y:S02]  /*6b40*/  FADD.FTZ R79, R68, -R89 ;  /* 0x80000059444f7221 */ /* 0x000fe40000010000 */
[----:B------:R-:W-:Y:S02]  /*6b50*/  FFMA.FTZ R77, R42, R77, R50 ;  /* 0x0000004d2a4d7223 */ /* 0x000fe40000010032 */
[----:B------:R-:W-:Y:S02]  /*6b60*/  FFMA.FTZ R78, R43, R78, R51 ;  /* 0x0000004e2b4e7223 */ /* 0x000fe40000010033 */
[C---:B------:R-:W-:Y:S02]  /*6b70*/  FMUL.FTZ R79, R88.reuse, R79 ;  /* 0x0000004f584f7220 */ /* 0x040fe40000410000 */
[----:B------:R-:W-:Y:S01]  /*6b80*/  FMUL.FTZ R94, R88, R93 ;  /* 0x0000005d585e7220 */ /* 0x000fe20000410000 */
[----:B------:R-:W-:Y:S01]  /*6b90*/  F2FP.BF16.PACK_AB R77, R78, R77 ;  /* 0x0000004d4e4d723e */ /* 0x000fe200000010ff */
[----:B------:R-:W-:-:S02]  /*6ba0*/  FFMA.FTZ R78, R36, R79, R44 ;  /* 0x0000004f244e7223 */ /* 0x000fc4000001002c */
[----:B------:R-:W-:Y:S02]  /*6bb0*/  FFMA.FTZ R79, R37, R94, R45 ;  /* 0x0000005e254f7223 */ /* 0x000fe4000001002d */
[--C-:B------:R-:W-:Y:S02]  /*6bc0*/  FADD.FTZ R93, R71, -R89.reuse ;  /* 0x80000059475d7221 */ /* 0x100fe40000010000 */
[----:B------:R-:W-:Y:S01]  /*6bd0*/  IMAD.MOV.U32 R95, RZ, RZ, 0x10 ;  /* 0x00000010ff5f7424 */ /* 0x000fe200078e00ff */
[----:B------:R-:W-:Y:S01]  /*6be0*/  F2FP.BF16.PACK_AB R78, R79, R78 ;  /* 0x0000004e4f4e723e */ /* 0x000fe200000010ff */
[----:B------:R-:W-:Y:S02]  /*6bf0*/  FADD.FTZ R79, R70, -R89 ;  /* 0x80000059464f7221 */ /* 0x000fe40000010000 */
[C---:B------:R-:W-:Y:S02]  /*6c00*/  FMUL.FTZ R94, R88.reuse, R93 ;  /* 0x0000005d585e7220 */ /* 0x040fe40000410000 */
[----:B------:R-:W-:-:S02]  /*6c10*/  FMUL.FTZ R79, R88, R79 ;  /* 0x0000004f584f7220 */ /* 0x000fc40000410000 */
[----:B------:R-:W-:Y:S02]  /*6c20*/  FFMA.FTZ R94, R39, R94, R47 ;  /* 0x0000005e275e7223 */ /* 0x000fe4000001002f */
[----:B------:R-:W-:-:S05]  /*6c30*/  FFMA.FTZ R79, R38, R79, R46 ;  /* 0x0000004f264f7223 */ /* 0x000fca000001002e */
[----:B------:R-:W-:Y:S01]  /*6c40*/  F2FP.BF16.PACK_AB R79, R94, R79 ;  /* 0x0000004f5e4f723e */ /* 0x000fe200000010ff */
[C---:B------:R-:W-:Y:S01]  /*6c50*/  IMAD.WIDE.U32 R94, R84.reuse, R95, c[0x0][0x208] ;  /* 0x00008200545e7625 */ /* 0x040fe200078e005f */
[----:B------:R-:W-:-:S04]  /*6c60*/  IADD3 R84, R84, 0x20, RZ ;  /* 0x0000002054547810 */ /* 0x000fc80007ffe0ff */
[----:B------:R0:W-:Y:S03]  /*6c70*/  STG.E.128 [R94.64], R76 ;  /* 0x0000004c5e007986 */ /* 0x0001e6000c101d06 */
.L_x_7160:
[----:B------:R-:W-:Y:S05]  /*6c80*/  BSYNC B1 ;  /* 0x0000000000017941 */ /* 0x000fea0003800000 */
.L_x_7159:
        /* <DEDUP_REMOVED lines=34> */
.L_x_7162:
[----:B------:R-:W-:Y:S05]  /*6eb0*/  BSYNC B1 ;  /* 0x0000000000017941 */ /* 0x000fea0003800000 */
.L_x_7161:
[----:B01----:R-:W-:-:S04]  /*6ec0*/  IMAD.MOV.U32 R76, RZ, RZ, 0x4 ;  /* 0x00000004ff4c7424 */ /* 0x003fc800078e00ff */
[----:B------:R-:W-:-:S05]  /*6ed0*/  IMAD R81, R76, c[0x0][0x160], R81 ;  /* 0x000058004c517a24 */ /* 0x000fca00078e0251 */
[----:B------:R-:W-:-:S13]  /*6ee0*/  ISETP.GE.AND P0, PT, R81, c[0x0][0x164], PT ;  /* 0x0000590051007a0c */ /* 0x000fda0003f06270 */
[----:B-----5:R-:W-:Y:S01]  /*6ef0*/  @P0 CALL.REL.NOINC `(.L_x_7163) ;  /* 0x0000001000000944 */ /* 0x020fe20003c00000 */
[----:B------:R-:W-:Y:S05]  /*6f00*/  BRA `(.L_x_7164) ;  /* 0xffff9ad000007947 */ /* 0x000fea000383ffff */
.L_x_7163:
[----:B------:R-:W-:Y:S05]  /*6f10*/  BSYNC B0 ;  /* 0x0000000000007941 */ /* 0x000fea0003800000 */
.L_x_7040:
[----:B------:R-:W-:Y:S05]  /*6f20*/  EXIT ;  /* 0x000000000000794d */ /* 0x000fea0003800000 */
.L_x_7157:
[----:B0-----:R-:W-:Y:S01]  /*6f30*/  IMAD.MOV.U32 R96, RZ, RZ, 0x1 ;  /* 0x00000001ff607424 */ /* 0x001fe200078e00ff */
[----:B------:R-:W-:Y:S01]  /*6f40*/  MOV R89, 0x1f ;  /* 0x0000001f00597802 */ /* 0x000fe20000000f00 */
[----:B------:R-:W-:Y:S01]  /*6f50*/  IMAD.MOV.U32 R98, RZ, RZ, -0x1 ;  /* 0xffffffffff627424 */ /* 0x000fe200078e00ff */
[----:B------:R-:W-:Y:S02]  /*6f60*/  MOV R78, 0x6f80 ;  /* 0x00006f80004e7802 */ /* 0x000fe40000000f00 */
[----:B-----5:R-:W-:Y:S05]  /*6f70*/  CALL.REL.NOINC `($__internal_76_$__cuda_sm70_shflsync_bfly_p) ;  /* 0x000005d000007944 */ /* 0x020fea0003c00000 */
[----:B-1----:R-:W-:Y:S01]  /*6f80*/  IMAD.MOV.U32 R76, RZ, RZ, R89 ;  /* 0x000000ffff4c7224 */ /* 0x002fe200078e0059 */
[----:B0-----:R-:W-:Y:S05]  /*6f90*/  BRA `(.L_x_7165) ;  /* 0xfffff66000007947 */ /* 0x001fea000383ffff */
.L_x_7158:
[----:B0-----:R-:W-:Y:S01]  /*6fa0*/  HFMA2.MMA R96, -RZ, RZ, 0, 1.1920928955078125e-07 ;  /* 0x00000002ff607435 */ /* 0x001fe200000001ff */
[----:B------:R-:W-:Y:S01]  /*6fb0*/  IMAD.MOV.U32 R89, RZ, RZ, 0x1f ;  /* 0x0000001fff597424 */ /* 0x000fe200078e00ff */
[----:B------:R-:W-:Y:S01]  /*6fc0*/  MOV R78, 0x6ff0 ;  /* 0x00006ff0004e7802 */ /* 0x000fe20000000f00 */
[----:B------:R-:W-:-:S03]  /*6fd0*/  IMAD.MOV.U32 R98, RZ, RZ, -0x1 ;  /* 0xffffffffff627424 */ /* 0x000fc600078e00ff */
[----:B-----5:R-:W-:Y:S05]  /*6fe0*/  CALL.REL.NOINC `($__internal_76_$__cuda_sm70_shflsync_bfly_p) ;  /* 0x0000056000007944 */ /* 0x020fea0003c00000 */
[----:B01----:R-:W-:Y:S01]  /*6ff0*/  FADD.FTZ R77, R77, R89 ;  /* 0x000000594d4d7221 */ /* 0x003fe20000010000 */
[----:B------:R-:W-:Y:S01]  /*7000*/  MOV R96, 0x4 ;  /* 0x0000000400607802 */ /* 0x000fe20000000f00 */
[----:B------:R-:W-:Y:S01]  /*7010*/  IMAD.MOV.U32 R89, RZ, RZ, 0x1f ;  /* 0x0000001fff597424 */ /* 0x000fe200078e00ff */
[----:B------:R-:W-:Y:S01]  /*7020*/  MOV R78, 0x7050 ;  /* 0x00007050004e7802 */ /* 0x000fe20000000f00 */
[----:B------:R-:W-:-:S02]  /*7030*/  IMAD.MOV.U32 R98, RZ, RZ, -0x1 ;  /* 0xffffffffff627424 */ /* 0x000fc400078e00ff */
[----:B------:R-:W-:Y:S05]  /*7040*/  CALL.REL.NOINC `($__internal_76_$__cuda_sm70_shflsync_bfly_p) ;  /* 0x0000050000007944 */ /* 0x000fea0003c00000 */
[----:B0-----:R-:W-:Y:S01]  /*7050*/  HFMA2.MMA R96, -RZ, RZ, 0, 4.76837158203125e-07 ;  /* 0x00000008ff607435 */ /* 0x001fe200000001ff */
[----:B-1----:R-:W-:Y:S01]  /*7060*/  FADD.FTZ R77, R77, R89 ;  /* 0x000000594d4d7221 */ /* 0x002fe20000010000 */
[----:B------:R-:W-:Y:S01]  /*7070*/  MOV R78, 0x70b0 ;  /* 0x000070b0004e7802 */ /* 0x000fe20000000f00 */
[----:B------:R-:W-:-:S02]  /*7080*/  IMAD.MOV.U32 R89, RZ, RZ, 0x1f ;  /* 0x0000001fff597424 */ /* 0x000fc400078e00ff */
[----:B------:R-:W-:Y:S02]  /*7090*/  IMAD.MOV.U32 R98, RZ, RZ, -0x1 ;  /* 0xffffffffff627424 */ /* 0x000fe400078e00ff */
[----:B------:R-:W-:Y:S05]  /*70a0*/  CALL.REL.NOINC `($__internal_76_$__cuda_sm70_shflsync_bfly_p) ;  /* 0x000004a000007944 */ /* 0x000fea0003c00000 */
[----:B01----:R-:W-:Y:S01]  /*70b0*/  FADD.FTZ R77, R77, R89 ;  /* 0x000000594d4d7221 */ /* 0x003fe20000010000 */
[----:B------:R-:W-:Y:S01]  /*70c0*/  MOV R96, 0x10 ;  /* 0x0000001000607802 */ /* 0x000fe20000000f00 */
[----:B------:R-:W-:Y:S01]  /*70d0*/  IMAD.MOV.U32 R89, RZ, RZ, 0x1f ;  /* 0x0000001fff597424 */ /* 0x000fe200078e00ff */
[----:B------:R-:W-:Y:S01]  /*70e0*/  MOV R78, 0x7110 ;  /* 0x00007110004e7802 */ /* 0x000fe20000000f00 */
[----:B------:R-:W-:Y:S02]  /*70f0*/  IMAD.MOV.U32 R98, RZ, RZ, -0x1 ;  /* 0xffffffffff627424 */ /* 0x000fe400078e00ff */
[----:B------:R-:W-:Y:S05]  /*7100*/  CALL.REL.NOINC `($__internal_76_$__cuda_sm70_shflsync_bfly_p) ;  /* 0x0000044000007944 */ /* 0x000fea0003c00000 */
[----:B-1----:R-:W-:Y:S01]  /*7110*/  FADD.FTZ R76, R77, R89 ;  /* 0x000000594d4c7221 */ /* 0x002fe20000010000 */
[----:B------:R-:W-:Y:S01]  /*7120*/  ISETP.NE.AND P2, PT, R90, RZ, PT ;  /* 0x000000ff5a00720c */ /* 0x000fe20003f45270 */
[----:B0-----:R-:W-:Y:S01]  /*7130*/  HFMA2.MMA R96, -RZ, RZ, 0, 5.9604644775390625e-08 ;  /* 0x00000001ff607435 */ /* 0x001fe200000001ff */
[----:B------:R-:W-:Y:S02]  /*7140*/  IMAD.MOV.U32 R89, RZ, RZ, 0x1f ;  /* 0x0000001fff597424 */ /* 0x000fe400078e00ff */
[----:B------:R-:W-:Y:S02]  /*7150*/  FMUL.FTZ R76, R76, c[0x0][0x1e0] ;  /* 0x000078004c4c7a20 */ /* 0x000fe40000410000 */
[----:B------:R-:W-:-:S02]  /*7160*/  IMAD.MOV.U32 R98, RZ, RZ, -0x1 ;  /* 0xffffffffff627424 */ /* 0x000fc400078e00ff */
        /* <DEDUP_REMOVED lines=35> */
[----:B------:R-:W-:Y:S05]  /*73a0*/  CALL.REL.NOINC `($__internal_76_$__cuda_sm70_shflsync_bfly_p) ;  /* 0x000001a000007944 */ /* 0x000fea0003c00000 */
[----:B01----:R-:W-:Y:S01]  /*73b0*/  FADD.FTZ R77, R88, R89 ;  /* 0x00000059584d7221 */ /* 0x003fe20000010000 */
[----:B------:R-:W-:Y:S01]  /*73c0*/  MOV R98, 0xffffffff ;  /* 0xffffffff00627802 */ /* 0x000fe20000000f00 */
[----:B------:R-:W-:Y:S01]  /*73d0*/  IMAD.MOV.U32 R96, RZ, RZ, 0x2 ;  /* 0x00000002ff607424 */ /* 0x000fe200078e00ff */
[----:B------:R-:W-:Y:S01]  /*73e0*/  MOV R78, 0x7410 ;  /* 0x00007410004e7802 */ /* 0x000fe20000000f00 */
[----:B------:R-:W-:Y:S02]  /*73f0*/  IMAD.MOV.U32 R89, RZ, RZ, 0x1f ;  /* 0x0000001fff597424 */ /* 0x000fe400078e00ff */
        /* <DEDUP_REMOVED lines=11> */
[----:B------:R-:W-:-:S02]  /*74b0*/  IMAD.MOV.U32 R89, RZ, RZ, 0x1f ;  /* 0x0000001fff597424 */ /* 0x000fc400078e00ff */
[----:B------:R-:W-:Y:S05]  /*74c0*/  CALL.REL.NOINC `($__internal_76_$__cuda_sm70_shflsync_bfly_p) ;  /* 0x0000008000007944 */ /* 0x000fea0003c00000 */
[----:B-1----:R-:W-:Y:S01]  /*74d0*/  FADD.FTZ R94, R77, R89 ;  /* 0x000000594d5e7221 */ /* 0x002fe20000010000 */
[----:B0-----:R-:W-:Y:S01]  /*74e0*/  MOV R98, 0xffffffff ;  /* 0xffffffff00627802 */ /* 0x001fe20000000f00 */
[----:B------:R-:W-:Y:S01]  /*74f0*/  IMAD.MOV.U32 R96, RZ, RZ, 0x10 ;  /* 0x00000010ff607424 */ /* 0x000fe200078e00ff */
[----:B------:R-:W-:Y:S01]  /*7500*/  MOV R78, 0x7540 ;  /* 0x00007540004e7802 */ /* 0x000fe20000000f00 */
[----:B------:R-:W-:-:S02]  /*7510*/  IMAD.MOV.U32 R89, RZ, RZ, 0x1f ;  /* 0x0000001fff597424 */ /* 0x000fc400078e00ff */
[----:B------:R-:W-:Y:S02]  /*7520*/  IMAD.MOV.U32 R77, RZ, RZ, R94 ;  /* 0x000000ffff4d7224 */ /* 0x000fe400078e005e */
[----:B------:R-:W-:Y:S05]  /*7530*/  CALL.REL.NOINC `($__internal_76_$__cuda_sm70_shflsync_bfly_p) ;  /* 0x0000001000007944 */ /* 0x000fea0003c00000 */
[----:B01----:R-:W-:Y:S05]  /*7540*/  BRA `(.L_x_7166) ;  /* 0xfffff41000007947 */ /* 0x003fea000383ffff */
        .weak           $__internal_76_$__cuda_sm70_shflsync_bfly_p
        .type           $__internal_76_$__cuda_sm70_shflsync_bfly_p,@function
        .size           $__internal_76_$__cuda_sm70_shflsync_bfly_p,(.L_x_15268 - $__internal_76_$__cuda_sm70_shflsync_bfly_p)
$__internal_76_$__cuda_sm70_shflsync_bfly_p:
[----:B------:R-:W-:Y:S01]  /*7550*/  HFMA2.MMA R79, -RZ, RZ, 0, 0 ;  /* 0x00000000ff4f7435 */ /* 0x000fe200000001ff */
[----:B------:R-:W-:Y:S04]  /*7560*/  WARPSYNC R98 ;  /* 0x0000006200007348 */ /* 0x000fe80003800000 */
[----:B------:R0:W1:Y:S01]  /*7570*/  SHFL.BFLY PT, R89, R77, R96, R89 ;  /* 0x0c0000604d597389 */ /* 0x00006200000e0059 */
[----:B------:R-:W-:Y:S05]  /*7580*/  RET.REL.NODEC R78 `(_ZN10layer_norm13ln_fwd_kernelINS_13Kernel_traitsIf13__nv_bfloat16fS2_fjLj512ELj1ELj4ELj1ELj16ENS_18Kernel_traits_baseILj512EfS2_fS2_fjLj128EEEEELb1ELb1ELb0ELb0EEEvNS_9FwdParamsE) ;  /* 0xffff8a704e007950 */ /* 0x000fea0003c3ffff */
.L_x_7167:
        /* <DEDUP_REMOVED lines=15> */
.L_x_15268:


//--------------------- .text._ZN10layer_norm13ln_fwd_kernelINS_13Kernel_traitsIf13__nv_bfloat16fS2_fjLj512ELj1ELj4ELj1ELj16ENS_18Kernel_traits_baseILj512EfS2_fS2_fjLj128EEEEELb1ELb1ELb0ELb1EEEvNS_9FwdParamsE --------------------------
	.section	.text._ZN10layer_norm13ln_fwd_kernelINS_13Kernel_traitsIf13__nv_bfloat16fS2_fjLj512ELj1ELj4ELj1ELj16ENS_18Kernel_traits_baseILj512EfS2_fS2_fjLj128EEEEELb1ELb1ELb0ELb1EEEvNS_9FwdParamsE,"ax",@progbits
	.sectioninfo	@"SHI_REGISTERS=103"
	.align	128
        .global         _ZN10layer_norm13ln_fwd_kernelINS_13Kernel_traitsIf13__nv_bfloat16fS2_fjLj512ELj1ELj4ELj1ELj16ENS_18Kernel_traits_baseILj512EfS2_fS2_fjLj128EEEEELb1ELb1ELb0ELb1EEEvNS_9FwdParamsE
        .type           _ZN10layer_norm13ln_fwd_kernelINS_13Kernel_traitsIf13__nv_bfloat16fS2_fjLj512ELj1ELj4ELj1ELj16ENS_18Kernel_traits_baseILj512EfS2_fS2_fjLj128EEEEELb1ELb1ELb0ELb1EEEvNS_9FwdParamsE,@function
        .size           _ZN10layer_norm13ln_fwd_kernelINS_13Kernel_traitsIf13__nv_bfloat16fS2_fjLj512ELj1ELj4ELj1ELj16ENS_18Kernel_traits_baseILj512EfS2_fS2_fjLj128EEEEELb1ELb1ELb0ELb1EEEvNS_9FwdParamsE,(.L_x_15269 - _ZN10layer_norm13ln_fwd_kernelINS_13Kernel_traitsIf13__nv_bfloat16fS2_fjLj512ELj1ELj4ELj1ELj16ENS_18Kernel_traits_baseILj512EfS2_fS2_fjLj128EEEEELb1ELb1ELb0ELb1EEEvNS_9FwdParamsE)
        .other          _ZN10layer_norm13ln_fwd_kernelINS_13Kernel_traitsIf13__nv_bfloat16fS2_fjLj512ELj1ELj4ELj1ELj16ENS_18Kernel_traits_baseILj512EfS2_fS2_fjLj128EEEEELb1ELb1ELb0ELb1EEEvNS_9FwdParamsE,@"STO_CUDA_ENTRY STV_DEFAULT"
_ZN10layer_norm13ln_fwd_kernelINS_13Kernel_traitsIf13__nv_bfloat16fS2_fjLj512ELj1ELj4ELj1ELj16ENS_18Kernel_traits_baseILj512EfS2_fS2_fjLj128EEEEELb1ELb1ELb0ELb1EEEvNS_9FwdParamsE:
.text._ZN10layer_norm13ln_fwd_kernelINS_13Kernel_traitsIf13__nv_bfloat16fS2_fjLj512ELj1ELj4ELj1ELj16ENS_18Kernel_traits_baseILj512EfS2_fS2_fjLj128EEEEELb1ELb1ELb0ELb1EEEvNS_9FwdParamsE:
        /* <DEDUP_REMOVED lines=10> */
[----:B------:R-:W-:Y:S01]  /*00a0*/  IMAD.MOV.U32 R15, RZ, RZ, c[0x0][0x23c] ;  /* 0x00008f00ff0f7624 */ /* 0x000fe200078e00ff */
[----:B------:R-:W-:Y:S01]  /*00b0*/  CS2R R72, SRZ ;  /* 0x0000000000487805 */ /* 0x000fe2000001ff00 */
[----:B------:R-:W-:-:S04]  /*00c0*/  CS2R R74, SRZ ;  /* 0x00000000004a7805 */ /* 0x000fc8000001ff00 */
[----:B------:R-:W2:Y:S01]  /*00d0*/  @P1 LDG.E.64 R2, [R2.64] ;  /* 0x0000000602021981 */ /* 0x000ea2000c1e1b00 */
[----:B------:R-:W-:Y:S01]  /*00e0*/  CS2R R68, SRZ ;  /* 0x0000000000447805 */ /* 0x000fe2000001ff00 */
[----:B------:R-:W-:Y:S01]  /*00f0*/  CS2R R70, SRZ ;  /* 0x0000000000467805 */ /* 0x000fe2000001ff00 */
[----:B------:R-:W-:Y:S01]  /*0100*/  CS2R R64, SRZ ;  /* 0x0000000000407805 */ /* 0x000fe2000001ff00 */
[----:B------:R-:W-:Y:S01]  /*0110*/  CS2R R66, SRZ ;  /* 0x0000000000427805 */ /* 0x000fe2000001ff00 */
[----:B------:R-:W-:Y:S01]  /*0120*/  CS2R R60, SRZ ;  /* 0x00000000003c7805 */ /* 0x000fe2000001ff00 */
[----:B------:R-:W-:Y:S01]  /*0130*/  CS2R R62, SRZ ;  /* 0x00000000003e7805 */ /* 0x000fe2000001ff00 */
[----:B------:R-:W-:Y:S01]  /*0140*/  IMAD.MOV.U32 R6, RZ, RZ, c[0x0][0x238] ;  /* 0x00008e00ff067624 */ /* 0x000fe200078e00ff */
[----:B------:R-:W-:Y:S01]  /*0150*/  @P1 MOV R7, R15 ;  /* 0x0000000f00071202 */ /* 0x000fe20000000f00 */
[----:B0-----:R-:W-:-:S04]  /*0160*/  IMAD.SHL.U32 R0, R80, 0x20, RZ ;  /* 0x0000002050007824 */ /* 0x001fc800078e00ff */
[----:B------:R0:W5:Y:S01]  /*0170*/  @P1 LDG.E.64 R4, [R6.64] ;  /* 0x0000000606041981 */ /* 0x000162000c1e1b00 */
[----:B------:R-:W-:Y:S02]  /*0180*/  LOP3.LUT R0, R0, 0x3e0, RZ, 0xc0, !PT ;  /* 0x000003e000007812 */ /* 0x000fe400078ec0ff */
[----:B------:R-:W-:Y:S01]  /*0190*/  SHF.R.U32.HI R82, RZ, 0x5, R80 ;  /* 0x00000005ff527819 */ /* 0x000fe20000011650 */
[----:B------:R-:W1:Y:S01]  /*01a0*/  S2R R13, SR_CTAID.X ;  /* 0x00000000000d7919 */ /* 0x000e620000002500 */
[----:B------:R-:W-:Y:S02]  /*01b0*/  IADD3 R8, P2, R0, c[0x0][0x218], RZ ;  /* 0x0000860000087a10 */ /* 0x000fe40007f5e0ff */
[----:B------:R-:W-:Y:S02]  /*01c0*/  LOP3.LUT R81, R80, 0x1f, RZ, 0xc0, !PT ;  /* 0x0000001f50517812 */ /* 0x000fe400078ec0ff */
[----:B------:R-:W-:Y:S02]  /*01d0*/  IADD3.X R9, RZ, c[0x0][0x21c], RZ, P2, !PT ;  /* 0x00008700ff097a10 */ /* 0x000fe400017fe4ff */
[----:B------:R-:W-:-:S03]  /*01e0*/  LEA R10, P4, R81, c[0x0][0x1c8], 0x5 ;  /* 0x00007200510a7a11 */ /* 0x000fc600078828ff */
[----:B------:R0:W5:Y:S02]  /*01f0*/  @P0 LDG.E.128 R72, [R8.64] ;  /* 0x0000000608480981 */ /* 0x000164000c1e1d00 */
[----:B------:R-:W-:Y:S02]  /*0200*/  IMAD.X R11, RZ, RZ, c[0x0][0x1cc], P4 ;  /* 0x00007300ff0b7624 */ /* 0x000fe400020e06ff */
        /* <DEDUP_REMOVED lines=11> */
[----:B------:R0:W5:Y:S03]  /*02c0*/  LDG.E.128 R56, [R2.64] ;  /* 0x0000000602387981 */ /* 0x000166000c1e1d00 */
[----:B------:R-:W-:Y:S01]  /*02d0*/  @P1 IADD3.X R15, RZ, R5, RZ, P0, !PT ;  /* 0x00000005ff0f1210 */ /* 0x000fe200007fe4ff */
[----:B------:R-:W-:Y:S01]  /*02e0*/  IMAD R80, R13, c[0x0][0x0], R80 ;  /* 0x000000000d507a24 */ /* 0x000fe200078e0250 */
[----:B------:R0:W5:Y:S02]  /*02f0*/  LDG.E.128 R52, [R2.64+0x10] ;  /* 0x0000100602347981 */ /* 0x000164000c1e1d00 */
[--C-:B------:R-:W-:Y:S01]  /*0300*/  SHF.R.U64 R7, R6, 0x2, R15.reuse ;  /* 0x0000000206077819 */ /* 0x100fe2000000120f */
[----:B------:R-:W-:Y:S01]  /*0310*/  IMAD.HI.U32 R5, R80, -0x326172a9, RZ ;  /* 0xcd9e8d5750057827 */ /* 0x000fe200078e00ff */
[----:B------:R0:W5:Y:S01]  /*0320*/  LDG.E.128 R48, [R2.64+0x400] ;  /* 0x0004000602307981 */ /* 0x000162000c1e1d00 */
[----:B------:R-:W-:-:S03]  /*0330*/  SHF.R.U32.HI R0, RZ, 0x2, R15 ;  /* 0x00000002ff007819 */ /* 0x000fc6000001160f */
[----:B------:R0:W5:Y:S01]  /*0340*/  LDG.E.128 R44, [R2.64+0x410] ;  /* 0x00041006022c7981 */ /* 0x000162000c1e1d00 */
[----:B------:R-:W-:Y:S01]  /*0350*/  LOP3.LUT R5, R5, UR4, R0, 0x96, !PT ;  /* 0x0000000405057c12 */ /* 0x000fe2000f8e9600 */
[----:B------:R-:W-:Y:S02]  /*0360*/  UIADD3 UR10, UR5, -0x4498517b, URZ ;  /* 0xbb67ae85050a7890 */ /* 0x000fe4000fffe03f */
[----:B------:R1:W5:Y:S04]  /*0370*/  LDG.E.128 R40, [R10.64] ;  /* 0x000000060a287981 */ /* 0x000368000c1e1d00 */
[----:B------:R1:W5:Y:S01]  /*0380*/  LDG.E.128 R36, [R10.64+0x10] ;  /* 0x000010060a247981 */ /* 0x000362000c1e1d00 */
[----:B0-----:R-:W-:Y:S01]  /*0390*/  IMAD.HI.U32 R2, R7, -0x2daee0ad, RZ ;  /* 0xd2511f5307027827 */ /* 0x001fe200078e00ff */
[----:B------:R-:W-:-:S02]  /*03a0*/  UIADD3 UR9, UR4, -0x61c88647, URZ ;  /* 0x9e3779b904097890 */ /* 0x000fc4000fffe03f */
[----:B------:R1:W5:Y:S02]  /*03b0*/  LDG.E.128 R32, [R10.64+0x400] ;  /* 0x000400060a207981 */ /* 0x000364000c1e1d00 */
[----:B------:R-:W-:Y:S01]  /*03c0*/  LOP3.LUT R2, R2, UR5, RZ, 0x3c, !PT ;  /* 0x0000000502027c12 */ /* 0x000fe2000f8e3cff */
[----:B------:R-:W-:Y:S01]  /*03d0*/  IMAD R8, R7, -0x2daee0ad, RZ ;  /* 0xd2511f5307087824 */ /* 0x000fe200078e02ff */
[----:B------:R1:W5:Y:S01]  /*03e0*/  LDG.E.128 R28, [R10.64+0x410] ;  /* 0x000410060a1c7981 */ /* 0x000362000c1e1d00 */
[----:B------:R-:W-:Y:S01]  /*03f0*/  IMAD.HI.U32 R9, R5, -0x2daee0ad, RZ ;  /* 0xd2511f5305097827 */ /* 0x000fe200078e00ff */
[----:B------:R-:W-:Y:S01]  /*0400*/  UIADD3 UR11, UR4, 0x3c6ef372, URZ ;  /* 0x3c6ef372040b7890 */ /* 0x000fe2000fffe03f */
[----:B------:R-:W-:Y:S01]  /*0410*/  BSSY B0, `(.L_x_7168) ;  /* 0x000068a000007945 */ /* 0x000fe20003800000 */
        /* <DEDUP_REMOVED lines=10> */
[----:B------:R-:W-:-:S02]  /*04c0*/  UIADD3 UR15, UR4, 0x78dde6e4, URZ ;  /* 0x78dde6e4040f7890 */ /* 0x000fc4000fffe03f */
[----:B------:R-:W-:Y:S01]  /*04d0*/  UIADD3 UR16, UR5, -0x126145ec, URZ ;  /* 0xed9eba1405107890 */ /* 0x000fe2000fffe03f */
[----:B------:R-:W-:Y:S01]  /*04e0*/  IMAD R5, R5, -0x2daee0ad, RZ ;  /* 0xd2511f5305057824 */ /* 0x000fe200078e02ff */
[----:B------:R-:W-:Y:S01]  /*04f0*/  LOP3.LUT R2, R9, UR11, R2, 0x96, !PT ;  /* 0x0000000b09027c12 */ /* 0x000fe2000f8e9602 */
[C---:B------:R-:W-:Y:S01]  /*0500*/  IMAD.HI.U32 R4, R3.reuse, -0x2daee0ad, RZ ;  /* 0xd2511f5303047827 */ /* 0x040fe200078e00ff */
[----:B------:R-:W-:Y:S02]  /*0510*/  UIADD3 UR18, UR5, -0x56f99767, URZ ;  /* 0xa906689905127890 */ /* 0x000fe4000fffe03f */
[----:B------:R-:W-:Y:S01]  /*0520*/  UIADD3 UR17, UR4, 0x1715609d, URZ ;  /* 0x1715609d04117890 */ /* 0x000fe2000fffe03f */
[----:B-1----:R-:W-:Y:S01]  /*0530*/  IMAD.HI.U32 R10, R2, -0x2daee0ad, RZ ;  /* 0xd2511f53020a7827 */ /* 0x002fe200078e00ff */
[----:B------:R-:W-:Y:S01]  /*0540*/  LOP3.LUT R4, R4, UR12, R5, 0x96, !PT ;  /* 0x0000000c04047c12 */ /* 0x000fe2000f8e9605 */
[----:B------:R-:W-:Y:S02]  /*0550*/  UIADD3 UR19, UR4, -0x4ab325aa, URZ ;  /* 0xb54cda5604137890 */ /* 0x000fe4000fffe03f */
[----:B------:R-:W-:Y:S01]  /*0560*/  IMAD R5, R3, -0x2daee0ad, RZ ;  /* 0xd2511f5303057824 */ /* 0x000fe200078e02ff */
[----:B------:R-:W-:Y:S01]  /*0570*/  UIADD3 UR20, UR5, 0x646e171e, URZ ;  /* 0x646e171e05147890 */ /* 0x000fe2000fffe03f */
[----:B------:R-:W-:Y:S01]  /*0580*/  IMAD R8, R8, -0x326172a9, RZ ;  /* 0xcd9e8d5708087824 */ /* 0x000fe200078e02ff */
[----:B------:R-:W-:Y:S01]  /*0590*/  UIADD3 UR22, UR5, 0x1fd5c5a3, URZ ;  /* 0x1fd5c5a305167890 */ /* 0x000fe2000fffe03f */
[----:B------:R-:W-:Y:S01]  /*05a0*/  IMAD.HI.U32 R3, R4, -0x326172a9, RZ ;  /* 0xcd9e8d5704037827 */ /* 0x000fe200078e00ff */
[----:B------:R-:W-:Y:S01]  /*05b0*/  LOP3.LUT R5, R10, UR14, R5, 0x96, !PT ;  /* 0x0000000e0a057c12 */ /* 0x000fe2000f8e9605 */
[----:B------:R-:W-:-:S02]  /*05c0*/  UIADD3 UR21, UR4, 0x5384540f, URZ ;  /* 0x5384540f04157890 */ /* 0x000fc4000fffe03f */
[----:B------:R-:W-:Y:S01]  /*05d0*/  IMAD R4, R4, -0x326172a9, RZ ;  /* 0xcd9e8d5704047824 */ /* 0x000fe200078e02ff */
[----:B------:R-:W-:Y:S01]  /*05e0*/  LOP3.LUT R3, R3, UR13, R8, 0x96, !PT ;  /* 0x0000000d03037c12 */ /* 0x000fe2000f8e9608 */
[----:B------:R-:W-:Y:S01]  /*05f0*/  IMAD.HI.U32 R9, R5, -0x326172a9, RZ ;  /* 0xcd9e8d5705097827 */ /* 0x000fe200078e00ff */
[----:B------:R-:W-:Y:S02]  /*0600*/  UIADD3 UR23, UR4, -0xe443238, URZ ;  /* 0xf1bbcdc804177890 */ /* 0x000fe4000fffe03f */
[----:B------:R-:W-:Y:S01]  /*0610*/  UIADD3 UR24, UR5, -0x24c28bd8, URZ ;  /* 0xdb3d742805187890 */ /* 0x000fe2000fffe03f */
        /* <DEDUP_REMOVED lines=30> */
[----:B------:R-:W-:Y:S01]  /*0800*/  IMAD R6, R9, -0x2daee0ad, RZ ;  /* 0xd2511f5309067824 */ /* 0x000fe200078e02ff */
[----:B------:R-:W-:Y:S01]  /*0810*/  LOP3.LUT R4, R3, UR24, R11, 0x96, !PT ;  /* 0x0000001803047c12 */ /* 0x000fe2000f8e960b */
[----:B------:R-:W-:Y:S02]  /*0820*/  IMAD R11, R5, -0x326172a9, RZ ;  /* 0xcd9e8d57050b7824 */ /* 0x000fe400078e02ff */
[----:B------:R-:W-:-:S04]  /*0830*/  IMAD.HI.U32 R3, R9, -0x2daee0ad, RZ ;  /* 0xd2511f5309037827 */ /* 0x000fc800078e00ff */
[----:B------:R-:W-:Y:S01]  /*0840*/  IMAD.WIDE.U32 R4, R4, -0x326172a9, RZ ;  /* 0xcd9e8d5704047825 */ /* 0x000fe200078e00ff */
[----:B------:R-:W-:-:S04]  /*0850*/  LOP3.LUT R2, R3, UR26, R2, 0x96, !PT ;  /* 0x0000001a03027c12 */ /* 0x000fc8000f8e9602 */
[----:B------:R-:W-:Y:S01]  /*0860*/  LOP3.LUT R3, R5, UR25, R11, 0x96, !PT ;  /* 0x0000001905037c12 */ /* 0x000fe2000f8e960b */
[----:B------:R-:W-:Y:S02]  /*0870*/  IMAD.MOV.U32 R5, RZ, RZ, RZ ;  /* 0x000000ffff057224 */ /* 0x000fe400078e00ff */
.L_x_7284:
        /* <DEDUP_REMOVED lines=9> */
[----:B------:R-:W-:Y:S02]  /*0910*/  @P0 IMAD.MOV.U32 R13, RZ, RZ, 0x2 ;  /* 0x00000002ff0d0424 */ /* 0x000fe400078e00ff */
[----:B------:R-:W-:Y:S02]  /*0920*/  @P1 MOV R15, 0x20 ;  /* 0x00000020000f1802 */ /* 0x000fe40000000f00 */
[----:B------:R-:W-:-:S04]  /*0930*/  @P0 IMAD.WIDE R12, R82, R13, c[0x0][0x1c0] ;  /* 0x00007000520c0625 */ /* 0x000fc800078e020d */
[C---:B------:R-:W-:Y:S02]  /*0940*/  IMAD.WIDE.U32 R8, R84.reuse, R77, c[0x0][0x170] ;  /* 0x00005c0054087625 */ /* 0x040fe400078e004d */
[----:B------:R-:W2:Y:S02]  /*0950*/  @P0 LDG.E.U16 R12, [R12.64] ;  /* 0x000000060c0c0981 */ /* 0x000ea4000c1e1500 */
[----:B------:R-:W-:Y:S02]  /*0960*/  @P1 IMAD.WIDE.U32 R14, R84, R15, c[0x0][0x180] ;  /* 0x00006000540e1625 */ /* 0x000fe400078e000f */
[----:B-----5:R-:W5:Y:S04]  /*0970*/  LDG.E.128 R8, [R8.64] ;  /* 0x0000000608087981 */ /* 0x020f68000c1e1d00 */
[----:B------:R0:W5:Y:S04]  /*0980*/  @P1 LDG.E.128 R24, [R14.64] ;  /* 0x000000060e181981 */ /* 0x000168000c1e1d00 */
[----:B------:R0:W5:Y:S01]  /*0990*/  @P1 LDG.E.128 R20, [R14.64+0x10] ;  /* 0x000010060e141981 */ /* 0x000162000c1e1d00 */
[C---:B------:R-:W-:Y:S01]  /*09a0*/  ISETP.NE.AND P2, PT, R83.reuse, 0x1, PT ;  /* 0x000000015300780c */ /* 0x040fe20003f45270 */
[----:B------:R-:W-:Y:S01]  /*09b0*/  BSSY B1, `(.L_x_7169) ;  /* 0x000000e000017945 */ /* 0x000fe20003800000 */
[----:B------:R-:W-:Y:S01]  /*09c0*/  IMAD.MOV.U32 R86, RZ, RZ, 0x3f800000 ;  /* 0x3f800000ff567424 */ /* 0x000fe200078e00ff */
[----:B------:R-:W-:-:S02]  /*09d0*/  IADD3 R17, R83, 0x1, RZ ;  /* 0x0000000153117810 */ /* 0x000fc40007ffe0ff */
[----:B--2---:R-:W-:-:S08]  /*09e0*/  @P0 PRMT R86, RZ, 0x5410, R12 ;  /* 0x00005410ff560816 */ /* 0x004fd0000000000c */
        /* <DEDUP_REMOVED lines=9> */
.L_x_7170:
[----:B0-----:R-:W-:Y:S02]  /*0a80*/  MOV R12, R4 ;  /* 0x00000004000c7202 */ /* 0x001fe40000000f00 */
.L_x_7171:
[----:B------:R-:W-:Y:S05]  /*0a90*/  BSYNC B1 ;  /* 0x0000000000017941 */ /* 0x000fea0003800000 */
.L_x_7169:
        /* <DEDUP_REMOVED lines=16> */
.L_x_7175:
[----:B------:R-:W-:Y:S05]  /*0ba0*/  BSYNC B2 ;  /* 0x0000000000027941 */ /* 0x000fea0003800000 */
.L_x_7174:
        /* <DEDUP_REMOVED lines=40> */
[----:B------:R-:W-:-:S03]  /*0e30*/  LOP3.LUT R3, R19, UR25, R16, 0x96, !PT ;  /* 0x0000001913037c12 */ /* 0x000fc6000f8e9610 */
[----:B------:R-:W-:Y:S01]  /*0e40*/  IMAD.MOV.U32 R4, RZ, RZ, R18 ;  /* 0x000000ffff047224 */ /* 0x000fe200078e0012 */
[----:B------:R-:W-:Y:S01]  /*0e50*/  LOP3.LUT R2, R15, UR26, R2, 0x96, !PT ;  /* 0x0000001a0f027c12 */ /* 0x000fe2000f8e9602 */
[----:B------:R-:W-:Y:S02]  /*0e60*/  IMAD.MOV.U32 R6, RZ, RZ, R14 ;  /* 0x000000ffff067224 */ /* 0x000fe400078e000e */
.L_x_7173:
[----:B------:R-:W-:Y:S05]  /*0e70*/  BSYNC B1 ;  /* 0x0000000000017941 */ /* 0x000fea0003800000 */
.L_x_7172:
        /* <DEDUP_REMOVED lines=25> */
.L_x_7177:
[----:B------:R-:W-:Y:S02]  /*1010*/  IMAD.MOV.U32 R14, RZ, RZ, R4 ;  /* 0x000000ffff0e7224 */ /* 0x000fe400078e0004 */
.L_x_7178:
[----:B------:R-:W-:Y:S05]  /*1020*/  BSYNC B1 ;  /* 0x0000000000017941 */ /* 0x000fea0003800000 */
.L_x_7176:
        /* <DEDUP_REMOVED lines=16> */
.L_x_7182:
[----:B------:R-:W-:Y:S05]  /*1130*/  BSYNC B2 ;  /* 0x0000000000027941 */ /* 0x000fea0003800000 */
.L_x_7181:
        /* <DEDUP_REMOVED lines=39> */
[----:B------:R-:W-:Y:S02]  /*13b0*/  MOV R4, R18 ;  /* 0x0000001200047202 */ /* 0x000fe40000000f00 */
[----:B------:R-:W-:Y:S01]  /*13c0*/  LOP3.LUT R3, R19, UR25, R78, 0x96, !PT ;  /* 0x0000001913037c12 */ /* 0x000fe2000f8e964e */
[----:B------:R-:W-:Y:S01]  /*13d0*/  IMAD.MOV.U32 R6, RZ, RZ, R12 ;  /* 0x000000ffff067224 */ /* 0x000fe200078e000c */
[----:B------:R-:W-:Y:S01]  /*13e0*/  LOP3.LUT R2, R13, UR26, R2, 0x96, !PT ;  /* 0x0000001a0d027c12 */ /* 0x000fe2000f8e9602 */
[----:B------:R-:W-:Y:S02]  /*13f0*/  IMAD.MOV.U32 R18, RZ, RZ, RZ ;  /* 0x000000ffff127224 */ /* 0x000fe400078e00ff */
.L_x_7180:
[----:B------:R-:W-:Y:S05]  /*1400*/  BSYNC B1 ;  /* 0x0000000000017941 */ /* 0x000fea0003800000 */
.L_x_7179:
[----:B------:R-:W0:Y:S01]  /*1410*/  I2F.U32 R12, R14 ;  /* 0x0000000e000c7306 */ /* 0x000e220000201000 */
[----:B------:R-:W-:Y:S01]  /*1420*/  PRMT R13, RZ, 0x7610, R8 ;  /* 0x00007610ff0d7816 */ /* 0x000fe20000000008 */
[----:B------:R-:W-:Y:S04]  /*1430*/  BSSY B1, `(.L_x_7183) ;  /* 0x0000015000017945 */ /* 0x000fe80003800000 */
        /* <DEDUP_REMOVED lines=19> */
.L_x_7184:
[----:B------:R-:W-:Y:S02]  /*1570*/  MOV R8, R4 ;  /* 0x0000000400087202 */ /* 0x000fe40000000f00 */
.L_x_7185:
[----:B------:R-:W-:Y:S05]  /*1580*/  BSYNC B1 ;  /* 0x0000000000017941 */ /* 0x000fea0003800000 */
.L_x_7183:
        /* <DEDUP_REMOVED lines=16> */
.L_x_7189:
[----:B------:R-:W-:Y:S05]  /*1690*/  BSYNC B2 ;  /* 0x0000000000027941 */ /* 0x000fea0003800000 */
.L_x_7188:
        /* <DEDUP_REMOVED lines=44> */
.L_x_7187:
[----:B------:R-:W-:Y:S05]  /*1960*/  BSYNC B1 ;  /* 0x0000000000017941 */ /* 0x000fea0003800000 */
.L_x_7186:
        /* <DEDUP_REMOVED lines=22> */
.L_x_7191:
[----:B------:R-:W-:Y:S02]  /*1ad0*/  IMAD.MOV.U32 R8, RZ, RZ, R4 ;  /* 0x000000ffff087224 */ /* 0x000fe400078e0004 */
.L_x_7192:
[----:B------:R-:W-:Y:S05]  /*1ae0*/  BSYNC B1 ;  /* 0x0000000000017941 */ /* 0x000fea0003800000 */
.L_x_7190:
        /* <DEDUP_REMOVED lines=16> */
.L_x_7196:
[----:B------:R-:W-:Y:S05]  /*1bf0*/  BSYNC B2 ;  /* 0x0000000000027941 */ /* 0x000fea0003800000 */
.L_x_7195:
        /* <DEDUP_REMOVED lines=44> */
.L_x_7194:
[----:B------:R-:W-:Y:S05]  /*1ec0*/  BSYNC B1 ;  /* 0x0000000000017941 */ /* 0x000fea0003800000 */
.L_x_7193:
        /* <DEDUP_REMOVED lines=21> */
.L_x_7198:
[----:B------:R-:W-:Y:S02]  /*2020*/  IMAD.MOV.U32 R14, RZ, RZ, R4 ;  /* 0x000000ffff0e7224 */ /* 0x000fe400078e0004 */
.L_x_7199:
[----:B------:R-:W-:Y:S05]  /*2030*/  BSYNC B1 ;  /* 0x0000000000017941 */ /* 0x000fea0003800000 */
.L_x_7197:
        /* <DEDUP_REMOVED lines=16> */
.L_x_7203:
[----:B------:R-:W-:Y:S05]  /*2140*/  BSYNC B2 ;  /* 0x0000000000027941 */ /* 0x000fea0003800000 */
.L_x_7202:
        /* <DEDUP_REMOVED lines=44> */
.L_x_7201:
[----:B------:R-:W-:Y:S05]  /*2410*/  BSYNC B1 ;  /* 0x0000000000017941 */ /* 0x000fea0003800000 */
.L_x_7200:
        /* <DEDUP_REMOVED lines=21> */
.L_x_7205:
[----:B------:R-:W-:Y:S02]  /*2570*/  MOV R14, R4 ;  /* 0x00000004000e7202 */ /* 0x000fe40000000f00 */
.L_x_7206:
[----:B------:R-:W-:Y:S05]  /*2580*/  BSYNC B1 ;  /* 0x0000000000017941 */ /* 0x000fea0003800000 */
.L_x_7204:
        /* <DEDUP_REMOVED lines=16> */
.L_x_7210:
[----:B------:R-:W-:Y:S05]  /*2690*/  BSYNC B2 ;  /* 0x0000000000027941 */ /* 0x000fea0003800000 */
.L_x_7209:
        /* <DEDUP_REMOVED lines=44> */
.L_x_7208:
[----:B------:R-:W-:Y:S05]  /*2960*/  BSYNC B1 ;  /* 0x0000000000017941 */ /* 0x000fea0003800000 */
.L_x_7207:
        /* <DEDUP_REMOVED lines=21> */
.L_x_7212:
[----:B------:R-:W-:Y:S02]  /*2ac0*/  IMAD.MOV.U32 R10, RZ, RZ, R4 ;  /* 0x000000ffff0a7224 */ /* 0x000fe400078e0004 */
.L_x_7213:
[----:B------:R-:W-:Y:S05]  /*2ad0*/  BSYNC B1 ;  /* 0x0000000000017941 */ /* 0x000fea0003800000 */
.L_x_7211:
        /* <DEDUP_REMOVED lines=16> */
.L_x_7217:
[----:B------:R-:W-:Y:S05]  /*2be0*/  BSYNC B2 ;  /* 0x0000000000027941 */ /* 0x000fea0003800000 */
.L_x_7216:
        /* <DEDUP_REMOVED lines=44> */
.L_x_7215:
[----:B------:R-:W-:Y:S05]  /*2eb0*/  BSYNC B1 ;  /* 0x0000000000017941 */ /* 0x000fea0003800000 */
.L_x_7214:
        /* <DEDUP_REMOVED lines=21> */
.L_x_7219:
[----:B------:R-:W-:Y:S02]  /*3010*/  IMAD.MOV.U32 R10, RZ, RZ, R4 ;  /* 0x000000ffff0a7224 */ /* 0x000fe400078e0004 */
.L_x_7220:
[----:B------:R-:W-:Y:S05]  /*3020*/  BSYNC B1 ;  /* 0x0000000000017941 */ /* 0x000fea0003800000 */
.L_x_7218:
        /* <DEDUP_REMOVED lines=18> */
.L_x_7224:
[----:B------:R-:W-:Y:S05]  /*3150*/  BSYNC B2 ;  /* 0x0000000000027941 */ /* 0x000fea0003800000 */
.L_x_7223:
        /* <DEDUP_REMOVED lines=44> */
.L_x_7222:
[----:B------:R-:W-:Y:S05]  /*3420*/  BSYNC B1 ;  /* 0x0000000000017941 */ /* 0x000fea0003800000 */
.L_x_7221:
[----:B------:R-:W0:Y:S01]  /*3430*/  I2F.U32 R8, R10 ;  /* 0x0000000a00087306 */ /* 0x000e220000201000 */
[----:B------:R-:W-:Y:S01]  /*3440*/  SEL R9, RZ, 0x1, P2 ;  /* 0x00000001ff097807 */ /* 0x000fe20001000000 */
[----:B------:R-:W-:Y:S01]  /*3450*/  HFMA2.MMA R91, -RZ, RZ, 0, 1.9073486328125e-06 ;  /* 0x00000020ff5b7435 */ /* 0x000fe200000001ff */
[----:B------:R-:W-:Y:S01]  /*3460*/  ISETP.NE.AND P6, PT, R15, RZ, PT ;  /* 0x000000ff0f00720c */ /* 0x000fe20003fc5270 */
[----:B------:R-:W-:Y:S01]  /*3470*/  IMAD.MOV.U32 R89, RZ, RZ, 0x8 ;  /* 0x00000008ff597424 */ /* 0x000fe200078e00ff */
[----:B------:R-:W-:Y:S02]  /*3480*/  SEL R78, RZ, 0x10000, P5 ;  /* 0x00010000ff4e7807 */ /* 0x000fe40002800000 */
[----:B------:R-:W-:-:S02]  /*3490*/  SEL R15, RZ, 0x100, P4 ;  /* 0x00000100ff0f7807 */ /* 0x000fc40002000000 */
[----:B------:R-:W-:Y:S02]  /*34a0*/  ISETP.NE.AND P4, PT, R83, RZ, PT ;  /* 0x000000ff5300720c */ /* 0x000fe40003f85270 */
[----:B------:R-:W-:Y:S02]  /*34b0*/  SEL R83, RZ, 0x1, P3 ;  /* 0x00000001ff537807 */ /* 0x000fe40001800000 */
[----:B------:R-:W-:Y:S02]  /*34c0*/  ISETP.NE.AND P5, PT, R76, RZ, PT ;  /* 0x000000ff4c00720c */ /* 0x000fe40003fa5270 */
[----:B------:R-:W-:Y:S01]  /*34d0*/  PRMT R11, RZ, 0x7610, R11 ;  /* 0x00007610ff0b7816 */ /* 0x000fe2000000000b */
[----:B0-----:R-:W-:-:S05]  /*34e0*/  FFMA.FTZ R8, R8, R85, 1.1641532182693481445e-10 ;  /* 0x2f00000008087423 */ /* 0x001fca0000010055 */
[----:B------:R-:W-:-:S04]  /*34f0*/  FSETP.GTU.FTZ.AND P2, PT, R8, c[0x0][0x1e4], PT ;  /* 0x0000790008007a0b */ /* 0x000fc80003f5c000 */
[----:B------:R-:W-:-:S04]  /*3500*/  SEL R8, RZ, 0x1000000, P2 ;  /* 0x01000000ff087807 */ /* 0x000fc80001000000 */
[----:B------:R-:W-:Y:S01]  /*3510*/  LOP3.LUT R15, R15, R8, R78, 0xfe, !PT ;  /* 0x000000080f0f7212 */ /* 0x000fe200078efe4e */
[----:B------:R-:W-:Y:S01]  /*3520*/  IMAD.WIDE.U32 R8, R9, 0x1000000, RZ ;  /* 0x0100000009087825 */ /* 0x000fe200078e00ff */
[----:B------:R-:W-:-:S04]  /*3530*/  SEL R78, RZ, 0x1, P4 ;  /* 0x00000001ff4e7807 */ /* 0x000fc80002000000 */
[----:B------:R-:W-:Y:S01]  /*3540*/  LOP3.LUT R83, R9, R15, R83, 0xfe, !PT ;  /* 0x0000000f09537212 */ /* 0x000fe200078efe53 */
[----:B------:R-:W-:Y:S01]  /*3550*/  FMUL.FTZ R9, R11, R86 ;  /* 0x000000560b097220 */ /* 0x000fe20000410000 */
[----:B------:R-:W-:Y:S01]  /*3560*/  SEL R15, RZ, 0x1, P5 ;  /* 0x00000001ff0f7807 */ /* 0x000fe20002800000 */
[----:B------:R-:W-:-:S04]  /*3570*/  IMAD.WIDE.U32 R78, R78, 0x10000, RZ ;  /* 0x000100004e4e7825 */ /* 0x000fc800078e00ff */
[----:B------:R-:W-:-:S04]  /*3580*/  IMAD.WIDE.U32 R10, R15, 0x100, RZ ;  /* 0x000001000f0a7825 */ /* 0x000fc800078e00ff */
[----:B------:R-:W-:Y:S01]  /*3590*/  FMUL.FTZ R15, R9, c[0x0][0x1e8] ;  /* 0x00007a00090f7a20 */ /* 0x000fe20000410000 */
[----:B------:R-:W-:Y:S02]  /*35a0*/  LOP3.LUT R8, R10, R8, R78, 0xfe, !PT ;  /* 0x000000080a087212 */ /* 0x000fe400078efe4e */
[----:B------:R-:W-:Y:S01]  /*35b0*/  LOP3.LUT R9, R11, R83, R79, 0xfe, !PT ;  /* 0x000000530b097212 */ /* 0x000fe200078efe4f */
[----:B------:R-:W-:Y:S01]  /*35c0*/  IMAD.WIDE.U32 R78, R84, R91, c[0x0][0x188] ;  /* 0x00006200544e7625 */ /* 0x000fe200078e005b */
[----:B------:R-:W-:Y:S02]  /*35d0*/  FSEL R10, R15, RZ, !P2 ;  /* 0x000000ff0f0a7208 */ /* 0x000fe40005000000 */
[----:B------:R-:W-:Y:S02]  /*35e0*/  SEL R11, RZ, 0x1, P6 ;  /* 0x00000001ff0b7807 */ /* 0x000fe40003000000 */
[----:B------:R-:W-:Y:S01]  /*35f0*/  STG.E.128 [R78.64], R16 ;  /* 0x000000104e007986 */ /* 0x000fe2000c101d06 */
[----:B------:R-:W-:Y:S01]  /*3600*/  FMUL.FTZ R15, R39, R10 ;  /* 0x0000000a270f7220 */ /* 0x000fe20000410000 */
[----:B------:R-:W-:Y:S01]  /*3610*/  LOP3.LUT R8, R8, R11, RZ, 0xfc, !PT ;  /* 0x0000000b08087212 */ /* 0x000fe200078efcff */
[C---:B------:R-:W-:Y:S01]  /*3620*/  IMAD.WIDE.U32 R10, R84.reuse, R89, c[0x0][0x190] ;  /* 0x00006400540a7625 */ /* 0x040fe200078e0059 */
[----:B------:R-:W-:-:S03]  /*3630*/  IADD3 R84, R84, 0x20, RZ ;  /* 0x0000002054547810 */ /* 0x000fc60007ffe0ff */
[----:B------:R-:W-:Y:S01]  /*3640*/  @P0 FADD.FTZ R15, R23, R15 ;  /* 0x0000000f170f0221 */ /* 0x000fe20000010000 */
[C---:B------:R-:W-:Y:S01]  /*3650*/  @P1 LEA R92, P2, R84.reuse, c[0x0][0x180], 0x5 ;  /* 0x00006000545c1a11 */ /* 0x040fe200078428ff */
[----:B------:R-:W-:-:S03]  /*3660*/  IMAD.WIDE.U32 R76, R84, R77, c[0x0][0x170] ;  /* 0x00005c00544c7625 */ /* 0x000fc600078e004d */
[----:B------:R0:W-:Y:S01]  /*3670*/  STG.E.128 [R78.64+0x10], R12 ;  /* 0x0000100c4e007986 */ /* 0x0001e2000c101d06 */
[----:B------:R-:W-:-:S03]  /*3680*/  @P1 LEA.HI.X R93, R84, c[0x0][0x184], RZ, 0x5, P2 ;  /* 0x00006100545d1a11 */ /* 0x000fc600010f2cff */
[----:B------:R1:W-:Y:S04]  /*3690*/  STG.E.64 [R10.64], R8 ;  /* 0x000000080a007986 */ /* 0x0003e8000c101b06 */
[----:B------:R1:W5:Y:S04]  /*36a0*/  @P1 LDG.E.128 R24, [R92.64] ;  /* 0x000000065c181981 */ /* 0x000368000c1e1d00 */
[----:B------:R1:W5:Y:S04]  /*36b0*/  @P1 LDG.E.128 R20, [R92.64+0x10] ;  /* 0x000010065c141981 */ /* 0x000368000c1e1d00 */
[----:B0-----:R-:W5:Y:S01]  /*36c0*/  LDG.E.128 R76, [R76.64] ;  /* 0x000000064c4c7981 */ /* 0x001f62000c1e1d00 */
        /* <DEDUP_REMOVED lines=10> */
[----:B------:R-:W-:Y:S01]  /*3770*/  MOV R83, R6 ;  /* 0x0000000600537202 */ /* 0x000fe20000000f00 */
[----:B------:R-:W-:Y:S05]  /*3780*/  BRA `(.L_x_7227) ;  /* 0x0000001000007947 */ /* 0x000fea0003800000 */
.L_x_7226:
[----:B-1----:R-:W-:Y:S02]  /*3790*/  IMAD.MOV.U32 R83, RZ, RZ, R4 ;  /* 0x000000ffff537224 */ /* 0x002fe400078e0004 */
.L_x_7227:
[----:B------:R-:W-:Y:S05]  /*37a0*/  BSYNC B1 ;  /* 0x0000000000017941 */ /* 0x000fea0003800000 */
.L_x_7225:
        /* <DEDUP_REMOVED lines=16> */
.L_x_7231:
[----:B------:R-:W-:Y:S05]  /*38b0*/  BSYNC B2 ;  /* 0x0000000000027941 */ /* 0x000fea0003800000 */
.L_x_7230:
        /* <DEDUP_REMOVED lines=44> */
.L_x_7229:
[----:B------:R-:W-:Y:S05]  /*3b80*/  BSYNC B1 ;  /* 0x0000000000017941 */ /* 0x000fea0003800000 */
.L_x_7228:
        /* <DEDUP_REMOVED lines=22> */
.L_x_7233:
[----:B------:R-:W-:Y:S02]  /*3cf0*/  IMAD.MOV.U32 R83, RZ, RZ, R4 ;  /* 0x000000ffff537224 */ /* 0x000fe400078e0004 */
.L_x_7234:
[----:B------:R-:W-:Y:S05]  /*3d00*/  BSYNC B1 ;  /* 0x0000000000017941 */ /* 0x000fea0003800000 */
.L_x_7232:
        /* <DEDUP_REMOVED lines=16> */
.L_x_7238:
[----:B------:R-:W-:Y:S05]  /*3e10*/  BSYNC B2 ;  /* 0x0000000000027941 */ /* 0x000fea0003800000 */
.L_x_7237:
        /* <DEDUP_REMOVED lines=41> */
[----:B------:R-:W-:Y:S01]  /*40b0*/  MOV R6, R10 ;  /* 0x0000000a00067202 */ /* 0x000fe20000000f00 */
[----:B------:R-:W-:Y:S01]  /*40c0*/  IMAD.MOV.U32 R10, RZ, RZ, RZ ;  /* 0x000000ffff0a7224 */ /* 0x000fe200078e00ff */
[----:B------:R-:W-:Y:S02]  /*40d0*/  LOP3.LUT R2, R11, UR26, R2, 0x96, !PT ;  /* 0x0000001a0b027c12 */ /* 0x000fe4000f8e9602 */
.L_x_7236:
[----:B------:R-:W-:Y:S05]  /*40e0*/  BSYNC B1 ;  /* 0x0000000000017941 */ /* 0x000fea0003800000 */
.L_x_7235:
        /* <DEDUP_REMOVED lines=22> */
.L_x_7240:
[----:B------:R-:W-:Y:S02]  /*4250*/  IMAD.MOV.U32 R76, RZ, RZ, R4 ;  /* 0x000000ffff4c7224 */ /* 0x000fe400078e0004 */
.L_x_7241:
[----:B------:R-:W-:Y:S05]  /*4260*/  BSYNC B1 ;  /* 0x0000000000017941 */ /* 0x000fea0003800000 */
.L_x_7239:
        /* <DEDUP_REMOVED lines=16> */
.L_x_7245:
[----:B------:R-:W-:Y:S05]  /*4370*/  BSYNC B2 ;  /* 0x0000000000027941 */ /* 0x000fea0003800000 */
.L_x_7244:
        /* <DEDUP_REMOVED lines=44> */
.L_x_7243:
[----:B------:R-:W-:Y:S05]  /*4640*/  BSYNC B1 ;  /* 0x0000000000017941 */ /* 0x000fea0003800000 */
.L_x_7242:
        /* <DEDUP_REMOVED lines=21> */
.L_x_7247:
[----:B------:R-:W-:Y:S02]  /*47a0*/  IMAD.MOV.U32 R76, RZ, RZ, R4 ;  /* 0x000000ffff4c7224 */ /* 0x000fe400078e0004 */
.L_x_7248:
[----:B------:R-:W-:Y:S05]  /*47b0*/  BSYNC B1 ;  /* 0x0000000000017941 */ /* 0x000fea0003800000 */
.L_x_7246:
        /* <DEDUP_REMOVED lines=16> */
.L_x_7252:
[----:B------:R-:W-:Y:S05]  /*48c0*/  BSYNC B2 ;  /* 0x0000000000027941 */ /* 0x000fea0003800000 */
.L_x_7251:
        /* <DEDUP_REMOVED lines=41> */
[----:B------:R-:W-:-:S05]  /*4b60*/  IMAD.WIDE.U32 R92, R92, -0x2daee0ad, RZ ;  /* 0xd2511f535c5c7825 */ /* 0x000fca00078e00ff */
[----:B------:R-:W-:Y:S02]  /*4b70*/  LOP3.LUT R2, R93, UR26, R2, 0x96, !PT ;  /* 0x0000001a5d027c12 */ /* 0x000fe4000f8e9602 */
[----:B------:R-:W-:Y:S02]  /*4b80*/  MOV R6, R92 ;  /* 0x0000005c00067202 */ /* 0x000fe40000000f00 */
.L_x_7250:
[----:B------:R-:W-:Y:S05]  /*4b90*/  BSYNC B1 ;  /* 0x0000000000017941 */ /* 0x000fea0003800000 */
.L_x_7249:
        /* <DEDUP_REMOVED lines=21> */
.L_x_7254:
[----:B------:R-:W-:Y:S02]  /*4cf0*/  IMAD.MOV.U32 R83, RZ, RZ, R4 ;  /* 0x000000ffff537224 */ /* 0x000fe400078e0004 */
.L_x_7255:
[----:B------:R-:W-:Y:S05]  /*4d00*/  BSYNC B1 ;  /* 0x0000000000017941 */ /* 0x000fea0003800000 */
.L_x_7253:
        /* <DEDUP_REMOVED lines=16> */
.L_x_7259:
[----:B------:R-:W-:Y:S05]  /*4e10*/  BSYNC B2 ;  /* 0x0000000000027941 */ /* 0x000fea0003800000 */
.L_x_7258:
        /* <DEDUP_REMOVED lines=41> */
[----:B------:R-:W-:Y:S01]  /*50b0*/  LOP3.LUT R2, R77, UR26, R2, 0x96, !PT ;  /* 0x0000001a4d027c12 */ /* 0x000fe2000f8e9602 */
[----:B------:R-:W-:Y:S01]  /*50c0*/  IMAD.MOV.U32 R77, RZ, RZ, RZ ;  /* 0x000000ffff4d7224 */ /* 0x000fe200078e00ff */
[----:B------:R-:W-:Y:S02]  /*50d0*/  MOV R6, R76 ;  /* 0x0000004c00067202 */ /* 0x000fe40000000f00 */
.L_x_7257:
[----:B------:R-:W-:Y:S05]  /*50e0*/  BSYNC B1 ;  /* 0x0000000000017941 */ /* 0x000fea0003800000 */
.L_x_7256:
        /* <DEDUP_REMOVED lines=21> */
.L_x_7261:
[----:B------:R-:W-:Y:S02]  /*5240*/  IMAD.MOV.U32 R83, RZ, RZ, R4 ;  /* 0x000000ffff537224 */ /* 0x000fe400078e0004 */
.L_x_7262:
[----:B------:R-:W-:Y:S05]  /*5250*/  BSYNC B1 ;  /* 0x0000000000017941 */ /* 0x000fea0003800000 */
.L_x_7260:
        /* <DEDUP_REMOVED lines=16> */
.L_x_7266:
[----:B------:R-:W-:Y:S05]  /*5360*/  BSYNC B2 ;  /* 0x0000000000027941 */ /* 0x000fea0003800000 */
.L_x_7265:
        /* <DEDUP_REMOVED lines=44> */
.L_x_7264:
[----:B------:R-:W-:Y:S05]  /*5630*/  BSYNC B1 ;  /* 0x0000000000017941 */ /* 0x000fea0003800000 */
.L_x_7263:
        /* <DEDUP_REMOVED lines=21> */
.L_x_7268:
[----:B------:R-:W-:Y:S02]  /*5790*/  IMAD.MOV.U32 R90, RZ, RZ, R4 ;  /* 0x000000ffff5a7224 */ /* 0x000fe400078e0004 */
.L_x_7269:
[----:B------:R-:W-:Y:S05]  /*57a0*/  BSYNC B1 ;  /* 0x0000000000017941 */ /* 0x000fea0003800000 */
.L_x_7267:
        /* <DEDUP_REMOVED lines=16> */
.L_x_7273:
[----:B------:R-:W-:Y:S05]  /*58b0*/  BSYNC B2 ;  /* 0x0000000000027941 */ /* 0x000fea0003800000 */
.L_x_7272:
        /* <DEDUP_REMOVED lines=44> */
.L_x_7271:
[----:B------:R-:W-:Y:S05]  /*5b80*/  BSYNC B1 ;  /* 0x0000000000017941 */ /* 0x000fea0003800000 */
.L_x_7270:
        /* <DEDUP_REMOVED lines=21> */
.L_x_7275:
[----:B------:R-:W-:Y:S02]  /*5ce0*/  IMAD.MOV.U32 R90, RZ, RZ, R4 ;  /* 0x000000ffff5a7224 */ /* 0x000fe400078e0004 */
.L_x_7276:
[----:B------:R-:W-:Y:S05]  /*5cf0*/  BSYNC B1 ;  /* 0x0000000000017941 */ /* 0x000fea0003800000 */
.L_x_7274:
        /* <DEDUP_REMOVED lines=18> */
.L_x_7280:
[----:B------:R-:W-:Y:S05]  /*5e20*/  BSYNC B2 ;  /* 0x0000000000027941 */ /* 0x000fea0003800000 */
.L_x_7279:
        /* <DEDUP_REMOVED lines=44> */
.L_x_7278:
[----:B------:R-:W-:Y:S05]  /*60f0*/  BSYNC B1 ;  /* 0x0000000000017941 */ /* 0x000fea0003800000 */
.L_x_7277:
[----:B------:R-:W0:Y:S01]  /*6100*/  I2F.U32 R90, R90 ;  /* 0x0000005a005a7306 */ /* 0x000e220000201000 */
[----:B------:R-:W-:Y:S02]  /*6110*/  PRMT R79, RZ, 0x7610, R79 ;  /* 0x00007610ff4f7816 */ /* 0x000fe4000000004f */
[----:B------:R-:W-:-:S03]  /*6120*/  SEL R92, RZ, 0x1, P2 ;  /* 0x00000001ff5c7807 */ /* 0x000fc60001000000 */
[----:B------:R-:W-:Y:S02]  /*6130*/  FMUL.FTZ R79, R79, R86 ;  /* 0x000000564f4f7220 */ /* 0x000fe40000410000 */
[----:B------:R-:W-:-:S04]  /*6140*/  IMAD.WIDE.U32 R92, R92, 0x1000000, RZ ;  /* 0x010000005c5c7825 */ /* 0x000fc800078e00ff */
[----:B------:R-:W-:Y:S02]  /*6150*/  FMUL.FTZ R79, R79, c[0x0][0x1e8] ;  /* 0x00007a004f4f7a20 */ /* 0x000fe40000410000 */
[----:B0-----:R-:W-:-:S05]  /*6160*/  FFMA.FTZ R85, R90, R85, 1.1641532182693481445e-10 ;  /* 0x2f0000005a557423 */ /* 0x001fca0000010055 */
[----:B------:R-:W-:Y:S02]  /*6170*/  FSETP.GTU.FTZ.AND P6, PT, R85, c[0x0][0x1e4], PT ;  /* 0x0000790055007a0b */ /* 0x000fe40003fdc000 */
[----:B------:R-:W-:Y:S02]  /*6180*/  SEL R85, RZ, 0x10000, P5 ;  /* 0x00010000ff557807 */ /* 0x000fe40002800000 */
[----:B------:R-:W-:Y:S02]  /*6190*/  FSEL R86, R79, RZ, !P6 ;  /* 0x000000ff4f567208 */ /* 0x000fe40007000000 */
[----:B------:R-:W-:Y:S02]  /*61a0*/  ISETP.NE.AND P5, PT, R88, RZ, PT ;  /* 0x000000ff5800720c */ /* 0x000fe40003fa5270 */
[----:B------:R-:W-:Y:S01]  /*61b0*/  SEL R88, RZ, 0x100, P4 ;  /* 0x00000100ff587807 */ /* 0x000fe20002000000 */
[----:B------:R-:W-:Y:S01]  /*61c0*/  FMUL.FTZ R79, R31, R86 ;  /* 0x000000561f4f7220 */ /* 0x000fe20000410000 */
[----:B------:R-:W-:-:S03]  /*61d0*/  SEL R90, RZ, 0x1000000, P6 ;  /* 0x01000000ff5a7807 */ /* 0x000fc60003000000 */
[----:B------:R-:W-:Y:S01]  /*61e0*/  @P0 FADD.FTZ R79, R23, R79 ;  /* 0x0000004f174f0221 */ /* 0x000fe20000010000 */
[----:B------:R-:W-:Y:S02]  /*61f0*/  LOP3.LUT R88, R88, R90, R85, 0xfe, !PT ;  /* 0x0000005a58587212 */ /* 0x000fe400078efe55 */
[----:B------:R-:W-:Y:S02]  /*6200*/  SEL R85, RZ, 0x1, P3 ;  /* 0x00000001ff557807 */ /* 0x000fe40001800000 */
[----:B------:R-:W-:Y:S01]  /*6210*/  ISETP.NE.AND P0, PT, R87, RZ, PT ;  /* 0x000000ff5700720c */ /* 0x000fe20003f05270 */
[----:B------:R-:W-:Y:S01]  /*6220*/  IMAD.WIDE.U32 R86, R84, R91, c[0x0][0x188] ;  /* 0x0000620054567625 */ /* 0x000fe200078e005b */
[----:B------:R-:W-:Y:S02]  /*6230*/  LOP3.LUT R85, R93, R88, R85, 0xfe, !PT ;  /* 0x000000585d557212 */ /* 0x000fe400078efe55 */
[----:B------:R-:W-:Y:S02]  /*6240*/  SEL R90, RZ, 0x1, P1 ;  /* 0x00000001ff5a7807 */ /* 0x000fe40000800000 */
[----:B------:R-:W-:Y:S01]  /*6250*/  SEL R88, RZ, 0x1, P5 ;  /* 0x00000001ff587807 */ /* 0x000fe20002800000 */
[----:B------:R-:W-:Y:S01]  /*6260*/  STG.E.128 [R86.64], R8 ;  /* 0x0000000856007986 */ /* 0x000fe2000c101d06 */
[----:B------:R-:W-:Y:S01]  /*6270*/  ISETP.NE.AND P1, PT, R81, RZ, PT ;  /* 0x000000ff5100720c */ /* 0x000fe20003f25270 */
[----:B------:R-:W-:-:S02]  /*6280*/  IMAD.WIDE.U32 R90, R90, 0x10000, RZ ;  /* 0x000100005a5a7825 */ /* 0x000fc400078e00ff */
[----:B------:R0:W-:Y:S02]  /*6290*/  STG.E.128 [R86.64+0x10], R76 ;  /* 0x0000104c56007986 */ /* 0x0001e4000c101d06 */
[----:B0-----:R-:W-:-:S04]  /*62a0*/  IMAD.WIDE.U32 R86, R88, 0x100, RZ ;  /* 0x0000010058567825 */ /* 0x001fc800078e00ff */
[----:B------:R-:W-:Y:S01]  /*62b0*/  IMAD.WIDE.U32 R88, R84, R89, c[0x0][0x190] ;  /* 0x0000640054587625 */ /* 0x000fe200078e0059 */
[----:B------:R-:W-:Y:S02]  /*62c0*/  LOP3.LUT R87, R87, R85, R91, 0xfe, !PT ;  /* 0x0000005557577212 */ /* 0x000fe400078efe5b */
[----:B------:R-:W-:Y:S01]  /*62d0*/  LOP3.LUT R92, R86, R92, R90, 0xfe, !PT ;  /* 0x0000005c565c7212 */ /* 0x000fe200078efe5a */
[----:B------:R-:W-:Y:S01]  /*62e0*/  FADD.FTZ R90, RZ, R16 ;  /* 0x00000010ff5a7221 */ /* 0x000fe20000010000 */
[----:B------:R-:W-:-:S04]  /*62f0*/  SEL R85, RZ, 0x1, P0 ;  /* 0x00000001ff557807 */ /* 0x000fc80000000000 */
[----:B------:R-:W-:Y:S01]  /*6300*/  LOP3.LUT R86, R92, R85, RZ, 0xfc, !PT ;  /* 0x000000555c567212 */ /* 0x000fe200078efcff */
        /* <DEDUP_REMOVED lines=18> */
.L_x_7285:
        /* <DEDUP_REMOVED lines=52> */
.L_x_7286:
[----:B01----:R-:W-:Y:S01]  /*6770*/  FADD.FTZ R90, R85, R90 ;  /* 0x0000005a555a7221 */ /* 0x003fe20000010000 */
[----:B------:R-:W-:Y:S01]  /*6780*/  ISETP.NE.AND P0, PT, RZ, UR8, PT ;  /* 0x00000008ff007c0c */ /* 0x000fe2000bf05270 */
[----:B------:R-:W-:Y:S01]  /*6790*/  FMUL.FTZ R86, R88, R88 ;  /* 0x0000005858567220 */ /* 0x000fe20000410000 */
[----:B------:R-:W-:Y:S01]  /*67a0*/  MOV R85, c[0x0][0x1e0] ;  /* 0x0000780000557a02 */ /* 0x000fe20000000f00 */
[----:B------:R-:W-:-:S03]  /*67b0*/  IMAD.MOV.U32 R87, RZ, RZ, 0x4 ;  /* 0x00000004ff577424 */ /* 0x000fc600078e00ff */
[----:B------:R-:W-:Y:S01]  /*67c0*/  FSEL R86, R86, RZ, P0 ;  /* 0x000000ff56567208 */ /* 0x000fe20000000000 */
[----:B------:R-:W-:Y:S02]  /*67d0*/  FFMA.FTZ R85, R90, R85, c[0x0][0x228] ;  /* 0x00008a005a557623 */ /* 0x000fe40000010055 */
[----:B------:R-:W-:-:S04]  /*67e0*/  @!P1 IMAD.WIDE R90, R82, R87, c[0x0][0x1a0] ;  /* 0x00006800525a9625 */ /* 0x000fc800078e0257 */
[----:B------:R-:W-:Y:S01]  /*67f0*/  FADD.FTZ R85, R85, R86 ;  /* 0x0000005655557221 */ /* 0x000fe20000010000 */
[----:B------:R-:W-:Y:S01]  /*6800*/  FSEL R86, R88, RZ, !P0 ;  /* 0x000000ff58567208 */ /* 0x000fe20004000000 */
[----:B------:R0:W-:Y:S04]  /*6810*/  @!P1 STG.E [R90.64], R88 ;  /* 0x000000585a009986 */ /* 0x0001e8000c101906 */
[----:B------:R-:W1:Y:S01]  /*6820*/  MUFU.RSQ R85, R85 ;  /* 0x0000005500557308 */ /* 0x000e620000001400 */
[--C-:B------:R-:W-:Y:S02]  /*6830*/  FADD.FTZ R96, R14, -R86.reuse ;  /* 0x800000560e607221 */ /* 0x100fe40000010000 */
[--C-:B------:R-:W-:Y:S02]  /*6840*/  FADD.FTZ R100, R15, -R86.reuse ;  /* 0x800000560f647221 */ /* 0x100fe40000010000 */
[----:B------:R-:W-:-:S02]  /*6850*/  FADD.FTZ R14, R12, -R86 ;  /* 0x800000560c0e7221 */ /* 0x000fc40000010000 */
[--C-:B------:R-:W-:Y:S02]  /*6860*/  FADD.FTZ R12, R8, -R86.reuse ;  /* 0x80000056080c7221 */ /* 0x100fe40000010000 */
[--C-:B0-----:R-:W-:Y:S02]  /*6870*/  FADD.FTZ R88, R9, -R86.reuse ;  /* 0x8000005609587221 */ /* 0x101fe40000010000 */
[--C-:B------:R-:W-:Y:S02]  /*6880*/  FADD.FTZ R16, R16, -R86.reuse ;  /* 0x8000005610107221 */ /* 0x100fe40000010000 */
[--C-:B------:R-:W-:Y:S02]  /*6890*/  FADD.FTZ R18, R18, -R86.reuse ;  /* 0x8000005612127221 */ /* 0x100fe40000010000 */
[----:B------:R-:W-:Y:S02]  /*68a0*/  FADD.FTZ R92, R17, -R86 ;  /* 0x80000056115c7221 */ /* 0x000fe40000010000 */
[----:B-1----:R-:W-:-:S02]  /*68b0*/  FMUL.FTZ R9, R85, R96 ;  /* 0x0000006055097220 */ /* 0x002fc40000410000 */
[----:B------:R-:W-:Y:S02]  /*68c0*/  FMUL.FTZ R100, R85, R100 ;  /* 0x0000006455647220 */ /* 0x000fe40000410000 */
[----:B------:R-:W-:Y:S02]  /*68d0*/  FFMA.FTZ R9, R54, R9, R70 ;  /* 0x0000000936097223 */ /* 0x000fe40000010046 */
[----:B------:R-:W-:Y:S02]  /*68e0*/  FFMA.FTZ R8, R55, R100, R71 ;  /* 0x0000006437087223 */ /* 0x000fe40000010047 */
[--C-:B------:R-:W-:Y:S02]  /*68f0*/  FADD.FTZ R96, R11, -R86.reuse ;  /* 0x800000560b607221 */ /* 0x100fe40000010000 */
[----:B------:R-:W-:Y:S01]  /*6900*/  FADD.FTZ R98, R13, -R86 ;  /* 0x800000560d627221 */ /* 0x000fe20000010000 */
[----:B------:R-:W-:Y:S01]  /*6910*/  F2FP.BF16.PACK_AB R11, R8, R9 ;  /* 0x00000009080b723e */ /* 0x000fe200000010ff */
[----:B------:R-:W-:-:S02]  /*6920*/  FMUL.FTZ R9, R85, R16 ;  /* 0x0000001055097220 */ /* 0x000fc40000410000 */
[C---:B------:R-:W-:Y:S02]  /*6930*/  FMUL.FTZ R13, R85.reuse, R18 ;  /* 0x00000012550d7220 */ /* 0x040fe40000410000 */
[----:B------:R-:W-:Y:S02]  /*6940*/  FMUL.FTZ R92, R85, R92 ;  /* 0x0000005c555c7220 */ /* 0x000fe40000410000 */
[----:B------:R-:W-:Y:S02]  /*6950*/  FFMA.FTZ R8, R56, R9, R72 ;  /* 0x0000000938087223 */ /* 0x000fe40000010048 */
[----:B------:R-:W-:Y:S02]  /*6960*/  FFMA.FTZ R9, R58, R13, R74 ;  /* 0x0000000d3a097223 */ /* 0x000fe4000001004a */
[----:B------:R-:W-:Y:S02]  /*6970*/  FFMA.FTZ R13, R57, R92, R73 ;  /* 0x0000005c390d7223 */ /* 0x000fe40000010049 */
[----:B------:R-:W-:-:S02]  /*6980*/  FADD.FTZ R76, R76, -R86 ;  /* 0x800000564c4c7221 */ /* 0x000fc40000010000 */
[----:B------:R-:W-:Y:S01]  /*6990*/  FADD.FTZ R100, R77, -R86 ;  /* 0x800000564d647221 */ /* 0x000fe20000010000 */
[----:B------:R-:W-:Y:S01]  /*69a0*/  F2FP.BF16.PACK_AB R8, R13, R8 ;  /* 0x000000080d08723e */ /* 0x000fe200000010ff */
[----:B------:R-:W-:Y:S02]  /*69b0*/  IMAD R16, R82, c[0x0][0x168], RZ ;  /* 0x00005a0052107a24 */ /* 0x000fe400078e02ff */
[C---:B------:R-:W-:Y:S02]  /*69c0*/  FMUL.FTZ R15, R85.reuse, R14 ;  /* 0x0000000e550f7220 */ /* 0x040fe40000410000 */
[C---:B------:R-:W-:Y:S01]  /*69d0*/  FMUL.FTZ R13, R85.reuse, R76 ;  /* 0x0000004c550d7220 */ /* 0x040fe20000410000 */
[----:B------:R-:W-:Y:S01]  /*69e0*/  SHF.R.S32.HI R17, RZ, 0x1f, R16 ;  /* 0x0000001fff117819 */ /* 0x000fe20000011410 */
[C---:B------:R-:W-:Y:S02]  /*69f0*/  FMUL.FTZ R100, R85.reuse, R100 ;  /* 0x0000006455647220 */ /* 0x040fe40000410000 */
[----:B------:R-:W-:Y:S01]  /*6a00*/  FMUL.FTZ R98, R85, R98 ;  /* 0x0000006255627220 */ /* 0x000fe20000410000 */
[----:B------:R-:W-:Y:S01]  /*6a10*/  LEA.HI R16, R17, R16, RZ, 0x3 ;  /* 0x0000001011107211 */ /* 0x000fe200078f18ff */
[----:B------:R-:W-:-:S02]  /*6a20*/  FADD.FTZ R90, R10, -R86 ;  /* 0x800000560a5a7221 */ /* 0x000fc40000010000 */
[----:B------:R-:W-:Y:S02]  /*6a30*/  FFMA.FTZ R10, R52, R15, R68 ;  /* 0x0000000f340a7223 */ /* 0x000fe40000010044 */
[----:B------:R-:W-:Y:S02]  /*6a40*/  FFMA.FTZ R13, R44, R13, R60 ;  /* 0x0000000d2c0d7223 */ /* 0x000fe4000001003c */
[----:B------:R-:W-:Y:S02]  /*6a50*/  FFMA.FTZ R14, R45, R100, R61 ;  /* 0x000000642d0e7223 */ /* 0x000fe4000001003d */
[----:B------:R-:W-:Y:S02]  /*6a60*/  FFMA.FTZ R15, R53, R98, R69 ;  /* 0x00000062350f7223 */ /* 0x000fe40000010045 */
[--C-:B------:R-:W-:Y:S01]  /*6a70*/  FADD.FTZ R94, R19, -R86.reuse ;  /* 0x80000056135e7221 */ /* 0x100fe20000010000 */
[----:B------:R-:W-:Y:S01]  /*6a80*/  F2FP.BF16.PACK_AB R14, R14, R13 ;  /* 0x0000000d0e0e723e */ /* 0x000fe200000010ff */
[--C-:B------:R-:W-:Y:S01]  /*6a90*/  FADD.FTZ R78, R78, -R86.reuse ;  /* 0x800000564e4e7221 */ /* 0x100fe20000010000 */
[----:B------:R-:W-:Y:S01]  /*6aa0*/  F2FP.BF16.PACK_AB R10, R15, R10 ;  /* 0x0000000a0f0a723e */ /* 0x000fe200000010ff */
[----:B------:R-:W-:Y:S01]  /*6ab0*/  FADD.FTZ R86, R79, -R86 ;  /* 0x800000564f567221 */ /* 0x000fe20000010000 */
[----:B------:R-:W-:Y:S01]  /*6ac0*/  HFMA2.MMA R79, -RZ, RZ, 0, 9.5367431640625e-07 ;  /* 0x00000010ff4f7435 */ /* 0x000fe200000001ff */
[----:B------:R-:W-:-:S02]  /*6ad0*/  FMUL.FTZ R17, R85, R90 ;  /* 0x0000005a55117220 */ /* 0x000fc40000410000 */
[C---:B------:R-:W-:Y:S02]  /*6ae0*/  FMUL.FTZ R96, R85.reuse, R96 ;  /* 0x0000006055607220 */ /* 0x040fe40000410000 */
[C---:B------:R-:W-:Y:S02]  /*6af0*/  FMUL.FTZ R94, R85.reuse, R94 ;  /* 0x0000005e555e7220 */ /* 0x040fe40000410000 */
[C---:B------:R-:W-:Y:S02]  /*6b00*/  FMUL.FTZ R13, R85.reuse, R12 ;  /* 0x0000000c550d7220 */ /* 0x040fe40000410000 */
[C---:B------:R-:W-:Y:S02]  /*6b10*/  FMUL.FTZ R88, R85.reuse, R88 ;  /* 0x0000005855587220 */ /* 0x040fe40000410000 */
[C---:B------:R-:W-:Y:S01]  /*6b20*/  FMUL.FTZ R15, R85.reuse, R78 ;  /* 0x0000004e550f7220 */ /* 0x040fe20000410000 */
[----:B------:R-:W-:Y:S01]  /*6b30*/  LEA.HI.SX32 R78, R16, R81, 0x1d ;  /* 0x00000051104e7211 */ /* 0x000fe200078feaff */
[----:B------:R-:W-:Y:S01]  /*6b40*/  FMUL.FTZ R86, R85, R86 ;  /* 0x0000005655567220 */ /* 0x000fe20000410000 */
[----:B------:R-:W-:Y:S01]  /*6b50*/  LEA R16, P0, R84, c[0x0][0x208], 0x4 ;  /* 0x0000820054107a11 */ /* 0x000fe200078020ff */
[----:B------:R-:W-:-:S02]  /*6b60*/  FFMA.FTZ R18, R50, R17, R66 ;  /* 0x0000001132127223 */ /* 0x000fc40000010042 */
[----:B------:R-:W-:Y:S02]  /*6b70*/  FFMA.FTZ R19, R51, R96, R67 ;  /* 0x0000006033137223 */ /* 0x000fe40000010043 */
        /* <DEDUP_REMOVED lines=8> */
[----:B------:R-:W-:Y:S01]  /*6c00*/  @!P1 IMAD.WIDE R76, R82, R87, c[0x0][0x1a8] ;  /* 0x00006a00524c9625 */ /* 0x000fe200078e0257 */
[----:B------:R-:W-:-:S02]  /*6c10*/  LEA.HI.X R17, R84, c[0x0][0x20c], RZ, 0x4, P0 ;  /* 0x0000830054117a11 */ /* 0x000fc400000f24ff */
[----:B------:R-:W-:Y:S01]  /*6c20*/  F2FP.BF16.PACK_AB R15, R86, R15 ;  /* 0x0000000f560f723e */ /* 0x000fe200000010ff */
[----:B------:R-:W-:Y:S01]  /*6c30*/  IMAD.WIDE.U32 R18, R79, R78, c[0x0][0x208] ;  /* 0x000082004f127625 */ /* 0x000fe200078e004e */
[----:B------:R0:W-:Y:S03]  /*6c40*/  @!P1 STG.E [R76.64], R85 ;  /* 0x000000554c009986 */ /* 0x0001e6000c101906 */
[----:B------:R-:W-:Y:S01]  /*6c50*/  IMAD R82, R87, c[0x0][0x160], R82 ;  /* 0x0000580057527a24 */ /* 0x000fe200078e0252 */
[----:B------:R0:W-:Y:S04]  /*6c60*/  STG.E.128 [R18.64], R8 ;  /* 0x0000000812007986 */ /* 0x0001e8000c101d06 */
[----:B------:R0:W-:Y:S01]  /*6c70*/  STG.E.128 [R16.64], R12 ;  /* 0x0000000c10007986 */ /* 0x0001e2000c101d06 */
[----:B------:R-:W-:-:S13]  /*6c80*/  ISETP.GE.AND P0, PT, R82, c[0x0][0x164], PT ;  /* 0x0000590052007a0c */ /* 0x000fda0003f06270 */
[----:B0-----:R-:W-:Y:S01]  /*6c90*/  @P0 CALL.REL.NOINC `(.L_x_7283) ;  /* 0x0000001000000944 */ /* 0x001fe20003c00000 */
[----:B------:R-:W-:Y:S05]  /*6ca0*/  BRA `(.L_x_7284) ;  /* 0xffff9bd000007947 */ /* 0x000fea000383ffff */
.L_x_7283:
[----:B------:R-:W-:Y:S05]  /*6cb0*/  BSYNC B0 ;  /* 0x0000000000007941 */ /* 0x000fea0003800000 */
.L_x_7168:
[----:B------:R-:W-:Y:S05]  /*6cc0*/  EXIT ;  /* 0x000000000000794d */ /* 0x000fea0003800000 */
.L_x_7281:
[----:B------:R-:W-:Y:S01]  /*6cd0*/  IMAD.MOV.U32 R90, RZ, RZ, R88 ;  /* 0x000000ffff5a7224 */ /* 0x000fe200078e0058 */
[----:B------:R-:W-:Y:S01]  /*6ce0*/  MOV R89, 0x1 ;  /* 0x0000000100597802 */ /* 0x000fe20000000f00 */
[----:B------:R-:W-:Y:S01]  /*6cf0*/  IMAD.MOV.U32 R92, RZ, RZ, 0x1f ;  /* 0x0000001fff5c7424 */ /* 0x000fe200078e00ff */
[----:B------:R-:W-:Y:S02]  /*6d00*/  MOV R85, 0xffffffff ;  /* 0xffffffff00557802 */ /* 0x000fe40000000f00 */
[----:B------:R-:W-:Y:S02]  /*6d10*/  MOV R86, 0x6d30 ;  /* 0x00006d3000567802 */ /* 0x000fe40000000f00 */
[----:B------:R-:W-:Y:S05]  /*6d20*/  CALL.REL.NOINC `($__internal_77_$__cuda_sm70_shflsync_bfly_p) ;  /* 0x0000058000007944 */ /* 0x000fea0003c00000 */
[----:B01----:R-:W-:Y:S05]  /*6d30*/  BRA `(.L_x_7285) ;  /* 0xfffff6f000007947 */ /* 0x003fea000383ffff */
.L_x_7282:
[----:B------:R-:W-:Y:S01]  /*6d40*/  HFMA2.MMA R92, -RZ, RZ, 0, 1.847743988037109375e-06 ;  /* 0x0000001fff5c7435 */ /* 0x000fe200000001ff */
[----:B------:R-:W-:Y:S01]  /*6d50*/  IMAD.MOV.U32 R89, RZ, RZ, 0x2 ;  /* 0x00000002ff597424 */ /* 0x000fe200078e00ff */
[----:B------:R-:W-:Y:S01]  /*6d60*/  MOV R86, 0x6d90 ;  /* 0x00006d9000567802 */ /* 0x000fe20000000f00 */
[----:B------:R-:W-:-:S03]  /*6d70*/  IMAD.MOV.U32 R85, RZ, RZ, -0x1 ;  /* 0xffffffffff557424 */ /* 0x000fc600078e00ff */
[----:B0-----:R-:W-:Y:S05]  /*6d80*/  CALL.REL.NOINC `($__internal_77_$__cuda_sm70_shflsync_bfly_p) ;  /* 0x0000052000007944 */ /* 0x001fea0003c00000 */
[----:B01----:R-:W-:Y:S01]  /*6d90*/  FADD.FTZ R90, R90, R85 ;  /* 0x000000555a5a7221 */ /* 0x003fe20000010000 */
[----:B------:R-:W-:Y:S01]  /*6da0*/  MOV R89, 0x4 ;  /* 0x0000000400597802 */ /* 0x000fe20000000f00 */
[----:B------:R-:W-:Y:S01]  /*6db0*/  IMAD.MOV.U32 R92, RZ, RZ, 0x1f ;  /* 0x0000001fff5c7424 */ /* 0x000fe200078e00ff */
[----:B------:R-:W-:-:S02]  /*6dc0*/  MOV R85, 0xffffffff ;  /* 0xffffffff00557802 */ /* 0x000fc40000000f00 */
[----:B------:R-:W-:Y:S02]  /*6dd0*/  MOV R86, 0x6df0 ;  /* 0x00006df000567802 */ /* 0x000fe40000000f00 */
[----:B------:R-:W-:Y:S05]  /*6de0*/  CALL.REL.NOINC `($__internal_77_$__cuda_sm70_shflsync_bfly_p) ;  /* 0x000004c000007944 */ /* 0x000fea0003c00000 */
[----:B0-----:R-:W-:Y:S01]  /*6df0*/  HFMA2.MMA R92, -RZ, RZ, 0, 1.847743988037109375e-06 ;  /* 0x0000001fff5c7435 */ /* 0x001fe200000001ff */
[----:B-1----:R-:W-:Y:S01]  /*6e00*/  FADD.FTZ R90, R90, R85 ;  /* 0x000000555a5a7221 */ /* 0x002fe20000010000 */
[----:B------:R-:W-:Y:S01]  /*6e10*/  MOV R86, 0x6e50 ;  /* 0x00006e5000567802 */ /* 0x000fe20000000f00 */
[----:B------:R-:W-:Y:S02]  /*6e20*/  IMAD.MOV.U32 R89, RZ, RZ, 0x8 ;  /* 0x00000008ff597424 */ /* 0x000fe400078e00ff */
[----:B------:R-:W-:Y:S02]  /*6e30*/  IMAD.MOV.U32 R85, RZ, RZ, -0x1 ;  /* 0xffffffffff557424 */ /* 0x000fe400078e00ff */
[----:B------:R-:W-:Y:S05]  /*6e40*/  CALL.REL.NOINC `($__internal_77_$__cuda_sm70_shflsync_bfly_p) ;  /* 0x0000046000007944 */ /* 0x000fea0003c00000 */
[----:B01----:R-:W-:Y:S01]  /*6e50*/  FADD.FTZ R90, R90, R85 ;  /* 0x000000555a5a7221 */ /* 0x003fe20000010000 */
[----:B------:R-:W-:Y:S01]  /*6e60*/  MOV R89, 0x10 ;  /* 0x0000001000597802 */ /* 0x000fe20000000f00 */
[----:B------:R-:W-:Y:S01]  /*6e70*/  IMAD.MOV.U32 R92, RZ, RZ, 0x1f ;  /* 0x0000001fff5c7424 */ /* 0x000fe200078e00ff */
[----:B------:R-:W-:Y:S02]  /*6e80*/  MOV R85, 0xffffffff ;  /* 0xffffffff00557802 */ /* 0x000fe40000000f00 */
[----:B------:R-:W-:-:S02]  /*6e90*/  MOV R86, 0x6eb0 ;  /* 0x00006eb000567802 */ /* 0x000fc40000000f00 */
[----:B------:R-:W-:Y:S05]  /*6ea0*/  CALL.REL.NOINC `($__internal_77_$__cuda_sm70_shflsync_bfly_p) ;  /* 0x0000040000007944 */ /* 0x000fea0003c00000 */
[----:B-1----:R-:W-:Y:S01]  /*6eb0*/  FADD.FTZ R85, R90, R85 ;  /* 0x000000555a557221 */ /* 0x002fe20000010000 */
[----:B0-----:R-:W-:Y:S01]  /*6ec0*/  HFMA2.MMA R92, -RZ, RZ, 0, 1.847743988037109375e-06 ;  /* 0x0000001fff5c7435 */ /* 0x001fe200000001ff */
        /* <DEDUP_REMOVED lines=34> */
[----:B------:R-:W-:Y:S02]  /*70f0*/  FFMA.FTZ R90, R90, R90, R85 ;  /* 0x0000005a5a5a7223 */ /* 0x000fe40000010055 */
[----:B------:R-:W-:Y:S02]  /*7100*/  IMAD.MOV.U32 R85, RZ, RZ, -0x1 ;  /* 0xffffffffff557424 */ /* 0x000fe400078e00ff */
[----:B------:R-:W-:Y:S05]  /*7110*/  CALL.REL.NOINC `($__internal_77_$__cuda_sm70_shflsync_bfly_p) ;  /* 0x0000019000007944 */ /* 0x000fea0003c00000 */
[----:B01----:R-:W-:Y:S01]  /*7120*/  FADD.FTZ R90, R90, R85 ;  /* 0x000000555a5a7221 */ /* 0x003fe20000010000 */
[----:B------:R-:W-:Y:S01]  /*7130*/  MOV R89, 0x2 ;  /* 0x0000000200597802 */ /* 0x000fe20000000f00 */
[----:B------:R-:W-:Y:S01]  /*7140*/  IMAD.MOV.U32 R92, RZ, RZ, 0x1f ;  /* 0x0000001fff5c7424 */ /* 0x000fe200078e00ff */
[----:B------:R-:W-:Y:S02]  /*7150*/  MOV R85, 0xffffffff ;  /* 0xffffffff00557802 */ /* 0x000fe40000000f00 */
[----:B------:R-:W-:Y:S02]  /*7160*/  MOV R86, 0x7180 ;  /* 0x0000718000567802 */ /* 0x000fe40000000f00 */
[----:B------:R-:W-:Y:S05]  /*7170*/  CALL.REL.NOINC `($__internal_77_$__cuda_sm70_shflsync_bfly_p) ;  /* 0x0000013000007944 */ /* 0x000fea0003c00000 */
[----:B0-----:R-:W-:Y:S01]  /*7180*/  HFMA2.MMA R92, -RZ, RZ, 0, 1.847743988037109375e-06 ;  /* 0x0000001fff5c7435 */ /* 0x001fe200000001ff */
[----:B-1----:R-:W-:Y:S01]  /*7190*/  FADD.FTZ R90, R90, R85 ;  /* 0x000000555a5a7221 */ /* 0x002fe20000010000 */
[----:B------:R-:W-:Y:S01]  /*71a0*/  MOV R86, 0x71e0 ;  /* 0x000071e000567802 */ /* 0x000fe20000000f00 */
[----:B------:R-:W-:-:S02]  /*71b0*/  IMAD.MOV.U32 R89, RZ, RZ, 0x4 ;  /* 0x00000004ff597424 */ /* 0x000fc400078e00ff */
        /* <DEDUP_REMOVED lines=11> */
[----:B------:R-:W-:Y:S02]  /*7270*/  IMAD.MOV.U32 R89, RZ, RZ, 0x10 ;  /* 0x00000010ff597424 */ /* 0x000fe400078e00ff */
[----:B------:R-:W-:-:S02]  /*7280*/  IMAD.MOV.U32 R85, RZ, RZ, -0x1 ;  /* 0xffffffffff557424 */ /* 0x000fc400078e00ff */
[----:B------:R-:W-:Y:S05]  /*7290*/  CALL.REL.NOINC `($__internal_77_$__cuda_sm70_shflsync_bfly_p) ;  /* 0x0000001000007944 */ /* 0x000fea0003c00000 */
[----:B01----:R-:W-:Y:S05]  /*72a0*/  BRA `(.L_x_7286) ;  /* 0xfffff4c000007947 */ /* 0x003fea000383ffff */
        .weak           $__internal_77_$__cuda_sm70_shflsync_bfly_p
        .type           $__internal_77_$__cuda_sm70_shflsync_bfly_p,@function
        .size           $__internal_77_$__cuda_sm70_shflsync_bfly_p,(.L_x_15269 - $__internal_77_$__cuda_sm70_shflsync_bfly_p)
$__internal_77_$__cuda_sm70_shflsync_bfly_p:
[----:B------:R-:W-:Y:S01]  /*72b0*/  MOV R87, 0x0 ;  /* 0x0000000000577802 */ /* 0x000fe20000000f00 */
[----:B------:R-:W-:Y:S04]  /*72c0*/  WARPSYNC R85 ;  /* 0x0000005500007348 */ /* 0x000fe80003800000 */
[----:B------:R0:W1:Y:S01]  /*72d0*/  SHFL.BFLY PT, R85, R90, R89, R92 ;  /* 0x0c0000595a557389 */ /* 0x00006200000e005c */
[----:B------:R-:W-:Y:S05]  /*72e0*/  RET.REL.NODEC R86 `(_ZN10layer_norm13ln_fwd_kernelINS_13Kernel_traitsIf13__nv_bfloat16fS2_fjLj512ELj1ELj4ELj1ELj16ENS_18Kernel_traits_baseILj512EfS2_fS2_fjLj128EEEEELb1ELb1ELb0ELb1EEEvNS_9FwdParamsE) ;  /* 0xffff8d1056007950 */ /* 0x000fea0003c3ffff */
.L_x_7287:
        /* <DEDUP_REMOVED lines=9> */
.L_x_15269:


//--------------------- .text._ZN10layer_norm13ln_fwd_kernelINS_13Kernel_traitsIf13__nv_bfloat16fS2_fjLj512ELj1ELj4ELj1ELj16ENS_18Kernel_traits_baseILj512EfS2_fS2_fjLj128EEEEELb1ELb1ELb1ELb0EEEvNS_9FwdParamsE --------------------------
	.section	.text._ZN10layer_norm13ln_fwd_kernelINS_13Kernel_traitsIf13__nv_bfloat16fS2_fjLj512ELj1ELj4ELj1ELj16ENS_18Kernel_traits_baseILj512EfS2_fS2_fjLj128EEEEELb1ELb1ELb1ELb0EEEvNS_9FwdParamsE,"ax",@progbits
	.sectioninfo	@"SHI_REGISTERS=115"
	.align	128
        .global         _ZN10layer_norm13ln_fwd_kernelINS_13Kernel_traitsIf13__nv_bfloat16fS2_fjLj512ELj1ELj4ELj1ELj16ENS_18Kernel_traits_baseILj512EfS2_fS2_fjLj128EEEEELb1ELb1ELb1ELb0EEEvNS_9FwdParamsE
        .type           _ZN10layer_norm13ln_fwd_kernelINS_13Kernel_traitsIf13__nv_bfloat16fS2_fjLj512ELj1ELj4ELj1ELj16ENS_18Kernel_traits_baseILj512EfS2_fS2_fjLj128EEEEELb1ELb1ELb1ELb0EEEvNS_9FwdParamsE,@function
        .size           _ZN10layer_norm13ln_fwd_kernelINS_13Kernel_traitsIf13__nv_bfloat16fS2_fjLj512ELj1ELj4ELj1ELj16ENS_18Kernel_traits_baseILj512EfS2_fS2_fjLj128EEEEELb1ELb1ELb1ELb0EEEvNS_9FwdParamsE,(.L_x_15270 - _ZN10layer_norm13ln_fwd_kernelINS_13Kernel_traitsIf13__nv_bfloat16fS2_fjLj512ELj1ELj4ELj1ELj16ENS_18Kernel_traits_baseILj512EfS2_fS2_fjLj128EEEEELb1ELb1ELb1ELb0EEEvNS_9FwdParamsE)
        .other          _ZN10layer_norm13ln_fwd_kernelINS_13Kernel_traitsIf13__nv_bfloat16fS2_fjLj512ELj1ELj4ELj1ELj16ENS_18Kernel_traits_baseILj512EfS2_fS2_fjLj128EEEEELb1ELb1ELb1ELb0EEEvNS_9FwdParamsE,@"STO_CUDA_ENTRY STV_DEFAULT"
_ZN10layer_norm13ln_fwd_kernelINS_13Kernel_traitsIf13__nv_bfloat16fS2_fjLj512ELj1ELj4ELj1ELj16ENS_18Kernel_traits_baseILj512EfS2_fS2_fjLj128EEEEELb1ELb1ELb1ELb0EEEvNS_9FwdParamsE:
.text._ZN10layer_norm13ln_fwd_kernelINS_13Kernel_traitsIf13__nv_bfloat16fS2_fjLj512ELj1ELj4ELj1ELj16ENS_18Kernel_traits_baseILj512EfS2_fS2_fjLj128EEEEELb1ELb1ELb1ELb0EEEvNS_9FwdParamsE:
        /* <DEDUP_REMOVED lines=18> */
[--C-:B------:R-:W-:Y:S02]  /*0120*/  SHF.R.U32.HI R87, RZ, 0x5, R86.reuse ;  /* 0x00000005ff577819 */ /* 0x100fe40000011656 */
[----:B------:R-:W-:Y:S01]  /*0130*/  LOP3.LUT R85, R54, 0x1f, RZ, 0x3c, !PT ;  /* 0x0000001f36557812 */ /* 0x000fe200078e3cff */
[C---:B-1----:R-:W-:Y:S02]  /*0140*/  IMAD R86, R6.reuse, c[0x0][0x0], R86 ;  /* 0x0000000006567a24 */ /* 0x042fe400078e0256 */
[----:B------:R-:W-:Y:S01]  /*0150*/  IMAD R87, R6, 0x4, R87 ;  /* 0x0000000406577824 */ /* 0x000fe200078e0257 */
[----:B------:R-:W-:-:S04]  /*0160*/  LEA.HI.SX32 R85, R0, R85, 0x1d ;  /* 0x0000005500557211 */ /* 0x000fc800078feaff */
[C---:B------:R-:W-:Y:S02]  /*0170*/  LOP3.LUT P2, RZ, R85.reuse, 0xffffffe0, RZ, 0xc0, !PT ;  /* 0xffffffe055ff7812 */ /* 0x040fe4000784c0ff */
[----:B------:R-:W-:Y:S01]  /*0180*/  ISETP.GE.U32.AND P3, PT, R85, 0x40, PT ;  /* 0x000000405500780c */ /* 0x000fe20003f66070 */
[----:B--2---:R-:W0:Y:S01]  /*0190*/  @P1 R2UR UR4, R4 ;  /* 0x00000000040413c2 */ /* 0x004e2200000e0000 */
[----:B---3--:R-:W-:-:S07]  /*01a0*/  @P1 IADD3 R2, P4, R52, c[0x0][0x240], RZ ;  /* 0x0000900034021a10 */ /* 0x008fce0007f9e0ff */
[----:B------:R-:W1:Y:S01]  /*01b0*/  @P1 R2UR UR5, R5 ;  /* 0x00000000050513c2 */ /* 0x000e6200000e0000 */
[----:B0-----:R-:W-:Y:S02]  /*01c0*/  UIADD3 UR9, UR4, -0x61c88647, URZ ;  /* 0x9e3779b904097890 */ /* 0x001fe4000fffe03f */
[----:B------:R-:W-:Y:S02]  /*01d0*/  UIADD3 UR11, UR4, 0x3c6ef372, URZ ;  /* 0x3c6ef372040b7890 */ /* 0x000fe4000fffe03f */
[----:B------:R-:W-:Y:S02]  /*01e0*/  UIADD3 UR13, UR4, -0x255992d5, URZ ;  /* 0xdaa66d2b040d7890 */ /* 0x000fe4000fffe03f */
[----:B------:R-:W-:Y:S02]  /*01f0*/  UIADD3 UR15, UR4, 0x78dde6e4, URZ ;  /* 0x78dde6e4040f7890 */ /* 0x000fe4000fffe03f */
[----:B-1----:R-:W-:Y:S02]  /*0200*/  UIADD3 UR10, UR5, -0x4498517b, URZ ;  /* 0xbb67ae85050a7890 */ /* 0x002fe4000fffe03f */
        /* <DEDUP_REMOVED lines=30> */
.L_x_7289:
[----:B------:R-:W-:Y:S05]  /*03f0*/  BSYNC B0 ;  /* 0x0000000000007941 */ /* 0x000fea0003800000 */
.L_x_7288:
[----:B------:R-:W-:Y:S01]  /*0400*/  BSSY B0, `(.L_x_7290) ;  /* 0x0000014000007945 */ /* 0x000fe20003800000 */
[----:B------:R-:W-:Y:S05]  /*0410*/  @!P3 BRA `(.L_x_7291) ;  /* 0x000001200000b947 */ /* 0x000fea0003800000 */
        /* <DEDUP_REMOVED lines=8> */
[----:B------:R-:W-:-:S05]  /*04a0*/  LEA.HI.X R59, R54, c[0x0][0x1cc], RZ, 0x5, P6 ;  /* 0x00007300363b7a11 */ /* 0x000fca00030f2cff */
[----:B0-----:R0:W5:Y:S04]  /*04b0*/  LDG.E.128 R8, [R58.64+0x10] ;  /* 0x000010063a087981 */ /* 0x001168000c1e1d00 */
        /* <DEDUP_REMOVED lines=8> */
.L_x_7291:
[----:B------:R-:W-:Y:S05]  /*0540*/  BSYNC B0 ;  /* 0x0000000000007941 */ /* 0x000fea0003800000 */
.L_x_7290:
[----:B------:R-:W-:Y:S01]  /*0550*/  ISETP.GE.AND P0, PT, R87, c[0x0][0x164], PT ;  /* 0x0000590057007a0c */ /* 0x000fe20003f06270 */
[----:B------:R-:W-:Y:S01]  /*0560*/  @P1 IMAD.X R3, RZ, RZ, R53, P4 ;  /* 0x000000ffff031224 */ /* 0x000fe200020e0635 */
[----:B------:R-:W-:-:S02]  /*0570*/  UIADD3 UR26, UR5, -0x695add53, URZ ;  /* 0x96a522ad051a7890 */ /* 0x000fc4000fffe03f */
[----:B------:R-:W-:Y:S02]  /*0580*/  UIADD3 UR24, UR5, -0x24c28bd8, URZ ;  /* 0xdb3d742805187890 */ /* 0x000fe4000fffe03f */
[----:B------:R-:W-:Y:S01]  /*0590*/  UIADD3 UR22, UR5, 0x1fd5c5a3, URZ ;  /* 0x1fd5c5a305167890 */ /* 0x000fe2000fffe03f */
[----:B------:R-:W-:-:S06]  /*05a0*/  SHF.R.U64 R105, R2, 0x2, R3 ;  /* 0x0000000202697819 */ /* 0x000fcc0000001203 */
[----:B------:R-:W-:Y:S05]  /*05b0*/  @P0 EXIT ;  /* 0x000000000000094d */ /* 0x000fea0003800000 */
[----:B------:R-:W-:Y:S01]  /*05c0*/  SHF.R.U32.HI R88, RZ, 0x2, R3 ;  /* 0x00000002ff587819 */ /* 0x000fe20000011603 */
[----:B------:R-:W-:Y:S01]  /*05d0*/  IMAD.HI.U32 R3, R86, -0x326172a9, RZ ;  /* 0xcd9e8d5756037827 */ /* 0x000fe200078e00ff */
[----:B------:R-:W-:Y:S01]  /*05e0*/  BSSY B0, `(.L_x_7292) ;  /* 0x000071e000007945 */ /* 0x000fe20003800000 */
[----:B------:R-:W-:Y:S01]  /*05f0*/  LOP3.LUT R99, R2, 0x3, RZ, 0xc0, !PT ;  /* 0x0000000302637812 */ /* 0x000fe200078ec0ff */
[----:B------:R-:W-:Y:S01]  /*0600*/  ULDC.U8 UR8, c[0x0][0x1f0] ;  /* 0x00007c0000087ab9 */ /* 0x000fe20000000000 */
[----:B------:R-:W-:Y:S01]  /*0610*/  IMAD.HI.U32 R0, R105, -0x2daee0ad, RZ ;  /* 0xd2511f5369007827 */ /* 0x000fe200078e00ff */
[----:B------:R-:W-:Y:S02]  /*0620*/  LOP3.LUT R3, R3, UR4, R88, 0x96, !PT ;  /* 0x0000000403037c12 */ /* 0x000fe4000f8e9658 */
[----:B------:R-:W-:Y:S01]  /*0630*/  MOV R89, RZ ;  /* 0x000000ff00597202 */ /* 0x000fe20000000f00 */
[----:B------:R-:W-:Y:S01]  /*0640*/  IMAD R52, R86, -0x326172a9, RZ ;  /* 0xcd9e8d5756347824 */ /* 0x000fe200078e02ff */
[----:B------:R-:W-:Y:S01]  /*0650*/  LOP3.LUT R0, R0, UR5, RZ, 0x3c, !PT ;  /* 0x0000000500007c12 */ /* 0x000fe2000f8e3cff */
[----:B0-----:R-:W-:-:S02]  /*0660*/  IMAD R54, R105, -0x2daee0ad, RZ ;  /* 0xd2511f5369367824 */ /* 0x001fc400078e02ff */
        /* <DEDUP_REMOVED lines=53> */
.L_x_7450:
[----:B------:R-:W-:-:S04]  /*09c0*/  IMAD.MOV.U32 R2, RZ, RZ, 0x4 ;  /* 0x00000004ff027424 */ /* 0x000fc800078e00ff */
[----:B------:R-:W-:-:S06]  /*09d0*/  IMAD.WIDE R106, R87, R2, c[0x0][0x1d0] ;  /* 0x00007400576a7625 */ /* 0x000fcc00078e0202 */
[----:B------:R-:W2:Y:S01]  /*09e0*/  LDG.E R106, [R106.64] ;  /* 0x000000066a6a7981 */ /* 0x000ea2000c1e1900 */
[----:B------:R-:W-:-:S05]  /*09f0*/  IMAD.WIDE R2, R87, R2, c[0x0][0x1d8] ;  /* 0x0000760057027625 */ /* 0x000fca00078e0202 */
[----:B-----5:R0:W5:Y:S01]  /*0a00*/  LDG.E R101, [R2.64] ;  /* 0x0000000602657981 */ /* 0x020162000c1e1900 */
        /* <DEDUP_REMOVED lines=44> */
.L_x_7298:
[----:B------:R-:W-:Y:S02]  /*0cd0*/  IMAD.MOV.U32 R2, RZ, RZ, R0 ;  /* 0x000000ffff027224 */ /* 0x000fe400078e0000 */
.L_x_7299:
[----:B------:R-:W-:Y:S05]  /*0ce0*/  BSYNC B3 ;  /* 0x0000000000037941 */ /* 0x000fea0003800000 */
.L_x_7297:
        /* <DEDUP_REMOVED lines=16> */
.L_x_7303:
[----:B------:R-:W-:Y:S05]  /*0df0*/  BSYNC B4 ;  /* 0x0000000000047941 */ /* 0x000fea0003800000 */
.L_x_7302:
        /* <DEDUP_REMOVED lines=43> */
.L_x_7301:
[----:B------:R-:W-:Y:S05]  /*10b0*/  BSYNC B3 ;  /* 0x0000000000037941 */ /* 0x000fea0003800000 */
.L_x_7300:
        /* <DEDUP_REMOVED lines=11> */
.L_x_7296:
[----:B0-----:R-:W-:Y:S05]  /*1170*/  BSYNC B2 ;  /* 0x0000000000027941 */ /* 0x001fea0003800000 */
.L_x_7295:
        /* <DEDUP_REMOVED lines=18> */
.L_x_7307:
[----:B------:R-:W-:Y:S02]  /*12a0*/  MOV R2, R0 ;  /* 0x0000000000027202 */ /* 0x000fe40000000f00 */
.L_x_7308:
[----:B------:R-:W-:Y:S05]  /*12b0*/  BSYNC B3 ;  /* 0x0000000000037941 */ /* 0x000fea0003800000 */
.L_x_7306:
        /* <DEDUP_REMOVED lines=16> */
.L_x_7312:
[----:B------:R-:W-:Y:S05]  /*13c0*/  BSYNC B4 ;  /* 0x0000000000047941 */ /* 0x000fea0003800000 */
.L_x_7311:
        /* <DEDUP_REMOVED lines=42> */
[----:B------:R-:W-:Y:S02]  /*1670*/  LOP3.LUT R97, R99, UR26, R66, 0x96, !PT ;  /* 0x0000001a63617c12 */ /* 0x000fe4000f8e9642 */
.L_x_7310:
[----:B------:R-:W-:Y:S05]  /*1680*/  BSYNC B3 ;  /* 0x0000000000037941 */ /* 0x000fea0003800000 */
.L_x_7309:
        /* <DEDUP_REMOVED lines=11> */
.L_x_7305:
[----:B------:R-:W-:Y:S05]  /*1740*/  BSYNC B2 ;  /* 0x0000000000027941 */ /* 0x000fea0003800000 */
.L_x_7304:
        /* <DEDUP_REMOVED lines=18> */
.L_x_7316:
[----:B------:R-:W-:Y:S02]  /*1870*/  IMAD.MOV.U32 R2, RZ, RZ, R0 ;  /* 0x000000ffff027224 */ /* 0x000fe400078e0000 */
.L_x_7317:
[----:B------:R-:W-:Y:S05]  /*1880*/  BSYNC B3 ;  /* 0x0000000000037941 */ /* 0x000fea0003800000 */
.L_x_7315:
        /* <DEDUP_REMOVED lines=16> */
.L_x_7321:
[----:B------:R-:W-:Y:S05]  /*1990*/  BSYNC B4 ;  /* 0x0000000000047941 */ /* 0x000fea0003800000 */
.L_x_7320:
        /* <DEDUP_REMOVED lines=43> */
.L_x_7319:
[----:B------:R-:W-:Y:S05]  /*1c50*/  BSYNC B3 ;  /* 0x0000000000037941 */ /* 0x000fea0003800000 */
.L_x_7318:
        /* <DEDUP_REMOVED lines=11> */
.L_x_7314:
[----:B------:R-:W-:Y:S05]  /*1d10*/  BSYNC B2 ;  /* 0x0000000000027941 */ /* 0x000fea0003800000 */
.L_x_7313:
        /* <DEDUP_REMOVED lines=18> */
.L_x_7325:
[----:B------:R-:W-:Y:S02]  /*1e40*/  IMAD.MOV.U32 R2, RZ, RZ, R0 ;  /* 0x000000ffff027224 */ /* 0x000fe400078e0000 */
.L_x_7326:
[----:B------:R-:W-:Y:S05]  /*1e50*/  BSYNC B3 ;  /* 0x0000000000037941 */ /* 0x000fea0003800000 */
.L_x_7324:
        /* <DEDUP_REMOVED lines=16> */
.L_x_7330:
[----:B------:R-:W-:Y:S05]  /*1f60*/  BSYNC B4 ;  /* 0x0000000000047941 */ /* 0x000fea0003800000 */
.L_x_7329:
        /* <DEDUP_REMOVED lines=43> */
.L_x_7328:
[----:B------:R-:W-:Y:S05]  /*2220*/  BSYNC B3 ;  /* 0x0000000000037941 */ /* 0x000fea0003800000 */
.L_x_7327:
        /* <DEDUP_REMOVED lines=11> */
.L_x_7323:
[----:B------:R-:W-:Y:S05]  /*22e0*/  BSYNC B2 ;  /* 0x0000000000027941 */ /* 0x000fea0003800000 */
.L_x_7322:
        /* <DEDUP_REMOVED lines=18> */
.L_x_7334:
[----:B------:R-:W-:Y:S02]  /*2410*/  IMAD.MOV.U32 R2, RZ, RZ, R0 ;  /* 0x000000ffff027224 */ /* 0x000fe400078e0000 */
.L_x_7335:
[----:B------:R-:W-:Y:S05]  /*2420*/  BSYNC B3 ;  /* 0x0000000000037941 */ /* 0x000fea0003800000 */
.L_x_7333:
        /* <DEDUP_REMOVED lines=16> */
.L_x_7339:
[----:B------:R-:W-:Y:S05]  /*2530*/  BSYNC B4 ;  /* 0x0000000000047941 */ /* 0x000fea0003800000 */
.L_x_7338:
        /* <DEDUP_REMOVED lines=43> */
.L_x_7337:
[----:B------:R-:W-:Y:S05]  /*27f0*/  BSYNC B3 ;  /* 0x0000000000037941 */ /* 0x000fea0003800000 */
.L_x_7336:
        /* <DEDUP_REMOVED lines=11> */
.L_x_7332:
[----:B------:R-:W-:Y:S05]  /*28b0*/  BSYNC B2 ;  /* 0x0000000000027941 */ /* 0x000fea0003800000 */
.L_x_7331:
        /* <DEDUP_REMOVED lines=18> */
.L_x_7343:
[----:B------:R-:W-:Y:S02]  /*29e0*/  MOV R99, R0 ;  /* 0x0000000000637202 */ /* 0x000fe40000000f00 */
.L_x_7344:
[----:B------:R-:W-:Y:S05]  /*29f0*/  BSYNC B3 ;  /* 0x0000000000037941 */ /* 0x000fea0003800000 */
.L_x_7342:
        /* <DEDUP_REMOVED lines=16> */
.L_x_7348:
[----:B------:R-:W-:Y:S05]  /*2b00*/  BSYNC B4 ;  /* 0x0000000000047941 */ /* 0x000fea0003800000 */
.L_x_7347:
        /* <DEDUP_REMOVED lines=44> */
.L_x_7346:
[----:B------:R-:W-:Y:S05]  /*2dd0*/  BSYNC B3 ;  /* 0x0000000000037941 */ /* 0x000fea0003800000 */
.L_x_7345:
        /* <DEDUP_REMOVED lines=11> */
.L_x_7341:
[----:B------:R-:W-:Y:S05]  /*2e90*/  BSYNC B2 ;  /* 0x0000000000027941 */ /* 0x000fea0003800000 */
.L_x_7340:
        /* <DEDUP_REMOVED lines=18> */
.L_x_7352:
[----:B------:R-:W-:Y:S02]  /*2fc0*/  MOV R99, R0 ;  /* 0x0000000000637202 */ /* 0x000fe40000000f00 */
.L_x_7353:
[----:B------:R-:W-:Y:S05]  /*2fd0*/  BSYNC B3 ;  /* 0x0000000000037941 */ /* 0x000fea0003800000 */
.L_x_7351:
        /* <DEDUP_REMOVED lines=16> */
.L_x_7357:
[----:B------:R-:W-:Y:S05]  /*30e0*/  BSYNC B4 ;  /* 0x0000000000047941 */ /* 0x000fea0003800000 */
.L_x_7356:
        /* <DEDUP_REMOVED lines=44> */
.L_x_7355:
[----:B------:R-:W-:Y:S05]  /*33b0*/  BSYNC B3 ;  /* 0x0000000000037941 */ /* 0x000fea0003800000 */
.L_x_7354:
        /* <DEDUP_REMOVED lines=11> */
.L_x_7350:
[----:B------:R-:W-:Y:S05]  /*3470*/  BSYNC B2 ;  /* 0x0000000000027941 */ /* 0x000fea0003800000 */
.L_x_7349:
        /* <DEDUP_REMOVED lines=18> */
.L_x_7361:
[----:B------:R-:W-:Y:S02]  /*35a0*/  MOV R110, R0 ;  /* 0x00000000006e7202 */ /* 0x000fe40000000f00 */
.L_x_7362:
[----:B------:R-:W-:Y:S05]  /*35b0*/  BSYNC B3 ;  /* 0x0000000000037941 */ /* 0x000fea0003800000 */
.L_x_7360:
        /* <DEDUP_REMOVED lines=16> */
.L_x_7366:
[----:B------:R-:W-:Y:S05]  /*36c0*/  BSYNC B4 ;  /* 0x0000000000047941 */ /* 0x000fea0003800000 */
.L_x_7365:
        /* <DEDUP_REMOVED lines=43> */
.L_x_7364:
[----:B------:R-:W-:Y:S05]  /*3980*/  BSYNC B3 ;  /* 0x0000000000037941 */ /* 0x000fea0003800000 */
.L_x_7363:
        /* <DEDUP_REMOVED lines=11> */
.L_x_7359:
[----:B------:R-:W-:Y:S05]  /*3a40*/  BSYNC B2 ;  /* 0x0000000000027941 */ /* 0x000fea0003800000 */
.L_x_7358:
        /* <DEDUP_REMOVED lines=9> */
[----:B------:R-:W-:-:S02]  /*3ae0*/  PRMT R81, R95, 0x7104, RZ ;  /* 0x000071045f517816 */ /* 0x000fc400000000ff */
[----:B------:R-:W-:Y:S02]  /*3af0*/  PRMT R108, R108, 0x4210, R3 ;  /* 0x000042106c6c7816 */ /* 0x000fe40000000003 */
[----:B------:R-:W-:Y:S02]  /*3b00*/  LOP3.LUT R2, R93, 0xff, RZ, 0xc0, !PT ;  /* 0x000000ff5d027812 */ /* 0x000fe400078ec0ff */
        /* <DEDUP_REMOVED lines=14> */
.L_x_7368:
[----:B------:R-:W-:Y:S05]  /*3bf0*/  BSYNC B2 ;  /* 0x0000000000027941 */ /* 0x000fea0003800000 */
.L_x_7367:
[----:B------:R-:W-:Y:S02]  /*3c00*/  IADD3 R107, R107, 0x20, RZ ;  /* 0x000000206b6b7810 */ /* 0x000fe40007ffe0ff */
[----:B------:R-:W-:Y:S02]  /*3c10*/  IADD3 R103, R103, 0x20, RZ ;  /* 0x0000002067677810 */ /* 0x000fe40007ffe0ff */
.L_x_7294:
[----:B0-----:R-:W-:Y:S05]  /*3c20*/  BSYNC B1 ;  /* 0x0000000000017941 */ /* 0x001fea0003800000 */
.L_x_7293:
        /* <DEDUP_REMOVED lines=30> */
.L_x_7374:
[----:B------:R-:W-:Y:S02]  /*3e10*/  MOV R2, R0 ;  /* 0x0000000000027202 */ /* 0x000fe40000000f00 */
.L_x_7375:
[----:B------:R-:W-:Y:S05]  /*3e20*/  BSYNC B3 ;  /* 0x0000000000037941 */ /* 0x000fea0003800000 */
.L_x_7373:
        /* <DEDUP_REMOVED lines=16> */
.L_x_7379:
[----:B------:R-:W-:Y:S05]  /*3f30*/  BSYNC B4 ;  /* 0x0000000000047941 */ /* 0x000fea0003800000 */
.L_x_7378:
        /* <DEDUP_REMOVED lines=41> */
[----:B------:R-:W-:Y:S01]  /*41d0*/  IMAD.MOV.U32 R76, RZ, RZ, RZ ;  /* 0x000000ffff4c7224 */ /* 0x000fe200078e00ff */
[----:B------:R-:W-:Y:S02]  /*41e0*/  LOP3.LUT R97, R99, UR26, R72, 0x96, !PT ;  /* 0x0000001a63617c12 */ /* 0x000fe4000f8e9648 */
.L_x_7377:
[----:B------:R-:W-:Y:S05]  /*41f0*/  BSYNC B3 ;  /* 0x0000000000037941 */ /* 0x000fea0003800000 */
.L_x_7376:
        /* <DEDUP_REMOVED lines=11> */
.L_x_7372:
[----:B0-----:R-:W-:Y:S05]  /*42b0*/  BSYNC B2 ;  /* 0x0000000000027941 */ /* 0x001fea0003800000 */
.L_x_7371:
        /* <DEDUP_REMOVED lines=18> */
.L_x_7383:
[----:B------:R-:W-:Y:S02]  /*43e0*/  IMAD.MOV.U32 R2, RZ, RZ, R0 ;  /* 0x000000ffff027224 */ /* 0x000fe400078e0000 */
.L_x_7384:
[----:B------:R-:W-:Y:S05]  /*43f0*/  BSYNC B3 ;  /* 0x0000000000037941 */ /* 0x000fea0003800000 */
.L_x_7382:
        /* <DEDUP_REMOVED lines=16> */
.L_x_7388:
[----:B------:R-:W-:Y:S05]  /*4500*/  BSYNC B4 ;  /* 0x0000000000047941 */ /* 0x000fea0003800000 */
.L_x_7387:
        /* <DEDUP_REMOVED lines=43> */
.L_x_7386:
[----:B------:R-:W-:Y:S05]  /*47c0*/  BSYNC B3 ;  /* 0x0000000000037941 */ /* 0x000fea0003800000 */
.L_x_7385:
        /* <DEDUP_REMOVED lines=11> */
.L_x_7381:
[----:B------:R-:W-:Y:S05]  /*4880*/  BSYNC B2 ;  /* 0x0000000000027941 */ /* 0x000fea0003800000 */
.L_x_7380:
        /* <DEDUP_REMOVED lines=18> */
.L_x_7392:
[----:B------:R-:W-:Y:S02]  /*49b0*/  IMAD.MOV.U32 R2, RZ, RZ, R0 ;  /* 0x000000ffff027224 */ /* 0x000fe400078e0000 */
.L_x_7393:
[----:B------:R-:W-:Y:S05]  /*49c0*/  BSYNC B3 ;  /* 0x0000000000037941 */ /* 0x000fea0003800000 */
.L_x_7391:
        /* <DEDUP_REMOVED lines=16> */
.L_x_7397:
[----:B------:R-:W-:Y:S05]  /*4ad0*/  BSYNC B4 ;  /* 0x0000000000047941 */ /* 0x000fea0003800000 */
.L_x_7396:
        /* <DEDUP_REMOVED lines=43> */
.L_x_7395:
[----:B------:R-:W-:Y:S05]  /*4d90*/  BSYNC B3 ;  /* 0x0000000000037941 */ /* 0x000fea0003800000 */
.L_x_7394:
        /* <DEDUP_REMOVED lines=11> */
.L_x_7390:
[----:B------:R-:W-:Y:S05]  /*4e50*/  BSYNC B2 ;  /* 0x0000000000027941 */ /* 0x000fea0003800000 */
.L_x_7389:
        /* <DEDUP_REMOVED lines=18> */
.L_x_7401:
[----:B------:R-:W-:Y:S02]  /*4f80*/  IMAD.MOV.U32 R2, RZ, RZ, R0 ;  /* 0x000000ffff027224 */ /* 0x000fe400078e0000 */
.L_x_7402:
[----:B------:R-:W-:Y:S05]  /*4f90*/  BSYNC B3 ;  /* 0x0000000000037941 */ /* 0x000fea0003800000 */
.L_x_7400:
        /* <DEDUP_REMOVED lines=16> */
.L_x_7406:
[----:B------:R-:W-:Y:S05]  /*50a0*/  BSYNC B4 ;  /* 0x0000000000047941 */ /* 0x000fea0003800000 */
.L_x_7405:
        /* <DEDUP_REMOVED lines=43> */
.L_x_7404:
[----:B------:R-:W-:Y:S05]  /*5360*/  BSYNC B3 ;  /* 0x0000000000037941 */ /* 0x000fea0003800000 */
.L_x_7403:
        /* <DEDUP_REMOVED lines=11> */
.L_x_7399:
[----:B------:R-:W-:Y:S05]  /*5420*/  BSYNC B2 ;  /* 0x0000000000027941 */ /* 0x000fea0003800000 */
.L_x_7398:
        /* <DEDUP_REMOVED lines=18> */
.L_x_7410:
[----:B------:R-:W-:Y:S02]  /*5550*/  IMAD.MOV.U32 R2, RZ, RZ, R0 ;  /* 0x000000ffff027224 */ /* 0x000fe400078e0000 */
.L_x_7411:
[----:B------:R-:W-:Y:S05]  /*5560*/  BSYNC B3 ;  /* 0x0000000000037941 */ /* 0x000fea0003800000 */
.L_x_7409:
        /* <DEDUP_REMOVED lines=16> */
.L_x_7415:
[----:B------:R-:W-:Y:S05]  /*5670*/  BSYNC B4 ;  /* 0x0000000000047941 */ /* 0x000fea0003800000 */
.L_x_7414:
        /* <DEDUP_REMOVED lines=43> */
.L_x_7413:
[----:B------:R-:W-:Y:S05]  /*5930*/  BSYNC B3 ;  /* 0x0000000000037941 */ /* 0x000fea0003800000 */
.L_x_7412:
        /* <DEDUP_REMOVED lines=11> */
.L_x_7408:
[----:B------:R-:W-:Y:S05]  /*59f0*/  BSYNC B2 ;  /* 0x0000000000027941 */ /* 0x000fea0003800000 */
.L_x_7407:
        /* <DEDUP_REMOVED lines=18> */
.L_x_7419:
[----:B------:R-:W-:Y:S02]  /*5b20*/  MOV R2, R0 ;  /* 0x0000000000027202 */ /* 0x000fe40000000f00 */
.L_x_7420:
[----:B------:R-:W-:Y:S05]  /*5b30*/  BSYNC B3 ;  /* 0x0000000000037941 */ /* 0x000fea0003800000 */
.L_x_7418:
        /* <DEDUP_REMOVED lines=16> */
.L_x_7424:
[----:B------:R-:W-:Y:S05]  /*5c40*/  BSYNC B4 ;  /* 0x0000000000047941 */ /* 0x000fea0003800000 */
.L_x_7423:
        /* <DEDUP_REMOVED lines=43> */
.L_x_7422:
[----:B------:R-:W-:Y:S05]  /*5f00*/  BSYNC B3 ;  /* 0x0000000000037941 */ /* 0x000fea0003800000 */
.L_x_7421:
        /* <DEDUP_REMOVED lines=11> */
.L_x_7417:
[----:B------:R-:W-:Y:S05]  /*5fc0*/  BSYNC B2 ;  /* 0x0000000000027941 */ /* 0x000fea0003800000 */
.L_x_7416:
        /* <DEDUP_REMOVED lines=18> */
.L_x_7428:
[----:B------:R-:W-:Y:S02]  /*60f0*/  IMAD.MOV.U32 R2, RZ, RZ, R0 ;  /* 0x000000ffff027224 */ /* 0x000fe400078e0000 */
.L_x_7429:
[----:B------:R-:W-:Y:S05]  /*6100*/  BSYNC B3 ;  /* 0x0000000000037941 */ /* 0x000fea0003800000 */
.L_x_7427:
        /* <DEDUP_REMOVED lines=16> */
.L_x_7433:
[----:B------:R-:W-:Y:S05]  /*6210*/  BSYNC B4 ;  /* 0x0000000000047941 */ /* 0x000fea0003800000 */
.L_x_7432:
        /* <DEDUP_REMOVED lines=43> */
.L_x_7431:
[----:B------:R-:W-:Y:S05]  /*64d0*/  BSYNC B3 ;  /* 0x0000000000037941 */ /* 0x000fea0003800000 */
.L_x_7430:
        /* <DEDUP_REMOVED lines=11> */
.L_x_7426:
[----:B------:R-:W-:Y:S05]  /*6590*/  BSYNC B2 ;  /* 0x0000000000027941 */ /* 0x000fea0003800000 */
.L_x_7425:
        /* <DEDUP_REMOVED lines=18> */
.L_x_7437:
[----:B------:R-:W-:Y:S02]  /*66c0*/  IMAD.MOV.U32 R106, RZ, RZ, R0 ;  /* 0x000000ffff6a7224 */ /* 0x000fe400078e0000 */
.L_x_7438:
[----:B------:R-:W-:Y:S05]  /*66d0*/  BSYNC B3 ;  /* 0x0000000000037941 */ /* 0x000fea0003800000 */
.L_x_7436:
        /* <DEDUP_REMOVED lines=16> */
.L_x_7442:
[----:B------:R-:W-:Y:S05]  /*67e0*/  BSYNC B4 ;  /* 0x0000000000047941 */ /* 0x000fea0003800000 */
.L_x_7441:
        /* <DEDUP_REMOVED lines=43> */
.L_x_7440:
[----:B------:R-:W-:Y:S05]  /*6aa0*/  BSYNC B3 ;  /* 0x0000000000037941 */ /* 0x000fea0003800000 */
.L_x_7439:
        /* <DEDUP_REMOVED lines=11> */
.L_x_7435:
[----:B------:R-:W-:Y:S05]  /*6b60*/  BSYNC B2 ;  /* 0x0000000000027941 */ /* 0x000fea0003800000 */
.L_x_7434:
[----:B------:R-:W-:-:S04]  /*6b70*/  IMAD.MOV.U32 R2, RZ, RZ, 0x20 ;  /* 0x00000020ff027424 */ /* 0x000fc800078e00ff */
[----:B------:R-:W-:-:S05]  /*6b80*/  IMAD.WIDE.U32 R2, R107, R2, c[0x0][0x188] ;  /* 0x000062006b027625 */ /* 0x000fca00078e0002 */
[----:B------:R0:W-:Y:S04]  /*6b90*/  STG.E.128 [R2.64], R72 ;  /* 0x0000004802007986 */ /* 0x0001e8000c101d06 */
[----:B------:R0:W-:Y:S01]  /*6ba0*/  STG.E.128 [R2.64+0x10], R76 ;  /* 0x0000104c02007986 */ /* 0x0001e2000c101d06 */
[----:B------:R-:W-:Y:S05]  /*6bb0*/  @!P4 BRA `(.L_x_7370) ;  /* 0x000001400000c947 */ /* 0x000fea0003800000 */
[----:B0-----:R-:W-:Y:S01]  /*6bc0*/  SHF.L.U32 R3, R96, 0x10, RZ ;  /* 0x0000001060037819 */ /* 0x001fe200000006ff */
[----:B------:R-:W-:Y:S01]  /*6bd0*/  IMAD.MOV.U32 R106, RZ, RZ, 0x8 ;  /* 0x00000008ff6a7424 */ /* 0x000fe200078e00ff */
[----:B------:R-:W-:Y:S02]  /*6be0*/  LOP3.LUT R2, R100, 0xffff, RZ, 0xc0, !PT ;  /* 0x0000ffff64027812 */ /* 0x000fe400078ec0ff */
[----:B------:R-:W-:Y:S02]  /*6bf0*/  LOP3.LUT R3, R3, 0xff0000, RZ, 0xc0, !PT ;  /* 0x00ff000003037812 */ /* 0x000fe400078ec0ff */
[----:B------:R-:W-:-:S02]  /*6c00*/  PRMT R81, R95, 0x7104, RZ ;  /* 0x000071045f517816 */ /* 0x000fc400000000ff */
        /* <DEDUP_REMOVED lines=15> */
.L_x_7370:
[----:B------:R-:W-:Y:S05]  /*6d00*/  BSYNC B1 ;  /* 0x0000000000017941 */ /* 0x000fea0003800000 */
.L_x_7369:
        /* <DEDUP_REMOVED lines=21> */
.L_x_7451:
        /* <DEDUP_REMOVED lines=53> */
.L_x_7452:
        /* <DEDUP_REMOVED lines=58> */
.L_x_7448:
[----:B------:R-:W-:Y:S05]  /*7550*/  BSYNC B2 ;  /* 0x0000000000027941 */ /* 0x000fea0003800000 */
.L_x_7447:
        /* <DEDUP_REMOVED lines=32> */
.L_x_7446:
[----:B-1----:R-:W-:Y:S05]  /*7760*/  BSYNC B1 ;  /* 0x0000000000017941 */ /* 0x002fea0003800000 */
.L_x_7445:
[----:B0-----:R-:W-:-:S05]  /*7770*/  IMAD.MOV.U32 R2, RZ, RZ, c[0x0][0x160] ;  /* 0x00005800ff027624 */ /* 0x001fca00078e00ff */
[----:B------:R-:W-:-:S04]  /*7780*/  LEA R87, R2, R87, 0x2 ;  /* 0x0000005702577211 */ /* 0x000fc800078e10ff */
[----:B------:R-:W-:-:S13]  /*7790*/  ISETP.GE.AND P0, PT, R87, c[0x0][0x164], PT ;  /* 0x0000590057007a0c */ /* 0x000fda0003f06270 */
[----:B------:R-:W-:Y:S01]  /*77a0*/  @P0 CALL.REL.NOINC `(.L_x_7449) ;  /* 0x0000001000000944 */ /* 0x000fe20003c00000 */
[----:B------:R-:W-:Y:S05]  /*77b0*/  BRA `(.L_x_7450) ;  /* 0xffff920000007947 */ /* 0x000fea000383ffff */
.L_x_7449:
[----:B------:R-:W-:Y:S05]  /*77c0*/  BSYNC B0 ;  /* 0x0000000000007941 */ /* 0x000fea0003800000 */
.L_x_7292:
[----:B------:R-:W-:Y:S05]  /*77d0*/  EXIT ;  /* 0x000000000000794d */ /* 0x000fea0003800000 */
.L_x_7443:
[----:B------:R-:W-:Y:S01]  /*77e0*/  IMAD.MOV.U32 R82, RZ, RZ, 0x1 ;  /* 0x00000001ff527424 */ /* 0x000fe200078e00ff */
[----:B------:R-:W-:Y:S01]  /*77f0*/  MOV R107, 0xffffffff ;  /* 0xffffffff006b7802 */ /* 0x000fe20000000f00 */
[----:B------:R-:W-:Y:S01]  /*7800*/  IMAD.MOV.U32 R80, RZ, RZ, 0x1f ;  /* 0x0000001fff507424 */ /* 0x000fe200078e00ff */
[----:B------:R-:W-:Y:S02]  /*7810*/  MOV R2, 0x7830 ;  /* 0x0000783000027802 */ /* 0x000fe40000000f00 */
[----:B-----5:R-:W-:Y:S05]  /*7820*/  CALL.REL.NOINC `($__internal_78_$__cuda_sm70_shflsync_bfly_p) ;  /* 0x000005c000007944 */ /* 0x020fea0003c00000 */
[----:B-1----:R-:W-:Y:S01]  /*7830*/  IMAD.MOV.U32 R2, RZ, RZ, R82 ;  /* 0x000000ffff027224 */ /* 0x002fe200078e0052 */
[----:B0-----:R-:W-:Y:S05]  /*7840*/  BRA `(.L_x_7451) ;  /* 0xfffff61000007947 */ /* 0x001fea000383ffff */
.L_x_7444:
[----:B------:R-:W-:Y:S01]  /*7850*/  HFMA2.MMA R82, -RZ, RZ, 0, 1.1920928955078125e-07 ;  /* 0x00000002ff527435 */ /* 0x000fe200000001ff */
[----:B0-----:R-:W-:Y:S01]  /*7860*/  IMAD.MOV.U32 R81, RZ, RZ, R103 ;  /* 0x000000ffff517224 */ /* 0x001fe200078e0067 */
[----:B------:R-:W-:Y:S01]  /*7870*/  MOV R2, 0x78b0 ;  /* 0x000078b000027802 */ /* 0x000fe20000000f00 */
[----:B------:R-:W-:Y:S02]  /*7880*/  IMAD.MOV.U32 R80, RZ, RZ, 0x1f ;  /* 0x0000001fff507424 */ /* 0x000fe400078e00ff */
[----:B------:R-:W-:Y:S02]  /*7890*/  IMAD.MOV.U32 R107, RZ, RZ, -0x1 ;  /* 0xffffffffff6b7424 */ /* 0x000fe400078e00ff */
[----:B-----5:R-:W-:Y:S05]  /*78a0*/  CALL.REL.NOINC `($__internal_78_$__cuda_sm70_shflsync_bfly_p) ;  /* 0x0000054000007944 */ /* 0x020fea0003c00000 */
[----:B01----:R-:W-:Y:S01]  /*78b0*/  FADD.FTZ R81, R103, R82 ;  /* 0x0000005267517221 */ /* 0x003fe20000010000 */
[----:B------:R-:W-:Y:S01]  /*78c0*/  MOV R82, 0x4 ;  /* 0x0000000400527802 */ /* 0x000fe20000000f00 */
[----:B------:R-:W-:Y:S01]  /*78d0*/  IMAD.MOV.U32 R80, RZ, RZ, 0x1f ;  /* 0x0000001fff507424 */ /* 0x000fe200078e00ff */
[----:B------:R-:W-:Y:S01]  /*78e0*/  MOV R2, 0x7910 ;  /* 0x0000791000027802 */ /* 0x000fe20000000f00 */
[----:B------:R-:W-:-:S02]  /*78f0*/  IMAD.MOV.U32 R107, RZ, RZ, -0x1 ;  /* 0xffffffffff6b7424 */ /* 0x000fc400078e00ff */
[----:B------:R-:W-:Y:S05]  /*7900*/  CALL.REL.NOINC `($__internal_78_$__cuda_sm70_shflsync_bfly_p) ;  /* 0x000004e000007944 */ /* 0x000fea0003c00000 */
[----:B01----:R-:W-:Y:S01]  /*7910*/  FADD.FTZ R81, R81, R82 ;  /* 0x0000005251517221 */ /* 0x003fe20000010000 */
[----:B------:R-:W-:Y:S01]  /*7920*/  HFMA2.MMA R82, -RZ, RZ, 0, 4.76837158203125e-07 ;  /* 0x00000008ff527435 */ /* 0x000fe200000001ff */
[----:B------:R-:W-:Y:S01]  /*7930*/  IMAD.MOV.U32 R80, RZ, RZ, 0x1f ;  /* 0x0000001fff507424 */ /* 0x000fe200078e00ff */
[----:B------:R-:W-:Y:S01]  /*7940*/  MOV R2, 0x7970 ;  /* 0x0000797000027802 */ /* 0x000fe20000000f00 */
[----:B------:R-:W-:-:S03]  /*7950*/  IMAD.MOV.U32 R107, RZ, RZ, -0x1 ;  /* 0xffffffffff6b7424 */ /* 0x000fc600078e00ff */
[----:B------:R-:W-:Y:S05]  /*7960*/  CALL.REL.NOINC `($__internal_78_$__cuda_sm70_shflsync_bfly_p) ;  /* 0x0000048000007944 */ /* 0x000fea0003c00000 */
[----:B01----:R-:W-:Y:S01]  /*7970*/  FADD.FTZ R81, R81, R82 ;  /* 0x0000005251517221 */ /* 0x003fe20000010000 */
[----:B------:R-:W-:Y:S01]  /*7980*/  MOV R82, 0x10 ;  /* 0x0000001000527802 */ /* 0x000fe20000000f00 */
[----:B------:R-:W-:Y:S01]  /*7990*/  IMAD.MOV.U32 R80, RZ, RZ, 0x1f ;  /* 0x0000001fff507424 */ /* 0x000fe200078e00ff */
[----:B------:R-:W-:Y:S01]  /*79a0*/  MOV R2, 0x79d0 ;  /* 0x000079d000027802 */ /* 0x000fe20000000f00 */
[----:B------:R-:W-:-:S02]  /*79b0*/  IMAD.MOV.U32 R107, RZ, RZ, -0x1 ;  /* 0xffffffffff6b7424 */ /* 0x000fc400078e00ff */
[----:B------:R-:W-:Y:S05]  /*79c0*/  CALL.REL.NOINC `($__internal_78_$__cuda_sm70_shflsync_bfly_p) ;  /* 0x0000042000007944 */ /* 0x000fea0003c00000 */
        /* <DEDUP_REMOVED lines=39> */
[----:B------:R-:W-:Y:S05]  /*7c40*/  CALL.REL.NOINC `($__internal_78_$__cuda_sm70_shflsync_bfly_p) ;  /* 0x000001a000007944 */ /* 0x000fea0003c00000 */
[----:B01----:R-:W-:Y:S01]  /*7c50*/  FADD.FTZ R81, R81, R82 ;  /* 0x0000005251517221 */ /* 0x003fe20000010000 */
[----:B------:R-:W-:Y:S01]  /*7c60*/  MOV R82, 0x2 ;  /* 0x0000000200527802 */ /* 0x000fe20000000f00 */
[----:B------:R-:W-:Y:S01]  /*7c70*/  IMAD.MOV.U32 R80, RZ, RZ, 0x1f ;  /* 0x0000001fff507424 */ /* 0x000fe200078e00ff */
[----:B------:R-:W-:Y:S01]  /*7c80*/  MOV R2, 0x7cb0 ;  /* 0x00007cb000027802 */ /* 0x000fe20000000f00 */
[----:B------:R-:W-:Y:S02]  /*7c90*/  IMAD.MOV.U32 R107, RZ, RZ, -0x1 ;  /* 0xffffffffff6b7424 */ /* 0x000fe400078e00ff */
[----:B------:R-:W-:Y:S05]  /*7ca0*/  CALL.REL.NOINC `($__internal_78_$__cuda_sm70_shflsync_bfly_p) ;  /* 0x0000014000007944 */ /* 0x000fea0003c00000 */
[----:B01----:R-:W-:Y:S01]  /*7cb0*/  FADD.FTZ R81, R81, R82 ;  /* 0x0000005251517221 */ /* 0x003fe20000010000 */
[----:B------:R-:W-:Y:S01]  /*7cc0*/  HFMA2.MMA R82, -RZ, RZ, 0, 2.384185791015625e-07 ;  /* 0x00000004ff527435 */ /* 0x000fe200000001ff */
        /* <DEDUP_REMOVED lines=10> */
[----:B-1----:R-:W-:Y:S01]  /*7d70*/  FADD.FTZ R103, R81, R82 ;  /* 0x0000005251677221 */ /* 0x002fe20000010000 */
[----:B------:R-:W-:Y:S01]  /*7d80*/  HFMA2.MMA R82, -RZ, RZ, 0, 9.5367431640625e-07 ;  /* 0x00000010ff527435 */ /* 0x000fe200000001ff */
[----:B0-----:R-:W-:Y:S01]  /*7d90*/  IMAD.MOV.U32 R80, RZ, RZ, 0x1f ;  /* 0x0000001fff507424 */ /* 0x001fe200078e00ff */
[----:B------:R-:W-:Y:S01]  /*7da0*/  MOV R2, 0x7de0 ;  /* 0x00007de000027802 */ /* 0x000fe20000000f00 */
[----:B------:R-:W-:Y:S01]  /*7db0*/  IMAD.MOV.U32 R107, RZ, RZ, -0x1 ;  /* 0xffffffffff6b7424 */ /* 0x000fe200078e00ff */
[----:B------:R-:W-:-:S02]  /*7dc0*/  MOV R81, R103 ;  /* 0x0000006700517202 */ /* 0x000fc40000000f00 */
[----:B------:R-:W-:Y:S05]  /*7dd0*/  CALL.REL.NOINC `($__internal_78_$__cuda_sm70_shflsync_bfly_p) ;  /* 0x0000001000007944 */ /* 0x000fea0003c00000 */
[----:B01----:R-:W-:Y:S05]  /*7de0*/  BRA `(.L_x_7452) ;  /* 0xfffff3c000007947 */ /* 0x003fea000383ffff */
        .weak           $__internal_78_$__cuda_sm70_shflsync_bfly_p
        .type           $__internal_78_$__cuda_sm70_shflsync_bfly_p,@function
        .size           $__internal_78_$__cuda_sm70_shflsync_bfly_p,(.L_x_15270 - $__internal_78_$__cuda_sm70_shflsync_bfly_p)
$__internal_78_$__cuda_sm70_shflsync_bfly_p:
[----:B------:R-:W-:Y:S01]  /*7df0*/  IMAD.MOV.U32 R3, RZ, RZ, 0x0 ;  /* 0x00000000ff037424 */ /* 0x000fe200078e00ff */
[----:B------:R-:W-:Y:S04]  /*7e00*/  WARPSYNC R107 ;  /* 0x0000006b00007348 */ /* 0x000fe80003800000 */
[----:B------:R0:W1:Y:S01]  /*7e10*/  SHFL.BFLY PT, R82, R81, R82, R80 ;  /* 0x0c00005251527389 */ /* 0x00006200000e0050 */
[----:B------:R-:W-:Y:S05]  /*7e20*/  RET.REL.NODEC R2 `(_ZN10layer_norm13ln_fwd_kernelINS_13Kernel_traitsIf13__nv_bfloat16fS2_fjLj512ELj1ELj4ELj1ELj16ENS_18Kernel_traits_baseILj512EfS2_fS2_fjLj128EEEEELb1ELb1ELb1ELb0EEEvNS_9FwdParamsE) ;  /* 0xffff81d002007950 */ /* 0x000fea0003c3ffff */
.L_x_7453:
        /* <DEDUP_REMOVED lines=13> */
.L_x_15270:


//--------------------- .text._ZN10layer_norm13ln_fwd_kernelINS_13Kernel_traitsIf13__nv_bfloat16fS2_fjLj512ELj1ELj4ELj1ELj16ENS_18Kernel_traits_baseILj512EfS2_fS2_fjLj128EEEEELb1ELb1ELb1ELb1EEEvNS_9FwdParamsE --------------------------
	.section	.text._ZN10layer_norm13ln_fwd_kernelINS_13Kernel_traitsIf13__nv_bfloat16fS2_fjLj512ELj1ELj4ELj1ELj16ENS_18Kernel_traits_baseILj512EfS2_fS2_fjLj128EEEEELb1ELb1ELb1ELb1EEEvNS_9FwdParamsE,"ax",@progbits
	.sectioninfo	@"SHI_REGISTERS=115"
	.align	128
        .global         _ZN10layer_norm13ln_fwd_kernelINS_13Kernel_traitsIf13__nv_bfloat16fS2_fjLj512ELj1ELj4ELj1ELj16ENS_18Kernel_traits_baseILj512EfS2_fS2_fjLj128EEEEELb1ELb1ELb1ELb1EEEvNS_9FwdParamsE
        .type           _ZN10layer_norm13ln_fwd_kernelINS_13Kernel_traitsIf13__nv_bfloat16fS2_fjLj512ELj1ELj4ELj1ELj16ENS_18Kernel_traits_baseILj512EfS2_fS2_fjLj128EEEEELb1ELb1ELb1ELb1EEEvNS_9FwdParamsE,@function
        .size           _ZN10layer_norm13ln_fwd_kernelINS_13Kernel_traitsIf13__nv_bfloat16fS2_fjLj512ELj1ELj4ELj1ELj16ENS_18Kernel_traits_baseILj512EfS2_fS2_fjLj128EEEEELb1ELb1ELb1ELb1EEEvNS_9FwdParamsE,(.L_x_15271 - _ZN10layer_norm13ln_fwd_kernelINS_13Kernel_traitsIf13__nv_bfloat16fS2_fjLj512ELj1ELj4ELj1ELj16ENS_18Kernel_traits_baseILj512EfS2_fS2_fjLj128EEEEELb1ELb1ELb1ELb1EEEvNS_9FwdParamsE)
        .other          _ZN10layer_norm13ln_fwd_kernelINS_13Kernel_traitsIf13__nv_bfloat16fS2_fjLj512ELj1ELj4ELj1ELj16ENS_18Kernel_traits_baseILj512EfS2_fS2_fjLj128EEEEELb1ELb1ELb1ELb1EEEvNS_9FwdParamsE,@"STO_CUDA_ENTRY STV_DEFAULT"
_ZN10layer_norm13ln_fwd_kernelINS_13Kernel_traitsIf13__nv_bfloat16fS2_fjLj512ELj1ELj4ELj1ELj16ENS_18Kernel_traits_baseILj512EfS2_fS2_fjLj128EEEEELb1ELb1ELb1ELb1EEEvNS_9FwdParamsE:
.text._ZN10layer_norm13ln_fwd_kernelINS_13Kernel_traitsIf13__nv_bfloat16fS2_fjLj512ELj1ELj4ELj1ELj16ENS_18Kernel_traits_baseILj512EfS2_fS2_fjLj128EEEEELb1ELb1ELb1ELb1EEEvNS_9FwdParamsE:
        /* <DEDUP_REMOVED lines=12> */
[----:B------:R-:W-:Y:S02]  /*00c0*/  @P1 IMAD.MOV.U32 R10, RZ, RZ, R0 ;  /* 0x000000ffff0a1224 */ /* 0x000fe400078e0000 */
[----:B------:R-:W-:Y:S01]  /*00d0*/  @P1 IMAD.MOV.U32 R11, RZ, RZ, R59 ;  /* 0x000000ffff0b1224 */ /* 0x000fe200078e003b */
[----:B------:R-:W-:Y:S01]  /*00e0*/  ISETP.NE.AND.EX P0, PT, RZ, c[0x0][0x21c], PT, P0 ;  /* 0x00008700ff007a0c */ /* 0x000fe20003f05300 */
[----:B------:R-:W-:Y:S01]  /*00f0*/  CS2R R4, SRZ ;  /* 0x0000000000047805 */ /* 0x000fe2000001ff00 */
[----:B------:R-:W-:Y:S01]  /*0100*/  CS2R R6, SRZ ;  /* 0x0000000000067805 */ /* 0x000fe2000001ff00 */
[----:B------:R-:W-:Y:S01]  /*0110*/  CS2R R8, SRZ ;  /* 0x0000000000087805 */ /* 0x000fe2000001ff00 */
[----:B------:R1:W5:Y:S01]  /*0120*/  @P1 LDG.E.64 R52, [R10.64] ;  /* 0x000000060a341981 */ /* 0x000362000c1e1b00 */
[----:B------:R-:W-:Y:S01]  /*0130*/  CS2R R12, SRZ ;  /* 0x00000000000c7805 */ /* 0x000fe2000001ff00 */
[----:B------:R-:W-:Y:S01]  /*0140*/  CS2R R14, SRZ ;  /* 0x00000000000e7805 */ /* 0x000fe2000001ff00 */
[----:B------:R-:W-:Y:S01]  /*0150*/  CS2R R16, SRZ ;  /* 0x0000000000107805 */ /* 0x000fe2000001ff00 */
[----:B------:R-:W-:Y:S01]  /*0160*/  CS2R R18, SRZ ;  /* 0x0000000000127805 */ /* 0x000fe2000001ff00 */
[----:B------:R-:W3:Y:S01]  /*0170*/  S2R R58, SR_CTAID.X ;  /* 0x00000000003a7919 */ /* 0x000ee20000002500 */
[----:B-1----:R-:W-:Y:S01]  /*0180*/  CS2R R10, SRZ ;  /* 0x00000000000a7805 */ /* 0x002fe2000001ff00 */
[----:B0-----:R-:W-:-:S02]  /*0190*/  SHF.R.U32.HI R81, RZ, 0x5, R80 ;  /* 0x00000005ff517819 */ /* 0x001fc40000011650 */
[----:B------:R-:W-:-:S04]  /*01a0*/  LOP3.LUT R82, R80, 0x1f, RZ, 0xc0, !PT ;  /* 0x0000001f50527812 */ /* 0x000fc800078ec0ff */
[----:B------:R-:W-:-:S05]  /*01b0*/  LEA R56, P2, R82, c[0x0][0x1c8], 0x5 ;  /* 0x0000720052387a11 */ /* 0x000fca00078428ff */
[----:B------:R-:W-:Y:S02]  /*01c0*/  IMAD.X R57, RZ, RZ, c[0x0][0x1cc], P2 ;  /* 0x00007300ff397624 */ /* 0x000fe400010e06ff */
[----:B---3--:R-:W-:Y:S01]  /*01d0*/  IMAD R81, R58, 0x4, R81 ;  /* 0x000000043a517824 */ /* 0x008fe200078e0251 */
[----:B--2---:R0:W1:Y:S02]  /*01e0*/  @P1 R2UR UR4, R2 ;  /* 0x00000000020413c2 */ /* 0x00406400000e0000 */
[----:B0-----:R-:W-:-:S06]  /*01f0*/  SHF.L.U32 R2, R80, 0x5, RZ ;  /* 0x0000000550027819 */ /* 0x001fcc00000006ff */
[----:B------:R0:W2:Y:S01]  /*0200*/  @P1 R2UR UR5, R3 ;  /* 0x00000000030513c2 */ /* 0x0000a200000e0000 */
[----:B------:R-:W-:-:S04]  /*0210*/  LOP3.LUT R54, R2, 0x3e0, RZ, 0xc0, !PT ;  /* 0x000003e002367812 */ /* 0x000fc800078ec0ff */
[C---:B------:R-:W-:Y:S02]  /*0220*/  IADD3 R2, P4, R54.reuse, c[0x0][0x218], RZ ;  /* 0x0000860036027a10 */ /* 0x040fe40007f9e0ff */
[----:B------:R-:W-:-:S03]  /*0230*/  IADD3 R54, P3, R54, c[0x0][0x1b0], RZ ;  /* 0x00006c0036367a10 */ /* 0x000fc60007f7e0ff */
[----:B0-----:R-:W-:Y:S01]  /*0240*/  IMAD.X R3, RZ, RZ, c[0x0][0x21c], P4 ;  /* 0x00008700ff037624 */ /* 0x001fe200020e06ff */
[----:B------:R-:W-:Y:S02]  /*0250*/  ISETP.GE.AND P4, PT, R81, c[0x0][0x164], PT ;  /* 0x0000590051007a0c */ /* 0x000fe40003f86270 */
[----:B------:R-:W-:Y:S02]  /*0260*/  IADD3.X R55, RZ, c[0x0][0x1b4], RZ, P3, !PT ;  /* 0x00006d00ff377a10 */ /* 0x000fe40001ffe4ff */
[----:B------:R0:W5:Y:S04]  /*0270*/  @P0 LDG.E.128 R4, [R2.64] ;  /* 0x0000000602040981 */ /* 0x000168000c1e1d00 */
[----:B------:R0:W5:Y:S04]  /*0280*/  @P0 LDG.E.128 R8, [R2.64+0x10] ;  /* 0x0000100602080981 */ /* 0x000168000c1e1d00 */
[----:B------:R0:W5:Y:S04]  /*0290*/  @P0 LDG.E.128 R12, [R2.64+0x400] ;  /* 0x00040006020c0981 */ /* 0x000168000c1e1d00 */
[----:B------:R0:W5:Y:S01]  /*02a0*/  @P0 LDG.E.128 R16, [R2.64+0x410] ;  /* 0x0004100602100981 */ /* 0x000162000c1e1d00 */
[----:B-12---:R-:W-:Y:S05]  /*02b0*/  @P4 EXIT ;  /* 0x000000000000494d */ /* 0x006fea0003800000 */
[----:B-----5:R-:W-:Y:S01]  /*02c0*/  @P1 IADD3 R0, P0, R52, c[0x0][0x240], RZ ;  /* 0x0000900034001a10 */ /* 0x020fe20007f1e0ff */
[----:B------:R1:W5:Y:S04]  /*02d0*/  LDG.E.128 R20, [R54.64] ;  /* 0x0000000636147981 */ /* 0x000368000c1e1d00 */
[----:B------:R-:W-:Y:S01]  /*02e0*/  @P1 IMAD.X R59, RZ, RZ, R53, P0 ;  /* 0x000000ffff3b1224 */ /* 0x000fe200000e0635 */
[----:B------:R1:W5:Y:S01]  /*02f0*/  LDG.E.128 R24, [R54.64+0x10] ;  /* 0x0000100636187981 */ /* 0x000362000c1e1d00 */
[----:B------:R-:W-:-:S03]  /*0300*/  IMAD R80, R58, c[0x0][0x0], R80 ;  /* 0x000000003a507a24 */ /* 0x000fc600078e0250 */
[--C-:B0-----:R-:W-:Y:S01]  /*0310*/  SHF.R.U64 R3, R0, 0x2, R59.reuse ;  /* 0x0000000200037819 */ /* 0x101fe2000000123b */
        /* <DEDUP_REMOVED lines=8> */
[----:B------:R-:W-:-:S02]  /*03a0*/  UIADD3 UR9, UR4, -0x61c88647, URZ ;  /* 0x9e3779b904097890 */ /* 0x000fc4000fffe03f */
[----:B------:R-:W-:Y:S01]  /*03b0*/  UIADD3 UR10, UR5, -0x4498517b, URZ ;  /* 0xbb67ae85050a7890 */ /* 0x000fe2000fffe03f */
[----:B------:R0:W5:Y:S01]  /*03c0*/  LDG.E.128 R40, [R56.64+0x10] ;  /* 0x0000100638287981 */ /* 0x000162000c1e1d00 */
[----:B-1----:R-:W-:-:S03]  /*03d0*/  IMAD R54, R80, -0x326172a9, RZ ;  /* 0xcd9e8d5750367824 */ /* 0x002fc600078e02ff */
        /* <DEDUP_REMOVED lines=10> */
[----:B------:R-:W-:Y:S01]  /*0480*/  UIADD3 UR14, UR5, 0x32370b8f, URZ ;  /* 0x32370b8f050e7890 */ /* 0x000fe2000fffe03f */
[----:B------:R-:W-:Y:S01]  /*0490*/  LOP3.LUT R107, R0, 0x3, RZ, 0xc0, !PT ;  /* 0x00000003006b7812 */ /* 0x000fe200078ec0ff */
[----:B------:R-:W-:Y:S01]  /*04a0*/  UIADD3 UR15, UR4, 0x78dde6e4, URZ ;  /* 0x78dde6e4040f7890 */ /* 0x000fe2000fffe03f */
[----:B0-----:R-:W-:Y:S01]  /*04b0*/  IMAD R56, R3, -0x2daee0ad, RZ ;  /* 0xd2511f5303387824 */ /* 0x001fe200078e02ff */
[----:B------:R-:W-:Y:S01]  /*04c0*/  UIADD3 UR16, UR5, -0x126145ec, URZ ;  /* 0xed9eba1405107890 */ /* 0x000fe2000fffe03f */
[----:B------:R-:W-:Y:S01]  /*04d0*/  IMAD.HI.U32 R57, R53, -0x2daee0ad, RZ ;  /* 0xd2511f5335397827 */ /* 0x000fe200078e00ff */
[----:B------:R-:W-:-:S02]  /*04e0*/  UIADD3 UR17, UR4, 0x1715609d, URZ ;  /* 0x1715609d04117890 */ /* 0x000fc4000fffe03f */
[----:B------:R-:W-:Y:S01]  /*04f0*/  UIADD3 UR18, UR5, -0x56f99767, URZ ;  /* 0xa906689905127890 */ /* 0x000fe2000fffe03f */
[----:B------:R-:W-:Y:S01]  /*0500*/  IMAD R53, R53, -0x2daee0ad, RZ ;  /* 0xd2511f5335357824 */ /* 0x000fe200078e02ff */
[----:B------:R-:W-:Y:S01]  /*0510*/  LOP3.LUT R56, R57, UR10, R56, 0x96, !PT ;  /* 0x0000000a39387c12 */ /* 0x000fe2000f8e9638 */
[----:B------:R-:W-:Y:S01]  /*0520*/  IMAD R54, R54, -0x2daee0ad, RZ ;  /* 0xd2511f5336367824 */ /* 0x000fe200078e02ff */
[----:B------:R-:W-:Y:S01]  /*0530*/  UIADD3 UR19, UR4, -0x4ab325aa, URZ ;  /* 0xb54cda5604137890 */ /* 0x000fe2000fffe03f */
[----:B------:R-:W-:Y:S01]  /*0540*/  IMAD.MOV.U32 R0, RZ, RZ, RZ ;  /* 0x000000ffff007224 */ /* 0x000fe200078e00ff */
[----:B------:R-:W-:Y:S01]  /*0550*/  LOP3.LUT R53, R58, UR12, R53, 0x96, !PT ;  /* 0x0000000c3a357c12 */ /* 0x000fe2000f8e9635 */
[C---:B------:R-:W-:Y:S01]  /*0560*/  IMAD.HI.U32 R55, R56.reuse, -0x326172a9, RZ ;  /* 0xcd9e8d5738377827 */ /* 0x040fe200078e00ff */
[----:B------:R-:W-:Y:S02]  /*0570*/  UIADD3 UR20, UR5, 0x646e171e, URZ ;  /* 0x646e171e05147890 */ /* 0x000fe4000fffe03f */
[----:B------:R-:W-:Y:S01]  /*0580*/  UIADD3 UR21, UR4, 0x5384540f, URZ ;  /* 0x5384540f04157890 */ /* 0x000fe2000fffe03f */
[----:B------:R-:W-:Y:S01]  /*0590*/  IMAD R56, R56, -0x326172a9, RZ ;  /* 0xcd9e8d5738387824 */ /* 0x000fe200078e02ff */
[----:B------:R-:W-:Y:S01]  /*05a0*/  LOP3.LUT R52, R55, UR11, R52, 0x96, !PT ;  /* 0x0000000b37347c12 */ /* 0x000fe2000f8e9634 */
[----:B------:R-:W-:Y:S01]  /*05b0*/  IMAD.HI.U32 R55, R53, -0x326172a9, RZ ;  /* 0xcd9e8d5735377827 */ /* 0x000fe200078e00ff */
[----:B------:R-:W-:-:S02]  /*05c0*/  UIADD3 UR22, UR5, 0x1fd5c5a3, URZ ;  /* 0x1fd5c5a305167890 */ /* 0x000fc4000fffe03f */
[----:B------:R-:W-:Y:S01]  /*05d0*/  UIADD3 UR23, UR4, -0xe443238, URZ ;  /* 0xf1bbcdc804177890 */ /* 0x000fe2000fffe03f */
[C---:B------:R-:W-:Y:S01]  /*05e0*/  IMAD.HI.U32 R57, R52.reuse, -0x2daee0ad, RZ ;  /* 0xd2511f5334397827 */ /* 0x040fe200078e00ff */
[----:B------:R-:W-:Y:S01]  /*05f0*/  LOP3.LUT R55, R55, UR13, R56, 0x96, !PT ;  /* 0x0000000d37377c12 */ /* 0x000fe2000f8e9638 */
[----:B------:R-:W-:Y:S02]  /*0600*/  UIADD3 UR24, UR5, -0x24c28bd8, URZ ;  /* 0xdb3d742805187890 */ /* 0x000fe4000fffe03f */
[----:B------:R-:W-:Y:S01]  /*0610*/  IMAD R53, R53, -0x326172a9, RZ ;  /* 0xcd9e8d5735357824 */ /* 0x000fe200078e02ff */
[----:B------:R-:W-:Y:S01]  /*0620*/  LOP3.LUT R54, R57, UR14, R54, 0x96, !PT ;  /* 0x0000000e39367c12 */ /* 0x000fe2000f8e9636 */
[----:B------:R-:W-:Y:S01]  /*0630*/  IMAD R52, R52, -0x2daee0ad, RZ ;  /* 0xd2511f5334347824 */ /* 0x000fe200078e02ff */
[----:B------:R-:W-:Y:S01]  /*0640*/  UIADD3 UR25, UR4, -0x700cb87f, URZ ;  /* 0x8ff3478104197890 */ /* 0x000fe2000fffe03f */
[----:B------:R-:W-:Y:S01]  /*0650*/  IMAD.HI.U32 R57, R55, -0x2daee0ad, RZ ;  /* 0xd2511f5337397827 */ /* 0x000fe200078e00ff */
[----:B------:R-:W-:-:S02]  /*0660*/  UIADD3 UR26, UR5, -0x695add53, URZ ;  /* 0x96a522ad051a7890 */ /* 0x000fc4000fffe03f */
[----:B------:R-:W-:Y:S01]  /*0670*/  ULDC.U8 UR8, c[0x0][0x1f0] ;  /* 0x00007c0000087ab9 */ /* 0x000fe20000000000 */
        /* <DEDUP_REMOVED lines=25> */
[----:B------:R-:W-:-:S03]  /*0810*/  LOP3.LUT R59, R53, UR24, R59, 0x96, !PT ;  /* 0x00000018353b7c12 */ /* 0x000fc6000f8e963b */
[----:B------:R-:W-:Y:S01]  /*0820*/  IMAD R53, R54, -0x326172a9, RZ ;  /* 0xcd9e8d5736357824 */ /* 0x000fe200078e02ff */
[----:B------:R-:W-:Y:S01]  /*0830*/  LOP3.LUT R56, R57, UR23, R56, 0x96, !PT ;  /* 0x0000001739387c12 */ /* 0x000fe2000f8e9638 */
[----:B------:R-:W-:-:S04]  /*0840*/  IMAD.WIDE.U32 R104, R59, -0x326172a9, RZ ;  /* 0xcd9e8d573b687825 */ /* 0x000fc800078e00ff */
[----:B------:R-:W-:Y:S01]  /*0850*/  IMAD.HI.U32 R97, R56, -0x2daee0ad, RZ ;  /* 0xd2511f5338617827 */ /* 0x000fe200078e00ff */
[----:B------:R-:W-:-:S03]  /*0860*/  LOP3.LUT R96, R105, UR25, R53, 0x96, !PT ;  /* 0x0000001969607c12 */ /* 0x000fc6000f8e9635 */
[----:B------:R-:W-:Y:S01]  /*0870*/  IMAD R106, R56, -0x2daee0ad, RZ ;  /* 0xd2511f53386a7824 */ /* 0x000fe200078e02ff */
[----:B------:R-:W-:Y:S02]  /*0880*/  LOP3.LUT R97, R97, UR26, R52, 0x96, !PT ;  /* 0x0000001a61617c12 */ /* 0x000fe4000f8e9634 */
.L_x_7608:
        /* <DEDUP_REMOVED lines=12> */
[----:B------:R-:W-:Y:S02]  /*0950*/  @P0 MOV R66, 0x20 ;  /* 0x0000002000420802 */ /* 0x000fe40000000f00 */
[----:B--2---:R-:W-:-:S13]  /*0960*/  ISETP.GE.AND P2, PT, R64, 0x1, PT ;  /* 0x000000014000780c */ /* 0x004fda0003f46270 */
[----:B------:R-:W-:Y:S01]  /*0970*/  @P2 IADD3 R68, R64, -0x1, RZ ;  /* 0xffffffff40442810 */ /* 0x000fe20007ffe0ff */
[----:B------:R-:W-:-:S04]  /*0980*/  @P2 IMAD.MOV.U32 R67, RZ, RZ, 0x10 ;  /* 0x00000010ff432424 */ /* 0x000fc800078e00ff */
[----:B------:R-:W-:-:S05]  /*0990*/  @P2 IMAD R68, R68, c[0x0][0x168], RZ ;  /* 0x00005a0044442a24 */ /* 0x000fca00078e02ff */
[----:B------:R-:W-:-:S04]  /*09a0*/  @P2 SHF.R.S32.HI R69, RZ, 0x1f, R68 ;  /* 0x0000001fff452819 */ /* 0x000fc80000011444 */
[----:B------:R-:W-:Y:S01]  /*09b0*/  @P2 LEA.HI R65, R69, R68, RZ, 0x3 ;  /* 0x0000004445412211 */ /* 0x000fe200078f18ff */
[----:B------:R-:W-:-:S03]  /*09c0*/  @P0 IMAD.WIDE.U32 R68, R73, R66, c[0x0][0x180] ;  /* 0x0000600049440625 */ /* 0x000fc600078e0042 */
[----:B------:R-:W-:Y:S02]  /*09d0*/  @P2 LEA.HI.SX32 R90, R65, R82, 0x1d ;  /* 0x00000052415a2211 */ /* 0x000fe400078feaff */
        /* <DEDUP_REMOVED lines=24> */
.L_x_7458:
[----:B------:R-:W-:Y:S02]  /*0b60*/  IMAD.MOV.U32 R65, RZ, RZ, R104 ;  /* 0x000000ffff417224 */ /* 0x000fe400078e0068 */
.L_x_7459:
[----:B------:R-:W-:Y:S05]  /*0b70*/  BSYNC B2 ;  /* 0x0000000000027941 */ /* 0x000fea0003800000 */
.L_x_7457:
        /* <DEDUP_REMOVED lines=16> */
.L_x_7463:
[----:B------:R-:W-:Y:S05]  /*0c80*/  BSYNC B3 ;  /* 0x0000000000037941 */ /* 0x000fea0003800000 */
.L_x_7462:
        /* <DEDUP_REMOVED lines=42> */
.L_x_7461:
[----:B------:R-:W-:Y:S05]  /*0f30*/  BSYNC B2 ;  /* 0x0000000000027941 */ /* 0x000fea0003800000 */
.L_x_7460:
        /* <DEDUP_REMOVED lines=9> */
[----:B------:R-:W-:-:S04]  /*0fd0*/  FMUL.FTZ R64, R36, R67 ;  /* 0x0000004324407220 */ /* 0x000fc80000410000 */
[----:B------:R-:W-:Y:S02]  /*0fe0*/  @P0 FADD.FTZ R64, R60, R64 ;  /* 0x000000403c400221 */ /* 0x000fe40000010000 */
.L_x_7456:
[----:B0-----:R-:W-:Y:S05]  /*0ff0*/  BSYNC B1 ;  /* 0x0000000000017941 */ /* 0x001fea0003800000 */
.L_x_7455:
        /* <DEDUP_REMOVED lines=18> */
.L_x_7467:
[----:B------:R-:W-:Y:S02]  /*1120*/  IMAD.MOV.U32 R66, RZ, RZ, R104 ;  /* 0x000000ffff427224 */ /* 0x000fe400078e0068 */
.L_x_7468:
[----:B------:R-:W-:Y:S05]  /*1130*/  BSYNC B2 ;  /* 0x0000000000027941 */ /* 0x000fea0003800000 */
.L_x_7466:
        /* <DEDUP_REMOVED lines=16> */
.L_x_7472:
[----:B------:R-:W-:Y:S05]  /*1240*/  BSYNC B3 ;  /* 0x0000000000037941 */ /* 0x000fea0003800000 */
.L_x_7471:
        /* <DEDUP_REMOVED lines=42> */
.L_x_7470:
[----:B------:R-:W-:Y:S05]  /*14f0*/  BSYNC B2 ;  /* 0x0000000000027941 */ /* 0x000fea0003800000 */
.L_x_7469:
        /* <DEDUP_REMOVED lines=9> */
[----:B------:R-:W-:-:S04]  /*1590*/  FMUL.FTZ R65, R37, R70 ;  /* 0x0000004625417220 */ /* 0x000fc80000410000 */
[----:B------:R-:W-:Y:S02]  /*15a0*/  @P0 FADD.FTZ R65, R61, R65 ;  /* 0x000000413d410221 */ /* 0x000fe40000010000 */
.L_x_7465:
[----:B------:R-:W-:Y:S05]  /*15b0*/  BSYNC B1 ;  /* 0x0000000000017941 */ /* 0x000fea0003800000 */
.L_x_7464:
        /* <DEDUP_REMOVED lines=18> */
.L_x_7476:
[----:B------:R-:W-:Y:S02]  /*16e0*/  IMAD.MOV.U32 R67, RZ, RZ, R104 ;  /* 0x000000ffff437224 */ /* 0x000fe400078e0068 */
.L_x_7477:
[----:B------:R-:W-:Y:S05]  /*16f0*/  BSYNC B2 ;  /* 0x0000000000027941 */ /* 0x000fea0003800000 */
.L_x_7475:
        /* <DEDUP_REMOVED lines=16> */
.L_x_7481:
[----:B------:R-:W-:Y:S05]  /*1800*/  BSYNC B3 ;  /* 0x0000000000037941 */ /* 0x000fea0003800000 */
.L_x_7480:
        /* <DEDUP_REMOVED lines=42> */
.L_x_7479:
[----:B------:R-:W-:Y:S05]  /*1ab0*/  BSYNC B2 ;  /* 0x0000000000027941 */ /* 0x000fea0003800000 */
.L_x_7478:
        /* <DEDUP_REMOVED lines=11> */
.L_x_7474:
[----:B------:R-:W-:Y:S05]  /*1b70*/  BSYNC B1 ;  /* 0x0000000000017941 */ /* 0x000fea0003800000 */
.L_x_7473:
        /* <DEDUP_REMOVED lines=18> */
.L_x_7485:
[----:B------:R-:W-:Y:S02]  /*1ca0*/  IMAD.MOV.U32 R68, RZ, RZ, R104 ;  /* 0x000000ffff447224 */ /* 0x000fe400078e0068 */
.L_x_7486:
[----:B------:R-:W-:Y:S05]  /*1cb0*/  BSYNC B2 ;  /* 0x0000000000027941 */ /* 0x000fea0003800000 */
.L_x_7484:
        /* <DEDUP_REMOVED lines=16> */
.L_x_7490:
[----:B------:R-:W-:Y:S05]  /*1dc0*/  BSYNC B3 ;  /* 0x0000000000037941 */ /* 0x000fea0003800000 */
.L_x_7489:
        /* <DEDUP_REMOVED lines=42> */
.L_x_7488:
[----:B------:R-:W-:Y:S05]  /*2070*/  BSYNC B2 ;  /* 0x0000000000027941 */ /* 0x000fea0003800000 */
.L_x_7487:
        /* <DEDUP_REMOVED lines=11> */
.L_x_7483:
[----:B------:R-:W-:Y:S05]  /*2130*/  BSYNC B1 ;  /* 0x0000000000017941 */ /* 0x000fea0003800000 */
.L_x_7482:
        /* <DEDUP_REMOVED lines=18> */
.L_x_7494:
[----:B------:R-:W-:Y:S02]  /*2260*/  IMAD.MOV.U32 R69, RZ, RZ, R104 ;  /* 0x000000ffff457224 */ /* 0x000fe400078e0068 */
.L_x_7495:
[----:B------:R-:W-:Y:S05]  /*2270*/  BSYNC B2 ;  /* 0x0000000000027941 */ /* 0x000fea0003800000 */
.L_x_7493:
        /* <DEDUP_REMOVED lines=16> */
.L_x_7499:
[----:B------:R-:W-:Y:S05]  /*2380*/  BSYNC B3 ;  /* 0x0000000000037941 */ /* 0x000fea0003800000 */
.L_x_7498:
        /* <DEDUP_REMOVED lines=41> */
[----:B------:R-:W-:Y:S02]  /*2620*/  LOP3.LUT R97, R107, UR26, R76, 0x96, !PT ;  /* 0x0000001a6b617c12 */ /* 0x000fe4000f8e964c */
.L_x_7497:
[----:B------:R-:W-:Y:S05]  /*2630*/  BSYNC B2 ;  /* 0x0000000000027941 */ /* 0x000fea0003800000 */
.L_x_7496:
[----:B------:R0:W1:Y:S01]  /*2640*/  I2F.U32 R68, R69 ;  /* 0x0000004500447306 */ /* 0x0000620000201000 */
[----:B------:R-:W-:Y:S01]  /*2650*/  IMAD.MOV.U32 R75, RZ, RZ, 0x2f800000 ;  /* 0x2f800000ff4b7424 */ /* 0x000fe200078e00ff */
[----:B0-----:R-:W-:-:S05]  /*2660*/  PRMT R69, RZ, 0x5410, R54 ;  /* 0x00005410ff457816 */ /* 0x001fca0000000036 */
        /* <DEDUP_REMOVED lines=8> */
.L_x_7492:
[----:B------:R-:W-:Y:S05]  /*26f0*/  BSYNC B1 ;  /* 0x0000000000017941 */ /* 0x000fea0003800000 */
.L_x_7491:
        /* <DEDUP_REMOVED lines=18> */
.L_x_7503:
[----:B------:R-:W-:Y:S02]  /*2820*/  MOV R70, R104 ;  /* 0x0000006800467202 */ /* 0x000fe40000000f00 */
.L_x_7504:
[----:B------:R-:W-:Y:S05]  /*2830*/  BSYNC B2 ;  /* 0x0000000000027941 */ /* 0x000fea0003800000 */
.L_x_7502:
        /* <DEDUP_REMOVED lines=16> */
.L_x_7508:
[----:B------:R-:W-:Y:S05]  /*2940*/  BSYNC B3 ;  /* 0x0000000000037941 */ /* 0x000fea0003800000 */
.L_x_7507:
        /* <DEDUP_REMOVED lines=42> */
.L_x_7506:
[----:B------:R-:W-:Y:S05]  /*2bf0*/  BSYNC B2 ;  /* 0x0000000000027941 */ /* 0x000fea0003800000 */
.L_x_7505:
        /* <DEDUP_REMOVED lines=11> */
.L_x_7501:
[----:B------:R-:W-:Y:S05]  /*2cb0*/  BSYNC B1 ;  /* 0x0000000000017941 */ /* 0x000fea0003800000 */
.L_x_7500:
        /* <DEDUP_REMOVED lines=18> */
.L_x_7512:
[----:B------:R-:W-:Y:S02]  /*2de0*/  IMAD.MOV.U32 R71, RZ, RZ, R104 ;  /* 0x000000ffff477224 */ /* 0x000fe400078e0068 */
.L_x_7513:
[----:B------:R-:W-:Y:S05]  /*2df0*/  BSYNC B2 ;  /* 0x0000000000027941 */ /* 0x000fea0003800000 */
.L_x_7511:
        /* <DEDUP_REMOVED lines=16> */
.L_x_7517:
[----:B------:R-:W-:Y:S05]  /*2f00*/  BSYNC B3 ;  /* 0x0000000000037941 */ /* 0x000fea0003800000 */
.L_x_7516:
        /* <DEDUP_REMOVED lines=42> */
.L_x_7515:
[----:B------:R-:W-:Y:S05]  /*31b0*/  BSYNC B2 ;  /* 0x0000000000027941 */ /* 0x000fea0003800000 */
.L_x_7514:
[----:B------:R0:W1:Y:S01]  /*31c0*/  I2F.U32 R70, R71 ;  /* 0x0000004700467306 */ /* 0x0000620000201000 */
[----:B------:R-:W-:Y:S01]  /*31d0*/  HFMA2.MMA R75, -RZ, RZ, 0.1171875, 0 ;  /* 0x2f800000ff4b7435 */ /* 0x000fe200000001ff */
[----:B0-----:R-:W-:-:S05]  /*31e0*/  PRMT R71, RZ, 0x5410, R55 ;  /* 0x00005410ff477816 */ /* 0x001fca0000000037 */
        /* <DEDUP_REMOVED lines=8> */
.L_x_7510:
[----:B------:R-:W-:Y:S05]  /*3270*/  BSYNC B1 ;  /* 0x0000000000017941 */ /* 0x000fea0003800000 */
.L_x_7509:
        /* <DEDUP_REMOVED lines=18> */
.L_x_7521:
[----:B------:R-:W-:Y:S02]  /*33a0*/  IMAD.MOV.U32 R72, RZ, RZ, R104 ;  /* 0x000000ffff487224 */ /* 0x000fe400078e0068 */
.L_x_7522:
[----:B------:R-:W-:Y:S05]  /*33b0*/  BSYNC B2 ;  /* 0x0000000000027941 */ /* 0x000fea0003800000 */
.L_x_7520:
        /* <DEDUP_REMOVED lines=16> */
.L_x_7526:
[----:B------:R-:W-:Y:S05]  /*34c0*/  BSYNC B3 ;  /* 0x0000000000037941 */ /* 0x000fea0003800000 */
.L_x_7525:
        /* <DEDUP_REMOVED lines=42> */
.L_x_7524:
[----:B------:R-:W-:Y:S05]  /*3770*/  BSYNC B2 ;  /* 0x0000000000027941 */ /* 0x000fea0003800000 */
.L_x_7523:
[----:B------:R0:W1:Y:S01]  /*3780*/  I2F.U32 R71, R72 ;  /* 0x0000004800477306 */ /* 0x0000620000201000 */
[----:B------:R-:W-:Y:S01]  /*3790*/  IMAD.MOV.U32 R74, RZ, RZ, 0x2f800000 ;  /* 0x2f800000ff4a7424 */ /* 0x000fe200078e00ff */
[----:B0-----:R-:W-:-:S03]  /*37a0*/  PRMT R72, RZ, 0x7610, R55 ;  /* 0x00007610ff487816 */ /* 0x001fc60000000037 */
[----:B-1----:R-:W-:Y:S02]  /*37b0*/  FFMA.FTZ R71, R71, R74, 1.1641532182693481445e-10 ;  /* 0x2f00000047477423 */ /* 0x002fe4000001004a */
[----:B------:R-:W-:-:S03]  /*37c0*/  FMUL.FTZ R74, R72, c[0x0][0x1ec] ;  /* 0x00007b00484a7a20 */ /* 0x000fc60000410000 */
[----:B------:R-:W-:Y:S01]  /*37d0*/  FSETP.GTU.FTZ.AND P1, PT, R71, c[0x0][0x1e4], PT ;  /* 0x0000790047007a0b */ /* 0x000fe20003f3c000 */
[----:B------:R-:W-:-:S03]  /*37e0*/  FMUL.FTZ R74, R74, c[0x0][0x1e8] ;  /* 0x00007a004a4a7a20 */ /* 0x000fc60000410000 */
[----:B------:R-:W-:Y:S02]  /*37f0*/  SEL R103, RZ, 0x1, P1 ;  /* 0x00000001ff677807 */ /* 0x000fe40000800000 */
[----:B------:R-:W-:-:S05]  /*3800*/  FSEL R74, R74, RZ, !P1 ;  /* 0x000000ff4a4a7208 */ /* 0x000fca0004800000 */
[----:B------:R-:W-:-:S04]  /*3810*/  FMUL.FTZ R71, R43, R74 ;  /* 0x0000004a2b477220 */ /* 0x000fc80000410000 */
[----:B------:R-:W-:Y:S02]  /*3820*/  @P0 FADD.FTZ R71, R59, R71 ;  /* 0x000000473b470221 */ /* 0x000fe40000010000 */
.L_x_7519:
[----:B------:R-:W-:Y:S05]  /*3830*/  BSYNC B1 ;  /* 0x0000000000017941 */ /* 0x000fea0003800000 */
.L_x_7518:
[----:B------:R-:W-:Y:S01]  /*3840*/  IMAD.MOV.U32 R102, RZ, RZ, 0x20 ;  /* 0x00000020ff667424 */ /* 0x000fe200078e00ff */
[C---:B------:R-:W-:Y:S01]  /*3850*/  IADD3 R101, R73.reuse, 0x20, RZ ;  /* 0x0000002049657810 */ /* 0x040fe20007ffe0ff */
[----:B------:R-:W-:Y:S01]  /*3860*/  BSSY B1, `(.L_x_7527) ;  /* 0x000001c000017945 */ /* 0x000fe20003800000 */
[----:B------:R-:W-:Y:S01]  /*3870*/  IADD3 R99, R90, 0x20, RZ ;  /* 0x000000205a637810 */ /* 0x000fe20007ffe0ff */
[----:B------:R-:W-:Y:S01]  /*3880*/  IMAD.WIDE.U32 R72, R73, R102, c[0x0][0x188] ;  /* 0x0000620049487625 */ /* 0x000fe200078e0066 */
[----:B------:R-:W-:-:S03]  /*3890*/  @P2 MOV R94, 0x10 ;  /* 0x00000010005e2802 */ /* 0x000fc60000000f00 */
[----:B------:R-:W-:Y:S01]  /*38a0*/  @P0 IMAD.WIDE.U32 R74, R101, R102, c[0x0][0x180] ;  /* 0x00006000654a0625 */ /* 0x000fe200078e0066 */
        /* <DEDUP_REMOVED lines=23> */
.L_x_7528:
[----:B------:R-:W-:Y:S05]  /*3a20*/  BSYNC B1 ;  /* 0x0000000000017941 */ /* 0x000fea0003800000 */
.L_x_7527:
        /* <DEDUP_REMOVED lines=22> */
.L_x_7532:
[----:B------:R-:W-:Y:S02]  /*3b90*/  IMAD.MOV.U32 R73, RZ, RZ, R104 ;  /* 0x000000ffff497224 */ /* 0x000fe400078e0068 */
.L_x_7533:
[----:B------:R-:W-:Y:S05]  /*3ba0*/  BSYNC B2 ;  /* 0x0000000000027941 */ /* 0x000fea0003800000 */
.L_x_7531:
        /* <DEDUP_REMOVED lines=16> */
.L_x_7537:
[----:B------:R-:W-:Y:S05]  /*3cb0*/  BSYNC B3 ;  /* 0x0000000000037941 */ /* 0x000fea0003800000 */
.L_x_7536:
        /* <DEDUP_REMOVED lines=42> */
.L_x_7535:
[----:B------:R-:W-:Y:S05]  /*3f60*/  BSYNC B2 ;  /* 0x0000000000027941 */ /* 0x000fea0003800000 */
.L_x_7534:
        /* <DEDUP_REMOVED lines=11> */
.L_x_7530:
[----:B0-----:R-:W-:Y:S05]  /*4020*/  BSYNC B1 ;  /* 0x0000000000017941 */ /* 0x001fea0003800000 */
.L_x_7529:
        /* <DEDUP_REMOVED lines=18> */
.L_x_7541:
[----:B------:R-:W-:Y:S02]  /*4150*/  IMAD.MOV.U32 R74, RZ, RZ, R104 ;  /* 0x000000ffff4a7224 */ /* 0x000fe400078e0068 */
.L_x_7542:
[----:B------:R-:W-:Y:S05]  /*4160*/  BSYNC B2 ;  /* 0x0000000000027941 */ /* 0x000fea0003800000 */
.L_x_7540:
        /* <DEDUP_REMOVED lines=16> */
.L_x_7546:
[----:B------:R-:W-:Y:S05]  /*4270*/  BSYNC B3 ;  /* 0x0000000000037941 */ /* 0x000fea0003800000 */
.L_x_7545:
        /* <DEDUP_REMOVED lines=42> */
.L_x_7544:
[----:B------:R-:W-:Y:S05]  /*4520*/  BSYNC B2 ;  /* 0x0000000000027941 */ /* 0x000fea0003800000 */
.L_x_7543:
        /* <DEDUP_REMOVED lines=11> */
.L_x_7539:
[----:B------:R-:W-:Y:S05]  /*45e0*/  BSYNC B1 ;  /* 0x0000000000017941 */ /* 0x000fea0003800000 */
.L_x_7538:
        /* <DEDUP_REMOVED lines=18> */
.L_x_7550:
[----:B------:R-:W-:Y:S02]  /*4710*/  MOV R75, R104 ;  /* 0x00000068004b7202 */ /* 0x000fe40000000f00 */
.L_x_7551:
[----:B------:R-:W-:Y:S05]  /*4720*/  BSYNC B2 ;  /* 0x0000000000027941 */ /* 0x000fea0003800000 */
.L_x_7549:
        /* <DEDUP_REMOVED lines=16> */
.L_x_7555:
[----:B------:R-:W-:Y:S05]  /*4830*/  BSYNC B3 ;  /* 0x0000000000037941 */ /* 0x000fea0003800000 */
.L_x_7554:
        /* <DEDUP_REMOVED lines=42> */
.L_x_7553:
[----:B------:R-:W-:Y:S05]  /*4ae0*/  BSYNC B2 ;  /* 0x0000000000027941 */ /* 0x000fea0003800000 */
.L_x_7552:
        /* <DEDUP_REMOVED lines=11> */
.L_x_7548:
[----:B------:R-:W-:Y:S05]  /*4ba0*/  BSYNC B1 ;  /* 0x0000000000017941 */ /* 0x000fea0003800000 */
.L_x_7547:
        /* <DEDUP_REMOVED lines=18> */
.L_x_7559:
[----:B------:R-:W-:Y:S02]  /*4cd0*/  IMAD.MOV.U32 R76, RZ, RZ, R104 ;  /* 0x000000ffff4c7224 */ /* 0x000fe400078e0068 */
.L_x_7560:
[----:B------:R-:W-:Y:S05]  /*4ce0*/  BSYNC B2 ;  /* 0x0000000000027941 */ /* 0x000fea0003800000 */
.L_x_7558:
        /* <DEDUP_REMOVED lines=16> */
.L_x_7564:
[----:B------:R-:W-:Y:S05]  /*4df0*/  BSYNC B3 ;  /* 0x0000000000037941 */ /* 0x000fea0003800000 */
.L_x_7563:
        /* <DEDUP_REMOVED lines=42> */
.L_x_7562:
[----:B------:R-:W-:Y:S05]  /*50a0*/  BSYNC B2 ;  /* 0x0000000000027941 */ /* 0x000fea0003800000 */
.L_x_7561:
        /* <DEDUP_REMOVED lines=11> */
.L_x_7557:
[----:B------:R-:W-:Y:S05]  /*5160*/  BSYNC B1 ;  /* 0x0000000000017941 */ /* 0x000fea0003800000 */
.L_x_7556:
        /* <DEDUP_REMOVED lines=18> */
.L_x_7568:
[----:B------:R-:W-:Y:S02]  /*5290*/  IMAD.MOV.U32 R77, RZ, RZ, R104 ;  /* 0x000000ffff4d7224 */ /* 0x000fe400078e0068 */
.L_x_7569:
[----:B------:R-:W-:Y:S05]  /*52a0*/  BSYNC B2 ;  /* 0x0000000000027941 */ /* 0x000fea0003800000 */
.L_x_7567:
        /* <DEDUP_REMOVED lines=16> */
.L_x_7573:
[----:B------:R-:W-:Y:S05]  /*53b0*/  BSYNC B3 ;  /* 0x0000000000037941 */ /* 0x000fea0003800000 */
.L_x_7572:
        /* <DEDUP_REMOVED lines=42> */
.L_x_7571:
[----:B------:R-:W-:Y:S05]  /*5660*/  BSYNC B2 ;  /* 0x0000000000027941 */ /* 0x000fea0003800000 */
.L_x_7570:
        /* <DEDUP_REMOVED lines=11> */
.L_x_7566:
[----:B------:R-:W-:Y:S05]  /*5720*/  BSYNC B1 ;  /* 0x0000000000017941 */ /* 0x000fea0003800000 */
.L_x_7565:
        /* <DEDUP_REMOVED lines=18> */
.L_x_7577:
[----:B------:R-:W-:Y:S02]  /*5850*/  MOV R78, R104 ;  /* 0x00000068004e7202 */ /* 0x000fe40000000f00 */
.L_x_7578:
[----:B------:R-:W-:Y:S05]  /*5860*/  BSYNC B2 ;  /* 0x0000000000027941 */ /* 0x000fea0003800000 */
.L_x_7576:
        /* <DEDUP_REMOVED lines=16> */
.L_x_7582:
[----:B------:R-:W-:Y:S05]  /*5970*/  BSYNC B3 ;  /* 0x0000000000037941 */ /* 0x000fea0003800000 */
.L_x_7581:
        /* <DEDUP_REMOVED lines=42> */
.L_x_7580:
[----:B------:R-:W-:Y:S05]  /*5c20*/  BSYNC B2 ;  /* 0x0000000000027941 */ /* 0x000fea0003800000 */
.L_x_7579:
        /* <DEDUP_REMOVED lines=11> */
.L_x_7575:
[----:B------:R-:W-:Y:S05]  /*5ce0*/  BSYNC B1 ;  /* 0x0000000000017941 */ /* 0x000fea0003800000 */
.L_x_7574:
        /* <DEDUP_REMOVED lines=18> */
.L_x_7586:
[----:B------:R-:W-:Y:S02]  /*5e10*/  IMAD.MOV.U32 R79, RZ, RZ, R104 ;  /* 0x000000ffff4f7224 */ /* 0x000fe400078e0068 */
.L_x_7587:
[----:B------:R-:W-:Y:S05]  /*5e20*/  BSYNC B2 ;  /* 0x0000000000027941 */ /* 0x000fea0003800000 */
.L_x_7585:
        /* <DEDUP_REMOVED lines=16> */
.L_x_7591:
[----:B------:R-:W-:Y:S05]  /*5f30*/  BSYNC B3 ;  /* 0x0000000000037941 */ /* 0x000fea0003800000 */
.L_x_7590:
        /* <DEDUP_REMOVED lines=42> */
.L_x_7589:
[----:B------:R-:W-:Y:S05]  /*61e0*/  BSYNC B2 ;  /* 0x0000000000027941 */ /* 0x000fea0003800000 */
.L_x_7588:
[----:B------:R0:W1:Y:S01]  /*61f0*/  I2F.U32 R78, R79 ;  /* 0x0000004f004e7306 */ /* 0x0000620000201000 */
[----:B------:R-:W-:Y:S01]  /*6200*/  HFMA2.MMA R89, -RZ, RZ, 0.1171875, 0 ;  /* 0x2f800000ff597435 */ /* 0x000fe200000001ff */
[----:B0-----:R-:W-:-:S09]  /*6210*/  PRMT R79, RZ, 0x5410, R55 ;  /* 0x00005410ff4f7816 */ /* 0x001fd20000000037 */
[----:B-1----:R-:W-:Y:S02]  /*6220*/  FFMA.FTZ R78, R78, R89, 1.1641532182693481445e-10 ;  /* 0x2f0000004e4e7423 */ /* 0x002fe40000010059 */
[----:B------:R-:W-:-:S03]  /*6230*/  FMUL.FTZ R89, R79, c[0x0][0x1ec] ;  /* 0x00007b004f597a20 */ /* 0x000fc60000410000 */
[----:B------:R-:W-:Y:S01]  /*6240*/  FSETP.GTU.FTZ.AND P1, PT, R78, c[0x0][0x1e4], PT ;  /* 0x000079004e007a0b */ /* 0x000fe20003f3c000 */
[----:B------:R-:W-:-:S05]  /*6250*/  FMUL.FTZ R89, R89, c[0x0][0x1e8] ;  /* 0x00007a0059597a20 */ /* 0x000fca0000410000 */
[----:B------:R-:W-:Y:S02]  /*6260*/  FSEL R93, R89, RZ, !P1 ;  /* 0x000000ff595d7208 */ /* 0x000fe40004800000 */
[----:B------:R-:W-:-:S03]  /*6270*/  SEL R89, RZ, 0x1, P1 ;  /* 0x00000001ff597807 */ /* 0x000fc60000800000 */
[----:B------:R-:W-:-:S04]  /*6280*/  FMUL.FTZ R78, R50, R93 ;  /* 0x0000005d324e7220 */ /* 0x000fc80000410000 */
[----:B------:R-:W-:Y:S02]  /*6290*/  @P0 FADD.FTZ R78, R58, R78 ;  /* 0x0000004e3a4e0221 */ /* 0x000fe40000010000 */
.L_x_7584:
[----:B------:R-:W-:Y:S05]  /*62a0*/  BSYNC B1 ;  /* 0x0000000000017941 */ /* 0x000fea0003800000 */
.L_x_7583:
        /* <DEDUP_REMOVED lines=18> */
.L_x_7595:
[----:B------:R-:W-:Y:S02]  /*63d0*/  IMAD.MOV.U32 R105, RZ, RZ, R104 ;  /* 0x000000ffff697224 */ /* 0x000fe400078e0068 */
.L_x_7596:
[----:B------:R-:W-:Y:S05]  /*63e0*/  BSYNC B2 ;  /* 0x0000000000027941 */ /* 0x000fea0003800000 */
.L_x_7594:
        /* <DEDUP_REMOVED lines=16> */
.L_x_7600:
[----:B------:R-:W-:Y:S05]  /*64f0*/  BSYNC B3 ;  /* 0x0000000000037941 */ /* 0x000fea0003800000 */
.L_x_7599:
        /* <DEDUP_REMOVED lines=43> */
.L_x_7598:
[----:B------:R-:W-:Y:S05]  /*67b0*/  BSYNC B2 ;  /* 0x0000000000027941 */ /* 0x000fea0003800000 */
.L_x_7597:
[----:B------:R-:W0:Y:S01]  /*67c0*/  I2F.U32 R79, R105 ;  /* 0x00000069004f7306 */ /* 0x000e220000201000 */
[----:B------:R-:W-:Y:S01]  /*67d0*/  PRMT R91, RZ, 0x7610, R55 ;  /* 0x00007610ff5b7816 */ /* 0x000fe20000000037 */
[----:B------:R-:W-:-:S04]  /*67e0*/  IMAD.MOV.U32 R90, RZ, RZ, 0x2f800000 ;  /* 0x2f800000ff5a7424 */ /* 0x000fc800078e00ff */
[----:B------:R-:W-:Y:S02]  /*67f0*/  FMUL.FTZ R91, R91, c[0x0][0x1ec] ;  /* 0x00007b005b5b7a20 */ /* 0x000fe40000410000 */
[----:B0-----:R-:W-:Y:S02]  /*6800*/  FFMA.FTZ R79, R79, R90, 1.1641532182693481445e-10 ;  /* 0x2f0000004f4f7423 */ /* 0x001fe4000001005a */
[----:B------:R-:W-:-:S03]  /*6810*/  FMUL.FTZ R90, R91, c[0x0][0x1e8] ;  /* 0x00007a005b5a7a20 */ /* 0x000fc60000410000 */
[----:B------:R-:W-:-:S04]  /*6820*/  FSETP.GTU.FTZ.AND P1, PT, R79, c[0x0][0x1e4], PT ;  /* 0x000079004f007a0b */ /* 0x000fc80003f3c000 */
[----:B------:R-:W-:Y:S02]  /*6830*/  FSEL R90, R90, RZ, !P1 ;  /* 0x000000ff5a5a7208 */ /* 0x000fe40004800000 */
[----:B------:R-:W-:-:S03]  /*6840*/  SEL R103, RZ, 0x1, P1 ;  /* 0x00000001ff677807 */ /* 0x000fc60000800000 */
[----:B------:R-:W-:-:S04]  /*6850*/  FMUL.FTZ R79, R51, R90 ;  /* 0x0000005a334f7220 */ /* 0x000fc80000410000 */
[----:B------:R-:W-:Y:S02]  /*6860*/  @P0 FADD.FTZ R79, R59, R79 ;  /* 0x0000004f3b4f0221 */ /* 0x000fe40000010000 */
.L_x_7593:
[----:B------:R-:W-:Y:S05]  /*6870*/  BSYNC B1 ;  /* 0x0000000000017941 */ /* 0x000fea0003800000 */
.L_x_7592:
[----:B------:R-:W-:Y:S01]  /*6880*/  FADD.FTZ R90, RZ, R64 ;  /* 0x00000040ff5a7221 */ /* 0x000fe20000010000 */
[----:B------:R-:W-:Y:S01]  /*6890*/  BSSY B1, `(.L_x_7601) ;  /* 0x0000028000017945 */ /* 0x000fe20003800000 */
[----:B------:R-:W-:Y:S02]  /*68a0*/  ISETP.NE.AND P1, PT, R82, RZ, PT ;  /* 0x000000ff5200720c */ /* 0x000fe40003f25270 */
        /* <DEDUP_REMOVED lines=12> */
[----:B------:R0:W-:Y:S03]  /*6970*/  STG.E.128 [R90.64], R72 ;  /* 0x000000485a007986 */ /* 0x0001e6000c101d06 */
[----:B------:R-:W-:Y:S01]  /*6980*/  FADD.FTZ R92, R93, R76 ;  /* 0x0000004c5d5c7221 */ /* 0x000fe20000010000 */
[----:B------:R0:W-:Y:S03]  /*6990*/  STG.E.128 [R90.64+0x10], R76 ;  /* 0x0000104c5a007986 */ /* 0x0001e6000c101d06 */
[----:B------:R-:W-:-:S04]  /*69a0*/  FADD.FTZ R93, R92, R77 ;  /* 0x0000004d5c5d7221 */ /* 0x000fc80000010000 */
[----:B------:R-:W-:Y:S01]  /*69b0*/  FADD.FTZ R102, R93, R78 ;  /* 0x0000004e5d667221 */ /* 0x000fe20000010000 */
        /* <DEDUP_REMOVED lines=21> */
.L_x_7602:
[----:B------:R-:W-:Y:S05]  /*6b10*/  BSYNC B1 ;  /* 0x0000000000017941 */ /* 0x000fea0003800000 */
.L_x_7601:
[----:B------:R-:W-:Y:S01]  /*6b20*/  FADD.FTZ R99, R102, R79 ;  /* 0x0000004f66637221 */ /* 0x000fe20000010000 */
[----:B------:R-:W-:Y:S05]  /*6b30*/  BRA.DIV ~URZ, `(.L_x_7603) ;  /* 0x000009227f007947 */ /* 0x000fea000b800000 */
[----:B0-----:R0:W1:Y:S02]  /*6b40*/  SHFL.BFLY PT, R90, R99, 0x1, 0x1f ;  /* 0x0c201f00635a7f89 */ /* 0x00106400000e0000 */
.L_x_7609:
        /* <DEDUP_REMOVED lines=52> */
.L_x_7610:
        /* <DEDUP_REMOVED lines=21> */
[C---:B------:R-:W-:Y:S02]  /*6fe0*/  FADD.FTZ R68, -R95.reuse, R68 ;  /* 0x000000445f447221 */ /* 0x040fe40000010100 */
[C---:B------:R-:W-:Y:S02]  /*6ff0*/  FADD.FTZ R94, -R95.reuse, R69 ;  /* 0x000000455f5e7221 */ /* 0x040fe40000010100 */
[C---:B------:R-:W-:Y:S01]  /*7000*/  FADD.FTZ R90, -R95.reuse, R65 ;  /* 0x000000415f5a7221 */ /* 0x040fe20000010100 */
[----:B------:R-:W-:Y:S01]  /*7010*/  SHF.R.S32.HI R65, RZ, 0x1f, R98 ;  /* 0x0000001fff417819 */ /* 0x000fe20000011462 */
[----:B------:R-:W-:-:S02]  /*7020*/  FADD.FTZ R102, -R95, R73 ;  /* 0x000000495f667221 */ /* 0x000fc40000010100 */
[----:B------:R-:W-:Y:S01]  /*7030*/  FADD.FTZ R108, -R95, R75 ;  /* 0x0000004b5f6c7221 */ /* 0x000fe20000010100 */
[----:B------:R-:W-:Y:S01]  /*7040*/  LEA.HI R69, R65, R98, RZ, 0x3 ;  /* 0x0000006241457211 */ /* 0x000fe200078f18ff */
[C---:B------:R-:W-:Y:S02]  /*7050*/  FMUL.FTZ R73, R99.reuse, R66 ;  /* 0x0000004263497220 */ /* 0x040fe40000410000 */
[C---:B------:R-:W-:Y:S02]  /*7060*/  FMUL.FTZ R75, R99.reuse, R68 ;  /* 0x00000044634b7220 */ /* 0x040fe40000410000 */
[----:B------:R-:W-:Y:S02]  /*7070*/  FMUL.FTZ R94, R99, R94 ;  /* 0x0000005e635e7220 */ /* 0x000fe40000410000 */
[C---:B------:R-:W-:Y:S02]  /*7080*/  FADD.FTZ R64, -R95.reuse, R64 ;  /* 0x000000405f407221 */ /* 0x040fe40000010100 */
[----:B------:R-:W-:-:S02]  /*7090*/  FADD.FTZ R76, -R95, R76 ;  /* 0x0000004c5f4c7221 */ /* 0x000fc40000010100 */
[C---:B------:R-:W-:Y:S02]  /*70a0*/  FADD.FTZ R110, -R95.reuse, R77 ;  /* 0x0000004d5f6e7221 */ /* 0x040fe40000010100 */
[C---:B------:R-:W-:Y:S02]  /*70b0*/  FADD.FTZ R92, -R95.reuse, R67 ;  /* 0x000000435f5c7221 */ /* 0x040fe40000010100 */
[C---:B------:R-:W-:Y:S02]  /*70c0*/  FADD.FTZ R70, -R95.reuse, R70 ;  /* 0x000000465f467221 */ /* 0x040fe40000010100 */
[C---:B------:R-:W-:Y:S02]  /*70d0*/  FADD.FTZ R100, -R95.reuse, R71 ;  /* 0x000000475f647221 */ /* 0x040fe40000010100 */
[----:B------:R-:W-:Y:S02]  /*70e0*/  FADD.FTZ R72, -R95, R72 ;  /* 0x000000485f487221 */ /* 0x000fe40000010100 */
[----:B------:R-:W-:-:S02]  /*70f0*/  FFMA.FTZ R65, R22, R73, R6 ;  /* 0x0000004916417223 */ /* 0x000fc40000010006 */
[C---:B------:R-:W-:Y:S02]  /*7100*/  FADD.FTZ R74, -R95.reuse, R74 ;  /* 0x0000004a5f4a7221 */ /* 0x040fe40000010100 */
[C---:B------:R-:W-:Y:S02]  /*7110*/  FADD.FTZ R78, -R95.reuse, R78 ;  /* 0x0000004e5f4e7221 */ /* 0x040fe40000010100 */
[----:B------:R-:W-:Y:S02]  /*7120*/  FADD.FTZ R112, -R95, R79 ;  /* 0x0000004f5f707221 */ /* 0x000fe40000010100 */
[----:B------:R-:W-:Y:S01]  /*7130*/  FFMA.FTZ R66, R24, R75, R8 ;  /* 0x0000004b18427223 */ /* 0x000fe20000010008 */
[----:B------:R-:W-:Y:S01]  /*7140*/  HFMA2.MMA R75, -RZ, RZ, 0, 9.5367431640625e-07 ;  /* 0x00000010ff4b7435 */ /* 0x000fe200000001ff */
[----:B------:R-:W-:Y:S02]  /*7150*/  FFMA.FTZ R73, R25, R94, R9 ;  /* 0x0000005e19497223 */ /* 0x000fe40000010009 */
[----:B------:R-:W-:-:S02]  /*7160*/  FMUL.FTZ R67, R99, R64 ;  /* 0x0000004063437220 */ /* 0x000fc40000410000 */
[----:B------:R-:W-:Y:S01]  /*7170*/  FMUL.FTZ R93, R99, R76 ;  /* 0x0000004c635d7220 */ /* 0x000fe20000410000 */
[----:B------:R-:W-:Y:S01]  /*7180*/  F2FP.BF16.PACK_AB R66, R73, R66 ;  /* 0x000000424942723e */ /* 0x000fe200000010ff */
[C---:B------:R-:W-:Y:S02]  /*7190*/  FMUL.FTZ R110, R99.reuse, R110 ;  /* 0x0000006e636e7220 */ /* 0x040fe40000410000 */
[C---:B------:R-:W-:Y:S02]  /*71a0*/  FMUL.FTZ R90, R99.reuse, R90 ;  /* 0x0000005a635a7220 */ /* 0x040fe40000410000 */
[C---:B------:R-:W-:Y:S02]  /*71b0*/  FMUL.FTZ R92, R99.reuse, R92 ;  /* 0x0000005c635c7220 */ /* 0x040fe40000410000 */
[C---:B------:R-:W-:Y:S02]  /*71c0*/  FMUL.FTZ R77, R99.reuse, R70 ;  /* 0x00000046634d7220 */ /* 0x040fe40000410000 */
[----:B------:R-:W-:-:S02]  /*71d0*/  FMUL.FTZ R100, R99, R100 ;  /* 0x0000006463647220 */ /* 0x000fc40000410000 */
[----:B------:R-:W-:Y:S01]  /*71e0*/  FMUL.FTZ R79, R99, R72 ;  /* 0x00000048634f7220 */ /* 0x000fe20000410000 */
[----:B------:R-:W-:Y:S01]  /*71f0*/  LEA.HI.SX32 R72, R69, R82, 0x1d ;  /* 0x0000005245487211 */ /* 0x000fe200078feaff */
[C---:B------:R-:W-:Y:S02]  /*7200*/  FMUL.FTZ R68, R99.reuse, R102 ;  /* 0x0000006663447220 */ /* 0x040fe40000410000 */
[C---:B------:R-:W-:Y:S01]  /*7210*/  FMUL.FTZ R91, R99.reuse, R74 ;  /* 0x0000004a635b7220 */ /* 0x040fe20000410000 */
[----:B------:R-:W-:Y:S01]  /*7220*/  IADD3 R74, R72, 0x20, RZ ;  /* 0x00000020484a7810 */ /* 0x000fe20007ffe0ff */
        /* <DEDUP_REMOVED lines=27> */
.L_x_7606:
[----:B-1----:R-:W-:Y:S05]  /*73e0*/  BSYNC B1 ;  /* 0x0000000000017941 */ /* 0x002fea0003800000 */
.L_x_7605:
[----:B0-----:R-:W-:-:S04]  /*73f0*/  IMAD.MOV.U32 R64, RZ, RZ, c[0x0][0x160] ;  /* 0x00005800ff407624 */ /* 0x001fc800078e00ff */
[----:B------:R-:W-:-:S05]  /*7400*/  IMAD R81, R64, 0x4, R81 ;  /* 0x0000000440517824 */ /* 0x000fca00078e0251 */
[----:B------:R-:W-:-:S13]  /*7410*/  ISETP.GE.AND P0, PT, R81, c[0x0][0x164], PT ;  /* 0x0000590051007a0c */ /* 0x000fda0003f06270 */
[----:B------:R-:W-:Y:S01]  /*7420*/  @P0 CALL.REL.NOINC `(.L_x_7607) ;  /* 0x0000001000000944 */ /* 0x000fe20003c00000 */
[----:B------:R-:W-:Y:S05]  /*7430*/  BRA `(.L_x_7608) ;  /* 0xffff945000007947 */ /* 0x000fea000383ffff */
.L_x_7607:
[----:B------:R-:W-:Y:S05]  /*7440*/  BSYNC B0 ;  /* 0x0000000000007941 */ /* 0x000fea0003800000 */
.L_x_7454:
[----:B------:R-:W-:Y:S05]  /*7450*/  EXIT ;  /* 0x000000000000794d */ /* 0x000fea0003800000 */
.L_x_7603:
[----:B------:R-:W-:Y:S01]  /*7460*/  MOV R94, 0x1 ;  /* 0x00000001005e7802 */ /* 0x000fe20000000f00 */
[----:B0-----:R-:W-:Y:S01]  /*7470*/  IMAD.MOV.U32 R92, RZ, RZ, 0x1f ;  /* 0x0000001fff5c7424 */ /* 0x001fe200078e00ff */
[----:B------:R-:W-:Y:S01]  /*7480*/  MOV R90, 0x74b0 ;  /* 0x000074b0005a7802 */ /* 0x000fe20000000f00 */
[----:B------:R-:W-:Y:S02]  /*7490*/  IMAD.MOV.U32 R93, RZ, RZ, -0x1 ;  /* 0xffffffffff5d7424 */ /* 0x000fe400078e00ff */
[----:B------:R-:W-:Y:S05]  /*74a0*/  CALL.REL.NOINC `($__internal_79_$__cuda_sm70_shflsync_bfly_p) ;  /* 0x0000059000007944 */ /* 0x000fea0003c00000 */
[----:B-1----:R-:W-:Y:S01]  /*74b0*/  MOV R90, R94 ;  /* 0x0000005e005a7202 */ /* 0x002fe20000000f00 */
[----:B0-----:R-:W-:Y:S05]  /*74c0*/  BRA `(.L_x_7609) ;  /* 0xfffff68000007947 */ /* 0x001fea000383ffff */
.L_x_7604:
[----:B------:R-:W-:Y:S01]  /*74d0*/  IMAD.MOV.U32 R94, RZ, RZ, 0x2 ;  /* 0x00000002ff5e7424 */ /* 0x000fe200078e00ff */
[----:B------:R-:W-:Y:S01]  /*74e0*/  MOV R93, 0xffffffff ;  /* 0xffffffff005d7802 */ /* 0x000fe20000000f00 */
[----:B------:R-:W-:Y:S01]  /*74f0*/  IMAD.MOV.U32 R92, RZ, RZ, 0x1f ;  /* 0x0000001fff5c7424 */ /* 0x000fe200078e00ff */
[----:B------:R-:W-:Y:S02]  /*7500*/  MOV R90, 0x7520 ;  /* 0x00007520005a7802 */ /* 0x000fe40000000f00 */
[----:B------:R-:W-:Y:S05]  /*7510*/  CALL.REL.NOINC `($__internal_79_$__cuda_sm70_shflsync_bfly_p) ;  /* 0x0000052000007944 */ /* 0x000fea0003c00000 */
[----:B01----:R-:W-:Y:S01]  /*7520*/  FADD.FTZ R99, R99, R94 ;  /* 0x0000005e63637221 */ /* 0x003fe20000010000 */
[----:B------:R-:W-:Y:S01]  /*7530*/  MOV R93, 0xffffffff ;  /* 0xffffffff005d7802 */ /* 0x000fe20000000f00 */
[----:B------:R-:W-:Y:S01]  /*7540*/  IMAD.MOV.U32 R94, RZ, RZ, 0x4 ;  /* 0x00000004ff5e7424 */ /* 0x000fe200078e00ff */
[----:B------:R-:W-:Y:S01]  /*7550*/  MOV R90, 0x7580 ;  /* 0x00007580005a7802 */ /* 0x000fe20000000f00 */
[----:B------:R-:W-:-:S02]  /*7560*/  IMAD.MOV.U32 R92, RZ, RZ, 0x1f ;  /* 0x0000001fff5c7424 */ /* 0x000fc400078e00ff */
        /* <DEDUP_REMOVED lines=13> */
[----:B-1----:R-:W-:Y:S02]  /*7640*/  FADD.FTZ R94, R99, R94 ;  /* 0x0000005e635e7221 */ /* 0x002fe40000010000 */
[----:B0-----:R-:W-:-:S02]  /*7650*/  IMAD.MOV.U32 R92, RZ, RZ, 0x1f ;  /* 0x0000001fff5c7424 */ /* 0x001fc400078e00ff */
        /* <DEDUP_REMOVED lines=36> */
[----:B------:R-:W-:Y:S05]  /*78a0*/  CALL.REL.NOINC `($__internal_79_$__cuda_sm70_shflsync_bfly_p) ;  /* 0x0000019000007944 */ /* 0x000fea0003c00000 */
[----:B01----:R-:W-:Y:S01]  /*78b0*/  FADD.FTZ R99, R99, R94 ;  /* 0x0000005e63637221 */ /* 0x003fe20000010000 */
[----:B------:R-:W-:Y:S01]  /*78c0*/  MOV R93, 0xffffffff ;  /* 0xffffffff005d7802 */ /* 0x000fe20000000f00 */
[----:B------:R-:W-:Y:S01]  /*78d0*/  IMAD.MOV.U32 R94, RZ, RZ, 0x2 ;  /* 0x00000002ff5e7424 */ /* 0x000fe200078e00ff */
[----:B------:R-:W-:Y:S01]  /*78e0*/  MOV R90, 0x7910 ;  /* 0x00007910005a7802 */ /* 0x000fe20000000f00 */
[----:B------:R-:W-:Y:S02]  /*78f0*/  IMAD.MOV.U32 R92, RZ, RZ, 0x1f ;  /* 0x0000001fff5c7424 */ /* 0x000fe400078e00ff */
        /* <DEDUP_REMOVED lines=19> */
[----:B01----:R-:W-:Y:S05]  /*7a30*/  BRA `(.L_x_7610) ;  /* 0xfffff45000007947 */ /* 0x003fea000383ffff */
        .weak           $__internal_79_$__cuda_sm70_shflsync_bfly_p
        .type           $__internal_79_$__cuda_sm70_shflsync_bfly_p,@function
        .size           $__internal_79_$__cuda_sm70_shflsync_bfly_p,(.L_x_15271 - $__internal_79_$__cuda_sm70_shflsync_bfly_p)
$__internal_79_$__cuda_sm70_shflsync_bfly_p:
[----:B------:R-:W-:Y:S01]  /*7a40*/  IMAD.MOV.U32 R91, RZ, RZ, 0x0 ;  /* 0x00000000ff5b7424 */ /* 0x000fe200078e00ff */
[----:B------:R-:W-:Y:S04]  /*7a50*/  WARPSYNC R93 ;  /* 0x0000005d00007348 */ /* 0x000fe80003800000 */
[----:B------:R0:W1:Y:S01]  /*7a60*/  SHFL.BFLY PT, R94, R99, R94, R92 ;  /* 0x0c00005e635e7389 */ /* 0x00006200000e005c */
[----:B------:R-:W-:Y:S05]  /*7a70*/  RET.REL.NODEC R90 `(_ZN10layer_norm13ln_fwd_kernelINS_13Kernel_traitsIf13__nv_bfloat16fS2_fjLj512ELj1ELj4ELj1ELj16ENS_18Kernel_traits_baseILj512EfS2_fS2_fjLj128EEEEELb1ELb1ELb1ELb1EEEvNS_9FwdParamsE) ;  /* 0xffff85805a007950 */ /* 0x000fea0003c3ffff */
.L_x_7611:
        /* <DEDUP_REMOVED lines=16> */
.L_x_15271:


//--------------------- .text._ZN10layer_norm13ln_fwd_kernelINS_13Kernel_traitsIf6__halfS2_S2_fjLj512ELj1ELj4ELj1ELj16ENS_18Kernel_traits_baseILj512EfS2_S2_S2_fjLj128EEEEELb0ELb0ELb0ELb0EEEvNS_9FwdParamsE --------------------------
	.section	.text._ZN10layer_norm13ln_fwd_kernelINS_13Kernel_traitsIf6__halfS2_S2_fjLj512ELj1ELj4ELj1ELj16ENS_18Kernel_traits_baseILj512EfS2_S2_S2_fjLj128EEEEELb0ELb0ELb0ELb0EEEvNS_9FwdParamsE,"ax",@progbits
	.sectioninfo	@"SHI_REGISTERS=72"
	.align	128
        .global         _ZN10layer_norm13ln_fwd_kernelINS_13Kernel_traitsIf6__halfS2_S2_fjLj512ELj1ELj4ELj1ELj16ENS_18Kernel_traits_baseILj512EfS2_S2_S2_fjLj128EEEEELb0ELb0ELb0ELb0EEEvNS_9FwdParamsE
        .type           _ZN10layer_norm13ln_fwd_kernelINS_13Kernel_traitsIf6__halfS2_S2_fjLj512ELj1ELj4ELj1ELj16ENS_18Kernel_traits_baseILj512EfS2_S2_S2_fjLj128EEEEELb0ELb0ELb0ELb0EEEvNS_9FwdParamsE,@function
        .size           _ZN10layer_norm13ln_fwd_kernelINS_13Kernel_traitsIf6__halfS2_S2_fjLj512ELj1ELj4ELj1ELj16ENS_18Kernel_traits_baseILj512EfS2_S2_S2_fjLj128EEEEELb0ELb0ELb0ELb0EEEvNS_9FwdParamsE,(.L_x_15272 - _ZN10layer_norm13ln_fwd_kernelINS_13Kernel_traitsIf6__halfS2_S2_fjLj512ELj1ELj4ELj1ELj16ENS_18Kernel_traits_baseILj512EfS2_S2_S2_fjLj128EEEEELb0ELb0ELb0ELb0EEEvNS_9FwdParamsE)
        .other          _ZN10layer_norm13ln_fwd_kernelINS_13Kernel_traitsIf6__halfS2_S2_fjLj512ELj1ELj4ELj1ELj16ENS_18Kernel_traits_baseILj512EfS2_S2_S2_fjLj128EEEEELb0ELb0ELb0ELb0EEEvNS_9FwdParamsE,@"STO_CUDA_ENTRY STV_DEFAULT"
_ZN10layer_norm13ln_fwd_kernelINS_13Kernel_traitsIf6__halfS2_S2_fjLj512ELj1ELj4ELj1ELj16ENS_18Kernel_traits_baseILj512EfS2_S2_S2_fjLj128EEEEELb0ELb0ELb0ELb0EEEvNS_9FwdParamsE:
.text._ZN10layer_norm13ln_fwd_kernelINS_13Kernel_traitsIf6__halfS2_S2_fjLj512ELj1ELj4ELj1ELj16ENS_18Kernel_traits_baseILj512EfS2_S2_S2_fjLj128EEEEELb0ELb0ELb0ELb0EEEvNS_9FwdParamsE:
        /* <DEDUP_REMOVED lines=36> */
.L_x_7613:
[----:B------:R-:W-:Y:S05]  /*0240*/  BSYNC B0 ;  /* 0x0000000000007941 */ /* 0x000fea0003800000 */
.L_x_7612:
        /* <DEDUP_REMOVED lines=16> */
.L_x_7615:
[----:B------:R-:W-:Y:S05]  /*0350*/  BSYNC B0 ;  /* 0x0000000000007941 */ /* 0x000fea0003800000 */
.L_x_7614:
[----:B------:R-:W-:Y:S05]  /*0360*/  @P4 EXIT ;  /* 0x000000000000494d */ /* 0x000fea0003800000 */
[----:B------:R-:W-:Y:S02]  /*0370*/  ULDC.U8 UR6, c[0x0][0x1f0] ;  /* 0x00007c0000067ab9 */ /* 0x000fe40000000000 */
.L_x_7675:
        /* <DEDUP_REMOVED lines=31> */
.L_x_7618:
[----:B0----5:R-:W-:-:S05]  /*0570*/  HADD2.F32 R7, -RZ, R12.H0_H0 ;  /* 0x2000000cff077230 */ /* 0x021fca0000004100 */
[----:B------:R-:W-:-:S05]  /*0580*/  FADD.FTZ R2, R7, R2 ;  /* 0x0000000207027221 */ /* 0x000fca0000010000 */
.L_x_7619:
[----:B------:R-:W-:-:S04]  /*0590*/  F2FP.PACK_AB R6, RZ, R2 ;  /* 0x00000002ff06723e */ /* 0x000fc800000000ff */
[----:B------:R-:W-:Y:S02]  /*05a0*/  PRMT R8, R6, 0x7610, R8 ;  /* 0x0000761006087816 */ /* 0x000fe40000000008 */
.L_x_7620:
[----:B------:R-:W-:-:S05]  /*05b0*/  HADD2.F32 R48, -RZ, R48.H1_H1 ;  /* 0x30000030ff307230 */ /* 0x000fca0000004100 */
[----:B------:R-:W-:Y:S01]  /*05c0*/  FMUL.FTZ R7, R48, R65 ;  /* 0x0000004130077220 */ /* 0x000fe20000410000 */
[----:B------:R-:W-:Y:S05]  /*05d0*/  @P1 BRA `(.L_x_7621) ;  /* 0x0000002000001947 */ /* 0x000fea0003800000 */
[----:B------:R-:W-:Y:S05]  /*05e0*/  @P0 BRA `(.L_x_7622) ;  /* 0x0000003000000947 */ /* 0x000fea0003800000 */
[----:B------:R-:W-:Y:S05]  /*05f0*/  BRA `(.L_x_7623) ;  /* 0x0000004000007947 */ /* 0x000fea0003800000 */
.L_x_7621:
[----:B-----5:R-:W-:-:S05]  /*0600*/  HADD2.F32 R6, -RZ, R12.H1_H1 ;  /* 0x3000000cff067230 */ /* 0x020fca0000004100 */
[----:B------:R-:W-:-:S05]  /*0610*/  FADD.FTZ R7, R6, R7 ;  /* 0x0000000706077221 */ /* 0x000fca0000010000 */
.L_x_7622:
[----:B------:R-:W-:-:S04]  /*0620*/  F2FP.PACK_AB R6, RZ, R7 ;  /* 0x00000007ff06723e */ /* 0x000fc800000000ff */
[----:B------:R-:W-:Y:S02]  /*0630*/  PRMT R8, R8, 0x5410, R6 ;  /* 0x0000541008087816 */ /* 0x000fe40000000006 */
.L_x_7623:
[----:B------:R-:W-:-:S05]  /*0640*/  HADD2.F32 R6, -RZ, R49.H0_H0 ;  /* 0x20000031ff067230 */ /* 0x000fca0000004100 */
[----:B------:R-:W-:Y:S01]  /*0650*/  FMUL.FTZ R6, R6, R65 ;  /* 0x0000004106067220 */ /* 0x000fe20000410000 */
[----:B------:R-:W-:Y:S05]  /*0660*/  @P1 BRA `(.L_x_7624) ;  /* 0x0000002000001947 */ /* 0x000fea0003800000 */
[----:B------:R-:W-:Y:S05]  /*0670*/  @P0 BRA `(.L_x_7625) ;  /* 0x0000003000000947 */ /* 0x000fea0003800000 */
[----:B------:R-:W-:Y:S05]  /*0680*/  BRA `(.L_x_7626) ;  /* 0x0000004000007947 */ /* 0x000fea0003800000 */
.L_x_7624:
[----:B-----5:R-:W-:-:S05]  /*0690*/  HADD2.F32 R55, -RZ, R13.H0_H0 ;  /* 0x2000000dff377230 */ /* 0x020fca0000004100 */
[----:B------:R-:W-:-:S05]  /*06a0*/  FADD.FTZ R6, R55, R6 ;  /* 0x0000000637067221 */ /* 0x000fca0000010000 */
.L_x_7625:
[----:B------:R-:W-:-:S04]  /*06b0*/  F2FP.PACK_AB R48, RZ, R6 ;  /* 0x00000006ff30723e */ /* 0x000fc800000000ff */
[----:B------:R-:W-:Y:S02]  /*06c0*/  PRMT R9, R48, 0x7610, R9 ;  /* 0x0000761030097816 */ /* 0x000fe40000000009 */
.L_x_7626:
[----:B------:R-:W-:-:S05]  /*06d0*/  HADD2.F32 R48, -RZ, R49.H1_H1 ;  /* 0x30000031ff307230 */ /* 0x000fca0000004100 */
[----:B------:R-:W-:Y:S01]  /*06e0*/  FMUL.FTZ R55, R48, R65 ;  /* 0x0000004130377220 */ /* 0x000fe20000410000 */
[----:B------:R-:W-:Y:S05]  /*06f0*/  @P1 BRA `(.L_x_7627) ;  /* 0x0000002000001947 */ /* 0x000fea0003800000 */
[----:B------:R-:W-:Y:S05]  /*0700*/  @P0 BRA `(.L_x_7628) ;  /* 0x0000003000000947 */ /* 0x000fea0003800000 */
[----:B------:R-:W-:Y:S05]  /*0710*/  BRA `(.L_x_7629) ;  /* 0x0000004000007947 */ /* 0x000fea0003800000 */
.L_x_7627:
[----:B-----5:R-:W-:-:S05]  /*0720*/  HADD2.F32 R48, -RZ, R13.H1_H1 ;  /* 0x3000000dff307230 */ /* 0x020fca0000004100 */
[----:B------:R-:W-:-:S05]  /*0730*/  FADD.FTZ R55, R48, R55 ;  /* 0x0000003730377221 */ /* 0x000fca0000010000 */
.L_x_7628:
[----:B------:R-:W-:-:S04]  /*0740*/  F2FP.PACK_AB R48, RZ, R55 ;  /* 0x00000037ff30723e */ /* 0x000fc800000000ff */
[----:B------:R-:W-:Y:S02]  /*0750*/  PRMT R9, R9, 0x5410, R48 ;  /* 0x0000541009097816 */ /* 0x000fe40000000030 */
.L_x_7629:
[----:B------:R-:W-:-:S05]  /*0760*/  HADD2.F32 R54, -RZ, R50.H0_H0 ;  /* 0x20000032ff367230 */ /* 0x000fca0000004100 */
[----:B------:R-:W-:Y:S01]  /*0770*/  FMUL.FTZ R54, R54, R65 ;  /* 0x0000004136367220 */ /* 0x000fe20000410000 */
[----:B------:R-:W-:Y:S05]  /*0780*/  @P1 BRA `(.L_x_7630) ;  /* 0x0000002000001947 */ /* 0x000fea0003800000 */
[----:B------:R-:W-:Y:S05]  /*0790*/  @P0 BRA `(.L_x_7631) ;  /* 0x0000003000000947 */ /* 0x000fea0003800000 */
[----:B------:R-:W-:Y:S05]  /*07a0*/  BRA `(.L_x_7632) ;  /* 0x0000004000007947 */ /* 0x000fea0003800000 */
.L_x_7630:
[----:B-----5:R-:W-:-:S05]  /*07b0*/  HADD2.F32 R49, -RZ, R14.H0_H0 ;  /* 0x2000000eff317230 */ /* 0x020fca0000004100 */
[----:B------:R-:W-:-:S05]  /*07c0*/  FADD.FTZ R54, R49, R54 ;  /* 0x0000003631367221 */ /* 0x000fca0000010000 */
.L_x_7631:
[----:B------:R-:W-:-:S04]  /*07d0*/  F2FP.PACK_AB R48, RZ, R54 ;  /* 0x00000036ff30723e */ /* 0x000fc800000000ff */
[----:B------:R-:W-:Y:S02]  /*07e0*/  PRMT R10, R48, 0x7610, R10 ;  /* 0x00007610300a7816 */ /* 0x000fe4000000000a */
.L_x_7632:
[----:B------:R-:W-:-:S05]  /*07f0*/  HADD2.F32 R50, -RZ, R50.H1_H1 ;  /* 0x30000032ff327230 */ /* 0x000fca0000004100 */
[----:B------:R-:W-:Y:S01]  /*0800*/  FMUL.FTZ R60, R50, R65 ;  /* 0x00000041323c7220 */ /* 0x000fe20000410000 */
[----:B------:R-:W-:Y:S05]  /*0810*/  @P1 BRA `(.L_x_7633) ;  /* 0x0000002000001947 */ /* 0x000fea0003800000 */
[----:B------:R-:W-:Y:S05]  /*0820*/  @P0 BRA `(.L_x_7634) ;  /* 0x0000003000000947 */ /* 0x000fea0003800000 */
[----:B------:R-:W-:Y:S05]  /*0830*/  BRA `(.L_x_7635) ;  /* 0x0000004000007947 */ /* 0x000fea0003800000 */
.L_x_7633:
[----:B-----5:R-:W-:-:S05]  /*0840*/  HADD2.F32 R49, -RZ, R14.H1_H1 ;  /* 0x3000000eff317230 */ /* 0x020fca0000004100 */
[----:B------:R-:W-:-:S05]  /*0850*/  FADD.FTZ R60, R49, R60 ;  /* 0x0000003c313c7221 */ /* 0x000fca0000010000 */
.L_x_7634:
[----:B------:R-:W-:-:S04]  /*0860*/  F2FP.PACK_AB R48, RZ, R60 ;  /* 0x0000003cff30723e */ /* 0x000fc800000000ff */
[----:B------:R-:W-:Y:S02]  /*0870*/  PRMT R10, R10, 0x5410, R48 ;  /* 0x000054100a0a7816 */ /* 0x000fe40000000030 */
.L_x_7635:
[----:B------:R-:W-:-:S05]  /*0880*/  HADD2.F32 R48, -RZ, R51.H0_H0 ;  /* 0x20000033ff307230 */ /* 0x000fca0000004100 */
[----:B------:R-:W-:Y:S01]  /*0890*/  FMUL.FTZ R59, R48, R65 ;  /* 0x00000041303b7220 */ /* 0x000fe20000410000 */
[----:B------:R-:W-:Y:S05]  /*08a0*/  @P1 BRA `(.L_x_7636) ;  /* 0x0000002000001947 */ /* 0x000fea0003800000 */
[----:B------:R-:W-:Y:S05]  /*08b0*/  @P0 BRA `(.L_x_7637) ;  /* 0x0000003000000947 */ /* 0x000fea0003800000 */
[----:B------:R-:W-:Y:S05]  /*08c0*/  BRA `(.L_x_7638) ;  /* 0x0000004000007947 */ /* 0x000fea0003800000 */
.L_x_7636:
[----:B-----5:R-:W-:-:S05]  /*08d0*/  HADD2.F32 R48, -RZ, R15.H0_H0 ;  /* 0x2000000fff307230 */ /* 0x020fca0000004100 */
[----:B------:R-:W-:-:S05]  /*08e0*/  FADD.FTZ R59, R48, R59 ;  /* 0x0000003b303b7221 */ /* 0x000fca0000010000 */
.L_x_7637:
[----:B------:R-:W-:-:S04]  /*08f0*/  F2FP.PACK_AB R48, RZ, R59 ;  /* 0x0000003bff30723e */ /* 0x000fc800000000ff */
[----:B------:R-:W-:Y:S02]  /*0900*/  PRMT R11, R48, 0x7610, R11 ;  /* 0x00007610300b7816 */ /* 0x000fe4000000000b */
.L_x_7638:
[----:B------:R-:W-:-:S05]  /*0910*/  HADD2.F32 R62, -RZ, R51.H1_H1 ;  /* 0x30000033ff3e7230 */ /* 0x000fca0000004100 */
[----:B------:R-:W-:Y:S01]  /*0920*/  FMUL.FTZ R62, R62, R65 ;  /* 0x000000413e3e7220 */ /* 0x000fe20000410000 */
[----:B------:R-:W-:Y:S05]  /*0930*/  @P1 BRA `(.L_x_7639) ;  /* 0x0000002000001947 */ /* 0x000fea0003800000 */
[----:B------:R-:W-:Y:S05]  /*0940*/  @P0 BRA `(.L_x_7640) ;  /* 0x0000003000000947 */ /* 0x000fea0003800000 */
[----:B------:R-:W-:Y:S05]  /*0950*/  BRA `(.L_x_7641) ;  /* 0x0000004000007947 */ /* 0x000fea0003800000 */
.L_x_7639:
[----:B-----5:R-:W-:-:S05]  /*0960*/  HADD2.F32 R49, -RZ, R15.H1_H1 ;  /* 0x3000000fff317230 */ /* 0x020fca0000004100 */
[----:B------:R-:W-:-:S05]  /*0970*/  FADD.FTZ R62, R49, R62 ;  /* 0x0000003e313e7221 */ /* 0x000fca0000010000 */
.L_x_7640:
[----:B------:R-:W-:-:S04]  /*0980*/  F2FP.PACK_AB R48, RZ, R62 ;  /* 0x0000003eff30723e */ /* 0x000fc800000000ff */
[----:B------:R-:W-:Y:S02]  /*0990*/  PRMT R11, R11, 0x5410, R48 ;  /* 0x000054100b0b7816 */ /* 0x000fe40000000030 */
.L_x_7641:
[C---:B------:R-:W-:Y:S02]  /*09a0*/  @P0 LEA R48, P1, R3.reuse, c[0x0][0x188], 0x4 ;  /* 0x0000620003300a11 */ /* 0x040fe400078220ff */
[C---:B------:R-:W-:Y:S02]  /*09b0*/  IADD3 R66, R3.reuse, 0x20, RZ ;  /* 0x0000002003427810 */ /* 0x040fe40007ffe0ff */
[----:B------:R-:W-:-:S05]  /*09c0*/  @P0 LEA.HI.X R49, R3, c[0x0][0x18c], RZ, 0x4, P1 ;  /* 0x0000630003310a11 */ /* 0x000fca00008f24ff */
[----:B------:R0:W-:Y:S04]  /*09d0*/  @P0 STG.E.128 [R48.64], R8 ;  /* 0x0000000830000986 */ /* 0x0001e8000c101d04 */
.L_x_7617:
[----:B------:R-:W-:Y:S05]  /*09e0*/  BSYNC B0 ;  /* 0x0000000000007941 */ /* 0x000fea0003800000 */
.L_x_7616:
        /* <DEDUP_REMOVED lines=17> */
.L_x_7644:
[----:B0----5:R-:W-:-:S05]  /*0b00*/  HADD2.F32 R53, -RZ, R12.H0_H0 ;  /* 0x2000000cff357230 */ /* 0x021fca0000004100 */
[----:B------:R-:W-:-:S05]  /*0b10*/  FADD.FTZ R0, R53, R0 ;  /* 0x0000000035007221 */ /* 0x000fca0000010000 */
.L_x_7645:
[----:B------:R-:W-:-:S04]  /*0b20*/  F2FP.PACK_AB R52, RZ, R0 ;  /* 0x00000000ff34723e */ /* 0x000fc800000000ff */
[----:B------:R-:W-:Y:S02]  /*0b30*/  PRMT R8, R52, 0x7610, R8 ;  /* 0x0000761034087816 */ /* 0x000fe40000000008 */
.L_x_7646:
[----:B------:R-:W-:-:S05]  /*0b40*/  HADD2.F32 R48, -RZ, R48.H1_H1 ;  /* 0x30000030ff307230 */ /* 0x000fca0000004100 */
[----:B------:R-:W-:Y:S01]  /*0b50*/  FMUL.FTZ R52, R48, R65 ;  /* 0x0000004130347220 */ /* 0x000fe20000410000 */
[----:B------:R-:W-:Y:S05]  /*0b60*/  @P1 BRA `(.L_x_7647) ;  /* 0x0000002000001947 */ /* 0x000fea0003800000 */
[----:B------:R-:W-:Y:S05]  /*0b70*/  @P0 BRA `(.L_x_7648) ;  /* 0x0000003000000947 */ /* 0x000fea0003800000 */
[----:B------:R-:W-:Y:S05]  /*0b80*/  BRA `(.L_x_7649) ;  /* 0x0000004000007947 */ /* 0x000fea0003800000 */
.L_x_7647:
[----:B-----5:R-:W-:-:S05]  /*0b90*/  HADD2.F32 R53, -RZ, R12.H1_H1 ;  /* 0x3000000cff357230 */ /* 0x020fca0000004100 */
[----:B------:R-:W-:-:S05]  /*0ba0*/  FADD.FTZ R52, R53, R52 ;  /* 0x0000003435347221 */ /* 0x000fca0000010000 */
.L_x_7648:
[----:B------:R-:W-:-:S04]  /*0bb0*/  F2FP.PACK_AB R48, RZ, R52 ;  /* 0x00000034ff30723e */ /* 0x000fc800000000ff */
[----:B------:R-:W-:Y:S02]  /*0bc0*/  PRMT R8, R8, 0x5410, R48 ;  /* 0x0000541008087816 */ /* 0x000fe40000000030 */
.L_x_7649:
[----:B------:R-:W-:-:S05]  /*0bd0*/  HADD2.F32 R48, -RZ, R49.H0_H0 ;  /* 0x20000031ff307230 */ /* 0x000fca0000004100 */
[----:B------:R-:W-:Y:S01]  /*0be0*/  FMUL.FTZ R53, R48, R65 ;  /* 0x0000004130357220 */ /* 0x000fe20000410000 */
[----:B------:R-:W-:Y:S05]  /*0bf0*/  @P1 BRA `(.L_x_7650) ;  /* 0x0000002000001947 */ /* 0x000fea0003800000 */
[----:B------:R-:W-:Y:S05]  /*0c00*/  @P0 BRA `(.L_x_7651) ;  /* 0x0000003000000947 */ /* 0x000fea0003800000 */
[----:B------:R-:W-:Y:S05]  /*0c10*/  BRA `(.L_x_7652) ;  /* 0x0000004000007947 */ /* 0x000fea0003800000 */
.L_x_7650:
[----:B-----5:R-:W-:-:S05]  /*0c20*/  HADD2.F32 R48, -RZ, R13.H0_H0 ;  /* 0x2000000dff307230 */ /* 0x020fca0000004100 */
[----:B------:R-:W-:-:S05]  /*0c30*/  FADD.FTZ R53, R48, R53 ;  /* 0x0000003530357221 */ /* 0x000fca0000010000 */
.L_x_7651:
[----:B------:R-:W-:-:S04]  /*0c40*/  F2FP.PACK_AB R48, RZ, R53 ;  /* 0x00000035ff30723e */ /* 0x000fc800000000ff */
[----:B------:R-:W-:Y:S02]  /*0c50*/  PRMT R9, R48, 0x7610, R9 ;  /* 0x0000761030097816 */ /* 0x000fe40000000009 */
.L_x_7652:
[----:B------:R-:W-:-:S05]  /*0c60*/  HADD2.F32 R56, -RZ, R49.H1_H1 ;  /* 0x30000031ff387230 */ /* 0x000fca0000004100 */
[----:B------:R-:W-:Y:S01]  /*0c70*/  FMUL.FTZ R56, R56, R65 ;  /* 0x0000004138387220 */ /* 0x000fe20000410000 */
[----:B------:R-:W-:Y:S05]  /*0c80*/  @P1 BRA `(.L_x_7653) ;  /* 0x0000002000001947 */ /* 0x000fea0003800000 */
[----:B------:R-:W-:Y:S05]  /*0c90*/  @P0 BRA `(.L_x_7654) ;  /* 0x0000003000000947 */ /* 0x000fea0003800000 */
[----:B------:R-:W-:Y:S05]  /*0ca0*/  BRA `(.L_x_7655) ;  /* 0x0000004000007947 */ /* 0x000fea0003800000 */
.L_x_7653:
[----:B-----5:R-:W-:-:S05]  /*0cb0*/  HADD2.F32 R49, -RZ, R13.H1_H1 ;  /* 0x3000000dff317230 */ /* 0x020fca0000004100 */
[----:B------:R-:W-:-:S05]  /*0cc0*/  FADD.FTZ R56, R49, R56 ;  /* 0x0000003831387221 */ /* 0x000fca0000010000 */
.L_x_7654:
[----:B------:R-:W-:-:S04]  /*0cd0*/  F2FP.PACK_AB R48, RZ, R56 ;  /* 0x00000038ff30723e */ /* 0x000fc800000000ff */
[----:B------:R-:W-:Y:S02]  /*0ce0*/  PRMT R9, R9, 0x5410, R48 ;  /* 0x0000541009097816 */ /* 0x000fe40000000030 */
.L_x_7655:
[----:B------:R-:W-:-:S05]  /*0cf0*/  HADD2.F32 R48, -RZ, R50.H0_H0 ;  /* 0x20000032ff307230 */ /* 0x000fca0000004100 */
[----:B------:R-:W-:Y:S01]  /*0d00*/  FMUL.FTZ R57, R48, R65 ;  /* 0x0000004130397220 */ /* 0x000fe20000410000 */
[----:B------:R-:W-:Y:S05]  /*0d10*/  @P1 BRA `(.L_x_7656) ;  /* 0x0000002000001947 */ /* 0x000fea0003800000 */
[----:B------:R-:W-:Y:S05]  /*0d20*/  @P0 BRA `(.L_x_7657) ;  /* 0x0000003000000947 */ /* 0x000fea0003800000 */
[----:B------:R-:W-:Y:S05]  /*0d30*/  BRA `(.L_x_7658) ;  /* 0x0000004000007947 */ /* 0x000fea0003800000 */
.L_x_7656:
[----:B-----5:R-:W-:-:S05]  /*0d40*/  HADD2.F32 R48, -RZ, R14.H0_H0 ;  /* 0x2000000eff307230 */ /* 0x020fca0000004100 */
[----:B------:R-:W-:-:S05]  /*0d50*/  FADD.FTZ R57, R48, R57 ;  /* 0x0000003930397221 */ /* 0x000fca0000010000 */
.L_x_7657:
[----:B------:R-:W-:-:S04]  /*0d60*/  F2FP.PACK_AB R48, RZ, R57 ;  /* 0x00000039ff30723e */ /* 0x000fc800000000ff */
[----:B------:R-:W-:Y:S02]  /*0d70*/  PRMT R10, R48, 0x7610, R10 ;  /* 0x00007610300a7816 */ /* 0x000fe4000000000a */
.L_x_7658:
[----:B------:R-:W-:-:S05]  /*0d80*/  HADD2.F32 R50, -RZ, R50.H1_H1 ;  /* 0x30000032ff327230 */ /* 0x000fca0000004100 */
[----:B------:R-:W-:Y:S01]  /*0d90*/  FMUL.FTZ R58, R50, R65 ;  /* 0x00000041323a7220 */ /* 0x000fe20000410000 */
[----:B------:R-:W-:Y:S05]  /*0da0*/  @P1 BRA `(.L_x_7659) ;  /* 0x0000002000001947 */ /* 0x000fea0003800000 */
[----:B------:R-:W-:Y:S05]  /*0db0*/  @P0 BRA `(.L_x_7660) ;  /* 0x0000003000000947 */ /* 0x000fea0003800000 */
[----:B------:R-:W-:Y:S05]  /*0dc0*/  BRA `(.L_x_7661) ;  /* 0x0000004000007947 */ /* 0x000fea0003800000 */
.L_x_7659:
[----:B-----5:R-:W-:-:S05]  /*0dd0*/  HADD2.F32 R49, -RZ, R14.H1_H1 ;  /* 0x3000000eff317230 */ /* 0x020fca0000004100 */
[----:B------:R-:W-:-:S05]  /*0de0*/  FADD.FTZ R58, R49, R58 ;  /* 0x0000003a313a7221 */ /* 0x000fca0000010000 */
.L_x_7660:
[----:B------:R-:W-:-:S04]  /*0df0*/  F2FP.PACK_AB R48, RZ, R58 ;  /* 0x0000003aff30723e */ /* 0x000fc800000000ff */
[----:B------:R-:W-:Y:S02]  /*0e00*/  PRMT R10, R10, 0x5410, R48 ;  /* 0x000054100a0a7816 */ /* 0x000fe40000000030 */
.L_x_7661:
[----:B------:R-:W-:-:S05]  /*0e10*/  HADD2.F32 R48, -RZ, R51.H0_H0 ;  /* 0x20000033ff307230 */ /* 0x000fca0000004100 */
[----:B------:R-:W-:Y:S01]  /*0e20*/  FMUL.FTZ R61, R48, R65 ;  /* 0x00000041303d7220 */ /* 0x000fe20000410000 */
[----:B------:R-:W-:Y:S05]  /*0e30*/  @P1 BRA `(.L_x_7662) ;  /* 0x0000002000001947 */ /* 0x000fea0003800000 */
[----:B------:R-:W-:Y:S05]  /*0e40*/  @P0 BRA `(.L_x_7663) ;  /* 0x0000003000000947 */ /* 0x000fea0003800000 */
[----:B------:R-:W-:Y:S05]  /*0e50*/  BRA `(.L_x_7664) ;  /* 0x0000004000007947 */ /* 0x000fea0003800000 */
.L_x_7662:
[----:B-----5:R-:W-:-:S05]  /*0e60*/  HADD2.F32 R48, -RZ, R15.H0_H0 ;  /* 0x2000000fff307230 */ /* 0x020fca0000004100 */
[----:B------:R-:W-:-:S05]  /*0e70*/  FADD.FTZ R61, R48, R61 ;  /* 0x0000003d303d7221 */ /* 0x000fca0000010000 */
.L_x_7663:
[----:B------:R-:W-:-:S04]  /*0e80*/  F2FP.PACK_AB R48, RZ, R61 ;  /* 0x0000003dff30723e */ /* 0x000fc800000000ff */
[----:B------:R-:W-:Y:S02]  /*0e90*/  PRMT R11, R48, 0x7610, R11 ;  /* 0x00007610300b7816 */ /* 0x000fe4000000000b */
.L_x_7664:
[----:B------:R-:W-:-:S05]  /*0ea0*/  HADD2.F32 R48, -RZ, R51.H1_H1 ;  /* 0x30000033ff307230 */ /* 0x000fca0000004100 */
[----:B------:R-:W-:Y:S01]  /*0eb0*/  FMUL.FTZ R63, R48, R65 ;  /* 0x00000041303f7220 */ /* 0x000fe20000410000 */
[----:B------:R-:W-:Y:S05]  /*0ec0*/  @P1 BRA `(.L_x_7665) ;  /* 0x0000002000001947 */ /* 0x000fea0003800000 */
[----:B------:R-:W-:Y:S05]  /*0ed0*/  @P0 BRA `(.L_x_7666) ;  /* 0x0000003000000947 */ /* 0x000fea0003800000 */
[----:B------:R-:W-:Y:S05]  /*0ee0*/  BRA `(.L_x_7667) ;  /* 0x0000004000007947 */ /* 0x000fea0003800000 */
.L_x_7665:
[----:B-----5:R-:W-:-:S05]  /*0ef0*/  HADD2.F32 R48, -RZ, R15.H1_H1 ;  /* 0x3000000fff307230 */ /* 0x020fca0000004100 */
[----:B------:R-:W-:-:S05]  /*0f00*/  FADD.FTZ R63, R48, R63 ;  /* 0x0000003f303f7221 */ /* 0x000fca0000010000 */
.L_x_7666:
[----:B------:R-:W-:-:S04]  /*0f10*/  F2FP.PACK_AB R48, RZ, R63 ;  /* 0x0000003fff30723e */ /* 0x000fc800000000ff */
[----:B------:R-:W-:Y:S02]  /*0f20*/  PRMT R11, R11, 0x5410, R48 ;  /* 0x000054100b0b7816 */ /* 0x000fe40000000030 */
.L_x_7667:
[----:B------:R-:W-:-:S04]  /*0f30*/  @P0 LEA R48, P1, R66, c[0x0][0x188], 0x4 ;  /* 0x0000620042300a11 */ /* 0x000fc800078220ff */
[----:B------:R-:W-:-:S05]  /*0f40*/  @P0 LEA.HI.X R49, R66, c[0x0][0x18c], RZ, 0x4, P1 ;  /* 0x0000630042310a11 */ /* 0x000fca00008f24ff */
[----:B------:R0:W-:Y:S04]  /*0f50*/  @P0 STG.E.128 [R48.64], R8 ;  /* 0x0000000830000986 */ /* 0x0001e8000c101d04 */
.L_x_7643:
[----:B------:R-:W-:Y:S05]  /*0f60*/  BSYNC B0 ;  /* 0x0000000000007941 */ /* 0x000fea0003800000 */
.L_x_7642:
        /* <DEDUP_REMOVED lines=21> */
.L_x_7676:
        /* <DEDUP_REMOVED lines=53> */
.L_x_7677:
        /* <DEDUP_REMOVED lines=29> */
[----:B------:R-:W-:Y:S01]  /*15e0*/  F2FP.PACK_AB R48, R49, R48 ;  /* 0x000000303130723e */ /* 0x000fe200000000ff */
[--C-:B------:R-:W-:Y:S02]  /*15f0*/  FADD.FTZ R50, R54, -R69.reuse ;  /* 0x8000004536327221 */ /* 0x100fe40000010000 */
[----:B------:R-:W-:Y:S01]  /*1600*/  FADD.FTZ R64, R60, -R69 ;  /* 0x800000453c407221 */ /* 0x000fe20000010000 */
[----:B------:R-:W-:Y:S01]  /*1610*/  F2FP.PACK_AB R49, R66, R51 ;  /* 0x000000334231723e */ /* 0x000fe200000000ff */
[----:B------:R-:W-:-:S02]  /*1620*/  FMUL.FTZ R51, R67, R50 ;  /* 0x0000003243337220 */ /* 0x000fc40000410000 */
[----:B------:R-:W-:Y:S02]  /*1630*/  FMUL.FTZ R64, R67, R64 ;  /* 0x0000004043407220 */ /* 0x000fe40000410000 */
[----:B------:R-:W-:Y:S02]  /*1640*/  FFMA.FTZ R50, R32, R51, R40 ;  /* 0x0000003320327223 */ /* 0x000fe40000010028 */
[----:B------:R-:W-:Y:S02]  /*1650*/  FFMA.FTZ R51, R33, R64, R41 ;  /* 0x0000004021337223 */ /* 0x000fe40000010029 */
[--C-:B------:R-:W-:Y:S02]  /*1660*/  FADD.FTZ R64, R59, -R69.reuse ;  /* 0x800000453b407221 */ /* 0x100fe40000010000 */
[----:B------:R-:W-:Y:S01]  /*1670*/  FADD.FTZ R66, R62, -R69 ;  /* 0x800000453e427221 */ /* 0x000fe20000010000 */
[----:B------:R-:W-:Y:S01]  /*1680*/  F2FP.PACK_AB R50, R51, R50 ;  /* 0x000000323332723e */ /* 0x000fe200000000ff */
[C---:B------:R-:W-:Y:S01]  /*1690*/  FMUL.FTZ R51, R67.reuse, R64 ;  /* 0x0000004043337220 */ /* 0x040fe20000410000 */
[----:B------:R-:W-:Y:S01]  /*16a0*/  HFMA2.MMA R64, -RZ, RZ, 0, 9.5367431640625e-07 ;  /* 0x00000010ff407435 */ /* 0x000fe200000001ff */
[----:B------:R-:W-:-:S02]  /*16b0*/  FMUL.FTZ R66, R67, R66 ;  /* 0x0000004243427220 */ /* 0x000fc40000410000 */
[----:B------:R-:W-:Y:S02]  /*16c0*/  FFMA.FTZ R51, R34, R51, R42 ;  /* 0x0000003322337223 */ /* 0x000fe4000001002a */
[----:B------:R-:W-:-:S05]  /*16d0*/  FFMA.FTZ R66, R35, R66, R43 ;  /* 0x0000004223427223 */ /* 0x000fca000001002b */
[----:B------:R-:W-:Y:S01]  /*16e0*/  F2FP.PACK_AB R51, R66, R51 ;  /* 0x000000334233723e */ /* 0x000fe200000000ff */
[C---:B------:R-:W-:Y:S01]  /*16f0*/  IMAD.WIDE.U32 R64, R3.reuse, R64, c[0x0][0x208] ;  /* 0x0000820003407625 */ /* 0x040fe200078e0040 */
[----:B------:R-:W-:-:S04]  /*1700*/  IADD3 R3, R3, 0x20, RZ ;  /* 0x0000002003037810 */ /* 0x000fc80007ffe0ff */
[----:B------:R0:W-:Y:S03]  /*1710*/  STG.E.128 [R64.64], R48 ;  /* 0x0000003040007986 */ /* 0x0001e6000c101d04 */
.L_x_7671:
[----:B------:R-:W-:Y:S05]  /*1720*/  BSYNC B0 ;  /* 0x0000000000007941 */ /* 0x000fea0003800000 */
.L_x_7670:
        /* <DEDUP_REMOVED lines=16> */
[----:B------:R-:W-:Y:S01]  /*1830*/  F2FP.PACK_AB R51, R64, R51 ;  /* 0x000000334033723e */ /* 0x000fe200000000ff */
        /* <DEDUP_REMOVED lines=10> */
[----:B------:R-:W-:-:S02]  /*18e0*/  F2FP.PACK_AB R50, R67, R48 ;  /* 0x000000304332723e */ /* 0x000fc400000000ff */
[----:B------:R-:W-:Y:S02]  /*18f0*/  F2FP.PACK_AB R48, R65, R64 ;  /* 0x000000404130723e */ /* 0x000fe400000000ff */
[----:B------:R-:W-:Y:S02]  /*1900*/  MOV R64, 0x10 ;  /* 0x0000001000407802 */ /* 0x000fe40000000f00 */
[----:B------:R-:W-:-:S03]  /*1910*/  F2FP.PACK_AB R49, R68, R49 ;  /* 0x000000314431723e */ /* 0x000fc600000000ff */
[----:B------:R-:W-:-:S05]  /*1920*/  IMAD.WIDE.U32 R64, R3, R64, c[0x0][0x208] ;  /* 0x0000820003407625 */ /* 0x000fca00078e0040 */
[----:B------:R0:W-:Y:S02]  /*1930*/  STG.E.128 [R64.64], R48 ;  /* 0x0000003040007986 */ /* 0x0001e4000c101d04 */
.L_x_7673:
[----:B------:R-:W-:Y:S05]  /*1940*/  BSYNC B0 ;  /* 0x0000000000007941 */ /* 0x000fea0003800000 */
.L_x_7672:
[----:B01----:R-:W-:-:S10]  /*1950*/  HFMA2.MMA R48, -RZ, RZ, 0, 2.384185791015625e-07 ;  /* 0x00000004ff307435 */ /* 0x003fd400000001ff */
[----:B------:R-:W-:-:S05]  /*1960*/  IMAD R5, R48, c[0x0][0x160], R5 ;  /* 0x0000580030057a24 */ /* 0x000fca00078e0205 */
[----:B------:R-:W-:-:S13]  /*1970*/  ISETP.GE.AND P1, PT, R5, c[0x0][0x164], PT ;  /* 0x0000590005007a0c */ /* 0x000fda0003f26270 */
[----:B-----5:R-:W-:Y:S01]  /*1980*/  @P1 CALL.REL.NOINC `(.L_x_7674) ;  /* 0x0000001000001944 */ /* 0x020fe20003c00000 */
[----:B------:R-:W-:Y:S05]  /*1990*/  BRA `(.L_x_7675) ;  /* 0xffffe9e000007947 */ /* 0x000fea000383ffff */
.L_x_7674:
[----:B------:R-:W-:Y:S05]  /*19a0*/  EXIT ;  /* 0x000000000000794d */ /* 0x000fea0003800000 */
.L_x_7668:
[----:B------:R-:W-:Y:S01]  /*19b0*/  HFMA2.MMA R50, -RZ, RZ, 0, 5.9604644775390625e-08 ;  /* 0x00000001ff327435 */ /* 0x000fe200000001ff */
[----:B------:R-:W-:Y:S02]  /*19c0*/  MOV R65, R51 ;  /* 0x0000003300417202 */ /* 0x000fe40000000f00 */
[----:B------:R-:W-:Y:S02]  /*19d0*/  MOV R67, 0x1f ;  /* 0x0000001f00437802 */ /* 0x000fe40000000f00 */
[----:B------:R-:W-:Y:S02]  /*19e0*/  MOV R64, 0xffffffff ;  /* 0xffffffff00407802 */ /* 0x000fe40000000f00 */
[----:B------:R-:W-:Y:S02]  /*19f0*/  MOV R48, 0x1a10 ;  /* 0x00001a1000307802 */ /* 0x000fe40000000f00 */
[----:B-----5:R-:W-:Y:S05]  /*1a00*/  CALL.REL.NOINC `($__internal_80_$__cuda_sm70_shflsync_bfly_p) ;  /* 0x0000059000007944 */ /* 0x020fea0003c00000 */
[----:B01----:R-:W-:Y:S05]  /*1a10*/  BRA `(.L_x_7676) ;  /* 0xfffff6a000007947 */ /* 0x003fea000383ffff */
.L_x_7669:
[----:B------:R-:W-:Y:S01]  /*1a20*/  HFMA2.MMA R50, -RZ, RZ, 0, 1.1920928955078125e-07 ;  /* 0x00000002ff327435 */ /* 0x000fe200000001ff */
[----:B------:R-:W-:Y:S02]  /*1a30*/  MOV R67, 0x1f ;  /* 0x0000001f00437802 */ /* 0x000fe40000000f00 */
[----:B------:R-:W-:-:S02]  /*1a40*/  MOV R64, 0xffffffff ;  /* 0xffffffff00407802 */ /* 0x000fc40000000f00 */
[----:B------:R-:W-:Y:S02]  /*1a50*/  MOV R48, 0x1a70 ;  /* 0x00001a7000307802 */ /* 0x000fe40000000f00 */
[----:B0----5:R-:W-:Y:S05]  /*1a60*/  CALL.REL.NOINC `($__internal_80_$__cuda_sm70_shflsync_bfly_p) ;  /* 0x0000053000007944 */ /* 0x021fea0003c00000 */
[----:B01----:R-:W-:Y:S01]  /*1a70*/  FADD.FTZ R65, R65, R50 ;  /* 0x0000003241417221 */ /* 0x003fe20000010000 */
[----:B------:R-:W-:Y:S01]  /*1a80*/  HFMA2.MMA R50, -RZ, RZ, 0, 2.384185791015625e-07 ;  /* 0x00000004ff327435 */ /* 0x000fe200000001ff */
[----:B------:R-:W-:Y:S02]  /*1a90*/  MOV R67, 0x1f ;  /* 0x0000001f00437802 */ /* 0x000fe40000000f00 */
[----:B------:R-:W-:Y:S02]  /*1aa0*/  MOV R64, 0xffffffff ;  /* 0xffffffff00407802 */ /* 0x000fe40000000f00 */
[----:B------:R-:W-:Y:S02]  /*1ab0*/  MOV R48, 0x1ad0 ;  /* 0x00001ad000307802 */ /* 0x000fe40000000f00 */
[----:B------:R-:W-:Y:S05]  /*1ac0*/  CALL.REL.NOINC `($__internal_80_$__cuda_sm70_shflsync_bfly_p) ;  /* 0x000004d000007944 */ /* 0x000fea0003c00000 */
[----:B01----:R-:W-:Y:S01]  /*1ad0*/  FADD.FTZ R65, R65, R50 ;  /* 0x0000003241417221 */ /* 0x003fe20000010000 */
[----:B------:R-:W-:Y:S01]  /*1ae0*/  HFMA2.MMA R50, -RZ, RZ, 0, 4.76837158203125e-07 ;  /* 0x00000008ff327435 */ /* 0x000fe200000001ff */
[----:B------:R-:W-:Y:S02]  /*1af0*/  MOV R67, 0x1f ;  /* 0x0000001f00437802 */ /* 0x000fe40000000f00 */
[----:B------:R-:W-:-:S02]  /*1b00*/  MOV R64, 0xffffffff ;  /* 0xffffffff00407802 */ /* 0x000fc40000000f00 */
[----:B------:R-:W-:Y:S02]  /*1b10*/  MOV R48, 0x1b30 ;  /* 0x00001b3000307802 */ /* 0x000fe40000000f00 */
[----:B------:R-:W-:Y:S05]  /*1b20*/  CALL.REL.NOINC `($__internal_80_$__cuda_sm70_shflsync_bfly_p) ;  /* 0x0000047000007944 */ /* 0x000fea0003c00000 */
[----:B01----:R-:W-:Y:S01]  /*1b30*/  FADD.FTZ R65, R65, R50 ;  /* 0x0000003241417221 */ /* 0x003fe20000010000 */
[----:B------:R-:W-:Y:S01]  /*1b40*/  HFMA2.MMA R50, -RZ, RZ, 0, 9.5367431640625e-07 ;  /* 0x00000010ff327435 */ /* 0x000fe200000001ff */
[----:B------:R-:W-:Y:S02]  /*1b50*/  MOV R67, 0x1f ;  /* 0x0000001f00437802 */ /* 0x000fe40000000f00 */
[----:B------:R-:W-:Y:S02]  /*1b60*/  MOV R64, 0xffffffff ;  /* 0xffffffff00407802 */ /* 0x000fe40000000f00 */
[----:B------:R-:W-:Y:S02]  /*1b70*/  MOV R48, 0x1b90 ;  /* 0x00001b9000307802 */ /* 0x000fe40000000f00 */
[----:B------:R-:W-:Y:S05]  /*1b80*/  CALL.REL.NOINC `($__internal_80_$__cuda_sm70_shflsync_bfly_p) ;  /* 0x0000041000007944 */ /* 0x000fea0003c00000 */
        /* <DEDUP_REMOVED lines=39> */
[----:B------:R-:W-:Y:S05]  /*1e00*/  CALL.REL.NOINC `($__internal_80_$__cuda_sm70_shflsync_bfly_p) ;  /* 0x0000019000007944 */ /* 0x000fea0003c00000 */
[----:B01----:R-:W-:Y:S01]  /*1e10*/  FADD.FTZ R65, R65, R50 ;  /* 0x0000003241417221 */ /* 0x003fe20000010000 */
[----:B------:R-:W-:Y:S01]  /*1e20*/  HFMA2.MMA R50, -RZ, RZ, 0, 1.1920928955078125e-07 ;  /* 0x00000002ff327435 */ /* 0x000fe200000001ff */
[----:B------:R-:W-:Y:S02]  /*1e30*/  MOV R67, 0x1f ;  /* 0x0000001f00437802 */ /* 0x000fe40000000f00 */
[----:B------:R-:W-:Y:S02]  /*1e40*/  MOV R64, 0xffffffff ;  /* 0xffffffff00407802 */ /* 0x000fe40000000f00 */
[----:B------:R-:W-:Y:S02]  /*1e50*/  MOV R48, 0x1e70 ;  /* 0x00001e7000307802 */ /* 0x000fe40000000f00 */
[----:B------:R-:W-:Y:S05]  /*1e60*/  CALL.REL.NOINC `($__internal_80_$__cuda_sm70_shflsync_bfly_p) ;  /* 0x0000013000007944 */ /* 0x000fea0003c00000 */
[----:B01----:R-:W-:Y:S01]  /*1e70*/  FADD.FTZ R65, R65, R50 ;  /* 0x0000003241417221 */ /* 0x003fe20000010000 */
[----:B------:R-:W-:Y:S01]  /*1e80*/  HFMA2.MMA R50, -RZ, RZ, 0, 2.384185791015625e-07 ;  /* 0x00000004ff327435 */ /* 0x000fe200000001ff */
[----:B------:R-:W-:Y:S02]  /*1e90*/  MOV R67, 0x1f ;  /* 0x0000001f00437802 */ /* 0x000fe40000000f00 */
[----:B------:R-:W-:-:S02]  /*1ea0*/  MOV R64, 0xffffffff ;  /* 0xffffffff00407802 */ /* 0x000fc40000000f00 */
[----:B------:R-:W-:Y:S02]  /*1eb0*/  MOV R48, 0x1ed0 ;  /* 0x00001ed000307802 */ /* 0x000fe40000000f00 */
[----:B------:R-:W-:Y:S05]  /*1ec0*/  CALL.REL.NOINC `($__internal_80_$__cuda_sm70_shflsync_bfly_p) ;  /* 0x000000d000007944 */ /* 0x000fea0003c00000 */
[----:B01----:R-:W-:Y:S01]  /*1ed0*/  FADD.FTZ R65, R65, R50 ;  /* 0x0000003241417221 */ /* 0x003fe20000010000 */
[----:B------:R-:W-:Y:S01]  /*1ee0*/  HFMA2.MMA R50, -RZ, RZ, 0, 4.76837158203125e-07 ;  /* 0x00000008ff327435 */ /* 0x000fe200000001ff */
[----:B------:R-:W-:Y:S02]  /*1ef0*/  MOV R67, 0x1f ;  /* 0x0000001f00437802 */ /* 0x000fe40000000f00 */
[----:B------:R-:W-:Y:S02]  /*1f00*/  MOV R64, 0xffffffff ;  /* 0xffffffff00407802 */ /* 0x000fe40000000f00 */
[----:B------:R-:W-:Y:S02]  /*1f10*/  MOV R48, 0x1f30 ;  /* 0x00001f3000307802 */ /* 0x000fe40000000f00 */
[----:B------:R-:W-:Y:S05]  /*1f20*/  CALL.REL.NOINC `($__internal_80_$__cuda_sm70_shflsync_bfly_p) ;  /* 0x0000007000007944 */ /* 0x000fea0003c00000 */
[----:B01----:R-:W-:Y:S01]  /*1f30*/  FADD.FTZ R65, R65, R50 ;  /* 0x0000003241417221 */ /* 0x003fe20000010000 */
[----:B------:R-:W-:Y:S01]  /*1f40*/  HFMA2.MMA R50, -RZ, RZ, 0, 9.5367431640625e-07 ;  /* 0x00000010ff327435 */ /* 0x000fe200000001ff */
[----:B------:R-:W-:Y:S02]  /*1f50*/  MOV R67, 0x1f ;  /* 0x0000001f00437802 */ /* 0x000fe40000000f00 */
[----:B------:R-:W-:-:S02]  /*1f60*/  MOV R64, 0xffffffff ;  /* 0xffffffff00407802 */ /* 0x000fc40000000f00 */
[----:B------:R-:W-:Y:S02]  /*1f70*/  MOV R48, 0x1f90 ;  /* 0x00001f9000307802 */ /* 0x000fe40000000f00 */
[----:B------:R-:W-:Y:S05]  /*1f80*/  CALL.REL.NOINC `($__internal_80_$__cuda_sm70_shflsync_bfly_p) ;  /* 0x0000001000007944 */ /* 0x000fea0003c00000 */
[----:B01----:R-:W-:Y:S05]  /*1f90*/  BRA `(.L_x_7677) ;  /* 0xfffff47000007947 */ /* 0x003fea000383ffff */
        .weak           $__internal_80_$__cuda_sm70_shflsync_bfly_p
        .type           $__internal_80_$__cuda_sm70_shflsync_bfly_p,@function
        .size           $__internal_80_$__cuda_sm70_shflsync_bfly_p,(.L_x_15272 - $__internal_80_$__cuda_sm70_shflsync_bfly_p)
$__internal_80_$__cuda_sm70_shflsync_bfly_p:
[----:B------:R-:W-:Y:S01]  /*1fa0*/  HFMA2.MMA R49, -RZ, RZ, 0, 0 ;  /* 0x00000000ff317435 */ /* 0x000fe200000001ff */
[----:B------:R-:W-:Y:S04]  /*1fb0*/  WARPSYNC R64 ;  /* 0x0000004000007348 */ /* 0x000fe80003800000 */
[----:B------:R0:W1:Y:S01]  /*1fc0*/  SHFL.BFLY PT, R50, R65, R50, R67 ;  /* 0x0c00003241327389 */ /* 0x00006200000e0043 */
[----:B------:R-:W-:Y:S05]  /*1fd0*/  RET.REL.NODEC R48 `(_ZN10layer_norm13ln_fwd_kernelINS_13Kernel_traitsIf6__halfS2_S2_fjLj512ELj1ELj4ELj1ELj16ENS_18Kernel_traits_baseILj512EfS2_S2_S2_fjLj128EEEEELb0ELb0ELb0ELb0EEEvNS_9FwdParamsE) ;  /* 0xffffe02030007950 */ /* 0x000fea0003c3ffff */
.L_x_7678:
        /* <DEDUP_REMOVED lines=10> */
.L_x_15272:


//--------------------- .text._ZN10layer_norm13ln_fwd_kernelINS_13Kernel_traitsIf6__halfS2_S2_fjLj512ELj1ELj4ELj1ELj16ENS_18Kernel_traits_baseILj512EfS2_S2_S2_fjLj128EEEEELb0ELb0ELb0ELb1EEEvNS_9FwdParamsE --------------------------
	.section	.text._ZN10layer_norm13ln_fwd_kernelINS_13Kernel_traitsIf6__halfS2_S2_fjLj512ELj1ELj4ELj1ELj16ENS_18Kernel_traits_baseILj512EfS2_S2_S2_fjLj128EEEEELb0ELb0ELb0ELb1EEEvNS_9FwdParamsE,"ax",@progbits
	.sectioninfo	@"SHI_REGISTERS=72"
	.align	128
        .global         _ZN10layer_norm13ln_fwd_kernelINS_13Kernel_traitsIf6__halfS2_S2_fjLj512ELj1ELj4ELj1ELj16ENS_18Kernel_traits_baseILj512EfS2_S2_S2_fjLj128EEEEELb0ELb0ELb0ELb1EEEvNS_9FwdParamsE
        .type           _ZN10layer_norm13ln_fwd_kernelINS_13Kernel_traitsIf6__halfS2_S2_fjLj512ELj1ELj4ELj1ELj16ENS_18Kernel_traits_baseILj512EfS2_S2_S2_fjLj128EEEEELb0ELb0ELb0ELb1EEEvNS_9FwdParamsE,@function
        .size           _ZN10layer_norm13ln_fwd_kernelINS_13Kernel_traitsIf6__halfS2_S2_fjLj512ELj1ELj4ELj1ELj16ENS_18Kernel_traits_baseILj512EfS2_S2_S2_fjLj128EEEEELb0ELb0ELb0ELb1EEEvNS_9FwdParamsE,(.L_x_15273 - _ZN10layer_norm13ln_fwd_kernelINS_13Kernel_traitsIf6__halfS2_S2_fjLj512ELj1ELj4ELj1ELj16ENS_18Kernel_traits_baseILj512EfS2_S2_S2_fjLj128EEEEELb0ELb0ELb0ELb1EEEvNS_9FwdParamsE)
        .other          _ZN10layer_norm13ln_fwd_kernelINS_13Kernel_traitsIf6__halfS2_S2_fjLj512ELj1ELj4ELj1ELj16ENS_18Kernel_traits_baseILj512EfS2_S2_S2_fjLj128EEEEELb0ELb0ELb0ELb1EEEvNS_9FwdParamsE,@"STO_CUDA_ENTRY STV_DEFAULT"
_ZN10layer_norm13ln_fwd_kernelINS_13Kernel_traitsIf6__halfS2_S2_fjLj512ELj1ELj4ELj1ELj16ENS_18Kernel_traits_baseILj512EfS2_S2_S2_fjLj128EEEEELb0ELb0ELb0ELb1EEEvNS_9FwdParamsE:
.text._ZN10layer_norm13ln_fwd_kernelINS_13Kernel_traitsIf6__halfS2_S2_fjLj512ELj1ELj4ELj1ELj16ENS_18Kernel_traits_baseILj512EfS2_S2_S2_fjLj128EEEEELb0ELb0ELb0ELb1EEEvNS_9FwdParamsE:
        /* <DEDUP_REMOVED lines=37> */
.L_x_7730:
        /* <DEDUP_REMOVED lines=18> */
[----:B------:R-:W-:Y:S02]  /*0370*/  ISETP.NE.U32.AND P3, PT, RZ, c[0x0][0x180], PT ;  /* 0x00006000ff007a0c */ /* 0x000fe40003f65070 */
[----:B------:R-:W-:Y:S01]  /*0380*/  MOV R61, 0x3f800000 ;  /* 0x3f800000003d7802 */ /* 0x000fe20000000f00 */
[----:B--2---:R-:W-:Y:S01]  /*0390*/  @P2 HADD2.F32 R61, -RZ, R2.H0_H0 ;  /* 0x20000002ff3d2230 */ /* 0x004fe20000004100 */
[----:B------:R-:W-:Y:S01]  /*03a0*/  ISETP.NE.AND.EX P2, PT, RZ, c[0x0][0x184], PT, P3 ;  /* 0x00006100ff007a0c */ /* 0x000fe20003f45330 */
[----:B---3--:R-:W-:-:S05]  /*03b0*/  HADD2.F32 R54, -RZ, R44.H0_H0 ;  /* 0x2000002cff367230 */ /* 0x008fca0000004100 */
[----:B------:R-:W-:-:S07]  /*03c0*/  FMUL.FTZ R51, R54, R61 ;  /* 0x0000003d36337220 */ /* 0x000fce0000410000 */
[----:B------:R-:W-:Y:S05]  /*03d0*/  @P2 BRA `(.L_x_7679) ;  /* 0x0000002000002947 */ /* 0x000fea0003800000 */
[----:B0-----:R-:W-:Y:S05]  /*03e0*/  @P0 BRA `(.L_x_7680) ;  /* 0x0000003000000947 */ /* 0x001fea0003800000 */
[----:B------:R-:W-:Y:S05]  /*03f0*/  BRA `(.L_x_7681) ;  /* 0x0000004000007947 */ /* 0x000fea0003800000 */
.L_x_7679:
[----:B0----5:R-:W-:-:S05]  /*0400*/  HADD2.F32 R2, -RZ, R36.H0_H0 ;  /* 0x20000024ff027230 */ /* 0x021fca0000004100 */
[----:B------:R-:W-:-:S05]  /*0410*/  FADD.FTZ R51, R51, R2 ;  /* 0x0000000233337221 */ /* 0x000fca0000010000 */
.L_x_7680:
[----:B------:R-:W-:-:S04]  /*0420*/  F2FP.PACK_AB R2, RZ, R51 ;  /* 0x00000033ff02723e */ /* 0x000fc800000000ff */
[----:B------:R-:W-:Y:S02]  /*0430*/  PRMT R40, R2, 0x7610, R40 ;  /* 0x0000761002287816 */ /* 0x000fe40000000028 */
.L_x_7681:
[----:B------:R-:W-:-:S05]  /*0440*/  HADD2.F32 R44, -RZ, R44.H1_H1 ;  /* 0x3000002cff2c7230 */ /* 0x000fca0000004100 */
[----:B------:R-:W-:Y:S01]  /*0450*/  FMUL.FTZ R53, R44, R61 ;  /* 0x0000003d2c357220 */ /* 0x000fe20000410000 */
[----:B------:R-:W-:Y:S05]  /*0460*/  @P2 BRA `(.L_x_7682) ;  /* 0x0000002000002947 */ /* 0x000fea0003800000 */
[----:B------:R-:W-:Y:S05]  /*0470*/  @P0 BRA `(.L_x_7683) ;  /* 0x0000003000000947 */ /* 0x000fea0003800000 */
[----:B------:R-:W-:Y:S05]  /*0480*/  BRA `(.L_x_7684) ;  /* 0x0000004000007947 */ /* 0x000fea0003800000 */
.L_x_7682:
[----:B-----5:R-:W-:-:S05]  /*0490*/  HADD2.F32 R2, -RZ, R36.H1_H1 ;  /* 0x30000024ff027230 */ /* 0x020fca0000004100 */
[----:B------:R-:W-:-:S05]  /*04a0*/  FADD.FTZ R53, R53, R2 ;  /* 0x0000000235357221 */ /* 0x000fca0000010000 */
.L_x_7683:
[----:B------:R-:W-:-:S04]  /*04b0*/  F2FP.PACK_AB R2, RZ, R53 ;  /* 0x00000035ff02723e */ /* 0x000fc800000000ff */
[----:B------:R-:W-:Y:S02]  /*04c0*/  PRMT R40, R40, 0x5410, R2 ;  /* 0x0000541028287816 */ /* 0x000fe40000000002 */
.L_x_7684:
[----:B------:R-:W-:-:S05]  /*04d0*/  HADD2.F32 R54, -RZ, R45.H0_H0 ;  /* 0x2000002dff367230 */ /* 0x000fca0000004100 */
[----:B------:R-:W-:Y:S01]  /*04e0*/  FMUL.FTZ R54, R54, R61 ;  /* 0x0000003d36367220 */ /* 0x000fe20000410000 */
[----:B------:R-:W-:Y:S05]  /*04f0*/  @P2 BRA `(.L_x_7685) ;  /* 0x0000002000002947 */ /* 0x000fea0003800000 */
[----:B------:R-:W-:Y:S05]  /*0500*/  @P0 BRA `(.L_x_7686) ;  /* 0x0000003000000947 */ /* 0x000fea0003800000 */
[----:B------:R-:W-:Y:S05]  /*0510*/  BRA `(.L_x_7687) ;  /* 0x0000004000007947 */ /* 0x000fea0003800000 */
.L_x_7685:
[----:B-----5:R-:W-:-:S05]  /*0520*/  HADD2.F32 R3, -RZ, R37.H0_H0 ;  /* 0x20000025ff037230 */ /* 0x020fca0000004100 */
[----:B------:R-:W-:-:S05]  /*0530*/  FADD.FTZ R54, R54, R3 ;  /* 0x0000000336367221 */ /* 0x000fca0000010000 */
.L_x_7686:
[----:B------:R-:W-:-:S04]  /*0540*/  F2FP.PACK_AB R2, RZ, R54 ;  /* 0x00000036ff02723e */ /* 0x000fc800000000ff */
[----:B------:R-:W-:Y:S02]  /*0550*/  PRMT R41, R2, 0x7610, R41 ;  /* 0x0000761002297816 */ /* 0x000fe40000000029 */
.L_x_7687:
[----:B------:R-:W-:-:S05]  /*0560*/  HADD2.F32 R2, -RZ, R45.H1_H1 ;  /* 0x3000002dff027230 */ /* 0x000fca0000004100 */
[----:B------:R-:W-:Y:S01]  /*0570*/  FMUL.FTZ R55, R2, R61 ;  /* 0x0000003d02377220 */ /* 0x000fe20000410000 */
[----:B------:R-:W-:Y:S05]  /*0580*/  @P2 BRA `(.L_x_7688) ;  /* 0x0000002000002947 */ /* 0x000fea0003800000 */
[----:B------:R-:W-:Y:S05]  /*0590*/  @P0 BRA `(.L_x_7689) ;  /* 0x0000003000000947 */ /* 0x000fea0003800000 */
[----:B------:R-:W-:Y:S05]  /*05a0*/  BRA `(.L_x_7690) ;  /* 0x0000004000007947 */ /* 0x000fea0003800000 */
.L_x_7688:
[----:B-----5:R-:W-:-:S05]  /*05b0*/  HADD2.F32 R2, -RZ, R37.H1_H1 ;  /* 0x30000025ff027230 */ /* 0x020fca0000004100 */
[----:B------:R-:W-:-:S05]  /*05c0*/  FADD.FTZ R55, R55, R2 ;  /* 0x0000000237377221 */ /* 0x000fca0000010000 */
.L_x_7689:
[----:B------:R-:W-:-:S04]  /*05d0*/  F2FP.PACK_AB R2, RZ, R55 ;  /* 0x00000037ff02723e */ /* 0x000fc800000000ff */
[----:B------:R-:W-:Y:S02]  /*05e0*/  PRMT R41, R41, 0x5410, R2 ;  /* 0x0000541029297816 */ /* 0x000fe40000000002 */
.L_x_7690:
[----:B------:R-:W-:-:S05]  /*05f0*/  HADD2.F32 R56, -RZ, R46.H0_H0 ;  /* 0x2000002eff387230 */ /* 0x000fca0000004100 */
[----:B------:R-:W-:Y:S01]  /*0600*/  FMUL.FTZ R56, R56, R61 ;  /* 0x0000003d38387220 */ /* 0x000fe20000410000 */
[----:B------:R-:W-:Y:S05]  /*0610*/  @P2 BRA `(.L_x_7691) ;  /* 0x0000002000002947 */ /* 0x000fea0003800000 */
[----:B------:R-:W-:Y:S05]  /*0620*/  @P0 BRA `(.L_x_7692) ;  /* 0x0000003000000947 */ /* 0x000fea0003800000 */
[----:B------:R-:W-:Y:S05]  /*0630*/  BRA `(.L_x_7693) ;  /* 0x0000004000007947 */ /* 0x000fea0003800000 */
.L_x_7691:
[----:B-----5:R-:W-:-:S05]  /*0640*/  HADD2.F32 R3, -RZ, R38.H0_H0 ;  /* 0x20000026ff037230 */ /* 0x020fca0000004100 */
[----:B------:R-:W-:-:S05]  /*0650*/  FADD.FTZ R56, R56, R3 ;  /* 0x0000000338387221 */ /* 0x000fca0000010000 */
.L_x_7692:
[----:B------:R-:W-:-:S04]  /*0660*/  F2FP.PACK_AB R2, RZ, R56 ;  /* 0x00000038ff02723e */ /* 0x000fc800000000ff */
[----:B------:R-:W-:Y:S02]  /*0670*/  PRMT R42, R2, 0x7610, R42 ;  /* 0x00007610022a7816 */ /* 0x000fe4000000002a */
.L_x_7693:
[----:B------:R-:W-:-:S05]  /*0680*/  HADD2.F32 R46, -RZ, R46.H1_H1 ;  /* 0x3000002eff2e7230 */ /* 0x000fca0000004100 */
[----:B------:R-:W-:Y:S01]  /*0690*/  FMUL.FTZ R58, R46, R61 ;  /* 0x0000003d2e3a7220 */ /* 0x000fe20000410000 */
[----:B------:R-:W-:Y:S05]  /*06a0*/  @P2 BRA `(.L_x_7694) ;  /* 0x0000002000002947 */ /* 0x000fea0003800000 */
[----:B------:R-:W-:Y:S05]  /*06b0*/  @P0 BRA `(.L_x_7695) ;  /* 0x0000003000000947 */ /* 0x000fea0003800000 */
[----:B------:R-:W-:Y:S05]  /*06c0*/  BRA `(.L_x_7696) ;  /* 0x0000004000007947 */ /* 0x000fea0003800000 */
.L_x_7694:
[----:B-----5:R-:W-:-:S05]  /*06d0*/  HADD2.F32 R3, -RZ, R38.H1_H1 ;  /* 0x30000026ff037230 */ /* 0x020fca0000004100 */
[----:B------:R-:W-:-:S05]  /*06e0*/  FADD.FTZ R58, R58, R3 ;  /* 0x000000033a3a7221 */ /* 0x000fca0000010000 */
.L_x_7695:
[----:B------:R-:W-:-:S04]  /*06f0*/  F2FP.PACK_AB R2, RZ, R58 ;  /* 0x0000003aff02723e */ /* 0x000fc800000000ff */
[----:B------:R-:W-:Y:S02]  /*0700*/  PRMT R42, R42, 0x5410, R2 ;  /* 0x000054102a2a7816 */ /* 0x000fe40000000002 */
.L_x_7696:
[----:B------:R-:W-:-:S05]  /*0710*/  HADD2.F32 R2, -RZ, R47.H0_H0 ;  /* 0x2000002fff027230 */ /* 0x000fca0000004100 */
[----:B------:R-:W-:Y:S01]  /*0720*/  FMUL.FTZ R57, R2, R61 ;  /* 0x0000003d02397220 */ /* 0x000fe20000410000 */
[----:B------:R-:W-:Y:S05]  /*0730*/  @P2 BRA `(.L_x_7697) ;  /* 0x0000002000002947 */ /* 0x000fea0003800000 */
[----:B------:R-:W-:Y:S05]  /*0740*/  @P0 BRA `(.L_x_7698) ;  /* 0x0000003000000947 */ /* 0x000fea0003800000 */
[----:B------:R-:W-:Y:S05]  /*0750*/  BRA `(.L_x_7699) ;  /* 0x0000004000007947 */ /* 0x000fea0003800000 */
.L_x_7697:
[----:B-----5:R-:W-:-:S05]  /*0760*/  HADD2.F32 R2, -RZ, R39.H0_H0 ;  /* 0x20000027ff027230 */ /* 0x020fca0000004100 */
[----:B------:R-:W-:-:S05]  /*0770*/  FADD.FTZ R57, R57, R2 ;  /* 0x0000000239397221 */ /* 0x000fca0000010000 */
.L_x_7698:
[----:B------:R-:W-:-:S04]  /*0780*/  F2FP.PACK_AB R2, RZ, R57 ;  /* 0x00000039ff02723e */ /* 0x000fc800000000ff */
[----:B------:R-:W-:Y:S02]  /*0790*/  PRMT R43, R2, 0x7610, R43 ;  /* 0x00007610022b7816 */ /* 0x000fe4000000002b */
.L_x_7699:
[----:B------:R-:W-:-:S05]  /*07a0*/  HADD2.F32 R60, -RZ, R47.H1_H1 ;  /* 0x3000002fff3c7230 */ /* 0x000fca0000004100 */
[----:B------:R-:W-:Y:S01]  /*07b0*/  FMUL.FTZ R60, R60, R61 ;  /* 0x0000003d3c3c7220 */ /* 0x000fe20000410000 */
[----:B------:R-:W-:Y:S05]  /*07c0*/  @P2 BRA `(.L_x_7700) ;  /* 0x0000002000002947 */ /* 0x000fea0003800000 */
[----:B------:R-:W-:Y:S05]  /*07d0*/  @P0 BRA `(.L_x_7701) ;  /* 0x0000003000000947 */ /* 0x000fea0003800000 */
[----:B------:R-:W-:Y:S05]  /*07e0*/  BRA `(.L_x_7702) ;  /* 0x0000004000007947 */ /* 0x000fea0003800000 */
.L_x_7700:
[----:B-----5:R-:W-:-:S05]  /*07f0*/  HADD2.F32 R3, -RZ, R39.H1_H1 ;  /* 0x30000027ff037230 */ /* 0x020fca0000004100 */
[----:B------:R-:W-:-:S05]  /*0800*/  FADD.FTZ R60, R60, R3 ;  /* 0x000000033c3c7221 */ /* 0x000fca0000010000 */
.L_x_7701:
[----:B------:R-:W-:-:S04]  /*0810*/  F2FP.PACK_AB R2, RZ, R60 ;  /* 0x0000003cff02723e */ /* 0x000fc800000000ff */
[----:B------:R-:W-:Y:S02]  /*0820*/  PRMT R43, R43, 0x5410, R2 ;  /* 0x000054102b2b7816 */ /* 0x000fe40000000002 */
.L_x_7702:
[C---:B------:R-:W-:Y:S01]  /*0830*/  IADD3 R59, R50.reuse, 0x20, RZ ;  /* 0x00000020323b7810 */ /* 0x040fe20007ffe0ff */
[----:B------:R-:W-:-:S04]  /*0840*/  @P0 IMAD.WIDE.U32 R48, R50, R62, c[0x0][0x188] ;  /* 0x0000620032300625 */ /* 0x000fc800078e003e */
[----:B------:R-:W-:Y:S01]  /*0850*/  IMAD.WIDE.U32 R44, R59, R62, c[0x0][0x170] ;  /* 0x00005c003b2c7625 */ /* 0x000fe200078e003e */
[----:B------:R0:W-:Y:S05]  /*0860*/  @P0 STG.E.128 [R48.64], R40 ;  /* 0x0000002830000986 */ /* 0x0001ea000c101d04 */
[----:B------:R-:W2:Y:S01]  /*0870*/  LDG.E.128 R44, [R44.64] ;  /* 0x000000042c2c7981 */ /* 0x000ea2000c1e1d00 */
[----:B------:R-:W-:-:S05]  /*0880*/  @P1 IMAD.WIDE.U32 R2, R62, R59, c[0x0][0x180] ;  /* 0x000060003e021625 */ /* 0x000fca00078e003b */
[----:B-----5:R0:W5:Y:S01]  /*0890*/  @P1 LDG.E.128 R36, [R2.64] ;  /* 0x0000000402241981 */ /* 0x020162000c1e1d00 */
[----:B--2---:R-:W-:-:S05]  /*08a0*/  HADD2.F32 R64, -RZ, R44.H0_H0 ;  /* 0x2000002cff407230 */ /* 0x004fca0000004100 */
[----:B------:R-:W-:Y:S01]  /*08b0*/  FMUL.FTZ R64, R64, R61 ;  /* 0x0000003d40407220 */ /* 0x000fe20000410000 */
[----:B------:R-:W-:Y:S05]  /*08c0*/  @P2 BRA `(.L_x_7703) ;  /* 0x0000002000002947 */ /* 0x000fea0003800000 */
[----:B0-----:R-:W-:Y:S05]  /*08d0*/  @P0 BRA `(.L_x_7704) ;  /* 0x0000003000000947 */ /* 0x001fea0003800000 */
[----:B------:R-:W-:Y:S05]  /*08e0*/  BRA `(.L_x_7705) ;  /* 0x0000004000007947 */ /* 0x000fea0003800000 */
.L_x_7703:
[----:B0----5:R-:W-:-:S05]  /*08f0*/  HADD2.F32 R3, -RZ, R36.H0_H0 ;  /* 0x20000024ff037230 */ /* 0x021fca0000004100 */
[----:B------:R-:W-:-:S05]  /*0900*/  FADD.FTZ R64, R3, R64 ;  /* 0x0000004003407221 */ /* 0x000fca0000010000 */
.L_x_7704:
[----:B------:R-:W-:-:S04]  /*0910*/  F2FP.PACK_AB R2, RZ, R64 ;  /* 0x00000040ff02723e */ /* 0x000fc800000000ff */
[----:B------:R-:W-:Y:S02]  /*0920*/  PRMT R40, R2, 0x7610, R40 ;  /* 0x0000761002287816 */ /* 0x000fe40000000028 */
.L_x_7705:
[----:B------:R-:W-:-:S05]  /*0930*/  HADD2.F32 R44, -RZ, R44.H1_H1 ;  /* 0x3000002cff2c7230 */ /* 0x000fca0000004100 */
[----:B------:R-:W-:Y:S01]  /*0940*/  FMUL.FTZ R48, R44, R61 ;  /* 0x0000003d2c307220 */ /* 0x000fe20000410000 */
[----:B------:R-:W-:Y:S05]  /*0950*/  @P2 BRA `(.L_x_7706) ;  /* 0x0000002000002947 */ /* 0x000fea0003800000 */
[----:B------:R-:W-:Y:S05]  /*0960*/  @P0 BRA `(.L_x_7707) ;  /* 0x0000003000000947 */ /* 0x000fea0003800000 */
[----:B------:R-:W-:Y:S05]  /*0970*/  BRA `(.L_x_7708) ;  /* 0x0000004000007947 */ /* 0x000fea0003800000 */
.L_x_7706:
[----:B-----5:R-:W-:-:S05]  /*0980*/  HADD2.F32 R3, -RZ, R36.H1_H1 ;  /* 0x30000024ff037230 */ /* 0x020fca0000004100 */
[----:B------:R-:W-:-:S05]  /*0990*/  FADD.FTZ R48, R3, R48 ;  /* 0x0000003003307221 */ /* 0x000fca0000010000 */
.L_x_7707:
[----:B------:R-:W-:-:S04]  /*09a0*/  F2FP.PACK_AB R2, RZ, R48 ;  /* 0x00000030ff02723e */ /* 0x000fc800000000ff */
[----:B------:R-:W-:Y:S02]  /*09b0*/  PRMT R40, R40, 0x5410, R2 ;  /* 0x0000541028287816 */ /* 0x000fe40000000002 */
.L_x_7708:
[----:B------:R-:W-:-:S05]  /*09c0*/  HADD2.F32 R44, -RZ, R45.H0_H0 ;  /* 0x2000002dff2c7230 */ /* 0x000fca0000004100 */
[----:B------:R-:W-:Y:S01]  /*09d0*/  FMUL.FTZ R44, R44, R61 ;  /* 0x0000003d2c2c7220 */ /* 0x000fe20000410000 */
[----:B------:R-:W-:Y:S05]  /*09e0*/  @P2 BRA `(.L_x_7709) ;  /* 0x0000002000002947 */ /* 0x000fea0003800000 */
[----:B------:R-:W-:Y:S05]  /*09f0*/  @P0 BRA `(.L_x_7710) ;  /* 0x0000003000000947 */ /* 0x000fea0003800000 */
[----:B------:R-:W-:Y:S05]  /*0a00*/  BRA `(.L_x_7711) ;  /* 0x0000004000007947 */ /* 0x000fea0003800000 */
.L_x_7709:
[----:B-----5:R-:W-:-:S05]  /*0a10*/  HADD2.F32 R3, -RZ, R37.H0_H0 ;  /* 0x20000025ff037230 */ /* 0x020fca0000004100 */
[----:B------:R-:W-:-:S05]  /*0a20*/  FADD.FTZ R44, R3, R44 ;  /* 0x0000002c032c7221 */ /* 0x000fca0000010000 */
.L_x_7710:
[----:B------:R-:W-:-:S04]  /*0a30*/  F2FP.PACK_AB R2, RZ, R44 ;  /* 0x0000002cff02723e */ /* 0x000fc800000000ff */
[----:B------:R-:W-:Y:S02]  /*0a40*/  PRMT R41, R2, 0x7610, R41 ;  /* 0x0000761002297816 */ /* 0x000fe40000000029 */
.L_x_7711:
[----:B------:R-:W-:-:S05]  /*0a50*/  HADD2.F32 R2, -RZ, R45.H1_H1 ;  /* 0x3000002dff027230 */ /* 0x000fca0000004100 */
[----:B------:R-:W-:Y:S01]  /*0a60*/  FMUL.FTZ R49, R2, R61 ;  /* 0x0000003d02317220 */ /* 0x000fe20000410000 */
[----:B------:R-:W-:Y:S05]  /*0a70*/  @P2 BRA `(.L_x_7712) ;  /* 0x0000002000002947 */ /* 0x000fea0003800000 */
[----:B------:R-:W-:Y:S05]  /*0a80*/  @P0 BRA `(.L_x_7713) ;  /* 0x0000003000000947 */ /* 0x000fea0003800000 */
[----:B------:R-:W-:Y:S05]  /*0a90*/  BRA `(.L_x_7714) ;  /* 0x0000004000007947 */ /* 0x000fea0003800000 */
.L_x_7712:
[----:B-----5:R-:W-:-:S05]  /*0aa0*/  HADD2.F32 R2, -RZ, R37.H1_H1 ;  /* 0x30000025ff027230 */ /* 0x020fca0000004100 */
[----:B------:R-:W-:-:S05]  /*0ab0*/  FADD.FTZ R49, R2, R49 ;  /* 0x0000003102317221 */ /* 0x000fca0000010000 */
.L_x_7713:
[----:B------:R-:W-:-:S04]  /*0ac0*/  F2FP.PACK_AB R2, RZ, R49 ;  /* 0x00000031ff02723e */ /* 0x000fc800000000ff */
[----:B------:R-:W-:Y:S02]  /*0ad0*/  PRMT R41, R41, 0x5410, R2 ;  /* 0x0000541029297816 */ /* 0x000fe40000000002 */
.L_x_7714:
[----:B------:R-:W-:-:S05]  /*0ae0*/  HADD2.F32 R2, -RZ, R46.H0_H0 ;  /* 0x2000002eff027230 */ /* 0x000fca0000004100 */
[----:B------:R-:W-:Y:S01]  /*0af0*/  FMUL.FTZ R45, R2, R61 ;  /* 0x0000003d022d7220 */ /* 0x000fe20000410000 */
[----:B------:R-:W-:Y:S05]  /*0b00*/  @P2 BRA `(.L_x_7715) ;  /* 0x0000002000002947 */ /* 0x000fea0003800000 */
[----:B------:R-:W-:Y:S05]  /*0b10*/  @P0 BRA `(.L_x_7716) ;  /* 0x0000003000000947 */ /* 0x000fea0003800000 */
[----:B------:R-:W-:Y:S05]  /*0b20*/  BRA `(.L_x_7717) ;  /* 0x0000004000007947 */ /* 0x000fea0003800000 */
.L_x_7715:
[----:B-----5:R-:W-:-:S05]  /*0b30*/  HADD2.F32 R2, -RZ, R38.H0_H0 ;  /* 0x20000026ff027230 */ /* 0x020fca0000004100 */
[----:B------:R-:W-:-:S05]  /*0b40*/  FADD.FTZ R45, R2, R45 ;  /* 0x0000002d022d7221 */ /* 0x000fca0000010000 */
.L_x_7716:
[----:B------:R-:W-:-:S04]  /*0b50*/  F2FP.PACK_AB R2, RZ, R45 ;  /* 0x0000002dff02723e */ /* 0x000fc800000000ff */
[----:B------:R-:W-:Y:S02]  /*0b60*/  PRMT R42, R2, 0x7610, R42 ;  /* 0x00007610022a7816 */ /* 0x000fe4000000002a */
.L_x_7717:
[----:B------:R-:W-:-:S05]  /*0b70*/  HADD2.F32 R46, -RZ, R46.H1_H1 ;  /* 0x3000002eff2e7230 */ /* 0x000fca0000004100 */
[----:B------:R-:W-:Y:S01]  /*0b80*/  FMUL.FTZ R65, R46, R61 ;  /* 0x0000003d2e417220 */ /* 0x000fe20000410000 */
[----:B------:R-:W-:Y:S05]  /*0b90*/  @P2 BRA `(.L_x_7718) ;  /* 0x0000002000002947 */ /* 0x000fea0003800000 */
[----:B------:R-:W-:Y:S05]  /*0ba0*/  @P0 BRA `(.L_x_7719) ;  /* 0x0000003000000947 */ /* 0x000fea0003800000 */
[----:B------:R-:W-:Y:S05]  /*0bb0*/  BRA `(.L_x_7720) ;  /* 0x0000004000007947 */ /* 0x000fea0003800000 */
.L_x_7718:
[----:B-----5:R-:W-:-:S05]  /*0bc0*/  HADD2.F32 R2, -RZ, R38.H1_H1 ;  /* 0x30000026ff027230 */ /* 0x020fca0000004100 */
[----:B------:R-:W-:-:S05]  /*0bd0*/  FADD.FTZ R65, R2, R65 ;  /* 0x0000004102417221 */ /* 0x000fca0000010000 */
.L_x_7719:
[----:B------:R-:W-:-:S04]  /*0be0*/  F2FP.PACK_AB R2, RZ, R65 ;  /* 0x00000041ff02723e */ /* 0x000fc800000000ff */
[----:B------:R-:W-:Y:S02]  /*0bf0*/  PRMT R42, R42, 0x5410, R2 ;  /* 0x000054102a2a7816 */ /* 0x000fe40000000002 */
.L_x_7720:
[----:B------:R-:W-:-:S05]  /*0c00*/  HADD2.F32 R46, -RZ, R47.H0_H0 ;  /* 0x2000002fff2e7230 */ /* 0x000fca0000004100 */
[----:B------:R-:W-:Y:S01]  /*0c10*/  FMUL.FTZ R46, R46, R61 ;  /* 0x0000003d2e2e7220 */ /* 0x000fe20000410000 */
[----:B------:R-:W-:Y:S05]  /*0c20*/  @P2 BRA `(.L_x_7721) ;  /* 0x0000002000002947 */ /* 0x000fea0003800000 */
[----:B------:R-:W-:Y:S05]  /*0c30*/  @P0 BRA `(.L_x_7722) ;  /* 0x0000003000000947 */ /* 0x000fea0003800000 */
[----:B------:R-:W-:Y:S05]  /*0c40*/  BRA `(.L_x_7723) ;  /* 0x0000004000007947 */ /* 0x000fea0003800000 */
.L_x_7721:
[----:B-----5:R-:W-:-:S05]  /*0c50*/  HADD2.F32 R3, -RZ, R39.H0_H0 ;  /* 0x20000027ff037230 */ /* 0x020fca0000004100 */
[----:B------:R-:W-:-:S05]  /*0c60*/  FADD.FTZ R46, R3, R46 ;  /* 0x0000002e032e7221 */ /* 0x000fca0000010000 */
.L_x_7722:
[----:B------:R-:W-:-:S04]  /*0c70*/  F2FP.PACK_AB R2, RZ, R46 ;  /* 0x0000002eff02723e */ /* 0x000fc800000000ff */
[----:B------:R-:W-:Y:S02]  /*0c80*/  PRMT R43, R2, 0x7610, R43 ;  /* 0x00007610022b7816 */ /* 0x000fe4000000002b */
.L_x_7723:
[----:B------:R-:W-:-:S05]  /*0c90*/  HADD2.F32 R66, -RZ, R47.H1_H1 ;  /* 0x3000002fff427230 */ /* 0x000fca0000004100 */
[----:B------:R-:W-:Y:S01]  /*0ca0*/  FMUL.FTZ R66, R66, R61 ;  /* 0x0000003d42427220 */ /* 0x000fe20000410000 */
[----:B------:R-:W-:Y:S05]  /*0cb0*/  @P2 BRA `(.L_x_7724) ;  /* 0x0000002000002947 */ /* 0x000fea0003800000 */
[----:B------:R-:W-:Y:S05]  /*0cc0*/  @P0 BRA `(.L_x_7725) ;  /* 0x0000003000000947 */ /* 0x000fea0003800000 */
[----:B------:R-:W-:Y:S05]  /*0cd0*/  BRA `(.L_x_7726) ;  /* 0x0000004000007947 */ /* 0x000fea0003800000 */
.L_x_7724:
[----:B-----5:R-:W-:-:S05]  /*0ce0*/  HADD2.F32 R3, -RZ, R39.H1_H1 ;  /* 0x30000027ff037230 */ /* 0x020fca0000004100 */
[----:B------:R-:W-:-:S05]  /*0cf0*/  FADD.FTZ R66, R3, R66 ;  /* 0x0000004203427221 */ /* 0x000fca0000010000 */
.L_x_7725:
[----:B------:R-:W-:-:S04]  /*0d00*/  F2FP.PACK_AB R2, RZ, R66 ;  /* 0x00000042ff02723e */ /* 0x000fc800000000ff */
[----:B------:R-:W-:Y:S02]  /*0d10*/  PRMT R43, R43, 0x5410, R2 ;  /* 0x000054102b2b7816 */ /* 0x000fe40000000002 */
.L_x_7726:
        /* <DEDUP_REMOVED lines=21> */
.L_x_7731:
        /* <DEDUP_REMOVED lines=52> */
.L_x_7732:
        /* <DEDUP_REMOVED lines=24> */
[----:B------:R-:W-:Y:S01]  /*1330*/  F2FP.PACK_AB R55, R48, R55 ;  /* 0x000000373037723e */ /* 0x000fe200000000ff */
        /* <DEDUP_REMOVED lines=14> */
[----:B------:R-:W-:Y:S01]  /*1420*/  F2FP.PACK_AB R53, R52, R53 ;  /* 0x000000353435723e */ /* 0x000fe200000000ff */
[----:B------:R-:W-:Y:S02]  /*1430*/  FFMA.FTZ R51, R16, R51, R32 ;  /* 0x0000003310337223 */ /* 0x000fe40000010020 */
[----:B------:R-:W-:-:S02]  /*1440*/  FFMA.FTZ R44, R17, R44, R33 ;  /* 0x0000002c112c7223 */ /* 0x000fc40000010021 */
[C---:B------:R-:W-:Y:S01]  /*1450*/  FMUL.FTZ R48, R2.reuse, R65 ;  /* 0x0000004102307220 */ /* 0x040fe20000410000 */
[----:B------:R-:W-:Y:S01]  /*1460*/  HFMA2.MMA R65, -RZ, RZ, 0, 2.384185791015625e-07 ;  /* 0x00000004ff417435 */ /* 0x000fe200000001ff */
[----:B------:R-:W-:Y:S01]  /*1470*/  FMUL.FTZ R45, R2, R45 ;  /* 0x0000002d022d7220 */ /* 0x000fe20000410000 */
[----:B------:R-:W-:Y:S01]  /*1480*/  F2FP.PACK_AB R52, R44, R51 ;  /* 0x000000332c34723e */ /* 0x000fe200000000ff */
[C---:B------:R-:W-:Y:S02]  /*1490*/  FMUL.FTZ R61, R2.reuse, R61 ;  /* 0x0000003d023d7220 */ /* 0x040fe40000410000 */
[----:B------:R-:W-:Y:S02]  /*14a0*/  FMUL.FTZ R66, R2, R66 ;  /* 0x0000004202427220 */ /* 0x000fe40000410000 */
[----:B------:R-:W-:Y:S02]  /*14b0*/  FFMA.FTZ R3, R12, R3, R28 ;  /* 0x000000030c037223 */ /* 0x000fe4000001001c */
[----:B------:R-:W-:-:S02]  /*14c0*/  FFMA.FTZ R54, R13, R58, R29 ;  /* 0x0000003a0d367223 */ /* 0x000fc4000001001d */
[C---:B------:R-:W-:Y:S02]  /*14d0*/  FMUL.FTZ R57, R2.reuse, R57 ;  /* 0x0000003902397220 */ /* 0x040fe40000410000 */
[----:B------:R-:W-:Y:S01]  /*14e0*/  FMUL.FTZ R46, R2, R49 ;  /* 0x00000031022e7220 */ /* 0x000fe20000410000 */
[----:B------:R-:W-:Y:S01]  /*14f0*/  F2FP.PACK_AB R54, R54, R3 ;  /* 0x000000033636723e */ /* 0x000fe200000000ff */
        /* <DEDUP_REMOVED lines=13> */
[----:B------:R-:W-:-:S03]  /*15d0*/  @!P2 IMAD.WIDE R44, R0, R65, c[0x0][0x1a0] ;  /* 0x00006800002ca625 */ /* 0x000fc600078e0241 */
[----:B------:R-:W-:Y:S01]  /*15e0*/  F2FP.PACK_AB R60, R3, R60 ;  /* 0x0000003c033c723e */ /* 0x000fe200000000ff */
        /* <DEDUP_REMOVED lines=11> */
.L_x_7729:
[----:B------:R-:W-:Y:S05]  /*16a0*/  EXIT ;  /* 0x000000000000794d */ /* 0x000fea0003800000 */
.L_x_7727:
[----:B0-----:R-:W-:Y:S01]  /*16b0*/  HFMA2.MMA R52, -RZ, RZ, 0, 5.9604644775390625e-08 ;  /* 0x00000001ff347435 */ /* 0x001fe200000001ff */
[----:B------:R-:W-:Y:S02]  /*16c0*/  MOV R61, R47 ;  /* 0x0000002f003d7202 */ /* 0x000fe40000000f00 */
[----:B------:R-:W-:Y:S02]  /*16d0*/  MOV R63, 0x1f ;  /* 0x0000001f003f7802 */ /* 0x000fe40000000f00 */
[----:B------:R-:W-:Y:S02]  /*16e0*/  MOV R62, 0xffffffff ;  /* 0xffffffff003e7802 */ /* 0x000fe40000000f00 */
[----:B------:R-:W-:Y:S02]  /*16f0*/  MOV R2, 0x1710 ;  /* 0x0000171000027802 */ /* 0x000fe40000000f00 */
[----:B-----5:R-:W-:Y:S05]  /*1700*/  CALL.REL.NOINC `($__internal_81_$__cuda_sm70_shflsync_bfly_p) ;  /* 0x0000058000007944 */ /* 0x020fea0003c00000 */
[----:B01----:R-:W-:Y:S05]  /*1710*/  BRA `(.L_x_7731) ;  /* 0xfffff75000007947 */ /* 0x003fea000383ffff */
.L_x_7728:
[----:B------:R-:W-:Y:S01]  /*1720*/  HFMA2.MMA R52, -RZ, RZ, 0, 1.1920928955078125e-07 ;  /* 0x00000002ff347435 */ /* 0x000fe200000001ff */
[----:B------:R-:W-:Y:S02]  /*1730*/  MOV R63, 0x1f ;  /* 0x0000001f003f7802 */ /* 0x000fe40000000f00 */
[----:B------:R-:W-:-:S02]  /*1740*/  MOV R62, 0xffffffff ;  /* 0xffffffff003e7802 */ /* 0x000fc40000000f00 */
[----:B------:R-:W-:Y:S02]  /*1750*/  MOV R2, 0x1770 ;  /* 0x0000177000027802 */ /* 0x000fe40000000f00 */
[----:B0----5:R-:W-:Y:S05]  /*1760*/  CALL.REL.NOINC `($__internal_81_$__cuda_sm70_shflsync_bfly_p) ;  /* 0x0000052000007944 */ /* 0x021fea0003c00000 */
[----:B01----:R-:W-:Y:S01]  /*1770*/  FADD.FTZ R61, R61, R52 ;  /* 0x000000343d3d7221 */ /* 0x003fe20000010000 */
[----:B------:R-:W-:Y:S01]  /*1780*/  HFMA2.MMA R52, -RZ, RZ, 0, 2.384185791015625e-07 ;  /* 0x00000004ff347435 */ /* 0x000fe200000001ff */
[----:B------:R-:W-:Y:S02]  /*1790*/  MOV R63, 0x1f ;  /* 0x0000001f003f7802 */ /* 0x000fe40000000f00 */
[----:B------:R-:W-:Y:S02]  /*17a0*/  MOV R62, 0xffffffff ;  /* 0xffffffff003e7802 */ /* 0x000fe40000000f00 */
[----:B------:R-:W-:Y:S02]  /*17b0*/  MOV R2, 0x17d0 ;  /* 0x000017d000027802 */ /* 0x000fe40000000f00 */
[----:B------:R-:W-:Y:S05]  /*17c0*/  CALL.REL.NOINC `($__internal_81_$__cuda_sm70_shflsync_bfly_p) ;  /* 0x000004c000007944 */ /* 0x000fea0003c00000 */
[----:B01----:R-:W-:Y:S01]  /*17d0*/  FADD.FTZ R61, R61, R52 ;  /* 0x000000343d3d7221 */ /* 0x003fe20000010000 */
[----:B------:R-:W-:Y:S01]  /*17e0*/  HFMA2.MMA R52, -RZ, RZ, 0, 4.76837158203125e-07 ;  /* 0x00000008ff347435 */ /* 0x000fe200000001ff */
[----:B------:R-:W-:Y:S02]  /*17f0*/  MOV R63, 0x1f ;  /* 0x0000001f003f7802 */ /* 0x000fe40000000f00 */
[----:B------:R-:W-:-:S02]  /*1800*/  MOV R62, 0xffffffff ;  /* 0xffffffff003e7802 */ /* 0x000fc40000000f00 */
[----:B------:R-:W-:Y:S02]  /*1810*/  MOV R2, 0x1830 ;  /* 0x0000183000027802 */ /* 0x000fe40000000f00 */
[----:B------:R-:W-:Y:S05]  /*1820*/  CALL.REL.NOINC `($__internal_81_$__cuda_sm70_shflsync_bfly_p) ;  /* 0x0000046000007944 */ /* 0x000fea0003c00000 */
[----:B01----:R-:W-:Y:S01]  /*1830*/  FADD.FTZ R61, R61, R52 ;  /* 0x000000343d3d7221 */ /* 0x003fe20000010000 */
[----:B------:R-:W-:Y:S01]  /*1840*/  HFMA2.MMA R52, -RZ, RZ, 0, 9.5367431640625e-07 ;  /* 0x00000010ff347435 */ /* 0x000fe200000001ff */
[----:B------:R-:W-:Y:S02]  /*1850*/  MOV R63, 0x1f ;  /* 0x0000001f003f7802 */ /* 0x000fe40000000f00 */
[----:B------:R-:W-:Y:S02]  /*1860*/  MOV R62, 0xffffffff ;  /* 0xffffffff003e7802 */ /* 0x000fe40000000f00 */
[----:B------:R-:W-:Y:S02]  /*1870*/  MOV R2, 0x1890 ;  /* 0x0000189000027802 */ /* 0x000fe40000000f00 */
[----:B------:R-:W-:Y:S05]  /*1880*/  CALL.REL.NOINC `($__internal_81_$__cuda_sm70_shflsync_bfly_p) ;  /* 0x0000040000007944 */ /* 0x000fea0003c00000 */
        /* <DEDUP_REMOVED lines=38> */
[----:B------:R-:W-:Y:S05]  /*1af0*/  CALL.REL.NOINC `($__internal_81_$__cuda_sm70_shflsync_bfly_p) ;  /* 0x0000019000007944 */ /* 0x000fea0003c00000 */
[----:B01----:R-:W-:Y:S01]  /*1b00*/  FADD.FTZ R61, R61, R52 ;  /* 0x000000343d3d7221 */ /* 0x003fe20000010000 */
[----:B------:R-:W-:Y:S01]  /*1b10*/  HFMA2.MMA R52, -RZ, RZ, 0, 1.1920928955078125e-07 ;  /* 0x00000002ff347435 */ /* 0x000fe200000001ff */
[----:B------:R-:W-:Y:S02]  /*1b20*/  MOV R63, 0x1f ;  /* 0x0000001f003f7802 */ /* 0x000fe40000000f00 */
[----:B------:R-:W-:Y:S02]  /*1b30*/  MOV R62, 0xffffffff ;  /* 0xffffffff003e7802 */ /* 0x000fe40000000f00 */
[----:B------:R-:W-:Y:S02]  /*1b40*/  MOV R2, 0x1b60 ;  /* 0x00001b6000027802 */ /* 0x000fe40000000f00 */
[----:B------:R-:W-:Y:S05]  /*1b50*/  CALL.REL.NOINC `($__internal_81_$__cuda_sm70_shflsync_bfly_p) ;  /* 0x0000013000007944 */ /* 0x000fea0003c00000 */
[----:B01----:R-:W-:Y:S01]  /*1b60*/  FADD.FTZ R61, R61, R52 ;  /* 0x000000343d3d7221 */ /* 0x003fe20000010000 */
[----:B------:R-:W-:Y:S01]  /*1b70*/  HFMA2.MMA R52, -RZ, RZ, 0, 2.384185791015625e-07 ;  /* 0x00000004ff347435 */ /* 0x000fe200000001ff */
[----:B------:R-:W-:Y:S02]  /*1b80*/  MOV R63, 0x1f ;  /* 0x0000001f003f7802 */ /* 0x000fe40000000f00 */
[----:B------:R-:W-:-:S02]  /*1b90*/  MOV R62, 0xffffffff ;  /* 0xffffffff003e7802 */ /* 0x000fc40000000f00 */
[----:B------:R-:W-:Y:S02]  /*1ba0*/  MOV R2, 0x1bc0 ;  /* 0x00001bc000027802 */ /* 0x000fe40000000f00 */
[----:B------:R-:W-:Y:S05]  /*1bb0*/  CALL.REL.NOINC `($__internal_81_$__cuda_sm70_shflsync_bfly_p) ;  /* 0x000000d000007944 */ /* 0x000fea0003c00000 */
[----:B01----:R-:W-:Y:S01]  /*1bc0*/  FADD.FTZ R61, R61, R52 ;  /* 0x000000343d3d7221 */ /* 0x003fe20000010000 */
[----:B------:R-:W-:Y:S01]  /*1bd0*/  HFMA2.MMA R52, -RZ, RZ, 0, 4.76837158203125e-07 ;  /* 0x00000008ff347435 */ /* 0x000fe200000001ff */
[----:B------:R-:W-:Y:S02]  /*1be0*/  MOV R63, 0x1f ;  /* 0x0000001f003f7802 */ /* 0x000fe40000000f00 */
[----:B------:R-:W-:Y:S02]  /*1bf0*/  MOV R62, 0xffffffff ;  /* 0xffffffff003e7802 */ /* 0x000fe40000000f00 */
[----:B------:R-:W-:Y:S02]  /*1c00*/  MOV R2, 0x1c20 ;  /* 0x00001c2000027802 */ /* 0x000fe40000000f00 */
[----:B------:R-:W-:Y:S05]  /*1c10*/  CALL.REL.NOINC `($__internal_81_$__cuda_sm70_shflsync_bfly_p) ;  /* 0x0000007000007944 */ /* 0x000fea0003c00000 */
[----:B01----:R-:W-:Y:S01]  /*1c20*/  FADD.FTZ R61, R61, R52 ;  /* 0x000000343d3d7221 */ /* 0x003fe20000010000 */
[----:B------:R-:W-:Y:S01]  /*1c30*/  HFMA2.MMA R52, -RZ, RZ, 0, 9.5367431640625e-07 ;  /* 0x00000010ff347435 */ /* 0x000fe200000001ff */
[----:B------:R-:W-:Y:S02]  /*1c40*/  MOV R63, 0x1f ;  /* 0x0000001f003f7802 */ /* 0x000fe40000000f00 */
[----:B------:R-:W-:-:S02]  /*1c50*/  MOV R62, 0xffffffff ;  /* 0xffffffff003e7802 */ /* 0x000fc40000000f00 */
[----:B------:R-:W-:Y:S02]  /*1c60*/  MOV R2, 0x1c80 ;  /* 0x00001c8000027802 */ /* 0x000fe40000000f00 */
[----:B------:R-:W-:Y:S05]  /*1c70*/  CALL.REL.NOINC `($__internal_81_$__cuda_sm70_shflsync_bfly_p) ;  /* 0x0000001000007944 */ /* 0x000fea0003c00000 */
[----:B01----:R-:W-:Y:S05]  /*1c80*/  BRA `(.L_x_7732) ;  /* 0xfffff52000007947 */ /* 0x003fea000383ffff */
        .weak           $__internal_81_$__cuda_sm70_shflsync_bfly_p
        .type           $__internal_81_$__cuda_sm70_shflsync_bfly_p,@function
        .size           $__internal_81_$__cuda_sm70_shflsync_bfly_p,(.L_x_15273 - $__internal_81_$__cuda_sm70_shflsync_bfly_p)
$__internal_81_$__cuda_sm70_shflsync_bfly_p:
[----:B------:R-:W-:Y:S01]  /*1c90*/  HFMA2.MMA R3, -RZ, RZ, 0, 0 ;  /* 0x00000000ff037435 */ /* 0x000fe200000001ff */
[----:B------:R-:W-:Y:S04]  /*1ca0*/  WARPSYNC R62 ;  /* 0x0000003e00007348 */ /* 0x000fe80003800000 */
[----:B------:R0:W1:Y:S01]  /*1cb0*/  SHFL.BFLY PT, R52, R61, R52, R63 ;  /* 0x0c0000343d347389 */ /* 0x00006200000e003f */
[----:B------:R-:W-:Y:S05]  /*1cc0*/  RET.REL.NODEC R2 `(_ZN10layer_norm13ln_fwd_kernelINS_13Kernel_traitsIf6__halfS2_S2_fjLj512ELj1ELj4ELj1ELj16ENS_18Kernel_traits_baseILj512EfS2_S2_S2_fjLj128EEEEELb0ELb0ELb0ELb1EEEvNS_9FwdParamsE) ;  /* 0xffffe33002007950 */ /* 0x000fea0003c3ffff */
.L_x_7733:
        /* <DEDUP_REMOVED lines=11> */
.L_x_15273:


//--------------------- .text._ZN10layer_norm13ln_fwd_kernelINS_13Kernel_traitsIf6__halfS2_S2_fjLj512ELj1ELj4ELj1ELj16ENS_18Kernel_traits_baseILj512EfS2_S2_S2_fjLj128EEEEELb0ELb0ELb1ELb0EEEvNS_9FwdParamsE --------------------------
	.section	.text._ZN10layer_norm13ln_fwd_kernelINS_13Kernel_traitsIf6__halfS2_S2_fjLj512ELj1ELj4ELj1ELj16ENS_18Kernel_traits_baseILj512EfS2_S2_S2_fjLj128EEEEELb0ELb0ELb1ELb0EEEvNS_9FwdParamsE,"ax",@progbits
	.sectioninfo	@"SHI_REGISTERS=77"
	.align	128
        .global         _ZN10layer_norm13ln_fwd_kernelINS_13Kernel_traitsIf6__halfS2_S2_fjLj512ELj1ELj4ELj1ELj16ENS_18Kernel_traits_baseILj512EfS2_S2_S2_fjLj128EEEEELb0ELb0ELb1ELb0EEEvNS_9FwdParamsE
        .type           _ZN10layer_norm13ln_fwd_kernelINS_13Kernel_traitsIf6__halfS2_S2_fjLj512ELj1ELj4ELj1ELj16ENS_18Kernel_traits_baseILj512EfS2_S2_S2_fjLj128EEEEELb0ELb0ELb1ELb0EEEvNS_9FwdParamsE,@function
        .size           _ZN10layer_norm13ln_fwd_kernelINS_13Kernel_traitsIf6__halfS2_S2_fjLj512ELj1ELj4ELj1ELj16ENS_18Kernel_traits_baseILj512EfS2_S2_S2_fjLj128EEEEELb0ELb0ELb1ELb0EEEvNS_9FwdParamsE,(.L_x_15274 - _ZN10layer_norm13ln_fwd_kernelINS_13Kernel_traitsIf6__halfS2_S2_fjLj512ELj1ELj4ELj1ELj16ENS_18Kernel_traits_baseILj512EfS2_S2_S2_fjLj128EEEEELb0ELb0ELb1ELb0EEEvNS_9FwdParamsE)
        .other          _ZN10layer_norm13ln_fwd_kernelINS_13Kernel_traitsIf6__halfS2_S2_fjLj512ELj1ELj4ELj1ELj16ENS_18Kernel_traits_baseILj512EfS2_S2_S2_fjLj128EEEEELb0ELb0ELb1ELb0EEEvNS_9FwdParamsE,@"STO_CUDA_ENTRY STV_DEFAULT"
_ZN10layer_norm13ln_fwd_kernelINS_13Kernel_traitsIf6__halfS2_S2_fjLj512ELj1ELj4ELj1ELj16ENS_18Kernel_traits_baseILj512EfS2_S2_S2_fjLj128EEEEELb0ELb0ELb1ELb0EEEvNS_9FwdParamsE:
.text._ZN10layer_norm13ln_fwd_kernelINS_13Kernel_traitsIf6__halfS2_S2_fjLj512ELj1ELj4ELj1ELj16ENS_18Kernel_traits_baseILj512EfS2_S2_S2_fjLj128EEEEELb0ELb0ELb1ELb0EEEvNS_9FwdParamsE:
        /* <DEDUP_REMOVED lines=32> */
.L_x_7735:
[----:B------:R-:W-:Y:S05]  /*0200*/  BSYNC B0 ;  /* 0x0000000000007941 */ /* 0x000fea0003800000 */
.L_x_7734:
        /* <DEDUP_REMOVED lines=16> */
.L_x_7737:
[----:B------:R-:W-:Y:S05]  /*0310*/  BSYNC B0 ;  /* 0x0000000000007941 */ /* 0x000fea0003800000 */
.L_x_7736:
[----:B------:R-:W-:Y:S05]  /*0320*/  @P3 EXIT ;  /* 0x000000000000394d */ /* 0x000fea0003800000 */
[----:B------:R-:W-:Y:S02]  /*0330*/  ULDC.U8 UR6, c[0x0][0x1f0] ;  /* 0x00007c0000067ab9 */ /* 0x000fe40000000000 */
.L_x_7797:
        /* <DEDUP_REMOVED lines=36> */
.L_x_7741:
[----:B0----5:R-:W-:Y:S02]  /*0580*/  HADD2.F32 R4, -RZ, R40.H0_H0 ;  /* 0x20000028ff047230 */ /* 0x021fe40000004100 */
[----:B------:R-:W-:-:S03]  /*0590*/  @P0 HADD2.F32 R5, -RZ, R44.H0_H0 ;  /* 0x2000002cff050230 */ /* 0x000fc60000004100 */
[----:B------:R-:W-:-:S04]  /*05a0*/  FMUL.FTZ R4, R4, c[0x0][0x1ec] ;  /* 0x00007b0004047a20 */ /* 0x000fc80000410000 */
[----:B------:R-:W-:Y:S02]  /*05b0*/  @P0 FADD.FTZ R4, R5, R4 ;  /* 0x0000000405040221 */ /* 0x000fe40000010000 */
.L_x_7742:
[----:B------:R-:W-:Y:S05]  /*05c0*/  BSYNC B1 ;  /* 0x0000000000017941 */ /* 0x000fea0003800000 */
.L_x_7740:
[----:B------:R-:W-:Y:S01]  /*05d0*/  BSSY B1, `(.L_x_7743) ;  /* 0x000000a000017945 */ /* 0x000fe20003800000 */
[----:B------:R-:W-:Y:S05]  /*05e0*/  @P4 BRA `(.L_x_7744) ;  /* 0x0000004000004947 */ /* 0x000fea0003800000 */
[----:B------:R-:W-:Y:S01]  /*05f0*/  MOV R5, RZ ;  /* 0x000000ff00057202 */ /* 0x000fe20000000f00 */
[----:B------:R-:W-:Y:S05]  /*0600*/  @!P0 BRA `(.L_x_7745) ;  /* 0x0000006000008947 */ /* 0x000fea0003800000 */
[----:B-----5:R-:W-:Y:S01]  /*0610*/  HADD2.F32 R5, -RZ, R44.H1_H1 ;  /* 0x3000002cff057230 */ /* 0x020fe20000004100 */
[----:B------:R-:W-:Y:S05]  /*0620*/  BRA `(.L_x_7745) ;  /* 0x0000004000007947 */ /* 0x000fea0003800000 */
.L_x_7744:
[----:B-----5:R-:W-:Y:S02]  /*0630*/  HADD2.F32 R5, -RZ, R40.H1_H1 ;  /* 0x30000028ff057230 */ /* 0x020fe40000004100 */
[----:B------:R-:W-:-:S03]  /*0640*/  @P0 HADD2.F32 R6, -RZ, R44.H1_H1 ;  /* 0x3000002cff060230 */ /* 0x000fc60000004100 */
[----:B------:R-:W-:-:S04]  /*0650*/  FMUL.FTZ R5, R5, c[0x0][0x1ec] ;  /* 0x00007b0005057a20 */ /* 0x000fc80000410000 */
[----:B------:R-:W-:Y:S02]  /*0660*/  @P0 FADD.FTZ R5, R6, R5 ;  /* 0x0000000506050221 */ /* 0x000fe40000010000 */
.L_x_7745:
[----:B------:R-:W-:Y:S05]  /*0670*/  BSYNC B1 ;  /* 0x0000000000017941 */ /* 0x000fea0003800000 */
.L_x_7743:
[----:B------:R-:W-:Y:S01]  /*0680*/  BSSY B1, `(.L_x_7746) ;  /* 0x000000a000017945 */ /* 0x000fe20003800000 */
[----:B------:R-:W-:Y:S05]  /*0690*/  @P4 BRA `(.L_x_7747) ;  /* 0x0000004000004947 */ /* 0x000fea0003800000 */
[----:B------:R-:W-:Y:S01]  /*06a0*/  HFMA2.MMA R6, -RZ, RZ, 0, 0 ;  /* 0x00000000ff067435 */ /* 0x000fe200000001ff */
[----:B------:R-:W-:Y:S05]  /*06b0*/  @!P0 BRA `(.L_x_7748) ;  /* 0x0000006000008947 */ /* 0x000fea0003800000 */
[----:B-----5:R-:W-:Y:S01]  /*06c0*/  HADD2.F32 R6, -RZ, R45.H0_H0 ;  /* 0x2000002dff067230 */ /* 0x020fe20000004100 */
[----:B------:R-:W-:Y:S05]  /*06d0*/  BRA `(.L_x_7748) ;  /* 0x0000004000007947 */ /* 0x000fea0003800000 */
.L_x_7747:
[----:B-----5:R-:W-:Y:S02]  /*06e0*/  HADD2.F32 R6, -RZ, R41.H0_H0 ;  /* 0x20000029ff067230 */ /* 0x020fe40000004100 */
[----:B------:R-:W-:-:S03]  /*06f0*/  @P0 HADD2.F32 R7, -RZ, R45.H0_H0 ;  /* 0x2000002dff070230 */ /* 0x000fc60000004100 */
[----:B------:R-:W-:-:S04]  /*0700*/  FMUL.FTZ R6, R6, c[0x0][0x1ec] ;  /* 0x00007b0006067a20 */ /* 0x000fc80000410000 */
[----:B------:R-:W-:Y:S02]  /*0710*/  @P0 FADD.FTZ R6, R7, R6 ;  /* 0x0000000607060221 */ /* 0x000fe40000010000 */
.L_x_7748:
[----:B------:R-:W-:Y:S05]  /*0720*/  BSYNC B1 ;  /* 0x0000000000017941 */ /* 0x000fea0003800000 */
.L_x_7746:
[----:B------:R-:W-:Y:S01]  /*0730*/  BSSY B1, `(.L_x_7749) ;  /* 0x000000a000017945 */ /* 0x000fe20003800000 */
[----:B------:R-:W-:Y:S05]  /*0740*/  @P4 BRA `(.L_x_7750) ;  /* 0x0000004000004947 */ /* 0x000fea0003800000 */
[----:B------:R-:W-:Y:S01]  /*0750*/  MOV R7, RZ ;  /* 0x000000ff00077202 */ /* 0x000fe20000000f00 */
[----:B------:R-:W-:Y:S05]  /*0760*/  @!P0 BRA `(.L_x_7751) ;  /* 0x0000006000008947 */ /* 0x000fea0003800000 */
[----:B-----5:R-:W-:Y:S01]  /*0770*/  HADD2.F32 R7, -RZ, R45.H1_H1 ;  /* 0x3000002dff077230 */ /* 0x020fe20000004100 */
[----:B------:R-:W-:Y:S05]  /*0780*/  BRA `(.L_x_7751) ;  /* 0x0000004000007947 */ /* 0x000fea0003800000 */
.L_x_7750:
[----:B-----5:R-:W-:Y:S02]  /*0790*/  HADD2.F32 R7, -RZ, R41.H1_H1 ;  /* 0x30000029ff077230 */ /* 0x020fe40000004100 */
[----:B------:R-:W-:-:S03]  /*07a0*/  @P0 HADD2.F32 R48, -RZ, R45.H1_H1 ;  /* 0x3000002dff300230 */ /* 0x000fc60000004100 */
[----:B------:R-:W-:-:S04]  /*07b0*/  FMUL.FTZ R7, R7, c[0x0][0x1ec] ;  /* 0x00007b0007077a20 */ /* 0x000fc80000410000 */
[----:B------:R-:W-:Y:S02]  /*07c0*/  @P0 FADD.FTZ R7, R48, R7 ;  /* 0x0000000730070221 */ /* 0x000fe40000010000 */
.L_x_7751:
[----:B------:R-:W-:Y:S05]  /*07d0*/  BSYNC B1 ;  /* 0x0000000000017941 */ /* 0x000fea0003800000 */
.L_x_7749:
[----:B------:R-:W-:Y:S01]  /*07e0*/  BSSY B1, `(.L_x_7752) ;  /* 0x000000a000017945 */ /* 0x000fe20003800000 */
[----:B------:R-:W-:Y:S05]  /*07f0*/  @P4 BRA `(.L_x_7753) ;  /* 0x0000004000004947 */ /* 0x000fea0003800000 */
[----:B------:R-:W-:Y:S01]  /*0800*/  HFMA2.MMA R52, -RZ, RZ, 0, 0 ;  /* 0x00000000ff347435 */ /* 0x000fe200000001ff */
[----:B------:R-:W-:Y:S05]  /*0810*/  @!P0 BRA `(.L_x_7754) ;  /* 0x0000006000008947 */ /* 0x000fea0003800000 */
[----:B-----5:R-:W-:Y:S01]  /*0820*/  HADD2.F32 R52, -RZ, R46.H0_H0 ;  /* 0x2000002eff347230 */ /* 0x020fe20000004100 */
[----:B------:R-:W-:Y:S05]  /*0830*/  BRA `(.L_x_7754) ;  /* 0x0000004000007947 */ /* 0x000fea0003800000 */
.L_x_7753:
[----:B-----5:R-:W-:Y:S02]  /*0840*/  HADD2.F32 R52, -RZ, R42.H0_H0 ;  /* 0x2000002aff347230 */ /* 0x020fe40000004100 */
[----:B------:R-:W-:-:S03]  /*0850*/  @P0 HADD2.F32 R49, -RZ, R46.H0_H0 ;  /* 0x2000002eff310230 */ /* 0x000fc60000004100 */
[----:B------:R-:W-:-:S04]  /*0860*/  FMUL.FTZ R52, R52, c[0x0][0x1ec] ;  /* 0x00007b0034347a20 */ /* 0x000fc80000410000 */
[----:B------:R-:W-:Y:S02]  /*0870*/  @P0 FADD.FTZ R52, R49, R52 ;  /* 0x0000003431340221 */ /* 0x000fe40000010000 */
.L_x_7754:
[----:B------:R-:W-:Y:S05]  /*0880*/  BSYNC B1 ;  /* 0x0000000000017941 */ /* 0x000fea0003800000 */
.L_x_7752:
[----:B------:R-:W-:Y:S01]  /*0890*/  BSSY B1, `(.L_x_7755) ;  /* 0x000000a000017945 */ /* 0x000fe20003800000 */
[----:B------:R-:W-:Y:S05]  /*08a0*/  @P4 BRA `(.L_x_7756) ;  /* 0x0000004000004947 */ /* 0x000fea0003800000 */
[----:B------:R-:W-:Y:S01]  /*08b0*/  MOV R53, RZ ;  /* 0x000000ff00357202 */ /* 0x000fe20000000f00 */
[----:B------:R-:W-:Y:S05]  /*08c0*/  @!P0 BRA `(.L_x_7757) ;  /* 0x0000006000008947 */ /* 0x000fea0003800000 */
[----:B-----5:R-:W-:Y:S01]  /*08d0*/  HADD2.F32 R53, -RZ, R46.H1_H1 ;  /* 0x3000002eff357230 */ /* 0x020fe20000004100 */
[----:B------:R-:W-:Y:S05]  /*08e0*/  BRA `(.L_x_7757) ;  /* 0x0000004000007947 */ /* 0x000fea0003800000 */
.L_x_7756:
[----:B-----5:R-:W-:Y:S02]  /*08f0*/  HADD2.F32 R53, -RZ, R42.H1_H1 ;  /* 0x3000002aff357230 */ /* 0x020fe40000004100 */
[----:B------:R-:W-:-:S03]  /*0900*/  @P0 HADD2.F32 R48, -RZ, R46.H1_H1 ;  /* 0x3000002eff300230 */ /* 0x000fc60000004100 */
[----:B------:R-:W-:-:S04]  /*0910*/  FMUL.FTZ R53, R53, c[0x0][0x1ec] ;  /* 0x00007b0035357a20 */ /* 0x000fc80000410000 */
[----:B------:R-:W-:Y:S02]  /*0920*/  @P0 FADD.FTZ R53, R48, R53 ;  /* 0x0000003530350221 */ /* 0x000fe40000010000 */
.L_x_7757:
[----:B------:R-:W-:Y:S05]  /*0930*/  BSYNC B1 ;  /* 0x0000000000017941 */ /* 0x000fea0003800000 */
.L_x_7755:
[----:B------:R-:W-:Y:S01]  /*0940*/  BSSY B1, `(.L_x_7758) ;  /* 0x000000a000017945 */ /* 0x000fe20003800000 */
[----:B------:R-:W-:Y:S05]  /*0950*/  @P4 BRA `(.L_x_7759) ;  /* 0x0000004000004947 */ /* 0x000fea0003800000 */
[----:B------:R-:W-:Y:S01]  /*0960*/  HFMA2.MMA R54, -RZ, RZ, 0, 0 ;  /* 0x00000000ff367435 */ /* 0x000fe200000001ff */
[----:B------:R-:W-:Y:S05]  /*0970*/  @!P0 BRA `(.L_x_7760) ;  /* 0x0000006000008947 */ /* 0x000fea0003800000 */
[----:B-----5:R-:W-:Y:S01]  /*0980*/  HADD2.F32 R54, -RZ, R47.H0_H0 ;  /* 0x2000002fff367230 */ /* 0x020fe20000004100 */
[----:B------:R-:W-:Y:S05]  /*0990*/  BRA `(.L_x_7760) ;  /* 0x0000004000007947 */ /* 0x000fea0003800000 */
.L_x_7759:
[----:B-----5:R-:W-:Y:S02]  /*09a0*/  HADD2.F32 R54, -RZ, R43.H0_H0 ;  /* 0x2000002bff367230 */ /* 0x020fe40000004100 */
[----:B------:R-:W-:-:S03]  /*09b0*/  @P0 HADD2.F32 R49, -RZ, R47.H0_H0 ;  /* 0x2000002fff310230 */ /* 0x000fc60000004100 */
[----:B------:R-:W-:-:S04]  /*09c0*/  FMUL.FTZ R54, R54, c[0x0][0x1ec] ;  /* 0x00007b0036367a20 */ /* 0x000fc80000410000 */
[----:B------:R-:W-:Y:S02]  /*09d0*/  @P0 FADD.FTZ R54, R49, R54 ;  /* 0x0000003631360221 */ /* 0x000fe40000010000 */
.L_x_7760:
[----:B------:R-:W-:Y:S05]  /*09e0*/  BSYNC B1 ;  /* 0x0000000000017941 */ /* 0x000fea0003800000 */
.L_x_7758:
[----:B------:R-:W-:Y:S01]  /*09f0*/  BSSY B1, `(.L_x_7761) ;  /* 0x000000a000017945 */ /* 0x000fe20003800000 */
[----:B------:R-:W-:Y:S05]  /*0a00*/  @P4 BRA `(.L_x_7762) ;  /* 0x0000004000004947 */ /* 0x000fea0003800000 */
[----:B------:R-:W-:Y:S01]  /*0a10*/  MOV R55, RZ ;  /* 0x000000ff00377202 */ /* 0x000fe20000000f00 */
[----:B------:R-:W-:Y:S05]  /*0a20*/  @!P0 BRA `(.L_x_7763) ;  /* 0x0000006000008947 */ /* 0x000fea0003800000 */
[----:B-----5:R-:W-:Y:S01]  /*0a30*/  HADD2.F32 R55, -RZ, R47.H1_H1 ;  /* 0x3000002fff377230 */ /* 0x020fe20000004100 */
[----:B------:R-:W-:Y:S05]  /*0a40*/  BRA `(.L_x_7763) ;  /* 0x0000004000007947 */ /* 0x000fea0003800000 */
.L_x_7762:
[----:B-----5:R-:W-:Y:S02]  /*0a50*/  HADD2.F32 R55, -RZ, R43.H1_H1 ;  /* 0x3000002bff377230 */ /* 0x020fe40000004100 */
[----:B------:R-:W-:-:S03]  /*0a60*/  @P0 HADD2.F32 R48, -RZ, R47.H1_H1 ;  /* 0x3000002fff300230 */ /* 0x000fc60000004100 */
[----:B------:R-:W-:-:S04]  /*0a70*/  FMUL.FTZ R55, R55, c[0x0][0x1ec] ;  /* 0x00007b0037377a20 */ /* 0x000fc80000410000 */
[----:B------:R-:W-:Y:S02]  /*0a80*/  @P0 FADD.FTZ R55, R48, R55 ;  /* 0x0000003730370221 */ /* 0x000fe40000010000 */
.L_x_7763:
[----:B------:R-:W-:Y:S05]  /*0a90*/  BSYNC B1 ;  /* 0x0000000000017941 */ /* 0x000fea0003800000 */
.L_x_7761:
        /* <DEDUP_REMOVED lines=9> */
.L_x_7739:
[----:B---3--:R-:W-:Y:S05]  /*0b30*/  BSYNC B0 ;  /* 0x0000000000007941 */ /* 0x008fea0003800000 */
.L_x_7738:
        /* <DEDUP_REMOVED lines=15> */
[----:B-----5:R-:W-:Y:S01]  /*0c30*/  HADD2.F32 R56, -RZ, R44.H0_H0 ;  /* 0x2000002cff387230 */ /* 0x020fe20000004100 */
[----:B------:R-:W-:Y:S05]  /*0c40*/  BRA `(.L_x_7768) ;  /* 0x0000004000007947 */ /* 0x000fea0003800000 */
.L_x_7767:
[----:B-1---5:R-:W-:Y:S02]  /*0c50*/  HADD2.F32 R56, -RZ, R40.H0_H0 ;  /* 0x20000028ff387230 */ /* 0x022fe40000004100 */
[----:B------:R-:W-:-:S03]  /*0c60*/  @P0 HADD2.F32 R3, -RZ, R44.H0_H0 ;  /* 0x2000002cff030230 */ /* 0x000fc60000004100 */
[----:B------:R-:W-:-:S04]  /*0c70*/  FMUL.FTZ R56, R56, c[0x0][0x1ec] ;  /* 0x00007b0038387a20 */ /* 0x000fc80000410000 */
[----:B------:R-:W-:Y:S02]  /*0c80*/  @P0 FADD.FTZ R56, R3, R56 ;  /* 0x0000003803380221 */ /* 0x000fe40000010000 */
.L_x_7768:
[----:B------:R-:W-:Y:S05]  /*0c90*/  BSYNC B1 ;  /* 0x0000000000017941 */ /* 0x000fea0003800000 */
.L_x_7766:
[----:B------:R-:W-:Y:S01]  /*0ca0*/  BSSY B1, `(.L_x_7769) ;  /* 0x000000a000017945 */ /* 0x000fe20003800000 */
[----:B------:R-:W-:Y:S05]  /*0cb0*/  @P3 BRA `(.L_x_7770) ;  /* 0x0000004000003947 */ /* 0x000fea0003800000 */
[----:B------:R-:W-:Y:S01]  /*0cc0*/  MOV R57, RZ ;  /* 0x000000ff00397202 */ /* 0x000fe20000000f00 */
[----:B------:R-:W-:Y:S05]  /*0cd0*/  @!P0 BRA `(.L_x_7771) ;  /* 0x0000006000008947 */ /* 0x000fea0003800000 */
[----:B-----5:R-:W-:Y:S01]  /*0ce0*/  HADD2.F32 R57, -RZ, R44.H1_H1 ;  /* 0x3000002cff397230 */ /* 0x020fe20000004100 */
[----:B------:R-:W-:Y:S05]  /*0cf0*/  BRA `(.L_x_7771) ;  /* 0x0000004000007947 */ /* 0x000fea0003800000 */
.L_x_7770:
[----:B-----5:R-:W-:Y:S02]  /*0d00*/  HADD2.F32 R57, -RZ, R40.H1_H1 ;  /* 0x30000028ff397230 */ /* 0x020fe40000004100 */
[----:B------:R-:W-:-:S03]  /*0d10*/  @P0 HADD2.F32 R48, -RZ, R44.H1_H1 ;  /* 0x3000002cff300230 */ /* 0x000fc60000004100 */
[----:B------:R-:W-:-:S04]  /*0d20*/  FMUL.FTZ R57, R57, c[0x0][0x1ec] ;  /* 0x00007b0039397a20 */ /* 0x000fc80000410000 */
[----:B------:R-:W-:Y:S02]  /*0d30*/  @P0 FADD.FTZ R57, R48, R57 ;  /* 0x0000003930390221 */ /* 0x000fe40000010000 */
.L_x_7771:
[----:B------:R-:W-:Y:S05]  /*0d40*/  BSYNC B1 ;  /* 0x0000000000017941 */ /* 0x000fea0003800000 */
.L_x_7769:
[----:B------:R-:W-:Y:S01]  /*0d50*/  BSSY B1, `(.L_x_7772) ;  /* 0x000000a000017945 */ /* 0x000fe20003800000 */
[----:B------:R-:W-:Y:S05]  /*0d60*/  @P3 BRA `(.L_x_7773) ;  /* 0x0000004000003947 */ /* 0x000fea0003800000 */
[----:B------:R-:W-:Y:S01]  /*0d70*/  HFMA2.MMA R58, -RZ, RZ, 0, 0 ;  /* 0x00000000ff3a7435 */ /* 0x000fe200000001ff */
[----:B------:R-:W-:Y:S05]  /*0d80*/  @!P0 BRA `(.L_x_7774) ;  /* 0x0000006000008947 */ /* 0x000fea0003800000 */
[----:B-----5:R-:W-:Y:S01]  /*0d90*/  HADD2.F32 R58, -RZ, R45.H0_H0 ;  /* 0x2000002dff3a7230 */ /* 0x020fe20000004100 */
[----:B------:R-:W-:Y:S05]  /*0da0*/  BRA `(.L_x_7774) ;  /* 0x0000004000007947 */ /* 0x000fea0003800000 */
.L_x_7773:
[----:B-----5:R-:W-:Y:S02]  /*0db0*/  HADD2.F32 R58, -RZ, R41.H0_H0 ;  /* 0x20000029ff3a7230 */ /* 0x020fe40000004100 */
[----:B------:R-:W-:-:S03]  /*0dc0*/  @P0 HADD2.F32 R3, -RZ, R45.H0_H0 ;  /* 0x2000002dff030230 */ /* 0x000fc60000004100 */
[----:B------:R-:W-:-:S04]  /*0dd0*/  FMUL.FTZ R58, R58, c[0x0][0x1ec] ;  /* 0x00007b003a3a7a20 */ /* 0x000fc80000410000 */
[----:B------:R-:W-:Y:S02]  /*0de0*/  @P0 FADD.FTZ R58, R3, R58 ;  /* 0x0000003a033a0221 */ /* 0x000fe40000010000 */
.L_x_7774:
[----:B------:R-:W-:Y:S05]  /*0df0*/  BSYNC B1 ;  /* 0x0000000000017941 */ /* 0x000fea0003800000 */
.L_x_7772:
[----:B------:R-:W-:Y:S01]  /*0e00*/  BSSY B1, `(.L_x_7775) ;  /* 0x000000a000017945 */ /* 0x000fe20003800000 */
[----:B------:R-:W-:Y:S05]  /*0e10*/  @P3 BRA `(.L_x_7776) ;  /* 0x0000004000003947 */ /* 0x000fea0003800000 */
[----:B------:R-:W-:Y:S01]  /*0e20*/  MOV R59, RZ ;  /* 0x000000ff003b7202 */ /* 0x000fe20000000f00 */
[----:B------:R-:W-:Y:S05]  /*0e30*/  @!P0 BRA `(.L_x_7777) ;  /* 0x0000006000008947 */ /* 0x000fea0003800000 */
[----:B-----5:R-:W-:Y:S01]  /*0e40*/  HADD2.F32 R59, -RZ, R45.H1_H1 ;  /* 0x3000002dff3b7230 */ /* 0x020fe20000004100 */
[----:B------:R-:W-:Y:S05]  /*0e50*/  BRA `(.L_x_7777) ;  /* 0x0000004000007947 */ /* 0x000fea0003800000 */
.L_x_7776:
[----:B-----5:R-:W-:Y:S02]  /*0e60*/  HADD2.F32 R59, -RZ, R41.H1_H1 ;  /* 0x30000029ff3b7230 */ /* 0x020fe40000004100 */
[----:B------:R-:W-:-:S03]  /*0e70*/  @P0 HADD2.F32 R48, -RZ, R45.H1_H1 ;  /* 0x3000002dff300230 */ /* 0x000fc60000004100 */
[----:B------:R-:W-:-:S04]  /*0e80*/  FMUL.FTZ R59, R59, c[0x0][0x1ec] ;  /* 0x00007b003b3b7a20 */ /* 0x000fc80000410000 */
[----:B------:R-:W-:Y:S02]  /*0e90*/  @P0 FADD.FTZ R59, R48, R59 ;  /* 0x0000003b303b0221 */ /* 0x000fe40000010000 */
.L_x_7777:
[----:B------:R-:W-:Y:S05]  /*0ea0*/  BSYNC B1 ;  /* 0x0000000000017941 */ /* 0x000fea0003800000 */
.L_x_7775:
[----:B------:R-:W-:Y:S01]  /*0eb0*/  BSSY B1, `(.L_x_7778) ;  /* 0x000000a000017945 */ /* 0x000fe20003800000 */
[----:B------:R-:W-:Y:S05]  /*0ec0*/  @P3 BRA `(.L_x_7779) ;  /* 0x0000004000003947 */ /* 0x000fea0003800000 */
[----:B------:R-:W-:Y:S01]  /*0ed0*/  HFMA2.MMA R62, -RZ, RZ, 0, 0 ;  /* 0x00000000ff3e7435 */ /* 0x000fe200000001ff */
[----:B------:R-:W-:Y:S05]  /*0ee0*/  @!P0 BRA `(.L_x_7780) ;  /* 0x0000006000008947 */ /* 0x000fea0003800000 */
[----:B-----5:R-:W-:Y:S01]  /*0ef0*/  HADD2.F32 R62, -RZ, R46.H0_H0 ;  /* 0x2000002eff3e7230 */ /* 0x020fe20000004100 */
[----:B------:R-:W-:Y:S05]  /*0f00*/  BRA `(.L_x_7780) ;  /* 0x0000004000007947 */ /* 0x000fea0003800000 */
.L_x_7779:
[----:B-----5:R-:W-:Y:S02]  /*0f10*/  HADD2.F32 R62, -RZ, R42.H0_H0 ;  /* 0x2000002aff3e7230 */ /* 0x020fe40000004100 */
[----:B------:R-:W-:-:S03]  /*0f20*/  @P0 HADD2.F32 R3, -RZ, R46.H0_H0 ;  /* 0x2000002eff030230 */ /* 0x000fc60000004100 */
[----:B------:R-:W-:-:S04]  /*0f30*/  FMUL.FTZ R62, R62, c[0x0][0x1ec] ;  /* 0x00007b003e3e7a20 */ /* 0x000fc80000410000 */
[----:B------:R-:W-:Y:S02]  /*0f40*/  @P0 FADD.FTZ R62, R3, R62 ;  /* 0x0000003e033e0221 */ /* 0x000fe40000010000 */
.L_x_7780:
[----:B------:R-:W-:Y:S05]  /*0f50*/  BSYNC B1 ;  /* 0x0000000000017941 */ /* 0x000fea0003800000 */
.L_x_7778:
[----:B------:R-:W-:Y:S01]  /*0f60*/  BSSY B1, `(.L_x_7781) ;  /* 0x000000a000017945 */ /* 0x000fe20003800000 */
[----:B------:R-:W-:Y:S05]  /*0f70*/  @P3 BRA `(.L_x_7782) ;  /* 0x0000004000003947 */ /* 0x000fea0003800000 */
[----:B------:R-:W-:Y:S01]  /*0f80*/  MOV R63, RZ ;  /* 0x000000ff003f7202 */ /* 0x000fe20000000f00 */
[----:B------:R-:W-:Y:S05]  /*0f90*/  @!P0 BRA `(.L_x_7783) ;  /* 0x0000006000008947 */ /* 0x000fea0003800000 */
[----:B-----5:R-:W-:Y:S01]  /*0fa0*/  HADD2.F32 R63, -RZ, R46.H1_H1 ;  /* 0x3000002eff3f7230 */ /* 0x020fe20000004100 */
[----:B------:R-:W-:Y:S05]  /*0fb0*/  BRA `(.L_x_7783) ;  /* 0x0000004000007947 */ /* 0x000fea0003800000 */
.L_x_7782:
[----:B-----5:R-:W-:Y:S02]  /*0fc0*/  HADD2.F32 R63, -RZ, R42.H1_H1 ;  /* 0x3000002aff3f7230 */ /* 0x020fe40000004100 */
[----:B------:R-:W-:-:S03]  /*0fd0*/  @P0 HADD2.F32 R48, -RZ, R46.H1_H1 ;  /* 0x3000002eff300230 */ /* 0x000fc60000004100 */
[----:B------:R-:W-:-:S04]  /*0fe0*/  FMUL.FTZ R63, R63, c[0x0][0x1ec] ;  /* 0x00007b003f3f7a20 */ /* 0x000fc80000410000 */
[----:B------:R-:W-:Y:S02]  /*0ff0*/  @P0 FADD.FTZ R63, R48, R63 ;  /* 0x0000003f303f0221 */ /* 0x000fe40000010000 */
.L_x_7783:
[----:B------:R-:W-:Y:S05]  /*1000*/  BSYNC B1 ;  /* 0x0000000000017941 */ /* 0x000fea0003800000 */
.L_x_7781:
[----:B------:R-:W-:Y:S01]  /*1010*/  BSSY B1, `(.L_x_7784) ;  /* 0x000000a000017945 */ /* 0x000fe20003800000 */
[----:B------:R-:W-:Y:S05]  /*1020*/  @P3 BRA `(.L_x_7785) ;  /* 0x0000004000003947 */ /* 0x000fea0003800000 */
[----:B------:R-:W-:Y:S01]  /*1030*/  HFMA2.MMA R64, -RZ, RZ, 0, 0 ;  /* 0x00000000ff407435 */ /* 0x000fe200000001ff */
[----:B------:R-:W-:Y:S05]  /*1040*/  @!P0 BRA `(.L_x_7786) ;  /* 0x0000006000008947 */ /* 0x000fea0003800000 */
[----:B-----5:R-:W-:Y:S01]  /*1050*/  HADD2.F32 R64, -RZ, R47.H0_H0 ;  /* 0x2000002fff407230 */ /* 0x020fe20000004100 */
[----:B------:R-:W-:Y:S05]  /*1060*/  BRA `(.L_x_7786) ;  /* 0x0000004000007947 */ /* 0x000fea0003800000 */
.L_x_7785:
[----:B-----5:R-:W-:Y:S02]  /*1070*/  HADD2.F32 R64, -RZ, R43.H0_H0 ;  /* 0x2000002bff407230 */ /* 0x020fe40000004100 */
[----:B------:R-:W-:-:S03]  /*1080*/  @P0 HADD2.F32 R3, -RZ, R47.H0_H0 ;  /* 0x2000002fff030230 */ /* 0x000fc60000004100 */
[----:B------:R-:W-:-:S04]  /*1090*/  FMUL.FTZ R64, R64, c[0x0][0x1ec] ;  /* 0x00007b0040407a20 */ /* 0x000fc80000410000 */
[----:B------:R-:W-:Y:S02]  /*10a0*/  @P0 FADD.FTZ R64, R3, R64 ;  /* 0x0000004003400221 */ /* 0x000fe40000010000 */
.L_x_7786:
[----:B------:R-:W-:Y:S05]  /*10b0*/  BSYNC B1 ;  /* 0x0000000000017941 */ /* 0x000fea0003800000 */
.L_x_7784:
[----:B------:R-:W-:Y:S01]  /*10c0*/  BSSY B1, `(.L_x_7787) ;  /* 0x000000a000017945 */ /* 0x000fe20003800000 */
[----:B------:R-:W-:Y:S05]  /*10d0*/  @P3 BRA `(.L_x_7788) ;  /* 0x0000004000003947 */ /* 0x000fea0003800000 */
[----:B------:R-:W-:Y:S01]  /*10e0*/  MOV R3, RZ ;  /* 0x000000ff00037202 */ /* 0x000fe20000000f00 */
[----:B------:R-:W-:Y:S05]  /*10f0*/  @!P0 BRA `(.L_x_7789) ;  /* 0x0000006000008947 */ /* 0x000fea0003800000 */
[----:B-----5:R-:W-:Y:S01]  /*1100*/  HADD2.F32 R3, -RZ, R47.H1_H1 ;  /* 0x3000002fff037230 */ /* 0x020fe20000004100 */
[----:B------:R-:W-:Y:S05]  /*1110*/  BRA `(.L_x_7789) ;  /* 0x0000004000007947 */ /* 0x000fea0003800000 */
.L_x_7788:
[----:B-----5:R-:W-:Y:S02]  /*1120*/  HADD2.F32 R3, -RZ, R43.H1_H1 ;  /* 0x3000002bff037230 */ /* 0x020fe40000004100 */
[----:B------:R-:W-:-:S03]  /*1130*/  @P0 HADD2.F32 R48, -RZ, R47.H1_H1 ;  /* 0x3000002fff300230 */ /* 0x000fc60000004100 */
[----:B------:R-:W-:-:S04]  /*1140*/  FMUL.FTZ R3, R3, c[0x0][0x1ec] ;  /* 0x00007b0003037a20 */ /* 0x000fc80000410000 */
[----:B------:R-:W-:Y:S02]  /*1150*/  @P0 FADD.FTZ R3, R48, R3 ;  /* 0x0000000330030221 */ /* 0x000fe40000010000 */
.L_x_7789:
[----:B------:R-:W-:Y:S05]  /*1160*/  BSYNC B1 ;  /* 0x0000000000017941 */ /* 0x000fea0003800000 */
.L_x_7787:
[----:B------:R-:W-:Y:S01]  /*1170*/  HFMA2.MMA R61, -RZ, RZ, 0, 9.5367431640625e-07 ;  /* 0x00000010ff3d7435 */ /* 0x000fe200000001ff */
[----:B------:R-:W-:Y:S02]  /*1180*/  F2FP.PACK_AB R51, R3, R64 ;  /* 0x000000400333723e */ /* 0x000fe400000000ff */
[----:B------:R-:W-:Y:S02]  /*1190*/  F2FP.PACK_AB R50, R63, R62 ;  /* 0x0000003e3f32723e */ /* 0x000fe400000000ff */
[----:B------:R-:W-:Y:S02]  /*11a0*/  F2FP.PACK_AB R49, R59, R58 ;  /* 0x0000003a3b31723e */ /* 0x000fe400000000ff */
[----:B------:R-:W-:-:S03]  /*11b0*/  F2FP.PACK_AB R48, R57, R56 ;  /* 0x000000383930723e */ /* 0x000fc600000000ff */
[----:B------:R-:W-:-:S05]  /*11c0*/  IMAD.WIDE.U32 R60, R68, R61, c[0x0][0x188] ;  /* 0x00006200443c7625 */ /* 0x000fca00078e003d */
[----:B------:R0:W-:Y:S02]  /*11d0*/  STG.E.128 [R60.64], R48 ;  /* 0x000000303c007986 */ /* 0x0001e4000c101d04 */
.L_x_7765:
[----:B------:R-:W-:Y:S05]  /*11e0*/  BSYNC B0 ;  /* 0x0000000000007941 */ /* 0x000fea0003800000 */
.L_x_7764:
        /* <DEDUP_REMOVED lines=21> */
.L_x_7798:
        /* <DEDUP_REMOVED lines=53> */
.L_x_7799:
        /* <DEDUP_REMOVED lines=53> */
[----:B------:R-:W-:-:S04]  /*19e0*/  F2FP.PACK_AB R49, R60, R49 ;  /* 0x000000313c31723e */ /* 0x000fc800000000ff */
[----:B------:R-:W-:Y:S01]  /*19f0*/  F2FP.PACK_AB R51, R74, R61 ;  /* 0x0000003d4a33723e */ /* 0x000fe200000000ff */
[C---:B------:R-:W-:Y:S01]  /*1a00*/  IMAD.WIDE.U32 R60, R65.reuse, R68, c[0x0][0x208] ;  /* 0x00008200413c7625 */ /* 0x040fe200078e0044 */
[----:B------:R-:W-:-:S04]  /*1a10*/  IADD3 R65, R65, 0x20, RZ ;  /* 0x0000002041417810 */ /* 0x000fc80007ffe0ff */
[----:B------:R0:W-:Y:S03]  /*1a20*/  STG.E.128 [R60.64], R48 ;  /* 0x000000303c007986 */ /* 0x0001e6000c101d04 */
.L_x_7795:
[----:B------:R-:W-:Y:S05]  /*1a30*/  BSYNC B1 ;  /* 0x0000000000017941 */ /* 0x000fea0003800000 */
.L_x_7794:
        /* <DEDUP_REMOVED lines=25> */
[----:B------:R-:W-:Y:S01]  /*1bd0*/  F2FP.PACK_AB R48, R61, R60 ;  /* 0x0000003c3d30723e */ /* 0x000fe200000000ff */
[----:B------:R-:W-:Y:S01]  /*1be0*/  FFMA.FTZ R66, R35, R50, R27 ;  /* 0x0000003223427223 */ /* 0x000fe2000001001b */
[----:B------:R-:W-:Y:S01]  /*1bf0*/  F2FP.PACK_AB R51, R68, R51 ;  /* 0x000000334433723e */ /* 0x000fe200000000ff */
[----:B------:R-:W-:Y:S01]  /*1c00*/  IMAD.WIDE.U32 R60, R65, R70, c[0x0][0x208] ;  /* 0x00008200413c7625 */ /* 0x000fe200078e0046 */
[----:B------:R-:W-:-:S02]  /*1c10*/  F2FP.PACK_AB R50, R72, R67 ;  /* 0x000000434832723e */ /* 0x000fc400000000ff */
[----:B------:R-:W-:-:S05]  /*1c20*/  F2FP.PACK_AB R49, R66, R49 ;  /* 0x000000314231723e */ /* 0x000fca00000000ff */
[----:B------:R0:W-:Y:S02]  /*1c30*/  STG.E.128 [R60.64], R48 ;  /* 0x000000303c007986 */ /* 0x0001e4000c101d04 */
.L_x_7793:
[----:B--2---:R-:W-:Y:S05]  /*1c40*/  BSYNC B0 ;  /* 0x0000000000007941 */ /* 0x004fea0003800000 */
.L_x_7792:
[----:B0-----:R-:W-:-:S04]  /*1c50*/  MOV R49, c[0x0][0x160] ;  /* 0x0000580000317a02 */ /* 0x001fc80000000f00 */
[----:B------:R-:W-:-:S04]  /*1c60*/  LEA R0, R49, R0, 0x2 ;  /* 0x0000000031007211 */ /* 0x000fc800078e10ff */
[----:B------:R-:W-:-:S13]  /*1c70*/  ISETP.GE.AND P0, PT, R0, c[0x0][0x164], PT ;  /* 0x0000590000007a0c */ /* 0x000fda0003f06270 */
[----:B------:R-:W-:Y:S01]  /*1c80*/  @P0 CALL.REL.NOINC `(.L_x_7796) ;  /* 0x0000001000000944 */ /* 0x000fe20003c00000 */
[----:B------:R-:W-:Y:S05]  /*1c90*/  BRA `(.L_x_7797) ;  /* 0xffffe6a000007947 */ /* 0x000fea000383ffff */
.L_x_7796:
[----:B------:R-:W-:Y:S05]  /*1ca0*/  EXIT ;  /* 0x000000000000794d */ /* 0x000fea0003800000 */
.L_x_7790:
[----:B------:R-:W-:Y:S01]  /*1cb0*/  HFMA2.MMA R69, -RZ, RZ, 0, 5.9604644775390625e-08 ;  /* 0x00000001ff457435 */ /* 0x000fe200000001ff */
[----:B------:R-:W-:Y:S02]  /*1cc0*/  MOV R50, R51 ;  /* 0x0000003300327202 */ /* 0x000fe40000000f00 */
[----:B------:R-:W-:Y:S02]  /*1cd0*/  MOV R68, 0x1f ;  /* 0x0000001f00447802 */ /* 0x000fe40000000f00 */
[----:B------:R-:W-:Y:S02]  /*1ce0*/  MOV R71, 0xffffffff ;  /* 0xffffffff00477802 */ /* 0x000fe40000000f00 */
[----:B------:R-:W-:Y:S02]  /*1cf0*/  MOV R48, 0x1d10 ;  /* 0x00001d1000307802 */ /* 0x000fe40000000f00 */
[----:B-----5:R-:W-:Y:S05]  /*1d00*/  CALL.REL.NOINC `($__internal_82_$__cuda_sm70_shflsync_bfly_p) ;  /* 0x000005b000007944 */ /* 0x020fea0003c00000 */
[----:B01----:R-:W-:Y:S05]  /*1d10*/  BRA `(.L_x_7798) ;  /* 0xfffff62000007947 */ /* 0x003fea000383ffff */
.L_x_7791:
[----:B------:R-:W-:Y:S01]  /*1d20*/  HFMA2.MMA R69, -RZ, RZ, 0, 1.1920928955078125e-07 ;  /* 0x00000002ff457435 */ /* 0x000fe200000001ff */
[----:B------:R-:W-:Y:S02]  /*1d30*/  MOV R50, R70 ;  /* 0x0000004600327202 */ /* 0x000fe40000000f00 */
[----:B------:R-:W-:-:S02]  /*1d40*/  MOV R68, 0x1f ;  /* 0x0000001f00447802 */ /* 0x000fc40000000f00 */
[----:B------:R-:W-:Y:S02]  /*1d50*/  MOV R71, 0xffffffff ;  /* 0xffffffff00477802 */ /* 0x000fe40000000f00 */
[----:B------:R-:W-:Y:S02]  /*1d60*/  MOV R48, 0x1d80 ;  /* 0x00001d8000307802 */ /* 0x000fe40000000f00 */
[----:B0----5:R-:W-:Y:S05]  /*1d70*/  CALL.REL.NOINC `($__internal_82_$__cuda_sm70_shflsync_bfly_p) ;  /* 0x0000054000007944 */ /* 0x021fea0003c00000 */
[----:B01----:R-:W-:Y:S01]  /*1d80*/  FADD.FTZ R50, R70, R69 ;  /* 0x0000004546327221 */ /* 0x003fe20000010000 */
[----:B------:R-:W-:Y:S01]  /*1d90*/  HFMA2.MMA R69, -RZ, RZ, 0, 2.384185791015625e-07 ;  /* 0x00000004ff457435 */ /* 0x000fe200000001ff */
[----:B------:R-:W-:Y:S02]  /*1da0*/  MOV R68, 0x1f ;  /* 0x0000001f00447802 */ /* 0x000fe40000000f00 */
[----:B------:R-:W-:Y:S02]  /*1db0*/  MOV R71, 0xffffffff ;  /* 0xffffffff00477802 */ /* 0x000fe40000000f00 */
[----:B------:R-:W-:Y:S02]  /*1dc0*/  MOV R48, 0x1de0 ;  /* 0x00001de000307802 */ /* 0x000fe40000000f00 */
[----:B------:R-:W-:Y:S05]  /*1dd0*/  CALL.REL.NOINC `($__internal_82_$__cuda_sm70_shflsync_bfly_p) ;  /* 0x000004e000007944 */ /* 0x000fea0003c00000 */
[----:B01----:R-:W-:Y:S01]  /*1de0*/  FADD.FTZ R50, R50, R69 ;  /* 0x0000004532327221 */ /* 0x003fe20000010000 */
[----:B------:R-:W-:Y:S01]  /*1df0*/  HFMA2.MMA R69, -RZ, RZ, 0, 4.76837158203125e-07 ;  /* 0x00000008ff457435 */ /* 0x000fe200000001ff */
[----:B------:R-:W-:-:S02]  /*1e00*/  MOV R68, 0x1f ;  /* 0x0000001f00447802 */ /* 0x000fc40000000f00 */
[----:B------:R-:W-:Y:S02]  /*1e10*/  MOV R71, 0xffffffff ;  /* 0xffffffff00477802 */ /* 0x000fe40000000f00 */
[----:B------:R-:W-:Y:S02]  /*1e20*/  MOV R48, 0x1e40 ;  /* 0x00001e4000307802 */ /* 0x000fe40000000f00 */
[----:B------:R-:W-:Y:S05]  /*1e30*/  CALL.REL.NOINC `($__internal_82_$__cuda_sm70_shflsync_bfly_p) ;  /* 0x0000048000007944 */ /* 0x000fea0003c00000 */
[----:B01----:R-:W-:Y:S01]  /*1e40*/  FADD.FTZ R50, R50, R69 ;  /* 0x0000004532327221 */ /* 0x003fe20000010000 */
[----:B------:R-:W-:Y:S01]  /*1e50*/  HFMA2.MMA R69, -RZ, RZ, 0, 9.5367431640625e-07 ;  /* 0x00000010ff457435 */ /* 0x000fe200000001ff */
[----:B------:R-:W-:Y:S02]  /*1e60*/  MOV R68, 0x1f ;  /* 0x0000001f00447802 */ /* 0x000fe40000000f00 */
[----:B------:R-:W-:Y:S02]  /*1e70*/  MOV R71, 0xffffffff ;  /* 0xffffffff00477802 */ /* 0x000fe40000000f00 */
[----:B------:R-:W-:Y:S02]  /*1e80*/  MOV R48, 0x1ea0 ;  /* 0x00001ea000307802 */ /* 0x000fe40000000f00 */
[----:B------:R-:W-:Y:S05]  /*1e90*/  CALL.REL.NOINC `($__internal_82_$__cuda_sm70_shflsync_bfly_p) ;  /* 0x0000042000007944 */ /* 0x000fea0003c00000 */
        /* <DEDUP_REMOVED lines=39> */
[----:B------:R-:W-:Y:S05]  /*2110*/  CALL.REL.NOINC `($__internal_82_$__cuda_sm70_shflsync_bfly_p) ;  /* 0x000001a000007944 */ /* 0x000fea0003c00000 */
[----:B01----:R-:W-:Y:S01]  /*2120*/  FADD.FTZ R50, R50, R69 ;  /* 0x0000004532327221 */ /* 0x003fe20000010000 */
[----:B------:R-:W-:Y:S01]  /*2130*/  HFMA2.MMA R69, -RZ, RZ, 0, 1.1920928955078125e-07 ;  /* 0x00000002ff457435 */ /* 0x000fe200000001ff */
[----:B------:R-:W-:Y:S02]  /*2140*/  MOV R68, 0x1f ;  /* 0x0000001f00447802 */ /* 0x000fe40000000f00 */
[----:B------:R-:W-:Y:S02]  /*2150*/  MOV R71, 0xffffffff ;  /* 0xffffffff00477802 */ /* 0x000fe40000000f00 */
[----:B------:R-:W-:Y:S02]  /*2160*/  MOV R48, 0x2180 ;  /* 0x0000218000307802 */ /* 0x000fe40000000f00 */
[----:B------:R-:W-:Y:S05]  /*2170*/  CALL.REL.NOINC `($__internal_82_$__cuda_sm70_shflsync_bfly_p) ;  /* 0x0000014000007944 */ /* 0x000fea0003c00000 */
[----:B01----:R-:W-:Y:S01]  /*2180*/  FADD.FTZ R50, R50, R69 ;  /* 0x0000004532327221 */ /* 0x003fe20000010000 */
[----:B------:R-:W-:Y:S01]  /*2190*/  HFMA2.MMA R69, -RZ, RZ, 0, 2.384185791015625e-07 ;  /* 0x00000004ff457435 */ /* 0x000fe200000001ff */
[----:B------:R-:W-:Y:S02]  /*21a0*/  MOV R68, 0x1f ;  /* 0x0000001f00447802 */ /* 0x000fe40000000f00 */
[----:B------:R-:W-:-:S02]  /*21b0*/  MOV R71, 0xffffffff ;  /* 0xffffffff00477802 */ /* 0x000fc40000000f00 */
[----:B------:R-:W-:Y:S02]  /*21c0*/  MOV R48, 0x21e0 ;  /* 0x000021e000307802 */ /* 0x000fe40000000f00 */
[----:B------:R-:W-:Y:S05]  /*21d0*/  CALL.REL.NOINC `($__internal_82_$__cuda_sm70_shflsync_bfly_p) ;  /* 0x000000e000007944 */ /* 0x000fea0003c00000 */
[----:B01----:R-:W-:Y:S01]  /*21e0*/  FADD.FTZ R50, R50, R69 ;  /* 0x0000004532327221 */ /* 0x003fe20000010000 */
[----:B------:R-:W-:Y:S01]  /*21f0*/  HFMA2.MMA R69, -RZ, RZ, 0, 4.76837158203125e-07 ;  /* 0x00000008ff457435 */ /* 0x000fe200000001ff */
[----:B------:R-:W-:Y:S02]  /*2200*/  MOV R68, 0x1f ;  /* 0x0000001f00447802 */ /* 0x000fe40000000f00 */
[----:B------:R-:W-:Y:S02]  /*2210*/  MOV R71, 0xffffffff ;  /* 0xffffffff00477802 */ /* 0x000fe40000000f00 */
[----:B------:R-:W-:Y:S02]  /*2220*/  MOV R48, 0x2240 ;  /* 0x0000224000307802 */ /* 0x000fe40000000f00 */
[----:B------:R-:W-:Y:S05]  /*2230*/  CALL.REL.NOINC `($__internal_82_$__cuda_sm70_shflsync_bfly_p) ;  /* 0x0000008000007944 */ /* 0x000fea0003c00000 */
[----:B-1----:R-:W-:Y:S01]  /*2240*/  FADD.FTZ R60, R50, R69 ;  /* 0x00000045323c7221 */ /* 0x002fe20000010000 */
[----:B------:R-:W-:Y:S01]  /*2250*/  HFMA2.MMA R69, -RZ, RZ, 0, 9.5367431640625e-07 ;  /* 0x00000010ff457435 */ /* 0x000fe200000001ff */
[----:B0-----:R-:W-:Y:S02]  /*2260*/  MOV R68, 0x1f ;  /* 0x0000001f00447802 */ /* 0x001fe40000000f00 */
[----:B------:R-:W-:-:S02]  /*2270*/  MOV R71, 0xffffffff ;  /* 0xffffffff00477802 */ /* 0x000fc40000000f00 */
[----:B------:R-:W-:Y:S02]  /*2280*/  MOV R50, R60 ;  /* 0x0000003c00327202 */ /* 0x000fe40000000f00 */
[----:B------:R-:W-:Y:S02]  /*2290*/  MOV R48, 0x22b0 ;  /* 0x000022b000307802 */ /* 0x000fe40000000f00 */
[----:B------:R-:W-:Y:S05]  /*22a0*/  CALL.REL.NOINC `($__internal_82_$__cuda_sm70_shflsync_bfly_p) ;  /* 0x0000001000007944 */ /* 0x000fea0003c00000 */
[----:B01----:R-:W-:Y:S05]  /*22b0*/  BRA `(.L_x_7799) ;  /* 0xfffff3d000007947 */ /* 0x003fea000383ffff */
        .weak           $__internal_82_$__cuda_sm70_shflsync_bfly_p
        .type           $__internal_82_$__cuda_sm70_shflsync_bfly_p,@function
        .size           $__internal_82_$__cuda_sm70_shflsync_bfly_p,(.L_x_15274 - $__internal_82_$__cuda_sm70_shflsync_bfly_p)
$__internal_82_$__cuda_sm70_shflsync_bfly_p:
[----:B------:R-:W-:Y:S01]  /*22c0*/  HFMA2.MMA R49, -RZ, RZ, 0, 0 ;  /* 0x00000000ff317435 */ /* 0x000fe200000001ff */
[----:B------:R-:W-:Y:S04]  /*22d0*/  WARPSYNC R71 ;  /* 0x0000004700007348 */ /* 0x000fe80003800000 */
[----:B------:R0:W1:Y:S01]  /*22e0*/  SHFL.BFLY PT, R69, R50, R69, R68 ;  /* 0x0c00004532457389 */ /* 0x00006200000e0044 */
[----:B------:R-:W-:Y:S05]  /*22f0*/  RET.REL.NODEC R48 `(_ZN10layer_norm13ln_fwd_kernelINS_13Kernel_traitsIf6__halfS2_S2_fjLj512ELj1ELj4ELj1ELj16ENS_18Kernel_traits_baseILj512EfS2_S2_S2_fjLj128EEEEELb0ELb0ELb1ELb0EEEvNS_9FwdParamsE) ;  /* 0xffffdd0030007950 */ /* 0x000fea0003c3ffff */
.L_x_7800:
        /* <DEDUP_REMOVED lines=16> */
.L_x_15274:


//--------------------- .text._ZN10layer_norm13ln_fwd_kernelINS_13Kernel_traitsIf6__halfS2_S2_fjLj512ELj1ELj4ELj1ELj16ENS_18Kernel_traits_baseILj512EfS2_S2_S2_fjLj128EEEEELb0ELb0ELb1ELb1EEEvNS_9FwdParamsE --------------------------
	.section	.text._ZN10layer_norm13ln_fwd_kernelINS_13Kernel_traitsIf6__halfS2_S2_fjLj512ELj1ELj4ELj1ELj16ENS_18Kernel_traits_baseILj512EfS2_S2_S2_fjLj128EEEEELb0ELb0ELb1ELb1EEEvNS_9FwdParamsE,"ax",@progbits
	.sectioninfo	@"SHI_REGISTERS=72"
	.align	128
        .global         _ZN10layer_norm13ln_fwd_kernelINS_13Kernel_traitsIf6__halfS2_S2_fjLj512ELj1ELj4ELj1ELj16ENS_18Kernel_traits_baseILj512EfS2_S2_S2_fjLj128EEEEELb0ELb0ELb1ELb1EEEvNS_9FwdParamsE
        .type           _ZN10layer_norm13ln_fwd_kernelINS_13Kernel_traitsIf6__halfS2_S2_fjLj512ELj1ELj4ELj1ELj16ENS_18Kernel_traits_baseILj512EfS2_S2_S2_fjLj128EEEEELb0ELb0ELb1ELb1EEEvNS_9FwdParamsE,@function
        .size           _ZN10layer_norm13ln_fwd_kernelINS_13Kernel_traitsIf6__halfS2_S2_fjLj512ELj1ELj4ELj1ELj16ENS_18Kernel_traits_baseILj512EfS2_S2_S2_fjLj128EEEEELb0ELb0ELb1ELb1EEEvNS_9FwdParamsE,(.L_x_15275 - _ZN10layer_norm13ln_fwd_kernelINS_13Kernel_traitsIf6__halfS2_S2_fjLj512ELj1ELj4ELj1ELj16ENS_18Kernel_traits_baseILj512EfS2_S2_S2_fjLj128EEEEELb0ELb0ELb1ELb1EEEvNS_9FwdParamsE)
        .other          _ZN10layer_norm13ln_fwd_kernelINS_13Kernel_traitsIf6__halfS2_S2_fjLj512ELj1ELj4ELj1ELj16ENS_18Kernel_traits_baseILj512EfS2_S2_S2_fjLj128EEEEELb0ELb0ELb1ELb1EEEvNS_9FwdParamsE,@"STO_CUDA_ENTRY STV_DEFAULT"
_ZN10layer_norm13ln_fwd_kernelINS_13Kernel_traitsIf6__halfS2_S2_fjLj512ELj1ELj4ELj1ELj16ENS_18Kernel_traits_baseILj512EfS2_S2_S2_fjLj128EEEEELb0ELb0ELb1ELb1EEEvNS_9FwdParamsE:
.text._ZN10layer_norm13ln_fwd_kernelINS_13Kernel_traitsIf6__halfS2_S2_fjLj512ELj1ELj4ELj1ELj16ENS_18Kernel_traits_baseILj512EfS2_S2_S2_fjLj128EEEEELb0ELb0ELb1ELb1EEEvNS_9FwdParamsE:
        /* <DEDUP_REMOVED lines=34> */
.L_x_7854:
        /* <DEDUP_REMOVED lines=32> */
.L_x_7802:
[----:B0----5:R-:W-:Y:S02]  /*0420*/  HADD2.F32 R53, -RZ, R44.H0_H0 ;  /* 0x2000002cff357230 */ /* 0x021fe40000004100 */
[----:B------:R-:W-:-:S03]  /*0430*/  @P0 HADD2.F32 R0, -RZ, R40.H0_H0 ;  /* 0x20000028ff000230 */ /* 0x000fc60000004100 */
[----:B------:R-:W-:-:S04]  /*0440*/  FMUL.FTZ R53, R53, c[0x0][0x1ec] ;  /* 0x00007b0035357a20 */ /* 0x000fc80000410000 */
[----:B------:R-:W-:Y:S02]  /*0450*/  @P0 FADD.FTZ R53, R53, R0 ;  /* 0x0000000035350221 */ /* 0x000fe40000010000 */
.L_x_7803:
[----:B------:R-:W-:Y:S05]  /*0460*/  BSYNC B0 ;  /* 0x0000000000007941 */ /* 0x000fea0003800000 */
.L_x_7801:
[----:B------:R-:W-:Y:S01]  /*0470*/  BSSY B0, `(.L_x_7804) ;  /* 0x000000a000007945 */ /* 0x000fe20003800000 */
[----:B------:R-:W-:Y:S05]  /*0480*/  @P2 BRA `(.L_x_7805) ;  /* 0x0000004000002947 */ /* 0x000fea0003800000 */
[----:B------:R-:W-:Y:S01]  /*0490*/  HFMA2.MMA R6, -RZ, RZ, 0, 0 ;  /* 0x00000000ff067435 */ /* 0x000fe200000001ff */
[----:B------:R-:W-:Y:S05]  /*04a0*/  @!P0 BRA `(.L_x_7806) ;  /* 0x0000006000008947 */ /* 0x000fea0003800000 */
[----:B-----5:R-:W-:Y:S01]  /*04b0*/  HADD2.F32 R6, -RZ, R40.H1_H1 ;  /* 0x30000028ff067230 */ /* 0x020fe20000004100 */
[----:B------:R-:W-:Y:S05]  /*04c0*/  BRA `(.L_x_7806) ;  /* 0x0000004000007947 */ /* 0x000fea0003800000 */
.L_x_7805:
[----:B-----5:R-:W-:Y:S02]  /*04d0*/  HADD2.F32 R6, -RZ, R44.H1_H1 ;  /* 0x3000002cff067230 */ /* 0x020fe40000004100 */
[----:B------:R-:W-:-:S03]  /*04e0*/  @P0 HADD2.F32 R3, -RZ, R40.H1_H1 ;  /* 0x30000028ff030230 */ /* 0x000fc60000004100 */
[----:B------:R-:W-:-:S04]  /*04f0*/  FMUL.FTZ R6, R6, c[0x0][0x1ec] ;  /* 0x00007b0006067a20 */ /* 0x000fc80000410000 */
[----:B------:R-:W-:Y:S02]  /*0500*/  @P0 FADD.FTZ R6, R6, R3 ;  /* 0x0000000306060221 */ /* 0x000fe40000010000 */
.L_x_7806:
[----:B------:R-:W-:Y:S05]  /*0510*/  BSYNC B0 ;  /* 0x0000000000007941 */ /* 0x000fea0003800000 */
.L_x_7804:
[----:B------:R-:W-:Y:S01]  /*0520*/  BSSY B0, `(.L_x_7807) ;  /* 0x000000a000007945 */ /* 0x000fe20003800000 */
[----:B------:R-:W-:Y:S05]  /*0530*/  @P2 BRA `(.L_x_7808) ;  /* 0x0000004000002947 */ /* 0x000fea0003800000 */
[----:B------:R-:W-:Y:S01]  /*0540*/  MOV R7, RZ ;  /* 0x000000ff00077202 */ /* 0x000fe20000000f00 */
[----:B------:R-:W-:Y:S05]  /*0550*/  @!P0 BRA `(.L_x_7809) ;  /* 0x0000006000008947 */ /* 0x000fea0003800000 */
[----:B-----5:R-:W-:Y:S01]  /*0560*/  HADD2.F32 R7, -RZ, R41.H0_H0 ;  /* 0x20000029ff077230 */ /* 0x020fe20000004100 */
[----:B------:R-:W-:Y:S05]  /*0570*/  BRA `(.L_x_7809) ;  /* 0x0000004000007947 */ /* 0x000fea0003800000 */
.L_x_7808:
[----:B-----5:R-:W-:Y:S02]  /*0580*/  HADD2.F32 R7, -RZ, R45.H0_H0 ;  /* 0x2000002dff077230 */ /* 0x020fe40000004100 */
[----:B------:R-:W-:-:S03]  /*0590*/  @P0 HADD2.F32 R0, -RZ, R41.H0_H0 ;  /* 0x20000029ff000230 */ /* 0x000fc60000004100 */
[----:B------:R-:W-:-:S04]  /*05a0*/  FMUL.FTZ R7, R7, c[0x0][0x1ec] ;  /* 0x00007b0007077a20 */ /* 0x000fc80000410000 */
[----:B------:R-:W-:Y:S02]  /*05b0*/  @P0 FADD.FTZ R7, R7, R0 ;  /* 0x0000000007070221 */ /* 0x000fe40000010000 */
.L_x_7809:
[----:B------:R-:W-:Y:S05]  /*05c0*/  BSYNC B0 ;  /* 0x0000000000007941 */ /* 0x000fea0003800000 */
.L_x_7807:
[----:B------:R-:W-:Y:S01]  /*05d0*/  BSSY B0, `(.L_x_7810) ;  /* 0x000000a000007945 */ /* 0x000fe20003800000 */
[----:B------:R-:W-:Y:S05]  /*05e0*/  @P2 BRA `(.L_x_7811) ;  /* 0x0000004000002947 */ /* 0x000fea0003800000 */
[----:B------:R-:W-:Y:S01]  /*05f0*/  HFMA2.MMA R4, -RZ, RZ, 0, 0 ;  /* 0x00000000ff047435 */ /* 0x000fe200000001ff */
[----:B------:R-:W-:Y:S05]  /*0600*/  @!P0 BRA `(.L_x_7812) ;  /* 0x0000006000008947 */ /* 0x000fea0003800000 */
[----:B-----5:R-:W-:Y:S01]  /*0610*/  HADD2.F32 R4, -RZ, R41.H1_H1 ;  /* 0x30000029ff047230 */ /* 0x020fe20000004100 */
[----:B------:R-:W-:Y:S05]  /*0620*/  BRA `(.L_x_7812) ;  /* 0x0000004000007947 */ /* 0x000fea0003800000 */
.L_x_7811:
[----:B-----5:R-:W-:Y:S02]  /*0630*/  HADD2.F32 R4, -RZ, R45.H1_H1 ;  /* 0x3000002dff047230 */ /* 0x020fe40000004100 */
[----:B------:R-:W-:-:S03]  /*0640*/  @P0 HADD2.F32 R3, -RZ, R41.H1_H1 ;  /* 0x30000029ff030230 */ /* 0x000fc60000004100 */
[----:B------:R-:W-:-:S04]  /*0650*/  FMUL.FTZ R4, R4, c[0x0][0x1ec] ;  /* 0x00007b0004047a20 */ /* 0x000fc80000410000 */
[----:B------:R-:W-:Y:S02]  /*0660*/  @P0 FADD.FTZ R4, R4, R3 ;  /* 0x0000000304040221 */ /* 0x000fe40000010000 */
.L_x_7812:
[----:B------:R-:W-:Y:S05]  /*0670*/  BSYNC B0 ;  /* 0x0000000000007941 */ /* 0x000fea0003800000 */
.L_x_7810:
[----:B------:R-:W-:Y:S01]  /*0680*/  BSSY B0, `(.L_x_7813) ;  /* 0x000000a000007945 */ /* 0x000fe20003800000 */
[----:B------:R-:W-:Y:S05]  /*0690*/  @P2 BRA `(.L_x_7814) ;  /* 0x0000004000002947 */ /* 0x000fea0003800000 */
[----:B------:R-:W-:Y:S01]  /*06a0*/  MOV R5, RZ ;  /* 0x000000ff00057202 */ /* 0x000fe20000000f00 */
[----:B------:R-:W-:Y:S05]  /*06b0*/  @!P0 BRA `(.L_x_7815) ;  /* 0x0000006000008947 */ /* 0x000fea0003800000 */
[----:B-----5:R-:W-:Y:S01]  /*06c0*/  HADD2.F32 R5, -RZ, R42.H0_H0 ;  /* 0x2000002aff057230 */ /* 0x020fe20000004100 */
[----:B------:R-:W-:Y:S05]  /*06d0*/  BRA `(.L_x_7815) ;  /* 0x0000004000007947 */ /* 0x000fea0003800000 */
.L_x_7814:
[----:B-----5:R-:W-:Y:S02]  /*06e0*/  HADD2.F32 R5, -RZ, R46.H0_H0 ;  /* 0x2000002eff057230 */ /* 0x020fe40000004100 */
[----:B------:R-:W-:-:S03]  /*06f0*/  @P0 HADD2.F32 R0, -RZ, R42.H0_H0 ;  /* 0x2000002aff000230 */ /* 0x000fc60000004100 */
[----:B------:R-:W-:-:S04]  /*0700*/  FMUL.FTZ R5, R5, c[0x0][0x1ec] ;  /* 0x00007b0005057a20 */ /* 0x000fc80000410000 */
[----:B------:R-:W-:Y:S02]  /*0710*/  @P0 FADD.FTZ R5, R5, R0 ;  /* 0x0000000005050221 */ /* 0x000fe40000010000 */
.L_x_7815:
[----:B------:R-:W-:Y:S05]  /*0720*/  BSYNC B0 ;  /* 0x0000000000007941 */ /* 0x000fea0003800000 */
.L_x_7813:
[----:B------:R-:W-:Y:S01]  /*0730*/  BSSY B0, `(.L_x_7816) ;  /* 0x000000a000007945 */ /* 0x000fe20003800000 */
[----:B------:R-:W-:Y:S05]  /*0740*/  @P2 BRA `(.L_x_7817) ;  /* 0x0000004000002947 */ /* 0x000fea0003800000 */
[----:B------:R-:W-:Y:S01]  /*0750*/  HFMA2.MMA R2, -RZ, RZ, 0, 0 ;  /* 0x00000000ff027435 */ /* 0x000fe200000001ff */
[----:B------:R-:W-:Y:S05]  /*0760*/  @!P0 BRA `(.L_x_7818) ;  /* 0x0000006000008947 */ /* 0x000fea0003800000 */
[----:B-----5:R-:W-:Y:S01]  /*0770*/  HADD2.F32 R2, -RZ, R42.H1_H1 ;  /* 0x3000002aff027230 */ /* 0x020fe20000004100 */
[----:B------:R-:W-:Y:S05]  /*0780*/  BRA `(.L_x_7818) ;  /* 0x0000004000007947 */ /* 0x000fea0003800000 */
.L_x_7817:
[----:B-----5:R-:W-:Y:S02]  /*0790*/  HADD2.F32 R2, -RZ, R46.H1_H1 ;  /* 0x3000002eff027230 */ /* 0x020fe40000004100 */
[----:B------:R-:W-:-:S03]  /*07a0*/  @P0 HADD2.F32 R3, -RZ, R42.H1_H1 ;  /* 0x3000002aff030230 */ /* 0x000fc60000004100 */
[----:B------:R-:W-:-:S04]  /*07b0*/  FMUL.FTZ R2, R2, c[0x0][0x1ec] ;  /* 0x00007b0002027a20 */ /* 0x000fc80000410000 */
[----:B------:R-:W-:Y:S02]  /*07c0*/  @P0 FADD.FTZ R2, R2, R3 ;  /* 0x0000000302020221 */ /* 0x000fe40000010000 */
.L_x_7818:
[----:B------:R-:W-:Y:S05]  /*07d0*/  BSYNC B0 ;  /* 0x0000000000007941 */ /* 0x000fea0003800000 */
.L_x_7816:
[----:B------:R-:W-:Y:S01]  /*07e0*/  BSSY B0, `(.L_x_7819) ;  /* 0x000000a000007945 */ /* 0x000fe20003800000 */
[----:B------:R-:W-:Y:S05]  /*07f0*/  @P2 BRA `(.L_x_7820) ;  /* 0x0000004000002947 */ /* 0x000fea0003800000 */
[----:B------:R-:W-:Y:S01]  /*0800*/  MOV R3, RZ ;  /* 0x000000ff00037202 */ /* 0x000fe20000000f00 */
[----:B------:R-:W-:Y:S05]  /*0810*/  @!P0 BRA `(.L_x_7821) ;  /* 0x0000006000008947 */ /* 0x000fea0003800000 */
[----:B-----5:R-:W-:Y:S01]  /*0820*/  HADD2.F32 R3, -RZ, R43.H0_H0 ;  /* 0x2000002bff037230 */ /* 0x020fe20000004100 */
[----:B------:R-:W-:Y:S05]  /*0830*/  BRA `(.L_x_7821) ;  /* 0x0000004000007947 */ /* 0x000fea0003800000 */
.L_x_7820:
[----:B-----5:R-:W-:Y:S02]  /*0840*/  HADD2.F32 R3, -RZ, R47.H0_H0 ;  /* 0x2000002fff037230 */ /* 0x020fe40000004100 */
[----:B------:R-:W-:-:S03]  /*0850*/  @P0 HADD2.F32 R0, -RZ, R43.H0_H0 ;  /* 0x2000002bff000230 */ /* 0x000fc60000004100 */
[----:B------:R-:W-:-:S04]  /*0860*/  FMUL.FTZ R3, R3, c[0x0][0x1ec] ;  /* 0x00007b0003037a20 */ /* 0x000fc80000410000 */
[----:B------:R-:W-:Y:S02]  /*0870*/  @P0 FADD.FTZ R3, R3, R0 ;  /* 0x0000000003030221 */ /* 0x000fe40000010000 */
.L_x_7821:
[----:B------:R-:W-:Y:S05]  /*0880*/  BSYNC B0 ;  /* 0x0000000000007941 */ /* 0x000fea0003800000 */
.L_x_7819:
[----:B------:R-:W-:Y:S01]  /*0890*/  BSSY B0, `(.L_x_7822) ;  /* 0x000000a000007945 */ /* 0x000fe20003800000 */
[----:B------:R-:W-:Y:S05]  /*08a0*/  @P2 BRA `(.L_x_7823) ;  /* 0x0000004000002947 */ /* 0x000fea0003800000 */
[----:B------:R-:W-:Y:S01]  /*08b0*/  HFMA2.MMA R0, -RZ, RZ, 0, 0 ;  /* 0x00000000ff007435 */ /* 0x000fe200000001ff */
[----:B------:R-:W-:Y:S05]  /*08c0*/  @!P0 BRA `(.L_x_7824) ;  /* 0x0000006000008947 */ /* 0x000fea0003800000 */
[----:B-----5:R-:W-:Y:S01]  /*08d0*/  HADD2.F32 R0, -RZ, R43.H1_H1 ;  /* 0x3000002bff007230 */ /* 0x020fe20000004100 */
[----:B------:R-:W-:Y:S05]  /*08e0*/  BRA `(.L_x_7824) ;  /* 0x0000004000007947 */ /* 0x000fea0003800000 */
.L_x_7823:
[----:B-----5:R-:W-:Y:S02]  /*08f0*/  HADD2.F32 R0, -RZ, R47.H1_H1 ;  /* 0x3000002fff007230 */ /* 0x020fe40000004100 */
[----:B------:R-:W-:-:S03]  /*0900*/  @P0 HADD2.F32 R49, -RZ, R43.H1_H1 ;  /* 0x3000002bff310230 */ /* 0x000fc60000004100 */
[----:B------:R-:W-:-:S04]  /*0910*/  FMUL.FTZ R0, R0, c[0x0][0x1ec] ;  /* 0x00007b0000007a20 */ /* 0x000fc80000410000 */
[----:B------:R-:W-:Y:S02]  /*0920*/  @P0 FADD.FTZ R0, R0, R49 ;  /* 0x0000003100000221 */ /* 0x000fe40000010000 */
.L_x_7824:
[----:B------:R-:W-:Y:S05]  /*0930*/  BSYNC B0 ;  /* 0x0000000000007941 */ /* 0x000fea0003800000 */
.L_x_7822:
        /* <DEDUP_REMOVED lines=19> */
.L_x_7826:
[----:B-----5:R-:W-:Y:S02]  /*0a70*/  HADD2.F32 R65, -RZ, R44.H0_H0 ;  /* 0x2000002cff417230 */ /* 0x020fe40000004100 */
[----:B0-----:R-:W-:-:S03]  /*0a80*/  @P0 HADD2.F32 R48, -RZ, R40.H0_H0 ;  /* 0x20000028ff300230 */ /* 0x001fc60000004100 */
[----:B------:R-:W-:-:S04]  /*0a90*/  FMUL.FTZ R65, R65, c[0x0][0x1ec] ;  /* 0x00007b0041417a20 */ /* 0x000fc80000410000 */
[----:B------:R-:W-:Y:S02]  /*0aa0*/  @P0 FADD.FTZ R65, R48, R65 ;  /* 0x0000004130410221 */ /* 0x000fe40000010000 */
.L_x_7827:
[----:B------:R-:W-:Y:S05]  /*0ab0*/  BSYNC B0 ;  /* 0x0000000000007941 */ /* 0x000fea0003800000 */
.L_x_7825:
[----:B------:R-:W-:Y:S01]  /*0ac0*/  BSSY B0, `(.L_x_7828) ;  /* 0x000000a000007945 */ /* 0x000fe20003800000 */
[----:B------:R-:W-:Y:S05]  /*0ad0*/  @P2 BRA `(.L_x_7829) ;  /* 0x0000004000002947 */ /* 0x000fea0003800000 */
[----:B0-----:R-:W-:Y:S01]  /*0ae0*/  MOV R62, RZ ;  /* 0x000000ff003e7202 */ /* 0x001fe20000000f00 */
[----:B------:R-:W-:Y:S05]  /*0af0*/  @!P0 BRA `(.L_x_7830) ;  /* 0x0000006000008947 */ /* 0x000fea0003800000 */
[----:B-----5:R-:W-:Y:S01]  /*0b00*/  HADD2.F32 R62, -RZ, R40.H1_H1 ;  /* 0x30000028ff3e7230 */ /* 0x020fe20000004100 */
[----:B------:R-:W-:Y:S05]  /*0b10*/  BRA `(.L_x_7830) ;  /* 0x0000004000007947 */ /* 0x000fea0003800000 */
.L_x_7829:
[----:B0----5:R-:W-:Y:S02]  /*0b20*/  HADD2.F32 R62, -RZ, R44.H1_H1 ;  /* 0x3000002cff3e7230 */ /* 0x021fe40000004100 */
[----:B------:R-:W-:-:S03]  /*0b30*/  @P0 HADD2.F32 R49, -RZ, R40.H1_H1 ;  /* 0x30000028ff310230 */ /* 0x000fc60000004100 */
[----:B------:R-:W-:-:S04]  /*0b40*/  FMUL.FTZ R62, R62, c[0x0][0x1ec] ;  /* 0x00007b003e3e7a20 */ /* 0x000fc80000410000 */
[----:B------:R-:W-:Y:S02]  /*0b50*/  @P0 FADD.FTZ R62, R49, R62 ;  /* 0x0000003e313e0221 */ /* 0x000fe40000010000 */
.L_x_7830:
[----:B------:R-:W-:Y:S05]  /*0b60*/  BSYNC B0 ;  /* 0x0000000000007941 */ /* 0x000fea0003800000 */
.L_x_7828:
[----:B------:R-:W-:Y:S01]  /*0b70*/  BSSY B0, `(.L_x_7831) ;  /* 0x000000a000007945 */ /* 0x000fe20003800000 */
[----:B------:R-:W-:Y:S05]  /*0b80*/  @P2 BRA `(.L_x_7832) ;  /* 0x0000004000002947 */ /* 0x000fea0003800000 */
[----:B------:R-:W-:Y:S01]  /*0b90*/  HFMA2.MMA R63, -RZ, RZ, 0, 0 ;  /* 0x00000000ff3f7435 */ /* 0x000fe200000001ff */
[----:B------:R-:W-:Y:S05]  /*0ba0*/  @!P0 BRA `(.L_x_7833) ;  /* 0x0000006000008947 */ /* 0x000fea0003800000 */
[----:B-----5:R-:W-:Y:S01]  /*0bb0*/  HADD2.F32 R63, -RZ, R41.H0_H0 ;  /* 0x20000029ff3f7230 */ /* 0x020fe20000004100 */
[----:B------:R-:W-:Y:S05]  /*0bc0*/  BRA `(.L_x_7833) ;  /* 0x0000004000007947 */ /* 0x000fea0003800000 */
.L_x_7832:
[----:B-----5:R-:W-:Y:S02]  /*0bd0*/  HADD2.F32 R63, -RZ, R45.H0_H0 ;  /* 0x2000002dff3f7230 */ /* 0x020fe40000004100 */
[----:B------:R-:W-:-:S03]  /*0be0*/  @P0 HADD2.F32 R48, -RZ, R41.H0_H0 ;  /* 0x20000029ff300230 */ /* 0x000fc60000004100 */
[----:B------:R-:W-:-:S04]  /*0bf0*/  FMUL.FTZ R63, R63, c[0x0][0x1ec] ;  /* 0x00007b003f3f7a20 */ /* 0x000fc80000410000 */
[----:B------:R-:W-:Y:S02]  /*0c00*/  @P0 FADD.FTZ R63, R48, R63 ;  /* 0x0000003f303f0221 */ /* 0x000fe40000010000 */
.L_x_7833:
[----:B------:R-:W-:Y:S05]  /*0c10*/  BSYNC B0 ;  /* 0x0000000000007941 */ /* 0x000fea0003800000 */
.L_x_7831:
[----:B------:R-:W-:Y:S01]  /*0c20*/  BSSY B0, `(.L_x_7834) ;  /* 0x000000a000007945 */ /* 0x000fe20003800000 */
[----:B------:R-:W-:Y:S05]  /*0c30*/  @P2 BRA `(.L_x_7835) ;  /* 0x0000004000002947 */ /* 0x000fea0003800000 */
[----:B------:R-:W-:Y:S01]  /*0c40*/  MOV R60, RZ ;  /* 0x000000ff003c7202 */ /* 0x000fe20000000f00 */
[----:B------:R-:W-:Y:S05]  /*0c50*/  @!P0 BRA `(.L_x_7836) ;  /* 0x0000006000008947 */ /* 0x000fea0003800000 */
[----:B-----5:R-:W-:Y:S01]  /*0c60*/  HADD2.F32 R60, -RZ, R41.H1_H1 ;  /* 0x30000029ff3c7230 */ /* 0x020fe20000004100 */
[----:B------:R-:W-:Y:S05]  /*0c70*/  BRA `(.L_x_7836) ;  /* 0x0000004000007947 */ /* 0x000fea0003800000 */
.L_x_7835:
[----:B-----5:R-:W-:Y:S02]  /*0c80*/  HADD2.F32 R60, -RZ, R45.H1_H1 ;  /* 0x3000002dff3c7230 */ /* 0x020fe40000004100 */
[----:B------:R-:W-:-:S03]  /*0c90*/  @P0 HADD2.F32 R49, -RZ, R41.H1_H1 ;  /* 0x30000029ff310230 */ /* 0x000fc60000004100 */
[----:B------:R-:W-:-:S04]  /*0ca0*/  FMUL.FTZ R60, R60, c[0x0][0x1ec] ;  /* 0x00007b003c3c7a20 */ /* 0x000fc80000410000 */
[----:B------:R-:W-:Y:S02]  /*0cb0*/  @P0 FADD.FTZ R60, R49, R60 ;  /* 0x0000003c313c0221 */ /* 0x000fe40000010000 */
.L_x_7836:
[----:B------:R-:W-:Y:S05]  /*0cc0*/  BSYNC B0 ;  /* 0x0000000000007941 */ /* 0x000fea0003800000 */
.L_x_7834:
[----:B------:R-:W-:Y:S01]  /*0cd0*/  BSSY B0, `(.L_x_7837) ;  /* 0x000000a000007945 */ /* 0x000fe20003800000 */
[----:B------:R-:W-:Y:S05]  /*0ce0*/  @P2 BRA `(.L_x_7838) ;  /* 0x0000004000002947 */ /* 0x000fea0003800000 */
[----:B------:R-:W-:Y:S01]  /*0cf0*/  HFMA2.MMA R61, -RZ, RZ, 0, 0 ;  /* 0x00000000ff3d7435 */ /* 0x000fe200000001ff */
[----:B------:R-:W-:Y:S05]  /*0d00*/  @!P0 BRA `(.L_x_7839) ;  /* 0x0000006000008947 */ /* 0x000fea0003800000 */
[----:B-----5:R-:W-:Y:S01]  /*0d10*/  HADD2.F32 R61, -RZ, R42.H0_H0 ;  /* 0x2000002aff3d7230 */ /* 0x020fe20000004100 */
[----:B------:R-:W-:Y:S05]  /*0d20*/  BRA `(.L_x_7839) ;  /* 0x0000004000007947 */ /* 0x000fea0003800000 */
.L_x_7838:
[----:B-----5:R-:W-:Y:S02]  /*0d30*/  HADD2.F32 R61, -RZ, R46.H0_H0 ;  /* 0x2000002eff3d7230 */ /* 0x020fe40000004100 */
[----:B------:R-:W-:-:S03]  /*0d40*/  @P0 HADD2.F32 R48, -RZ, R42.H0_H0 ;  /* 0x2000002aff300230 */ /* 0x000fc60000004100 */
[----:B------:R-:W-:-:S04]  /*0d50*/  FMUL.FTZ R61, R61, c[0x0][0x1ec] ;  /* 0x00007b003d3d7a20 */ /* 0x000fc80000410000 */
[----:B------:R-:W-:Y:S02]  /*0d60*/  @P0 FADD.FTZ R61, R48, R61 ;  /* 0x0000003d303d0221 */ /* 0x000fe40000010000 */
.L_x_7839:
[----:B------:R-:W-:Y:S05]  /*0d70*/  BSYNC B0 ;  /* 0x0000000000007941 */ /* 0x000fea0003800000 */
.L_x_7837:
[----:B------:R-:W-:Y:S01]  /*0d80*/  BSSY B0, `(.L_x_7840) ;  /* 0x000000a000007945 */ /* 0x000fe20003800000 */
[----:B------:R-:W-:Y:S05]  /*0d90*/  @P2 BRA `(.L_x_7841) ;  /* 0x0000004000002947 */ /* 0x000fea0003800000 */
[----:B------:R-:W-:Y:S01]  /*0da0*/  MOV R58, RZ ;  /* 0x000000ff003a7202 */ /* 0x000fe20000000f00 */
[----:B------:R-:W-:Y:S05]  /*0db0*/  @!P0 BRA `(.L_x_7842) ;  /* 0x0000006000008947 */ /* 0x000fea0003800000 */
[----:B-----5:R-:W-:Y:S01]  /*0dc0*/  HADD2.F32 R58, -RZ, R42.H1_H1 ;  /* 0x3000002aff3a7230 */ /* 0x020fe20000004100 */
[----:B------:R-:W-:Y:S05]  /*0dd0*/  BRA `(.L_x_7842) ;  /* 0x0000004000007947 */ /* 0x000fea0003800000 */
.L_x_7841:
[----:B-----5:R-:W-:Y:S02]  /*0de0*/  HADD2.F32 R58, -RZ, R46.H1_H1 ;  /* 0x3000002eff3a7230 */ /* 0x020fe40000004100 */
[----:B------:R-:W-:-:S03]  /*0df0*/  @P0 HADD2.F32 R49, -RZ, R42.H1_H1 ;  /* 0x3000002aff310230 */ /* 0x000fc60000004100 */
[----:B------:R-:W-:-:S04]  /*0e00*/  FMUL.FTZ R58, R58, c[0x0][0x1ec] ;  /* 0x00007b003a3a7a20 */ /* 0x000fc80000410000 */
[----:B------:R-:W-:Y:S02]  /*0e10*/  @P0 FADD.FTZ R58, R49, R58 ;  /* 0x0000003a313a0221 */ /* 0x000fe40000010000 */
.L_x_7842:
[----:B------:R-:W-:Y:S05]  /*0e20*/  BSYNC B0 ;  /* 0x0000000000007941 */ /* 0x000fea0003800000 */
.L_x_7840:
[----:B------:R-:W-:Y:S01]  /*0e30*/  BSSY B0, `(.L_x_7843) ;  /* 0x000000a000007945 */ /* 0x000fe20003800000 */
[----:B------:R-:W-:Y:S05]  /*0e40*/  @P2 BRA `(.L_x_7844) ;  /* 0x0000004000002947 */ /* 0x000fea0003800000 */
[----:B------:R-:W-:Y:S01]  /*0e50*/  HFMA2.MMA R59, -RZ, RZ, 0, 0 ;  /* 0x00000000ff3b7435 */ /* 0x000fe200000001ff */
[----:B------:R-:W-:Y:S05]  /*0e60*/  @!P0 BRA `(.L_x_7845) ;  /* 0x0000006000008947 */ /* 0x000fea0003800000 */
[----:B-----5:R-:W-:Y:S01]  /*0e70*/  HADD2.F32 R59, -RZ, R43.H0_H0 ;  /* 0x2000002bff3b7230 */ /* 0x020fe20000004100 */
[----:B------:R-:W-:Y:S05]  /*0e80*/  BRA `(.L_x_7845) ;  /* 0x0000004000007947 */ /* 0x000fea0003800000 */
.L_x_7844:
[----:B-----5:R-:W-:Y:S02]  /*0e90*/  HADD2.F32 R59, -RZ, R47.H0_H0 ;  /* 0x2000002fff3b7230 */ /* 0x020fe40000004100 */
[----:B------:R-:W-:-:S03]  /*0ea0*/  @P0 HADD2.F32 R48, -RZ, R43.H0_H0 ;  /* 0x2000002bff300230 */ /* 0x000fc60000004100 */
[----:B------:R-:W-:-:S04]  /*0eb0*/  FMUL.FTZ R59, R59, c[0x0][0x1ec] ;  /* 0x00007b003b3b7a20 */ /* 0x000fc80000410000 */
[----:B------:R-:W-:Y:S02]  /*0ec0*/  @P0 FADD.FTZ R59, R48, R59 ;  /* 0x0000003b303b0221 */ /* 0x000fe40000010000 */
.L_x_7845:
[----:B------:R-:W-:Y:S05]  /*0ed0*/  BSYNC B0 ;  /* 0x0000000000007941 */ /* 0x000fea0003800000 */
.L_x_7843:
[----:B------:R-:W-:Y:S01]  /*0ee0*/  BSSY B0, `(.L_x_7846) ;  /* 0x000000a000007945 */ /* 0x000fe20003800000 */
[----:B------:R-:W-:Y:S05]  /*0ef0*/  @P2 BRA `(.L_x_7847) ;  /* 0x0000004000002947 */ /* 0x000fea0003800000 */
[----:B------:R-:W-:Y:S01]  /*0f00*/  MOV R56, RZ ;  /* 0x000000ff00387202 */ /* 0x000fe20000000f00 */
[----:B------:R-:W-:Y:S05]  /*0f10*/  @!P0 BRA `(.L_x_7848) ;  /* 0x0000006000008947 */ /* 0x000fea0003800000 */
[----:B-----5:R-:W-:Y:S01]  /*0f20*/  HADD2.F32 R56, -RZ, R43.H1_H1 ;  /* 0x3000002bff387230 */ /* 0x020fe20000004100 */
[----:B------:R-:W-:Y:S05]  /*0f30*/  BRA `(.L_x_7848) ;  /* 0x0000004000007947 */ /* 0x000fea0003800000 */
.L_x_7847:
[----:B-----5:R-:W-:Y:S02]  /*0f40*/  HADD2.F32 R56, -RZ, R47.H1_H1 ;  /* 0x3000002fff387230 */ /* 0x020fe40000004100 */
[----:B------:R-:W-:-:S03]  /*0f50*/  @P0 HADD2.F32 R49, -RZ, R43.H1_H1 ;  /* 0x3000002bff310230 */ /* 0x000fc60000004100 */
[----:B------:R-:W-:-:S04]  /*0f60*/  FMUL.FTZ R56, R56, c[0x0][0x1ec] ;  /* 0x00007b0038387a20 */ /* 0x000fc80000410000 */
[----:B------:R-:W-:Y:S02]  /*0f70*/  @P0 FADD.FTZ R56, R49, R56 ;  /* 0x0000003831380221 */ /* 0x000fe40000010000 */
.L_x_7848:
[----:B------:R-:W-:Y:S05]  /*0f80*/  BSYNC B0 ;  /* 0x0000000000007941 */ /* 0x000fea0003800000 */
.L_x_7846:
        /* <DEDUP_REMOVED lines=25> */
.L_x_7855:
        /* <DEDUP_REMOVED lines=52> */
.L_x_7856:
        /* <DEDUP_REMOVED lines=61> */
[----:B------:R-:W-:Y:S01]  /*1830*/  F2FP.PACK_AB R6, R51, R6 ;  /* 0x000000063306723e */ /* 0x000fe200000000ff */
[----:B------:R-:W-:Y:S02]  /*1840*/  FFMA.FTZ R5, R26, R5, R10 ;  /* 0x000000051a057223 */ /* 0x000fe4000001000a */
[----:B------:R-:W-:Y:S01]  /*1850*/  FFMA.FTZ R4, R27, R4, R11 ;  /* 0x000000041b047223 */ /* 0x000fe2000001000b */
[----:B------:R-:W-:Y:S01]  /*1860*/  F2FP.PACK_AB R51, R50, R59 ;  /* 0x0000003b3233723e */ /* 0x000fe200000000ff */
[----:B------:R-:W-:Y:S01]  /*1870*/  FFMA.FTZ R3, R24, R3, R8 ;  /* 0x0000000318037223 */ /* 0x000fe20000010008 */
[----:B------:R-:W-:Y:S01]  /*1880*/  HFMA2.MMA R59, -RZ, RZ, 0, 9.5367431640625e-07 ;  /* 0x00000010ff3b7435 */ /* 0x000fe200000001ff */
[----:B------:R-:W-:Y:S01]  /*1890*/  FFMA.FTZ R7, R30, R53, R14 ;  /* 0x000000351e077223 */ /* 0x000fe2000001000e */
[----:B------:R-:W-:Y:S01]  /*18a0*/  F2FP.PACK_AB R5, R4, R5 ;  /* 0x000000050405723e */ /* 0x000fe200000000ff */
        /* <DEDUP_REMOVED lines=11> */
[----:B------:R-:W-:-:S03]  /*1960*/  IMAD.WIDE.U32 R2, R54, R59, c[0x0][0x208] ;  /* 0x0000820036027625 */ /* 0x000fc600078e003b */
[----:B------:R-:W-:Y:S01]  /*1970*/  F2FP.PACK_AB R49, R60, R49 ;  /* 0x000000313c31723e */ /* 0x000fe200000000ff */
[----:B------:R-:W-:Y:S01]  /*1980*/  IMAD.WIDE.U32 R52, R52, R59, c[0x0][0x208] ;  /* 0x0000820034347625 */ /* 0x000fe200078e003b */
[----:B------:R0:W-:Y:S04]  /*1990*/  STG.E.128 [R2.64], R4 ;  /* 0x0000000402007986 */ /* 0x0001e8000c101d04 */
[----:B------:R0:W-:Y:S02]  /*19a0*/  STG.E.128 [R52.64], R48 ;  /* 0x0000003034007986 */ /* 0x0001e4000c101d04 */
.L_x_7852:
[----:B-1----:R-:W-:Y:S05]  /*19b0*/  BSYNC B0 ;  /* 0x0000000000007941 */ /* 0x002fea0003800000 */
.L_x_7851:
[----:B------:R-:W-:-:S04]  /*19c0*/  MOV R0, c[0x0][0x160] ;  /* 0x0000580000007a02 */ /* 0x000fc80000000f00 */
[----:B------:R-:W-:-:S04]  /*19d0*/  LEA R57, R0, R57, 0x2 ;  /* 0x0000003900397211 */ /* 0x000fc800078e10ff */
[----:B------:R-:W-:-:S13]  /*19e0*/  ISETP.GE.AND P0, PT, R57, c[0x0][0x164], PT ;  /* 0x0000590039007a0c */ /* 0x000fda0003f06270 */
[----:B0----5:R-:W-:Y:S01]  /*19f0*/  @P0 CALL.REL.NOINC `(.L_x_7853) ;  /* 0x0000001000000944 */ /* 0x021fe20003c00000 */
[----:B------:R-:W-:Y:S05]  /*1a00*/  BRA `(.L_x_7854) ;  /* 0xffffe81000007947 */ /* 0x000fea000383ffff */
.L_x_7853:
[----:B------:R-:W-:Y:S05]  /*1a10*/  EXIT ;  /* 0x000000000000794d */ /* 0x000fea0003800000 */
.L_x_7849:
[----:B------:R-:W-:Y:S01]  /*1a20*/  HFMA2.MMA R67, -RZ, RZ, 0, 5.9604644775390625e-08 ;  /* 0x00000001ff437435 */ /* 0x000fe200000001ff */
[----:B------:R-:W-:Y:S02]  /*1a30*/  MOV R64, R50 ;  /* 0x0000003200407202 */ /* 0x000fe40000000f00 */
[----:B------:R-:W-:Y:S02]  /*1a40*/  MOV R66, 0x1f ;  /* 0x0000001f00427802 */ /* 0x000fe40000000f00 */
[----:B------:R-:W-:Y:S02]  /*1a50*/  MOV R51, 0xffffffff ;  /* 0xffffffff00337802 */ /* 0x000fe40000000f00 */
[----:B------:R-:W-:Y:S02]  /*1a60*/  MOV R48, 0x1a80 ;  /* 0x00001a8000307802 */ /* 0x000fe40000000f00 */
[----:B-----5:R-:W-:Y:S05]  /*1a70*/  CALL.REL.NOINC `($__internal_83_$__cuda_sm70_shflsync_bfly_p) ;  /* 0x0000058000007944 */ /* 0x020fea0003c00000 */
[----:B01----:R-:W-:Y:S05]  /*1a80*/  BRA `(.L_x_7855) ;  /* 0xfffff69000007947 */ /* 0x003fea000383ffff */
.L_x_7850:
[----:B------:R-:W-:Y:S01]  /*1a90*/  HFMA2.MMA R67, -RZ, RZ, 0, 1.1920928955078125e-07 ;  /* 0x00000002ff437435 */ /* 0x000fe200000001ff */
[----:B------:R-:W-:Y:S02]  /*1aa0*/  MOV R66, 0x1f ;  /* 0x0000001f00427802 */ /* 0x000fe40000000f00 */
[----:B------:R-:W-:-:S02]  /*1ab0*/  MOV R51, 0xffffffff ;  /* 0xffffffff00337802 */ /* 0x000fc40000000f00 */
[----:B------:R-:W-:Y:S02]  /*1ac0*/  MOV R48, 0x1ae0 ;  /* 0x00001ae000307802 */ /* 0x000fe40000000f00 */
[----:B0----5:R-:W-:Y:S05]  /*1ad0*/  CALL.REL.NOINC `($__internal_83_$__cuda_sm70_shflsync_bfly_p) ;  /* 0x0000052000007944 */ /* 0x021fea0003c00000 */
[----:B0-----:R-:W-:Y:S01]  /*1ae0*/  HFMA2.MMA R67, -RZ, RZ, 0, 2.384185791015625e-07 ;  /* 0x00000004ff437435 */ /* 0x001fe200000001ff */
[----:B-1----:R-:W-:Y:S01]  /*1af0*/  FADD.FTZ R64, R64, R51 ;  /* 0x0000003340407221 */ /* 0x002fe20000010000 */
[----:B------:R-:W-:Y:S02]  /*1b00*/  MOV R66, 0x1f ;  /* 0x0000001f00427802 */ /* 0x000fe40000000f00 */
[----:B------:R-:W-:Y:S02]  /*1b10*/  MOV R51, 0xffffffff ;  /* 0xffffffff00337802 */ /* 0x000fe40000000f00 */
[----:B------:R-:W-:Y:S02]  /*1b20*/  MOV R48, 0x1b40 ;  /* 0x00001b4000307802 */ /* 0x000fe40000000f00 */
[----:B------:R-:W-:Y:S05]  /*1b30*/  CALL.REL.NOINC `($__internal_83_$__cuda_sm70_shflsync_bfly_p) ;  /* 0x000004c000007944 */ /* 0x000fea0003c00000 */
[----:B0-----:R-:W-:Y:S01]  /*1b40*/  HFMA2.MMA R67, -RZ, RZ, 0, 4.76837158203125e-07 ;  /* 0x00000008ff437435 */ /* 0x001fe200000001ff */
[----:B-1----:R-:W-:Y:S01]  /*1b50*/  FADD.FTZ R64, R64, R51 ;  /* 0x0000003340407221 */ /* 0x002fe20000010000 */
[----:B------:R-:W-:Y:S02]  /*1b60*/  MOV R66, 0x1f ;  /* 0x0000001f00427802 */ /* 0x000fe40000000f00 */
[----:B------:R-:W-:-:S02]  /*1b70*/  MOV R51, 0xffffffff ;  /* 0xffffffff00337802 */ /* 0x000fc40000000f00 */
[----:B------:R-:W-:Y:S02]  /*1b80*/  MOV R48, 0x1ba0 ;  /* 0x00001ba000307802 */ /* 0x000fe40000000f00 */
[----:B------:R-:W-:Y:S05]  /*1b90*/  CALL.REL.NOINC `($__internal_83_$__cuda_sm70_shflsync_bfly_p) ;  /* 0x0000046000007944 */ /* 0x000fea0003c00000 */
[----:B0-----:R-:W-:Y:S01]  /*1ba0*/  HFMA2.MMA R67, -RZ, RZ, 0, 9.5367431640625e-07 ;  /* 0x00000010ff437435 */ /* 0x001fe200000001ff */
[----:B-1----:R-:W-:Y:S01]  /*1bb0*/  FADD.FTZ R64, R64, R51 ;  /* 0x0000003340407221 */ /* 0x002fe20000010000 */
[----:B------:R-:W-:Y:S02]  /*1bc0*/  MOV R66, 0x1f ;  /* 0x0000001f00427802 */ /* 0x000fe40000000f00 */
[----:B------:R-:W-:Y:S02]  /*1bd0*/  MOV R51, 0xffffffff ;  /* 0xffffffff00337802 */ /* 0x000fe40000000f00 */
[----:B------:R-:W-:Y:S02]  /*1be0*/  MOV R48, 0x1c00 ;  /* 0x00001c0000307802 */ /* 0x000fe40000000f00 */
[----:B------:R-:W-:Y:S05]  /*1bf0*/  CALL.REL.NOINC `($__internal_83_$__cuda_sm70_shflsync_bfly_p) ;  /* 0x0000040000007944 */ /* 0x000fea0003c00000 */
        /* <DEDUP_REMOVED lines=38> */
[----:B------:R-:W-:Y:S05]  /*1e60*/  CALL.REL.NOINC `($__internal_83_$__cuda_sm70_shflsync_bfly_p) ;  /* 0x0000019000007944 */ /* 0x000fea0003c00000 */
[----:B0-----:R-:W-:Y:S01]  /*1e70*/  HFMA2.MMA R67, -RZ, RZ, 0, 1.1920928955078125e-07 ;  /* 0x00000002ff437435 */ /* 0x001fe200000001ff */
[----:B-1----:R-:W-:Y:S01]  /*1e80*/  FADD.FTZ R64, R64, R51 ;  /* 0x0000003340407221 */ /* 0x002fe20000010000 */
[----:B------:R-:W-:Y:S02]  /*1e90*/  MOV R66, 0x1f ;  /* 0x0000001f00427802 */ /* 0x000fe40000000f00 */
[----:B------:R-:W-:Y:S02]  /*1ea0*/  MOV R51, 0xffffffff ;  /* 0xffffffff00337802 */ /* 0x000fe40000000f00 */
[----:B------:R-:W-:Y:S02]  /*1eb0*/  MOV R48, 0x1ed0 ;  /* 0x00001ed000307802 */ /* 0x000fe40000000f00 */
[----:B------:R-:W-:Y:S05]  /*1ec0*/  CALL.REL.NOINC `($__internal_83_$__cuda_sm70_shflsync_bfly_p) ;  /* 0x0000013000007944 */ /* 0x000fea0003c00000 */
[----:B0-----:R-:W-:Y:S01]  /*1ed0*/  HFMA2.MMA R67, -RZ, RZ, 0, 2.384185791015625e-07 ;  /* 0x00000004ff437435 */ /* 0x001fe200000001ff */
[----:B-1----:R-:W-:Y:S01]  /*1ee0*/  FADD.FTZ R64, R64, R51 ;  /* 0x0000003340407221 */ /* 0x002fe20000010000 */
[----:B------:R-:W-:Y:S02]  /*1ef0*/  MOV R66, 0x1f ;  /* 0x0000001f00427802 */ /* 0x000fe40000000f00 */
[----:B------:R-:W-:-:S02]  /*1f00*/  MOV R51, 0xffffffff ;  /* 0xffffffff00337802 */ /* 0x000fc40000000f00 */
[----:B------:R-:W-:Y:S02]  /*1f10*/  MOV R48, 0x1f30 ;  /* 0x00001f3000307802 */ /* 0x000fe40000000f00 */
[----:B------:R-:W-:Y:S05]  /*1f20*/  CALL.REL.NOINC `($__internal_83_$__cuda_sm70_shflsync_bfly_p) ;  /* 0x000000d000007944 */ /* 0x000fea0003c00000 */
[----:B0-----:R-:W-:Y:S01]  /*1f30*/  HFMA2.MMA R67, -RZ, RZ, 0, 4.76837158203125e-07 ;  /* 0x00000008ff437435 */ /* 0x001fe200000001ff */
[----:B-1----:R-:W-:Y:S01]  /*1f40*/  FADD.FTZ R64, R64, R51 ;  /* 0x0000003340407221 */ /* 0x002fe20000010000 */
[----:B------:R-:W-:Y:S02]  /*1f50*/  MOV R66, 0x1f ;  /* 0x0000001f00427802 */ /* 0x000fe40000000f00 */
[----:B------:R-:W-:Y:S02]  /*1f60*/  MOV R51, 0xffffffff ;  /* 0xffffffff00337802 */ /* 0x000fe40000000f00 */
[----:B------:R-:W-:Y:S02]  /*1f70*/  MOV R48, 0x1f90 ;  /* 0x00001f9000307802 */ /* 0x000fe40000000f00 */
[----:B------:R-:W-:Y:S05]  /*1f80*/  CALL.REL.NOINC `($__internal_83_$__cuda_sm70_shflsync_bfly_p) ;  /* 0x0000007000007944 */ /* 0x000fea0003c00000 */
[----:B0-----:R-:W-:Y:S01]  /*1f90*/  HFMA2.MMA R67, -RZ, RZ, 0, 9.5367431640625e-07 ;  /* 0x00000010ff437435 */ /* 0x001fe200000001ff */
[----:B-1----:R-:W-:Y:S01]  /*1fa0*/  FADD.FTZ R64, R64, R51 ;  /* 0x0000003340407221 */ /* 0x002fe20000010000 */
[----:B------:R-:W-:Y:S02]  /*1fb0*/  MOV R66, 0x1f ;  /* 0x0000001f00427802 */ /* 0x000fe40000000f00 */
[----:B------:R-:W-:-:S02]  /*1fc0*/  MOV R51, 0xffffffff ;  /* 0xffffffff00337802 */ /* 0x000fc40000000f00 */
[----:B------:R-:W-:Y:S02]  /*1fd0*/  MOV R48, 0x1ff0 ;  /* 0x00001ff000307802 */ /* 0x000fe40000000f00 */
[----:B------:R-:W-:Y:S05]  /*1fe0*/  CALL.REL.NOINC `($__internal_83_$__cuda_sm70_shflsync_bfly_p) ;  /* 0x0000001000007944 */ /* 0x000fea0003c00000 */
[----:B01----:R-:W-:Y:S05]  /*1ff0*/  BRA `(.L_x_7856) ;  /* 0xfffff46000007947 */ /* 0x003fea000383ffff */
        .weak           $__internal_83_$__cuda_sm70_shflsync_bfly_p
        .type           $__internal_83_$__cuda_sm70_shflsync_bfly_p,@function
        .size           $__internal_83_$__cuda_sm70_shflsync_bfly_p,(.L_x_15275 - $__internal_83_$__cuda_sm70_shflsync_bfly_p)
$__internal_83_$__cuda_sm70_shflsync_bfly_p:
[----:B------:R-:W-:Y:S01]  /*2000*/  HFMA2.MMA R49, -RZ, RZ, 0, 0 ;  /* 0x00000000ff317435 */ /* 0x000fe200000001ff */
[----:B------:R-:W-:Y:S04]  /*2010*/  WARPSYNC R51 ;  /* 0x0000003300007348 */ /* 0x000fe80003800000 */
[----:B------:R0:W1:Y:S01]  /*2020*/  SHFL.BFLY PT, R51, R64, R67, R66 ;  /* 0x0c00004340337389 */ /* 0x00006200000e0042 */
[----:B------:R-:W-:Y:S05]  /*2030*/  RET.REL.NODEC R48 `(_ZN10layer_norm13ln_fwd_kernelINS_13Kernel_traitsIf6__halfS2_S2_fjLj512ELj1ELj4ELj1ELj16ENS_18Kernel_traits_baseILj512EfS2_S2_S2_fjLj128EEEEELb0ELb0ELb1ELb1EEEvNS_9FwdParamsE) ;  /* 0xffffdfc030007950 */ /* 0x000fea0003c3ffff */
.L_x_7857:
        /* <DEDUP_REMOVED lines=12> */
.L_x_15275:


//--------------------- .text._ZN10layer_norm13ln_fwd_kernelINS_13Kernel_traitsIf6__halfS2_S2_fjLj512ELj1ELj4ELj1ELj16ENS_18Kernel_traits_baseILj512EfS2_S2_S2_fjLj128EEEEELb0ELb1ELb0ELb0EEEvNS_9FwdParamsE --------------------------
	.section	.text._ZN10layer_norm13ln_fwd_kernelINS_13Kernel_traitsIf6__halfS2_S2_fjLj512ELj1ELj4ELj1ELj16ENS_18Kernel_traits_baseILj512EfS2_S2_S2_fjLj128EEEEELb0ELb1ELb0ELb0EEEvNS_9FwdParamsE,"ax",@progbits
	.sectioninfo	@"SHI_REGISTERS=91"
	.align	128
        .global         _ZN10layer_norm13ln_fwd_kernelINS_13Kernel_traitsIf6__halfS2_S2_fjLj512ELj1ELj4ELj1ELj16ENS_18Kernel_traits_baseILj512EfS2_S2_S2_fjLj128EEEEELb0ELb1ELb0ELb0EEEvNS_9FwdParamsE
        .type           _ZN10layer_norm13ln_fwd_kernelINS_13Kernel_traitsIf6__halfS2_S2_fjLj512ELj1ELj4ELj1ELj16ENS_18Kernel_traits_baseILj512EfS2_S2_S2_fjLj128EEEEELb0ELb1ELb0ELb0EEEvNS_9FwdParamsE,@function
        .size           _ZN10layer_norm13ln_fwd_kernelINS_13Kernel_traitsIf6__halfS2_S2_fjLj512ELj1ELj4ELj1ELj16ENS_18Kernel_traits_baseILj512EfS2_S2_S2_fjLj128EEEEELb0ELb1ELb0ELb0EEEvNS_9FwdParamsE,(.L_x_15276 - _ZN10layer_norm13ln_fwd_kernelINS_13Kernel_traitsIf6__halfS2_S2_fjLj512ELj1ELj4ELj1ELj16ENS_18Kernel_traits_baseILj512EfS2_S2_S2_fjLj128EEEEELb0ELb1ELb0ELb0EEEvNS_9FwdParamsE)
        .other          _ZN10layer_norm13ln_fwd_kernelINS_13Kernel_traitsIf6__halfS2_S2_fjLj512ELj1ELj4ELj1ELj16ENS_18Kernel_traits_baseILj512EfS2_S2_S2_fjLj128EEEEELb0ELb1ELb0ELb0EEEvNS_9FwdParamsE,@"STO_CUDA_ENTRY STV_DEFAULT"
_ZN10layer_norm13ln_fwd_kernelINS_13Kernel_traitsIf6__halfS2_S2_fjLj512ELj1ELj4ELj1ELj16ENS_18Kernel_traits_baseILj512EfS2_S2_S2_fjLj128EEEEELb0ELb1ELb0ELb0EEEvNS_9FwdParamsE:
.text._ZN10layer_norm13ln_fwd_kernelINS_13Kernel_traitsIf6__halfS2_S2_fjLj512ELj1ELj4ELj1ELj16ENS_18Kernel_traits_baseILj512EfS2_S2_S2_fjLj128EEEEELb0ELb1ELb0ELb0EEEvNS_9FwdParamsE:
        /* <DEDUP_REMOVED lines=36> */
.L_x_7859:
[----:B------:R-:W-:Y:S05]  /*0240*/  BSYNC B0 ;  /* 0x0000000000007941 */ /* 0x000fea0003800000 */
.L_x_7858:
        /* <DEDUP_REMOVED lines=20> */
.L_x_7861:
[----:B------:R-:W-:Y:S05]  /*0390*/  BSYNC B0 ;  /* 0x0000000000007941 */ /* 0x000fea0003800000 */
.L_x_7860:
[----:B------:R-:W-:Y:S05]  /*03a0*/  @P3 EXIT ;  /* 0x000000000000394d */ /* 0x000fea0003800000 */
[----:B------:R-:W-:Y:S02]  /*03b0*/  ULDC.U8 UR6, c[0x0][0x1f0] ;  /* 0x00007c0000067ab9 */ /* 0x000fe40000000000 */
.L_x_7873:
        /* <DEDUP_REMOVED lines=13> */
[----:B------:R-:W-:Y:S01]  /*0490*/  MOV R80, R3 ;  /* 0x0000000300507202 */ /* 0x000fe20000000f00 */
[----:B--2---:R-:W-:Y:S01]  /*04a0*/  @P0 HADD2.F32 R79, -RZ, R64.H0_H0 ;  /* 0x20000040ff4f0230 */ /* 0x004fe20000004100 */
[----:B------:R-:W-:Y:S05]  /*04b0*/  @!P1 BRA `(.L_x_7863) ;  /* 0x0000036000009947 */ /* 0x000fea0003800000 */
[----:B------:R-:W-:Y:S02]  /*04c0*/  ISETP.NE.U32.AND P0, PT, RZ, c[0x0][0x180], PT ;  /* 0x00006000ff007a0c */ /* 0x000fe40003f05070 */
[----:B------:R-:W-:Y:S02]  /*04d0*/  MOV R74, 0x10 ;  /* 0x00000010004a7802 */ /* 0x000fe40000000f00 */
[----:B------:R-:W-:-:S03]  /*04e0*/  ISETP.NE.AND.EX P0, PT, RZ, c[0x0][0x184], PT, P0 ;  /* 0x00006100ff007a0c */ /* 0x000fc60003f05300 */
[----:B0-----:R-:W-:-:S06]  /*04f0*/  IMAD.WIDE.U32 R4, R3, R74, c[0x0][0x170] ;  /* 0x00005c0003047625 */ /* 0x001fcc00078e004a */
[----:B------:R-:W2:Y:S04]  /*0500*/  LDG.E.128 R4, [R4.64] ;  /* 0x0000000404047981 */ /* 0x000ea8000c1e1d00 */
[----:B------:R-:W-:-:S05]  /*0510*/  @P0 IMAD.WIDE.U32 R64, R3, R74, c[0x0][0x180] ;  /* 0x0000600003400625 */ /* 0x000fca00078e004a */
[----:B------:R-:W3:Y:S01]  /*0520*/  @P0 LDG.E.128 R12, [R64.64] ;  /* 0x00000004400c0981 */ /* 0x000ee2000c1e1d00 */
[----:B------:R-:W-:Y:S01]  /*0530*/  IMAD.WIDE.U32 R74, R3, R74, c[0x0][0x188] ;  /* 0x00006200034a7625 */ /* 0x000fe200078e004a */
[----:B--2---:R-:W-:Y:S02]  /*0540*/  HADD2.F32 R66, -RZ, R4.H0_H0 ;  /* 0x20000004ff427230 */ /* 0x004fe40000004100 */
[----:B------:R-:W-:Y:S02]  /*0550*/  HADD2.F32 R80, -RZ, R5.H0_H0 ;  /* 0x20000005ff507230 */ /* 0x000fe40000004100 */
[--C-:B------:R-:W-:Y:S02]  /*0560*/  HADD2.F32 R84, -RZ, R6.reuse.H0_H0 ;  /* 0x20000006ff547230 */ /* 0x100fe40000004100 */
[----:B------:R-:W-:Y:S02]  /*0570*/  HADD2.F32 R86, -RZ, R6.H1_H1 ;  /* 0x30000006ff567230 */ /* 0x000fe40000004100 */
[----:B------:R-:W-:Y:S01]  /*0580*/  HADD2.F32 R6, -RZ, R7.H0_H0 ;  /* 0x20000007ff067230 */ /* 0x000fe20000004100 */
[-C--:B------:R-:W-:Y:S01]  /*0590*/  FMUL.FTZ R11, R84, R79.reuse ;  /* 0x0000004f540b7220 */ /* 0x080fe20000410000 */
[----:B------:R-:W-:Y:S01]  /*05a0*/  HADD2.F32 R10, -RZ, R5.H1_H1 ;  /* 0x30000005ff0a7230 */ /* 0x000fe20000004100 */
[-C--:B------:R-:W-:Y:S01]  /*05b0*/  FMUL.FTZ R5, R66, R79.reuse ;  /* 0x0000004f42057220 */ /* 0x080fe20000410000 */
[----:B------:R-:W-:Y:S01]  /*05c0*/  HADD2.F32 R88, -RZ, R7.H1_H1 ;  /* 0x30000007ff587230 */ /* 0x000fe20000004100 */
[-C--:B------:R-:W-:Y:S01]  /*05d0*/  FMUL.FTZ R7, R80, R79.reuse ;  /* 0x0000004f50077220 */ /* 0x080fe20000410000 */
[----:B------:R-:W-:Y:S01]  /*05e0*/  HADD2.F32 R8, -RZ, R4.H1_H1 ;  /* 0x30000004ff087230 */ /* 0x000fe20000004100 */
[----:B------:R-:W-:Y:S01]  /*05f0*/  FMUL.FTZ R67, R6, R79 ;  /* 0x0000004f06437220 */ /* 0x000fe20000410000 */
[----:B---3--:R-:W-:Y:S01]  /*0600*/  @P0 HADD2.F32 R64, -RZ, R15.H0_H0 ;  /* 0x2000000fff400230 */ /* 0x008fe20000004100 */
[----:B-----5:R-:W-:Y:S01]  /*0610*/  FMUL.FTZ R4, R32, R5 ;  /* 0x0000000520047220 */ /* 0x020fe20000410000 */
[----:B------:R-:W-:Y:S01]  /*0620*/  @P0 HADD2.F32 R65, -RZ, R14.H0_H0 ;  /* 0x2000000eff410230 */ /* 0x000fe20000004100 */
[----:B------:R-:W-:Y:S01]  /*0630*/  FMUL.FTZ R5, R34, R7 ;  /* 0x0000000722057220 */ /* 0x000fe20000410000 */
[--C-:B------:R-:W-:Y:S01]  /*0640*/  @P0 HADD2.F32 R9, -RZ, R12.reuse.H0_H0 ;  /* 0x2000000cff090230 */ /* 0x100fe20000004100 */
[----:B------:R-:W-:Y:S01]  /*0650*/  FMUL.FTZ R7, R38, R67 ;  /* 0x0000004326077220 */ /* 0x000fe20000410000 */
[----:B------:R-:W-:Y:S01]  /*0660*/  @P0 HADD2.F32 R82, -RZ, R13.H0_H0 ;  /* 0x2000000dff520230 */ /* 0x000fe20000004100 */
[----:B------:R-:W-:Y:S01]  /*0670*/  FMUL.FTZ R6, R36, R11 ;  /* 0x0000000b24067220 */ /* 0x000fe20000410000 */
[----:B------:R-:W-:Y:S01]  /*0680*/  @P0 HADD2.F32 R66, -RZ, R12.H1_H1 ;  /* 0x3000000cff420230 */ /* 0x000fe20000004100 */
[----:B------:R-:W-:Y:S01]  /*0690*/  @P0 FADD.FTZ R7, R64, R7 ;  /* 0x0000000740070221 */ /* 0x000fe20000010000 */
[----:B------:R-:W-:Y:S01]  /*06a0*/  @P0 HADD2.F32 R80, -RZ, R14.H1_H1 ;  /* 0x3000000eff500230 */ /* 0x000fe20000004100 */
[-C--:B------:R-:W-:Y:S01]  /*06b0*/  FMUL.FTZ R88, R88, R79.reuse ;  /* 0x0000004f58587220 */ /* 0x080fe20000410000 */
[----:B------:R-:W-:Y:S01]  /*06c0*/  @P0 HADD2.F32 R67, -RZ, R15.H1_H1 ;  /* 0x3000000fff430230 */ /* 0x000fe20000004100 */
[----:B------:R-:W-:-:S02]  /*06d0*/  FMUL.FTZ R86, R86, R79 ;  /* 0x0000004f56567220 */ /* 0x000fc40000410000 */
[-C--:B------:R-:W-:Y:S02]  /*06e0*/  FMUL.FTZ R10, R10, R79.reuse ;  /* 0x0000004f0a0a7220 */ /* 0x080fe40000410000 */
[----:B------:R-:W-:Y:S02]  /*06f0*/  FMUL.FTZ R64, R8, R79 ;  /* 0x0000004f08407220 */ /* 0x000fe40000410000 */
[----:B------:R-:W-:Y:S01]  /*0700*/  @P0 FADD.FTZ R6, R65, R6 ;  /* 0x0000000641060221 */ /* 0x000fe20000010000 */
[----:B------:R-:W-:Y:S01]  /*0710*/  @P0 HADD2.F32 R65, -RZ, R13.H1_H1 ;  /* 0x3000000dff410230 */ /* 0x000fe20000004100 */
[----:B------:R-:W-:Y:S02]  /*0720*/  @P0 FADD.FTZ R4, R9, R4 ;  /* 0x0000000409040221 */ /* 0x000fe40000010000 */
[----:B------:R-:W-:Y:S02]  /*0730*/  FMUL.FTZ R8, R39, R88 ;  /* 0x0000005827087220 */ /* 0x000fe40000410000 */
[----:B------:R-:W-:-:S02]  /*0740*/  FMUL.FTZ R9, R37, R86 ;  /* 0x0000005625097220 */ /* 0x000fc40000410000 */
[----:B------:R-:W-:Y:S02]  /*0750*/  FMUL.FTZ R10, R35, R10 ;  /* 0x0000000a230a7220 */ /* 0x000fe40000410000 */
[----:B------:R-:W-:Y:S02]  /*0760*/  FMUL.FTZ R11, R33, R64 ;  /* 0x00000040210b7220 */ /* 0x000fe40000410000 */
[----:B------:R-:W-:Y:S02]  /*0770*/  @P0 FADD.FTZ R5, R82, R5 ;  /* 0x0000000552050221 */ /* 0x000fe40000010000 */
[----:B------:R-:W-:Y:S02]  /*0780*/  @P0 FADD.FTZ R8, R67, R8 ;  /* 0x0000000843080221 */ /* 0x000fe40000010000 */
[----:B------:R-:W-:Y:S01]  /*0790*/  @P0 FADD.FTZ R9, R80, R9 ;  /* 0x0000000950090221 */ /* 0x000fe20000010000 */
[----:B------:R-:W-:Y:S01]  /*07a0*/  IADD3 R80, R3, 0x20, RZ ;  /* 0x0000002003507810 */ /* 0x000fe20007ffe0ff */
[----:B------:R-:W-:Y:S01]  /*07b0*/  @P0 FADD.FTZ R10, R65, R10 ;  /* 0x0000000a410a0221 */ /* 0x000fe20000010000 */
[----:B------:R-:W-:Y:S01]  /*07c0*/  F2FP.PACK_AB R67, R8, R7 ;  /* 0x000000070843723e */ /* 0x000fe200000000ff */
[----:B------:R-:W-:Y:S01]  /*07d0*/  @P0 FADD.FTZ R11, R66, R11 ;  /* 0x0000000b420b0221 */ /* 0x000fe20000010000 */
[----:B------:R-:W-:-:S02]  /*07e0*/  F2FP.PACK_AB R66, R9, R6 ;  /* 0x000000060942723e */ /* 0x000fc400000000ff */
[----:B------:R-:W-:Y:S02]  /*07f0*/  F2FP.PACK_AB R65, R10, R5 ;  /* 0x000000050a41723e */ /* 0x000fe400000000ff */
[----:B------:R-:W-:-:S05]  /*0800*/  F2FP.PACK_AB R64, R11, R4 ;  /* 0x000000040b40723e */ /* 0x000fca00000000ff */
[----:B------:R0:W-:Y:S02]  /*0810*/  STG.E.128 [R74.64], R64 ;  /* 0x000000404a007986 */ /* 0x0001e4000c101d04 */
.L_x_7863:
[----:B------:R-:W-:Y:S05]  /*0820*/  BSYNC B0 ;  /* 0x0000000000007941 */ /* 0x000fea0003800000 */
.L_x_7862:
        /* <DEDUP_REMOVED lines=9> */
[----:B------:R0:W3:Y:S01]  /*08c0*/  @P0 LDG.E.128 R12, [R68.64] ;  /* 0x00000004440c0981 */ /* 0x0000e2000c1e1d00 */
[--C-:B--2---:R-:W-:Y:S02]  /*08d0*/  HADD2.F32 R70, -RZ, R64.reuse.H0_H0 ;  /* 0x20000040ff467230 */ /* 0x104fe40000004100 */
[--C-:B------:R-:W-:Y:S02]  /*08e0*/  HADD2.F32 R74, -RZ, R65.reuse.H0_H0 ;  /* 0x20000041ff4a7230 */ /* 0x100fe40000004100 */
[----:B------:R-:W-:Y:S01]  /*08f0*/  HADD2.F32 R76, -RZ, R65.H1_H1 ;  /* 0x30000041ff4c7230 */ /* 0x000fe20000004100 */
[----:B------:R-:W-:Y:S01]  /*0900*/  FMUL.FTZ R65, R70, R79 ;  /* 0x0000004f46417220 */ /* 0x000fe20000410000 */
[----:B------:R-:W-:Y:S02]  /*0910*/  HADD2.F32 R72, -RZ, R64.H1_H1 ;  /* 0x30000040ff487230 */ /* 0x000fe40000004100 */
[--C-:B------:R-:W-:Y:S01]  /*0920*/  HADD2.F32 R82, -RZ, R66.reuse.H0_H0 ;  /* 0x20000042ff527230 */ /* 0x100fe20000004100 */
[----:B0----5:R-:W-:Y:S01]  /*0930*/  FMUL.FTZ R68, R56, R65 ;  /* 0x0000004138447220 */ /* 0x021fe20000410000 */
[----:B------:R-:W-:Y:S01]  /*0940*/  HADD2.F32 R66, -RZ, R66.H1_H1 ;  /* 0x30000042ff427230 */ /* 0x000fe20000004100 */
[-C--:B------:R-:W-:Y:S01]  /*0950*/  FMUL.FTZ R72, R72, R79.reuse ;  /* 0x0000004f48487220 */ /* 0x080fe20000410000 */
[----:B---3--:R-:W-:Y:S01]  /*0960*/  @P0 HADD2.F32 R69, -RZ, R12.H0_H0 ;  /* 0x2000000cff450230 */ /* 0x008fe20000004100 */
[-C--:B------:R-:W-:Y:S01]  /*0970*/  FMUL.FTZ R71, R82, R79.reuse ;  /* 0x0000004f52477220 */ /* 0x080fe20000410000 */
[--C-:B------:R-:W-:Y:S01]  /*0980*/  HADD2.F32 R84, -RZ, R67.reuse.H0_H0 ;  /* 0x20000043ff547230 */ /* 0x100fe20000004100 */
[-C--:B------:R-:W-:Y:S01]  /*0990*/  FMUL.FTZ R66, R66, R79.reuse ;  /* 0x0000004f42427220 */ /* 0x080fe20000410000 */
[----:B------:R-:W-:Y:S01]  /*09a0*/  HADD2.F32 R64, -RZ, R67.H1_H1 ;  /* 0x30000043ff407230 */ /* 0x000fe20000004100 */
[----:B------:R-:W-:Y:S01]  /*09b0*/  @P0 FADD.FTZ R68, R69, R68 ;  /* 0x0000004445440221 */ /* 0x000fe20000010000 */
[--C-:B------:R-:W-:Y:S01]  /*09c0*/  @P0 HADD2.F32 R73, -RZ, R14.reuse.H1_H1 ;  /* 0x3000000eff490230 */ /* 0x100fe20000004100 */
[----:B------:R-:W-:Y:S01]  /*09d0*/  FMUL.FTZ R69, R57, R72 ;  /* 0x0000004839457220 */ /* 0x000fe20000410000 */
[----:B------:R-:W-:Y:S01]  /*09e0*/  @P0 HADD2.F32 R82, -RZ, R14.H0_H0 ;  /* 0x2000000eff520230 */ /* 0x000fe20000004100 */
[----:B------:R-:W-:Y:S01]  /*09f0*/  FMUL.FTZ R72, R61, R66 ;  /* 0x000000423d487220 */ /* 0x000fe20000410000 */
[----:B------:R-:W-:Y:S01]  /*0a00*/  @P0 HADD2.F32 R66, -RZ, R13.H1_H1 ;  /* 0x3000000dff420230 */ /* 0x000fe20000004100 */
[----:B------:R-:W-:-:S02]  /*0a10*/  FMUL.FTZ R76, R76, R79 ;  /* 0x0000004f4c4c7220 */ /* 0x000fc40000410000 */
[-C--:B------:R-:W-:Y:S01]  /*0a20*/  FMUL.FTZ R67, R74, R79.reuse ;  /* 0x0000004f4a437220 */ /* 0x080fe20000410000 */
[----:B------:R-:W-:Y:S01]  /*0a30*/  @P0 HADD2.F32 R74, -RZ, R12.H1_H1 ;  /* 0x3000000cff4a0230 */ /* 0x000fe20000004100 */
[----:B------:R-:W-:Y:S02]  /*0a40*/  FMUL.FTZ R65, R84, R79 ;  /* 0x0000004f54417220 */ /* 0x000fe40000410000 */
[----:B------:R-:W-:Y:S02]  /*0a50*/  FMUL.FTZ R71, R60, R71 ;  /* 0x000000473c477220 */ /* 0x000fe40000410000 */
[----:B------:R-:W-:Y:S02]  /*0a60*/  FMUL.FTZ R64, R64, R79 ;  /* 0x0000004f40407220 */ /* 0x000fe40000410000 */
[----:B------:R-:W-:Y:S02]  /*0a70*/  @P0 FADD.FTZ R72, R73, R72 ;  /* 0x0000004849480221 */ /* 0x000fe40000010000 */
[----:B------:R-:W-:-:S02]  /*0a80*/  FMUL.FTZ R73, R59, R76 ;  /* 0x0000004c3b497220 */ /* 0x000fc40000410000 */
[----:B------:R-:W-:Y:S01]  /*0a90*/  FMUL.FTZ R70, R58, R67 ;  /* 0x000000433a467220 */ /* 0x000fe20000410000 */
[----:B------:R-:W-:Y:S01]  /*0aa0*/  @P0 HADD2.F32 R67, -RZ, R13.H0_H0 ;  /* 0x2000000dff430230 */ /* 0x000fe20000004100 */
[----:B------:R-:W-:Y:S01]  /*0ab0*/  @P0 FADD.FTZ R71, R82, R71 ;  /* 0x0000004752470221 */ /* 0x000fe20000010000 */
[--C-:B------:R-:W-:Y:S01]  /*0ac0*/  @P0 HADD2.F32 R82, -RZ, R15.reuse.H1_H1 ;  /* 0x3000000fff520230 */ /* 0x100fe20000004100 */
[----:B------:R-:W-:Y:S01]  /*0ad0*/  FMUL.FTZ R76, R62, R65 ;  /* 0x000000413e4c7220 */ /* 0x000fe20000410000 */
[----:B------:R-:W-:Y:S01]  /*0ae0*/  @P0 HADD2.F32 R65, -RZ, R15.H0_H0 ;  /* 0x2000000fff410230 */ /* 0x000fe20000004100 */
[----:B------:R-:W-:Y:S02]  /*0af0*/  FMUL.FTZ R77, R63, R64 ;  /* 0x000000403f4d7220 */ /* 0x000fe40000410000 */
[----:B------:R-:W-:Y:S01]  /*0b00*/  @P0 FADD.FTZ R69, R74, R69 ;  /* 0x000000454a450221 */ /* 0x000fe20000010000 */
[----:B------:R-:W-:Y:S01]  /*0b10*/  LEA R74, P3, R80, c[0x0][0x188], 0x4 ;  /* 0x00006200504a7a11 */ /* 0x000fe200078620ff */
[----:B------:R-:W-:-:S02]  /*0b20*/  @P0 FADD.FTZ R70, R67, R70 ;  /* 0x0000004643460221 */ /* 0x000fc40000010000 */
[----:B------:R-:W-:Y:S01]  /*0b30*/  @P0 FADD.FTZ R73, R66, R73 ;  /* 0x0000004942490221 */ /* 0x000fe20000010000 */
[----:B------:R-:W-:Y:S01]  /*0b40*/  LEA.HI.X R75, R80, c[0x0][0x18c], RZ, 0x4, P3 ;  /* 0x00006300504b7a11 */ /* 0x000fe200018f24ff */
[----:B------:R-:W-:Y:S01]  /*0b50*/  @P0 FADD.FTZ R76, R65, R76 ;  /* 0x0000004c414c0221 */ /* 0x000fe20000010000 */
[----:B------:R-:W-:Y:S01]  /*0b60*/  F2FP.PACK_AB R66, R72, R71 ;  /* 0x000000474842723e */ /* 0x000fe200000000ff */
[----:B------:R-:W-:Y:S01]  /*0b70*/  @P0 FADD.FTZ R77, R82, R77 ;  /* 0x0000004d524d0221 */ /* 0x000fe20000010000 */
[----:B------:R-:W-:Y:S02]  /*0b80*/  F2FP.PACK_AB R65, R73, R70 ;  /* 0x000000464941723e */ /* 0x000fe400000000ff */
[----:B------:R-:W-:Y:S02]  /*0b90*/  F2FP.PACK_AB R64, R69, R68 ;  /* 0x000000444540723e */ /* 0x000fe400000000ff */
[----:B------:R-:W-:-:S05]  /*0ba0*/  F2FP.PACK_AB R67, R77, R76 ;  /* 0x0000004c4d43723e */ /* 0x000fca00000000ff */
[----:B------:R0:W-:Y:S02]  /*0bb0*/  STG.E.128 [R74.64], R64 ;  /* 0x000000404a007986 */ /* 0x0001e4000c101d04 */
.L_x_7865:
[----:B------:R-:W-:Y:S05]  /*0bc0*/  BSYNC B0 ;  /* 0x0000000000007941 */ /* 0x000fea0003800000 */
.L_x_7864:
        /* <DEDUP_REMOVED lines=21> */
.L_x_7874:
        /* <DEDUP_REMOVED lines=53> */
.L_x_7875:
        /* <DEDUP_REMOVED lines=38> */
[----:B------:R-:W-:Y:S01]  /*12d0*/  F2FP.PACK_AB R64, R65, R64 ;  /* 0x000000404140723e */ /* 0x000fe200000000ff */
[----:B------:R-:W-:-:S02]  /*12e0*/  FFMA.FTZ R80, R27, R80, R19 ;  /* 0x000000501b507223 */ /* 0x000fc40000010013 */
[----:B------:R-:W-:Y:S02]  /*12f0*/  FFMA.FTZ R75, R29, R84, R21 ;  /* 0x000000541d4b7223 */ /* 0x000fe40000010015 */
[----:B------:R-:W-:Y:S01]  /*1300*/  FFMA.FTZ R81, R30, R81, R22 ;  /* 0x000000511e517223 */ /* 0x000fe20000010016 */
[----:B------:R-:W-:Y:S01]  /*1310*/  F2FP.PACK_AB R65, R80, R67 ;  /* 0x000000435041723e */ /* 0x000fe200000000ff */
[----:B------:R-:W-:Y:S01]  /*1320*/  FFMA.FTZ R88, R31, R88, R23 ;  /* 0x000000581f587223 */ /* 0x000fe20000010017 */
[----:B------:R-:W-:Y:S01]  /*1330*/  F2FP.PACK_AB R66, R75, R66 ;  /* 0x000000424b42723e */ /* 0x000fe200000000ff */
[C---:B------:R-:W-:Y:S01]  /*1340*/  IMAD.WIDE.U32 R74, R3.reuse, R74, c[0x0][0x208] ;  /* 0x00008200034a7625 */ /* 0x040fe200078e004a */
[----:B------:R-:W-:Y:S02]  /*1350*/  IADD3 R3, R3, 0x20, RZ ;  /* 0x0000002003037810 */ /* 0x000fe40007ffe0ff */
[----:B------:R-:W-:-:S05]  /*1360*/  F2FP.PACK_AB R67, R88, R81 ;  /* 0x000000515843723e */ /* 0x000fca00000000ff */
[----:B------:R0:W-:Y:S02]  /*1370*/  STG.E.128 [R74.64], R64 ;  /* 0x000000404a007986 */ /* 0x0001e4000c101d04 */
.L_x_7869:
[----:B------:R-:W-:Y:S05]  /*1380*/  BSYNC B0 ;  /* 0x0000000000007941 */ /* 0x000fea0003800000 */
.L_x_7868:
        /* <DEDUP_REMOVED lines=29> */
[----:B------:R-:W-:Y:S01]  /*1560*/  IMAD.WIDE.U32 R74, R3, R82, c[0x0][0x208] ;  /* 0x00008200034a7625 */ /* 0x000fe200078e0052 */
[----:B------:R-:W-:Y:S02]  /*1570*/  F2FP.PACK_AB R67, R78, R67 ;  /* 0x000000434e43723e */ /* 0x000fe400000000ff */
[----:B------:R-:W-:-:S05]  /*1580*/  F2FP.PACK_AB R65, R80, R65 ;  /* 0x000000415041723e */ /* 0x000fca00000000ff */
[----:B------:R0:W-:Y:S02]  /*1590*/  STG.E.128 [R74.64], R64 ;  /* 0x000000404a007986 */ /* 0x0001e4000c101d04 */
.L_x_7871:
[----:B------:R-:W-:Y:S05]  /*15a0*/  BSYNC B0 ;  /* 0x0000000000007941 */ /* 0x000fea0003800000 */
.L_x_7870:
[----:B------:R-:W-:-:S10]  /*15b0*/  HFMA2.MMA R3, -RZ, RZ, 0, 2.384185791015625e-07 ;  /* 0x00000004ff037435 */ /* 0x000fd400000001ff */
[----:B------:R-:W-:-:S05]  /*15c0*/  IMAD R0, R3, c[0x0][0x160], R0 ;  /* 0x0000580003007a24 */ /* 0x000fca00078e0200 */
[----:B------:R-:W-:-:S13]  /*15d0*/  ISETP.GE.AND P0, PT, R0, c[0x0][0x164], PT ;  /* 0x0000590000007a0c */ /* 0x000fda0003f06270 */
[----:B01---5:R-:W-:Y:S01]  /*15e0*/  @P0 CALL.REL.NOINC `(.L_x_7872) ;  /* 0x0000001000000944 */ /* 0x023fe20003c00000 */
[----:B------:R-:W-:Y:S05]  /*15f0*/  BRA `(.L_x_7873) ;  /* 0xffffedc000007947 */ /* 0x000fea000383ffff */
.L_x_7872:
[----:B------:R-:W-:Y:S05]  /*1600*/  EXIT ;  /* 0x000000000000794d */ /* 0x000fea0003800000 */
.L_x_7866:
[----:B------:R-:W-:Y:S01]  /*1610*/  HFMA2.MMA R81, -RZ, RZ, 0, 5.9604644775390625e-08 ;  /* 0x00000001ff517435 */ /* 0x000fe200000001ff */
[----:B------:R-:W-:Y:S02]  /*1620*/  MOV R66, R67 ;  /* 0x0000004300427202 */ /* 0x000fe40000000f00 */
[----:B------:R-:W-:Y:S02]  /*1630*/  MOV R74, 0x1f ;  /* 0x0000001f004a7802 */ /* 0x000fe40000000f00 */
[----:B------:R-:W-:Y:S02]  /*1640*/  MOV R83, 0xffffffff ;  /* 0xffffffff00537802 */ /* 0x000fe40000000f00 */
[----:B------:R-:W-:Y:S02]  /*1650*/  MOV R64, 0x1670 ;  /* 0x0000167000407802 */ /* 0x000fe40000000f00 */
[----:B-----5:R-:W-:Y:S05]  /*1660*/  CALL.REL.NOINC `($__internal_84_$__cuda_sm70_shflsync_bfly_p) ;  /* 0x000005c000007944 */ /* 0x020fea0003c00000 */
[----:B-1----:R-:W-:Y:S01]  /*1670*/  MOV R64, R74 ;  /* 0x0000004a00407202 */ /* 0x002fe20000000f00 */
[----:B0-----:R-:W-:Y:S05]  /*1680*/  BRA `(.L_x_7874) ;  /* 0xfffff69000007947 */ /* 0x001fea000383ffff */
.L_x_7867:
[----:B------:R-:W-:Y:S01]  /*1690*/  HFMA2.MMA R81, -RZ, RZ, 0, 1.1920928955078125e-07 ;  /* 0x00000002ff517435 */ /* 0x000fe200000001ff */
[----:B------:R-:W-:Y:S02]  /*16a0*/  MOV R66, R79 ;  /* 0x0000004f00427202 */ /* 0x000fe40000000f00 */
[----:B------:R-:W-:-:S02]  /*16b0*/  MOV R74, 0x1f ;  /* 0x0000001f004a7802 */ /* 0x000fc40000000f00 */
[----:B------:R-:W-:Y:S02]  /*16c0*/  MOV R83, 0xffffffff ;  /* 0xffffffff00537802 */ /* 0x000fe40000000f00 */
[----:B------:R-:W-:Y:S02]  /*16d0*/  MOV R64, 0x16f0 ;  /* 0x000016f000407802 */ /* 0x000fe40000000f00 */
[----:B0----5:R-:W-:Y:S05]  /*16e0*/  CALL.REL.NOINC `($__internal_84_$__cuda_sm70_shflsync_bfly_p) ;  /* 0x0000054000007944 */ /* 0x021fea0003c00000 */
[----:B0-----:R-:W-:Y:S01]  /*16f0*/  HFMA2.MMA R81, -RZ, RZ, 0, 2.384185791015625e-07 ;  /* 0x00000004ff517435 */ /* 0x001fe200000001ff */
[----:B-1----:R-:W-:Y:S01]  /*1700*/  FADD.FTZ R66, R79, R74 ;  /* 0x0000004a4f427221 */ /* 0x002fe20000010000 */
[----:B------:R-:W-:Y:S02]  /*1710*/  MOV R74, 0x1f ;  /* 0x0000001f004a7802 */ /* 0x000fe40000000f00 */
[----:B------:R-:W-:Y:S02]  /*1720*/  MOV R83, 0xffffffff ;  /* 0xffffffff00537802 */ /* 0x000fe40000000f00 */
[----:B------:R-:W-:Y:S02]  /*1730*/  MOV R64, 0x1750 ;  /* 0x0000175000407802 */ /* 0x000fe40000000f00 */
[----:B------:R-:W-:Y:S05]  /*1740*/  CALL.REL.NOINC `($__internal_84_$__cuda_sm70_shflsync_bfly_p) ;  /* 0x000004e000007944 */ /* 0x000fea0003c00000 */
[----:B0-----:R-:W-:Y:S01]  /*1750*/  HFMA2.MMA R81, -RZ, RZ, 0, 4.76837158203125e-07 ;  /* 0x00000008ff517435 */ /* 0x001fe200000001ff */
[----:B-1----:R-:W-:Y:S01]  /*1760*/  FADD.FTZ R66, R66, R74 ;  /* 0x0000004a42427221 */ /* 0x002fe20000010000 */
[----:B------:R-:W-:-:S02]  /*1770*/  MOV R74, 0x1f ;  /* 0x0000001f004a7802 */ /* 0x000fc40000000f00 */
[----:B------:R-:W-:Y:S02]  /*1780*/  MOV R83, 0xffffffff ;  /* 0xffffffff00537802 */ /* 0x000fe40000000f00 */
[----:B------:R-:W-:Y:S02]  /*1790*/  MOV R64, 0x17b0 ;  /* 0x000017b000407802 */ /* 0x000fe40000000f00 */
[----:B------:R-:W-:Y:S05]  /*17a0*/  CALL.REL.NOINC `($__internal_84_$__cuda_sm70_shflsync_bfly_p) ;  /* 0x0000048000007944 */ /* 0x000fea0003c00000 */
[----:B0-----:R-:W-:Y:S01]  /*17b0*/  HFMA2.MMA R81, -RZ, RZ, 0, 9.5367431640625e-07 ;  /* 0x00000010ff517435 */ /* 0x001fe200000001ff */
[----:B-1----:R-:W-:Y:S01]  /*17c0*/  FADD.FTZ R66, R66, R74 ;  /* 0x0000004a42427221 */ /* 0x002fe20000010000 */
[----:B------:R-:W-:Y:S02]  /*17d0*/  MOV R74, 0x1f ;  /* 0x0000001f004a7802 */ /* 0x000fe40000000f00 */
[----:B------:R-:W-:Y:S02]  /*17e0*/  MOV R83, 0xffffffff ;  /* 0xffffffff00537802 */ /* 0x000fe40000000f00 */
[----:B------:R-:W-:Y:S02]  /*17f0*/  MOV R64, 0x1810 ;  /* 0x0000181000407802 */ /* 0x000fe40000000f00 */
[----:B------:R-:W-:Y:S05]  /*1800*/  CALL.REL.NOINC `($__internal_84_$__cuda_sm70_shflsync_bfly_p) ;  /* 0x0000042000007944 */ /* 0x000fea0003c00000 */
        /* <DEDUP_REMOVED lines=39> */
[----:B------:R-:W-:Y:S05]  /*1a80*/  CALL.REL.NOINC `($__internal_84_$__cuda_sm70_shflsync_bfly_p) ;  /* 0x000001a000007944 */ /* 0x000fea0003c00000 */
[----:B0-----:R-:W-:Y:S01]  /*1a90*/  HFMA2.MMA R81, -RZ, RZ, 0, 1.1920928955078125e-07 ;  /* 0x00000002ff517435 */ /* 0x001fe200000001ff */
[----:B-1----:R-:W-:Y:S01]  /*1aa0*/  FADD.FTZ R66, R66, R74 ;  /* 0x0000004a42427221 */ /* 0x002fe20000010000 */
[----:B------:R-:W-:Y:S02]  /*1ab0*/  MOV R74, 0x1f ;  /* 0x0000001f004a7802 */ /* 0x000fe40000000f00 */
[----:B------:R-:W-:Y:S02]  /*1ac0*/  MOV R83, 0xffffffff ;  /* 0xffffffff00537802 */ /* 0x000fe40000000f00 */
[----:B------:R-:W-:Y:S02]  /*1ad0*/  MOV R64, 0x1af0 ;  /* 0x00001af000407802 */ /* 0x000fe40000000f00 */
[----:B------:R-:W-:Y:S05]  /*1ae0*/  CALL.REL.NOINC `($__internal_84_$__cuda_sm70_shflsync_bfly_p) ;  /* 0x0000014000007944 */ /* 0x000fea0003c00000 */
[----:B0-----:R-:W-:Y:S01]  /*1af0*/  HFMA2.MMA R81, -RZ, RZ, 0, 2.384185791015625e-07 ;  /* 0x00000004ff517435 */ /* 0x001fe200000001ff */
[----:B-1----:R-:W-:Y:S01]  /*1b00*/  FADD.FTZ R66, R66, R74 ;  /* 0x0000004a42427221 */ /* 0x002fe20000010000 */
[----:B------:R-:W-:Y:S02]  /*1b10*/  MOV R74, 0x1f ;  /* 0x0000001f004a7802 */ /* 0x000fe40000000f00 */
[----:B------:R-:W-:-:S02]  /*1b20*/  MOV R83, 0xffffffff ;  /* 0xffffffff00537802 */ /* 0x000fc40000000f00 */
[----:B------:R-:W-:Y:S02]  /*1b30*/  MOV R64, 0x1b50 ;  /* 0x00001b5000407802 */ /* 0x000fe40000000f00 */
[----:B------:R-:W-:Y:S05]  /*1b40*/  CALL.REL.NOINC `($__internal_84_$__cuda_sm70_shflsync_bfly_p) ;  /* 0x000000e000007944 */ /* 0x000fea0003c00000 */
[----:B0-----:R-:W-:Y:S01]  /*1b50*/  HFMA2.MMA R81, -RZ, RZ, 0, 4.76837158203125e-07 ;  /* 0x00000008ff517435 */ /* 0x001fe200000001ff */
[----:B-1----:R-:W-:Y:S01]  /*1b60*/  FADD.FTZ R66, R66, R74 ;  /* 0x0000004a42427221 */ /* 0x002fe20000010000 */
[----:B------:R-:W-:Y:S02]  /*1b70*/  MOV R74, 0x1f ;  /* 0x0000001f004a7802 */ /* 0x000fe40000000f00 */
[----:B------:R-:W-:Y:S02]  /*1b80*/  MOV R83, 0xffffffff ;  /* 0xffffffff00537802 */ /* 0x000fe40000000f00 */
[----:B------:R-:W-:Y:S02]  /*1b90*/  MOV R64, 0x1bb0 ;  /* 0x00001bb000407802 */ /* 0x000fe40000000f00 */
[----:B------:R-:W-:Y:S05]  /*1ba0*/  CALL.REL.NOINC `($__internal_84_$__cuda_sm70_shflsync_bfly_p) ;  /* 0x0000008000007944 */ /* 0x000fea0003c00000 */
[----:B-1----:R-:W-:Y:S01]  /*1bb0*/  FADD.FTZ R79, R66, R74 ;  /* 0x0000004a424f7221 */ /* 0x002fe20000010000 */
[----:B0-----:R-:W-:Y:S01]  /*1bc0*/  HFMA2.MMA R81, -RZ, RZ, 0, 9.5367431640625e-07 ;  /* 0x00000010ff517435 */ /* 0x001fe200000001ff */
[----:B------:R-:W-:Y:S02]  /*1bd0*/  MOV R74, 0x1f ;  /* 0x0000001f004a7802 */ /* 0x000fe40000000f00 */
[----:B------:R-:W-:-:S02]  /*1be0*/  MOV R83, 0xffffffff ;  /* 0xffffffff00537802 */ /* 0x000fc40000000f00 */
[----:B------:R-:W-:Y:S02]  /*1bf0*/  MOV R66, R79 ;  /* 0x0000004f00427202 */ /* 0x000fe40000000f00 */
[----:B------:R-:W-:Y:S02]  /*1c00*/  MOV R64, 0x1c20 ;  /* 0x00001c2000407802 */ /* 0x000fe40000000f00 */
[----:B------:R-:W-:Y:S05]  /*1c10*/  CALL.REL.NOINC `($__internal_84_$__cuda_sm70_shflsync_bfly_p) ;  /* 0x0000001000007944 */ /* 0x000fea0003c00000 */
[----:B01----:R-:W-:Y:S05]  /*1c20*/  BRA `(.L_x_7875) ;  /* 0xfffff44000007947 */ /* 0x003fea000383ffff */
        .weak           $__internal_84_$__cuda_sm70_shflsync_bfly_p
        .type           $__internal_84_$__cuda_sm70_shflsync_bfly_p,@function
        .size           $__internal_84_$__cuda_sm70_shflsync_bfly_p,(.L_x_15276 - $__internal_84_$__cuda_sm70_shflsync_bfly_p)
$__internal_84_$__cuda_sm70_shflsync_bfly_p:
[----:B------:R-:W-:Y:S01]  /*1c30*/  HFMA2.MMA R65, -RZ, RZ, 0, 0 ;  /* 0x00000000ff417435 */ /* 0x000fe200000001ff */
[----:B------:R-:W-:Y:S04]  /*1c40*/  WARPSYNC R83 ;  /* 0x0000005300007348 */ /* 0x000fe80003800000 */
[----:B------:R0:W1:Y:S01]  /*1c50*/  SHFL.BFLY PT, R74, R66, R81, R74 ;  /* 0x0c000051424a7389 */ /* 0x00006200000e004a */
[----:B------:R-:W-:Y:S05]  /*1c60*/  RET.REL.NODEC R64 `(_ZN10layer_norm13ln_fwd_kernelINS_13Kernel_traitsIf6__halfS2_S2_fjLj512ELj1ELj4ELj1ELj16ENS_18Kernel_traits_baseILj512EfS2_S2_S2_fjLj128EEEEELb0ELb1ELb0ELb0EEEvNS_9FwdParamsE) ;  /* 0xffffe39040007950 */ /* 0x000fea0003c3ffff */
.L_x_7876:
        /* <DEDUP_REMOVED lines=9> */
.L_x_15276:


//--------------------- .text._ZN10layer_norm13ln_fwd_kernelINS_13Kernel_traitsIf6__halfS2_S2_fjLj512ELj1ELj4ELj1ELj16ENS_18Kernel_traits_baseILj512EfS2_S2_S2_fjLj128EEEEELb0ELb1ELb0ELb1EEEvNS_9FwdParamsE --------------------------
	.section	.text._ZN10layer_norm13ln_fwd_kernelINS_13Kernel_traitsIf6__halfS2_S2_fjLj512ELj1ELj4ELj1ELj16ENS_18Kernel_traits_baseILj512EfS2_S2_S2_fjLj128EEEEELb0ELb1ELb0ELb1EEEvNS_9FwdParamsE,"ax",@progbits
	.sectioninfo	@"SHI_REGISTERS=96"
	.align	128
        .global         _ZN10layer_norm13ln_fwd_kernelINS_13Kernel_traitsIf6__halfS2_S2_fjLj512ELj1ELj4ELj1ELj16ENS_18Kernel_traits_baseILj512EfS2_S2_S2_fjLj128EEEEELb0ELb1ELb0ELb1EEEvNS_9FwdParamsE
        .type           _ZN10layer_norm13ln_fwd_kernelINS_13Kernel_traitsIf6__halfS2_S2_fjLj512ELj1ELj4ELj1ELj16ENS_18Kernel_traits_baseILj512EfS2_S2_S2_fjLj128EEEEELb0ELb1ELb0ELb1EEEvNS_9FwdParamsE,@function
        .size           _ZN10layer_norm13ln_fwd_kernelINS_13Kernel_traitsIf6__halfS2_S2_fjLj512ELj1ELj4ELj1ELj16ENS_18Kernel_traits_baseILj512EfS2_S2_S2_fjLj128EEEEELb0ELb1ELb0ELb1EEEvNS_9FwdParamsE,(.L_x_15277 - _ZN10layer_norm13ln_fwd_kernelINS_13Kernel_traitsIf6__halfS2_S2_fjLj512ELj1ELj4ELj1ELj16ENS_18Kernel_traits_baseILj512EfS2_S2_S2_fjLj128EEEEELb0ELb1ELb0ELb1EEEvNS_9FwdParamsE)
        .other          _ZN10layer_norm13ln_fwd_kernelINS_13Kernel_traitsIf6__halfS2_S2_fjLj512ELj1ELj4ELj1ELj16ENS_18Kernel_traits_baseILj512EfS2_S2_S2_fjLj128EEEEELb0ELb1ELb0ELb1EEEvNS_9FwdParamsE,@"STO_CUDA_ENTRY STV_DEFAULT"
_ZN10layer_norm13ln_fwd_kernelINS_13Kernel_traitsIf6__halfS2_S2_fjLj512ELj1ELj4ELj1ELj16ENS_18Kernel_traits_baseILj512EfS2_S2_S2_fjLj128EEEEELb0ELb1ELb0ELb1EEEvNS_9FwdParamsE:
.text._ZN10layer_norm13ln_fwd_kernelINS_13Kernel_traitsIf6__halfS2_S2_fjLj512ELj1ELj4ELj1ELj16ENS_18Kernel_traits_baseILj512EfS2_S2_S2_fjLj128EEEEELb0ELb1ELb0ELb1EEEvNS_9FwdParamsE:
        /* <DEDUP_REMOVED lines=40> */
.L_x_7880:
        /* <DEDUP_REMOVED lines=16> */
[----:B0-----:R-:W4:Y:S01]  /*0380*/  @P0 LDG.E.128 R52, [R64.64] ;  /* 0x0000000440340981 */ /* 0x001f22000c1e1d00 */
[----:B------:R-:W-:Y:S01]  /*0390*/  HFMA2.MMA R72, -RZ, RZ, 1.875, 0 ;  /* 0x3f800000ff487435 */ /* 0x000fe200000001ff */
[----:B------:R-:W-:Y:S01]  /*03a0*/  IADD3 R79, R61, 0x20, RZ ;  /* 0x000000203d4f7810 */ /* 0x000fe20007ffe0ff */
[----:B--2---:R-:W-:-:S03]  /*03b0*/  HADD2.F32 R3, -RZ, R56.H0_H0 ;  /* 0x20000038ff037230 */ /* 0x004fc60000004100 */
[----:B---3--:R-:W-:Y:S02]  /*03c0*/  @P1 HADD2.F32 R72, -RZ, R62.H0_H0 ;  /* 0x2000003eff481230 */ /* 0x008fe40000004100 */
[----:B------:R-:W-:-:S03]  /*03d0*/  HADD2.F32 R67, -RZ, R56.H1_H1 ;  /* 0x30000038ff437230 */ /* 0x000fc60000004100 */
[-C--:B------:R-:W-:Y:S01]  /*03e0*/  FMUL.FTZ R3, R3, R72.reuse ;  /* 0x0000004803037220 */ /* 0x080fe20000410000 */
[----:B------:R-:W-:Y:S01]  /*03f0*/  HADD2.F32 R69, -RZ, R57.H0_H0 ;  /* 0x20000039ff457230 */ /* 0x000fe20000004100 */
[-C--:B------:R-:W-:Y:S01]  /*0400*/  FMUL.FTZ R70, R67, R72.reuse ;  /* 0x0000004843467220 */ /* 0x080fe20000410000 */
[----:B----4-:R-:W-:Y:S01]  /*0410*/  @P0 HADD2.F32 R56, -RZ, R52.H0_H0 ;  /* 0x20000034ff380230 */ /* 0x010fe20000004100 */
[----:B-----5:R-:W-:Y:S01]  /*0420*/  FMUL.FTZ R71, R36, R3 ;  /* 0x0000000324477220 */ /* 0x020fe20000410000 */
[--C-:B------:R-:W-:Y:S02]  /*0430*/  HADD2.F32 R3, -RZ, R59.reuse.H0_H0 ;  /* 0x2000003bff037230 */ /* 0x100fe40000004100 */
[----:B------:R-:W-:Y:S01]  /*0440*/  HADD2.F32 R59, -RZ, R59.H1_H1 ;  /* 0x3000003bff3b7230 */ /* 0x000fe20000004100 */
[----:B------:R-:W-:Y:S01]  /*0450*/  FMUL.FTZ R69, R69, R72 ;  /* 0x0000004845457220 */ /* 0x000fe20000410000 */
[----:B------:R-:W-:Y:S01]  /*0460*/  HADD2.F32 R73, -RZ, R57.H1_H1 ;  /* 0x30000039ff497230 */ /* 0x000fe20000004100 */
[----:B------:R-:W-:Y:S01]  /*0470*/  FMUL.FTZ R70, R37, R70 ;  /* 0x0000004625467220 */ /* 0x000fe20000410000 */
[----:B------:R-:W-:-:S02]  /*0480*/  HADD2.F32 R75, -RZ, R58.H0_H0 ;  /* 0x2000003aff4b7230 */ /* 0x000fc40000004100 */
[----:B------:R-:W-:Y:S01]  /*0490*/  @P0 HADD2.F32 R57, -RZ, R52.H1_H1 ;  /* 0x30000034ff390230 */ /* 0x000fe20000004100 */
[----:B------:R-:W-:Y:S01]  /*04a0*/  @P0 FADD.FTZ R71, R71, R56 ;  /* 0x0000003847470221 */ /* 0x000fe20000010000 */
[----:B------:R-:W-:Y:S01]  /*04b0*/  @P0 HADD2.F32 R56, -RZ, R53.H0_H0 ;  /* 0x20000035ff380230 */ /* 0x000fe20000004100 */
[-C--:B------:R-:W-:Y:S01]  /*04c0*/  FMUL.FTZ R67, R3, R72.reuse ;  /* 0x0000004803437220 */ /* 0x080fe20000410000 */
[----:B------:R-:W-:Y:S01]  /*04d0*/  HADD2.F32 R63, -RZ, R58.H1_H1 ;  /* 0x3000003aff3f7230 */ /* 0x000fe20000004100 */
[-C--:B------:R-:W-:Y:S02]  /*04e0*/  FMUL.FTZ R66, R59, R72.reuse ;  /* 0x000000483b427220 */ /* 0x080fe40000410000 */
[----:B------:R-:W-:Y:S01]  /*04f0*/  FMUL.FTZ R69, R38, R69 ;  /* 0x0000004526457220 */ /* 0x000fe20000410000 */
[--C-:B------:R-:W-:Y:S01]  /*0500*/  @P0 HADD2.F32 R58, -RZ, R55.reuse.H0_H0 ;  /* 0x20000037ff3a0230 */ /* 0x100fe20000004100 */
[----:B------:R-:W-:Y:S01]  /*0510*/  @P0 FADD.FTZ R70, R70, R57 ;  /* 0x0000003946460221 */ /* 0x000fe20000010000 */
[----:B------:R-:W-:Y:S01]  /*0520*/  @P0 HADD2.F32 R57, -RZ, R55.H1_H1 ;  /* 0x30000037ff390230 */ /* 0x000fe20000004100 */
[----:B------:R-:W-:Y:S01]  /*0530*/  FMUL.FTZ R75, R75, R72 ;  /* 0x000000484b4b7220 */ /* 0x000fe20000410000 */
[----:B------:R-:W-:Y:S01]  /*0540*/  @P0 HADD2.F32 R3, -RZ, R54.H0_H0 ;  /* 0x20000036ff030230 */ /* 0x000fe20000004100 */
[----:B------:R-:W-:-:S02]  /*0550*/  FMUL.FTZ R67, R42, R67 ;  /* 0x000000432a437220 */ /* 0x000fc40000410000 */
[----:B------:R-:W-:Y:S02]  /*0560*/  FMUL.FTZ R66, R43, R66 ;  /* 0x000000422b427220 */ /* 0x000fe40000410000 */
[----:B------:R-:W-:Y:S02]  /*0570*/  @P0 FADD.FTZ R69, R69, R56 ;  /* 0x0000003845450221 */ /* 0x000fe40000010000 */
[----:B------:R-:W-:Y:S02]  /*0580*/  FMUL.FTZ R68, R40, R75 ;  /* 0x0000004b28447220 */ /* 0x000fe40000410000 */
[-C--:B------:R-:W-:Y:S02]  /*0590*/  FMUL.FTZ R56, R63, R72.reuse ;  /* 0x000000483f387220 */ /* 0x080fe40000410000 */
[----:B------:R-:W-:Y:S02]  /*05a0*/  FMUL.FTZ R64, R73, R72 ;  /* 0x0000004849407220 */ /* 0x000fe40000410000 */
[----:B------:R-:W-:Y:S01]  /*05b0*/  @P0 FADD.FTZ R67, R67, R58 ;  /* 0x0000003a43430221 */ /* 0x000fe20000010000 */
[----:B------:R-:W-:Y:S01]  /*05c0*/  @P0 HADD2.F32 R58, -RZ, R54.H1_H1 ;  /* 0x30000036ff3a0230 */ /* 0x000fe20000004100 */
[----:B------:R-:W-:Y:S01]  /*05d0*/  @P0 FADD.FTZ R66, R66, R57 ;  /* 0x0000003942420221 */ /* 0x000fe20000010000 */
[----:B------:R-:W-:Y:S01]  /*05e0*/  @P0 HADD2.F32 R57, -RZ, R53.H1_H1 ;  /* 0x30000035ff390230 */ /* 0x000fe20000004100 */
[----:B------:R-:W-:Y:S01]  /*05f0*/  @P0 FADD.FTZ R68, R68, R3 ;  /* 0x0000000344440221 */ /* 0x000fe20000010000 */
[----:B------:R-:W-:Y:S01]  /*0600*/  SHF.L.U32 R3, R61, 0x4, RZ ;  /* 0x000000043d037819 */ /* 0x000fe200000006ff */
[----:B------:R-:W-:-:S02]  /*0610*/  FMUL.FTZ R65, R41, R56 ;  /* 0x0000003829417220 */ /* 0x000fc40000410000 */
[----:B------:R-:W-:Y:S01]  /*0620*/  FMUL.FTZ R64, R39, R64 ;  /* 0x0000004027407220 */ /* 0x000fe20000410000 */
[----:B------:R-:W-:Y:S01]  /*0630*/  SHF.R.U32.HI R75, RZ, 0x1c, R61 ;  /* 0x0000001cff4b7819 */ /* 0x000fe2000001163d */
[----:B------:R-:W-:Y:S01]  /*0640*/  @P0 FADD.FTZ R65, R65, R58 ;  /* 0x0000003a41410221 */ /* 0x000fe20000010000 */
[----:B------:R-:W-:Y:S01]  /*0650*/  IADD3 R76, P1, R3, c[0x0][0x188], RZ ;  /* 0x00006200034c7a10 */ /* 0x000fe20007f3e0ff */
[----:B------:R-:W-:Y:S01]  /*0660*/  @P0 FADD.FTZ R64, R64, R57 ;  /* 0x0000003940400221 */ /* 0x000fe20000010000 */
[----:B------:R-:W-:Y:S01]  /*0670*/  F2FP.PACK_AB R59, R66, R67 ;  /* 0x00000043423b723e */ /* 0x000fe200000000ff */
[----:B------:R-:W-:Y:S01]  /*0680*/  IMAD.WIDE.U32 R60, R79, R60, c[0x0][0x170] ;  /* 0x00005c004f3c7625 */ /* 0x000fe200078e003c */
[----:B------:R-:W-:Y:S02]  /*0690*/  IADD3.X R77, R75, c[0x0][0x18c], RZ, P1, !PT ;  /* 0x000063004b4d7a10 */ /* 0x000fe40000ffe4ff */
[----:B------:R-:W-:Y:S02]  /*06a0*/  F2FP.PACK_AB R58, R65, R68 ;  /* 0x00000044413a723e */ /* 0x000fe400000000ff */
[----:B------:R-:W-:-:S02]  /*06b0*/  F2FP.PACK_AB R57, R64, R69 ;  /* 0x000000454039723e */ /* 0x000fc400000000ff */
[----:B------:R-:W-:-:S05]  /*06c0*/  F2FP.PACK_AB R56, R70, R71 ;  /* 0x000000474638723e */ /* 0x000fca00000000ff */
[----:B------:R0:W-:Y:S04]  /*06d0*/  STG.E.128 [R76.64], R56 ;  /* 0x000000384c007986 */ /* 0x0001e8000c101d04 */
[----:B------:R-:W2:Y:S01]  /*06e0*/  LDG.E.128 R60, [R60.64] ;  /* 0x000000043c3c7981 */ /* 0x000ea2000c1e1d00 */
[----:B------:R-:W-:-:S04]  /*06f0*/  @P0 LEA R80, P1, R79, c[0x0][0x180], 0x4 ;  /* 0x000060004f500a11 */ /* 0x000fc800078220ff */
[----:B------:R-:W-:-:S05]  /*0700*/  @P0 LEA.HI.X R81, R79, c[0x0][0x184], RZ, 0x4, P1 ;  /* 0x000061004f510a11 */ /* 0x000fca00008f24ff */
[----:B------:R1:W3:Y:S01]  /*0710*/  @P0 LDG.E.128 R52, [R80.64] ;  /* 0x0000000450340981 */ /* 0x0002e2000c1e1d00 */
[----:B0-----:R-:W-:Y:S01]  /*0720*/  FADD.FTZ R59, RZ, R71 ;  /* 0x00000047ff3b7221 */ /* 0x001fe20000010000 */
[--C-:B--2---:R-:W-:Y:S02]  /*0730*/  HADD2.F32 R73, -RZ, R60.reuse.H0_H0 ;  /* 0x2000003cff497230 */ /* 0x104fe40000004100 */
[----:B------:R-:W-:Y:S01]  /*0740*/  HADD2.F32 R83, -RZ, R60.H1_H1 ;  /* 0x3000003cff537230 */ /* 0x000fe20000004100 */
[----:B------:R-:W-:Y:S01]  /*0750*/  FADD.FTZ R60, R59, R70 ;  /* 0x000000463b3c7221 */ /* 0x000fe20000010000 */
[--C-:B------:R-:W-:Y:S02]  /*0760*/  HADD2.F32 R85, -RZ, R61.reuse.H0_H0 ;  /* 0x2000003dff557230 */ /* 0x100fe40000004100 */
[----:B------:R-:W-:Y:S01]  /*0770*/  HADD2.F32 R87, -RZ, R61.H1_H1 ;  /* 0x3000003dff577230 */ /* 0x000fe20000004100 */
[----:B------:R-:W-:Y:S01]  /*0780*/  FADD.FTZ R59, R60, R69 ;  /* 0x000000453c3b7221 */ /* 0x000fe20000010000 */
[----:B------:R-:W-:-:S02]  /*0790*/  HADD2.F32 R89, -RZ, R62.H0_H0 ;  /* 0x2000003eff597230 */ /* 0x000fc40000004100 */
[----:B------:R-:W-:Y:S02]  /*07a0*/  HADD2.F32 R91, -RZ, R62.H1_H1 ;  /* 0x3000003eff5b7230 */ /* 0x000fe40000004100 */
[--C-:B------:R-:W-:Y:S02]  /*07b0*/  HADD2.F32 R57, -RZ, R63.reuse.H0_H0 ;  /* 0x2000003fff397230 */ /* 0x100fe40000004100 */
[----:B------:R-:W-:Y:S01]  /*07c0*/  HADD2.F32 R63, -RZ, R63.H1_H1 ;  /* 0x3000003fff3f7230 */ /* 0x000fe20000004100 */
[----:B------:R-:W-:Y:S02]  /*07d0*/  FADD.FTZ R59, R59, R64 ;  /* 0x000000403b3b7221 */ /* 0x000fe40000010000 */
[-C--:B------:R-:W-:Y:S02]  /*07e0*/  FMUL.FTZ R85, R85, R72.reuse ;  /* 0x0000004855557220 */ /* 0x080fe40000410000 */
[-C--:B------:R-:W-:Y:S02]  /*07f0*/  FMUL.FTZ R73, R73, R72.reuse ;  /* 0x0000004849497220 */ /* 0x080fe40000410000 */
[----:B-1----:R-:W-:-:S02]  /*0800*/  FMUL.FTZ R80, R83, R72 ;  /* 0x0000004853507220 */ /* 0x002fc40000410000 */
[-C--:B------:R-:W-:Y:S02]  /*0810*/  FMUL.FTZ R56, R87, R72.reuse ;  /* 0x0000004857387220 */ /* 0x080fe40000410000 */
[-C--:B------:R-:W-:Y:S02]  /*0820*/  FMUL.FTZ R89, R89, R72.reuse ;  /* 0x0000004859597220 */ /* 0x080fe40000410000 */
[-C--:B------:R-:W-:Y:S02]  /*0830*/  FMUL.FTZ R58, R91, R72.reuse ;  /* 0x000000485b3a7220 */ /* 0x080fe40000410000 */
[-C--:B------:R-:W-:Y:S02]  /*0840*/  FMUL.FTZ R57, R57, R72.reuse ;  /* 0x0000004839397220 */ /* 0x080fe40000410000 */
[----:B------:R-:W-:Y:S01]  /*0850*/  FMUL.FTZ R72, R63, R72 ;  /* 0x000000483f487220 */ /* 0x000fe20000410000 */
[----:B---3--:R-:W-:Y:S01]  /*0860*/  @P0 HADD2.F32 R63, -RZ, R53.H0_H0 ;  /* 0x20000035ff3f0230 */ /* 0x008fe20000004100 */
[----:B------:R-:W-:Y:S01]  /*0870*/  FADD.FTZ R60, R59, R68 ;  /* 0x000000443b3c7221 */ /* 0x000fe20000010000 */
[----:B------:R-:W-:Y:S01]  /*0880*/  @P0 HADD2.F32 R62, -RZ, R52.H0_H0 ;  /* 0x20000034ff3e0230 */ /* 0x000fe20000004100 */
[----:B------:R-:W-:-:S02]  /*0890*/  FMUL.FTZ R76, R46, R85 ;  /* 0x000000552e4c7220 */ /* 0x000fc40000410000 */
[----:B------:R-:W-:Y:S01]  /*08a0*/  FMUL.FTZ R83, R44, R73 ;  /* 0x000000492c537220 */ /* 0x000fe20000410000 */
[----:B------:R-:W-:Y:S01]  /*08b0*/  @P0 HADD2.F32 R61, -RZ, R52.H1_H1 ;  /* 0x30000034ff3d0230 */ /* 0x000fe20000004100 */
[----:B------:R-:W-:Y:S01]  /*08c0*/  FADD.FTZ R60, R60, R65 ;  /* 0x000000413c3c7221 */ /* 0x000fe20000010000 */
[--C-:B------:R-:W-:Y:S01]  /*08d0*/  @P0 HADD2.F32 R78, -RZ, R55.reuse.H1_H1 ;  /* 0x30000037ff4e0230 */ /* 0x100fe20000004100 */
[----:B------:R-:W-:Y:S01]  /*08e0*/  @P0 FADD.FTZ R76, R63, R76 ;  /* 0x0000004c3f4c0221 */ /* 0x000fe20000010000 */
[----:B------:R-:W-:Y:S01]  /*08f0*/  @P0 HADD2.F32 R73, -RZ, R55.H0_H0 ;  /* 0x20000037ff490230 */ /* 0x000fe20000004100 */
[----:B------:R-:W-:Y:S02]  /*0900*/  FMUL.FTZ R80, R45, R80 ;  /* 0x000000502d507220 */ /* 0x000fe40000410000 */
[----:B------:R-:W-:Y:S02]  /*0910*/  @P0 FADD.FTZ R83, R62, R83 ;  /* 0x000000533e530221 */ /* 0x000fe40000010000 */
[----:B------:R-:W-:-:S02]  /*0920*/  FMUL.FTZ R63, R51, R72 ;  /* 0x00000048333f7220 */ /* 0x000fc40000410000 */
[----:B------:R-:W-:Y:S02]  /*0930*/  FMUL.FTZ R62, R50, R57 ;  /* 0x00000039323e7220 */ /* 0x000fe40000410000 */
[----:B------:R-:W-:Y:S01]  /*0940*/  FADD.FTZ R57, R60, R67 ;  /* 0x000000433c397221 */ /* 0x000fe20000010000 */
[--C-:B------:R-:W-:Y:S01]  /*0950*/  @P0 HADD2.F32 R82, -RZ, R54.reuse.H1_H1 ;  /* 0x30000036ff520230 */ /* 0x100fe20000004100 */
[----:B------:R-:W-:Y:S01]  /*0960*/  @P0 FADD.FTZ R80, R61, R80 ;  /* 0x000000503d500221 */ /* 0x000fe20000010000 */
[----:B------:R-:W-:Y:S01]  /*0970*/  @P0 HADD2.F32 R61, -RZ, R54.H0_H0 ;  /* 0x20000036ff3d0230 */ /* 0x000fe20000004100 */
[----:B------:R-:W-:Y:S01]  /*0980*/  @P0 FADD.FTZ R63, R78, R63 ;  /* 0x0000003f4e3f0221 */ /* 0x000fe20000010000 */
[----:B------:R-:W-:Y:S01]  /*0990*/  @P0 HADD2.F32 R78, -RZ, R53.H1_H1 ;  /* 0x30000035ff4e0230 */ /* 0x000fe20000004100 */
[----:B------:R-:W-:Y:S02]  /*09a0*/  FMUL.FTZ R81, R47, R56 ;  /* 0x000000382f517220 */ /* 0x000fe40000410000 */
[----:B------:R-:W-:-:S02]  /*09b0*/  FMUL.FTZ R74, R48, R89 ;  /* 0x00000059304a7220 */ /* 0x000fc40000410000 */
[----:B------:R-:W-:Y:S01]  /*09c0*/  @P0 FADD.FTZ R62, R73, R62 ;  /* 0x0000003e493e0221 */ /* 0x000fe20000010000 */
[----:B------:R-:W-:Y:S01]  /*09d0*/  SHF.L.U32 R73, R79, 0x4, RZ ;  /* 0x000000044f497819 */ /* 0x000fe200000006ff */
[----:B------:R-:W-:Y:S02]  /*09e0*/  FMUL.FTZ R77, R49, R58 ;  /* 0x0000003a314d7220 */ /* 0x000fe40000410000 */
[----:B------:R-:W-:Y:S01]  /*09f0*/  FADD.FTZ R56, R57, R66 ;  /* 0x0000004239387221 */ /* 0x000fe20000010000 */
[----:B------:R-:W-:Y:S01]  /*0a00*/  SHF.R.U32.HI R72, RZ, 0x1c, R79 ;  /* 0x0000001cff487819 */ /* 0x000fe2000001164f */
[----:B------:R-:W-:Y:S01]  /*0a10*/  @P0 FADD.FTZ R74, R61, R74 ;  /* 0x0000004a3d4a0221 */ /* 0x000fe20000010000 */
[----:B------:R-:W-:Y:S01]  /*0a20*/  IADD3 R60, P1, R73, c[0x0][0x188], RZ ;  /* 0x00006200493c7a10 */ /* 0x000fe20007f3e0ff */
[----:B------:R-:W-:Y:S02]  /*0a30*/  @P0 FADD.FTZ R77, R82, R77 ;  /* 0x0000004d524d0221 */ /* 0x000fe40000010000 */
[----:B------:R-:W-:-:S02]  /*0a40*/  @P0 FADD.FTZ R81, R78, R81 ;  /* 0x000000514e510221 */ /* 0x000fc40000010000 */
[----:B------:R-:W-:Y:S01]  /*0a50*/  FADD.FTZ R57, R56, R83 ;  /* 0x0000005338397221 */ /* 0x000fe20000010000 */
[----:B------:R-:W-:Y:S02]  /*0a60*/  IADD3.X R61, R72, c[0x0][0x18c], RZ, P1, !PT ;  /* 0x00006300483d7a10 */ /* 0x000fe40000ffe4ff */
        /* <DEDUP_REMOVED lines=15> */
.L_x_7881:
        /* <DEDUP_REMOVED lines=52> */
.L_x_7882:
        /* <DEDUP_REMOVED lines=23> */
[----:B------:R-:W-:Y:S02]  /*1010*/  FFMA.FTZ R59, R26, R91, R10 ;  /* 0x0000005b1a3b7223 */ /* 0x000fe4000001000a */
[C---:B------:R-:W-:Y:S02]  /*1020*/  FMUL.FTZ R87, R78.reuse, R87 ;  /* 0x000000574e577220 */ /* 0x040fe40000410000 */
[----:B------:R-:W-:-:S02]  /*1030*/  FMUL.FTZ R60, R78, R67 ;  /* 0x000000434e3c7220 */ /* 0x000fc40000410000 */
[----:B------:R-:W-:Y:S02]  /*1040*/  FADD.FTZ R91, -R58, R62 ;  /* 0x0000003e3a5b7221 */ /* 0x000fe40000010100 */
[C---:B------:R-:W-:Y:S02]  /*1050*/  FMUL.FTZ R62, R78.reuse, R69 ;  /* 0x000000454e3e7220 */ /* 0x040fe40000410000 */
[----:B------:R-:W-:Y:S02]  /*1060*/  FFMA.FTZ R56, R27, R56, R11 ;  /* 0x000000381b387223 */ /* 0x000fe4000001000b */
[----:B------:R-:W-:Y:S02]  /*1070*/  FMUL.FTZ R69, R78, R57 ;  /* 0x000000394e457220 */ /* 0x000fe40000410000 */
[----:B------:R-:W-:Y:S01]  /*1080*/  FADD.FTZ R89, -R58, R68 ;  /* 0x000000443a597221 */ /* 0x000fe20000010100 */
[----:B------:R-:W-:Y:S01]  /*1090*/  F2FP.PACK_AB R59, R56, R59 ;  /* 0x0000003b383b723e */ /* 0x000fe200000000ff */
[----:B------:R-:W-:-:S02]  /*10a0*/  FADD.FTZ R83, -R58, R83 ;  /* 0x000000533a537221 */ /* 0x000fc40000010100 */
[C---:B------:R-:W-:Y:S02]  /*10b0*/  FADD.FTZ R61, -R58.reuse, R80 ;  /* 0x000000503a3d7221 */ /* 0x040fe40000010100 */
[C---:B------:R-:W-:Y:S02]  /*10c0*/  FADD.FTZ R65, -R58.reuse, R76 ;  /* 0x0000004c3a417221 */ /* 0x040fe40000010100 */
[C---:B------:R-:W-:Y:S02]  /*10d0*/  FADD.FTZ R81, -R58.reuse, R81 ;  /* 0x000000513a517221 */ /* 0x040fe40000010100 */
[----:B------:R-:W-:Y:S02]  /*10e0*/  FADD.FTZ R77, -R58, R77 ;  /* 0x0000004d3a4d7221 */ /* 0x000fe40000010100 */
[----:B------:R-:W-:Y:S02]  /*10f0*/  FFMA.FTZ R57, R22, R87, R6 ;  /* 0x0000005716397223 */ /* 0x000fe40000010006 */
[----:B------:R-:W-:-:S02]  /*1100*/  FFMA.FTZ R60, R23, R60, R7 ;  /* 0x0000003c173c7223 */ /* 0x000fc40000010007 */
[C---:B------:R-:W-:Y:S02]  /*1110*/  FMUL.FTZ R71, R78.reuse, R71 ;  /* 0x000000474e477220 */ /* 0x040fe40000410000 */
[----:B------:R-:W-:Y:S01]  /*1120*/  FMUL.FTZ R58, R78, R85 ;  /* 0x000000554e3a7220 */ /* 0x000fe20000410000 */
[----:B------:R-:W-:Y:S01]  /*1130*/  F2FP.PACK_AB R57, R60, R57 ;  /* 0x000000393c39723e */ /* 0x000fe200000000ff */
[C---:B------:R-:W-:Y:S02]  /*1140*/  FMUL.FTZ R91, R78.reuse, R91 ;  /* 0x0000005b4e5b7220 */ /* 0x040fe40000410000 */
[C---:B------:R-:W-:Y:S02]  /*1150*/  FMUL.FTZ R66, R78.reuse, R63 ;  /* 0x0000003f4e427220 */ /* 0x040fe40000410000 */
[----:B------:R-:W-:Y:S02]  /*1160*/  FMUL.FTZ R64, R78, R77 ;  /* 0x0000004d4e407220 */ /* 0x000fe40000410000 */
[----:B------:R-:W-:-:S02]  /*1170*/  FFMA.FTZ R56, R20, R71, R4 ;  /* 0x0000004714387223 */ /* 0x000fc40000010004 */
[----:B------:R-:W-:Y:S02]  /*1180*/  FFMA.FTZ R63, R21, R58, R5 ;  /* 0x0000003a153f7223 */ /* 0x000fe40000010005 */
[----:B------:R-:W-:Y:S02]  /*1190*/  FMUL.FTZ R89, R78, R89 ;  /* 0x000000594e597220 */ /* 0x000fe40000410000 */
[----:B------:R-:W-:Y:S01]  /*11a0*/  FFMA.FTZ R67, R25, R62, R9 ;  /* 0x0000003e19437223 */ /* 0x000fe20000010009 */
[----:B------:R-:W-:Y:S01]  /*11b0*/  F2FP.PACK_AB R56, R63, R56 ;  /* 0x000000383f38723e */ /* 0x000fe200000000ff */
[----:B------:R-:W-:Y:S02]  /*11c0*/  FFMA.FTZ R91, R34, R91, R18 ;  /* 0x0000005b225b7223 */ /* 0x000fe40000010012 */
[----:B------:R-:W-:Y:S02]  /*11d0*/  FFMA.FTZ R66, R35, R66, R19 ;  /* 0x0000004223427223 */ /* 0x000fe40000010013 */
[----:B------:R-:W-:-:S02]  /*11e0*/  FMUL.FTZ R60, R78, R81 ;  /* 0x000000514e3c7220 */ /* 0x000fc40000410000 */
[----:B------:R-:W-:Y:S01]  /*11f0*/  FFMA.FTZ R62, R32, R69, R16 ;  /* 0x00000045203e7223 */ /* 0x000fe20000010010 */
[----:B------:R-:W-:Y:S01]  /*1200*/  F2FP.PACK_AB R63, R66, R91 ;  /* 0x0000005b423f723e */ /* 0x000fe200000000ff */
[C---:B------:R-:W-:Y:S01]  /*1210*/  FMUL.FTZ R65, R78.reuse, R65 ;  /* 0x000000414e417220 */ /* 0x040fe20000410000 */
[----:B------:R-:W-:Y:S01]  /*1220*/  IADD3 R66, P2, R73, c[0x0][0x208], RZ ;  /* 0x0000820049427a10 */ /* 0x000fe20007f5e0ff */
[C---:B------:R-:W-:Y:S02]  /*1230*/  FMUL.FTZ R83, R78.reuse, R83 ;  /* 0x000000534e537220 */ /* 0x040fe40000410000 */
[----:B------:R-:W-:Y:S02]  /*1240*/  FMUL.FTZ R68, R78, R61 ;  /* 0x0000003d4e447220 */ /* 0x000fe40000410000 */
[----:B------:R-:W-:Y:S01]  /*1250*/  FFMA.FTZ R69, R33, R64, R17 ;  /* 0x0000004021457223 */ /* 0x000fe20000010011 */
[----:B------:R-:W-:Y:S01]  /*1260*/  IADD3 R64, P0, R3, c[0x0][0x208], RZ ;  /* 0x0000820003407a10 */ /* 0x000fe20007f1e0ff */
[----:B------:R-:W-:-:S02]  /*1270*/  FFMA.FTZ R58, R24, R89, R8 ;  /* 0x00000059183a7223 */ /* 0x000fc40000010008 */
[----:B------:R-:W-:Y:S01]  /*1280*/  FFMA.FTZ R70, R31, R60, R15 ;  /* 0x0000003c1f467223 */ /* 0x000fe2000001000f */
[----:B------:R-:W-:Y:S01]  /*1290*/  F2FP.PACK_AB R62, R69, R62 ;  /* 0x0000003e453e723e */ /* 0x000fe200000000ff */
[----:B------:R-:W-:Y:S01]  /*12a0*/  FFMA.FTZ R61, R30, R65, R14 ;  /* 0x000000411e3d7223 */ /* 0x000fe2000001000e */
[----:B------:R-:W-:Y:S01]  /*12b0*/  F2FP.PACK_AB R58, R67, R58 ;  /* 0x0000003a433a723e */ /* 0x000fe200000000ff */
[----:B------:R-:W-:Y:S01]  /*12c0*/  FFMA.FTZ R60, R28, R83, R12 ;  /* 0x000000531c3c7223 */ /* 0x000fe2000001000c */
[----:B------:R-:W-:Y:S01]  /*12d0*/  IADD3.X R65, R75, c[0x0][0x20c], RZ, P0, !PT ;  /* 0x000083004b417a10 */ /* 0x000fe200007fe4ff */
[----:B------:R-:W-:Y:S01]  /*12e0*/  FFMA.FTZ R3, R29, R68, R13 ;  /* 0x000000441d037223 */ /* 0x000fe2000001000d */
[----:B------:R-:W-:Y:S01]  /*12f0*/  F2FP.PACK_AB R61, R70, R61 ;  /* 0x0000003d463d723e */ /* 0x000fe200000000ff */
[----:B------:R-:W-:Y:S01]  /*1300*/  @!P1 IMAD.WIDE R68, R2, R79, c[0x0][0x1a8] ;  /* 0x00006a0002449625 */ /* 0x000fe200078e024f */
[----:B------:R-:W-:Y:S02]  /*1310*/  IADD3.X R67, R72, c[0x0][0x20c], RZ, P2, !PT ;  /* 0x0000830048437a10 */ /* 0x000fe400017fe4ff */
        /* <DEDUP_REMOVED lines=8> */
.L_x_7879:
[----:B------:R-:W-:Y:S05]  /*13a0*/  EXIT ;  /* 0x000000000000794d */ /* 0x000fea0003800000 */
.L_x_7877:
[----:B0-----:R-:W-:Y:S02]  /*13b0*/  MOV R58, R85 ;  /* 0x00000055003a7202 */ /* 0x001fe40000000f00 */
[----:B------:R-:W-:-:S02]  /*13c0*/  MOV R79, 0x1 ;  /* 0x00000001004f7802 */ /* 0x000fc40000000f00 */
[----:B------:R-:W-:Y:S02]  /*13d0*/  MOV R60, 0x1f ;  /* 0x0000001f003c7802 */ /* 0x000fe40000000f00 */
[----:B------:R-:W-:Y:S02]  /*13e0*/  MOV R61, 0xffffffff ;  /* 0xffffffff003d7802 */ /* 0x000fe40000000f00 */
[----:B------:R-:W-:Y:S02]  /*13f0*/  MOV R56, 0x1410 ;  /* 0x0000141000387802 */ /* 0x000fe40000000f00 */
[----:B------:R-:W-:Y:S05]  /*1400*/  CALL.REL.NOINC `($__internal_85_$__cuda_sm70_shflsync_bfly_p) ;  /* 0x000005a000007944 */ /* 0x000fea0003c00000 */
[----:B-1----:R-:W-:Y:S01]  /*1410*/  MOV R56, R79 ;  /* 0x0000004f00387202 */ /* 0x002fe20000000f00 */
[----:B0-----:R-:W-:Y:S05]  /*1420*/  BRA `(.L_x_7881) ;  /* 0xfffff73000007947 */ /* 0x001fea000383ffff */
.L_x_7878:
[----:B------:R-:W-:Y:S01]  /*1430*/  HFMA2.MMA R79, -RZ, RZ, 0, 1.1920928955078125e-07 ;  /* 0x00000002ff4f7435 */ /* 0x000fe200000001ff */
[----:B------:R-:W-:Y:S02]  /*1440*/  MOV R58, R85 ;  /* 0x00000055003a7202 */ /* 0x000fe40000000f00 */
[----:B------:R-:W-:Y:S02]  /*1450*/  MOV R60, 0x1f ;  /* 0x0000001f003c7802 */ /* 0x000fe40000000f00 */
[----:B------:R-:W-:-:S02]  /*1460*/  MOV R61, 0xffffffff ;  /* 0xffffffff003d7802 */ /* 0x000fc40000000f00 */
[----:B------:R-:W-:Y:S02]  /*1470*/  MOV R56, 0x1490 ;  /* 0x0000149000387802 */ /* 0x000fe40000000f00 */
[----:B------:R-:W-:Y:S05]  /*1480*/  CALL.REL.NOINC `($__internal_85_$__cuda_sm70_shflsync_bfly_p) ;  /* 0x0000052000007944 */ /* 0x000fea0003c00000 */
[----:B01----:R-:W-:Y:S01]  /*1490*/  FADD.FTZ R58, R85, R79 ;  /* 0x0000004f553a7221 */ /* 0x003fe20000010000 */
[----:B------:R-:W-:Y:S01]  /*14a0*/  HFMA2.MMA R79, -RZ, RZ, 0, 2.384185791015625e-07 ;  /* 0x00000004ff4f7435 */ /* 0x000fe200000001ff */
[----:B------:R-:W-:Y:S02]  /*14b0*/  MOV R60, 0x1f ;  /* 0x0000001f003c7802 */ /* 0x000fe40000000f00 */
[----:B------:R-:W-:Y:S02]  /*14c0*/  MOV R61, 0xffffffff ;  /* 0xffffffff003d7802 */ /* 0x000fe40000000f00 */
[----:B------:R-:W-:Y:S02]  /*14d0*/  MOV R56, 0x14f0 ;  /* 0x000014f000387802 */ /* 0x000fe40000000f00 */
[----:B------:R-:W-:Y:S05]  /*14e0*/  CALL.REL.NOINC `($__internal_85_$__cuda_sm70_shflsync_bfly_p) ;  /* 0x000004c000007944 */ /* 0x000fea0003c00000 */
[----:B01----:R-:W-:Y:S01]  /*14f0*/  FADD.FTZ R58, R58, R79 ;  /* 0x0000004f3a3a7221 */ /* 0x003fe20000010000 */
[----:B------:R-:W-:Y:S01]  /*1500*/  HFMA2.MMA R79, -RZ, RZ, 0, 4.76837158203125e-07 ;  /* 0x00000008ff4f7435 */ /* 0x000fe200000001ff */
[----:B------:R-:W-:Y:S02]  /*1510*/  MOV R60, 0x1f ;  /* 0x0000001f003c7802 */ /* 0x000fe40000000f00 */
[----:B------:R-:W-:-:S02]  /*1520*/  MOV R61, 0xffffffff ;  /* 0xffffffff003d7802 */ /* 0x000fc40000000f00 */
[----:B------:R-:W-:Y:S02]  /*1530*/  MOV R56, 0x1550 ;  /* 0x0000155000387802 */ /* 0x000fe40000000f00 */
[----:B------:R-:W-:Y:S05]  /*1540*/  CALL.REL.NOINC `($__internal_85_$__cuda_sm70_shflsync_bfly_p) ;  /* 0x0000046000007944 */ /* 0x000fea0003c00000 */
[----:B01----:R-:W-:Y:S01]  /*1550*/  FADD.FTZ R58, R58, R79 ;  /* 0x0000004f3a3a7221 */ /* 0x003fe20000010000 */
[----:B------:R-:W-:Y:S01]  /*1560*/  HFMA2.MMA R79, -RZ, RZ, 0, 9.5367431640625e-07 ;  /* 0x00000010ff4f7435 */ /* 0x000fe200000001ff */
[----:B------:R-:W-:Y:S02]  /*1570*/  MOV R60, 0x1f ;  /* 0x0000001f003c7802 */ /* 0x000fe40000000f00 */
[----:B------:R-:W-:Y:S02]  /*1580*/  MOV R61, 0xffffffff ;  /* 0xffffffff003d7802 */ /* 0x000fe40000000f00 */
[----:B------:R-:W-:Y:S02]  /*1590*/  MOV R56, 0x15b0 ;  /* 0x000015b000387802 */ /* 0x000fe40000000f00 */
[----:B------:R-:W-:Y:S05]  /*15a0*/  CALL.REL.NOINC `($__internal_85_$__cuda_sm70_shflsync_bfly_p) ;  /* 0x0000040000007944 */ /* 0x000fea0003c00000 */
        /* <DEDUP_REMOVED lines=38> */
[----:B------:R-:W-:Y:S05]  /*1810*/  CALL.REL.NOINC `($__internal_85_$__cuda_sm70_shflsync_bfly_p) ;  /* 0x0000019000007944 */ /* 0x000fea0003c00000 */
[----:B01----:R-:W-:Y:S01]  /*1820*/  FADD.FTZ R58, R58, R79 ;  /* 0x0000004f3a3a7221 */ /* 0x003fe20000010000 */
[----:B------:R-:W-:Y:S01]  /*1830*/  HFMA2.MMA R79, -RZ, RZ, 0, 1.1920928955078125e-07 ;  /* 0x00000002ff4f7435 */ /* 0x000fe200000001ff */
[----:B------:R-:W-:Y:S02]  /*1840*/  MOV R60, 0x1f ;  /* 0x0000001f003c7802 */ /* 0x000fe40000000f00 */
[----:B------:R-:W-:Y:S02]  /*1850*/  MOV R61, 0xffffffff ;  /* 0xffffffff003d7802 */ /* 0x000fe40000000f00 */
[----:B------:R-:W-:Y:S02]  /*1860*/  MOV R56, 0x1880 ;  /* 0x0000188000387802 */ /* 0x000fe40000000f00 */
[----:B------:R-:W-:Y:S05]  /*1870*/  CALL.REL.NOINC `($__internal_85_$__cuda_sm70_shflsync_bfly_p) ;  /* 0x0000013000007944 */ /* 0x000fea0003c00000 */
[----:B01----:R-:W-:Y:S01]  /*1880*/  FADD.FTZ R58, R58, R79 ;  /* 0x0000004f3a3a7221 */ /* 0x003fe20000010000 */
[----:B------:R-:W-:Y:S01]  /*1890*/  HFMA2.MMA R79, -RZ, RZ, 0, 2.384185791015625e-07 ;  /* 0x00000004ff4f7435 */ /* 0x000fe200000001ff */
[----:B------:R-:W-:Y:S02]  /*18a0*/  MOV R60, 0x1f ;  /* 0x0000001f003c7802 */ /* 0x000fe40000000f00 */
[----:B------:R-:W-:-:S02]  /*18b0*/  MOV R61, 0xffffffff ;  /* 0xffffffff003d7802 */ /* 0x000fc40000000f00 */
[----:B------:R-:W-:Y:S02]  /*18c0*/  MOV R56, 0x18e0 ;  /* 0x000018e000387802 */ /* 0x000fe40000000f00 */
[----:B------:R-:W-:Y:S05]  /*18d0*/  CALL.REL.NOINC `($__internal_85_$__cuda_sm70_shflsync_bfly_p) ;  /* 0x000000d000007944 */ /* 0x000fea0003c00000 */
[----:B01----:R-:W-:Y:S01]  /*18e0*/  FADD.FTZ R58, R58, R79 ;  /* 0x0000004f3a3a7221 */ /* 0x003fe20000010000 */
[----:B------:R-:W-:Y:S01]  /*18f0*/  HFMA2.MMA R79, -RZ, RZ, 0, 4.76837158203125e-07 ;  /* 0x00000008ff4f7435 */ /* 0x000fe200000001ff */
[----:B------:R-:W-:Y:S02]  /*1900*/  MOV R60, 0x1f ;  /* 0x0000001f003c7802 */ /* 0x000fe40000000f00 */
[----:B------:R-:W-:Y:S02]  /*1910*/  MOV R61, 0xffffffff ;  /* 0xffffffff003d7802 */ /* 0x000fe40000000f00 */
[----:B------:R-:W-:Y:S02]  /*1920*/  MOV R56, 0x1940 ;  /* 0x0000194000387802 */ /* 0x000fe40000000f00 */
[----:B------:R-:W-:Y:S05]  /*1930*/  CALL.REL.NOINC `($__internal_85_$__cuda_sm70_shflsync_bfly_p) ;  /* 0x0000007000007944 */ /* 0x000fea0003c00000 */
[----:B01----:R-:W-:Y:S01]  /*1940*/  FADD.FTZ R58, R58, R79 ;  /* 0x0000004f3a3a7221 */ /* 0x003fe20000010000 */
[----:B------:R-:W-:Y:S01]  /*1950*/  HFMA2.MMA R79, -RZ, RZ, 0, 9.5367431640625e-07 ;  /* 0x00000010ff4f7435 */ /* 0x000fe200000001ff */
[----:B------:R-:W-:Y:S02]  /*1960*/  MOV R60, 0x1f ;  /* 0x0000001f003c7802 */ /* 0x000fe40000000f00 */
[----:B------:R-:W-:-:S02]  /*1970*/  MOV R61, 0xffffffff ;  /* 0xffffffff003d7802 */ /* 0x000fc40000000f00 */
[----:B------:R-:W-:Y:S02]  /*1980*/  MOV R56, 0x19a0 ;  /* 0x000019a000387802 */ /* 0x000fe40000000f00 */
[----:B------:R-:W-:Y:S05]  /*1990*/  CALL.REL.NOINC `($__internal_85_$__cuda_sm70_shflsync_bfly_p) ;  /* 0x0000001000007944 */ /* 0x000fea0003c00000 */
[----:B01----:R-:W-:Y:S05]  /*19a0*/  BRA `(.L_x_7882) ;  /* 0xfffff4f000007947 */ /* 0x003fea000383ffff */
        .weak           $__internal_85_$__cuda_sm70_shflsync_bfly_p
        .type           $__internal_85_$__cuda_sm70_shflsync_bfly_p,@function
        .size           $__internal_85_$__cuda_sm70_shflsync_bfly_p,(.L_x_15277 - $__internal_85_$__cuda_sm70_shflsync_bfly_p)
$__internal_85_$__cuda_sm70_shflsync_bfly_p:
[----:B------:R-:W-:Y:S01]  /*19b0*/  HFMA2.MMA R57, -RZ, RZ, 0, 0 ;  /* 0x00000000ff397435 */ /* 0x000fe200000001ff */
[----:B------:R-:W-:Y:S04]  /*19c0*/  WARPSYNC R61 ;  /* 0x0000003d00007348 */ /* 0x000fe80003800000 */
[----:B------:R0:W1:Y:S01]  /*19d0*/  SHFL.BFLY PT, R79, R58, R79, R60 ;  /* 0x0c00004f3a4f7389 */ /* 0x00006200000e003c */
[----:B------:R-:W-:Y:S05]  /*19e0*/  RET.REL.NODEC R56 `(_ZN10layer_norm13ln_fwd_kernelINS_13Kernel_traitsIf6__halfS2_S2_fjLj512ELj1ELj4ELj1ELj16ENS_18Kernel_traits_baseILj512EfS2_S2_S2_fjLj128EEEEELb0ELb1ELb0ELb1EEEvNS_9FwdParamsE) ;  /* 0xffffe61038007950 */ /* 0x000fea0003c3ffff */
.L_x_7883:
        /* <DEDUP_REMOVED lines=9> */
.L_x_15277:


//--------------------- .text._ZN10layer_norm13ln_fwd_kernelINS_13Kernel_traitsIf6__halfS2_S2_fjLj512ELj1ELj4ELj1ELj16ENS_18Kernel_traits_baseILj512EfS2_S2_S2_fjLj128EEEEELb0ELb1ELb1ELb0EEEvNS_9FwdParamsE --------------------------
	.section	.text._ZN10layer_norm13ln_fwd_kernelINS_13Kernel_traitsIf6__halfS2_S2_fjLj512ELj1ELj4ELj1ELj16ENS_18Kernel_traits_baseILj512EfS2_S2_S2_fjLj128EEEEELb0ELb1ELb1ELb0EEEvNS_9FwdParamsE,"ax",@progbits
	.sectioninfo	@"SHI_REGISTERS=93"
	.align	128
        .global         _ZN10layer_norm13ln_fwd_kernelINS_13Kernel_traitsIf6__halfS2_S2_fjLj512ELj1ELj4ELj1ELj16ENS_18Kernel_traits_baseILj512EfS2_S2_S2_fjLj128EEEEELb0ELb1ELb1ELb0EEEvNS_9FwdParamsE
        .type           _ZN10layer_norm13ln_fwd_kernelINS_13Kernel_traitsIf6__halfS2_S2_fjLj512ELj1ELj4ELj1ELj16ENS_18Kernel_traits_baseILj512EfS2_S2_S2_fjLj128EEEEELb0ELb1ELb1ELb0EEEvNS_9FwdParamsE,@function
        .size           _ZN10layer_norm13ln_fwd_kernelINS_13Kernel_traitsIf6__halfS2_S2_fjLj512ELj1ELj4ELj1ELj16ENS_18Kernel_traits_baseILj512EfS2_S2_S2_fjLj128EEEEELb0ELb1ELb1ELb0EEEvNS_9FwdParamsE,(.L_x_15278 - _ZN10layer_norm13ln_fwd_kernelINS_13Kernel_traitsIf6__halfS2_S2_fjLj512ELj1ELj4ELj1ELj16ENS_18Kernel_traits_baseILj512EfS2_S2_S2_fjLj128EEEEELb0ELb1ELb1ELb0EEEvNS_9FwdParamsE)
        .other          _ZN10layer_norm13ln_fwd_kernelINS_13Kernel_traitsIf6__halfS2_S2_fjLj512ELj1ELj4ELj1ELj16ENS_18Kernel_traits_baseILj512EfS2_S2_S2_fjLj128EEEEELb0ELb1ELb1ELb0EEEvNS_9FwdParamsE,@"STO_CUDA_ENTRY STV_DEFAULT"
_ZN10layer_norm13ln_fwd_kernelINS_13Kernel_traitsIf6__halfS2_S2_fjLj512ELj1ELj4ELj1ELj16ENS_18Kernel_traits_baseILj512EfS2_S2_S2_fjLj128EEEEELb0ELb1ELb1ELb0EEEvNS_9FwdParamsE:
.text._ZN10layer_norm13ln_fwd_kernelINS_13Kernel_traitsIf6__halfS2_S2_fjLj512ELj1ELj4ELj1ELj16ENS_18Kernel_traits_baseILj512EfS2_S2_S2_fjLj128EEEEELb0ELb1ELb1ELb0EEEvNS_9FwdParamsE:
        /* <DEDUP_REMOVED lines=36> */
.L_x_7885:
[----:B------:R-:W-:Y:S05]  /*0240*/  BSYNC B0 ;  /* 0x0000000000007941 */ /* 0x000fea0003800000 */
.L_x_7884:
        /* <DEDUP_REMOVED lines=20> */
.L_x_7887:
[----:B------:R-:W-:Y:S05]  /*0390*/  BSYNC B0 ;  /* 0x0000000000007941 */ /* 0x000fea0003800000 */
.L_x_7886:
[----:B------:R-:W-:Y:S05]  /*03a0*/  @P3 EXIT ;  /* 0x000000000000394d */ /* 0x000fea0003800000 */
[----:B------:R-:W-:Y:S02]  /*03b0*/  ULDC.U8 UR6, c[0x0][0x1f0] ;  /* 0x00007c0000067ab9 */ /* 0x000fe40000000000 */
.L_x_7947:
        /* <DEDUP_REMOVED lines=36> */
.L_x_7891:
[----:B0----5:R-:W-:Y:S02]  /*0600*/  HADD2.F32 R4, -RZ, R56.H0_H0 ;  /* 0x20000038ff047230 */ /* 0x021fe40000004100 */
[----:B------:R-:W-:-:S03]  /*0610*/  @P0 HADD2.F32 R7, -RZ, R60.H0_H0 ;  /* 0x2000003cff070230 */ /* 0x000fc60000004100 */
[----:B------:R-:W-:-:S04]  /*0620*/  FMUL.FTZ R5, R4, c[0x0][0x1ec] ;  /* 0x00007b0004057a20 */ /* 0x000fc80000410000 */
[----:B------:R-:W-:-:S04]  /*0630*/  FMUL.FTZ R4, R28, R5 ;  /* 0x000000051c047220 */ /* 0x000fc80000410000 */
[----:B------:R-:W-:Y:S02]  /*0640*/  @P0 FADD.FTZ R4, R7, R4 ;  /* 0x0000000407040221 */ /* 0x000fe40000010000 */
.L_x_7892:
[----:B------:R-:W-:Y:S05]  /*0650*/  BSYNC B1 ;  /* 0x0000000000017941 */ /* 0x000fea0003800000 */
.L_x_7890:
[----:B------:R-:W-:Y:S01]  /*0660*/  BSSY B1, `(.L_x_7893) ;  /* 0x000000b000017945 */ /* 0x000fe20003800000 */
[----:B------:R-:W-:Y:S05]  /*0670*/  @P4 BRA `(.L_x_7894) ;  /* 0x0000004000004947 */ /* 0x000fea0003800000 */
[----:B------:R-:W-:Y:S01]  /*0680*/  MOV R5, RZ ;  /* 0x000000ff00057202 */ /* 0x000fe20000000f00 */
[----:B------:R-:W-:Y:S05]  /*0690*/  @!P0 BRA `(.L_x_7895) ;  /* 0x0000007000008947 */ /* 0x000fea0003800000 */
[----:B-----5:R-:W-:Y:S01]  /*06a0*/  HADD2.F32 R5, -RZ, R60.H1_H1 ;  /* 0x3000003cff057230 */ /* 0x020fe20000004100 */
[----:B------:R-:W-:Y:S05]  /*06b0*/  BRA `(.L_x_7895) ;  /* 0x0000005000007947 */ /* 0x000fea0003800000 */
.L_x_7894:
[----:B-----5:R-:W-:Y:S02]  /*06c0*/  HADD2.F32 R5, -RZ, R56.H1_H1 ;  /* 0x30000038ff057230 */ /* 0x020fe40000004100 */
[----:B------:R-:W-:-:S03]  /*06d0*/  @P0 HADD2.F32 R64, -RZ, R60.H1_H1 ;  /* 0x3000003cff400230 */ /* 0x000fc60000004100 */
[----:B------:R-:W-:-:S04]  /*06e0*/  FMUL.FTZ R6, R5, c[0x0][0x1ec] ;  /* 0x00007b0005067a20 */ /* 0x000fc80000410000 */
[----:B------:R-:W-:-:S04]  /*06f0*/  FMUL.FTZ R5, R29, R6 ;  /* 0x000000061d057220 */ /* 0x000fc80000410000 */
[----:B------:R-:W-:Y:S02]  /*0700*/  @P0 FADD.FTZ R5, R64, R5 ;  /* 0x0000000540050221 */ /* 0x000fe40000010000 */
.L_x_7895:
[----:B------:R-:W-:Y:S05]  /*0710*/  BSYNC B1 ;  /* 0x0000000000017941 */ /* 0x000fea0003800000 */
.L_x_7893:
[----:B------:R-:W-:Y:S01]  /*0720*/  BSSY B1, `(.L_x_7896) ;  /* 0x000000b000017945 */ /* 0x000fe20003800000 */
[----:B------:R-:W-:Y:S05]  /*0730*/  @P4 BRA `(.L_x_7897) ;  /* 0x0000004000004947 */ /* 0x000fea0003800000 */
[----:B------:R-:W-:Y:S01]  /*0740*/  HFMA2.MMA R6, -RZ, RZ, 0, 0 ;  /* 0x00000000ff067435 */ /* 0x000fe200000001ff */
[----:B------:R-:W-:Y:S05]  /*0750*/  @!P0 BRA `(.L_x_7898) ;  /* 0x0000007000008947 */ /* 0x000fea0003800000 */
[----:B-----5:R-:W-:Y:S01]  /*0760*/  HADD2.F32 R6, -RZ, R61.H0_H0 ;  /* 0x2000003dff067230 */ /* 0x020fe20000004100 */
[----:B------:R-:W-:Y:S05]  /*0770*/  BRA `(.L_x_7898) ;  /* 0x0000005000007947 */ /* 0x000fea0003800000 */
.L_x_7897:
[----:B-----5:R-:W-:Y:S02]  /*0780*/  HADD2.F32 R6, -RZ, R57.H0_H0 ;  /* 0x20000039ff067230 */ /* 0x020fe40000004100 */
[----:B------:R-:W-:-:S03]  /*0790*/  @P0 HADD2.F32 R65, -RZ, R61.H0_H0 ;  /* 0x2000003dff410230 */ /* 0x000fc60000004100 */
[----:B------:R-:W-:-:S04]  /*07a0*/  FMUL.FTZ R7, R6, c[0x0][0x1ec] ;  /* 0x00007b0006077a20 */ /* 0x000fc80000410000 */
[----:B------:R-:W-:-:S04]  /*07b0*/  FMUL.FTZ R6, R30, R7 ;  /* 0x000000071e067220 */ /* 0x000fc80000410000 */
[----:B------:R-:W-:Y:S02]  /*07c0*/  @P0 FADD.FTZ R6, R65, R6 ;  /* 0x0000000641060221 */ /* 0x000fe40000010000 */
.L_x_7898:
[----:B------:R-:W-:Y:S05]  /*07d0*/  BSYNC B1 ;  /* 0x0000000000017941 */ /* 0x000fea0003800000 */
.L_x_7896:
[----:B------:R-:W-:Y:S01]  /*07e0*/  BSSY B1, `(.L_x_7899) ;  /* 0x000000b000017945 */ /* 0x000fe20003800000 */
[----:B------:R-:W-:Y:S05]  /*07f0*/  @P4 BRA `(.L_x_7900) ;  /* 0x0000004000004947 */ /* 0x000fea0003800000 */
[----:B------:R-:W-:Y:S01]  /*0800*/  MOV R7, RZ ;  /* 0x000000ff00077202 */ /* 0x000fe20000000f00 */
[----:B------:R-:W-:Y:S05]  /*0810*/  @!P0 BRA `(.L_x_7901) ;  /* 0x0000007000008947 */ /* 0x000fea0003800000 */
[----:B-----5:R-:W-:Y:S01]  /*0820*/  HADD2.F32 R7, -RZ, R61.H1_H1 ;  /* 0x3000003dff077230 */ /* 0x020fe20000004100 */
[----:B------:R-:W-:Y:S05]  /*0830*/  BRA `(.L_x_7901) ;  /* 0x0000005000007947 */ /* 0x000fea0003800000 */
.L_x_7900:
[----:B-----5:R-:W-:Y:S02]  /*0840*/  HADD2.F32 R7, -RZ, R57.H1_H1 ;  /* 0x30000039ff077230 */ /* 0x020fe40000004100 */
[----:B------:R-:W-:-:S03]  /*0850*/  @P0 HADD2.F32 R66, -RZ, R61.H1_H1 ;  /* 0x3000003dff420230 */ /* 0x000fc60000004100 */
[----:B------:R-:W-:-:S04]  /*0860*/  FMUL.FTZ R64, R7, c[0x0][0x1ec] ;  /* 0x00007b0007407a20 */ /* 0x000fc80000410000 */
[----:B------:R-:W-:-:S04]  /*0870*/  FMUL.FTZ R7, R31, R64 ;  /* 0x000000401f077220 */ /* 0x000fc80000410000 */
[----:B------:R-:W-:Y:S02]  /*0880*/  @P0 FADD.FTZ R7, R66, R7 ;  /* 0x0000000742070221 */ /* 0x000fe40000010000 */
.L_x_7901:
[----:B------:R-:W-:Y:S05]  /*0890*/  BSYNC B1 ;  /* 0x0000000000017941 */ /* 0x000fea0003800000 */
.L_x_7899:
[----:B------:R-:W-:Y:S01]  /*08a0*/  BSSY B1, `(.L_x_7902) ;  /* 0x000000b000017945 */ /* 0x000fe20003800000 */
[----:B------:R-:W-:Y:S05]  /*08b0*/  @P4 BRA `(.L_x_7903) ;  /* 0x0000004000004947 */ /* 0x000fea0003800000 */
[----:B------:R-:W-:Y:S01]  /*08c0*/  HFMA2.MMA R68, -RZ, RZ, 0, 0 ;  /* 0x00000000ff447435 */ /* 0x000fe200000001ff */
[----:B------:R-:W-:Y:S05]  /*08d0*/  @!P0 BRA `(.L_x_7904) ;  /* 0x0000007000008947 */ /* 0x000fea0003800000 */
[----:B-----5:R-:W-:Y:S01]  /*08e0*/  HADD2.F32 R68, -RZ, R62.H0_H0 ;  /* 0x2000003eff447230 */ /* 0x020fe20000004100 */
[----:B------:R-:W-:Y:S05]  /*08f0*/  BRA `(.L_x_7904) ;  /* 0x0000005000007947 */ /* 0x000fea0003800000 */
.L_x_7903:
[----:B-----5:R-:W-:Y:S02]  /*0900*/  HADD2.F32 R64, -RZ, R58.H0_H0 ;  /* 0x2000003aff407230 */ /* 0x020fe40000004100 */
[----:B------:R-:W-:-:S03]  /*0910*/  @P0 HADD2.F32 R67, -RZ, R62.H0_H0 ;  /* 0x2000003eff430230 */ /* 0x000fc60000004100 */
[----:B------:R-:W-:-:S04]  /*0920*/  FMUL.FTZ R65, R64, c[0x0][0x1ec] ;  /* 0x00007b0040417a20 */ /* 0x000fc80000410000 */
[----:B------:R-:W-:-:S04]  /*0930*/  FMUL.FTZ R68, R24, R65 ;  /* 0x0000004118447220 */ /* 0x000fc80000410000 */
[----:B------:R-:W-:Y:S02]  /*0940*/  @P0 FADD.FTZ R68, R67, R68 ;  /* 0x0000004443440221 */ /* 0x000fe40000010000 */
.L_x_7904:
[----:B------:R-:W-:Y:S05]  /*0950*/  BSYNC B1 ;  /* 0x0000000000017941 */ /* 0x000fea0003800000 */
.L_x_7902:
[----:B------:R-:W-:Y:S01]  /*0960*/  BSSY B1, `(.L_x_7905) ;  /* 0x000000b000017945 */ /* 0x000fe20003800000 */
[----:B------:R-:W-:Y:S05]  /*0970*/  @P4 BRA `(.L_x_7906) ;  /* 0x0000004000004947 */ /* 0x000fea0003800000 */
[----:B------:R-:W-:Y:S01]  /*0980*/  MOV R69, RZ ;  /* 0x000000ff00457202 */ /* 0x000fe20000000f00 */
[----:B------:R-:W-:Y:S05]  /*0990*/  @!P0 BRA `(.L_x_7907) ;  /* 0x0000007000008947 */ /* 0x000fea0003800000 */
[----:B-----5:R-:W-:Y:S01]  /*09a0*/  HADD2.F32 R69, -RZ, R62.H1_H1 ;  /* 0x3000003eff457230 */ /* 0x020fe20000004100 */
[----:B------:R-:W-:Y:S05]  /*09b0*/  BRA `(.L_x_7907) ;  /* 0x0000005000007947 */ /* 0x000fea0003800000 */
.L_x_7906:
[----:B-----5:R-:W-:Y:S02]  /*09c0*/  HADD2.F32 R64, -RZ, R58.H1_H1 ;  /* 0x3000003aff407230 */ /* 0x020fe40000004100 */
[----:B------:R-:W-:-:S03]  /*09d0*/  @P0 HADD2.F32 R66, -RZ, R62.H1_H1 ;  /* 0x3000003eff420230 */ /* 0x000fc60000004100 */
[----:B------:R-:W-:-:S04]  /*09e0*/  FMUL.FTZ R64, R64, c[0x0][0x1ec] ;  /* 0x00007b0040407a20 */ /* 0x000fc80000410000 */
[----:B------:R-:W-:-:S04]  /*09f0*/  FMUL.FTZ R69, R25, R64 ;  /* 0x0000004019457220 */ /* 0x000fc80000410000 */
[----:B------:R-:W-:Y:S02]  /*0a00*/  @P0 FADD.FTZ R69, R66, R69 ;  /* 0x0000004542450221 */ /* 0x000fe40000010000 */
.L_x_7907:
[----:B------:R-:W-:Y:S05]  /*0a10*/  BSYNC B1 ;  /* 0x0000000000017941 */ /* 0x000fea0003800000 */
.L_x_7905:
[----:B------:R-:W-:Y:S01]  /*0a20*/  BSSY B1, `(.L_x_7908) ;  /* 0x000000b000017945 */ /* 0x000fe20003800000 */
[----:B------:R-:W-:Y:S05]  /*0a30*/  @P4 BRA `(.L_x_7909) ;  /* 0x0000004000004947 */ /* 0x000fea0003800000 */
[----:B------:R-:W-:Y:S01]  /*0a40*/  HFMA2.MMA R70, -RZ, RZ, 0, 0 ;  /* 0x00000000ff467435 */ /* 0x000fe200000001ff */
[----:B------:R-:W-:Y:S05]  /*0a50*/  @!P0 BRA `(.L_x_7910) ;  /* 0x0000007000008947 */ /* 0x000fea0003800000 */
[----:B-----5:R-:W-:Y:S01]  /*0a60*/  HADD2.F32 R70, -RZ, R63.H0_H0 ;  /* 0x2000003fff467230 */ /* 0x020fe20000004100 */
[----:B------:R-:W-:Y:S05]  /*0a70*/  BRA `(.L_x_7910) ;  /* 0x0000005000007947 */ /* 0x000fea0003800000 */
.L_x_7909:
[----:B-----5:R-:W-:Y:S02]  /*0a80*/  HADD2.F32 R64, -RZ, R59.H0_H0 ;  /* 0x2000003bff407230 */ /* 0x020fe40000004100 */
[----:B------:R-:W-:-:S03]  /*0a90*/  @P0 HADD2.F32 R67, -RZ, R63.H0_H0 ;  /* 0x2000003fff430230 */ /* 0x000fc60000004100 */
[----:B------:R-:W-:-:S04]  /*0aa0*/  FMUL.FTZ R65, R64, c[0x0][0x1ec] ;  /* 0x00007b0040417a20 */ /* 0x000fc80000410000 */
[----:B------:R-:W-:-:S04]  /*0ab0*/  FMUL.FTZ R70, R26, R65 ;  /* 0x000000411a467220 */ /* 0x000fc80000410000 */
[----:B------:R-:W-:Y:S02]  /*0ac0*/  @P0 FADD.FTZ R70, R67, R70 ;  /* 0x0000004643460221 */ /* 0x000fe40000010000 */
.L_x_7910:
[----:B------:R-:W-:Y:S05]  /*0ad0*/  BSYNC B1 ;  /* 0x0000000000017941 */ /* 0x000fea0003800000 */
.L_x_7908:
[----:B------:R-:W-:Y:S01]  /*0ae0*/  BSSY B1, `(.L_x_7911) ;  /* 0x000000b000017945 */ /* 0x000fe20003800000 */
[----:B------:R-:W-:Y:S05]  /*0af0*/  @P4 BRA `(.L_x_7912) ;  /* 0x0000004000004947 */ /* 0x000fea0003800000 */
[----:B------:R-:W-:Y:S01]  /*0b00*/  MOV R71, RZ ;  /* 0x000000ff00477202 */ /* 0x000fe20000000f00 */
[----:B------:R-:W-:Y:S05]  /*0b10*/  @!P0 BRA `(.L_x_7913) ;  /* 0x0000007000008947 */ /* 0x000fea0003800000 */
[----:B-----5:R-:W-:Y:S01]  /*0b20*/  HADD2.F32 R71, -RZ, R63.H1_H1 ;  /* 0x3000003fff477230 */ /* 0x020fe20000004100 */
[----:B------:R-:W-:Y:S05]  /*0b30*/  BRA `(.L_x_7913) ;  /* 0x0000005000007947 */ /* 0x000fea0003800000 */
.L_x_7912:
[----:B-----5:R-:W-:Y:S02]  /*0b40*/  HADD2.F32 R64, -RZ, R59.H1_H1 ;  /* 0x3000003bff407230 */ /* 0x020fe40000004100 */
[----:B------:R-:W-:-:S03]  /*0b50*/  @P0 HADD2.F32 R66, -RZ, R63.H1_H1 ;  /* 0x3000003fff420230 */ /* 0x000fc60000004100 */
[----:B------:R-:W-:-:S04]  /*0b60*/  FMUL.FTZ R64, R64, c[0x0][0x1ec] ;  /* 0x00007b0040407a20 */ /* 0x000fc80000410000 */
[----:B------:R-:W-:-:S04]  /*0b70*/  FMUL.FTZ R71, R27, R64 ;  /* 0x000000401b477220 */ /* 0x000fc80000410000 */
[----:B------:R-:W-:Y:S02]  /*0b80*/  @P0 FADD.FTZ R71, R66, R71 ;  /* 0x0000004742470221 */ /* 0x000fe40000010000 */
.L_x_7913:
[----:B------:R-:W-:Y:S05]  /*0b90*/  BSYNC B1 ;  /* 0x0000000000017941 */ /* 0x000fea0003800000 */
.L_x_7911:
        /* <DEDUP_REMOVED lines=9> */
.L_x_7889:
[----:B---3--:R-:W-:Y:S05]  /*0c30*/  BSYNC B0 ;  /* 0x0000000000007941 */ /* 0x008fea0003800000 */
.L_x_7888:
        /* <DEDUP_REMOVED lines=17> */
.L_x_7917:
[----:B0----5:R-:W-:Y:S02]  /*0d50*/  HADD2.F32 R3, -RZ, R56.H0_H0 ;  /* 0x20000038ff037230 */ /* 0x021fe40000004100 */
[----:B------:R-:W-:-:S03]  /*0d60*/  @P0 HADD2.F32 R65, -RZ, R60.H0_H0 ;  /* 0x2000003cff410230 */ /* 0x000fc60000004100 */
[----:B------:R-:W-:-:S04]  /*0d70*/  FMUL.FTZ R3, R3, c[0x0][0x1ec] ;  /* 0x00007b0003037a20 */ /* 0x000fc80000410000 */
[----:B------:R-:W-:-:S04]  /*0d80*/  FMUL.FTZ R72, R52, R3 ;  /* 0x0000000334487220 */ /* 0x000fc80000410000 */
[----:B------:R-:W-:Y:S02]  /*0d90*/  @P0 FADD.FTZ R72, R65, R72 ;  /* 0x0000004841480221 */ /* 0x000fe40000010000 */
.L_x_7918:
[----:B------:R-:W-:Y:S05]  /*0da0*/  BSYNC B1 ;  /* 0x0000000000017941 */ /* 0x000fea0003800000 */
.L_x_7916:
[----:B------:R-:W-:Y:S01]  /*0db0*/  BSSY B1, `(.L_x_7919) ;  /* 0x000000b000017945 */ /* 0x000fe20003800000 */
[----:B------:R-:W-:Y:S05]  /*0dc0*/  @P3 BRA `(.L_x_7920) ;  /* 0x0000004000003947 */ /* 0x000fea0003800000 */
[----:B------:R-:W-:Y:S01]  /*0dd0*/  MOV R73, RZ ;  /* 0x000000ff00497202 */ /* 0x000fe20000000f00 */
[----:B------:R-:W-:Y:S05]  /*0de0*/  @!P0 BRA `(.L_x_7921) ;  /* 0x0000007000008947 */ /* 0x000fea0003800000 */
[----:B-----5:R-:W-:Y:S01]  /*0df0*/  HADD2.F32 R73, -RZ, R60.H1_H1 ;  /* 0x3000003cff497230 */ /* 0x020fe20000004100 */
[----:B------:R-:W-:Y:S05]  /*0e00*/  BRA `(.L_x_7921) ;  /* 0x0000005000007947 */ /* 0x000fea0003800000 */
.L_x_7920:
[----:B-----5:R-:W-:Y:S02]  /*0e10*/  HADD2.F32 R3, -RZ, R56.H1_H1 ;  /* 0x30000038ff037230 */ /* 0x020fe40000004100 */
[----:B------:R-:W-:-:S03]  /*0e20*/  @P0 HADD2.F32 R66, -RZ, R60.H1_H1 ;  /* 0x3000003cff420230 */ /* 0x000fc60000004100 */
[----:B------:R-:W-:-:S04]  /*0e30*/  FMUL.FTZ R64, R3, c[0x0][0x1ec] ;  /* 0x00007b0003407a20 */ /* 0x000fc80000410000 */
[----:B------:R-:W-:-:S04]  /*0e40*/  FMUL.FTZ R73, R53, R64 ;  /* 0x0000004035497220 */ /* 0x000fc80000410000 */
[----:B------:R-:W-:Y:S02]  /*0e50*/  @P0 FADD.FTZ R73, R66, R73 ;  /* 0x0000004942490221 */ /* 0x000fe40000010000 */
.L_x_7921:
[----:B------:R-:W-:Y:S05]  /*0e60*/  BSYNC B1 ;  /* 0x0000000000017941 */ /* 0x000fea0003800000 */
.L_x_7919:
[----:B------:R-:W-:Y:S01]  /*0e70*/  BSSY B1, `(.L_x_7922) ;  /* 0x000000b000017945 */ /* 0x000fe20003800000 */
[----:B------:R-:W-:Y:S05]  /*0e80*/  @P3 BRA `(.L_x_7923) ;  /* 0x0000004000003947 */ /* 0x000fea0003800000 */
[----:B------:R-:W-:Y:S01]  /*0e90*/  HFMA2.MMA R74, -RZ, RZ, 0, 0 ;  /* 0x00000000ff4a7435 */ /* 0x000fe200000001ff */
[----:B------:R-:W-:Y:S05]  /*0ea0*/  @!P0 BRA `(.L_x_7924) ;  /* 0x0000007000008947 */ /* 0x000fea0003800000 */
[----:B-----5:R-:W-:Y:S01]  /*0eb0*/  HADD2.F32 R74, -RZ, R61.H0_H0 ;  /* 0x2000003dff4a7230 */ /* 0x020fe20000004100 */
[----:B------:R-:W-:Y:S05]  /*0ec0*/  BRA `(.L_x_7924) ;  /* 0x0000005000007947 */ /* 0x000fea0003800000 */
.L_x_7923:
[----:B-----5:R-:W-:Y:S02]  /*0ed0*/  HADD2.F32 R3, -RZ, R57.H0_H0 ;  /* 0x20000039ff037230 */ /* 0x020fe40000004100 */
[----:B------:R-:W-:-:S03]  /*0ee0*/  @P0 HADD2.F32 R65, -RZ, R61.H0_H0 ;  /* 0x2000003dff410230 */ /* 0x000fc60000004100 */
[----:B------:R-:W-:-:S04]  /*0ef0*/  FMUL.FTZ R3, R3, c[0x0][0x1ec] ;  /* 0x00007b0003037a20 */ /* 0x000fc80000410000 */
[----:B------:R-:W-:-:S04]  /*0f00*/  FMUL.FTZ R74, R54, R3 ;  /* 0x00000003364a7220 */ /* 0x000fc80000410000 */
[----:B------:R-:W-:Y:S02]  /*0f10*/  @P0 FADD.FTZ R74, R65, R74 ;  /* 0x0000004a414a0221 */ /* 0x000fe40000010000 */
.L_x_7924:
[----:B------:R-:W-:Y:S05]  /*0f20*/  BSYNC B1 ;  /* 0x0000000000017941 */ /* 0x000fea0003800000 */
.L_x_7922:
[----:B------:R-:W-:Y:S01]  /*0f30*/  BSSY B1, `(.L_x_7925) ;  /* 0x000000b000017945 */ /* 0x000fe20003800000 */
[----:B------:R-:W-:Y:S05]  /*0f40*/  @P3 BRA `(.L_x_7926) ;  /* 0x0000004000003947 */ /* 0x000fea0003800000 */
[----:B------:R-:W-:Y:S01]  /*0f50*/  MOV R75, RZ ;  /* 0x000000ff004b7202 */ /* 0x000fe20000000f00 */
[----:B------:R-:W-:Y:S05]  /*0f60*/  @!P0 BRA `(.L_x_7927) ;  /* 0x0000007000008947 */ /* 0x000fea0003800000 */
[----:B-----5:R-:W-:Y:S01]  /*0f70*/  HADD2.F32 R75, -RZ, R61.H1_H1 ;  /* 0x3000003dff4b7230 */ /* 0x020fe20000004100 */
[----:B------:R-:W-:Y:S05]  /*0f80*/  BRA `(.L_x_7927) ;  /* 0x0000005000007947 */ /* 0x000fea0003800000 */
.L_x_7926:
[----:B-----5:R-:W-:Y:S02]  /*0f90*/  HADD2.F32 R3, -RZ, R57.H1_H1 ;  /* 0x30000039ff037230 */ /* 0x020fe40000004100 */
[----:B------:R-:W-:-:S03]  /*0fa0*/  @P0 HADD2.F32 R66, -RZ, R61.H1_H1 ;  /* 0x3000003dff420230 */ /* 0x000fc60000004100 */
[----:B------:R-:W-:-:S04]  /*0fb0*/  FMUL.FTZ R64, R3, c[0x0][0x1ec] ;  /* 0x00007b0003407a20 */ /* 0x000fc80000410000 */
[----:B------:R-:W-:-:S04]  /*0fc0*/  FMUL.FTZ R75, R55, R64 ;  /* 0x00000040374b7220 */ /* 0x000fc80000410000 */
[----:B------:R-:W-:Y:S02]  /*0fd0*/  @P0 FADD.FTZ R75, R66, R75 ;  /* 0x0000004b424b0221 */ /* 0x000fe40000010000 */
.L_x_7927:
[----:B------:R-:W-:Y:S05]  /*0fe0*/  BSYNC B1 ;  /* 0x0000000000017941 */ /* 0x000fea0003800000 */
.L_x_7925:
[----:B------:R-:W-:Y:S01]  /*0ff0*/  BSSY B1, `(.L_x_7928) ;  /* 0x000000b000017945 */ /* 0x000fe20003800000 */
[----:B------:R-:W-:Y:S05]  /*1000*/  @P3 BRA `(.L_x_7929) ;  /* 0x0000004000003947 */ /* 0x000fea0003800000 */
[----:B------:R-:W-:Y:S01]  /*1010*/  HFMA2.MMA R78, -RZ, RZ, 0, 0 ;  /* 0x00000000ff4e7435 */ /* 0x000fe200000001ff */
[----:B------:R-:W-:Y:S05]  /*1020*/  @!P0 BRA `(.L_x_7930) ;  /* 0x0000007000008947 */ /* 0x000fea0003800000 */
[----:B-----5:R-:W-:Y:S01]  /*1030*/  HADD2.F32 R78, -RZ, R62.H0_H0 ;  /* 0x2000003eff4e7230 */ /* 0x020fe20000004100 */
[----:B------:R-:W-:Y:S05]  /*1040*/  BRA `(.L_x_7930) ;  /* 0x0000005000007947 */ /* 0x000fea0003800000 */
.L_x_7929:
[----:B-----5:R-:W-:Y:S02]  /*1050*/  HADD2.F32 R3, -RZ, R58.H0_H0 ;  /* 0x2000003aff037230 */ /* 0x020fe40000004100 */
[----:B------:R-:W-:-:S03]  /*1060*/  @P0 HADD2.F32 R65, -RZ, R62.H0_H0 ;  /* 0x2000003eff410230 */ /* 0x000fc60000004100 */
[----:B------:R-:W-:-:S04]  /*1070*/  FMUL.FTZ R3, R3, c[0x0][0x1ec] ;  /* 0x00007b0003037a20 */ /* 0x000fc80000410000 */
[----:B------:R-:W-:-:S04]  /*1080*/  FMUL.FTZ R78, R48, R3 ;  /* 0x00000003304e7220 */ /* 0x000fc80000410000 */
[----:B------:R-:W-:Y:S02]  /*1090*/  @P0 FADD.FTZ R78, R65, R78 ;  /* 0x0000004e414e0221 */ /* 0x000fe40000010000 */
.L_x_7930:
[----:B------:R-:W-:Y:S05]  /*10a0*/  BSYNC B1 ;  /* 0x0000000000017941 */ /* 0x000fea0003800000 */
.L_x_7928:
[----:B------:R-:W-:Y:S01]  /*10b0*/  BSSY B1, `(.L_x_7931) ;  /* 0x000000b000017945 */ /* 0x000fe20003800000 */
[----:B------:R-:W-:Y:S05]  /*10c0*/  @P3 BRA `(.L_x_7932) ;  /* 0x0000004000003947 */ /* 0x000fea0003800000 */
[----:B------:R-:W-:Y:S01]  /*10d0*/  MOV R79, RZ ;  /* 0x000000ff004f7202 */ /* 0x000fe20000000f00 */
[----:B------:R-:W-:Y:S05]  /*10e0*/  @!P0 BRA `(.L_x_7933) ;  /* 0x0000007000008947 */ /* 0x000fea0003800000 */
[----:B-----5:R-:W-:Y:S01]  /*10f0*/  HADD2.F32 R79, -RZ, R62.H1_H1 ;  /* 0x3000003eff4f7230 */ /* 0x020fe20000004100 */
[----:B------:R-:W-:Y:S05]  /*1100*/  BRA `(.L_x_7933) ;  /* 0x0000005000007947 */ /* 0x000fea0003800000 */
.L_x_7932:
[----:B-----5:R-:W-:Y:S02]  /*1110*/  HADD2.F32 R3, -RZ, R58.H1_H1 ;  /* 0x3000003aff037230 */ /* 0x020fe40000004100 */
[----:B------:R-:W-:-:S03]  /*1120*/  @P0 HADD2.F32 R66, -RZ, R62.H1_H1 ;  /* 0x3000003eff420230 */ /* 0x000fc60000004100 */
[----:B------:R-:W-:-:S04]  /*1130*/  FMUL.FTZ R64, R3, c[0x0][0x1ec] ;  /* 0x00007b0003407a20 */ /* 0x000fc80000410000 */
[----:B------:R-:W-:-:S04]  /*1140*/  FMUL.FTZ R79, R49, R64 ;  /* 0x00000040314f7220 */ /* 0x000fc80000410000 */
[----:B------:R-:W-:Y:S02]  /*1150*/  @P0 FADD.FTZ R79, R66, R79 ;  /* 0x0000004f424f0221 */ /* 0x000fe40000010000 */
.L_x_7933:
[----:B------:R-:W-:Y:S05]  /*1160*/  BSYNC B1 ;  /* 0x0000000000017941 */ /* 0x000fea0003800000 */
.L_x_7931:
[----:B------:R-:W-:Y:S01]  /*1170*/  BSSY B1, `(.L_x_7934) ;  /* 0x000000b000017945 */ /* 0x000fe20003800000 */
[----:B------:R-:W-:Y:S05]  /*1180*/  @P3 BRA `(.L_x_7935) ;  /* 0x0000004000003947 */ /* 0x000fea0003800000 */
[----:B------:R-:W-:Y:S01]  /*1190*/  HFMA2.MMA R80, -RZ, RZ, 0, 0 ;  /* 0x00000000ff507435 */ /* 0x000fe200000001ff */
[----:B------:R-:W-:Y:S05]  /*11a0*/  @!P0 BRA `(.L_x_7936) ;  /* 0x0000007000008947 */ /* 0x000fea0003800000 */
[----:B-----5:R-:W-:Y:S01]  /*11b0*/  HADD2.F32 R80, -RZ, R63.H0_H0 ;  /* 0x2000003fff507230 */ /* 0x020fe20000004100 */
[----:B------:R-:W-:Y:S05]  /*11c0*/  BRA `(.L_x_7936) ;  /* 0x0000005000007947 */ /* 0x000fea0003800000 */
.L_x_7935:
[----:B-----5:R-:W-:Y:S02]  /*11d0*/  HADD2.F32 R3, -RZ, R59.H0_H0 ;  /* 0x2000003bff037230 */ /* 0x020fe40000004100 */
[----:B------:R-:W-:-:S03]  /*11e0*/  @P0 HADD2.F32 R65, -RZ, R63.H0_H0 ;  /* 0x2000003fff410230 */ /* 0x000fc60000004100 */
[----:B------:R-:W-:-:S04]  /*11f0*/  FMUL.FTZ R3, R3, c[0x0][0x1ec] ;  /* 0x00007b0003037a20 */ /* 0x000fc80000410000 */
[----:B------:R-:W-:-:S04]  /*1200*/  FMUL.FTZ R80, R50, R3 ;  /* 0x0000000332507220 */ /* 0x000fc80000410000 */
[----:B------:R-:W-:Y:S02]  /*1210*/  @P0 FADD.FTZ R80, R65, R80 ;  /* 0x0000005041500221 */ /* 0x000fe40000010000 */
.L_x_7936:
[----:B------:R-:W-:Y:S05]  /*1220*/  BSYNC B1 ;  /* 0x0000000000017941 */ /* 0x000fea0003800000 */
.L_x_7934:
[----:B------:R-:W-:Y:S01]  /*1230*/  BSSY B1, `(.L_x_7937) ;  /* 0x000000b000017945 */ /* 0x000fe20003800000 */
[----:B------:R-:W-:Y:S05]  /*1240*/  @P3 BRA `(.L_x_7938) ;  /* 0x0000004000003947 */ /* 0x000fea0003800000 */
[----:B------:R-:W-:Y:S01]  /*1250*/  MOV R3, RZ ;  /* 0x000000ff00037202 */ /* 0x000fe20000000f00 */
[----:B------:R-:W-:Y:S05]  /*1260*/  @!P0 BRA `(.L_x_7939) ;  /* 0x0000007000008947 */ /* 0x000fea0003800000 */
[----:B-----5:R-:W-:Y:S01]  /*1270*/  HADD2.F32 R3, -RZ, R63.H1_H1 ;  /* 0x3000003fff037230 */ /* 0x020fe20000004100 */
[----:B------:R-:W-:Y:S05]  /*1280*/  BRA `(.L_x_7939) ;  /* 0x0000005000007947 */ /* 0x000fea0003800000 */
.L_x_7938:
[----:B-----5:R-:W-:Y:S02]  /*1290*/  HADD2.F32 R3, -RZ, R59.H1_H1 ;  /* 0x3000003bff037230 */ /* 0x020fe40000004100 */
[----:B------:R-:W-:-:S03]  /*12a0*/  @P0 HADD2.F32 R66, -RZ, R63.H1_H1 ;  /* 0x3000003fff420230 */ /* 0x000fc60000004100 */
[----:B------:R-:W-:-:S04]  /*12b0*/  FMUL.FTZ R64, R3, c[0x0][0x1ec] ;  /* 0x00007b0003407a20 */ /* 0x000fc80000410000 */
[----:B------:R-:W-:-:S04]  /*12c0*/  FMUL.FTZ R3, R51, R64 ;  /* 0x0000004033037220 */ /* 0x000fc80000410000 */
[----:B------:R-:W-:Y:S02]  /*12d0*/  @P0 FADD.FTZ R3, R66, R3 ;  /* 0x0000000342030221 */ /* 0x000fe40000010000 */
.L_x_7939:
[----:B------:R-:W-:Y:S05]  /*12e0*/  BSYNC B1 ;  /* 0x0000000000017941 */ /* 0x000fea0003800000 */
.L_x_7937:
[----:B------:R-:W-:Y:S01]  /*12f0*/  HFMA2.MMA R77, -RZ, RZ, 0, 9.5367431640625e-07 ;  /* 0x00000010ff4d7435 */ /* 0x000fe200000001ff */
[----:B------:R-:W-:Y:S02]  /*1300*/  F2FP.PACK_AB R67, R3, R80 ;  /* 0x000000500343723e */ /* 0x000fe400000000ff */
[----:B------:R-:W-:Y:S02]  /*1310*/  F2FP.PACK_AB R66, R79, R78 ;  /* 0x0000004e4f42723e */ /* 0x000fe400000000ff */
[----:B------:R-:W-:Y:S02]  /*1320*/  F2FP.PACK_AB R65, R75, R74 ;  /* 0x0000004a4b41723e */ /* 0x000fe400000000ff */
[----:B------:R-:W-:-:S03]  /*1330*/  F2FP.PACK_AB R64, R73, R72 ;  /* 0x000000484940723e */ /* 0x000fc600000000ff */
[----:B------:R-:W-:-:S05]  /*1340*/  IMAD.WIDE.U32 R76, R84, R77, c[0x0][0x188] ;  /* 0x00006200544c7625 */ /* 0x000fca00078e004d */
[----:B------:R0:W-:Y:S02]  /*1350*/  STG.E.128 [R76.64], R64 ;  /* 0x000000404c007986 */ /* 0x0001e4000c101d04 */
.L_x_7915:
[----:B------:R-:W-:Y:S05]  /*1360*/  BSYNC B0 ;  /* 0x0000000000007941 */ /* 0x000fea0003800000 */
.L_x_7914:
        /* <DEDUP_REMOVED lines=21> */
.L_x_7948:
        /* <DEDUP_REMOVED lines=53> */
.L_x_7949:
        /* <DEDUP_REMOVED lines=51> */
[----:B------:R-:W-:Y:S01]  /*1b40*/  F2FP.PACK_AB R66, R67, R66 ;  /* 0x000000424342723e */ /* 0x000fe200000000ff */
[----:B------:R-:W-:Y:S02]  /*1b50*/  FFMA.FTZ R77, R22, R77, R14 ;  /* 0x0000004d164d7223 */ /* 0x000fe4000001000e */
[----:B------:R-:W-:-:S05]  /*1b60*/  FFMA.FTZ R86, R23, R86, R15 ;  /* 0x0000005617567223 */ /* 0x000fca000001000f */
[----:B------:R-:W-:Y:S01]  /*1b70*/  F2FP.PACK_AB R67, R86, R77 ;  /* 0x0000004d5643723e */ /* 0x000fe200000000ff */
[C---:B------:R-:W-:Y:S01]  /*1b80*/  IMAD.WIDE.U32 R76, R81.reuse, R76, c[0x0][0x208] ;  /* 0x00008200514c7625 */ /* 0x040fe200078e004c */
[----:B------:R-:W-:-:S04]  /*1b90*/  IADD3 R81, R81, 0x20, RZ ;  /* 0x0000002051517810 */ /* 0x000fc80007ffe0ff */
[----:B------:R0:W-:Y:S03]  /*1ba0*/  STG.E.128 [R76.64], R64 ;  /* 0x000000404c007986 */ /* 0x0001e6000c101d04 */
.L_x_7945:
[----:B------:R-:W-:Y:S05]  /*1bb0*/  BSYNC B1 ;  /* 0x0000000000017941 */ /* 0x000fea0003800000 */
.L_x_7944:
        /* <DEDUP_REMOVED lines=32> */
.L_x_7943:
[----:B--2---:R-:W-:Y:S05]  /*1dc0*/  BSYNC B0 ;  /* 0x0000000000007941 */ /* 0x004fea0003800000 */
.L_x_7942:
[----:B0-----:R-:W-:-:S04]  /*1dd0*/  MOV R65, c[0x0][0x160] ;  /* 0x0000580000417a02 */ /* 0x001fc80000000f00 */
[----:B------:R-:W-:-:S04]  /*1de0*/  LEA R0, R65, R0, 0x2 ;  /* 0x0000000041007211 */ /* 0x000fc800078e10ff */
[----:B------:R-:W-:-:S13]  /*1df0*/  ISETP.GE.AND P0, PT, R0, c[0x0][0x164], PT ;  /* 0x0000590000007a0c */ /* 0x000fda0003f06270 */
[----:B------:R-:W-:Y:S01]  /*1e00*/  @P0 CALL.REL.NOINC `(.L_x_7946) ;  /* 0x0000001000000944 */ /* 0x000fe20003c00000 */
[----:B------:R-:W-:Y:S05]  /*1e10*/  BRA `(.L_x_7947) ;  /* 0xffffe5a000007947 */ /* 0x000fea000383ffff */
.L_x_7946:
[----:B------:R-:W-:Y:S05]  /*1e20*/  EXIT ;  /* 0x000000000000794d */ /* 0x000fea0003800000 */
.L_x_7940:
[----:B------:R-:W-:Y:S01]  /*1e30*/  HFMA2.MMA R85, -RZ, RZ, 0, 5.9604644775390625e-08 ;  /* 0x00000001ff557435 */ /* 0x000fe200000001ff */
[----:B------:R-:W-:Y:S02]  /*1e40*/  MOV R66, R67 ;  /* 0x0000004300427202 */ /* 0x000fe40000000f00 */
[----:B------:R-:W-:Y:S02]  /*1e50*/  MOV R84, 0x1f ;  /* 0x0000001f00547802 */ /* 0x000fe40000000f00 */
[----:B------:R-:W-:Y:S02]  /*1e60*/  MOV R87, 0xffffffff ;  /* 0xffffffff00577802 */ /* 0x000fe40000000f00 */
[----:B------:R-:W-:Y:S02]  /*1e70*/  MOV R64, 0x1e90 ;  /* 0x00001e9000407802 */ /* 0x000fe40000000f00 */
[----:B-----5:R-:W-:Y:S05]  /*1e80*/  CALL.REL.NOINC `($__internal_86_$__cuda_sm70_shflsync_bfly_p) ;  /* 0x000005b000007944 */ /* 0x020fea0003c00000 */
[----:B01----:R-:W-:Y:S05]  /*1e90*/  BRA `(.L_x_7948) ;  /* 0xfffff62000007947 */ /* 0x003fea000383ffff */
.L_x_7941:
[----:B------:R-:W-:Y:S01]  /*1ea0*/  HFMA2.MMA R85, -RZ, RZ, 0, 1.1920928955078125e-07 ;  /* 0x00000002ff557435 */ /* 0x000fe200000001ff */
[----:B------:R-:W-:Y:S02]  /*1eb0*/  MOV R66, R86 ;  /* 0x0000005600427202 */ /* 0x000fe40000000f00 */
[----:B------:R-:W-:-:S02]  /*1ec0*/  MOV R84, 0x1f ;  /* 0x0000001f00547802 */ /* 0x000fc40000000f00 */
[----:B------:R-:W-:Y:S02]  /*1ed0*/  MOV R87, 0xffffffff ;  /* 0xffffffff00577802 */ /* 0x000fe40000000f00 */
[----:B------:R-:W-:Y:S02]  /*1ee0*/  MOV R64, 0x1f00 ;  /* 0x00001f0000407802 */ /* 0x000fe40000000f00 */
[----:B0----5:R-:W-:Y:S05]  /*1ef0*/  CALL.REL.NOINC `($__internal_86_$__cuda_sm70_shflsync_bfly_p) ;  /* 0x0000054000007944 */ /* 0x021fea0003c00000 */
[----:B01----:R-:W-:Y:S01]  /*1f00*/  FADD.FTZ R66, R86, R85 ;  /* 0x0000005556427221 */ /* 0x003fe20000010000 */
[----:B------:R-:W-:Y:S01]  /*1f10*/  HFMA2.MMA R85, -RZ, RZ, 0, 2.384185791015625e-07 ;  /* 0x00000004ff557435 */ /* 0x000fe200000001ff */
[----:B------:R-:W-:Y:S02]  /*1f20*/  MOV R84, 0x1f ;  /* 0x0000001f00547802 */ /* 0x000fe40000000f00 */
[----:B------:R-:W-:Y:S02]  /*1f30*/  MOV R87, 0xffffffff ;  /* 0xffffffff00577802 */ /* 0x000fe40000000f00 */
[----:B------:R-:W-:Y:S02]  /*1f40*/  MOV R64, 0x1f60 ;  /* 0x00001f6000407802 */ /* 0x000fe40000000f00 */
[----:B------:R-:W-:Y:S05]  /*1f50*/  CALL.REL.NOINC `($__internal_86_$__cuda_sm70_shflsync_bfly_p) ;  /* 0x000004e000007944 */ /* 0x000fea0003c00000 */
[----:B01----:R-:W-:Y:S01]  /*1f60*/  FADD.FTZ R66, R66, R85 ;  /* 0x0000005542427221 */ /* 0x003fe20000010000 */
[----:B------:R-:W-:Y:S01]  /*1f70*/  HFMA2.MMA R85, -RZ, RZ, 0, 4.76837158203125e-07 ;  /* 0x00000008ff557435 */ /* 0x000fe200000001ff */
[----:B------:R-:W-:-:S02]  /*1f80*/  MOV R84, 0x1f ;  /* 0x0000001f00547802 */ /* 0x000fc40000000f00 */
[----:B------:R-:W-:Y:S02]  /*1f90*/  MOV R87, 0xffffffff ;  /* 0xffffffff00577802 */ /* 0x000fe40000000f00 */
[----:B------:R-:W-:Y:S02]  /*1fa0*/  MOV R64, 0x1fc0 ;  /* 0x00001fc000407802 */ /* 0x000fe40000000f00 */
[----:B------:R-:W-:Y:S05]  /*1fb0*/  CALL.REL.NOINC `($__internal_86_$__cuda_sm70_shflsync_bfly_p) ;  /* 0x0000048000007944 */ /* 0x000fea0003c00000 */
[----:B01----:R-:W-:Y:S01]  /*1fc0*/  FADD.FTZ R66, R66, R85 ;  /* 0x0000005542427221 */ /* 0x003fe20000010000 */
[----:B------:R-:W-:Y:S01]  /*1fd0*/  HFMA2.MMA R85, -RZ, RZ, 0, 9.5367431640625e-07 ;  /* 0x00000010ff557435 */ /* 0x000fe200000001ff */
[----:B------:R-:W-:Y:S02]  /*1fe0*/  MOV R84, 0x1f ;  /* 0x0000001f00547802 */ /* 0x000fe40000000f00 */
[----:B------:R-:W-:Y:S02]  /*1ff0*/  MOV R87, 0xffffffff ;  /* 0xffffffff00577802 */ /* 0x000fe40000000f00 */
[----:B------:R-:W-:Y:S02]  /*2000*/  MOV R64, 0x2020 ;  /* 0x0000202000407802 */ /* 0x000fe40000000f00 */
[----:B------:R-:W-:Y:S05]  /*2010*/  CALL.REL.NOINC `($__internal_86_$__cuda_sm70_shflsync_bfly_p) ;  /* 0x0000042000007944 */ /* 0x000fea0003c00000 */
        /* <DEDUP_REMOVED lines=39> */
[----:B------:R-:W-:Y:S05]  /*2290*/  CALL.REL.NOINC `($__internal_86_$__cuda_sm70_shflsync_bfly_p) ;  /* 0x000001a000007944 */ /* 0x000fea0003c00000 */
[----:B01----:R-:W-:Y:S01]  /*22a0*/  FADD.FTZ R66, R66, R85 ;  /* 0x0000005542427221 */ /* 0x003fe20000010000 */
[----:B------:R-:W-:Y:S01]  /*22b0*/  HFMA2.MMA R85, -RZ, RZ, 0, 1.1920928955078125e-07 ;  /* 0x00000002ff557435 */ /* 0x000fe200000001ff */
[----:B------:R-:W-:Y:S02]  /*22c0*/  MOV R84, 0x1f ;  /* 0x0000001f00547802 */ /* 0x000fe40000000f00 */
[----:B------:R-:W-:Y:S02]  /*22d0*/  MOV R87, 0xffffffff ;  /* 0xffffffff00577802 */ /* 0x000fe40000000f00 */
[----:B------:R-:W-:Y:S02]  /*22e0*/  MOV R64, 0x2300 ;  /* 0x0000230000407802 */ /* 0x000fe40000000f00 */
[----:B------:R-:W-:Y:S05]  /*22f0*/  CALL.REL.NOINC `($__internal_86_$__cuda_sm70_shflsync_bfly_p) ;  /* 0x0000014000007944 */ /* 0x000fea0003c00000 */
[----:B01----:R-:W-:Y:S01]  /*2300*/  FADD.FTZ R66, R66, R85 ;  /* 0x0000005542427221 */ /* 0x003fe20000010000 */
[----:B------:R-:W-:Y:S01]  /*2310*/  HFMA2.MMA R85, -RZ, RZ, 0, 2.384185791015625e-07 ;  /* 0x00000004ff557435 */ /* 0x000fe200000001ff */
[----:B------:R-:W-:Y:S02]  /*2320*/  MOV R84, 0x1f ;  /* 0x0000001f00547802 */ /* 0x000fe40000000f00 */
[----:B------:R-:W-:-:S02]  /*2330*/  MOV R87, 0xffffffff ;  /* 0xffffffff00577802 */ /* 0x000fc40000000f00 */
[----:B------:R-:W-:Y:S02]  /*2340*/  MOV R64, 0x2360 ;  /* 0x0000236000407802 */ /* 0x000fe40000000f00 */
[----:B------:R-:W-:Y:S05]  /*2350*/  CALL.REL.NOINC `($__internal_86_$__cuda_sm70_shflsync_bfly_p) ;  /* 0x000000e000007944 */ /* 0x000fea0003c00000 */
[----:B01----:R-:W-:Y:S01]  /*2360*/  FADD.FTZ R66, R66, R85 ;  /* 0x0000005542427221 */ /* 0x003fe20000010000 */
[----:B------:R-:W-:Y:S01]  /*2370*/  HFMA2.MMA R85, -RZ, RZ, 0, 4.76837158203125e-07 ;  /* 0x00000008ff557435 */ /* 0x000fe200000001ff */
[----:B------:R-:W-:Y:S02]  /*2380*/  MOV R84, 0x1f ;  /* 0x0000001f00547802 */ /* 0x000fe40000000f00 */
[----:B------:R-:W-:Y:S02]  /*2390*/  MOV R87, 0xffffffff ;  /* 0xffffffff00577802 */ /* 0x000fe40000000f00 */
[----:B------:R-:W-:Y:S02]  /*23a0*/  MOV R64, 0x23c0 ;  /* 0x000023c000407802 */ /* 0x000fe40000000f00 */
[----:B------:R-:W-:Y:S05]  /*23b0*/  CALL.REL.NOINC `($__internal_86_$__cuda_sm70_shflsync_bfly_p) ;  /* 0x0000008000007944 */ /* 0x000fea0003c00000 */
[----:B-1----:R-:W-:Y:S01]  /*23c0*/  FADD.FTZ R76, R66, R85 ;  /* 0x00000055424c7221 */ /* 0x002fe20000010000 */
[----:B------:R-:W-:Y:S01]  /*23d0*/  HFMA2.MMA R85, -RZ, RZ, 0, 9.5367431640625e-07 ;  /* 0x00000010ff557435 */ /* 0x000fe200000001ff */
[----:B0-----:R-:W-:Y:S02]  /*23e0*/  MOV R84, 0x1f ;  /* 0x0000001f00547802 */ /* 0x001fe40000000f00 */
[----:B------:R-:W-:-:S02]  /*23f0*/  MOV R87, 0xffffffff ;  /* 0xffffffff00577802 */ /* 0x000fc40000000f00 */
[----:B------:R-:W-:Y:S02]  /*2400*/  MOV R66, R76 ;  /* 0x0000004c00427202 */ /* 0x000fe40000000f00 */
[----:B------:R-:W-:Y:S02]  /*2410*/  MOV R64, 0x2430 ;  /* 0x0000243000407802 */ /* 0x000fe40000000f00 */
[----:B------:R-:W-:Y:S05]  /*2420*/  CALL.REL.NOINC `($__internal_86_$__cuda_sm70_shflsync_bfly_p) ;  /* 0x0000001000007944 */ /* 0x000fea0003c00000 */
[----:B01----:R-:W-:Y:S05]  /*2430*/  BRA `(.L_x_7949) ;  /* 0xfffff3d000007947 */ /* 0x003fea000383ffff */
        .weak           $__internal_86_$__cuda_sm70_shflsync_bfly_p
        .type           $__internal_86_$__cuda_sm70_shflsync_bfly_p,@function
        .size           $__internal_86_$__cuda_sm70_shflsync_bfly_p,(.L_x_15278 - $__internal_86_$__cuda_sm70_shflsync_bfly_p)
$__internal_86_$__cuda_sm70_shflsync_bfly_p:
[----:B------:R-:W-:Y:S01]  /*2440*/  HFMA2.MMA R65, -RZ, RZ, 0, 0 ;  /* 0x00000000ff417435 */ /* 0x000fe200000001ff */
[----:B------:R-:W-:Y:S04]  /*2450*/  WARPSYNC R87 ;  /* 0x0000005700007348 */ /* 0x000fe80003800000 */
[----:B------:R0:W1:Y:S01]  /*2460*/  SHFL.BFLY PT, R85, R66, R85, R84 ;  /* 0x0c00005542557389 */ /* 0x00006200000e0054 */
[----:B------:R-:W-:Y:S05]  /*2470*/  RET.REL.NODEC R64 `(_ZN10layer_norm13ln_fwd_kernelINS_13Kernel_traitsIf6__halfS2_S2_fjLj512ELj1ELj4ELj1ELj16ENS_18Kernel_traits_baseILj512EfS2_S2_S2_fjLj128EEEEELb0ELb1ELb1ELb0EEEvNS_9FwdParamsE) ;  /* 0xffffdb8040007950 */ /* 0x000fea0003c3ffff */
.L_x_7950:
        /* <DEDUP_REMOVED lines=16> */
.L_x_15278:


//--------------------- .text._ZN10layer_norm13ln_fwd_kernelINS_13Kernel_traitsIf6__halfS2_S2_fjLj512ELj1ELj4ELj1ELj16ENS_18Kernel_traits_baseILj512EfS2_S2_S2_fjLj128EEEEELb0ELb1ELb1ELb1EEEvNS_9FwdParamsE --------------------------
	.section	.text._ZN10layer_norm13ln_fwd_kernelINS_13Kernel_traitsIf6__halfS2_S2_fjLj512ELj1ELj4ELj1ELj16ENS_18Kernel_traits_baseILj512EfS2_S2_S2_fjLj128EEEEELb0ELb1ELb1ELb1EEEvNS_9FwdParamsE,"ax",@progbits
	.sectioninfo	@"SHI_REGISTERS=95"
	.align	128
        .global         _ZN10layer_norm13ln_fwd_kernelINS_13Kernel_traitsIf6__halfS2_S2_fjLj512ELj1ELj4ELj1ELj16ENS_18Kernel_traits_baseILj512EfS2_S2_S2_fjLj128EEEEELb0ELb1ELb1ELb1EEEvNS_9FwdParamsE
        .type           _ZN10layer_norm13ln_fwd_kernelINS_13Kernel_traitsIf6__halfS2_S2_fjLj512ELj1ELj4ELj1ELj16ENS_18Kernel_traits_baseILj512EfS2_S2_S2_fjLj128EEEEELb0ELb1ELb1ELb1EEEvNS_9FwdParamsE,@function
        .size           _ZN10layer_norm13ln_fwd_kernelINS_13Kernel_traitsIf6__halfS2_S2_fjLj512ELj1ELj4ELj1ELj16ENS_18Kernel_traits_baseILj512EfS2_S2_S2_fjLj128EEEEELb0ELb1ELb1ELb1EEEvNS_9FwdParamsE,(.L_x_15279 - _ZN10layer_norm13ln_fwd_kernelINS_13Kernel_traitsIf6__halfS2_S2_fjLj512ELj1ELj4ELj1ELj16ENS_18Kernel_traits_baseILj512EfS2_S2_S2_fjLj128EEEEELb0ELb1ELb1ELb1EEEvNS_9FwdParamsE)
        .other          _ZN10layer_norm13ln_fwd_kernelINS_13Kernel_traitsIf6__halfS2_S2_fjLj512ELj1ELj4ELj1ELj16ENS_18Kernel_traits_baseILj512EfS2_S2_S2_fjLj128EEEEELb0ELb1ELb1ELb1EEEvNS_9FwdParamsE,@"STO_CUDA_ENTRY STV_DEFAULT"
_ZN10layer_norm13ln_fwd_kernelINS_13Kernel_traitsIf6__halfS2_S2_fjLj512ELj1ELj4ELj1ELj16ENS_18Kernel_traits_baseILj512EfS2_S2_S2_fjLj128EEEEELb0ELb1ELb1ELb1EEEvNS_9FwdParamsE:
.text._ZN10layer_norm13ln_fwd_kernelINS_13Kernel_traitsIf6__halfS2_S2_fjLj512ELj1ELj4ELj1ELj16ENS_18Kernel_traits_baseILj512EfS2_S2_S2_fjLj128EEEEELb0ELb1ELb1ELb1EEEvNS_9FwdParamsE:
        /* <DEDUP_REMOVED lines=40> */
.L_x_8004:
        /* <DEDUP_REMOVED lines=32> */
.L_x_7952:
[----:B-1---5:R-:W-:Y:S02]  /*0480*/  HADD2.F32 R60, -RZ, R4.H0_H0 ;  /* 0x20000004ff3c7230 */ /* 0x022fe40000004100 */
[----:B------:R-:W-:-:S03]  /*0490*/  @P0 HADD2.F32 R63, -RZ, R8.H0_H0 ;  /* 0x20000008ff3f0230 */ /* 0x000fc60000004100 */
[----:B------:R-:W-:-:S04]  /*04a0*/  FMUL.FTZ R61, R60, c[0x0][0x1ec] ;  /* 0x00007b003c3d7a20 */ /* 0x000fc80000410000 */
[----:B------:R-:W-:-:S04]  /*04b0*/  FMUL.FTZ R66, R24, R61 ;  /* 0x0000003d18427220 */ /* 0x000fc80000410000 */
[----:B------:R-:W-:Y:S02]  /*04c0*/  @P0 FADD.FTZ R66, R66, R63 ;  /* 0x0000003f42420221 */ /* 0x000fe40000010000 */
.L_x_7953:
[----:B------:R-:W-:Y:S05]  /*04d0*/  BSYNC B0 ;  /* 0x0000000000007941 */ /* 0x000fea0003800000 */
.L_x_7951:
[----:B------:R-:W-:Y:S01]  /*04e0*/  BSSY B0, `(.L_x_7954) ;  /* 0x000000b000007945 */ /* 0x000fe20003800000 */
[----:B------:R-:W-:Y:S05]  /*04f0*/  @P2 BRA `(.L_x_7955) ;  /* 0x0000004000002947 */ /* 0x000fea0003800000 */
[----:B------:R-:W-:Y:S01]  /*0500*/  HFMA2.MMA R69, -RZ, RZ, 0, 0 ;  /* 0x00000000ff457435 */ /* 0x000fe200000001ff */
[----:B------:R-:W-:Y:S05]  /*0510*/  @!P0 BRA `(.L_x_7956) ;  /* 0x0000007000008947 */ /* 0x000fea0003800000 */
[----:B-----5:R-:W-:Y:S01]  /*0520*/  HADD2.F32 R69, -RZ, R8.H1_H1 ;  /* 0x30000008ff457230 */ /* 0x020fe20000004100 */
[----:B------:R-:W-:Y:S05]  /*0530*/  BRA `(.L_x_7956) ;  /* 0x0000005000007947 */ /* 0x000fea0003800000 */
.L_x_7955:
[----:B-----5:R-:W-:Y:S02]  /*0540*/  HADD2.F32 R60, -RZ, R4.H1_H1 ;  /* 0x30000004ff3c7230 */ /* 0x020fe40000004100 */
[----:B------:R-:W-:-:S03]  /*0550*/  @P0 HADD2.F32 R62, -RZ, R8.H1_H1 ;  /* 0x30000008ff3e0230 */ /* 0x000fc60000004100 */
[----:B------:R-:W-:-:S04]  /*0560*/  FMUL.FTZ R60, R60, c[0x0][0x1ec] ;  /* 0x00007b003c3c7a20 */ /* 0x000fc80000410000 */
[----:B------:R-:W-:-:S04]  /*0570*/  FMUL.FTZ R69, R25, R60 ;  /* 0x0000003c19457220 */ /* 0x000fc80000410000 */
[----:B------:R-:W-:Y:S02]  /*0580*/  @P0 FADD.FTZ R69, R69, R62 ;  /* 0x0000003e45450221 */ /* 0x000fe40000010000 */
.L_x_7956:
[----:B------:R-:W-:Y:S05]  /*0590*/  BSYNC B0 ;  /* 0x0000000000007941 */ /* 0x000fea0003800000 */
.L_x_7954:
[----:B------:R-:W-:Y:S01]  /*05a0*/  BSSY B0, `(.L_x_7957) ;  /* 0x000000b000007945 */ /* 0x000fe20003800000 */
[----:B------:R-:W-:Y:S05]  /*05b0*/  @P2 BRA `(.L_x_7958) ;  /* 0x0000004000002947 */ /* 0x000fea0003800000 */
[----:B------:R-:W-:Y:S01]  /*05c0*/  MOV R68, RZ ;  /* 0x000000ff00447202 */ /* 0x000fe20000000f00 */
[----:B------:R-:W-:Y:S05]  /*05d0*/  @!P0 BRA `(.L_x_7959) ;  /* 0x0000007000008947 */ /* 0x000fea0003800000 */
[----:B-----5:R-:W-:Y:S01]  /*05e0*/  HADD2.F32 R68, -RZ, R9.H0_H0 ;  /* 0x20000009ff447230 */ /* 0x020fe20000004100 */
[----:B------:R-:W-:Y:S05]  /*05f0*/  BRA `(.L_x_7959) ;  /* 0x0000005000007947 */ /* 0x000fea0003800000 */
.L_x_7958:
[----:B-----5:R-:W-:Y:S02]  /*0600*/  HADD2.F32 R60, -RZ, R5.H0_H0 ;  /* 0x20000005ff3c7230 */ /* 0x020fe40000004100 */
[----:B------:R-:W-:-:S03]  /*0610*/  @P0 HADD2.F32 R63, -RZ, R9.H0_H0 ;  /* 0x20000009ff3f0230 */ /* 0x000fc60000004100 */
[----:B------:R-:W-:-:S04]  /*0620*/  FMUL.FTZ R61, R60, c[0x0][0x1ec] ;  /* 0x00007b003c3d7a20 */ /* 0x000fc80000410000 */
[----:B------:R-:W-:-:S04]  /*0630*/  FMUL.FTZ R68, R26, R61 ;  /* 0x0000003d1a447220 */ /* 0x000fc80000410000 */
[----:B------:R-:W-:Y:S02]  /*0640*/  @P0 FADD.FTZ R68, R68, R63 ;  /* 0x0000003f44440221 */ /* 0x000fe40000010000 */
.L_x_7959:
[----:B------:R-:W-:Y:S05]  /*0650*/  BSYNC B0 ;  /* 0x0000000000007941 */ /* 0x000fea0003800000 */
.L_x_7957:
[----:B------:R-:W-:Y:S01]  /*0660*/  BSSY B0, `(.L_x_7960) ;  /* 0x000000b000007945 */ /* 0x000fe20003800000 */
[----:B------:R-:W-:Y:S05]  /*0670*/  @P2 BRA `(.L_x_7961) ;  /* 0x0000004000002947 */ /* 0x000fea0003800000 */
[----:B------:R-:W-:Y:S01]  /*0680*/  HFMA2.MMA R71, -RZ, RZ, 0, 0 ;  /* 0x00000000ff477435 */ /* 0x000fe200000001ff */
[----:B------:R-:W-:Y:S05]  /*0690*/  @!P0 BRA `(.L_x_7962) ;  /* 0x0000007000008947 */ /* 0x000fea0003800000 */
[----:B-----5:R-:W-:Y:S01]  /*06a0*/  HADD2.F32 R71, -RZ, R9.H1_H1 ;  /* 0x30000009ff477230 */ /* 0x020fe20000004100 */
[----:B------:R-:W-:Y:S05]  /*06b0*/  BRA `(.L_x_7962) ;  /* 0x0000005000007947 */ /* 0x000fea0003800000 */
.L_x_7961:
[----:B-----5:R-:W-:Y:S02]  /*06c0*/  HADD2.F32 R60, -RZ, R5.H1_H1 ;  /* 0x30000005ff3c7230 */ /* 0x020fe40000004100 */
[----:B------:R-:W-:-:S03]  /*06d0*/  @P0 HADD2.F32 R62, -RZ, R9.H1_H1 ;  /* 0x30000009ff3e0230 */ /* 0x000fc60000004100 */
[----:B------:R-:W-:-:S04]  /*06e0*/  FMUL.FTZ R60, R60, c[0x0][0x1ec] ;  /* 0x00007b003c3c7a20 */ /* 0x000fc80000410000 */
[----:B------:R-:W-:-:S04]  /*06f0*/  FMUL.FTZ R71, R27, R60 ;  /* 0x0000003c1b477220 */ /* 0x000fc80000410000 */
[----:B------:R-:W-:Y:S02]  /*0700*/  @P0 FADD.FTZ R71, R71, R62 ;  /* 0x0000003e47470221 */ /* 0x000fe40000010000 */
.L_x_7962:
[----:B------:R-:W-:Y:S05]  /*0710*/  BSYNC B0 ;  /* 0x0000000000007941 */ /* 0x000fea0003800000 */
.L_x_7960:
[----:B------:R-:W-:Y:S01]  /*0720*/  BSSY B0, `(.L_x_7963) ;  /* 0x000000b000007945 */ /* 0x000fe20003800000 */
[----:B------:R-:W-:Y:S05]  /*0730*/  @P2 BRA `(.L_x_7964) ;  /* 0x0000004000002947 */ /* 0x000fea0003800000 */
[----:B------:R-:W-:Y:S01]  /*0740*/  MOV R70, RZ ;  /* 0x000000ff00467202 */ /* 0x000fe20000000f00 */
[----:B------:R-:W-:Y:S05]  /*0750*/  @!P0 BRA `(.L_x_7965) ;  /* 0x0000007000008947 */ /* 0x000fea0003800000 */
[----:B-----5:R-:W-:Y:S01]  /*0760*/  HADD2.F32 R70, -RZ, R10.H0_H0 ;  /* 0x2000000aff467230 */ /* 0x020fe20000004100 */
[----:B------:R-:W-:Y:S05]  /*0770*/  BRA `(.L_x_7965) ;  /* 0x0000005000007947 */ /* 0x000fea0003800000 */
.L_x_7964:
[----:B-----5:R-:W-:Y:S02]  /*0780*/  HADD2.F32 R60, -RZ, R6.H0_H0 ;  /* 0x20000006ff3c7230 */ /* 0x020fe40000004100 */
[----:B------:R-:W-:-:S03]  /*0790*/  @P0 HADD2.F32 R63, -RZ, R10.H0_H0 ;  /* 0x2000000aff3f0230 */ /* 0x000fc60000004100 */
[----:B------:R-:W-:-:S04]  /*07a0*/  FMUL.FTZ R61, R60, c[0x0][0x1ec] ;  /* 0x00007b003c3d7a20 */ /* 0x000fc80000410000 */
[----:B------:R-:W-:-:S04]  /*07b0*/  FMUL.FTZ R70, R20, R61 ;  /* 0x0000003d14467220 */ /* 0x000fc80000410000 */
[----:B------:R-:W-:Y:S02]  /*07c0*/  @P0 FADD.FTZ R70, R70, R63 ;  /* 0x0000003f46460221 */ /* 0x000fe40000010000 */
.L_x_7965:
[----:B------:R-:W-:Y:S05]  /*07d0*/  BSYNC B0 ;  /* 0x0000000000007941 */ /* 0x000fea0003800000 */
.L_x_7963:
[----:B------:R-:W-:Y:S01]  /*07e0*/  BSSY B0, `(.L_x_7966) ;  /* 0x000000b000007945 */ /* 0x000fe20003800000 */
[----:B------:R-:W-:Y:S05]  /*07f0*/  @P2 BRA `(.L_x_7967) ;  /* 0x0000004000002947 */ /* 0x000fea0003800000 */
[----:B------:R-:W-:Y:S01]  /*0800*/  HFMA2.MMA R73, -RZ, RZ, 0, 0 ;  /* 0x00000000ff497435 */ /* 0x000fe200000001ff */
[----:B------:R-:W-:Y:S05]  /*0810*/  @!P0 BRA `(.L_x_7968) ;  /* 0x0000007000008947 */ /* 0x000fea0003800000 */
[----:B-----5:R-:W-:Y:S01]  /*0820*/  HADD2.F32 R73, -RZ, R10.H1_H1 ;  /* 0x3000000aff497230 */ /* 0x020fe20000004100 */
[----:B------:R-:W-:Y:S05]  /*0830*/  BRA `(.L_x_7968) ;  /* 0x0000005000007947 */ /* 0x000fea0003800000 */
.L_x_7967:
[----:B-----5:R-:W-:Y:S02]  /*0840*/  HADD2.F32 R60, -RZ, R6.H1_H1 ;  /* 0x30000006ff3c7230 */ /* 0x020fe40000004100 */
[----:B------:R-:W-:-:S03]  /*0850*/  @P0 HADD2.F32 R62, -RZ, R10.H1_H1 ;  /* 0x3000000aff3e0230 */ /* 0x000fc60000004100 */
[----:B------:R-:W-:-:S04]  /*0860*/  FMUL.FTZ R60, R60, c[0x0][0x1ec] ;  /* 0x00007b003c3c7a20 */ /* 0x000fc80000410000 */
[----:B------:R-:W-:-:S04]  /*0870*/  FMUL.FTZ R73, R21, R60 ;  /* 0x0000003c15497220 */ /* 0x000fc80000410000 */
[----:B------:R-:W-:Y:S02]  /*0880*/  @P0 FADD.FTZ R73, R73, R62 ;  /* 0x0000003e49490221 */ /* 0x000fe40000010000 */
.L_x_7968:
[----:B------:R-:W-:Y:S05]  /*0890*/  BSYNC B0 ;  /* 0x0000000000007941 */ /* 0x000fea0003800000 */
.L_x_7966:
[----:B------:R-:W-:Y:S01]  /*08a0*/  BSSY B0, `(.L_x_7969) ;  /* 0x000000b000007945 */ /* 0x000fe20003800000 */
[----:B------:R-:W-:Y:S05]  /*08b0*/  @P2 BRA `(.L_x_7970) ;  /* 0x0000004000002947 */ /* 0x000fea0003800000 */
[----:B------:R-:W-:Y:S01]  /*08c0*/  MOV R72, RZ ;  /* 0x000000ff00487202 */ /* 0x000fe20000000f00 */
[----:B------:R-:W-:Y:S05]  /*08d0*/  @!P0 BRA `(.L_x_7971) ;  /* 0x0000007000008947 */ /* 0x000fea0003800000 */
[----:B-----5:R-:W-:Y:S01]  /*08e0*/  HADD2.F32 R72, -RZ, R11.H0_H0 ;  /* 0x2000000bff487230 */ /* 0x020fe20000004100 */
[----:B------:R-:W-:Y:S05]  /*08f0*/  BRA `(.L_x_7971) ;  /* 0x0000005000007947 */ /* 0x000fea0003800000 */
.L_x_7970:
[----:B-----5:R-:W-:Y:S02]  /*0900*/  HADD2.F32 R60, -RZ, R7.H0_H0 ;  /* 0x20000007ff3c7230 */ /* 0x020fe40000004100 */
[----:B------:R-:W-:-:S03]  /*0910*/  @P0 HADD2.F32 R63, -RZ, R11.H0_H0 ;  /* 0x2000000bff3f0230 */ /* 0x000fc60000004100 */
[----:B------:R-:W-:-:S04]  /*0920*/  FMUL.FTZ R61, R60, c[0x0][0x1ec] ;  /* 0x00007b003c3d7a20 */ /* 0x000fc80000410000 */
[----:B------:R-:W-:-:S04]  /*0930*/  FMUL.FTZ R72, R22, R61 ;  /* 0x0000003d16487220 */ /* 0x000fc80000410000 */
[----:B------:R-:W-:Y:S02]  /*0940*/  @P0 FADD.FTZ R72, R72, R63 ;  /* 0x0000003f48480221 */ /* 0x000fe40000010000 */
.L_x_7971:
[----:B------:R-:W-:Y:S05]  /*0950*/  BSYNC B0 ;  /* 0x0000000000007941 */ /* 0x000fea0003800000 */
.L_x_7969:
[----:B------:R-:W-:Y:S01]  /*0960*/  BSSY B0, `(.L_x_7972) ;  /* 0x000000b000007945 */ /* 0x000fe20003800000 */
[----:B------:R-:W-:Y:S05]  /*0970*/  @P2 BRA `(.L_x_7973) ;  /* 0x0000004000002947 */ /* 0x000fea0003800000 */
[----:B------:R-:W-:Y:S01]  /*0980*/  HFMA2.MMA R75, -RZ, RZ, 0, 0 ;  /* 0x00000000ff4b7435 */ /* 0x000fe200000001ff */
[----:B------:R-:W-:Y:S05]  /*0990*/  @!P0 BRA `(.L_x_7974) ;  /* 0x0000007000008947 */ /* 0x000fea0003800000 */
[----:B-----5:R-:W-:Y:S01]  /*09a0*/  HADD2.F32 R75, -RZ, R11.H1_H1 ;  /* 0x3000000bff4b7230 */ /* 0x020fe20000004100 */
[----:B------:R-:W-:Y:S05]  /*09b0*/  BRA `(.L_x_7974) ;  /* 0x0000005000007947 */ /* 0x000fea0003800000 */
.L_x_7973:
[----:B-----5:R-:W-:Y:S02]  /*09c0*/  HADD2.F32 R60, -RZ, R7.H1_H1 ;  /* 0x30000007ff3c7230 */ /* 0x020fe40000004100 */
[----:B------:R-:W-:-:S03]  /*09d0*/  @P0 HADD2.F32 R62, -RZ, R11.H1_H1 ;  /* 0x3000000bff3e0230 */ /* 0x000fc60000004100 */
[----:B------:R-:W-:-:S04]  /*09e0*/  FMUL.FTZ R60, R60, c[0x0][0x1ec] ;  /* 0x00007b003c3c7a20 */ /* 0x000fc80000410000 */
[----:B------:R-:W-:-:S04]  /*09f0*/  FMUL.FTZ R75, R23, R60 ;  /* 0x0000003c174b7220 */ /* 0x000fc80000410000 */
[----:B------:R-:W-:Y:S02]  /*0a00*/  @P0 FADD.FTZ R75, R75, R62 ;  /* 0x0000003e4b4b0221 */ /* 0x000fe40000010000 */
.L_x_7974:
[----:B------:R-:W-:Y:S05]  /*0a10*/  BSYNC B0 ;  /* 0x0000000000007941 */ /* 0x000fea0003800000 */
.L_x_7972:
[----:B------:R-:W-:Y:S02]  /*0a20*/  MOV R85, 0x10 ;  /* 0x0000001000557802 */ /* 0x000fe40000000f00 */
[----:B------:R-:W-:Y:S02]  /*0a30*/  @P1 IADD3 R76, R3, 0x20, RZ ;  /* 0x00000020034c1810 */ /* 0x000fe40007ffe0ff */
[C---:B------:R-:W-:Y:S01]  /*0a40*/  IADD3 R82, R2.reuse, 0x20, RZ ;  /* 0x0000002002527810 */ /* 0x040fe20007ffe0ff */
[-C--:B------:R-:W-:Y:S01]  /*0a50*/  IMAD.WIDE.U32 R2, R2, R85.reuse, c[0x0][0x188] ;  /* 0x0000620002027625 */ /* 0x080fe200078e0055 */
        /* <DEDUP_REMOVED lines=15> */
.L_x_7976:
[----:B0----5:R-:W-:-:S05]  /*0b50*/  HADD2.F32 R2, -RZ, R4.H0_H0 ;  /* 0x20000004ff027230 */ /* 0x021fca0000004100 */
[----:B------:R-:W-:Y:S01]  /*0b60*/  FMUL.FTZ R83, R2, c[0x0][0x1ec] ;  /* 0x00007b0002537a20 */ /* 0x000fe20000410000 */
[----:B------:R-:W-:-:S03]  /*0b70*/  @P0 HADD2.F32 R2, -RZ, R8.H0_H0 ;  /* 0x20000008ff020230 */ /* 0x000fc60000004100 */
[----:B------:R-:W-:-:S04]  /*0b80*/  FMUL.FTZ R83, R16, R83 ;  /* 0x0000005310537220 */ /* 0x000fc80000410000 */
[----:B------:R-:W-:Y:S02]  /*0b90*/  @P0 FADD.FTZ R83, R2, R83 ;  /* 0x0000005302530221 */ /* 0x000fe40000010000 */
.L_x_7977:
[----:B------:R-:W-:Y:S05]  /*0ba0*/  BSYNC B0 ;  /* 0x0000000000007941 */ /* 0x000fea0003800000 */
.L_x_7975:
[----:B------:R-:W-:Y:S01]  /*0bb0*/  BSSY B0, `(.L_x_7978) ;  /* 0x000000b000007945 */ /* 0x000fe20003800000 */
[----:B------:R-:W-:Y:S05]  /*0bc0*/  @P2 BRA `(.L_x_7979) ;  /* 0x0000004000002947 */ /* 0x000fea0003800000 */
[----:B------:R-:W-:Y:S01]  /*0bd0*/  MOV R80, RZ ;  /* 0x000000ff00507202 */ /* 0x000fe20000000f00 */
[----:B------:R-:W-:Y:S05]  /*0be0*/  @!P0 BRA `(.L_x_7980) ;  /* 0x0000007000008947 */ /* 0x000fea0003800000 */
[----:B-----5:R-:W-:Y:S01]  /*0bf0*/  HADD2.F32 R80, -RZ, R8.H1_H1 ;  /* 0x30000008ff507230 */ /* 0x020fe20000004100 */
[----:B------:R-:W-:Y:S05]  /*0c00*/  BRA `(.L_x_7980) ;  /* 0x0000005000007947 */ /* 0x000fea0003800000 */
.L_x_7979:
[----:B0----5:R-:W-:Y:S02]  /*0c10*/  HADD2.F32 R2, -RZ, R4.H1_H1 ;  /* 0x30000004ff027230 */ /* 0x021fe40000004100 */
[----:B------:R-:W-:-:S03]  /*0c20*/  @P0 HADD2.F32 R3, -RZ, R8.H1_H1 ;  /* 0x30000008ff030230 */ /* 0x000fc60000004100 */
[----:B------:R-:W-:-:S04]  /*0c30*/  FMUL.FTZ R2, R2, c[0x0][0x1ec] ;  /* 0x00007b0002027a20 */ /* 0x000fc80000410000 */
[----:B------:R-:W-:-:S04]  /*0c40*/  FMUL.FTZ R80, R17, R2 ;  /* 0x0000000211507220 */ /* 0x000fc80000410000 */
[----:B------:R-:W-:Y:S02]  /*0c50*/  @P0 FADD.FTZ R80, R3, R80 ;  /* 0x0000005003500221 */ /* 0x000fe40000010000 */
.L_x_7980:
[----:B------:R-:W-:Y:S05]  /*0c60*/  BSYNC B0 ;  /* 0x0000000000007941 */ /* 0x000fea0003800000 */
.L_x_7978:
[----:B------:R-:W-:Y:S01]  /*0c70*/  BSSY B0, `(.L_x_7981) ;  /* 0x000000b000007945 */ /* 0x000fe20003800000 */
[----:B------:R-:W-:Y:S05]  /*0c80*/  @P2 BRA `(.L_x_7982) ;  /* 0x0000004000002947 */ /* 0x000fea0003800000 */
[----:B------:R-:W-:Y:S01]  /*0c90*/  HFMA2.MMA R81, -RZ, RZ, 0, 0 ;  /* 0x00000000ff517435 */ /* 0x000fe200000001ff */
[----:B------:R-:W-:Y:S05]  /*0ca0*/  @!P0 BRA `(.L_x_7983) ;  /* 0x0000007000008947 */ /* 0x000fea0003800000 */
[----:B-----5:R-:W-:Y:S01]  /*0cb0*/  HADD2.F32 R81, -RZ, R9.H0_H0 ;  /* 0x20000009ff517230 */ /* 0x020fe20000004100 */
[----:B------:R-:W-:Y:S05]  /*0cc0*/  BRA `(.L_x_7983) ;  /* 0x0000005000007947 */ /* 0x000fea0003800000 */
.L_x_7982:
[----:B0----5:R-:W-:-:S05]  /*0cd0*/  HADD2.F32 R2, -RZ, R5.H0_H0 ;  /* 0x20000005ff027230 */ /* 0x021fca0000004100 */
[----:B------:R-:W-:Y:S01]  /*0ce0*/  FMUL.FTZ R81, R2, c[0x0][0x1ec] ;  /* 0x00007b0002517a20 */ /* 0x000fe20000410000 */
[----:B------:R-:W-:-:S03]  /*0cf0*/  @P0 HADD2.F32 R2, -RZ, R9.H0_H0 ;  /* 0x20000009ff020230 */ /* 0x000fc60000004100 */
[----:B------:R-:W-:-:S04]  /*0d00*/  FMUL.FTZ R81, R18, R81 ;  /* 0x0000005112517220 */ /* 0x000fc80000410000 */
[----:B------:R-:W-:Y:S02]  /*0d10*/  @P0 FADD.FTZ R81, R2, R81 ;  /* 0x0000005102510221 */ /* 0x000fe40000010000 */
.L_x_7983:
[----:B------:R-:W-:Y:S05]  /*0d20*/  BSYNC B0 ;  /* 0x0000000000007941 */ /* 0x000fea0003800000 */
.L_x_7981:
[----:B------:R-:W-:Y:S01]  /*0d30*/  BSSY B0, `(.L_x_7984) ;  /* 0x000000b000007945 */ /* 0x000fe20003800000 */
[----:B------:R-:W-:Y:S05]  /*0d40*/  @P2 BRA `(.L_x_7985) ;  /* 0x0000004000002947 */ /* 0x000fea0003800000 */
[----:B0-----:R-:W-:Y:S01]  /*0d50*/  MOV R78, RZ ;  /* 0x000000ff004e7202 */ /* 0x001fe20000000f00 */
[----:B------:R-:W-:Y:S05]  /*0d60*/  @!P0 BRA `(.L_x_7986) ;  /* 0x0000007000008947 */ /* 0x000fea0003800000 */
[----:B-----5:R-:W-:Y:S01]  /*0d70*/  HADD2.F32 R78, -RZ, R9.H1_H1 ;  /* 0x30000009ff4e7230 */ /* 0x020fe20000004100 */
[----:B------:R-:W-:Y:S05]  /*0d80*/  BRA `(.L_x_7986) ;  /* 0x0000005000007947 */ /* 0x000fea0003800000 */
.L_x_7985:
[----:B0----5:R-:W-:Y:S02]  /*0d90*/  HADD2.F32 R2, -RZ, R5.H1_H1 ;  /* 0x30000005ff027230 */ /* 0x021fe40000004100 */
[----:B------:R-:W-:-:S03]  /*0da0*/  @P0 HADD2.F32 R3, -RZ, R9.H1_H1 ;  /* 0x30000009ff030230 */ /* 0x000fc60000004100 */
[----:B------:R-:W-:-:S04]  /*0db0*/  FMUL.FTZ R2, R2, c[0x0][0x1ec] ;  /* 0x00007b0002027a20 */ /* 0x000fc80000410000 */
[----:B------:R-:W-:-:S04]  /*0dc0*/  FMUL.FTZ R78, R19, R2 ;  /* 0x00000002134e7220 */ /* 0x000fc80000410000 */
[----:B------:R-:W-:Y:S02]  /*0dd0*/  @P0 FADD.FTZ R78, R3, R78 ;  /* 0x0000004e034e0221 */ /* 0x000fe40000010000 */
.L_x_7986:
[----:B------:R-:W-:Y:S05]  /*0de0*/  BSYNC B0 ;  /* 0x0000000000007941 */ /* 0x000fea0003800000 */
.L_x_7984:
[----:B------:R-:W-:Y:S01]  /*0df0*/  BSSY B0, `(.L_x_7987) ;  /* 0x000000b000007945 */ /* 0x000fe20003800000 */
[----:B------:R-:W-:Y:S05]  /*0e00*/  @P2 BRA `(.L_x_7988) ;  /* 0x0000004000002947 */ /* 0x000fea0003800000 */
[----:B------:R-:W-:Y:S01]  /*0e10*/  HFMA2.MMA R79, -RZ, RZ, 0, 0 ;  /* 0x00000000ff4f7435 */ /* 0x000fe200000001ff */
[----:B------:R-:W-:Y:S05]  /*0e20*/  @!P0 BRA `(.L_x_7989) ;  /* 0x0000007000008947 */ /* 0x000fea0003800000 */
[----:B-----5:R-:W-:Y:S01]  /*0e30*/  HADD2.F32 R79, -RZ, R10.H0_H0 ;  /* 0x2000000aff4f7230 */ /* 0x020fe20000004100 */
[----:B------:R-:W-:Y:S05]  /*0e40*/  BRA `(.L_x_7989) ;  /* 0x0000005000007947 */ /* 0x000fea0003800000 */
.L_x_7988:
[----:B-----5:R-:W-:-:S05]  /*0e50*/  HADD2.F32 R2, -RZ, R6.H0_H0 ;  /* 0x20000006ff027230 */ /* 0x020fca0000004100 */
[----:B------:R-:W-:Y:S01]  /*0e60*/  FMUL.FTZ R79, R2, c[0x0][0x1ec] ;  /* 0x00007b00024f7a20 */ /* 0x000fe20000410000 */
[----:B------:R-:W-:-:S03]  /*0e70*/  @P0 HADD2.F32 R2, -RZ, R10.H0_H0 ;  /* 0x2000000aff020230 */ /* 0x000fc60000004100 */
[----:B------:R-:W-:-:S04]  /*0e80*/  FMUL.FTZ R79, R12, R79 ;  /* 0x0000004f0c4f7220 */ /* 0x000fc80000410000 */
[----:B------:R-:W-:Y:S02]  /*0e90*/  @P0 FADD.FTZ R79, R2, R79 ;  /* 0x0000004f024f0221 */ /* 0x000fe40000010000 */
.L_x_7989:
[----:B------:R-:W-:Y:S05]  /*0ea0*/  BSYNC B0 ;  /* 0x0000000000007941 */ /* 0x000fea0003800000 */
.L_x_7987:
[----:B------:R-:W-:Y:S01]  /*0eb0*/  BSSY B0, `(.L_x_7990) ;  /* 0x000000b000007945 */ /* 0x000fe20003800000 */
[----:B------:R-:W-:Y:S05]  /*0ec0*/  @P2 BRA `(.L_x_7991) ;  /* 0x0000004000002947 */ /* 0x000fea0003800000 */
[----:B------:R-:W-:Y:S01]  /*0ed0*/  MOV R76, RZ ;  /* 0x000000ff004c7202 */ /* 0x000fe20000000f00 */
[----:B------:R-:W-:Y:S05]  /*0ee0*/  @!P0 BRA `(.L_x_7992) ;  /* 0x0000007000008947 */ /* 0x000fea0003800000 */
[----:B-----5:R-:W-:Y:S01]  /*0ef0*/  HADD2.F32 R76, -RZ, R10.H1_H1 ;  /* 0x3000000aff4c7230 */ /* 0x020fe20000004100 */
[----:B------:R-:W-:Y:S05]  /*0f00*/  BRA `(.L_x_7992) ;  /* 0x0000005000007947 */ /* 0x000fea0003800000 */
.L_x_7991:
[----:B-----5:R-:W-:Y:S02]  /*0f10*/  HADD2.F32 R2, -RZ, R6.H1_H1 ;  /* 0x30000006ff027230 */ /* 0x020fe40000004100 */
[----:B------:R-:W-:-:S03]  /*0f20*/  @P0 HADD2.F32 R3, -RZ, R10.H1_H1 ;  /* 0x3000000aff030230 */ /* 0x000fc60000004100 */
[----:B------:R-:W-:-:S04]  /*0f30*/  FMUL.FTZ R2, R2, c[0x0][0x1ec] ;  /* 0x00007b0002027a20 */ /* 0x000fc80000410000 */
[----:B------:R-:W-:-:S04]  /*0f40*/  FMUL.FTZ R76, R13, R2 ;  /* 0x000000020d4c7220 */ /* 0x000fc80000410000 */
[----:B------:R-:W-:Y:S02]  /*0f50*/  @P0 FADD.FTZ R76, R3, R76 ;  /* 0x0000004c034c0221 */ /* 0x000fe40000010000 */
.L_x_7992:
[----:B------:R-:W-:Y:S05]  /*0f60*/  BSYNC B0 ;  /* 0x0000000000007941 */ /* 0x000fea0003800000 */
.L_x_7990:
[----:B------:R-:W-:Y:S01]  /*0f70*/  BSSY B0, `(.L_x_7993) ;  /* 0x000000b000007945 */ /* 0x000fe20003800000 */
[----:B------:R-:W-:Y:S05]  /*0f80*/  @P2 BRA `(.L_x_7994) ;  /* 0x0000004000002947 */ /* 0x000fea0003800000 */
[----:B------:R-:W-:Y:S01]  /*0f90*/  HFMA2.MMA R77, -RZ, RZ, 0, 0 ;  /* 0x00000000ff4d7435 */ /* 0x000fe200000001ff */
[----:B------:R-:W-:Y:S05]  /*0fa0*/  @!P0 BRA `(.L_x_7995) ;  /* 0x0000007000008947 */ /* 0x000fea0003800000 */
[----:B-----5:R-:W-:Y:S01]  /*0fb0*/  HADD2.F32 R77, -RZ, R11.H0_H0 ;  /* 0x2000000bff4d7230 */ /* 0x020fe20000004100 */
[----:B------:R-:W-:Y:S05]  /*0fc0*/  BRA `(.L_x_7995) ;  /* 0x0000005000007947 */ /* 0x000fea0003800000 */
.L_x_7994:
[----:B-----5:R-:W-:-:S05]  /*0fd0*/  HADD2.F32 R2, -RZ, R7.H0_H0 ;  /* 0x20000007ff027230 */ /* 0x020fca0000004100 */
[----:B------:R-:W-:Y:S01]  /*0fe0*/  FMUL.FTZ R77, R2, c[0x0][0x1ec] ;  /* 0x00007b00024d7a20 */ /* 0x000fe20000410000 */
[----:B------:R-:W-:-:S03]  /*0ff0*/  @P0 HADD2.F32 R2, -RZ, R11.H0_H0 ;  /* 0x2000000bff020230 */ /* 0x000fc60000004100 */
[----:B------:R-:W-:-:S04]  /*1000*/  FMUL.FTZ R77, R14, R77 ;  /* 0x0000004d0e4d7220 */ /* 0x000fc80000410000 */
[----:B------:R-:W-:Y:S02]  /*1010*/  @P0 FADD.FTZ R77, R2, R77 ;  /* 0x0000004d024d0221 */ /* 0x000fe40000010000 */
.L_x_7995:
[----:B------:R-:W-:Y:S05]  /*1020*/  BSYNC B0 ;  /* 0x0000000000007941 */ /* 0x000fea0003800000 */
.L_x_7993:
[----:B------:R-:W-:Y:S01]  /*1030*/  BSSY B0, `(.L_x_7996) ;  /* 0x000000b000007945 */ /* 0x000fe20003800000 */
[----:B------:R-:W-:Y:S05]  /*1040*/  @P2 BRA `(.L_x_7997) ;  /* 0x0000004000002947 */ /* 0x000fea0003800000 */
[----:B------:R-:W-:Y:S01]  /*1050*/  MOV R74, RZ ;  /* 0x000000ff004a7202 */ /* 0x000fe20000000f00 */
[----:B------:R-:W-:Y:S05]  /*1060*/  @!P0 BRA `(.L_x_7998) ;  /* 0x0000007000008947 */ /* 0x000fea0003800000 */
[----:B-----5:R-:W-:Y:S01]  /*1070*/  HADD2.F32 R74, -RZ, R11.H1_H1 ;  /* 0x3000000bff4a7230 */ /* 0x020fe20000004100 */
[----:B------:R-:W-:Y:S05]  /*1080*/  BRA `(.L_x_7998) ;  /* 0x0000005000007947 */ /* 0x000fea0003800000 */
.L_x_7997:
[----:B-----5:R-:W-:Y:S02]  /*1090*/  HADD2.F32 R2, -RZ, R7.H1_H1 ;  /* 0x30000007ff027230 */ /* 0x020fe40000004100 */
[----:B------:R-:W-:-:S03]  /*10a0*/  @P0 HADD2.F32 R3, -RZ, R11.H1_H1 ;  /* 0x3000000bff030230 */ /* 0x000fc60000004100 */
[----:B------:R-:W-:-:S04]  /*10b0*/  FMUL.FTZ R2, R2, c[0x0][0x1ec] ;  /* 0x00007b0002027a20 */ /* 0x000fc80000410000 */
[----:B------:R-:W-:-:S04]  /*10c0*/  FMUL.FTZ R74, R15, R2 ;  /* 0x000000020f4a7220 */ /* 0x000fc80000410000 */
[----:B------:R-:W-:Y:S02]  /*10d0*/  @P0 FADD.FTZ R74, R3, R74 ;  /* 0x0000004a034a0221 */ /* 0x000fe40000010000 */
.L_x_7998:
[----:B------:R-:W-:Y:S05]  /*10e0*/  BSYNC B0 ;  /* 0x0000000000007941 */ /* 0x000fea0003800000 */
.L_x_7996:
[----:B------:R-:W-:Y:S01]  /*10f0*/  FADD.FTZ R2, RZ, R66 ;  /* 0x00000042ff027221 */ /* 0x000fe20000010000 */
[----:B------:R-:W-:Y:S02]  /*1100*/  F2FP.PACK_AB R63, R74, R77 ;  /* 0x0000004d4a3f723e */ /* 0x000fe400000000ff */
[----:B------:R-:W-:Y:S01]  /*1110*/  F2FP.PACK_AB R62, R76, R79 ;  /* 0x0000004f4c3e723e */ /* 0x000fe200000000ff */
[----:B------:R-:W-:Y:S01]  /*1120*/  FADD.FTZ R3, R2, R69 ;  /* 0x0000004502037221 */ /* 0x000fe20000010000 */
[----:B------:R-:W-:Y:S02]  /*1130*/  F2FP.PACK_AB R60, R80, R83 ;  /* 0x00000053503c723e */ /* 0x000fe400000000ff */
        /* <DEDUP_REMOVED lines=10> */
[----:B------:R-:W-:-:S03]  /*11e0*/  F2FP.PACK_AB R61, R78, R81 ;  /* 0x000000514e3d723e */ /* 0x000fc600000000ff */
        /* <DEDUP_REMOVED lines=9> */
.L_x_8005:
        /* <DEDUP_REMOVED lines=52> */
.L_x_8006:
        /* <DEDUP_REMOVED lines=48> */
[----:B------:R-:W-:Y:S01]  /*18c0*/  F2FP.PACK_AB R61, R60, R61 ;  /* 0x0000003d3c3d723e */ /* 0x000fe200000000ff */
[C---:B------:R-:W-:Y:S02]  /*18d0*/  FMUL.FTZ R70, R85.reuse, R84 ;  /* 0x0000005455467220 */ /* 0x040fe40000410000 */
[C---:B------:R-:W-:Y:S01]  /*18e0*/  FMUL.FTZ R3, R85.reuse, R88 ;  /* 0x0000005855037220 */ /* 0x040fe20000410000 */
[----:B------:R-:W-:Y:S01]  /*18f0*/  F2FP.PACK_AB R60, R74, R71 ;  /* 0x000000474a3c723e */ /* 0x000fe200000000ff */
[----:B------:R-:W-:Y:S01]  /*1900*/  FMUL.FTZ R77, R85, R62 ;  /* 0x0000003e554d7220 */ /* 0x000fe20000410000 */
[----:B------:R-:W-:Y:S01]  /*1910*/  HFMA2.MMA R74, -RZ, RZ, 0, 9.5367431640625e-07 ;  /* 0x00000010ff4a7435 */ /* 0x000fe200000001ff */
[----:B------:R-:W-:-:S02]  /*1920*/  FFMA.FTZ R62, R36, R73, R52 ;  /* 0x00000049243e7223 */ /* 0x000fc40000010034 */
[----:B------:R-:W-:Y:S02]  /*1930*/  FFMA.FTZ R73, R37, R70, R53 ;  /* 0x0000004625497223 */ /* 0x000fe40000010035 */
[C---:B------:R-:W-:Y:S02]  /*1940*/  FMUL.FTZ R68, R85.reuse, R68 ;  /* 0x0000004455447220 */ /* 0x040fe40000410000 */
[----:B------:R-:W-:Y:S01]  /*1950*/  FMUL.FTZ R86, R85, R86 ;  /* 0x0000005655567220 */ /* 0x000fe20000410000 */
[----:B------:R-:W-:Y:S01]  /*1960*/  F2FP.PACK_AB R62, R73, R62 ;  /* 0x0000003e493e723e */ /* 0x000fe200000000ff */
        /* <DEDUP_REMOVED lines=12> */
[----:B------:R-:W-:Y:S01]  /*1a30*/  F2FP.PACK_AB R63, R86, R63 ;  /* 0x0000003f563f723e */ /* 0x000fe200000000ff */
[----:B------:R-:W-:Y:S01]  /*1a40*/  FFMA.FTZ R68, R35, R66, R51 ;  /* 0x0000004223447223 */ /* 0x000fe20000010033 */
[----:B------:R-:W-:Y:S01]  /*1a50*/  IADD3 R66, R3, 0x20, RZ ;  /* 0x0000002003427810 */ /* 0x000fe20007ffe0ff */
[----:B------:R-:W-:Y:S01]  /*1a60*/  FFMA.FTZ R77, R30, R77, R46 ;  /* 0x0000004d1e4d7223 */ /* 0x000fe2000001002e */
[----:B------:R-:W-:Y:S01]  /*1a70*/  F2FP.PACK_AB R70, R70, R67 ;  /* 0x000000434646723e */ /* 0x000fe200000000ff */
[----:B------:R-:W-:Y:S01]  /*1a80*/  FFMA.FTZ R76, R31, R76, R47 ;  /* 0x0000004c1f4c7223 */ /* 0x000fe2000001002f */
[----:B------:R-:W-:Y:S01]  /*1a90*/  F2FP.PACK_AB R69, R68, R73 ;  /* 0x000000494445723e */ /* 0x000fe200000000ff */
[----:B------:R-:W-:-:S02]  /*1aa0*/  FFMA.FTZ R65, R33, R2, R49 ;  /* 0x0000000221417223 */ /* 0x000fc40000010031 */
[----:B------:R-:W-:Y:S01]  /*1ab0*/  IMAD.WIDE.U32 R2, R3, R74, c[0x0][0x208] ;  /* 0x0000820003027625 */ /* 0x000fe200078e004a */
[----:B------:R-:W-:Y:S02]  /*1ac0*/  F2FP.PACK_AB R71, R76, R77 ;  /* 0x0000004d4c47723e */ /* 0x000fe400000000ff */
[----:B------:R-:W-:Y:S01]  /*1ad0*/  F2FP.PACK_AB R68, R65, R72 ;  /* 0x000000484144723e */ /* 0x000fe200000000ff */
[----:B------:R-:W-:Y:S01]  /*1ae0*/  IMAD.WIDE.U32 R66, R66, R74, c[0x0][0x208] ;  /* 0x0000820042427625 */ /* 0x000fe200078e004a */
[----:B------:R0:W-:Y:S04]  /*1af0*/  STG.E.128 [R2.64], R60 ;  /* 0x0000003c02007986 */ /* 0x0001e8000c101d04 */
[----:B------:R0:W-:Y:S02]  /*1b00*/  STG.E.128 [R66.64], R68 ;  /* 0x0000004442007986 */ /* 0x0001e4000c101d04 */
.L_x_8002:
[----:B-1----:R-:W-:Y:S05]  /*1b10*/  BSYNC B0 ;  /* 0x0000000000007941 */ /* 0x002fea0003800000 */
.L_x_8001:
[----:B0-----:R-:W-:-:S04]  /*1b20*/  MOV R3, c[0x0][0x160] ;  /* 0x0000580000037a02 */ /* 0x001fc80000000f00 */
[----:B------:R-:W-:-:S04]  /*1b30*/  LEA R0, R3, R0, 0x2 ;  /* 0x0000000003007211 */ /* 0x000fc800078e10ff */
[----:B------:R-:W-:-:S13]  /*1b40*/  ISETP.GE.AND P0, PT, R0, c[0x0][0x164], PT ;  /* 0x0000590000007a0c */ /* 0x000fda0003f06270 */
[----:B-----5:R-:W-:Y:S01]  /*1b50*/  @P0 CALL.REL.NOINC `(.L_x_8003) ;  /* 0x0000001000000944 */ /* 0x020fe20003c00000 */
[----:B------:R-:W-:Y:S05]  /*1b60*/  BRA `(.L_x_8004) ;  /* 0xffffe71000007947 */ /* 0x000fea000383ffff */
.L_x_8003:
[----:B------:R-:W-:Y:S05]  /*1b70*/  EXIT ;  /* 0x000000000000794d */ /* 0x000fea0003800000 */
.L_x_7999:
[----:B0-----:R-:W-:Y:S01]  /*1b80*/  HFMA2.MMA R62, -RZ, RZ, 0, 5.9604644775390625e-08 ;  /* 0x00000001ff3e7435 */ /* 0x001fe200000001ff */
[----:B------:R-:W-:Y:S02]  /*1b90*/  MOV R60, 0x1f ;  /* 0x0000001f003c7802 */ /* 0x000fe40000000f00 */
[----:B------:R-:W-:Y:S02]  /*1ba0*/  MOV R61, 0xffffffff ;  /* 0xffffffff003d7802 */ /* 0x000fe40000000f00 */
[----:B------:R-:W-:Y:S02]  /*1bb0*/  MOV R2, 0x1bd0 ;  /* 0x00001bd000027802 */ /* 0x000fe40000000f00 */
[----:B-----5:R-:W-:Y:S05]  /*1bc0*/  CALL.REL.NOINC `($__internal_87_$__cuda_sm70_shflsync_bfly_p) ;  /* 0x0000059000007944 */ /* 0x020fea0003c00000 */
[----:B-1----:R-:W-:Y:S01]  /*1bd0*/  MOV R2, R62 ;  /* 0x0000003e00027202 */ /* 0x002fe20000000f00 */
[----:B0-----:R-:W-:Y:S05]  /*1be0*/  BRA `(.L_x_8005) ;  /* 0xfffff69000007947 */ /* 0x001fea000383ffff */
.L_x_8000:
[----:B------:R-:W-:Y:S01]  /*1bf0*/  HFMA2.MMA R62, -RZ, RZ, 0, 1.1920928955078125e-07 ;  /* 0x00000002ff3e7435 */ /* 0x000fe200000001ff */
[----:B------:R-:W-:Y:S02]  /*1c00*/  MOV R60, 0x1f ;  /* 0x0000001f003c7802 */ /* 0x000fe40000000f00 */
[----:B------:R-:W-:Y:S02]  /*1c10*/  MOV R61, 0xffffffff ;  /* 0xffffffff003d7802 */ /* 0x000fe40000000f00 */
[----:B------:R-:W-:-:S02]  /*1c20*/  MOV R2, 0x1c40 ;  /* 0x00001c4000027802 */ /* 0x000fc40000000f00 */
[----:B-----5:R-:W-:Y:S05]  /*1c30*/  CALL.REL.NOINC `($__internal_87_$__cuda_sm70_shflsync_bfly_p) ;  /* 0x0000052000007944 */ /* 0x020fea0003c00000 */
[----:B01----:R-:W-:Y:S01]  /*1c40*/  FADD.FTZ R85, R85, R62 ;  /* 0x0000003e55557221 */ /* 0x003fe20000010000 */
[----:B------:R-:W-:Y:S01]  /*1c50*/  HFMA2.MMA R62, -RZ, RZ, 0, 2.384185791015625e-07 ;  /* 0x00000004ff3e7435 */ /* 0x000fe200000001ff */
[----:B------:R-:W-:-:S02]  /*1c60*/  MOV R60, 0x1f ;  /* 0x0000001f003c7802 */ /* 0x000fc40000000f00 */
[----:B------:R-:W-:Y:S02]  /*1c70*/  MOV R61, 0xffffffff ;  /* 0xffffffff003d7802 */ /* 0x000fe40000000f00 */
[----:B------:R-:W-:Y:S02]  /*1c80*/  MOV R2, 0x1ca0 ;  /* 0x00001ca000027802 */ /* 0x000fe40000000f00 */
[----:B------:R-:W-:Y:S05]  /*1c90*/  CALL.REL.NOINC `($__internal_87_$__cuda_sm70_shflsync_bfly_p) ;  /* 0x000004c000007944 */ /* 0x000fea0003c00000 */
[----:B01----:R-:W-:Y:S01]  /*1ca0*/  FADD.FTZ R85, R85, R62 ;  /* 0x0000003e55557221 */ /* 0x003fe20000010000 */
[----:B------:R-:W-:Y:S01]  /*1cb0*/  HFMA2.MMA R62, -RZ, RZ, 0, 4.76837158203125e-07 ;  /* 0x00000008ff3e7435 */ /* 0x000fe200000001ff */
[----:B------:R-:W-:Y:S02]  /*1cc0*/  MOV R60, 0x1f ;  /* 0x0000001f003c7802 */ /* 0x000fe40000000f00 */
[----:B------:R-:W-:Y:S02]  /*1cd0*/  MOV R61, 0xffffffff ;  /* 0xffffffff003d7802 */ /* 0x000fe40000000f00 */
[----:B------:R-:W-:Y:S02]  /*1ce0*/  MOV R2, 0x1d00 ;  /* 0x00001d0000027802 */ /* 0x000fe40000000f00 */
[----:B------:R-:W-:Y:S05]  /*1cf0*/  CALL.REL.NOINC `($__internal_87_$__cuda_sm70_shflsync_bfly_p) ;  /* 0x0000046000007944 */ /* 0x000fea0003c00000 */
[----:B01----:R-:W-:Y:S01]  /*1d00*/  FADD.FTZ R85, R85, R62 ;  /* 0x0000003e55557221 */ /* 0x003fe20000010000 */
[----:B------:R-:W-:Y:S01]  /*1d10*/  HFMA2.MMA R62, -RZ, RZ, 0, 9.5367431640625e-07 ;  /* 0x00000010ff3e7435 */ /* 0x000fe200000001ff */
[----:B------:R-:W-:-:S02]  /*1d20*/  MOV R60, 0x1f ;  /* 0x0000001f003c7802 */ /* 0x000fc40000000f00 */
[----:B------:R-:W-:Y:S02]  /*1d30*/  MOV R61, 0xffffffff ;  /* 0xffffffff003d7802 */ /* 0x000fe40000000f00 */
[----:B------:R-:W-:Y:S02]  /*1d40*/  MOV R2, 0x1d60 ;  /* 0x00001d6000027802 */ /* 0x000fe40000000f00 */
[----:B------:R-:W-:Y:S05]  /*1d50*/  CALL.REL.NOINC `($__internal_87_$__cuda_sm70_shflsync_bfly_p) ;  /* 0x0000040000007944 */ /* 0x000fea0003c00000 */
        /* <DEDUP_REMOVED lines=38> */
[----:B------:R-:W-:Y:S05]  /*1fc0*/  CALL.REL.NOINC `($__internal_87_$__cuda_sm70_shflsync_bfly_p) ;  /* 0x0000019000007944 */ /* 0x000fea0003c00000 */
[----:B01----:R-:W-:Y:S01]  /*1fd0*/  FADD.FTZ R85, R85, R62 ;  /* 0x0000003e55557221 */ /* 0x003fe20000010000 */
[----:B------:R-:W-:Y:S01]  /*1fe0*/  HFMA2.MMA R62, -RZ, RZ, 0, 1.1920928955078125e-07 ;  /* 0x00000002ff3e7435 */ /* 0x000fe200000001ff */
[----:B------:R-:W-:Y:S02]  /*1ff0*/  MOV R60, 0x1f ;  /* 0x0000001f003c7802 */ /* 0x000fe40000000f00 */
[----:B------:R-:W-:Y:S02]  /*2000*/  MOV R61, 0xffffffff ;  /* 0xffffffff003d7802 */ /* 0x000fe40000000f00 */
[----:B------:R-:W-:Y:S02]  /*2010*/  MOV R2, 0x2030 ;  /* 0x0000203000027802 */ /* 0x000fe40000000f00 */
[----:B------:R-:W-:Y:S05]  /*2020*/  CALL.REL.NOINC `($__internal_87_$__cuda_sm70_shflsync_bfly_p) ;  /* 0x0000013000007944 */ /* 0x000fea0003c00000 */
[----:B01----:R-:W-:Y:S01]  /*2030*/  FADD.FTZ R85, R85, R62 ;  /* 0x0000003e55557221 */ /* 0x003fe20000010000 */
[----:B------:R-:W-:Y:S01]  /*2040*/  HFMA2.MMA R62, -RZ, RZ, 0, 2.384185791015625e-07 ;  /* 0x00000004ff3e7435 */ /* 0x000fe200000001ff */
[----:B------:R-:W-:Y:S02]  /*2050*/  MOV R60, 0x1f ;  /* 0x0000001f003c7802 */ /* 0x000fe40000000f00 */
[----:B------:R-:W-:-:S02]  /*2060*/  MOV R61, 0xffffffff ;  /* 0xffffffff003d7802 */ /* 0x000fc40000000f00 */
        /* <DEDUP_REMOVED lines=10> */
[----:B------:R-:W-:Y:S02]  /*2110*/  MOV R60, 0x1f ;  /* 0x0000001f003c7802 */ /* 0x000fe40000000f00 */
[----:B------:R-:W-:-:S02]  /*2120*/  MOV R61, 0xffffffff ;  /* 0xffffffff003d7802 */ /* 0x000fc40000000f00 */
[----:B------:R-:W-:Y:S02]  /*2130*/  MOV R2, 0x2150 ;  /* 0x0000215000027802 */ /* 0x000fe40000000f00 */
[----:B------:R-:W-:Y:S05]  /*2140*/  CALL.REL.NOINC `($__internal_87_$__cuda_sm70_shflsync_bfly_p) ;  /* 0x0000001000007944 */ /* 0x000fea0003c00000 */
[----:B01----:R-:W-:Y:S05]  /*2150*/  BRA `(.L_x_8006) ;  /* 0xfffff46000007947 */ /* 0x003fea000383ffff */
        .weak           $__internal_87_$__cuda_sm70_shflsync_bfly_p
        .type           $__internal_87_$__cuda_sm70_shflsync_bfly_p,@function
        .size           $__internal_87_$__cuda_sm70_shflsync_bfly_p,(.L_x_15279 - $__internal_87_$__cuda_sm70_shflsync_bfly_p)
$__internal_87_$__cuda_sm70_shflsync_bfly_p:
[----:B------:R-:W-:Y:S01]  /*2160*/  HFMA2.MMA R3, -RZ, RZ, 0, 0 ;  /* 0x00000000ff037435 */ /* 0x000fe200000001ff */
[----:B------:R-:W-:Y:S04]  /*2170*/  WARPSYNC R61 ;  /* 0x0000003d00007348 */ /* 0x000fe80003800000 */
[----:B------:R0:W1:Y:S01]  /*2180*/  SHFL.BFLY PT, R62, R85, R62, R60 ;  /* 0x0c00003e553e7389 */ /* 0x00006200000e003c */
[----:B------:R-:W-:Y:S05]  /*2190*/  RET.REL.NODEC R2 `(_ZN10layer_norm13ln_fwd_kernelINS_13Kernel_traitsIf6__halfS2_S2_fjLj512ELj1ELj4ELj1ELj16ENS_18Kernel_traits_baseILj512EfS2_S2_S2_fjLj128EEEEELb0ELb1ELb1ELb1EEEvNS_9FwdParamsE) ;  /* 0xffffde6002007950 */ /* 0x000fea0003c3ffff */
.L_x_8007:
        /* <DEDUP_REMOVED lines=14> */
.L_x_15279:


//--------------------- .text._ZN10layer_norm13ln_fwd_kernelINS_13Kernel_traitsIf6__halfS2_S2_fjLj512ELj1ELj4ELj1ELj16ENS_18Kernel_traits_baseILj512EfS2_S2_S2_fjLj128EEEEELb1ELb0ELb0ELb0EEEvNS_9FwdParamsE --------------------------
	.section	.text._ZN10layer_norm13ln_fwd_kernelINS_13Kernel_traitsIf6__halfS2_S2_fjLj512ELj1ELj4ELj1ELj16ENS_18Kernel_traits_baseILj512EfS2_S2_S2_fjLj128EEEEELb1ELb0ELb0ELb0EEEvNS_9FwdParamsE,"ax",@progbits
	.sectioninfo	@"SHI_REGISTERS=83"
	.align	128
        .global         _ZN10layer_norm13ln_fwd_kernelINS_13Kernel_traitsIf6__halfS2_S2_fjLj512ELj1ELj4ELj1ELj16ENS_18Kernel_traits_baseILj512EfS2_S2_S2_fjLj128EEEEELb1ELb0ELb0ELb0EEEvNS_9FwdParamsE
        .type           _ZN10layer_norm13ln_fwd_kernelINS_13Kernel_traitsIf6__halfS2_S2_fjLj512ELj1ELj4ELj1ELj16ENS_18Kernel_traits_baseILj512EfS2_S2_S2_fjLj128EEEEELb1ELb0ELb0ELb0EEEvNS_9FwdParamsE,@function
        .size           _ZN10layer_norm13ln_fwd_kernelINS_13Kernel_traitsIf6__halfS2_S2_fjLj512ELj1ELj4ELj1ELj16ENS_18Kernel_traits_baseILj512EfS2_S2_S2_fjLj128EEEEELb1ELb0ELb0ELb0EEEvNS_9FwdParamsE,(.L_x_15280 - _ZN10layer_norm13ln_fwd_kernelINS_13Kernel_traitsIf6__halfS2_S2_fjLj512ELj1ELj4ELj1ELj16ENS_18Kernel_traits_baseILj512EfS2_S2_S2_fjLj128EEEEELb1ELb0ELb0ELb0EEEvNS_9FwdParamsE)
        .other          _ZN10layer_norm13ln_fwd_kernelINS_13Kernel_traitsIf6__halfS2_S2_fjLj512ELj1ELj4ELj1ELj16ENS_18Kernel_traits_baseILj512EfS2_S2_S2_fjLj128EEEEELb1ELb0ELb0ELb0EEEvNS_9FwdParamsE,@"STO_CUDA_ENTRY STV_DEFAULT"
_ZN10layer_norm13ln_fwd_kernelINS_13Kernel_traitsIf6__halfS2_S2_fjLj512ELj1ELj4ELj1ELj16ENS_18Kernel_traits_baseILj512EfS2_S2_S2_fjLj128EEEEELb1ELb0ELb0ELb0EEEvNS_9FwdParamsE:
.text._ZN10layer_norm13ln_fwd_kernelINS_13Kernel_traitsIf6__halfS2_S2_fjLj512ELj1ELj4ELj1ELj16ENS_18Kernel_traits_baseILj512EfS2_S2_S2_fjLj128EEEEELb1ELb0ELb0ELb0EEEvNS_9FwdParamsE:
        /* <DEDUP_REMOVED lines=47> */
[----:B------:R-:W-:Y:S01]  /*02f0*/  IMAD.MOV.U32 R9, RZ, RZ, 0x20 ;  /* 0x00000020ff097424 */ /* 0x000fe200078e00ff */
        /* <DEDUP_REMOVED lines=11> */
[----:B------:R0:W5:Y:S01]  /*03b0*/  @P0 LDG.E.128 R40, [R10.64+0x10] ;  /* 0x000010060a280981 */ /* 0x000162000c1e1d00 */
[----:B------:R-:W-:-:S03]  /*03c0*/  LOP3.LUT R0, R0, 0x20, RZ, 0xfc, !PT ;  /* 0x0000002000007812 */ /* 0x000fc600078efcff */
.L_x_8009:
[----:B------:R-:W-:Y:S05]  /*03d0*/  BSYNC B0 ;  /* 0x0000000000007941 */ /* 0x000fea0003800000 */
.L_x_8008:
[----:B------:R-:W-:Y:S01]  /*03e0*/  BSSY B0, `(.L_x_8010) ;  /* 0x0000010000007945 */ /* 0x000fe20003800000 */
[----:B------:R-:W-:Y:S05]  /*03f0*/  @!P4 BRA `(.L_x_8011) ;  /* 0x000000e00000c947 */ /* 0x000fea0003800000 */
[----:B------:R-:W-:Y:S01]  /*0400*/  ISETP.NE.U32.AND P0, PT, RZ, c[0x0][0x218], PT ;  /* 0x00008600ff007a0c */ /* 0x000fe20003f05070 */
[----:B0-----:R-:W-:Y:S01]  /*0410*/  HFMA2.MMA R9, -RZ, RZ, 0, 1.9073486328125e-06 ;  /* 0x00000020ff097435 */ /* 0x001fe200000001ff */
        /* <DEDUP_REMOVED lines=11> */
[----:B------:R0:W5:Y:S02]  /*04d0*/  @P0 LDG.E.128 R24, [R10.64+0x10] ;  /* 0x000010060a180981 */ /* 0x000164000c1e1d00 */
.L_x_8011:
[----:B------:R-:W-:Y:S05]  /*04e0*/  BSYNC B0 ;  /* 0x0000000000007941 */ /* 0x000fea0003800000 */
.L_x_8010:
        /* <DEDUP_REMOVED lines=71> */
.L_x_8136:
        /* <DEDUP_REMOVED lines=36> */
.L_x_8016:
[----:B0-----:R-:W-:Y:S02]  /*0ba0*/  IMAD.MOV.U32 R57, RZ, RZ, R8 ;  /* 0x000000ffff397224 */ /* 0x001fe400078e0008 */
.L_x_8017:
[----:B------:R-:W-:Y:S05]  /*0bb0*/  BSYNC B2 ;  /* 0x0000000000027941 */ /* 0x000fea0003800000 */
.L_x_8015:
        /* <DEDUP_REMOVED lines=16> */
.L_x_8021:
[----:B------:R-:W-:Y:S05]  /*0cc0*/  BSYNC B3 ;  /* 0x0000000000037941 */ /* 0x000fea0003800000 */
.L_x_8020:
        /* <DEDUP_REMOVED lines=43> */
.L_x_8019:
[----:B------:R-:W-:Y:S05]  /*0f80*/  BSYNC B2 ;  /* 0x0000000000027941 */ /* 0x000fea0003800000 */
.L_x_8018:
[----:B------:R-:W0:Y:S01]  /*0f90*/  I2F.U32 R0, R57 ;  /* 0x0000003900007306 */ /* 0x000e220000201000 */
[----:B-----5:R-:W-:Y:S01]  /*0fa0*/  HADD2.F32 R65, -RZ, R48.H0_H0 ;  /* 0x20000030ff417230 */ /* 0x020fe20000004100 */
[----:B------:R-:W-:Y:S01]  /*0fb0*/  IMAD.MOV.U32 R69, RZ, RZ, 0x2f800000 ;  /* 0x2f800000ff457424 */ /* 0x000fe200078e00ff */
[----:B------:R-:W-:Y:S01]  /*0fc0*/  ISETP.NE.AND P1, PT, R59, 0x1, PT ;  /* 0x000000013b00780c */ /* 0x000fe20003f25270 */
[----:B------:R-:W-:Y:S01]  /*0fd0*/  @P0 HADD2.F32 R77, -RZ, R12.H0_H0 ;  /* 0x2000000cff4d0230 */ /* 0x000fe20000004100 */
[----:B------:R-:W-:Y:S01]  /*0fe0*/  BSSY B2, `(.L_x_8022) ;  /* 0x0000013000027945 */ /* 0x000fe20003800000 */
        /* <DEDUP_REMOVED lines=17> */
.L_x_8023:
[----:B------:R-:W-:Y:S02]  /*1100*/  MOV R57, R8 ;  /* 0x0000000800397202 */ /* 0x000fe40000000f00 */
.L_x_8024:
[----:B------:R-:W-:Y:S05]  /*1110*/  BSYNC B2 ;  /* 0x0000000000027941 */ /* 0x000fea0003800000 */
.L_x_8022:
        /* <DEDUP_REMOVED lines=16> */
.L_x_8028:
[----:B------:R-:W-:Y:S05]  /*1220*/  BSYNC B3 ;  /* 0x0000000000037941 */ /* 0x000fea0003800000 */
.L_x_8027:
        /* <DEDUP_REMOVED lines=43> */
.L_x_8026:
[----:B------:R-:W-:Y:S05]  /*14e0*/  BSYNC B2 ;  /* 0x0000000000027941 */ /* 0x000fea0003800000 */
.L_x_8025:
        /* <DEDUP_REMOVED lines=22> */
.L_x_8030:
[----:B------:R-:W-:Y:S02]  /*1650*/  MOV R48, R8 ;  /* 0x0000000800307202 */ /* 0x000fe40000000f00 */
.L_x_8031:
[----:B------:R-:W-:Y:S05]  /*1660*/  BSYNC B2 ;  /* 0x0000000000027941 */ /* 0x000fea0003800000 */
.L_x_8029:
        /* <DEDUP_REMOVED lines=16> */
.L_x_8035:
[----:B------:R-:W-:Y:S05]  /*1770*/  BSYNC B3 ;  /* 0x0000000000037941 */ /* 0x000fea0003800000 */
.L_x_8034:
        /* <DEDUP_REMOVED lines=43> */
.L_x_8033:
[----:B------:R-:W-:Y:S05]  /*1a30*/  BSYNC B2 ;  /* 0x0000000000027941 */ /* 0x000fea0003800000 */
.L_x_8032:
        /* <DEDUP_REMOVED lines=21> */
.L_x_8037:
[----:B------:R-:W-:Y:S02]  /*1b90*/  MOV R48, R8 ;  /* 0x0000000800307202 */ /* 0x000fe40000000f00 */
.L_x_8038:
[----:B------:R-:W-:Y:S05]  /*1ba0*/  BSYNC B2 ;  /* 0x0000000000027941 */ /* 0x000fea0003800000 */
.L_x_8036:
        /* <DEDUP_REMOVED lines=16> */
.L_x_8042:
[----:B------:R-:W-:Y:S05]  /*1cb0*/  BSYNC B3 ;  /* 0x0000000000037941 */ /* 0x000fea0003800000 */
.L_x_8041:
        /* <DEDUP_REMOVED lines=43> */
.L_x_8040:
[----:B------:R-:W-:Y:S05]  /*1f70*/  BSYNC B2 ;  /* 0x0000000000027941 */ /* 0x000fea0003800000 */
.L_x_8039:
        /* <DEDUP_REMOVED lines=21> */
.L_x_8044:
[----:B------:R-:W-:Y:S02]  /*20d0*/  MOV R65, R8 ;  /* 0x0000000800417202 */ /* 0x000fe40000000f00 */
.L_x_8045:
[----:B------:R-:W-:Y:S05]  /*20e0*/  BSYNC B2 ;  /* 0x0000000000027941 */ /* 0x000fea0003800000 */
.L_x_8043:
        /* <DEDUP_REMOVED lines=16> */
.L_x_8049:
[----:B------:R-:W-:Y:S05]  /*21f0*/  BSYNC B3 ;  /* 0x0000000000037941 */ /* 0x000fea0003800000 */
.L_x_8048:
        /* <DEDUP_REMOVED lines=43> */
.L_x_8047:
[----:B------:R-:W-:Y:S05]  /*24b0*/  BSYNC B2 ;  /* 0x0000000000027941 */ /* 0x000fea0003800000 */
.L_x_8046:
        /* <DEDUP_REMOVED lines=21> */
.L_x_8051:
[----:B------:R-:W-:Y:S02]  /*2610*/  MOV R66, R8 ;  /* 0x0000000800427202 */ /* 0x000fe40000000f00 */
.L_x_8052:
[----:B------:R-:W-:Y:S05]  /*2620*/  BSYNC B2 ;  /* 0x0000000000027941 */ /* 0x000fea0003800000 */
.L_x_8050:
        /* <DEDUP_REMOVED lines=16> */
.L_x_8056:
[----:B------:R-:W-:Y:S05]  /*2730*/  BSYNC B3 ;  /* 0x0000000000037941 */ /* 0x000fea0003800000 */
.L_x_8055:
        /* <DEDUP_REMOVED lines=43> */
.L_x_8054:
[----:B------:R-:W-:Y:S05]  /*29f0*/  BSYNC B2 ;  /* 0x0000000000027941 */ /* 0x000fea0003800000 */
.L_x_8053:
        /* <DEDUP_REMOVED lines=21> */
.L_x_8058:
[----:B------:R-:W-:Y:S02]  /*2b50*/  MOV R50, R8 ;  /* 0x0000000800327202 */ /* 0x000fe40000000f00 */
.L_x_8059:
[----:B------:R-:W-:Y:S05]  /*2b60*/  BSYNC B2 ;  /* 0x0000000000027941 */ /* 0x000fea0003800000 */
.L_x_8057:
        /* <DEDUP_REMOVED lines=16> */
.L_x_8063:
[----:B------:R-:W-:Y:S05]  /*2c70*/  BSYNC B3 ;  /* 0x0000000000037941 */ /* 0x000fea0003800000 */
.L_x_8062:
        /* <DEDUP_REMOVED lines=43> */
.L_x_8061:
[----:B------:R-:W-:Y:S05]  /*2f30*/  BSYNC B2 ;  /* 0x0000000000027941 */ /* 0x000fea0003800000 */
.L_x_8060:
        /* <DEDUP_REMOVED lines=10> */
[----:B------:R-:W-:-:S05]  /*2fe0*/  @P0 HADD2.F32 R49, -RZ, R15.H0_H0 ;  /* 0x2000000fff310230 */ /* 0x000fca0000004100 */
        /* <DEDUP_REMOVED lines=10> */
.L_x_8065:
[----:B------:R-:W-:Y:S02]  /*3090*/  MOV R50, R8 ;  /* 0x0000000800327202 */ /* 0x000fe40000000f00 */
.L_x_8066:
[----:B------:R-:W-:Y:S05]  /*30a0*/  BSYNC B2 ;  /* 0x0000000000027941 */ /* 0x000fea0003800000 */
.L_x_8064:
        /* <DEDUP_REMOVED lines=18> */
.L_x_8070:
[----:B------:R-:W-:Y:S05]  /*31d0*/  BSYNC B3 ;  /* 0x0000000000037941 */ /* 0x000fea0003800000 */
.L_x_8069:
        /* <DEDUP_REMOVED lines=43> */
.L_x_8068:
[----:B------:R-:W-:Y:S05]  /*3490*/  BSYNC B2 ;  /* 0x0000000000027941 */ /* 0x000fea0003800000 */
.L_x_8067:
[----:B------:R0:W1:Y:S01]  /*34a0*/  I2F.U32 R48, R50 ;  /* 0x0000003200307306 */ /* 0x0000620000201000 */
[----:B------:R-:W-:Y:S01]  /*34b0*/  HADD2.F32 R51, -RZ, R51.H1_H1 ;  /* 0x30000033ff337230 */ /* 0x000fe20000004100 */
[----:B------:R-:W-:Y:S01]  /*34c0*/  SEL R78, RZ, 0x100, P4 ;  /* 0x00000100ff4e7807 */ /* 0x000fe20002000000 */
[----:B------:R-:W-:Y:S01]  /*34d0*/  @P0 HADD2.F32 R76, -RZ, R15.H1_H1 ;  /* 0x3000000fff4c0230 */ /* 0x000fe20000004100 */
[----:B------:R-:W-:Y:S02]  /*34e0*/  F2FP.PACK_AB R49, R60, R57 ;  /* 0x000000393c31723e */ /* 0x000fe400000000ff */
[----:B------:R-:W-:Y:S01]  /*34f0*/  FMUL.FTZ R51, R51, R72 ;  /* 0x0000004833337220 */ /* 0x000fe20000410000 */
[----:B0-----:R-:W-:-:S03]  /*3500*/  F2FP.PACK_AB R50, R65, R62 ;  /* 0x0000003e4132723e */ /* 0x001fc600000000ff */
[----:B------:R-:W-:Y:S02]  /*3510*/  FMUL.FTZ R51, R51, c[0x0][0x1e8] ;  /* 0x00007a0033337a20 */ /* 0x000fe40000410000 */
[----:B-1----:R-:W-:-:S05]  /*3520*/  FFMA.FTZ R48, R48, R69, 1.1641532182693481445e-10 ;  /* 0x2f00000030307423 */ /* 0x002fca0000010045 */
[----:B------:R-:W-:Y:S02]  /*3530*/  FSETP.GTU.FTZ.AND P6, PT, R48, c[0x0][0x1e4], PT ;  /* 0x0000790030007a0b */ /* 0x000fe40003fdc000 */
[----:B------:R-:W-:Y:S02]  /*3540*/  F2FP.PACK_AB R48, R59, R0 ;  /* 0x000000003b30723e */ /* 0x000fe400000000ff */
[----:B------:R-:W-:Y:S02]  /*3550*/  FSEL R69, R51, RZ, !P6 ;  /* 0x000000ff33457208 */ /* 0x000fe40007000000 */
[----:B------:R-:W-:-:S03]  /*3560*/  SEL R77, RZ, 0x1000000, P6 ;  /* 0x01000000ff4d7807 */ /* 0x000fc60003000000 */
[----:B------:R-:W-:Y:S01]  /*3570*/  @P0 FADD.FTZ R69, R76, R69 ;  /* 0x000000454c450221 */ /* 0x000fe20000010000 */
[----:B------:R-:W-:Y:S02]  /*3580*/  ISETP.NE.AND P0, PT, R73, RZ, PT ;  /* 0x000000ff4900720c */ /* 0x000fe40003f05270 */
[----:B------:R-:W-:Y:S02]  /*3590*/  SEL R73, RZ, 0x10000, P5 ;  /* 0x00010000ff497807 */ /* 0x000fe40002800000 */
[----:B------:R-:W-:Y:S02]  /*35a0*/  SEL R76, RZ, 0x1, P2 ;  /* 0x00000001ff4c7807 */ /* 0x000fe40001000000 */
[----:B------:R-:W-:Y:S02]  /*35b0*/  LOP3.LUT R78, R78, R77, R73, 0xfe, !PT ;  /* 0x0000004d4e4e7212 */ /* 0x000fe400078efe49 */
[----:B------:R-:W-:Y:S01]  /*35c0*/  SEL R73, RZ, 0x1, P3 ;  /* 0x00000001ff497807 */ /* 0x000fe20001800000 */
[----:B------:R-:W-:Y:S01]  /*35d0*/  IMAD.WIDE.U32 R76, R76, 0x1000000, RZ ;  /* 0x010000004c4c7825 */ /* 0x000fe200078e00ff */
[----:B------:R-:W-:-:S02]  /*35e0*/  ISETP.NE.AND P5, PT, R74, RZ, PT ;  /* 0x000000ff4a00720c */ /* 0x000fc40003fa5270 */
[----:B------:R-:W-:Y:S01]  /*35f0*/  F2FP.PACK_AB R51, R69, R66 ;  /* 0x000000424533723e */ /* 0x000fe200000000ff */
[----:B------:R-:W-:Y:S01]  /*3600*/  IMAD.WIDE.U32 R74, R2, R75, c[0x0][0x188] ;  /* 0x00006200024a7625 */ /* 0x000fe200078e004b */
[----:B------:R-:W-:Y:S02]  /*3610*/  LOP3.LUT R73, R77, R78, R73, 0xfe, !PT ;  /* 0x0000004e4d497212 */ /* 0x000fe400078efe49 */
[----:B------:R-:W-:Y:S02]  /*3620*/  SEL R77, RZ, 0x1, P1 ;  /* 0x00000001ff4d7807 */ /* 0x000fe40000800000 */
[----:B------:R-:W-:Y:S01]  /*3630*/  SEL R78, RZ, 0x1, P5 ;  /* 0x00000001ff4e7807 */ /* 0x000fe20002800000 */
[----:B------:R0:W-:Y:S02]  /*3640*/  STG.E.128 [R74.64], R48 ;  /* 0x000000304a007986 */ /* 0x0001e4000c101d06 */
        /* <DEDUP_REMOVED lines=10> */
.L_x_8014:
[----:B------:R-:W-:Y:S05]  /*36f0*/  BSYNC B1 ;  /* 0x0000000000017941 */ /* 0x000fea0003800000 */
.L_x_8013:
        /* <DEDUP_REMOVED lines=23> */
.L_x_8074:
[----:B0-----:R-:W-:Y:S02]  /*3870*/  IMAD.MOV.U32 R58, RZ, RZ, R8 ;  /* 0x000000ffff3a7224 */ /* 0x001fe400078e0008 */
.L_x_8075:
[----:B------:R-:W-:Y:S05]  /*3880*/  BSYNC B2 ;  /* 0x0000000000027941 */ /* 0x000fea0003800000 */
.L_x_8073:
        /* <DEDUP_REMOVED lines=16> */
.L_x_8079:
[----:B------:R-:W-:Y:S05]  /*3990*/  BSYNC B3 ;  /* 0x0000000000037941 */ /* 0x000fea0003800000 */
.L_x_8078:
        /* <DEDUP_REMOVED lines=43> */
.L_x_8077:
[----:B------:R-:W-:Y:S05]  /*3c50*/  BSYNC B2 ;  /* 0x0000000000027941 */ /* 0x000fea0003800000 */
.L_x_8076:
        /* <DEDUP_REMOVED lines=23> */
.L_x_8081:
[----:B------:R-:W-:Y:S02]  /*3dd0*/  MOV R58, R8 ;  /* 0x00000008003a7202 */ /* 0x000fe40000000f00 */
.L_x_8082:
[----:B------:R-:W-:Y:S05]  /*3de0*/  BSYNC B2 ;  /* 0x0000000000027941 */ /* 0x000fea0003800000 */
.L_x_8080:
        /* <DEDUP_REMOVED lines=16> */
.L_x_8086:
[----:B------:R-:W-:Y:S05]  /*3ef0*/  BSYNC B3 ;  /* 0x0000000000037941 */ /* 0x000fea0003800000 */
.L_x_8085:
        /* <DEDUP_REMOVED lines=43> */
.L_x_8084:
[----:B------:R-:W-:Y:S05]  /*41b0*/  BSYNC B2 ;  /* 0x0000000000027941 */ /* 0x000fea0003800000 */
.L_x_8083:
        /* <DEDUP_REMOVED lines=22> */
.L_x_8088:
[----:B------:R-:W-:Y:S02]  /*4320*/  MOV R63, R8 ;  /* 0x00000008003f7202 */ /* 0x000fe40000000f00 */
.L_x_8089:
[----:B------:R-:W-:Y:S05]  /*4330*/  BSYNC B2 ;  /* 0x0000000000027941 */ /* 0x000fea0003800000 */
.L_x_8087:
        /* <DEDUP_REMOVED lines=16> */
.L_x_8093:
[----:B------:R-:W-:Y:S05]  /*4440*/  BSYNC B3 ;  /* 0x0000000000037941 */ /* 0x000fea0003800000 */
.L_x_8092:
        /* <DEDUP_REMOVED lines=43> */
.L_x_8091:
[----:B------:R-:W-:Y:S05]  /*4700*/  BSYNC B2 ;  /* 0x0000000000027941 */ /* 0x000fea0003800000 */
.L_x_8090:
        /* <DEDUP_REMOVED lines=21> */
.L_x_8095:
[----:B------:R-:W-:Y:S02]  /*4860*/  MOV R64, R8 ;  /* 0x0000000800407202 */ /* 0x000fe40000000f00 */
.L_x_8096:
[----:B------:R-:W-:Y:S05]  /*4870*/  BSYNC B2 ;  /* 0x0000000000027941 */ /* 0x000fea0003800000 */
.L_x_8094:
        /* <DEDUP_REMOVED lines=16> */
.L_x_8100:
[----:B------:R-:W-:Y:S05]  /*4980*/  BSYNC B3 ;  /* 0x0000000000037941 */ /* 0x000fea0003800000 */
.L_x_8099:
        /* <DEDUP_REMOVED lines=43> */
.L_x_8098:
[----:B------:R-:W-:Y:S05]  /*4c40*/  BSYNC B2 ;  /* 0x0000000000027941 */ /* 0x000fea0003800000 */
.L_x_8097:
        /* <DEDUP_REMOVED lines=21> */
.L_x_8102:
[----:B------:R-:W-:Y:S02]  /*4da0*/  MOV R49, R8 ;  /* 0x0000000800317202 */ /* 0x000fe40000000f00 */
.L_x_8103:
[----:B------:R-:W-:Y:S05]  /*4db0*/  BSYNC B2 ;  /* 0x0000000000027941 */ /* 0x000fea0003800000 */
.L_x_8101:
        /* <DEDUP_REMOVED lines=16> */
.L_x_8107:
[----:B------:R-:W-:Y:S05]  /*4ec0*/  BSYNC B3 ;  /* 0x0000000000037941 */ /* 0x000fea0003800000 */
.L_x_8106:
        /* <DEDUP_REMOVED lines=43> */
.L_x_8105:
[----:B------:R-:W-:Y:S05]  /*5180*/  BSYNC B2 ;  /* 0x0000000000027941 */ /* 0x000fea0003800000 */
.L_x_8104:
        /* <DEDUP_REMOVED lines=21> */
.L_x_8109:
[----:B------:R-:W-:Y:S02]  /*52e0*/  MOV R49, R8 ;  /* 0x0000000800317202 */ /* 0x000fe40000000f00 */
.L_x_8110:
[----:B------:R-:W-:Y:S05]  /*52f0*/  BSYNC B2 ;  /* 0x0000000000027941 */ /* 0x000fea0003800000 */
.L_x_8108:
        /* <DEDUP_REMOVED lines=16> */
.L_x_8114:
[----:B------:R-:W-:Y:S05]  /*5400*/  BSYNC B3 ;  /* 0x0000000000037941 */ /* 0x000fea0003800000 */
.L_x_8113:
        /* <DEDUP_REMOVED lines=43> */
.L_x_8112:
[----:B------:R-:W-:Y:S05]  /*56c0*/  BSYNC B2 ;  /* 0x0000000000027941 */ /* 0x000fea0003800000 */
.L_x_8111:
        /* <DEDUP_REMOVED lines=21> */
.L_x_8116:
[----:B------:R-:W-:Y:S02]  /*5820*/  MOV R49, R8 ;  /* 0x0000000800317202 */ /* 0x000fe40000000f00 */
.L_x_8117:
[----:B------:R-:W-:Y:S05]  /*5830*/  BSYNC B2 ;  /* 0x0000000000027941 */ /* 0x000fea0003800000 */
.L_x_8115:
        /* <DEDUP_REMOVED lines=16> */
.L_x_8121:
[----:B------:R-:W-:Y:S05]  /*5940*/  BSYNC B3 ;  /* 0x0000000000037941 */ /* 0x000fea0003800000 */
.L_x_8120:
        /* <DEDUP_REMOVED lines=43> */
.L_x_8119:
[----:B------:R-:W-:Y:S05]  /*5c00*/  BSYNC B2 ;  /* 0x0000000000027941 */ /* 0x000fea0003800000 */
.L_x_8118:
        /* <DEDUP_REMOVED lines=21> */
.L_x_8123:
[----:B------:R-:W-:Y:S02]  /*5d60*/  MOV R49, R8 ;  /* 0x0000000800317202 */ /* 0x000fe40000000f00 */
.L_x_8124:
[----:B------:R-:W-:Y:S05]  /*5d70*/  BSYNC B2 ;  /* 0x0000000000027941 */ /* 0x000fea0003800000 */
.L_x_8122:
        /* <DEDUP_REMOVED lines=18> */
.L_x_8128:
[----:B------:R-:W-:Y:S05]  /*5ea0*/  BSYNC B3 ;  /* 0x0000000000037941 */ /* 0x000fea0003800000 */
.L_x_8127:
        /* <DEDUP_REMOVED lines=43> */
.L_x_8126:
[----:B------:R-:W-:Y:S05]  /*6160*/  BSYNC B2 ;  /* 0x0000000000027941 */ /* 0x000fea0003800000 */
.L_x_8125:
[----:B------:R0:W1:Y:S01]  /*6170*/  I2F.U32 R50, R49 ;  /* 0x0000003100327306 */ /* 0x0000620000201000 */
[----:B------:R-:W-:Y:S01]  /*6180*/  HADD2.F32 R51, -RZ, R51.H1_H1 ;  /* 0x30000033ff337230 */ /* 0x000fe20000004100 */
[----:B------:R-:W-:Y:S02]  /*6190*/  ISETP.NE.AND P6, PT, R76, RZ, PT ;  /* 0x000000ff4c00720c */ /* 0x000fe40003fc5270 */
[----:B------:R-:W-:Y:S02]  /*61a0*/  SEL R76, RZ, 0x10000, P5 ;  /* 0x00010000ff4c7807 */ /* 0x000fe40002800000 */
[----:B------:R-:W-:Y:S01]  /*61b0*/  FMUL.FTZ R51, R51, R72 ;  /* 0x0000004833337220 */ /* 0x000fe20000410000 */
[----:B------:R-:W-:Y:S01]  /*61c0*/  @P0 HADD2.F32 R72, -RZ, R15.H1_H1 ;  /* 0x3000000fff480230 */ /* 0x000fe20000004100 */
[----:B------:R-:W-:-:S02]  /*61d0*/  SEL R77, RZ, 0x100, P4 ;  /* 0x00000100ff4d7807 */ /* 0x000fc40002000000 */
[----:B------:R-:W-:Y:S01]  /*61e0*/  FMUL.FTZ R51, R51, c[0x0][0x1e8] ;  /* 0x00007a0033337a20 */ /* 0x000fe20000410000 */
[----:B0-----:R-:W-:Y:S02]  /*61f0*/  F2FP.PACK_AB R49, R63, R58 ;  /* 0x0000003a3f31723e */ /* 0x001fe400000000ff */
        /* <DEDUP_REMOVED lines=28> */
.L_x_8072:
[----:B------:R-:W-:Y:S05]  /*63c0*/  BSYNC B1 ;  /* 0x0000000000017941 */ /* 0x000fea0003800000 */
.L_x_8071:
        /* <DEDUP_REMOVED lines=22> */
.L_x_8137:
        /* <DEDUP_REMOVED lines=54> */
.L_x_8138:
        /* <DEDUP_REMOVED lines=26> */
[----:B------:R-:W-:Y:S01]  /*6a30*/  F2FP.PACK_AB R48, R49, R48 ;  /* 0x000000303130723e */ /* 0x000fe200000000ff */
[----:B------:R-:W-:Y:S02]  /*6a40*/  FMUL.FTZ R51, R75, R50 ;  /* 0x000000324b337220 */ /* 0x000fe40000410000 */
[----:B------:R-:W-:Y:S02]  /*6a50*/  FADD.FTZ R50, R65, -R70 ;  /* 0x8000004641327221 */ /* 0x000fe40000010000 */
[C---:B------:R-:W-:Y:S02]  /*6a60*/  FMUL.FTZ R73, R75.reuse, R72 ;  /* 0x000000484b497220 */ /* 0x040fe40000410000 */
[----:B------:R-:W-:-:S02]  /*6a70*/  FMUL.FTZ R50, R75, R50 ;  /* 0x000000324b327220 */ /* 0x000fc40000410000 */
[----:B------:R-:W-:Y:S02]  /*6a80*/  FFMA.FTZ R73, R32, R73, R40 ;  /* 0x0000004920497223 */ /* 0x000fe40000010028 */
[----:B------:R-:W-:Y:S02]  /*6a90*/  FFMA.FTZ R50, R33, R50, R41 ;  /* 0x0000003221327223 */ /* 0x000fe40000010029 */
[--C-:B------:R-:W-:Y:S02]  /*6aa0*/  FADD.FTZ R74, R60, -R70.reuse ;  /* 0x800000463c4a7221 */ /* 0x100fe40000010000 */
[--C-:B------:R-:W-:Y:S01]  /*6ab0*/  FADD.FTZ R72, R66, -R70.reuse ;  /* 0x8000004642487221 */ /* 0x100fe20000010000 */
[----:B------:R-:W-:Y:S01]  /*6ac0*/  F2FP.PACK_AB R50, R50, R73 ;  /* 0x000000493232723e */ /* 0x000fe200000000ff */
        /* <DEDUP_REMOVED lines=10> */
[C---:B------:R-:W-:Y:S01]  /*6b70*/  IMAD.WIDE.U32 R72, R2.reuse, R73, c[0x0][0x208] ;  /* 0x0000820002487625 */ /* 0x040fe200078e0049 */
[----:B------:R-:W-:-:S02]  /*6b80*/  IADD3 R2, R2, 0x20, RZ ;  /* 0x0000002002027810 */ /* 0x000fc40007ffe0ff */
[----:B------:R-:W-:-:S05]  /*6b90*/  F2FP.PACK_AB R51, R77, R76 ;  /* 0x0000004c4d33723e */ /* 0x000fca00000000ff */
[----:B------:R0:W-:Y:S02]  /*6ba0*/  STG.E.128 [R72.64], R48 ;  /* 0x0000003048007986 */ /* 0x0001e4000c101d06 */
.L_x_8132:
[----:B------:R-:W-:Y:S05]  /*6bb0*/  BSYNC B1 ;  /* 0x0000000000017941 */ /* 0x000fea0003800000 */
.L_x_8131:
        /* <DEDUP_REMOVED lines=34> */
.L_x_8134:
[----:B------:R-:W-:Y:S05]  /*6de0*/  BSYNC B1 ;  /* 0x0000000000017941 */ /* 0x000fea0003800000 */
.L_x_8133:
[----:B0-----:R-:W-:-:S04]  /*6df0*/  IMAD.MOV.U32 R49, RZ, RZ, 0x4 ;  /* 0x00000004ff317424 */ /* 0x001fc800078e00ff */
[----:B------:R-:W-:-:S05]  /*6e00*/  IMAD R52, R49, c[0x0][0x160], R52 ;  /* 0x0000580031347a24 */ /* 0x000fca00078e0234 */
[----:B------:R-:W-:-:S13]  /*6e10*/  ISETP.GE.AND P0, PT, R52, c[0x0][0x164], PT ;  /* 0x0000590034007a0c */ /* 0x000fda0003f06270 */
[----:B-----5:R-:W-:Y:S01]  /*6e20*/  @P0 CALL.REL.NOINC `(.L_x_8135) ;  /* 0x0000001000000944 */ /* 0x020fe20003c00000 */
[----:B------:R-:W-:Y:S05]  /*6e30*/  BRA `(.L_x_8136) ;  /* 0xffff9b2000007947 */ /* 0x000fea000383ffff */
.L_x_8135:
[----:B------:R-:W-:Y:S05]  /*6e40*/  BSYNC B0 ;  /* 0x0000000000007941 */ /* 0x000fea0003800000 */
.L_x_8012:
[----:B------:R-:W-:Y:S05]  /*6e50*/  EXIT ;  /* 0x000000000000794d */ /* 0x000fea0003800000 */
.L_x_8129:
[----:B------:R-:W-:Y:S01]  /*6e60*/  MOV R50, R51 ;  /* 0x0000003300327202 */ /* 0x000fe20000000f00 */
[----:B------:R-:W-:Y:S01]  /*6e70*/  IMAD.MOV.U32 R72, RZ, RZ, 0x1 ;  /* 0x00000001ff487424 */ /* 0x000fe200078e00ff */
[----:B------:R-:W-:Y:S01]  /*6e80*/  MOV R75, 0xffffffff ;  /* 0xffffffff004b7802 */ /* 0x000fe20000000f00 */
[----:B------:R-:W-:Y:S01]  /*6e90*/  IMAD.MOV.U32 R70, RZ, RZ, 0x1f ;  /* 0x0000001fff467424 */ /* 0x000fe200078e00ff */
[----:B------:R-:W-:Y:S02]  /*6ea0*/  MOV R48, 0x6ec0 ;  /* 0x00006ec000307802 */ /* 0x000fe40000000f00 */
[----:B-----5:R-:W-:Y:S05]  /*6eb0*/  CALL.REL.NOINC `($__internal_88_$__cuda_sm70_shflsync_bfly_p) ;  /* 0x000005b000007944 */ /* 0x020fea0003c00000 */
[----:B01----:R-:W-:Y:S05]  /*6ec0*/  BRA `(.L_x_8137) ;  /* 0xfffff66000007947 */ /* 0x003fea000383ffff */
.L_x_8130:
[----:B------:R-:W-:Y:S01]  /*6ed0*/  HFMA2.MMA R70, -RZ, RZ, 0, 1.847743988037109375e-06 ;  /* 0x0000001fff467435 */ /* 0x000fe200000001ff */
[----:B------:R-:W-:Y:S01]  /*6ee0*/  IMAD.MOV.U32 R50, RZ, RZ, R74 ;  /* 0x000000ffff327224 */ /* 0x000fe200078e004a */
[----:B------:R-:W-:Y:S01]  /*6ef0*/  MOV R48, 0x6f30 ;  /* 0x00006f3000307802 */ /* 0x000fe20000000f00 */
[----:B------:R-:W-:Y:S02]  /*6f00*/  IMAD.MOV.U32 R72, RZ, RZ, 0x2 ;  /* 0x00000002ff487424 */ /* 0x000fe400078e00ff */
[----:B------:R-:W-:Y:S02]  /*6f10*/  IMAD.MOV.U32 R75, RZ, RZ, -0x1 ;  /* 0xffffffffff4b7424 */ /* 0x000fe400078e00ff */
[----:B0----5:R-:W-:Y:S05]  /*6f20*/  CALL.REL.NOINC `($__internal_88_$__cuda_sm70_shflsync_bfly_p) ;  /* 0x0000054000007944 */ /* 0x021fea0003c00000 */
[----:B01----:R-:W-:Y:S01]  /*6f30*/  FADD.FTZ R50, R74, R75 ;  /* 0x0000004b4a327221 */ /* 0x003fe20000010000 */
[----:B------:R-:W-:Y:S01]  /*6f40*/  MOV R72, 0x4 ;  /* 0x0000000400487802 */ /* 0x000fe20000000f00 */
[----:B------:R-:W-:Y:S01]  /*6f50*/  IMAD.MOV.U32 R70, RZ, RZ, 0x1f ;  /* 0x0000001fff467424 */ /* 0x000fe200078e00ff */
[----:B------:R-:W-:-:S02]  /*6f60*/  MOV R75, 0xffffffff ;  /* 0xffffffff004b7802 */ /* 0x000fc40000000f00 */
[----:B------:R-:W-:Y:S02]  /*6f70*/  MOV R48, 0x6f90 ;  /* 0x00006f9000307802 */ /* 0x000fe40000000f00 */
[----:B------:R-:W-:Y:S05]  /*6f80*/  CALL.REL.NOINC `($__internal_88_$__cuda_sm70_shflsync_bfly_p) ;  /* 0x000004e000007944 */ /* 0x000fea0003c00000 */
[----:B0-----:R-:W-:Y:S01]  /*6f90*/  HFMA2.MMA R70, -RZ, RZ, 0, 1.847743988037109375e-06 ;  /* 0x0000001fff467435 */ /* 0x001fe200000001ff */
[----:B-1----:R-:W-:Y:S01]  /*6fa0*/  FADD.FTZ R50, R50, R75 ;  /* 0x0000004b32327221 */ /* 0x002fe20000010000 */
[----:B------:R-:W-:Y:S01]  /*6fb0*/  MOV R48, 0x6ff0 ;  /* 0x00006ff000307802 */ /* 0x000fe20000000f00 */
[----:B------:R-:W-:Y:S02]  /*6fc0*/  IMAD.MOV.U32 R72, RZ, RZ, 0x8 ;  /* 0x00000008ff487424 */ /* 0x000fe400078e00ff */
[----:B------:R-:W-:Y:S02]  /*6fd0*/  IMAD.MOV.U32 R75, RZ, RZ, -0x1 ;  /* 0xffffffffff4b7424 */ /* 0x000fe400078e00ff */
[----:B------:R-:W-:Y:S05]  /*6fe0*/  CALL.REL.NOINC `($__internal_88_$__cuda_sm70_shflsync_bfly_p) ;  /* 0x0000048000007944 */ /* 0x000fea0003c00000 */
[----:B01----:R-:W-:Y:S01]  /*6ff0*/  FADD.FTZ R50, R50, R75 ;  /* 0x0000004b32327221 */ /* 0x003fe20000010000 */
[----:B------:R-:W-:Y:S01]  /*7000*/  MOV R72, 0x10 ;  /* 0x0000001000487802 */ /* 0x000fe20000000f00 */
[----:B------:R-:W-:Y:S01]  /*7010*/  IMAD.MOV.U32 R70, RZ, RZ, 0x1f ;  /* 0x0000001fff467424 */ /* 0x000fe200078e00ff */
[----:B------:R-:W-:Y:S02]  /*7020*/  MOV R75, 0xffffffff ;  /* 0xffffffff004b7802 */ /* 0x000fe40000000f00 */
[----:B------:R-:W-:-:S02]  /*7030*/  MOV R48, 0x7050 ;  /* 0x0000705000307802 */ /* 0x000fc40000000f00 */
[----:B------:R-:W-:Y:S05]  /*7040*/  CALL.REL.NOINC `($__internal_88_$__cuda_sm70_shflsync_bfly_p) ;  /* 0x0000042000007944 */ /* 0x000fea0003c00000 */
[----:B-1----:R-:W-:Y:S01]  /*7050*/  FADD.FTZ R73, R50, R75 ;  /* 0x0000004b32497221 */ /* 0x002fe20000010000 */
[----:B------:R-:W-:Y:S01]  /*7060*/  ISETP.NE.AND P2, PT, R3, RZ, PT ;  /* 0x000000ff0300720c */ /* 0x000fe20003f45270 */
[----:B0-----:R-:W-:Y:S01]  /*7070*/  HFMA2.MMA R70, -RZ, RZ, 0, 1.847743988037109375e-06 ;  /* 0x0000001fff467435 */ /* 0x001fe200000001ff */
[----:B------:R-:W-:-:S02]  /*7080*/  IMAD.MOV.U32 R72, RZ, RZ, 0x1 ;  /* 0x00000001ff487424 */ /* 0x000fc400078e00ff */
        /* <DEDUP_REMOVED lines=36> */
[----:B------:R-:W-:Y:S05]  /*72d0*/  CALL.REL.NOINC `($__internal_88_$__cuda_sm70_shflsync_bfly_p) ;  /* 0x0000019000007944 */ /* 0x000fea0003c00000 */
[----:B01----:R-:W-:Y:S01]  /*72e0*/  FADD.FTZ R50, R50, R75 ;  /* 0x0000004b32327221 */ /* 0x003fe20000010000 */
[----:B------:R-:W-:Y:S01]  /*72f0*/  MOV R72, 0x2 ;  /* 0x0000000200487802 */ /* 0x000fe20000000f00 */
[----:B------:R-:W-:Y:S01]  /*7300*/  IMAD.MOV.U32 R70, RZ, RZ, 0x1f ;  /* 0x0000001fff467424 */ /* 0x000fe200078e00ff */
[----:B------:R-:W-:Y:S02]  /*7310*/  MOV R75, 0xffffffff ;  /* 0xffffffff004b7802 */ /* 0x000fe40000000f00 */
[----:B------:R-:W-:Y:S02]  /*7320*/  MOV R48, 0x7340 ;  /* 0x0000734000307802 */ /* 0x000fe40000000f00 */
[----:B------:R-:W-:Y:S05]  /*7330*/  CALL.REL.NOINC `($__internal_88_$__cuda_sm70_shflsync_bfly_p) ;  /* 0x0000013000007944 */ /* 0x000fea0003c00000 */
[----:B0-----:R-:W-:Y:S01]  /*7340*/  HFMA2.MMA R70, -RZ, RZ, 0, 1.847743988037109375e-06 ;  /* 0x0000001fff467435 */ /* 0x001fe200000001ff */
[----:B-1----:R-:W-:Y:S01]  /*7350*/  FADD.FTZ R50, R50, R75 ;  /* 0x0000004b32327221 */ /* 0x002fe20000010000 */
[----:B------:R-:W-:Y:S01]  /*7360*/  MOV R48, 0x73a0 ;  /* 0x000073a000307802 */ /* 0x000fe20000000f00 */
[----:B------:R-:W-:Y:S02]  /*7370*/  IMAD.MOV.U32 R72, RZ, RZ, 0x4 ;  /* 0x00000004ff487424 */ /* 0x000fe400078e00ff */
[----:B------:R-:W-:-:S02]  /*7380*/  IMAD.MOV.U32 R75, RZ, RZ, -0x1 ;  /* 0xffffffffff4b7424 */ /* 0x000fc400078e00ff */
[----:B------:R-:W-:Y:S05]  /*7390*/  CALL.REL.NOINC `($__internal_88_$__cuda_sm70_shflsync_bfly_p) ;  /* 0x000000d000007944 */ /* 0x000fea0003c00000 */
        /* <DEDUP_REMOVED lines=12> */
[----:B01----:R-:W-:Y:S05]  /*7460*/  BRA `(.L_x_8138) ;  /* 0xfffff42000007947 */ /* 0x003fea000383ffff */
        .weak           $__internal_88_$__cuda_sm70_shflsync_bfly_p
        .type           $__internal_88_$__cuda_sm70_shflsync_bfly_p,@function
        .size           $__internal_88_$__cuda_sm70_shflsync_bfly_p,(.L_x_15280 - $__internal_88_$__cuda_sm70_shflsync_bfly_p)
$__internal_88_$__cuda_sm70_shflsync_bfly_p:
[----:B------:R-:W-:Y:S01]  /*7470*/  MOV R49, 0x0 ;  /* 0x0000000000317802 */ /* 0x000fe20000000f00 */
[----:B------:R-:W-:Y:S04]  /*7480*/  WARPSYNC R75 ;  /* 0x0000004b00007348 */ /* 0x000fe80003800000 */
[----:B------:R0:W1:Y:S01]  /*7490*/  SHFL.BFLY PT, R75, R50, R72, R70 ;  /* 0x0c000048324b7389 */ /* 0x00006200000e0046 */
[----:B------:R-:W-:Y:S05]  /*74a0*/  RET.REL.NODEC R48 `(_ZN10layer_norm13ln_fwd_kernelINS_13Kernel_traitsIf6__halfS2_S2_fjLj512ELj1ELj4ELj1ELj16ENS_18Kernel_traits_baseILj512EfS2_S2_S2_fjLj128EEEEELb1ELb0ELb0ELb0EEEvNS_9FwdParamsE) ;  /* 0xffff8b5030007950 */ /* 0x000fea0003c3ffff */
.L_x_8139:
        /* <DEDUP_REMOVED lines=13> */
.L_x_15280:


//--------------------- .text._ZN10layer_norm13ln_fwd_kernelINS_13Kernel_traitsIf6__halfS2_S2_fjLj512ELj1ELj4ELj1ELj16ENS_18Kernel_traits_baseILj512EfS2_S2_S2_fjLj128EEEEELb1ELb0ELb0ELb1EEEvNS_9FwdParamsE --------------------------
	.section	.text._ZN10layer_norm13ln_fwd_kernelINS_13Kernel_traitsIf6__halfS2_S2_fjLj512ELj1ELj4ELj1ELj16ENS_18Kernel_traits_baseILj512EfS2_S2_S2_fjLj128EEEEELb1ELb0ELb0ELb1EEEvNS_9FwdParamsE,"ax",@progbits
	.sectioninfo	@"SHI_REGISTERS=80"
	.align	128
        .global         _ZN10layer_norm13ln_fwd_kernelINS_13Kernel_traitsIf6__halfS2_S2_fjLj512ELj1ELj4ELj1ELj16ENS_18Kernel_traits_baseILj512EfS2_S2_S2_fjLj128EEEEELb1ELb0ELb0ELb1EEEvNS_9FwdParamsE
        .type           _ZN10layer_norm13ln_fwd_kernelINS_13Kernel_traitsIf6__halfS2_S2_fjLj512ELj1ELj4ELj1ELj16ENS_18Kernel_traits_baseILj512EfS2_S2_S2_fjLj128EEEEELb1ELb0ELb0ELb1EEEvNS_9FwdParamsE,@function
        .size           _ZN10layer_norm13ln_fwd_kernelINS_13Kernel_traitsIf6__halfS2_S2_fjLj512ELj1ELj4ELj1ELj16ENS_18Kernel_traits_baseILj512EfS2_S2_S2_fjLj128EEEEELb1ELb0ELb0ELb1EEEvNS_9FwdParamsE,(.L_x_15281 - _ZN10layer_norm13ln_fwd_kernelINS_13Kernel_traitsIf6__halfS2_S2_fjLj512ELj1ELj4ELj1ELj16ENS_18Kernel_traits_baseILj512EfS2_S2_S2_fjLj128EEEEELb1ELb0ELb0ELb1EEEvNS_9FwdParamsE)
        .other          _ZN10layer_norm13ln_fwd_kernelINS_13Kernel_traitsIf6__halfS2_S2_fjLj512ELj1ELj4ELj1ELj16ENS_18Kernel_traits_baseILj512EfS2_S2_S2_fjLj128EEEEELb1ELb0ELb0ELb1EEEvNS_9FwdParamsE,@"STO_CUDA_ENTRY STV_DEFAULT"
_ZN10layer_norm13ln_fwd_kernelINS_13Kernel_traitsIf6__halfS2_S2_fjLj512ELj1ELj4ELj1ELj16ENS_18Kernel_traits_baseILj512EfS2_S2_S2_fjLj128EEEEELb1ELb0ELb0ELb1EEEvNS_9FwdParamsE:
.text._ZN10layer_norm13ln_fwd_kernelINS_13Kernel_traitsIf6__halfS2_S2_fjLj512ELj1ELj4ELj1ELj16ENS_18Kernel_traits_baseILj512EfS2_S2_S2_fjLj128EEEEELb1ELb0ELb0ELb1EEEvNS_9FwdParamsE:
[----:B------:R-:W-:Y:S02]  /*0000*/  IMAD.MOV.U32 R1, RZ, RZ, c[0x0][0x28] ;  /* 0x00000a00ff017624 */ /* 0x000fe400078e00ff */
[----:B------:R-:W0:Y:S01]  /*0010*/  S2R R3, SR_TID.X ;  /* 0x0000000000037919 */ /* 0x000e220000002100 */
[----:B------:R-:W-:Y:S02]  /*0020*/  ULDC.U8 UR4, c[0x0][0x244] ;  /* 0x0000910000047ab9 */ /* 0x000fe40000000000 */
[----:B------:R-:W-:Y:S01]  /*0030*/  ISETP.NE.AND P1, PT, RZ, UR4, PT ;  /* 0x00000004ff007c0c */ /* 0x000fe2000bf25270 */
[----:B------:R-:W-:Y:S01]  /*0040*/  ULDC.64 UR4, c[0x0][0x230] ;  /* 0x00008c0000047ab9 */ /* 0x000fe20000000a00 */
[----:B------:R-:W-:Y:S01]  /*0050*/  ISETP.NE.U32.AND P0, PT, RZ, c[0x0][0x218], PT ;  /* 0x00008600ff007a0c */ /* 0x000fe20003f05070 */
[----:B------:R-:W-:Y:S01]  /*0060*/  HFMA2.MMA R43, -RZ, RZ, 0, 1.9073486328125e-06 ;  /* 0x00000020ff2b7435 */ /* 0x000fe200000001ff */
[----:B------:R-:W-:Y:S01]  /*0070*/  IMAD.U32 R4, RZ, RZ, UR4 ;  /* 0x00000004ff047e24 */ /* 0x000fe2000f8e00ff */
[----:B------:R-:W-:Y:S01]  /*0080*/  MOV R5, UR5 ;  /* 0x0000000500057c02 */ /* 0x000fe20008000f00 */
[----:B------:R-:W-:Y:S01]  /*0090*/  ULDC.64 UR6, c[0x0][0x118] ;  /* 0x0000460000067ab9 */ /* 0x000fe20000000a00 */
[----:B------:R-:W-:Y:S01]  /*00a0*/  ISETP.NE.AND.EX P0, PT, RZ, c[0x0][0x21c], PT, P0 ;  /* 0x00008700ff007a0c */ /* 0x000fe20003f05300 */
        /* <DEDUP_REMOVED lines=9> */
[----:B------:R-:W-:-:S02]  /*0140*/  IMAD.MOV.U32 R40, RZ, RZ, c[0x0][0x238] ;  /* 0x00008e00ff287624 */ /* 0x000fc400078e00ff */
        /* <DEDUP_REMOVED lines=16> */
[----:B------:R-:W-:-:S04]  /*0250*/  IMAD.WIDE.U32 R42, R0, R43, c[0x0][0x1b0] ;  /* 0x00006c00002a7625 */ /* 0x000fc800078e002b */
[----:B------:R-:W-:Y:S01]  /*0260*/  @P1 IMAD.X R41, RZ, RZ, R7, P0 ;  /* 0x000000ffff291224 */ /* 0x000fe200000e0607 */
[----:B------:R0:W5:Y:S01]  /*0270*/  LDG.E.128 R20, [R42.64] ;  /* 0x000000062a147981 */ /* 0x000162000c1e1d00 */
        /* <DEDUP_REMOVED lines=84> */
[----:B------:R-:W-:Y:S02]  /*07c0*/  LOP3.LUT R7, R53, UR25, R41, 0x96, !PT ;  /* 0x0000001935077c12 */ /* 0x000fe4000f8e9629 */
[----:B------:R-:W-:Y:S02]  /*07d0*/  MOV R53, RZ ;  /* 0x000000ff00357202 */ /* 0x000fe40000000f00 */
.L_x_8256:
        /* <DEDUP_REMOVED lines=17> */
[----:B------:R-:W-:Y:S01]  /*08f0*/  ISETP.NE.AND P2, PT, R55, 0x1, PT ;  /* 0x000000013700780c */ /* 0x000fe20003f45270 */
[----:B------:R-:W-:Y:S01]  /*0900*/  BSSY B1, `(.L_x_8141) ;  /* 0x000000e000017945 */ /* 0x000fe20003800000 */
[----:B------:R-:W-:-:S02]  /*0910*/  MOV R59, 0x3f800000 ;  /* 0x3f800000003b7802 */ /* 0x000fc40000000f00 */
        /* <DEDUP_REMOVED lines=11> */
.L_x_8142:
[----:B0-----:R-:W-:Y:S02]  /*09d0*/  IMAD.MOV.U32 R48, RZ, RZ, R52 ;  /* 0x000000ffff307224 */ /* 0x001fe400078e0034 */
.L_x_8143:
[----:B------:R-:W-:Y:S05]  /*09e0*/  BSYNC B1 ;  /* 0x0000000000017941 */ /* 0x000fea0003800000 */
.L_x_8141:
        /* <DEDUP_REMOVED lines=16> */
.L_x_8147:
[----:B------:R-:W-:Y:S05]  /*0af0*/  BSYNC B2 ;  /* 0x0000000000027941 */ /* 0x000fea0003800000 */
.L_x_8146:
        /* <DEDUP_REMOVED lines=43> */
.L_x_8145:
[----:B------:R-:W-:Y:S05]  /*0db0*/  BSYNC B1 ;  /* 0x0000000000017941 */ /* 0x000fea0003800000 */
.L_x_8144:
        /* <DEDUP_REMOVED lines=23> */
.L_x_8149:
[----:B------:R-:W-:Y:S02]  /*0f30*/  IMAD.MOV.U32 R51, RZ, RZ, R52 ;  /* 0x000000ffff337224 */ /* 0x000fe400078e0034 */
.L_x_8150:
[----:B------:R-:W-:Y:S05]  /*0f40*/  BSYNC B1 ;  /* 0x0000000000017941 */ /* 0x000fea0003800000 */
.L_x_8148:
        /* <DEDUP_REMOVED lines=16> */
.L_x_8154:
[----:B------:R-:W-:Y:S05]  /*1050*/  BSYNC B2 ;  /* 0x0000000000027941 */ /* 0x000fea0003800000 */
.L_x_8153:
        /* <DEDUP_REMOVED lines=43> */
.L_x_8152:
[----:B------:R-:W-:Y:S05]  /*1310*/  BSYNC B1 ;  /* 0x0000000000017941 */ /* 0x000fea0003800000 */
.L_x_8151:
        /* <DEDUP_REMOVED lines=22> */
.L_x_8156:
[----:B------:R-:W-:Y:S02]  /*1480*/  IMAD.MOV.U32 R44, RZ, RZ, R52 ;  /* 0x000000ffff2c7224 */ /* 0x000fe400078e0034 */
.L_x_8157:
[----:B------:R-:W-:Y:S05]  /*1490*/  BSYNC B1 ;  /* 0x0000000000017941 */ /* 0x000fea0003800000 */
.L_x_8155:
        /* <DEDUP_REMOVED lines=16> */
.L_x_8161:
[----:B------:R-:W-:Y:S05]  /*15a0*/  BSYNC B2 ;  /* 0x0000000000027941 */ /* 0x000fea0003800000 */
.L_x_8160:
        /* <DEDUP_REMOVED lines=43> */
.L_x_8159:
[----:B------:R-:W-:Y:S05]  /*1860*/  BSYNC B1 ;  /* 0x0000000000017941 */ /* 0x000fea0003800000 */
.L_x_8158:
        /* <DEDUP_REMOVED lines=21> */
.L_x_8163:
[----:B------:R-:W-:Y:S02]  /*19c0*/  IMAD.MOV.U32 R44, RZ, RZ, R52 ;  /* 0x000000ffff2c7224 */ /* 0x000fe400078e0034 */
.L_x_8164:
[----:B------:R-:W-:Y:S05]  /*19d0*/  BSYNC B1 ;  /* 0x0000000000017941 */ /* 0x000fea0003800000 */
.L_x_8162:
        /* <DEDUP_REMOVED lines=16> */
.L_x_8168:
[----:B------:R-:W-:Y:S05]  /*1ae0*/  BSYNC B2 ;  /* 0x0000000000027941 */ /* 0x000fea0003800000 */
.L_x_8167:
        /* <DEDUP_REMOVED lines=43> */
.L_x_8166:
[----:B------:R-:W-:Y:S05]  /*1da0*/  BSYNC B1 ;  /* 0x0000000000017941 */ /* 0x000fea0003800000 */
.L_x_8165:
        /* <DEDUP_REMOVED lines=21> */
.L_x_8170:
[----:B------:R-:W-:Y:S02]  /*1f00*/  IMAD.MOV.U32 R61, RZ, RZ, R52 ;  /* 0x000000ffff3d7224 */ /* 0x000fe400078e0034 */
.L_x_8171:
[----:B------:R-:W-:Y:S05]  /*1f10*/  BSYNC B1 ;  /* 0x0000000000017941 */ /* 0x000fea0003800000 */
.L_x_8169:
        /* <DEDUP_REMOVED lines=16> */
.L_x_8175:
[----:B------:R-:W-:Y:S05]  /*2020*/  BSYNC B2 ;  /* 0x0000000000027941 */ /* 0x000fea0003800000 */
.L_x_8174:
        /* <DEDUP_REMOVED lines=43> */
.L_x_8173:
[----:B------:R-:W-:Y:S05]  /*22e0*/  BSYNC B1 ;  /* 0x0000000000017941 */ /* 0x000fea0003800000 */
.L_x_8172:
        /* <DEDUP_REMOVED lines=21> */
.L_x_8177:
[----:B------:R-:W-:Y:S02]  /*2440*/  IMAD.MOV.U32 R61, RZ, RZ, R52 ;  /* 0x000000ffff3d7224 */ /* 0x000fe400078e0034 */
.L_x_8178:
[----:B------:R-:W-:Y:S05]  /*2450*/  BSYNC B1 ;  /* 0x0000000000017941 */ /* 0x000fea0003800000 */
.L_x_8176:
        /* <DEDUP_REMOVED lines=16> */
.L_x_8182:
[----:B------:R-:W-:Y:S05]  /*2560*/  BSYNC B2 ;  /* 0x0000000000027941 */ /* 0x000fea0003800000 */
.L_x_8181:
        /* <DEDUP_REMOVED lines=43> */
.L_x_8180:
[----:B------:R-:W-:Y:S05]  /*2820*/  BSYNC B1 ;  /* 0x0000000000017941 */ /* 0x000fea0003800000 */
.L_x_8179:
        /* <DEDUP_REMOVED lines=21> */
.L_x_8184:
[----:B------:R-:W-:Y:S02]  /*2980*/  IMAD.MOV.U32 R46, RZ, RZ, R52 ;  /* 0x000000ffff2e7224 */ /* 0x000fe400078e0034 */
.L_x_8185:
[----:B------:R-:W-:Y:S05]  /*2990*/  BSYNC B1 ;  /* 0x0000000000017941 */ /* 0x000fea0003800000 */
.L_x_8183:
        /* <DEDUP_REMOVED lines=16> */
.L_x_8189:
[----:B------:R-:W-:Y:S05]  /*2aa0*/  BSYNC B2 ;  /* 0x0000000000027941 */ /* 0x000fea0003800000 */
.L_x_8188:
        /* <DEDUP_REMOVED lines=43> */
.L_x_8187:
[----:B------:R-:W-:Y:S05]  /*2d60*/  BSYNC B1 ;  /* 0x0000000000017941 */ /* 0x000fea0003800000 */
.L_x_8186:
        /* <DEDUP_REMOVED lines=21> */
.L_x_8191:
[----:B------:R-:W-:Y:S02]  /*2ec0*/  IMAD.MOV.U32 R64, RZ, RZ, R52 ;  /* 0x000000ffff407224 */ /* 0x000fe400078e0034 */
.L_x_8192:
[----:B------:R-:W-:Y:S05]  /*2ed0*/  BSYNC B1 ;  /* 0x0000000000017941 */ /* 0x000fea0003800000 */
.L_x_8190:
        /* <DEDUP_REMOVED lines=18> */
.L_x_8196:
[----:B------:R-:W-:Y:S05]  /*3000*/  BSYNC B2 ;  /* 0x0000000000027941 */ /* 0x000fea0003800000 */
.L_x_8195:
        /* <DEDUP_REMOVED lines=43> */
.L_x_8194:
[----:B------:R-:W-:Y:S05]  /*32c0*/  BSYNC B1 ;  /* 0x0000000000017941 */ /* 0x000fea0003800000 */
.L_x_8193:
[----:B------:R-:W0:Y:S01]  /*32d0*/  I2F.U32 R45, R64 ;  /* 0x00000040002d7306 */ /* 0x000e220000201000 */
[----:B------:R-:W-:Y:S01]  /*32e0*/  HADD2.F32 R44, -RZ, R47.H1_H1 ;  /* 0x3000002fff2c7230 */ /* 0x000fe20000004100 */
        /* <DEDUP_REMOVED lines=14> */
[----:B------:R-:W-:Y:S01]  /*33d0*/  @P0 HADD2.F32 R45, -RZ, R43.H1_H1 ;  /* 0x3000002bff2d0230 */ /* 0x000fe20000004100 */
[----:B------:R-:W-:Y:S01]  /*33e0*/  SEL R70, RZ, 0x1, P5 ;  /* 0x00000001ff467807 */ /* 0x000fe20002800000 */
[----:B------:R-:W-:Y:S01]  /*33f0*/  IMAD.WIDE.U32 R74, R74, 0x1000000, RZ ;  /* 0x010000004a4a7825 */ /* 0x000fe200078e00ff */
[----:B------:R-:W-:Y:S02]  /*3400*/  FSEL R62, R44, RZ, !P4 ;  /* 0x000000ff2c3e7208 */ /* 0x000fe40006000000 */
[----:B------:R-:W-:Y:S01]  /*3410*/  SEL R64, RZ, 0x1000000, P4 ;  /* 0x01000000ff407807 */ /* 0x000fe20002000000 */
[----:B------:R-:W-:Y:S01]  /*3420*/  IMAD.WIDE.U32 R72, R72, 0x10000, RZ ;  /* 0x0001000048487825 */ /* 0x000fe200078e00ff */
[----:B------:R-:W-:Y:S02]  /*3430*/  SEL R77, RZ, 0x1, P3 ;  /* 0x00000001ff4d7807 */ /* 0x000fe40001800000 */
[----:B------:R-:W-:Y:S01]  /*3440*/  LOP3.LUT R66, R71, R64, R66, 0xfe, !PT ;  /* 0x0000004047427212 */ /* 0x000fe200078efe42 */
[----:B------:R-:W-:Y:S01]  /*3450*/  @P0 FADD.FTZ R62, R62, R45 ;  /* 0x0000002d3e3e0221 */ /* 0x000fe20000010000 */
[----:B------:R-:W-:Y:S01]  /*3460*/  F2FP.PACK_AB R46, R63, R56 ;  /* 0x000000383f2e723e */ /* 0x000fe200000000ff */
[----:B------:R-:W-:Y:S01]  /*3470*/  IMAD.WIDE.U32 R70, R70, 0x100, RZ ;  /* 0x0000010046467825 */ /* 0x000fe200078e00ff */
[----:B------:R-:W-:-:S02]  /*3480*/  F2FP.PACK_AB R45, R60, R51 ;  /* 0x000000333c2d723e */ /* 0x000fc400000000ff */
[----:B------:R-:W-:Y:S02]  /*3490*/  F2FP.PACK_AB R44, R57, R50 ;  /* 0x00000032392c723e */ /* 0x000fe400000000ff */
[----:B------:R-:W-:Y:S02]  /*34a0*/  F2FP.PACK_AB R47, R62, R61 ;  /* 0x0000003d3e2f723e */ /* 0x000fe400000000ff */
[----:B------:R-:W-:Y:S02]  /*34b0*/  LOP3.LUT R75, R75, R66, R77, 0xfe, !PT ;  /* 0x000000424b4b7212 */ /* 0x000fe400078efe4d */
[----:B------:R-:W-:Y:S01]  /*34c0*/  IADD3 R66, R65, 0x20, RZ ;  /* 0x0000002041427810 */ /* 0x000fe20007ffe0ff */
[----:B------:R0:W-:Y:S01]  /*34d0*/  STG.E.128 [R68.64], R44 ;  /* 0x0000002c44007986 */ /* 0x0001e2000c101d06 */
[----:B------:R-:W-:Y:S02]  /*34e0*/  LOP3.LUT R74, R70, R74, R72, 0xfe, !PT ;  /* 0x0000004a464a7212 */ /* 0x000fe400078efe48 */
[----:B------:R-:W-:-:S02]  /*34f0*/  @P0 LEA R64, P2, R66, c[0x0][0x180], 0x4 ;  /* 0x0000600042400a11 */ /* 0x000fc400078420ff */
[----:B------:R-:W-:Y:S02]  /*3500*/  LOP3.LUT R71, R71, R75, R73, 0xfe, !PT ;  /* 0x0000004b47477212 */ /* 0x000fe400078efe49 */
[----:B0-----:R-:W-:Y:S02]  /*3510*/  SEL R45, RZ, 0x1, P6 ;  /* 0x00000001ff2d7807 */ /* 0x001fe40003000000 */
[C---:B------:R-:W-:Y:S02]  /*3520*/  LEA R68, P1, R65.reuse, c[0x0][0x190], 0x3 ;  /* 0x0000640041447a11 */ /* 0x040fe400078218ff */
        /* <DEDUP_REMOVED lines=19> */
.L_x_8198:
[----:B0-----:R-:W-:Y:S02]  /*3660*/  MOV R67, R52 ;  /* 0x0000003400437202 */ /* 0x001fe40000000f00 */
.L_x_8199:
[----:B------:R-:W-:Y:S05]  /*3670*/  BSYNC B1 ;  /* 0x0000000000017941 */ /* 0x000fea0003800000 */
.L_x_8197:
        /* <DEDUP_REMOVED lines=16> */
.L_x_8203:
[----:B------:R-:W-:Y:S05]  /*3780*/  BSYNC B2 ;  /* 0x0000000000027941 */ /* 0x000fea0003800000 */
.L_x_8202:
        /* <DEDUP_REMOVED lines=43> */
.L_x_8201:
[----:B------:R-:W-:Y:S05]  /*3a40*/  BSYNC B1 ;  /* 0x0000000000017941 */ /* 0x000fea0003800000 */
.L_x_8200:
[----:B------:R-:W0:Y:S01]  /*3a50*/  I2F.U32 R55, R67 ;  /* 0x0000004300377306 */ /* 0x000e220000201000 */
        /* <DEDUP_REMOVED lines=21> */
.L_x_8205:
[----:B------:R-:W-:Y:S02]  /*3bb0*/  MOV R64, R52 ;  /* 0x0000003400407202 */ /* 0x000fe40000000f00 */
.L_x_8206:
[----:B------:R-:W-:Y:S05]  /*3bc0*/  BSYNC B1 ;  /* 0x0000000000017941 */ /* 0x000fea0003800000 */
.L_x_8204:
        /* <DEDUP_REMOVED lines=16> */
.L_x_8210:
[----:B------:R-:W-:Y:S05]  /*3cd0*/  BSYNC B2 ;  /* 0x0000000000027941 */ /* 0x000fea0003800000 */
.L_x_8209:
        /* <DEDUP_REMOVED lines=43> */
.L_x_8208:
[----:B------:R-:W-:Y:S05]  /*3f90*/  BSYNC B1 ;  /* 0x0000000000017941 */ /* 0x000fea0003800000 */
.L_x_8207:
        /* <DEDUP_REMOVED lines=22> */
.L_x_8212:
[----:B------:R-:W-:Y:S02]  /*4100*/  MOV R44, R52 ;  /* 0x00000034002c7202 */ /* 0x000fe40000000f00 */
.L_x_8213:
[----:B------:R-:W-:Y:S05]  /*4110*/  BSYNC B1 ;  /* 0x0000000000017941 */ /* 0x000fea0003800000 */
.L_x_8211:
        /* <DEDUP_REMOVED lines=16> */
.L_x_8217:
[----:B------:R-:W-:Y:S05]  /*4220*/  BSYNC B2 ;  /* 0x0000000000027941 */ /* 0x000fea0003800000 */
.L_x_8216:
        /* <DEDUP_REMOVED lines=43> */
.L_x_8215:
[----:B------:R-:W-:Y:S05]  /*44e0*/  BSYNC B1 ;  /* 0x0000000000017941 */ /* 0x000fea0003800000 */
.L_x_8214:
        /* <DEDUP_REMOVED lines=21> */
.L_x_8219:
[----:B------:R-:W-:Y:S02]  /*4640*/  MOV R44, R52 ;  /* 0x00000034002c7202 */ /* 0x000fe40000000f00 */
.L_x_8220:
[----:B------:R-:W-:Y:S05]  /*4650*/  BSYNC B1 ;  /* 0x0000000000017941 */ /* 0x000fea0003800000 */
.L_x_8218:
        /* <DEDUP_REMOVED lines=16> */
.L_x_8224:
[----:B------:R-:W-:Y:S05]  /*4760*/  BSYNC B2 ;  /* 0x0000000000027941 */ /* 0x000fea0003800000 */
.L_x_8223:
        /* <DEDUP_REMOVED lines=43> */
.L_x_8222:
[----:B------:R-:W-:Y:S05]  /*4a20*/  BSYNC B1 ;  /* 0x0000000000017941 */ /* 0x000fea0003800000 */
.L_x_8221:
        /* <DEDUP_REMOVED lines=21> */
.L_x_8226:
[----:B------:R-:W-:Y:S02]  /*4b80*/  MOV R64, R52 ;  /* 0x0000003400407202 */ /* 0x000fe40000000f00 */
.L_x_8227:
[----:B------:R-:W-:Y:S05]  /*4b90*/  BSYNC B1 ;  /* 0x0000000000017941 */ /* 0x000fea0003800000 */
.L_x_8225:
        /* <DEDUP_REMOVED lines=16> */
.L_x_8231:
[----:B------:R-:W-:Y:S05]  /*4ca0*/  BSYNC B2 ;  /* 0x0000000000027941 */ /* 0x000fea0003800000 */
.L_x_8230:
        /* <DEDUP_REMOVED lines=43> */
.L_x_8229:
[----:B------:R-:W-:Y:S05]  /*4f60*/  BSYNC B1 ;  /* 0x0000000000017941 */ /* 0x000fea0003800000 */
.L_x_8228:
        /* <DEDUP_REMOVED lines=21> */
.L_x_8233:
[----:B------:R-:W-:Y:S02]  /*50c0*/  MOV R64, R52 ;  /* 0x0000003400407202 */ /* 0x000fe40000000f00 */
.L_x_8234:
[----:B------:R-:W-:Y:S05]  /*50d0*/  BSYNC B1 ;  /* 0x0000000000017941 */ /* 0x000fea0003800000 */
.L_x_8232:
        /* <DEDUP_REMOVED lines=16> */
.L_x_8238:
[----:B------:R-:W-:Y:S05]  /*51e0*/  BSYNC B2 ;  /* 0x0000000000027941 */ /* 0x000fea0003800000 */
.L_x_8237:
        /* <DEDUP_REMOVED lines=40> */
[----:B------:R-:W-:-:S03]  /*5470*/  MOV R52, R44 ;  /* 0x0000002c00347202 */ /* 0x000fc60000000f00 */
[----:B------:R-:W-:Y:S01]  /*5480*/  IMAD.MOV.U32 R44, RZ, RZ, RZ ;  /* 0x000000ffff2c7224 */ /* 0x000fe200078e00ff */
[----:B------:R-:W-:Y:S02]  /*5490*/  LOP3.LUT R6, R55, UR26, R6, 0x96, !PT ;  /* 0x0000001a37067c12 */ /* 0x000fe4000f8e9606 */
.L_x_8236:
[----:B------:R-:W-:Y:S05]  /*54a0*/  BSYNC B1 ;  /* 0x0000000000017941 */ /* 0x000fea0003800000 */
.L_x_8235:
        /* <DEDUP_REMOVED lines=21> */
.L_x_8240:
[----:B------:R-:W-:Y:S02]  /*5600*/  IMAD.MOV.U32 R46, RZ, RZ, R52 ;  /* 0x000000ffff2e7224 */ /* 0x000fe400078e0034 */
.L_x_8241:
[----:B------:R-:W-:Y:S05]  /*5610*/  BSYNC B1 ;  /* 0x0000000000017941 */ /* 0x000fea0003800000 */
.L_x_8239:
        /* <DEDUP_REMOVED lines=16> */
.L_x_8245:
[----:B------:R-:W-:Y:S05]  /*5720*/  BSYNC B2 ;  /* 0x0000000000027941 */ /* 0x000fea0003800000 */
.L_x_8244:
        /* <DEDUP_REMOVED lines=43> */
.L_x_8243:
[----:B------:R-:W-:Y:S05]  /*59e0*/  BSYNC B1 ;  /* 0x0000000000017941 */ /* 0x000fea0003800000 */
.L_x_8242:
        /* <DEDUP_REMOVED lines=21> */
.L_x_8247:
[----:B------:R-:W-:Y:S02]  /*5b40*/  MOV R46, R52 ;  /* 0x00000034002e7202 */ /* 0x000fe40000000f00 */
.L_x_8248:
[----:B------:R-:W-:Y:S05]  /*5b50*/  BSYNC B1 ;  /* 0x0000000000017941 */ /* 0x000fea0003800000 */
.L_x_8246:
        /* <DEDUP_REMOVED lines=18> */
.L_x_8252:
[----:B------:R-:W-:Y:S05]  /*5c80*/  BSYNC B2 ;  /* 0x0000000000027941 */ /* 0x000fea0003800000 */
.L_x_8251:
        /* <DEDUP_REMOVED lines=40> */
[----:B------:R-:W-:-:S04]  /*5f10*/  MOV R52, R44 ;  /* 0x0000002c00347202 */ /* 0x000fc80000000f00 */
[----:B------:R-:W-:Y:S01]  /*5f20*/  LOP3.LUT R6, R55, UR26, R6, 0x96, !PT ;  /* 0x0000001a37067c12 */ /* 0x000fe2000f8e9606 */
[----:B------:R-:W-:Y:S02]  /*5f30*/  IMAD.MOV.U32 R55, RZ, RZ, RZ ;  /* 0x000000ffff377224 */ /* 0x000fe400078e00ff */
.L_x_8250:
[----:B------:R-:W-:Y:S05]  /*5f40*/  BSYNC B1 ;  /* 0x0000000000017941 */ /* 0x000fea0003800000 */
.L_x_8249:
        /* <DEDUP_REMOVED lines=14> */
[----:B------:R-:W-:Y:S02]  /*6030*/  SEL R69, RZ, 0x1000000, P6 ;  /* 0x01000000ff457807 */ /* 0x000fe40003000000 */
[----:B------:R-:W-:Y:S01]  /*6040*/  F2FP.PACK_AB R44, R70, R65 ;  /* 0x00000041462c723e */ /* 0x000fe200000000ff */
        /* <DEDUP_REMOVED lines=41> */
.L_x_8257:
        /* <DEDUP_REMOVED lines=52> */
.L_x_8258:
        /* <DEDUP_REMOVED lines=27> */
[----:B------:R-:W-:Y:S01]  /*67d0*/  F2FP.PACK_AB R47, R62, R47 ;  /* 0x0000002f3e2f723e */ /* 0x000fe200000000ff */
        /* <DEDUP_REMOVED lines=22> */
[----:B------:R-:W-:Y:S01]  /*6940*/  F2FP.PACK_AB R44, R51, R50 ;  /* 0x00000032332c723e */ /* 0x000fe200000000ff */
[----:B------:R-:W-:Y:S01]  /*6950*/  FFMA.FTZ R71, R8, R71, R24 ;  /* 0x0000004708477223 */ /* 0x000fe20000010018 */
[----:B------:R-:W-:Y:S01]  /*6960*/  F2FP.PACK_AB R51, R66, R69 ;  /* 0x000000454233723e */ /* 0x000fe200000000ff */
[----:B------:R-:W-:Y:S02]  /*6970*/  FFMA.FTZ R45, R22, R75, R38 ;  /* 0x0000004b162d7223 */ /* 0x000fe40000010026 */
[----:B------:R-:W-:Y:S01]  /*6980*/  FFMA.FTZ R60, R23, R60, R39 ;  /* 0x0000003c173c7223 */ /* 0x000fe20000010027 */
[----:B------:R-:W-:Y:S01]  /*6990*/  F2FP.PACK_AB R50, R56, R71 ;  /* 0x000000473832723e */ /* 0x000fe200000000ff */
[----:B------:R-:W-:Y:S01]  /*69a0*/  FFMA.FTZ R61, R17, R62, R33 ;  /* 0x0000003e113d7223 */ /* 0x000fe20000010021 */
[----:B------:R-:W-:Y:S01]  /*69b0*/  IADD3 R56, P0, R49, c[0x0][0x208], RZ ;  /* 0x0000820031387a10 */ /* 0x000fe20007f1e0ff */
[----:B------:R-:W-:Y:S01]  /*69c0*/  FMUL.FTZ R66, R58, R73 ;  /* 0x000000493a427220 */ /* 0x000fe20000410000 */
[----:B------:R-:W-:Y:S01]  /*69d0*/  F2FP.PACK_AB R45, R60, R45 ;  /* 0x0000002d3c2d723e */ /* 0x000fe200000000ff */
[C---:B------:R-:W-:Y:S01]  /*69e0*/  FMUL.FTZ R63, R58.reuse, R63 ;  /* 0x0000003f3a3f7220 */ /* 0x040fe20000410000 */
[----:B------:R-:W-:Y:S01]  /*69f0*/  IADD3 R60, P2, R67, c[0x0][0x208], RZ ;  /* 0x00008200433c7a10 */ /* 0x000fe20007f5e0ff */
[C---:B------:R-:W-:Y:S01]  /*6a00*/  FMUL.FTZ R65, R58.reuse, R65 ;  /* 0x000000413a417220 */ /* 0x040fe20000410000 */
[----:B------:R-:W-:Y:S01]  /*6a10*/  F2FP.PACK_AB R46, R61, R46 ;  /* 0x0000002e3d2e723e */ /* 0x000fe200000000ff */
[----:B------:R-:W-:Y:S01]  /*6a20*/  FMUL.FTZ R62, R58, R57 ;  /* 0x000000393a3e7220 */ /* 0x000fe20000410000 */
[----:B------:R-:W-:Y:S01]  /*6a30*/  IADD3.X R57, R48, c[0x0][0x20c], RZ, P0, !PT ;  /* 0x0000830030397a10 */ /* 0x000fe200007fe4ff */
[----:B------:R-:W-:Y:S01]  /*6a40*/  FFMA.FTZ R68, R15, R66, R31 ;  /* 0x000000420f447223 */ /* 0x000fe2000001001f */
[----:B------:R-:W-:Y:S01]  /*6a50*/  IADD3.X R61, R64, c[0x0][0x20c], RZ, P2, !PT ;  /* 0x00008300403d7a10 */ /* 0x000fe200017fe4ff */
[----:B------:R-:W-:-:S02]  /*6a60*/  FFMA.FTZ R49, R14, R63, R30 ;  /* 0x0000003f0e317223 */ /* 0x000fc4000001001e */
        /* <DEDUP_REMOVED lines=12> */
.L_x_8255:
[----:B------:R-:W-:Y:S05]  /*6b30*/  BSYNC B0 ;  /* 0x0000000000007941 */ /* 0x000fea0003800000 */
.L_x_8140:
[----:B------:R-:W-:Y:S05]  /*6b40*/  EXIT ;  /* 0x000000000000794d */ /* 0x000fea0003800000 */
.L_x_8253:
[----:B------:R-:W-:Y:S01]  /*6b50*/  IMAD.MOV.U32 R59, RZ, RZ, R47 ;  /* 0x000000ffff3b7224 */ /* 0x000fe200078e002f */
[----:B------:R-:W-:Y:S01]  /*6b60*/  MOV R46, 0x1 ;  /* 0x00000001002e7802 */ /* 0x000fe20000000f00 */
[----:B------:R-:W-:Y:S01]  /*6b70*/  IMAD.MOV.U32 R69, RZ, RZ, 0x1f ;  /* 0x0000001fff457424 */ /* 0x000fe200078e00ff */
[----:B------:R-:W-:-:S02]  /*6b80*/  MOV R58, 0xffffffff ;  /* 0xffffffff003a7802 */ /* 0x000fc40000000f00 */
[----:B------:R-:W-:Y:S02]  /*6b90*/  MOV R44, 0x6bb0 ;  /* 0x00006bb0002c7802 */ /* 0x000fe40000000f00 */
[----:B------:R-:W-:Y:S05]  /*6ba0*/  CALL.REL.NOINC `($__internal_89_$__cuda_sm70_shflsync_bfly_p) ;  /* 0x0000058000007944 */ /* 0x000fea0003c00000 */
[----:B01----:R-:W-:Y:S05]  /*6bb0*/  BRA `(.L_x_8257) ;  /* 0xfffff72000007947 */ /* 0x003fea000383ffff */
.L_x_8254:
[----:B------:R-:W-:Y:S01]  /*6bc0*/  HFMA2.MMA R69, -RZ, RZ, 0, 1.847743988037109375e-06 ;  /* 0x0000001fff457435 */ /* 0x000fe200000001ff */
[----:B------:R-:W-:Y:S01]  /*6bd0*/  IMAD.MOV.U32 R46, RZ, RZ, 0x2 ;  /* 0x00000002ff2e7424 */ /* 0x000fe200078e00ff */
[----:B------:R-:W-:Y:S01]  /*6be0*/  MOV R44, 0x6c10 ;  /* 0x00006c10002c7802 */ /* 0x000fe20000000f00 */
[----:B------:R-:W-:-:S03]  /*6bf0*/  IMAD.MOV.U32 R58, RZ, RZ, -0x1 ;  /* 0xffffffffff3a7424 */ /* 0x000fc600078e00ff */
[----:B0-----:R-:W-:Y:S05]  /*6c00*/  CALL.REL.NOINC `($__internal_89_$__cuda_sm70_shflsync_bfly_p) ;  /* 0x0000052000007944 */ /* 0x001fea0003c00000 */
[----:B01----:R-:W-:Y:S01]  /*6c10*/  FADD.FTZ R59, R59, R46 ;  /* 0x0000002e3b3b7221 */ /* 0x003fe20000010000 */
[----:B------:R-:W-:Y:S01]  /*6c20*/  MOV R46, 0x4 ;  /* 0x00000004002e7802 */ /* 0x000fe20000000f00 */
[----:B------:R-:W-:Y:S01]  /*6c30*/  IMAD.MOV.U32 R69, RZ, RZ, 0x1f ;  /* 0x0000001fff457424 */ /* 0x000fe200078e00ff */
[----:B------:R-:W-:Y:S02]  /*6c40*/  MOV R58, 0xffffffff ;  /* 0xffffffff003a7802 */ /* 0x000fe40000000f00 */
[----:B------:R-:W-:Y:S02]  /*6c50*/  MOV R44, 0x6c70 ;  /* 0x00006c70002c7802 */ /* 0x000fe40000000f00 */
[----:B------:R-:W-:Y:S05]  /*6c60*/  CALL.REL.NOINC `($__internal_89_$__cuda_sm70_shflsync_bfly_p) ;  /* 0x000004c000007944 */ /* 0x000fea0003c00000 */
[----:B0-----:R-:W-:Y:S01]  /*6c70*/  HFMA2.MMA R69, -RZ, RZ, 0, 1.847743988037109375e-06 ;  /* 0x0000001fff457435 */ /* 0x001fe200000001ff */
[----:B-1----:R-:W-:Y:S01]  /*6c80*/  FADD.FTZ R59, R59, R46 ;  /* 0x0000002e3b3b7221 */ /* 0x002fe20000010000 */
[----:B------:R-:W-:Y:S01]  /*6c90*/  MOV R44, 0x6cd0 ;  /* 0x00006cd0002c7802 */ /* 0x000fe20000000f00 */
[----:B------:R-:W-:-:S02]  /*6ca0*/  IMAD.MOV.U32 R46, RZ, RZ, 0x8 ;  /* 0x00000008ff2e7424 */ /* 0x000fc400078e00ff */
[----:B------:R-:W-:Y:S02]  /*6cb0*/  IMAD.MOV.U32 R58, RZ, RZ, -0x1 ;  /* 0xffffffffff3a7424 */ /* 0x000fe400078e00ff */
[----:B------:R-:W-:Y:S05]  /*6cc0*/  CALL.REL.NOINC `($__internal_89_$__cuda_sm70_shflsync_bfly_p) ;  /* 0x0000046000007944 */ /* 0x000fea0003c00000 */
[----:B01----:R-:W-:Y:S01]  /*6cd0*/  FADD.FTZ R59, R59, R46 ;  /* 0x0000002e3b3b7221 */ /* 0x003fe20000010000 */
[----:B------:R-:W-:Y:S01]  /*6ce0*/  MOV R46, 0x10 ;  /* 0x00000010002e7802 */ /* 0x000fe20000000f00 */
[----:B------:R-:W-:Y:S01]  /*6cf0*/  IMAD.MOV.U32 R69, RZ, RZ, 0x1f ;  /* 0x0000001fff457424 */ /* 0x000fe200078e00ff */
[----:B------:R-:W-:Y:S02]  /*6d00*/  MOV R58, 0xffffffff ;  /* 0xffffffff003a7802 */ /* 0x000fe40000000f00 */
[----:B------:R-:W-:Y:S02]  /*6d10*/  MOV R44, 0x6d30 ;  /* 0x00006d30002c7802 */ /* 0x000fe40000000f00 */
[----:B------:R-:W-:Y:S05]  /*6d20*/  CALL.REL.NOINC `($__internal_89_$__cuda_sm70_shflsync_bfly_p) ;  /* 0x0000040000007944 */ /* 0x000fea0003c00000 */
        /* <DEDUP_REMOVED lines=38> */
[----:B------:R-:W-:Y:S05]  /*6f90*/  CALL.REL.NOINC `($__internal_89_$__cuda_sm70_shflsync_bfly_p) ;  /* 0x0000019000007944 */ /* 0x000fea0003c00000 */
        /* <DEDUP_REMOVED lines=9> */
[----:B------:R-:W-:Y:S02]  /*7030*/  IMAD.MOV.U32 R46, RZ, RZ, 0x4 ;  /* 0x00000004ff2e7424 */ /* 0x000fe400078e00ff */
[----:B------:R-:W-:-:S02]  /*7040*/  IMAD.MOV.U32 R58, RZ, RZ, -0x1 ;  /* 0xffffffffff3a7424 */ /* 0x000fc400078e00ff */
[----:B------:R-:W-:Y:S05]  /*7050*/  CALL.REL.NOINC `($__internal_89_$__cuda_sm70_shflsync_bfly_p) ;  /* 0x000000d000007944 */ /* 0x000fea0003c00000 */
[----:B01----:R-:W-:Y:S01]  /*7060*/  FADD.FTZ R59, R59, R46 ;  /* 0x0000002e3b3b7221 */ /* 0x003fe20000010000 */
[----:B------:R-:W-:Y:S01]  /*7070*/  MOV R46, 0x8 ;  /* 0x00000008002e7802 */ /* 0x000fe20000000f00 */
[----:B------:R-:W-:Y:S01]  /*7080*/  IMAD.MOV.U32 R69, RZ, RZ, 0x1f ;  /* 0x0000001fff457424 */ /* 0x000fe200078e00ff */
[----:B------:R-:W-:-:S02]  /*7090*/  MOV R58, 0xffffffff ;  /* 0xffffffff003a7802 */ /* 0x000fc40000000f00 */
[----:B------:R-:W-:Y:S02]  /*70a0*/  MOV R44, 0x70c0 ;  /* 0x000070c0002c7802 */ /* 0x000fe40000000f00 */
[----:B------:R-:W-:Y:S05]  /*70b0*/  CALL.REL.NOINC `($__internal_89_$__cuda_sm70_shflsync_bfly_p) ;  /* 0x0000007000007944 */ /* 0x000fea0003c00000 */
[----:B0-----:R-:W-:Y:S01]  /*70c0*/  HFMA2.MMA R69, -RZ, RZ, 0, 1.847743988037109375e-06 ;  /* 0x0000001fff457435 */ /* 0x001fe200000001ff */
[----:B-1----:R-:W-:Y:S01]  /*70d0*/  FADD.FTZ R59, R59, R46 ;  /* 0x0000002e3b3b7221 */ /* 0x002fe20000010000 */
[----:B------:R-:W-:Y:S01]  /*70e0*/  MOV R44, 0x7120 ;  /* 0x00007120002c7802 */ /* 0x000fe20000000f00 */
[----:B------:R-:W-:Y:S02]  /*70f0*/  IMAD.MOV.U32 R46, RZ, RZ, 0x10 ;  /* 0x00000010ff2e7424 */ /* 0x000fe400078e00ff */
[----:B------:R-:W-:Y:S02]  /*7100*/  IMAD.MOV.U32 R58, RZ, RZ, -0x1 ;  /* 0xffffffffff3a7424 */ /* 0x000fe400078e00ff */
[----:B------:R-:W-:Y:S05]  /*7110*/  CALL.REL.NOINC `($__internal_89_$__cuda_sm70_shflsync_bfly_p) ;  /* 0x0000001000007944 */ /* 0x000fea0003c00000 */
[----:B01----:R-:W-:Y:S05]  /*7120*/  BRA `(.L_x_8258) ;  /* 0xfffff4f000007947 */ /* 0x003fea000383ffff */
        .weak           $__internal_89_$__cuda_sm70_shflsync_bfly_p
        .type           $__internal_89_$__cuda_sm70_shflsync_bfly_p,@function
        .size           $__internal_89_$__cuda_sm70_shflsync_bfly_p,(.L_x_15281 - $__internal_89_$__cuda_sm70_shflsync_bfly_p)
$__internal_89_$__cuda_sm70_shflsync_bfly_p:
[----:B------:R-:W-:Y:S01]  /*7130*/  MOV R45, 0x0 ;  /* 0x00000000002d7802 */ /* 0x000fe20000000f00 */
[----:B------:R-:W-:Y:S04]  /*7140*/  WARPSYNC R58 ;  /* 0x0000003a00007348 */ /* 0x000fe80003800000 */
[----:B------:R0:W1:Y:S01]  /*7150*/  SHFL.BFLY PT, R46, R59, R46, R69 ;  /* 0x0c00002e3b2e7389 */ /* 0x00006200000e0045 */
[----:B------:R-:W-:Y:S05]  /*7160*/  RET.REL.NODEC R44 `(_ZN10layer_norm13ln_fwd_kernelINS_13Kernel_traitsIf6__halfS2_S2_fjLj512ELj1ELj4ELj1ELj16ENS_18Kernel_traits_baseILj512EfS2_S2_S2_fjLj128EEEEELb1ELb0ELb0ELb1EEEvNS_9FwdParamsE) ;  /* 0xffff8e902c007950 */ /* 0x000fea0003c3ffff */
.L_x_8259:
        /* <DEDUP_REMOVED lines=9> */
.L_x_15281:


//--------------------- .text._ZN10layer_norm13ln_fwd_kernelINS_13Kernel_traitsIf6__halfS2_S2_fjLj512ELj1ELj4ELj1ELj16ENS_18Kernel_traits_baseILj512EfS2_S2_S2_fjLj128EEEEELb1ELb0ELb1ELb0EEEvNS_9FwdParamsE --------------------------
	.section	.text._ZN10layer_norm13ln_fwd_kernelINS_13Kernel_traitsIf6__halfS2_S2_fjLj512ELj1ELj4ELj1ELj16ENS_18Kernel_traits_baseILj512EfS2_S2_S2_fjLj128EEEEELb1ELb0ELb1ELb0EEEvNS_9FwdParamsE,"ax",@progbits
	.sectioninfo	@"SHI_REGISTERS=95"
	.align	128
        .global         _ZN10layer_norm13ln_fwd_kernelINS_13Kernel_traitsIf6__halfS2_S2_fjLj512ELj1ELj4ELj1ELj16ENS_18Kernel_traits_baseILj512EfS2_S2_S2_fjLj128EEEEELb1ELb0ELb1ELb0EEEvNS_9FwdParamsE
        .type           _ZN10layer_norm13ln_fwd_kernelINS_13Kernel_traitsIf6__halfS2_S2_fjLj512ELj1ELj4ELj1ELj16ENS_18Kernel_traits_baseILj512EfS2_S2_S2_fjLj128EEEEELb1ELb0ELb1ELb0EEEvNS_9FwdParamsE,@function
        .size           _ZN10layer_norm13ln_fwd_kernelINS_13Kernel_traitsIf6__halfS2_S2_fjLj512ELj1ELj4ELj1ELj16ENS_18Kernel_traits_baseILj512EfS2_S2_S2_fjLj128EEEEELb1ELb0ELb1ELb0EEEvNS_9FwdParamsE,(.L_x_15282 - _ZN10layer_norm13ln_fwd_kernelINS_13Kernel_traitsIf6__halfS2_S2_fjLj512ELj1ELj4ELj1ELj16ENS_18Kernel_traits_baseILj512EfS2_S2_S2_fjLj128EEEEELb1ELb0ELb1ELb0EEEvNS_9FwdParamsE)
        .other          _ZN10layer_norm13ln_fwd_kernelINS_13Kernel_traitsIf6__halfS2_S2_fjLj512ELj1ELj4ELj1ELj16ENS_18Kernel_traits_baseILj512EfS2_S2_S2_fjLj128EEEEELb1ELb0ELb1ELb0EEEvNS_9FwdParamsE,@"STO_CUDA_ENTRY STV_DEFAULT"
_ZN10layer_norm13ln_fwd_kernelINS_13Kernel_traitsIf6__halfS2_S2_fjLj512ELj1ELj4ELj1ELj16ENS_18Kernel_traits_baseILj512EfS2_S2_S2_fjLj128EEEEELb1ELb0ELb1ELb0EEEvNS_9FwdParamsE:
.text._ZN10layer_norm13ln_fwd_kernelINS_13Kernel_traitsIf6__halfS2_S2_fjLj512ELj1ELj4ELj1ELj16ENS_18Kernel_traits_baseILj512EfS2_S2_S2_fjLj128EEEEELb1ELb0ELb1ELb0EEEvNS_9FwdParamsE:
        /* <DEDUP_REMOVED lines=32> */
[----:B----4-:R-:W-:Y:S02]  /*0200*/  UIADD3 UR10, UR5, -0x4498517b, URZ ;  /* 0xbb67ae85050a7890 */ /* 0x010fe4000fffe03f */
        /* <DEDUP_REMOVED lines=26> */
.L_x_8261:
[----:B------:R-:W-:Y:S05]  /*03b0*/  BSYNC B0 ;  /* 0x0000000000007941 */ /* 0x000fea0003800000 */
.L_x_8260:
        /* <DEDUP_REMOVED lines=16> */
.L_x_8263:
[----:B------:R-:W-:Y:S05]  /*04c0*/  BSYNC B0 ;  /* 0x0000000000007941 */ /* 0x000fea0003800000 */
.L_x_8262:
        /* <DEDUP_REMOVED lines=70> */
.L_x_8438:
        /* <DEDUP_REMOVED lines=38> */
.L_x_8268:
        /* <DEDUP_REMOVED lines=12> */
.L_x_8271:
[----:B------:R-:W-:Y:S02]  /*0c50*/  IMAD.MOV.U32 R14, RZ, RZ, R8 ;  /* 0x000000ffff0e7224 */ /* 0x000fe400078e0008 */
.L_x_8272:
[----:B------:R-:W-:Y:S05]  /*0c60*/  BSYNC B3 ;  /* 0x0000000000037941 */ /* 0x000fea0003800000 */
.L_x_8270:
        /* <DEDUP_REMOVED lines=16> */
.L_x_8276:
[----:B------:R-:W-:Y:S05]  /*0d70*/  BSYNC B4 ;  /* 0x0000000000047941 */ /* 0x000fea0003800000 */
.L_x_8275:
        /* <DEDUP_REMOVED lines=42> */
.L_x_8274:
[----:B------:R-:W-:Y:S05]  /*1020*/  BSYNC B3 ;  /* 0x0000000000037941 */ /* 0x000fea0003800000 */
.L_x_8273:
        /* <DEDUP_REMOVED lines=11> */
.L_x_8269:
[----:B------:R-:W-:Y:S05]  /*10e0*/  BSYNC B2 ;  /* 0x0000000000027941 */ /* 0x000fea0003800000 */
.L_x_8267:
        /* <DEDUP_REMOVED lines=8> */
.L_x_8278:
        /* <DEDUP_REMOVED lines=12> */
.L_x_8281:
[----:B------:R-:W-:Y:S02]  /*1230*/  IMAD.MOV.U32 R58, RZ, RZ, R8 ;  /* 0x000000ffff3a7224 */ /* 0x000fe400078e0008 */
.L_x_8282:
[----:B------:R-:W-:Y:S05]  /*1240*/  BSYNC B3 ;  /* 0x0000000000037941 */ /* 0x000fea0003800000 */
.L_x_8280:
        /* <DEDUP_REMOVED lines=16> */
.L_x_8286:
[----:B------:R-:W-:Y:S05]  /*1350*/  BSYNC B4 ;  /* 0x0000000000047941 */ /* 0x000fea0003800000 */
.L_x_8285:
        /* <DEDUP_REMOVED lines=43> */
.L_x_8284:
[----:B------:R-:W-:Y:S05]  /*1610*/  BSYNC B3 ;  /* 0x0000000000037941 */ /* 0x000fea0003800000 */
.L_x_8283:
        /* <DEDUP_REMOVED lines=10> */
[----:B------:R-:W-:Y:S02]  /*16c0*/  @P0 FADD.FTZ R14, R57, R14 ;  /* 0x0000000e390e0221 */ /* 0x000fe40000010000 */
.L_x_8279:
[----:B------:R-:W-:Y:S05]  /*16d0*/  BSYNC B2 ;  /* 0x0000000000027941 */ /* 0x000fea0003800000 */
.L_x_8277:
        /* <DEDUP_REMOVED lines=8> */
.L_x_8288:
        /* <DEDUP_REMOVED lines=12> */
.L_x_8291:
[----:B------:R-:W-:Y:S02]  /*1820*/  IMAD.MOV.U32 R61, RZ, RZ, R8 ;  /* 0x000000ffff3d7224 */ /* 0x000fe400078e0008 */
.L_x_8292:
[----:B------:R-:W-:Y:S05]  /*1830*/  BSYNC B3 ;  /* 0x0000000000037941 */ /* 0x000fea0003800000 */
.L_x_8290:
        /* <DEDUP_REMOVED lines=16> */
.L_x_8296:
[----:B------:R-:W-:Y:S05]  /*1940*/  BSYNC B4 ;  /* 0x0000000000047941 */ /* 0x000fea0003800000 */
.L_x_8295:
        /* <DEDUP_REMOVED lines=43> */
.L_x_8294:
[----:B------:R-:W-:Y:S05]  /*1c00*/  BSYNC B3 ;  /* 0x0000000000037941 */ /* 0x000fea0003800000 */
.L_x_8293:
        /* <DEDUP_REMOVED lines=12> */
.L_x_8289:
[----:B------:R-:W-:Y:S05]  /*1cd0*/  BSYNC B2 ;  /* 0x0000000000027941 */ /* 0x000fea0003800000 */
.L_x_8287:
        /* <DEDUP_REMOVED lines=8> */
.L_x_8298:
        /* <DEDUP_REMOVED lines=12> */
.L_x_8301:
[----:B------:R-:W-:Y:S02]  /*1e20*/  MOV R62, R8 ;  /* 0x00000008003e7202 */ /* 0x000fe40000000f00 */
.L_x_8302:
[----:B------:R-:W-:Y:S05]  /*1e30*/  BSYNC B3 ;  /* 0x0000000000037941 */ /* 0x000fea0003800000 */
.L_x_8300:
        /* <DEDUP_REMOVED lines=16> */
.L_x_8306:
[----:B------:R-:W-:Y:S05]  /*1f40*/  BSYNC B4 ;  /* 0x0000000000047941 */ /* 0x000fea0003800000 */
.L_x_8305:
        /* <DEDUP_REMOVED lines=43> */
.L_x_8304:
[----:B------:R-:W-:Y:S05]  /*2200*/  BSYNC B3 ;  /* 0x0000000000037941 */ /* 0x000fea0003800000 */
.L_x_8303:
        /* <DEDUP_REMOVED lines=12> */
.L_x_8299:
[----:B------:R-:W-:Y:S05]  /*22d0*/  BSYNC B2 ;  /* 0x0000000000027941 */ /* 0x000fea0003800000 */
.L_x_8297:
        /* <DEDUP_REMOVED lines=8> */
.L_x_8308:
        /* <DEDUP_REMOVED lines=12> */
.L_x_8311:
[----:B------:R-:W-:Y:S02]  /*2420*/  IMAD.MOV.U32 R65, RZ, RZ, R8 ;  /* 0x000000ffff417224 */ /* 0x000fe400078e0008 */
.L_x_8312:
[----:B------:R-:W-:Y:S05]  /*2430*/  BSYNC B3 ;  /* 0x0000000000037941 */ /* 0x000fea0003800000 */
.L_x_8310:
        /* <DEDUP_REMOVED lines=16> */
.L_x_8316:
[----:B------:R-:W-:Y:S05]  /*2540*/  BSYNC B4 ;  /* 0x0000000000047941 */ /* 0x000fea0003800000 */
.L_x_8315:
        /* <DEDUP_REMOVED lines=43> */
.L_x_8314:
[----:B------:R-:W-:Y:S05]  /*2800*/  BSYNC B3 ;  /* 0x0000000000037941 */ /* 0x000fea0003800000 */
.L_x_8313:
        /* <DEDUP_REMOVED lines=12> */
.L_x_8309:
[----:B------:R-:W-:Y:S05]  /*28d0*/  BSYNC B2 ;  /* 0x0000000000027941 */ /* 0x000fea0003800000 */
.L_x_8307:
        /* <DEDUP_REMOVED lines=8> */
.L_x_8318:
        /* <DEDUP_REMOVED lines=12> */
.L_x_8321:
[----:B------:R-:W-:Y:S02]  /*2a20*/  IMAD.MOV.U32 R66, RZ, RZ, R8 ;  /* 0x000000ffff427224 */ /* 0x000fe400078e0008 */
.L_x_8322:
[----:B------:R-:W-:Y:S05]  /*2a30*/  BSYNC B3 ;  /* 0x0000000000037941 */ /* 0x000fea0003800000 */
.L_x_8320:
        /* <DEDUP_REMOVED lines=16> */
.L_x_8326:
[----:B------:R-:W-:Y:S05]  /*2b40*/  BSYNC B4 ;  /* 0x0000000000047941 */ /* 0x000fea0003800000 */
.L_x_8325:
        /* <DEDUP_REMOVED lines=43> */
.L_x_8324:
[----:B------:R-:W-:Y:S05]  /*2e00*/  BSYNC B3 ;  /* 0x0000000000037941 */ /* 0x000fea0003800000 */
.L_x_8323:
        /* <DEDUP_REMOVED lines=12> */
.L_x_8319:
[----:B------:R-:W-:Y:S05]  /*2ed0*/  BSYNC B2 ;  /* 0x0000000000027941 */ /* 0x000fea0003800000 */
.L_x_8317:
        /* <DEDUP_REMOVED lines=8> */
.L_x_8328:
        /* <DEDUP_REMOVED lines=12> */
.L_x_8331:
[----:B------:R-:W-:Y:S02]  /*3020*/  MOV R69, R8 ;  /* 0x0000000800457202 */ /* 0x000fe40000000f00 */
.L_x_8332:
[----:B------:R-:W-:Y:S05]  /*3030*/  BSYNC B3 ;  /* 0x0000000000037941 */ /* 0x000fea0003800000 */
.L_x_8330:
        /* <DEDUP_REMOVED lines=16> */
.L_x_8336:
[----:B------:R-:W-:Y:S05]  /*3140*/  BSYNC B4 ;  /* 0x0000000000047941 */ /* 0x000fea0003800000 */
.L_x_8335:
        /* <DEDUP_REMOVED lines=43> */
.L_x_8334:
[----:B------:R-:W-:Y:S05]  /*3400*/  BSYNC B3 ;  /* 0x0000000000037941 */ /* 0x000fea0003800000 */
.L_x_8333:
        /* <DEDUP_REMOVED lines=12> */
.L_x_8329:
[----:B------:R-:W-:Y:S05]  /*34d0*/  BSYNC B2 ;  /* 0x0000000000027941 */ /* 0x000fea0003800000 */
.L_x_8327:
        /* <DEDUP_REMOVED lines=8> */
.L_x_8338:
        /* <DEDUP_REMOVED lines=12> */
.L_x_8341:
[----:B------:R-:W-:Y:S02]  /*3620*/  IMAD.MOV.U32 R70, RZ, RZ, R8 ;  /* 0x000000ffff467224 */ /* 0x000fe400078e0008 */
.L_x_8342:
[----:B------:R-:W-:Y:S05]  /*3630*/  BSYNC B3 ;  /* 0x0000000000037941 */ /* 0x000fea0003800000 */
.L_x_8340:
        /* <DEDUP_REMOVED lines=16> */
.L_x_8346:
[----:B------:R-:W-:Y:S05]  /*3740*/  BSYNC B4 ;  /* 0x0000000000047941 */ /* 0x000fea0003800000 */
.L_x_8345:
        /* <DEDUP_REMOVED lines=43> */
.L_x_8344:
[----:B------:R-:W-:Y:S05]  /*3a00*/  BSYNC B3 ;  /* 0x0000000000037941 */ /* 0x000fea0003800000 */
.L_x_8343:
        /* <DEDUP_REMOVED lines=12> */
.L_x_8339:
[----:B------:R-:W-:Y:S05]  /*3ad0*/  BSYNC B2 ;  /* 0x0000000000027941 */ /* 0x000fea0003800000 */
.L_x_8337:
        /* <DEDUP_REMOVED lines=29> */
.L_x_8348:
[----:B------:R-:W-:Y:S05]  /*3cb0*/  BSYNC B2 ;  /* 0x0000000000027941 */ /* 0x000fea0003800000 */
.L_x_8347:
[----:B------:R-:W-:Y:S02]  /*3cc0*/  IADD3 R85, R85, 0x20, RZ ;  /* 0x0000002055557810 */ /* 0x000fe40007ffe0ff */
[----:B------:R-:W-:Y:S02]  /*3cd0*/  IADD3 R82, R82, 0x20, RZ ;  /* 0x0000002052527810 */ /* 0x000fe40007ffe0ff */
.L_x_8266:
[----:B------:R-:W-:Y:S05]  /*3ce0*/  BSYNC B1 ;  /* 0x0000000000017941 */ /* 0x000fea0003800000 */
.L_x_8265:
        /* <DEDUP_REMOVED lines=19> */
.L_x_8352:
        /* <DEDUP_REMOVED lines=12> */
.L_x_8355:
[----:B------:R-:W-:Y:S02]  /*3ee0*/  IMAD.MOV.U32 R58, RZ, RZ, R8 ;  /* 0x000000ffff3a7224 */ /* 0x000fe400078e0008 */
.L_x_8356:
[----:B------:R-:W-:Y:S05]  /*3ef0*/  BSYNC B3 ;  /* 0x0000000000037941 */ /* 0x000fea0003800000 */
.L_x_8354:
        /* <DEDUP_REMOVED lines=16> */
.L_x_8360:
[----:B------:R-:W-:Y:S05]  /*4000*/  BSYNC B4 ;  /* 0x0000000000047941 */ /* 0x000fea0003800000 */
.L_x_8359:
        /* <DEDUP_REMOVED lines=42> */
.L_x_8358:
[----:B------:R-:W-:Y:S05]  /*42b0*/  BSYNC B3 ;  /* 0x0000000000037941 */ /* 0x000fea0003800000 */
.L_x_8357:
        /* <DEDUP_REMOVED lines=11> */
.L_x_8353:
[----:B------:R-:W-:Y:S05]  /*4370*/  BSYNC B2 ;  /* 0x0000000000027941 */ /* 0x000fea0003800000 */
.L_x_8351:
        /* <DEDUP_REMOVED lines=8> */
.L_x_8362:
        /* <DEDUP_REMOVED lines=12> */
.L_x_8365:
[----:B------:R-:W-:Y:S02]  /*44c0*/  IMAD.MOV.U32 R15, RZ, RZ, R8 ;  /* 0x000000ffff0f7224 */ /* 0x000fe400078e0008 */
.L_x_8366:
[----:B------:R-:W-:Y:S05]  /*44d0*/  BSYNC B3 ;  /* 0x0000000000037941 */ /* 0x000fea0003800000 */
.L_x_8364:
        /* <DEDUP_REMOVED lines=16> */
.L_x_8370:
[----:B------:R-:W-:Y:S05]  /*45e0*/  BSYNC B4 ;  /* 0x0000000000047941 */ /* 0x000fea0003800000 */
.L_x_8369:
        /* <DEDUP_REMOVED lines=43> */
.L_x_8368:
[----:B------:R-:W-:Y:S05]  /*48a0*/  BSYNC B3 ;  /* 0x0000000000037941 */ /* 0x000fea0003800000 */
.L_x_8367:
        /* <DEDUP_REMOVED lines=12> */
.L_x_8363:
[----:B------:R-:W-:Y:S05]  /*4970*/  BSYNC B2 ;  /* 0x0000000000027941 */ /* 0x000fea0003800000 */
.L_x_8361:
        /* <DEDUP_REMOVED lines=8> */
.L_x_8372:
        /* <DEDUP_REMOVED lines=12> */
.L_x_8375:
[----:B------:R-:W-:Y:S02]  /*4ac0*/  IMAD.MOV.U32 R61, RZ, RZ, R8 ;  /* 0x000000ffff3d7224 */ /* 0x000fe400078e0008 */
.L_x_8376:
[----:B------:R-:W-:Y:S05]  /*4ad0*/  BSYNC B3 ;  /* 0x0000000000037941 */ /* 0x000fea0003800000 */
.L_x_8374:
        /* <DEDUP_REMOVED lines=16> */
.L_x_8380:
[----:B------:R-:W-:Y:S05]  /*4be0*/  BSYNC B4 ;  /* 0x0000000000047941 */ /* 0x000fea0003800000 */
.L_x_8379:
        /* <DEDUP_REMOVED lines=43> */
.L_x_8378:
[----:B------:R-:W-:Y:S05]  /*4ea0*/  BSYNC B3 ;  /* 0x0000000000037941 */ /* 0x000fea0003800000 */
.L_x_8377:
        /* <DEDUP_REMOVED lines=12> */
.L_x_8373:
[----:B------:R-:W-:Y:S05]  /*4f70*/  BSYNC B2 ;  /* 0x0000000000027941 */ /* 0x000fea0003800000 */
.L_x_8371:
        /* <DEDUP_REMOVED lines=8> */
.L_x_8382:
        /* <DEDUP_REMOVED lines=12> */
.L_x_8385:
[----:B------:R-:W-:Y:S02]  /*50c0*/  MOV R62, R8 ;  /* 0x00000008003e7202 */ /* 0x000fe40000000f00 */
.L_x_8386:
[----:B------:R-:W-:Y:S05]  /*50d0*/  BSYNC B3 ;  /* 0x0000000000037941 */ /* 0x000fea0003800000 */
.L_x_8384:
        /* <DEDUP_REMOVED lines=16> */
.L_x_8390:
[----:B------:R-:W-:Y:S05]  /*51e0*/  BSYNC B4 ;  /* 0x0000000000047941 */ /* 0x000fea0003800000 */
.L_x_8389:
        /* <DEDUP_REMOVED lines=43> */
.L_x_8388:
[----:B------:R-:W-:Y:S05]  /*54a0*/  BSYNC B3 ;  /* 0x0000000000037941 */ /* 0x000fea0003800000 */
.L_x_8387:
        /* <DEDUP_REMOVED lines=12> */
.L_x_8383:
[----:B------:R-:W-:Y:S05]  /*5570*/  BSYNC B2 ;  /* 0x0000000000027941 */ /* 0x000fea0003800000 */
.L_x_8381:
        /* <DEDUP_REMOVED lines=8> */
.L_x_8392:
        /* <DEDUP_REMOVED lines=12> */
.L_x_8395:
[----:B------:R-:W-:Y:S02]  /*56c0*/  IMAD.MOV.U32 R65, RZ, RZ, R8 ;  /* 0x000000ffff417224 */ /* 0x000fe400078e0008 */
.L_x_8396:
[----:B------:R-:W-:Y:S05]  /*56d0*/  BSYNC B3 ;  /* 0x0000000000037941 */ /* 0x000fea0003800000 */
.L_x_8394:
        /* <DEDUP_REMOVED lines=16> */
.L_x_8400:
[----:B------:R-:W-:Y:S05]  /*57e0*/  BSYNC B4 ;  /* 0x0000000000047941 */ /* 0x000fea0003800000 */
.L_x_8399:
        /* <DEDUP_REMOVED lines=43> */
.L_x_8398:
[----:B------:R-:W-:Y:S05]  /*5aa0*/  BSYNC B3 ;  /* 0x0000000000037941 */ /* 0x000fea0003800000 */
.L_x_8397:
        /* <DEDUP_REMOVED lines=12> */
.L_x_8393:
[----:B------:R-:W-:Y:S05]  /*5b70*/  BSYNC B2 ;  /* 0x0000000000027941 */ /* 0x000fea0003800000 */
.L_x_8391:
        /* <DEDUP_REMOVED lines=8> */
.L_x_8402:
        /* <DEDUP_REMOVED lines=12> */
.L_x_8405:
[----:B------:R-:W-:Y:S02]  /*5cc0*/  IMAD.MOV.U32 R66, RZ, RZ, R8 ;  /* 0x000000ffff427224 */ /* 0x000fe400078e0008 */
.L_x_8406:
[----:B------:R-:W-:Y:S05]  /*5cd0*/  BSYNC B3 ;  /* 0x0000000000037941 */ /* 0x000fea0003800000 */
.L_x_8404:
        /* <DEDUP_REMOVED lines=16> */
.L_x_8410:
[----:B------:R-:W-:Y:S05]  /*5de0*/  BSYNC B4 ;  /* 0x0000000000047941 */ /* 0x000fea0003800000 */
.L_x_8409:
        /* <DEDUP_REMOVED lines=43> */
.L_x_8408:
[----:B------:R-:W-:Y:S05]  /*60a0*/  BSYNC B3 ;  /* 0x0000000000037941 */ /* 0x000fea0003800000 */
.L_x_8407:
        /* <DEDUP_REMOVED lines=12> */
.L_x_8403:
[----:B------:R-:W-:Y:S05]  /*6170*/  BSYNC B2 ;  /* 0x0000000000027941 */ /* 0x000fea0003800000 */
.L_x_8401:
        /* <DEDUP_REMOVED lines=8> */
.L_x_8412:
        /* <DEDUP_REMOVED lines=12> */
.L_x_8415:
[----:B------:R-:W-:Y:S02]  /*62c0*/  MOV R69, R8 ;  /* 0x0000000800457202 */ /* 0x000fe40000000f00 */
.L_x_8416:
[----:B------:R-:W-:Y:S05]  /*62d0*/  BSYNC B3 ;  /* 0x0000000000037941 */ /* 0x000fea0003800000 */
.L_x_8414:
        /* <DEDUP_REMOVED lines=16> */
.L_x_8420:
[----:B------:R-:W-:Y:S05]  /*63e0*/  BSYNC B4 ;  /* 0x0000000000047941 */ /* 0x000fea0003800000 */
.L_x_8419:
        /* <DEDUP_REMOVED lines=43> */
.L_x_8418:
[----:B------:R-:W-:Y:S05]  /*66a0*/  BSYNC B3 ;  /* 0x0000000000037941 */ /* 0x000fea0003800000 */
.L_x_8417:
        /* <DEDUP_REMOVED lines=12> */
.L_x_8413:
[----:B------:R-:W-:Y:S05]  /*6770*/  BSYNC B2 ;  /* 0x0000000000027941 */ /* 0x000fea0003800000 */
.L_x_8411:
        /* <DEDUP_REMOVED lines=8> */
.L_x_8422:
        /* <DEDUP_REMOVED lines=12> */
.L_x_8425:
[----:B------:R-:W-:Y:S02]  /*68c0*/  IMAD.MOV.U32 R70, RZ, RZ, R8 ;  /* 0x000000ffff467224 */ /* 0x000fe400078e0008 */
.L_x_8426:
[----:B------:R-:W-:Y:S05]  /*68d0*/  BSYNC B3 ;  /* 0x0000000000037941 */ /* 0x000fea0003800000 */
.L_x_8424:
        /* <DEDUP_REMOVED lines=16> */
.L_x_8430:
[----:B------:R-:W-:Y:S05]  /*69e0*/  BSYNC B4 ;  /* 0x0000000000047941 */ /* 0x000fea0003800000 */
.L_x_8429:
        /* <DEDUP_REMOVED lines=43> */
.L_x_8428:
[----:B------:R-:W-:Y:S05]  /*6ca0*/  BSYNC B3 ;  /* 0x0000000000037941 */ /* 0x000fea0003800000 */
.L_x_8427:
        /* <DEDUP_REMOVED lines=12> */
.L_x_8423:
[----:B------:R-:W-:Y:S05]  /*6d70*/  BSYNC B2 ;  /* 0x0000000000027941 */ /* 0x000fea0003800000 */
.L_x_8421:
        /* <DEDUP_REMOVED lines=28> */
.L_x_8350:
[----:B------:R-:W-:Y:S05]  /*6f40*/  BSYNC B1 ;  /* 0x0000000000017941 */ /* 0x000fea0003800000 */
.L_x_8349:
        /* <DEDUP_REMOVED lines=21> */
.L_x_8439:
        /* <DEDUP_REMOVED lines=53> */
.L_x_8440:
        /* <DEDUP_REMOVED lines=38> */
[----:B------:R-:W-:Y:S01]  /*7650*/  F2FP.PACK_AB R56, R57, R56 ;  /* 0x000000383938723e */ /* 0x000fe200000000ff */
[----:B------:R-:W-:-:S02]  /*7660*/  FFMA.FTZ R84, R27, R84, R19 ;  /* 0x000000541b547223 */ /* 0x000fc40000010013 */
[--C-:B------:R-:W-:Y:S02]  /*7670*/  FADD.FTZ R80, R67, -R83.reuse ;  /* 0x8000005343507221 */ /* 0x100fe40000010000 */
[C---:B------:R-:W-:Y:S01]  /*7680*/  FMUL.FTZ R81, R85.reuse, R58 ;  /* 0x0000003a55517220 */ /* 0x040fe20000410000 */
[----:B------:R-:W-:Y:S01]  /*7690*/  F2FP.PACK_AB R57, R84, R59 ;  /* 0x0000003b5439723e */ /* 0x000fe200000000ff */
[----:B------:R-:W-:Y:S02]  /*76a0*/  FMUL.FTZ R80, R85, R80 ;  /* 0x0000005055507220 */ /* 0x000fe40000410000 */
[--C-:B------:R-:W-:Y:S02]  /*76b0*/  FADD.FTZ R84, R68, -R83.reuse ;  /* 0x8000005344547221 */ /* 0x100fe40000010000 */
[----:B------:R-:W-:Y:S02]  /*76c0*/  FADD.FTZ R86, R71, -R83 ;  /* 0x8000005347567221 */ /* 0x000fe40000010000 */
        /* <DEDUP_REMOVED lines=12> */
.L_x_8436:
[----:B------:R-:W-:Y:S05]  /*7790*/  BSYNC B2 ;  /* 0x0000000000027941 */ /* 0x000fea0003800000 */
.L_x_8435:
        /* <DEDUP_REMOVED lines=16> */
[----:B------:R-:W-:Y:S01]  /*78a0*/  FMUL.FTZ R84, R85, R80 ;  /* 0x0000005055547220 */ /* 0x000fe20000410000 */
[----:B------:R-:W-:Y:S01]  /*78b0*/  HFMA2.MMA R85, -RZ, RZ, 0, 9.5367431640625e-07 ;  /* 0x00000010ff557435 */ /* 0x000fe200000001ff */
[----:B------:R-:W-:Y:S02]  /*78c0*/  FFMA.FTZ R80, R40, R57, R32 ;  /* 0x0000003928507223 */ /* 0x000fe40000010020 */
[----:B------:R-:W-:-:S02]  /*78d0*/  FFMA.FTZ R57, R42, R81, R34 ;  /* 0x000000512a397223 */ /* 0x000fc40000010022 */
        /* <DEDUP_REMOVED lines=8> */
[----:B------:R-:W-:Y:S01]  /*7960*/  IMAD.WIDE.U32 R80, R82, R85, c[0x0][0x208] ;  /* 0x0000820052507625 */ /* 0x000fe200078e0055 */
[----:B------:R-:W-:-:S02]  /*7970*/  F2FP.PACK_AB R58, R83, R58 ;  /* 0x0000003a533a723e */ /* 0x000fc400000000ff */
[----:B------:R-:W-:-:S05]  /*7980*/  F2FP.PACK_AB R57, R88, R57 ;  /* 0x000000395839723e */ /* 0x000fca00000000ff */
[----:B------:R1:W-:Y:S02]  /*7990*/  STG.E.128 [R80.64], R56 ;  /* 0x0000003850007986 */ /* 0x0003e4000c101d06 */
.L_x_8434:
[----:B--2---:R-:W-:Y:S05]  /*79a0*/  BSYNC B1 ;  /* 0x0000000000017941 */ /* 0x004fea0003800000 */
.L_x_8433:
[----:B-1----:R-:W-:-:S05]  /*79b0*/  IMAD.MOV.U32 R56, RZ, RZ, c[0x0][0x160] ;  /* 0x00005800ff387624 */ /* 0x002fca00078e00ff */
[----:B------:R-:W-:-:S04]  /*79c0*/  LEA R3, R56, R3, 0x2 ;  /* 0x0000000338037211 */ /* 0x000fc800078e10ff */
[----:B------:R-:W-:-:S13]  /*79d0*/  ISETP.GE.AND P0, PT, R3, c[0x0][0x164], PT ;  /* 0x0000590003007a0c */ /* 0x000fda0003f06270 */
[----:B0-----:R-:W-:Y:S01]  /*79e0*/  @P0 CALL.REL.NOINC `(.L_x_8437) ;  /* 0x0000001000000944 */ /* 0x001fe20003c00000 */
[----:B------:R-:W-:Y:S05]  /*79f0*/  BRA `(.L_x_8438) ;  /* 0xffff8f3000007947 */ /* 0x000fea000383ffff */
.L_x_8437:
[----:B------:R-:W-:Y:S05]  /*7a00*/  BSYNC B0 ;  /* 0x0000000000007941 */ /* 0x000fea0003800000 */
.L_x_8264:
[----:B------:R-:W-:Y:S05]  /*7a10*/  EXIT ;  /* 0x000000000000794d */ /* 0x000fea0003800000 */
.L_x_8431:
[----:B------:R-:W-:Y:S01]  /*7a20*/  IMAD.MOV.U32 R82, RZ, RZ, 0x1 ;  /* 0x00000001ff527424 */ /* 0x000fe200078e00ff */
[----:B------:R-:W-:Y:S01]  /*7a30*/  MOV R80, 0x1f ;  /* 0x0000001f00507802 */ /* 0x000fe20000000f00 */
[----:B------:R-:W-:Y:S01]  /*7a40*/  IMAD.MOV.U32 R85, RZ, RZ, -0x1 ;  /* 0xffffffffff557424 */ /* 0x000fe200078e00ff */
[----:B------:R-:W-:Y:S02]  /*7a50*/  MOV R56, 0x7a70 ;  /* 0x00007a7000387802 */ /* 0x000fe40000000f00 */
[----:B-----5:R-:W-:Y:S05]  /*7a60*/  CALL.REL.NOINC `($__internal_90_$__cuda_sm70_shflsync_bfly_p) ;  /* 0x000005c000007944 */ /* 0x020fea0003c00000 */
[----:B01----:R-:W-:Y:S05]  /*7a70*/  BRA `(.L_x_8439) ;  /* 0xfffff62000007947 */ /* 0x003fea000383ffff */
.L_x_8432:
[----:B------:R-:W-:Y:S01]  /*7a80*/  HFMA2.MMA R80, -RZ, RZ, 0, 1.847743988037109375e-06 ;  /* 0x0000001fff507435 */ /* 0x000fe200000001ff */
[----:B0-----:R-:W-:Y:S01]  /*7a90*/  MOV R59, R87 ;  /* 0x00000057003b7202 */ /* 0x001fe20000000f00 */
[----:B------:R-:W-:Y:S01]  /*7aa0*/  IMAD.MOV.U32 R82, RZ, RZ, 0x2 ;  /* 0x00000002ff527424 */ /* 0x000fe200078e00ff */
[----:B------:R-:W-:Y:S01]  /*7ab0*/  MOV R56, 0x7ae0 ;  /* 0x00007ae000387802 */ /* 0x000fe20000000f00 */
[----:B------:R-:W-:Y:S02]  /*7ac0*/  IMAD.MOV.U32 R85, RZ, RZ, -0x1 ;  /* 0xffffffffff557424 */ /* 0x000fe400078e00ff */
[----:B-----5:R-:W-:Y:S05]  /*7ad0*/  CALL.REL.NOINC `($__internal_90_$__cuda_sm70_shflsync_bfly_p) ;  /* 0x0000055000007944 */ /* 0x020fea0003c00000 */
[----:B01----:R-:W-:Y:S01]  /*7ae0*/  FADD.FTZ R59, R87, R85 ;  /* 0x00000055573b7221 */ /* 0x003fe20000010000 */
[----:B------:R-:W-:Y:S01]  /*7af0*/  MOV R82, 0x4 ;  /* 0x0000000400527802 */ /* 0x000fe20000000f00 */
[----:B------:R-:W-:Y:S01]  /*7b00*/  IMAD.MOV.U32 R80, RZ, RZ, 0x1f ;  /* 0x0000001fff507424 */ /* 0x000fe200078e00ff */
[----:B------:R-:W-:-:S02]  /*7b10*/  MOV R85, 0xffffffff ;  /* 0xffffffff00557802 */ /* 0x000fc40000000f00 */
[----:B------:R-:W-:Y:S02]  /*7b20*/  MOV R56, 0x7b40 ;  /* 0x00007b4000387802 */ /* 0x000fe40000000f00 */
[----:B------:R-:W-:Y:S05]  /*7b30*/  CALL.REL.NOINC `($__internal_90_$__cuda_sm70_shflsync_bfly_p) ;  /* 0x000004f000007944 */ /* 0x000fea0003c00000 */
[----:B0-----:R-:W-:Y:S01]  /*7b40*/  HFMA2.MMA R80, -RZ, RZ, 0, 1.847743988037109375e-06 ;  /* 0x0000001fff507435 */ /* 0x001fe200000001ff */
[----:B-1----:R-:W-:Y:S01]  /*7b50*/  FADD.FTZ R59, R59, R85 ;  /* 0x000000553b3b7221 */ /* 0x002fe20000010000 */
[----:B------:R-:W-:Y:S01]  /*7b60*/  MOV R56, 0x7ba0 ;  /* 0x00007ba000387802 */ /* 0x000fe20000000f00 */
[----:B------:R-:W-:Y:S02]  /*7b70*/  IMAD.MOV.U32 R82, RZ, RZ, 0x8 ;  /* 0x00000008ff527424 */ /* 0x000fe400078e00ff */
[----:B------:R-:W-:Y:S02]  /*7b80*/  IMAD.MOV.U32 R85, RZ, RZ, -0x1 ;  /* 0xffffffffff557424 */ /* 0x000fe400078e00ff */
[----:B------:R-:W-:Y:S05]  /*7b90*/  CALL.REL.NOINC `($__internal_90_$__cuda_sm70_shflsync_bfly_p) ;  /* 0x0000049000007944 */ /* 0x000fea0003c00000 */
[----:B01----:R-:W-:Y:S01]  /*7ba0*/  FADD.FTZ R59, R59, R85 ;  /* 0x000000553b3b7221 */ /* 0x003fe20000010000 */
[----:B------:R-:W-:Y:S01]  /*7bb0*/  MOV R82, 0x10 ;  /* 0x0000001000527802 */ /* 0x000fe20000000f00 */
[----:B------:R-:W-:Y:S01]  /*7bc0*/  IMAD.MOV.U32 R80, RZ, RZ, 0x1f ;  /* 0x0000001fff507424 */ /* 0x000fe200078e00ff */
[----:B------:R-:W-:Y:S02]  /*7bd0*/  MOV R85, 0xffffffff ;  /* 0xffffffff00557802 */ /* 0x000fe40000000f00 */
[----:B------:R-:W-:-:S02]  /*7be0*/  MOV R56, 0x7c00 ;  /* 0x00007c0000387802 */ /* 0x000fc40000000f00 */
[----:B------:R-:W-:Y:S05]  /*7bf0*/  CALL.REL.NOINC `($__internal_90_$__cuda_sm70_shflsync_bfly_p) ;  /* 0x0000043000007944 */ /* 0x000fea0003c00000 */
        /* <DEDUP_REMOVED lines=53> */
[----:B0-----:R-:W-:Y:S01]  /*7f50*/  HFMA2.MMA R80, -RZ, RZ, 0, 1.847743988037109375e-06 ;  /* 0x0000001fff507435 */ /* 0x001fe200000001ff */
[----:B-1----:R-:W-:Y:S01]  /*7f60*/  FADD.FTZ R59, R59, R85 ;  /* 0x000000553b3b7221 */ /* 0x002fe20000010000 */
[----:B------:R-:W-:Y:S01]  /*7f70*/  MOV R56, 0x7fb0 ;  /* 0x00007fb000387802 */ /* 0x000fe20000000f00 */
[----:B------:R-:W-:-:S02]  /*7f80*/  IMAD.MOV.U32 R82, RZ, RZ, 0x8 ;  /* 0x00000008ff527424 */ /* 0x000fc400078e00ff */
[----:B------:R-:W-:Y:S02]  /*7f90*/  IMAD.MOV.U32 R85, RZ, RZ, -0x1 ;  /* 0xffffffffff557424 */ /* 0x000fe400078e00ff */
[----:B------:R-:W-:Y:S05]  /*7fa0*/  CALL.REL.NOINC `($__internal_90_$__cuda_sm70_shflsync_bfly_p) ;  /* 0x0000008000007944 */ /* 0x000fea0003c00000 */
[----:B-1----:R-:W-:Y:S01]  /*7fb0*/  FADD.FTZ R87, R59, R85 ;  /* 0x000000553b577221 */ /* 0x002fe20000010000 */
[----:B0-----:R-:W-:Y:S01]  /*7fc0*/  MOV R82, 0x10 ;  /* 0x0000001000527802 */ /* 0x001fe20000000f00 */
[----:B------:R-:W-:Y:S01]  /*7fd0*/  IMAD.MOV.U32 R80, RZ, RZ, 0x1f ;  /* 0x0000001fff507424 */ /* 0x000fe200078e00ff */
[----:B------:R-:W-:Y:S01]  /*7fe0*/  MOV R85, 0xffffffff ;  /* 0xffffffff00557802 */ /* 0x000fe20000000f00 */
[----:B------:R-:W-:Y:S01]  /*7ff0*/  IMAD.MOV.U32 R59, RZ, RZ, R87 ;  /* 0x000000ffff3b7224 */ /* 0x000fe200078e0057 */
[----:B------:R-:W-:Y:S02]  /*8000*/  MOV R56, 0x8020 ;  /* 0x0000802000387802 */ /* 0x000fe40000000f00 */
[----:B------:R-:W-:Y:S05]  /*8010*/  CALL.REL.NOINC `($__internal_90_$__cuda_sm70_shflsync_bfly_p) ;  /* 0x0000001000007944 */ /* 0x000fea0003c00000 */
[----:B01----:R-:W-:Y:S05]  /*8020*/  BRA `(.L_x_8440) ;  /* 0xfffff3c000007947 */ /* 0x003fea000383ffff */
        .weak           $__internal_90_$__cuda_sm70_shflsync_bfly_p
        .type           $__internal_90_$__cuda_sm70_shflsync_bfly_p,@function
        .size           $__internal_90_$__cuda_sm70_shflsync_bfly_p,(.L_x_15282 - $__internal_90_$__cuda_sm70_shflsync_bfly_p)
$__internal_90_$__cuda_sm70_shflsync_bfly_p:
[----:B------:R-:W-:Y:S01]  /*8030*/  HFMA2.MMA R57, -RZ, RZ, 0, 0 ;  /* 0x00000000ff397435 */ /* 0x000fe200000001ff */
[----:B------:R-:W-:Y:S04]  /*8040*/  WARPSYNC R85 ;  /* 0x0000005500007348 */ /* 0x000fe80003800000 */
[----:B------:R0:W1:Y:S01]  /*8050*/  SHFL.BFLY PT, R85, R59, R82, R80 ;  /* 0x0c0000523b557389 */ /* 0x00006200000e0050 */
[----:B------:R-:W-:Y:S05]  /*8060*/  RET.REL.NODEC R56 `(_ZN10layer_norm13ln_fwd_kernelINS_13Kernel_traitsIf6__halfS2_S2_fjLj512ELj1ELj4ELj1ELj16ENS_18Kernel_traits_baseILj512EfS2_S2_S2_fjLj128EEEEELb1ELb0ELb1ELb0EEEvNS_9FwdParamsE) ;  /* 0xffff7f9038007950 */ /* 0x000fea0003c3ffff */
.L_x_8441:
        /* <DEDUP_REMOVED lines=9> */
.L_x_15282:


//--------------------- .text._ZN10layer_norm13ln_fwd_kernelINS_13Kernel_traitsIf6__halfS2_S2_fjLj512ELj1ELj4ELj1ELj16ENS_18Kernel_traits_baseILj512EfS2_S2_S2_fjLj128EEEEELb1ELb0ELb1ELb1EEEvNS_9FwdParamsE --------------------------
	.section	.text._ZN10layer_norm13ln_fwd_kernelINS_13Kernel_traitsIf6__halfS2_S2_fjLj512ELj1ELj4ELj1ELj16ENS_18Kernel_traits_baseILj512EfS2_S2_S2_fjLj128EEEEELb1ELb0ELb1ELb1EEEvNS_9FwdParamsE,"ax",@progbits
	.sectioninfo	@"SHI_REGISTERS=95"
	.align	128
        .global         _ZN10layer_norm13ln_fwd_kernelINS_13Kernel_traitsIf6__halfS2_S2_fjLj512ELj1ELj4ELj1ELj16ENS_18Kernel_traits_baseILj512EfS2_S2_S2_fjLj128EEEEELb1ELb0ELb1ELb1EEEvNS_9FwdParamsE
        .type           _ZN10layer_norm13ln_fwd_kernelINS_13Kernel_traitsIf6__halfS2_S2_fjLj512ELj1ELj4ELj1ELj16ENS_18Kernel_traits_baseILj512EfS2_S2_S2_fjLj128EEEEELb1ELb0ELb1ELb1EEEvNS_9FwdParamsE,@function
        .size           _ZN10layer_norm13ln_fwd_kernelINS_13Kernel_traitsIf6__halfS2_S2_fjLj512ELj1ELj4ELj1ELj16ENS_18Kernel_traits_baseILj512EfS2_S2_S2_fjLj128EEEEELb1ELb0ELb1ELb1EEEvNS_9FwdParamsE,(.L_x_15283 - _ZN10layer_norm13ln_fwd_kernelINS_13Kernel_traitsIf6__halfS2_S2_fjLj512ELj1ELj4ELj1ELj16ENS_18Kernel_traits_baseILj512EfS2_S2_S2_fjLj128EEEEELb1ELb0ELb1ELb1EEEvNS_9FwdParamsE)
        .other          _ZN10layer_norm13ln_fwd_kernelINS_13Kernel_traitsIf6__halfS2_S2_fjLj512ELj1ELj4ELj1ELj16ENS_18Kernel_traits_baseILj512EfS2_S2_S2_fjLj128EEEEELb1ELb0ELb1ELb1EEEvNS_9FwdParamsE,@"STO_CUDA_ENTRY STV_DEFAULT"
_ZN10layer_norm13ln_fwd_kernelINS_13Kernel_traitsIf6__halfS2_S2_fjLj512ELj1ELj4ELj1ELj16ENS_18Kernel_traits_baseILj512EfS2_S2_S2_fjLj128EEEEELb1ELb0ELb1ELb1EEEvNS_9FwdParamsE:
.text._ZN10layer_norm13ln_fwd_kernelINS_13Kernel_traitsIf6__halfS2_S2_fjLj512ELj1ELj4ELj1ELj16ENS_18Kernel_traits_baseILj512EfS2_S2_S2_fjLj128EEEEELb1ELb0ELb1ELb1EEEvNS_9FwdParamsE:
        /* <DEDUP_REMOVED lines=10> */
[----:B------:R-:W-:Y:S01]  /*00a0*/  CS2R R12, SRZ ;  /* 0x00000000000c7805 */ /* 0x000fe2000001ff00 */
[----:B------:R-:W-:Y:S01]  /*00b0*/  CS2R R14, SRZ ;  /* 0x00000000000e7805 */ /* 0x000fe2000001ff00 */
[----:B------:R-:W-:Y:S01]  /*00c0*/  CS2R R16, SRZ ;  /* 0x0000000000107805 */ /* 0x000fe2000001ff00 */
[----:B------:R-:W-:-:S03]  /*00d0*/  CS2R R18, SRZ ;  /* 0x0000000000127805 */ /* 0x000fc6000001ff00 */
[----:B------:R-:W2:Y:S01]  /*00e0*/  @P1 LDG.E.64 R2, [R2.64] ;  /* 0x0000000602021981 */ /* 0x000ea2000c1e1b00 */
[----:B------:R-:W-:Y:S02]  /*00f0*/  IMAD.MOV.U32 R66, RZ, RZ, c[0x0][0x238] ;  /* 0x00008e00ff427624 */ /* 0x000fe400078e00ff */
[----:B------:R-:W-:Y:S01]  /*0100*/  IMAD.MOV.U32 R67, RZ, RZ, c[0x0][0x23c] ;  /* 0x00008f00ff437624 */ /* 0x000fe200078e00ff */
[----:B0-----:R-:W-:Y:S01]  /*0110*/  SHF.L.U32 R0, R8, 0x5, RZ ;  /* 0x0000000508007819 */ /* 0x001fe200000006ff */
[----:B------:R-:W-:Y:S01]  /*0120*/  CS2R R20, SRZ ;  /* 0x0000000000147805 */ /* 0x000fe2000001ff00 */
[----:B------:R-:W-:Y:S01]  /*0130*/  CS2R R22, SRZ ;  /* 0x0000000000167805 */ /* 0x000fe2000001ff00 */
[----:B------:R-:W-:Y:S01]  /*0140*/  CS2R R24, SRZ ;  /* 0x0000000000187805 */ /* 0x000fe2000001ff00 */
[----:B------:R-:W-:Y:S01]  /*0150*/  LOP3.LUT R0, R0, 0x3e0, RZ, 0xc0, !PT ;  /* 0x000003e000007812 */ /* 0x000fe200078ec0ff */
[----:B------:R-:W-:Y:S01]  /*0160*/  CS2R R26, SRZ ;  /* 0x00000000001a7805 */ /* 0x000fe2000001ff00 */
[----:B------:R0:W5:Y:S01]  /*0170*/  @P1 LDG.E.64 R4, [R66.64] ;  /* 0x0000000642041981 */ /* 0x000162000c1e1b00 */
[----:B------:R-:W-:-:S02]  /*0180*/  SHF.R.U32.HI R9, RZ, 0x5, R8 ;  /* 0x00000005ff097819 */ /* 0x000fc40000011608 */
[----:B------:R-:W-:Y:S01]  /*0190*/  IADD3 R6, P2, R0, c[0x0][0x218], RZ ;  /* 0x0000860000067a10 */ /* 0x000fe20007f5e0ff */
[----:B------:R-:W1:Y:S04]  /*01a0*/  S2R R10, SR_CTAID.X ;  /* 0x00000000000a7919 */ /* 0x000e680000002500 */
[----:B------:R-:W-:-:S05]  /*01b0*/  IMAD.X R7, RZ, RZ, c[0x0][0x21c], P2 ;  /* 0x00008700ff077624 */ /* 0x000fca00010e06ff */
        /* <DEDUP_REMOVED lines=9> */
[----:B-1----:R-:W-:Y:S02]  /*0250*/  IADD3.X R3, RZ, c[0x0][0x1b4], RZ, P3, !PT ;  /* 0x00006d00ff037a10 */ /* 0x002fe40001ffe4ff */
        /* <DEDUP_REMOVED lines=91> */
.L_x_8612:
        /* <DEDUP_REMOVED lines=8> */
[----:B0-----:R-:W-:Y:S02]  /*0890*/  @P0 MOV R53, 0x10 ;  /* 0x0000001000350802 */ /* 0x001fe40000000f00 */
[----:B-1----:R-:W-:Y:S02]  /*08a0*/  LOP3.LUT R52, R75, 0x1f, RZ, 0xc0, !PT ;  /* 0x0000001f4b347812 */ /* 0x002fe400078ec0ff */
        /* <DEDUP_REMOVED lines=8> */
[----:B------:R-:W-:Y:S01]  /*0930*/  LEA.HI.SX32 R80, R55, R52, 0x1d ;  /* 0x0000003437507211 */ /* 0x000fe200078feaff */
[----:B------:R-:W-:Y:S01]  /*0940*/  IMAD.WIDE R54, R9, R58, c[0x0][0x1d8] ;  /* 0x0000760009367625 */ /* 0x000fe200078e023a */
[----:B------:R-:W-:-:S03]  /*0950*/  @P1 LEA.HI.SX32 R77, R57, R52, 0x1d ;  /* 0x00000034394d1211 */ /* 0x000fc600078feaff */
        /* <DEDUP_REMOVED lines=13> */
[----:B-----5:R-:W-:Y:S01]  /*0a30*/  HADD2.F32 R74, -RZ, R48.H0_H0 ;  /* 0x20000030ff4a7230 */ /* 0x020fe20000004100 */
[----:B------:R-:W-:Y:S05]  /*0a40*/  BRA `(.L_x_8445) ;  /* 0x0000058000007947 */ /* 0x000fea0003800000 */
.L_x_8444:
        /* <DEDUP_REMOVED lines=12> */
.L_x_8447:
[----:B------:R-:W-:Y:S02]  /*0b10*/  IMAD.MOV.U32 R10, RZ, RZ, R4 ;  /* 0x000000ffff0a7224 */ /* 0x000fe400078e0004 */
.L_x_8448:
[----:B------:R-:W-:Y:S05]  /*0b20*/  BSYNC B2 ;  /* 0x0000000000027941 */ /* 0x000fea0003800000 */
.L_x_8446:
        /* <DEDUP_REMOVED lines=16> */
.L_x_8452:
[----:B------:R-:W-:Y:S05]  /*0c30*/  BSYNC B3 ;  /* 0x0000000000037941 */ /* 0x000fea0003800000 */
.L_x_8451:
        /* <DEDUP_REMOVED lines=44> */
.L_x_8450:
[----:B------:R-:W-:Y:S05]  /*0f00*/  BSYNC B2 ;  /* 0x0000000000027941 */ /* 0x000fea0003800000 */
.L_x_8449:
        /* <DEDUP_REMOVED lines=12> */
.L_x_8445:
[----:B------:R-:W-:Y:S05]  /*0fd0*/  BSYNC B1 ;  /* 0x0000000000017941 */ /* 0x000fea0003800000 */
.L_x_8443:
        /* <DEDUP_REMOVED lines=8> */
.L_x_8454:
        /* <DEDUP_REMOVED lines=12> */
.L_x_8457:
[----:B------:R-:W-:Y:S02]  /*1120*/  IMAD.MOV.U32 R11, RZ, RZ, R4 ;  /* 0x000000ffff0b7224 */ /* 0x000fe400078e0004 */
.L_x_8458:
[----:B------:R-:W-:Y:S05]  /*1130*/  BSYNC B2 ;  /* 0x0000000000027941 */ /* 0x000fea0003800000 */
.L_x_8456:
        /* <DEDUP_REMOVED lines=16> */
.L_x_8462:
[----:B------:R-:W-:Y:S05]  /*1240*/  BSYNC B3 ;  /* 0x0000000000037941 */ /* 0x000fea0003800000 */
.L_x_8461:
        /* <DEDUP_REMOVED lines=43> */
.L_x_8460:
[----:B------:R-:W-:Y:S05]  /*1500*/  BSYNC B2 ;  /* 0x0000000000027941 */ /* 0x000fea0003800000 */
.L_x_8459:
        /* <DEDUP_REMOVED lines=12> */
.L_x_8455:
[----:B------:R-:W-:Y:S05]  /*15d0*/  BSYNC B1 ;  /* 0x0000000000017941 */ /* 0x000fea0003800000 */
.L_x_8453:
        /* <DEDUP_REMOVED lines=8> */
.L_x_8464:
        /* <DEDUP_REMOVED lines=12> */
.L_x_8467:
[----:B------:R-:W-:Y:S02]  /*1720*/  IMAD.MOV.U32 R52, RZ, RZ, R4 ;  /* 0x000000ffff347224 */ /* 0x000fe400078e0004 */
.L_x_8468:
[----:B------:R-:W-:Y:S05]  /*1730*/  BSYNC B2 ;  /* 0x0000000000027941 */ /* 0x000fea0003800000 */
.L_x_8466:
        /* <DEDUP_REMOVED lines=16> */
.L_x_8472:
[----:B------:R-:W-:Y:S05]  /*1840*/  BSYNC B3 ;  /* 0x0000000000037941 */ /* 0x000fea0003800000 */
.L_x_8471:
        /* <DEDUP_REMOVED lines=43> */
.L_x_8470:
[----:B------:R-:W-:Y:S05]  /*1b00*/  BSYNC B2 ;  /* 0x0000000000027941 */ /* 0x000fea0003800000 */
.L_x_8469:
[----:B------:R-:W0:Y:S01]  /*1b10*/  I2F.U32 R52, R52 ;  /* 0x0000003400347306 */ /* 0x000e220000201000 */
[----:B-----5:R-:W-:Y:S01]  /*1b20*/  HADD2.F32 R55, -RZ, R45.H0_H0 ;  /* 0x2000002dff377230 */ /* 0x020fe20000004100 */
[----:B------:R-:W-:-:S04]  /*1b30*/  IMAD.MOV.U32 R53, RZ, RZ, 0x2f800000 ;  /* 0x2f800000ff357424 */ /* 0x000fc800078e00ff */
        /* <DEDUP_REMOVED lines=8> */
.L_x_8465:
[----:B------:R-:W-:Y:S05]  /*1bc0*/  BSYNC B1 ;  /* 0x0000000000017941 */ /* 0x000fea0003800000 */
.L_x_8463:
        /* <DEDUP_REMOVED lines=8> */
.L_x_8474:
        /* <DEDUP_REMOVED lines=12> */
.L_x_8477:
[----:B------:R-:W-:Y:S02]  /*1d10*/  MOV R58, R4 ;  /* 0x00000004003a7202 */ /* 0x000fe40000000f00 */
.L_x_8478:
[----:B------:R-:W-:Y:S05]  /*1d20*/  BSYNC B2 ;  /* 0x0000000000027941 */ /* 0x000fea0003800000 */
.L_x_8476:
        /* <DEDUP_REMOVED lines=16> */
.L_x_8482:
[----:B------:R-:W-:Y:S05]  /*1e30*/  BSYNC B3 ;  /* 0x0000000000037941 */ /* 0x000fea0003800000 */
.L_x_8481:
        /* <DEDUP_REMOVED lines=44> */
.L_x_8480:
[----:B------:R-:W-:Y:S05]  /*2100*/  BSYNC B2 ;  /* 0x0000000000027941 */ /* 0x000fea0003800000 */
.L_x_8479:
        /* <DEDUP_REMOVED lines=11> */
.L_x_8475:
[----:B------:R-:W-:Y:S05]  /*21c0*/  BSYNC B1 ;  /* 0x0000000000017941 */ /* 0x000fea0003800000 */
.L_x_8473:
        /* <DEDUP_REMOVED lines=8> */
.L_x_8484:
        /* <DEDUP_REMOVED lines=12> */
.L_x_8487:
[----:B------:R-:W-:Y:S02]  /*2310*/  IMAD.MOV.U32 R58, RZ, RZ, R4 ;  /* 0x000000ffff3a7224 */ /* 0x000fe400078e0004 */
.L_x_8488:
[----:B------:R-:W-:Y:S05]  /*2320*/  BSYNC B2 ;  /* 0x0000000000027941 */ /* 0x000fea0003800000 */
.L_x_8486:
        /* <DEDUP_REMOVED lines=16> */
.L_x_8492:
[----:B------:R-:W-:Y:S05]  /*2430*/  BSYNC B3 ;  /* 0x0000000000037941 */ /* 0x000fea0003800000 */
.L_x_8491:
        /* <DEDUP_REMOVED lines=43> */
.L_x_8490:
[----:B------:R-:W-:Y:S05]  /*26f0*/  BSYNC B2 ;  /* 0x0000000000027941 */ /* 0x000fea0003800000 */
.L_x_8489:
        /* <DEDUP_REMOVED lines=11> */
.L_x_8485:
[----:B------:R-:W-:Y:S05]  /*27b0*/  BSYNC B1 ;  /* 0x0000000000017941 */ /* 0x000fea0003800000 */
.L_x_8483:
        /* <DEDUP_REMOVED lines=8> */
.L_x_8494:
        /* <DEDUP_REMOVED lines=12> */
.L_x_8497:
[----:B------:R-:W-:Y:S02]  /*2900*/  MOV R58, R4 ;  /* 0x00000004003a7202 */ /* 0x000fe40000000f00 */
.L_x_8498:
[----:B------:R-:W-:Y:S05]  /*2910*/  BSYNC B2 ;  /* 0x0000000000027941 */ /* 0x000fea0003800000 */
.L_x_8496:
        /* <DEDUP_REMOVED lines=16> */
.L_x_8502:
[----:B------:R-:W-:Y:S05]  /*2a20*/  BSYNC B3 ;  /* 0x0000000000037941 */ /* 0x000fea0003800000 */
.L_x_8501:
        /* <DEDUP_REMOVED lines=43> */
.L_x_8500:
[----:B------:R-:W-:Y:S05]  /*2ce0*/  BSYNC B2 ;  /* 0x0000000000027941 */ /* 0x000fea0003800000 */
.L_x_8499:
        /* <DEDUP_REMOVED lines=11> */
.L_x_8495:
[----:B------:R-:W-:Y:S05]  /*2da0*/  BSYNC B1 ;  /* 0x0000000000017941 */ /* 0x000fea0003800000 */
.L_x_8493:
        /* <DEDUP_REMOVED lines=8> */
.L_x_8504:
        /* <DEDUP_REMOVED lines=12> */
.L_x_8507:
[----:B------:R-:W-:Y:S02]  /*2ef0*/  IMAD.MOV.U32 R64, RZ, RZ, R4 ;  /* 0x000000ffff407224 */ /* 0x000fe400078e0004 */
.L_x_8508:
[----:B------:R-:W-:Y:S05]  /*2f00*/  BSYNC B2 ;  /* 0x0000000000027941 */ /* 0x000fea0003800000 */
.L_x_8506:
        /* <DEDUP_REMOVED lines=16> */
.L_x_8512:
[----:B------:R-:W-:Y:S05]  /*3010*/  BSYNC B3 ;  /* 0x0000000000037941 */ /* 0x000fea0003800000 */
.L_x_8511:
        /* <DEDUP_REMOVED lines=43> */
.L_x_8510:
[----:B------:R-:W-:Y:S05]  /*32d0*/  BSYNC B2 ;  /* 0x0000000000027941 */ /* 0x000fea0003800000 */
.L_x_8509:
        /* <DEDUP_REMOVED lines=12> */
.L_x_8505:
[----:B------:R-:W-:Y:S05]  /*33a0*/  BSYNC B1 ;  /* 0x0000000000017941 */ /* 0x000fea0003800000 */
.L_x_8503:
        /* <DEDUP_REMOVED lines=8> */
.L_x_8514:
        /* <DEDUP_REMOVED lines=12> */
.L_x_8517:
[----:B------:R-:W-:Y:S02]  /*34f0*/  IMAD.MOV.U32 R65, RZ, RZ, R4 ;  /* 0x000000ffff417224 */ /* 0x000fe400078e0004 */
.L_x_8518:
[----:B------:R-:W-:Y:S05]  /*3500*/  BSYNC B2 ;  /* 0x0000000000027941 */ /* 0x000fea0003800000 */
.L_x_8516:
        /* <DEDUP_REMOVED lines=16> */
.L_x_8522:
[----:B------:R-:W-:Y:S05]  /*3610*/  BSYNC B3 ;  /* 0x0000000000037941 */ /* 0x000fea0003800000 */
.L_x_8521:
        /* <DEDUP_REMOVED lines=43> */
.L_x_8520:
[----:B------:R-:W-:Y:S05]  /*38d0*/  BSYNC B2 ;  /* 0x0000000000027941 */ /* 0x000fea0003800000 */
.L_x_8519:
        /* <DEDUP_REMOVED lines=12> */
.L_x_8515:
[----:B------:R-:W-:Y:S05]  /*39a0*/  BSYNC B1 ;  /* 0x0000000000017941 */ /* 0x000fea0003800000 */
.L_x_8513:
[----:B------:R-:W-:Y:S01]  /*39b0*/  HFMA2.MMA R85, -RZ, RZ, 0, 9.5367431640625e-07 ;  /* 0x00000010ff557435 */ /* 0x000fe200000001ff */
[C---:B------:R-:W-:Y:S01]  /*39c0*/  IADD3 R86, R80.reuse, 0x20, RZ ;  /* 0x0000002050567810 */ /* 0x040fe20007ffe0ff */
[----:B------:R-:W-:Y:S01]  /*39d0*/  BSSY B1, `(.L_x_8523) ;  /* 0x000001f000017945 */ /* 0x000fe20003800000 */
[----:B------:R-:W-:Y:S02]  /*39e0*/  F2FP.PACK_AB R55, R57, R58 ;  /* 0x0000003a3937723e */ /* 0x000fe400000000ff */
[----:B------:R-:W-:Y:S02]  /*39f0*/  F2FP.PACK_AB R54, R59, R68 ;  /* 0x000000443b36723e */ /* 0x000fe400000000ff */
[----:B------:R-:W-:Y:S02]  /*3a00*/  F2FP.PACK_AB R53, R67, R72 ;  /* 0x000000484335723e */ /* 0x000fe400000000ff */
[----:B------:R-:W-:Y:S01]  /*3a10*/  F2FP.PACK_AB R52, R69, R74 ;  /* 0x0000004a4534723e */ /* 0x000fe200000000ff */
[----:B------:R-:W-:Y:S01]  /*3a20*/  IMAD.WIDE.U32 R80, R80, R85, c[0x0][0x188] ;  /* 0x0000620050507625 */ /* 0x000fe200078e0055 */
[----:B------:R-:W-:-:S03]  /*3a30*/  IADD3 R56, R77, 0x20, RZ ;  /* 0x000000204d387810 */ /* 0x000fc60007ffe0ff */
[-C--:B------:R-:W-:Y:S01]  /*3a40*/  @P0 IMAD.WIDE.U32 R70, R86, R85.reuse, c[0x0][0x180] ;  /* 0x0000600056460625 */ /* 0x080fe200078e0055 */
[----:B------:R0:W-:Y:S03]  /*3a50*/  STG.E.128 [R80.64], R52 ;  /* 0x0000003450007986 */ /* 0x0001e6000c101d06 */
[----:B------:R-:W-:Y:S01]  /*3a60*/  @P1 IMAD.WIDE.U32 R78, R56, R85, c[0x0][0x170] ;  /* 0x00005c00384e1625 */ /* 0x000fe200078e0055 */
[----:B------:R-:W-:Y:S05]  /*3a70*/  @!P1 BRA `(.L_x_8524) ;  /* 0x0000014000009947 */ /* 0x000fea0003800000 */
[----:B0-----:R-:W-:Y:S01]  /*3a80*/  IMAD.U32 R53, R64, 0x10000, RZ ;  /* 0x0001000040357824 */ /* 0x001fe200078e00ff */
[----:B------:R-:W-:Y:S02]  /*3a90*/  LOP3.LUT R52, R65, 0xffff, RZ, 0xc0, !PT ;  /* 0x0000ffff41347812 */ /* 0x000fe400078ec0ff */
[----:B------:R-:W-:Y:S02]  /*3aa0*/  LOP3.LUT R80, R61, 0xff, RZ, 0xc0, !PT ;  /* 0x000000ff3d507812 */ /* 0x000fe400078ec0ff */
[----:B------:R-:W-:-:S02]  /*3ab0*/  LOP3.LUT R55, R53, 0xff0000, RZ, 0xc0, !PT ;  /* 0x00ff000035377812 */ /* 0x000fc400078ec0ff */
[----:B------:R-:W-:Y:S01]  /*3ac0*/  PRMT R53, R63, 0x7104, RZ ;  /* 0x000071043f357816 */ /* 0x000fe200000000ff */
[----:B------:R-:W-:Y:S01]  /*3ad0*/  IMAD.WIDE.U32 R80, R80, 0x1000000, RZ ;  /* 0x0100000050507825 */ /* 0x000fe200078e00ff */
[----:B------:R-:W-:Y:S02]  /*3ae0*/  PRMT R52, R55, 0x4210, R52 ;  /* 0x0000421037347816 */ /* 0x000fe40000000034 */
        /* <DEDUP_REMOVED lines=13> */
.L_x_8524:
[----:B------:R-:W-:Y:S05]  /*3bc0*/  BSYNC B1 ;  /* 0x0000000000017941 */ /* 0x000fea0003800000 */
.L_x_8523:
        /* <DEDUP_REMOVED lines=10> */
.L_x_8526:
        /* <DEDUP_REMOVED lines=12> */
.L_x_8529:
[----:B------:R-:W-:Y:S02]  /*3d30*/  MOV R10, R4 ;  /* 0x00000004000a7202 */ /* 0x000fe40000000f00 */
.L_x_8530:
[----:B------:R-:W-:Y:S05]  /*3d40*/  BSYNC B2 ;  /* 0x0000000000027941 */ /* 0x000fea0003800000 */
.L_x_8528:
        /* <DEDUP_REMOVED lines=16> */
.L_x_8534:
[----:B------:R-:W-:Y:S05]  /*3e50*/  BSYNC B3 ;  /* 0x0000000000037941 */ /* 0x000fea0003800000 */
.L_x_8533:
        /* <DEDUP_REMOVED lines=43> */
.L_x_8532:
[----:B------:R-:W-:Y:S05]  /*4110*/  BSYNC B2 ;  /* 0x0000000000027941 */ /* 0x000fea0003800000 */
.L_x_8531:
        /* <DEDUP_REMOVED lines=12> */
.L_x_8527:
[----:B------:R-:W-:Y:S05]  /*41e0*/  BSYNC B1 ;  /* 0x0000000000017941 */ /* 0x000fea0003800000 */
.L_x_8525:
[----:B------:R-:W-:Y:S01]  /*41f0*/  BSSY B1, `(.L_x_8535) ;  /* 0x000005f000017945 */ /* 0x000fe20003800000 */
[----:B------:R-:W-:Y:S05]  /*4200*/  @P2 BRA `(.L_x_8536) ;  /* 0x0000006000002947 */ /* 0x000fea0003800000 */
[----:B-1----:R-:W-:Y:S02]  /*4210*/  IMAD.MOV.U32 R78, RZ, RZ, RZ ;  /* 0x000000ffff4e7224 */ /* 0x002fe400078e00ff */
[----:B------:R-:W-:Y:S01]  /*4220*/  IMAD.MOV.U32 R53, RZ, RZ, R52 ;  /* 0x000000ffff357224 */ /* 0x000fe200078e0034 */
[----:B------:R-:W-:Y:S05]  /*4230*/  @!P0 BRA `(.L_x_8537) ;  /* 0x000005a000008947 */ /* 0x000fea0003800000 */
[----:B------:R-:W-:Y:S01]  /*4240*/  MOV R53, R52 ;  /* 0x0000003400357202 */ /* 0x000fe20000000f00 */
[----:B-----5:R-:W-:Y:S01]  /*4250*/  HADD2.F32 R78, -RZ, R48.H1_H1 ;  /* 0x30000030ff4e7230 */ /* 0x020fe20000004100 */
[----:B------:R-:W-:Y:S05]  /*4260*/  BRA `(.L_x_8537) ;  /* 0x0000057000007947 */ /* 0x000fea0003800000 */
.L_x_8536:
        /* <DEDUP_REMOVED lines=12> */
.L_x_8539:
[----:B------:R-:W-:Y:S02]  /*4330*/  IMAD.MOV.U32 R11, RZ, RZ, R4 ;  /* 0x000000ffff0b7224 */ /* 0x000fe400078e0004 */
.L_x_8540:
[----:B------:R-:W-:Y:S05]  /*4340*/  BSYNC B2 ;  /* 0x0000000000027941 */ /* 0x000fea0003800000 */
.L_x_8538:
        /* <DEDUP_REMOVED lines=16> */
.L_x_8544:
[----:B------:R-:W-:Y:S05]  /*4450*/  BSYNC B3 ;  /* 0x0000000000037941 */ /* 0x000fea0003800000 */
.L_x_8543:
        /* <DEDUP_REMOVED lines=43> */
.L_x_8542:
[----:B------:R-:W-:Y:S05]  /*4710*/  BSYNC B2 ;  /* 0x0000000000027941 */ /* 0x000fea0003800000 */
.L_x_8541:
        /* <DEDUP_REMOVED lines=8> */
[----:B-1----:R-:W-:Y:S02]  /*47a0*/  FSEL R78, R54, RZ, !P3 ;  /* 0x000000ff364e7208 */ /* 0x002fe40005800000 */
[----:B------:R-:W-:-:S03]  /*47b0*/  SEL R52, RZ, 0x1, P3 ;  /* 0x00000001ff347807 */ /* 0x000fc60001800000 */
[----:B------:R-:W-:Y:S01]  /*47c0*/  @P0 FADD.FTZ R78, R55, R78 ;  /* 0x0000004e374e0221 */ /* 0x000fe20000010000 */
[----:B------:R-:W-:Y:S02]  /*47d0*/  PRMT R11, R52, 0x7610, R11 ;  /* 0x00007610340b7816 */ /* 0x000fe4000000000b */
.L_x_8537:
[----:B------:R-:W-:Y:S05]  /*47e0*/  BSYNC B1 ;  /* 0x0000000000017941 */ /* 0x000fea0003800000 */
.L_x_8535:
        /* <DEDUP_REMOVED lines=8> */
.L_x_8546:
        /* <DEDUP_REMOVED lines=12> */
.L_x_8549:
[----:B------:R-:W-:Y:S02]  /*4930*/  IMAD.MOV.U32 R60, RZ, RZ, R4 ;  /* 0x000000ffff3c7224 */ /* 0x000fe400078e0004 */
.L_x_8550:
[----:B------:R-:W-:Y:S05]  /*4940*/  BSYNC B2 ;  /* 0x0000000000027941 */ /* 0x000fea0003800000 */
.L_x_8548:
        /* <DEDUP_REMOVED lines=16> */
.L_x_8554:
[----:B------:R-:W-:Y:S05]  /*4a50*/  BSYNC B3 ;  /* 0x0000000000037941 */ /* 0x000fea0003800000 */
.L_x_8553:
        /* <DEDUP_REMOVED lines=43> */
.L_x_8552:
[----:B------:R-:W-:Y:S05]  /*4d10*/  BSYNC B2 ;  /* 0x0000000000027941 */ /* 0x000fea0003800000 */
.L_x_8551:
        /* <DEDUP_REMOVED lines=12> */
.L_x_8547:
[----:B------:R-:W-:Y:S05]  /*4de0*/  BSYNC B1 ;  /* 0x0000000000017941 */ /* 0x000fea0003800000 */
.L_x_8545:
        /* <DEDUP_REMOVED lines=8> */
.L_x_8556:
        /* <DEDUP_REMOVED lines=12> */
.L_x_8559:
[----:B------:R-:W-:Y:S02]  /*4f30*/  MOV R61, R4 ;  /* 0x00000004003d7202 */ /* 0x000fe40000000f00 */
.L_x_8560:
[----:B------:R-:W-:Y:S05]  /*4f40*/  BSYNC B2 ;  /* 0x0000000000027941 */ /* 0x000fea0003800000 */
.L_x_8558:
        /* <DEDUP_REMOVED lines=16> */
.L_x_8564:
[----:B------:R-:W-:Y:S05]  /*5050*/  BSYNC B3 ;  /* 0x0000000000037941 */ /* 0x000fea0003800000 */
.L_x_8563:
        /* <DEDUP_REMOVED lines=43> */
.L_x_8562:
[----:B------:R-:W-:Y:S05]  /*5310*/  BSYNC B2 ;  /* 0x0000000000027941 */ /* 0x000fea0003800000 */
.L_x_8561:
        /* <DEDUP_REMOVED lines=12> */
.L_x_8557:
[----:B------:R-:W-:Y:S05]  /*53e0*/  BSYNC B1 ;  /* 0x0000000000017941 */ /* 0x000fea0003800000 */
.L_x_8555:
        /* <DEDUP_REMOVED lines=8> */
.L_x_8566:
        /* <DEDUP_REMOVED lines=12> */
.L_x_8569:
[----:B------:R-:W-:Y:S02]  /*5530*/  MOV R62, R4 ;  /* 0x00000004003e7202 */ /* 0x000fe40000000f00 */
.L_x_8570:
[----:B------:R-:W-:Y:S05]  /*5540*/  BSYNC B2 ;  /* 0x0000000000027941 */ /* 0x000fea0003800000 */
.L_x_8568:
        /* <DEDUP_REMOVED lines=16> */
.L_x_8574:
[----:B------:R-:W-:Y:S05]  /*5650*/  BSYNC B3 ;  /* 0x0000000000037941 */ /* 0x000fea0003800000 */
.L_x_8573:
        /* <DEDUP_REMOVED lines=43> */
.L_x_8572:
[----:B------:R-:W-:Y:S05]  /*5910*/  BSYNC B2 ;  /* 0x0000000000027941 */ /* 0x000fea0003800000 */
.L_x_8571:
        /* <DEDUP_REMOVED lines=12> */
.L_x_8567:
[----:B------:R-:W-:Y:S05]  /*59e0*/  BSYNC B1 ;  /* 0x0000000000017941 */ /* 0x000fea0003800000 */
.L_x_8565:
        /* <DEDUP_REMOVED lines=8> */
.L_x_8576:
        /* <DEDUP_REMOVED lines=12> */
.L_x_8579:
[----:B------:R-:W-:Y:S02]  /*5b30*/  IMAD.MOV.U32 R63, RZ, RZ, R4 ;  /* 0x000000ffff3f7224 */ /* 0x000fe400078e0004 */
.L_x_8580:
[----:B------:R-:W-:Y:S05]  /*5b40*/  BSYNC B2 ;  /* 0x0000000000027941 */ /* 0x000fea0003800000 */
.L_x_8578:
        /* <DEDUP_REMOVED lines=16> */
.L_x_8584:
[----:B------:R-:W-:Y:S05]  /*5c50*/  BSYNC B3 ;  /* 0x0000000000037941 */ /* 0x000fea0003800000 */
.L_x_8583:
        /* <DEDUP_REMOVED lines=43> */
.L_x_8582:
[----:B------:R-:W-:Y:S05]  /*5f10*/  BSYNC B2 ;  /* 0x0000000000027941 */ /* 0x000fea0003800000 */
.L_x_8581:
        /* <DEDUP_REMOVED lines=12> */
.L_x_8577:
[----:B------:R-:W-:Y:S05]  /*5fe0*/  BSYNC B1 ;  /* 0x0000000000017941 */ /* 0x000fea0003800000 */
.L_x_8575:
        /* <DEDUP_REMOVED lines=8> */
.L_x_8586:
        /* <DEDUP_REMOVED lines=12> */
.L_x_8589:
[----:B------:R-:W-:Y:S02]  /*6130*/  MOV R64, R4 ;  /* 0x0000000400407202 */ /* 0x000fe40000000f00 */
.L_x_8590:
[----:B------:R-:W-:Y:S05]  /*6140*/  BSYNC B2 ;  /* 0x0000000000027941 */ /* 0x000fea0003800000 */
.L_x_8588:
        /* <DEDUP_REMOVED lines=16> */
.L_x_8594:
[----:B------:R-:W-:Y:S05]  /*6250*/  BSYNC B3 ;  /* 0x0000000000037941 */ /* 0x000fea0003800000 */
.L_x_8593:
        /* <DEDUP_REMOVED lines=43> */
.L_x_8592:
[----:B------:R-:W-:Y:S05]  /*6510*/  BSYNC B2 ;  /* 0x0000000000027941 */ /* 0x000fea0003800000 */
.L_x_8591:
        /* <DEDUP_REMOVED lines=12> */
.L_x_8587:
[----:B------:R-:W-:Y:S05]  /*65e0*/  BSYNC B1 ;  /* 0x0000000000017941 */ /* 0x000fea0003800000 */
.L_x_8585:
        /* <DEDUP_REMOVED lines=8> */
.L_x_8596:
        /* <DEDUP_REMOVED lines=12> */
.L_x_8599:
[----:B------:R-:W-:Y:S02]  /*6730*/  IMAD.MOV.U32 R65, RZ, RZ, R4 ;  /* 0x000000ffff417224 */ /* 0x000fe400078e0004 */
.L_x_8600:
[----:B------:R-:W-:Y:S05]  /*6740*/  BSYNC B2 ;  /* 0x0000000000027941 */ /* 0x000fea0003800000 */
.L_x_8598:
        /* <DEDUP_REMOVED lines=16> */
.L_x_8604:
[----:B------:R-:W-:Y:S05]  /*6850*/  BSYNC B3 ;  /* 0x0000000000037941 */ /* 0x000fea0003800000 */
.L_x_8603:
        /* <DEDUP_REMOVED lines=43> */
.L_x_8602:
[----:B------:R-:W-:Y:S05]  /*6b10*/  BSYNC B2 ;  /* 0x0000000000027941 */ /* 0x000fea0003800000 */
.L_x_8601:
        /* <DEDUP_REMOVED lines=12> */
.L_x_8597:
[----:B------:R-:W-:Y:S05]  /*6be0*/  BSYNC B1 ;  /* 0x0000000000017941 */ /* 0x000fea0003800000 */
.L_x_8595:
        /* <DEDUP_REMOVED lines=44> */
.L_x_8606:
[----:B------:R-:W-:Y:S05]  /*6eb0*/  BSYNC B1 ;  /* 0x0000000000017941 */ /* 0x000fea0003800000 */
.L_x_8605:
[----:B0-----:R-:W-:Y:S01]  /*6ec0*/  FADD.FTZ R71, R85, R84 ;  /* 0x0000005455477221 */ /* 0x001fe20000010000 */
[----:B------:R-:W-:Y:S05]  /*6ed0*/  BRA.DIV ~URZ, `(.L_x_8607) ;  /* 0x000009327f007947 */ /* 0x000fea000b800000 */
[----:B------:R0:W1:Y:S02]  /*6ee0*/  SHFL.BFLY PT, R54, R71, 0x1, 0x1f ;  /* 0x0c201f0047367f89 */ /* 0x00006400000e0000 */
.L_x_8613:
        /* <DEDUP_REMOVED lines=52> */
.L_x_8614:
        /* <DEDUP_REMOVED lines=51> */
[----:B------:R-:W-:Y:S01]  /*7560*/  F2FP.PACK_AB R53, R56, R53 ;  /* 0x000000353835723e */ /* 0x000fe200000000ff */
        /* <DEDUP_REMOVED lines=13> */
[----:B------:R-:W-:Y:S01]  /*7640*/  F2FP.PACK_AB R52, R59, R52 ;  /* 0x000000343b34723e */ /* 0x000fe200000000ff */
[----:B------:R-:W-:Y:S01]  /*7650*/  FFMA.FTZ R56, R36, R57, R20 ;  /* 0x0000003924387223 */ /* 0x000fe20000010014 */
[----:B------:R-:W-:Y:S01]  /*7660*/  F2FP.PACK_AB R54, R71, R54 ;  /* 0x000000364736723e */ /* 0x000fe200000000ff */
        /* <DEDUP_REMOVED lines=9> */
[----:B------:R-:W-:Y:S01]  /*7700*/  FFMA.FTZ R67, R37, R86, R21 ;  /* 0x0000005625437223 */ /* 0x000fe20000010015 */
[----:B------:R-:W-:Y:S01]  /*7710*/  F2FP.PACK_AB R59, R84, R77 ;  /* 0x0000004d543b723e */ /* 0x000fe200000000ff */
[----:B------:R-:W-:Y:S01]  /*7720*/  IMAD.MOV.U32 R71, RZ, RZ, 0x10 ;  /* 0x00000010ff477424 */ /* 0x000fe200078e00ff */
[----:B------:R-:W-:Y:S02]  /*7730*/  F2FP.PACK_AB R57, R90, R57 ;  /* 0x000000395a39723e */ /* 0x000fe400000000ff */
[----:B------:R-:W-:Y:S01]  /*7740*/  F2FP.PACK_AB R56, R67, R56 ;  /* 0x000000384338723e */ /* 0x000fe200000000ff */
[----:B------:R-:W-:-:S04]  /*7750*/  IMAD.WIDE.U32 R68, R68, R71, c[0x0][0x208] ;  /* 0x0000820044447625 */ /* 0x000fc800078e0047 */
[----:B------:R-:W-:Y:S01]  /*7760*/  IMAD.WIDE.U32 R70, R70, R71, c[0x0][0x208] ;  /* 0x0000820046467625 */ /* 0x000fe200078e0047 */
[----:B------:R0:W-:Y:S04]  /*7770*/  STG.E.128 [R68.64], R52 ;  /* 0x0000003444007986 */ /* 0x0001e8000c101d06 */
[----:B------:R0:W-:Y:S02]  /*7780*/  STG.E.128 [R70.64], R56 ;  /* 0x0000003846007986 */ /* 0x0001e4000c101d06 */
.L_x_8610:
[----:B-1----:R-:W-:Y:S05]  /*7790*/  BSYNC B1 ;  /* 0x0000000000017941 */ /* 0x002fea0003800000 */
.L_x_8609:
[----:B0-----:R-:W-:-:S05]  /*77a0*/  MOV R52, c[0x0][0x160] ;  /* 0x0000580000347a02 */ /* 0x001fca0000000f00 */
[----:B------:R-:W-:-:S05]  /*77b0*/  IMAD R9, R52, 0x4, R9 ;  /* 0x0000000434097824 */ /* 0x000fca00078e0209 */
[----:B------:R-:W-:-:S13]  /*77c0*/  ISETP.GE.AND P0, PT, R9, c[0x0][0x164], PT ;  /* 0x0000590009007a0c */ /* 0x000fda0003f06270 */
[----:B-----5:R-:W-:Y:S01]  /*77d0*/  @P0 CALL.REL.NOINC `(.L_x_8611) ;  /* 0x0000001000000944 */ /* 0x020fe20003c00000 */
[----:B------:R-:W-:Y:S05]  /*77e0*/  BRA `(.L_x_8612) ;  /* 0xffff902000007947 */ /* 0x000fea000383ffff */
.L_x_8611:
[----:B------:R-:W-:Y:S05]  /*77f0*/  BSYNC B0 ;  /* 0x0000000000007941 */ /* 0x000fea0003800000 */
.L_x_8442:
[----:B------:R-:W-:Y:S05]  /*7800*/  EXIT ;  /* 0x000000000000794d */ /* 0x000fea0003800000 */
.L_x_8607:
[----:B------:R-:W-:Y:S01]  /*7810*/  HFMA2.MMA R54, -RZ, RZ, 0, 5.9604644775390625e-08 ;  /* 0x00000001ff367435 */ /* 0x000fe200000001ff */
[----:B------:R-:W-:Y:S01]  /*7820*/  IMAD.MOV.U32 R55, RZ, RZ, 0x1f ;  /* 0x0000001fff377424 */ /* 0x000fe200078e00ff */
[----:B------:R-:W-:Y:S02]  /*7830*/  MOV R56, 0xffffffff ;  /* 0xffffffff00387802 */ /* 0x000fe40000000f00 */
[----:B------:R-:W-:Y:S02]  /*7840*/  MOV R52, 0x7860 ;  /* 0x0000786000347802 */ /* 0x000fe40000000f00 */
[----:B-----5:R-:W-:Y:S05]  /*7850*/  CALL.REL.NOINC `($__internal_91_$__cuda_sm70_shflsync_bfly_p) ;  /* 0x0000058000007944 */ /* 0x020fea0003c00000 */
[----:B01----:R-:W-:Y:S05]  /*7860*/  BRA `(.L_x_8613) ;  /* 0xfffff68000007947 */ /* 0x003fea000383ffff */
.L_x_8608:
[----:B------:R-:W-:Y:S01]  /*7870*/  HFMA2.MMA R55, -RZ, RZ, 0, 1.847743988037109375e-06 ;  /* 0x0000001fff377435 */ /* 0x000fe200000001ff */
[----:B------:R-:W-:Y:S01]  /*7880*/  IMAD.MOV.U32 R54, RZ, RZ, 0x2 ;  /* 0x00000002ff367424 */ /* 0x000fe200078e00ff */
[----:B------:R-:W-:Y:S01]  /*7890*/  MOV R52, 0x78c0 ;  /* 0x000078c000347802 */ /* 0x000fe20000000f00 */
[----:B------:R-:W-:-:S03]  /*78a0*/  IMAD.MOV.U32 R56, RZ, RZ, -0x1 ;  /* 0xffffffffff387424 */ /* 0x000fc600078e00ff */
[----:B-----5:R-:W-:Y:S05]  /*78b0*/  CALL.REL.NOINC `($__internal_91_$__cuda_sm70_shflsync_bfly_p) ;  /* 0x0000052000007944 */ /* 0x020fea0003c00000 */
[----:B01----:R-:W-:Y:S01]  /*78c0*/  FADD.FTZ R71, R71, R54 ;  /* 0x0000003647477221 */ /* 0x003fe20000010000 */
[----:B------:R-:W-:Y:S01]  /*78d0*/  MOV R54, 0x4 ;  /* 0x0000000400367802 */ /* 0x000fe20000000f00 */
[----:B------:R-:W-:Y:S01]  /*78e0*/  IMAD.MOV.U32 R55, RZ, RZ, 0x1f ;  /* 0x0000001fff377424 */ /* 0x000fe200078e00ff */
[----:B------:R-:W-:-:S02]  /*78f0*/  MOV R56, 0xffffffff ;  /* 0xffffffff00387802 */ /* 0x000fc40000000f00 */
[----:B------:R-:W-:Y:S02]  /*7900*/  MOV R52, 0x7920 ;  /* 0x0000792000347802 */ /* 0x000fe40000000f00 */
[----:B------:R-:W-:Y:S05]  /*7910*/  CALL.REL.NOINC `($__internal_91_$__cuda_sm70_shflsync_bfly_p) ;  /* 0x000004c000007944 */ /* 0x000fea0003c00000 */
[----:B0-----:R-:W-:Y:S01]  /*7920*/  HFMA2.MMA R55, -RZ, RZ, 0, 1.847743988037109375e-06 ;  /* 0x0000001fff377435 */ /* 0x001fe200000001ff */
[----:B-1----:R-:W-:Y:S01]  /*7930*/  FADD.FTZ R71, R71, R54 ;  /* 0x0000003647477221 */ /* 0x002fe20000010000 */
[----:B------:R-:W-:Y:S01]  /*7940*/  MOV R52, 0x7980 ;  /* 0x0000798000347802 */ /* 0x000fe20000000f00 */
[----:B------:R-:W-:Y:S02]  /*7950*/  IMAD.MOV.U32 R54, RZ, RZ, 0x8 ;  /* 0x00000008ff367424 */ /* 0x000fe400078e00ff */
[----:B------:R-:W-:Y:S02]  /*7960*/  IMAD.MOV.U32 R56, RZ, RZ, -0x1 ;  /* 0xffffffffff387424 */ /* 0x000fe400078e00ff */
[----:B------:R-:W-:Y:S05]  /*7970*/  CALL.REL.NOINC `($__internal_91_$__cuda_sm70_shflsync_bfly_p) ;  /* 0x0000046000007944 */ /* 0x000fea0003c00000 */
[----:B01----:R-:W-:Y:S01]  /*7980*/  FADD.FTZ R71, R71, R54 ;  /* 0x0000003647477221 */ /* 0x003fe20000010000 */
[----:B------:R-:W-:Y:S01]  /*7990*/  MOV R54, 0x10 ;  /* 0x0000001000367802 */ /* 0x000fe20000000f00 */
[----:B------:R-:W-:Y:S01]  /*79a0*/  IMAD.MOV.U32 R55, RZ, RZ, 0x1f ;  /* 0x0000001fff377424 */ /* 0x000fe200078e00ff */
[----:B------:R-:W-:Y:S02]  /*79b0*/  MOV R56, 0xffffffff ;  /* 0xffffffff00387802 */ /* 0x000fe40000000f00 */
[----:B------:R-:W-:-:S02]  /*79c0*/  MOV R52, 0x79e0 ;  /* 0x000079e000347802 */ /* 0x000fc40000000f00 */
[----:B------:R-:W-:Y:S05]  /*79d0*/  CALL.REL.NOINC `($__internal_91_$__cuda_sm70_shflsync_bfly_p) ;  /* 0x0000040000007944 */ /* 0x000fea0003c00000 */
        /* <DEDUP_REMOVED lines=38> */
[----:B------:R-:W-:Y:S05]  /*7c40*/  CALL.REL.NOINC `($__internal_91_$__cuda_sm70_shflsync_bfly_p) ;  /* 0x0000019000007944 */ /* 0x000fea0003c00000 */
[----:B01----:R-:W-:Y:S01]  /*7c50*/  FADD.FTZ R71, R71, R54 ;  /* 0x0000003647477221 */ /* 0x003fe20000010000 */
[----:B------:R-:W-:Y:S01]  /*7c60*/  MOV R54, 0x2 ;  /* 0x0000000200367802 */ /* 0x000fe20000000f00 */
[----:B------:R-:W-:Y:S01]  /*7c70*/  IMAD.MOV.U32 R55, RZ, RZ, 0x1f ;  /* 0x0000001fff377424 */ /* 0x000fe200078e00ff */
[----:B------:R-:W-:Y:S02]  /*7c80*/  MOV R56, 0xffffffff ;  /* 0xffffffff00387802 */ /* 0x000fe40000000f00 */
[----:B------:R-:W-:Y:S02]  /*7c90*/  MOV R52, 0x7cb0 ;  /* 0x00007cb000347802 */ /* 0x000fe40000000f00 */
[----:B------:R-:W-:Y:S05]  /*7ca0*/  CALL.REL.NOINC `($__internal_91_$__cuda_sm70_shflsync_bfly_p) ;  /* 0x0000013000007944 */ /* 0x000fea0003c00000 */
[----:B0-----:R-:W-:Y:S01]  /*7cb0*/  HFMA2.MMA R55, -RZ, RZ, 0, 1.847743988037109375e-06 ;  /* 0x0000001fff377435 */ /* 0x001fe200000001ff */
[----:B-1----:R-:W-:Y:S01]  /*7cc0*/  FADD.FTZ R71, R71, R54 ;  /* 0x0000003647477221 */ /* 0x002fe20000010000 */
[----:B------:R-:W-:Y:S01]  /*7cd0*/  MOV R52, 0x7d10 ;  /* 0x00007d1000347802 */ /* 0x000fe20000000f00 */
[----:B------:R-:W-:Y:S02]  /*7ce0*/  IMAD.MOV.U32 R54, RZ, RZ, 0x4 ;  /* 0x00000004ff367424 */ /* 0x000fe400078e00ff */
[----:B------:R-:W-:-:S02]  /*7cf0*/  IMAD.MOV.U32 R56, RZ, RZ, -0x1 ;  /* 0xffffffffff387424 */ /* 0x000fc400078e00ff */
[----:B------:R-:W-:Y:S05]  /*7d00*/  CALL.REL.NOINC `($__internal_91_$__cuda_sm70_shflsync_bfly_p) ;  /* 0x000000d000007944 */ /* 0x000fea0003c00000 */
        /* <DEDUP_REMOVED lines=12> */
[----:B01----:R-:W-:Y:S05]  /*7dd0*/  BRA `(.L_x_8614) ;  /* 0xfffff45000007947 */ /* 0x003fea000383ffff */
        .weak           $__internal_91_$__cuda_sm70_shflsync_bfly_p
        .type           $__internal_91_$__cuda_sm70_shflsync_bfly_p,@function
        .size           $__internal_91_$__cuda_sm70_shflsync_bfly_p,(.L_x_15283 - $__internal_91_$__cuda_sm70_shflsync_bfly_p)
$__internal_91_$__cuda_sm70_shflsync_bfly_p:
[----:B------:R-:W-:Y:S01]  /*7de0*/  MOV R53, 0x0 ;  /* 0x0000000000357802 */ /* 0x000fe20000000f00 */
[----:B------:R-:W-:Y:S04]  /*7df0*/  WARPSYNC R56 ;  /* 0x0000003800007348 */ /* 0x000fe80003800000 */
[----:B------:R0:W1:Y:S01]  /*7e00*/  SHFL.BFLY PT, R54, R71, R54, R55 ;  /* 0x0c00003647367389 */ /* 0x00006200000e0037 */
[----:B------:R-:W-:Y:S05]  /*7e10*/  RET.REL.NODEC R52 `(_ZN10layer_norm13ln_fwd_kernelINS_13Kernel_traitsIf6__halfS2_S2_fjLj512ELj1ELj4ELj1ELj16ENS_18Kernel_traits_baseILj512EfS2_S2_S2_fjLj128EEEEELb1ELb0ELb1ELb1EEEvNS_9FwdParamsE) ;  /* 0xffff81e034007950 */ /* 0x000fea0003c3ffff */
.L_x_8615:
        /* <DEDUP_REMOVED lines=14> */
.L_x_15283:


//--------------------- .text._ZN10layer_norm13ln_fwd_kernelINS_13Kernel_traitsIf6__halfS2_S2_fjLj512ELj1ELj4ELj1ELj16ENS_18Kernel_traits_baseILj512EfS2_S2_S2_fjLj128EEEEELb1ELb1ELb0ELb0EEEvNS_9FwdParamsE --------------------------
	.section	.text._ZN10layer_norm13ln_fwd_kernelINS_13Kernel_traitsIf6__halfS2_S2_fjLj512ELj1ELj4ELj1ELj16ENS_18Kernel_traits_baseILj512EfS2_S2_S2_fjLj128EEEEELb1ELb1ELb0ELb0EEEvNS_9FwdParamsE,"ax",@progbits
	.sectioninfo	@"SHI_REGISTERS=100"
	.align	128
        .global         _ZN10layer_norm13ln_fwd_kernelINS_13Kernel_traitsIf6__halfS2_S2_fjLj512ELj1ELj4ELj1ELj16ENS_18Kernel_traits_baseILj512EfS2_S2_S2_fjLj128EEEEELb1ELb1ELb0ELb0EEEvNS_9FwdParamsE
        .type           _ZN10layer_norm13ln_fwd_kernelINS_13Kernel_traitsIf6__halfS2_S2_fjLj512ELj1ELj4ELj1ELj16ENS_18Kernel_traits_baseILj512EfS2_S2_S2_fjLj128EEEEELb1ELb1ELb0ELb0EEEvNS_9FwdParamsE,@function
        .size           _ZN10layer_norm13ln_fwd_kernelINS_13Kernel_traitsIf6__halfS2_S2_fjLj512ELj1ELj4ELj1ELj16ENS_18Kernel_traits_baseILj512EfS2_S2_S2_fjLj128EEEEELb1ELb1ELb0ELb0EEEvNS_9FwdParamsE,(.L_x_15284 - _ZN10layer_norm13ln_fwd_kernelINS_13Kernel_traitsIf6__halfS2_S2_fjLj512ELj1ELj4ELj1ELj16ENS_18Kernel_traits_baseILj512EfS2_S2_S2_fjLj128EEEEELb1ELb1ELb0ELb0EEEvNS_9FwdParamsE)
        .other          _ZN10layer_norm13ln_fwd_kernelINS_13Kernel_traitsIf6__halfS2_S2_fjLj512ELj1ELj4ELj1ELj16ENS_18Kernel_traits_baseILj512EfS2_S2_S2_fjLj128EEEEELb1ELb1ELb0ELb0EEEvNS_9FwdParamsE,@"STO_CUDA_ENTRY STV_DEFAULT"
_ZN10layer_norm13ln_fwd_kernelINS_13Kernel_traitsIf6__halfS2_S2_fjLj512ELj1ELj4ELj1ELj16ENS_18Kernel_traits_baseILj512EfS2_S2_S2_fjLj128EEEEELb1ELb1ELb0ELb0EEEvNS_9FwdParamsE:
.text._ZN10layer_norm13ln_fwd_kernelINS_13Kernel_traitsIf6__halfS2_S2_fjLj512ELj1ELj4ELj1ELj16ENS_18Kernel_traits_baseILj512EfS2_S2_S2_fjLj128EEEEELb1ELb1ELb0ELb0EEEvNS_9FwdParamsE:
        /* <DEDUP_REMOVED lines=65> */
.L_x_8617:
[----:B------:R-:W-:Y:S05]  /*0410*/  BSYNC B0 ;  /* 0x0000000000007941 */ /* 0x000fea0003800000 */
.L_x_8616:
        /* <DEDUP_REMOVED lines=20> */
.L_x_8619:
[----:B------:R-:W-:Y:S05]  /*0560*/  BSYNC B0 ;  /* 0x0000000000007941 */ /* 0x000fea0003800000 */
.L_x_8618:
        /* <DEDUP_REMOVED lines=71> */
.L_x_8744:
        /* <DEDUP_REMOVED lines=36> */
.L_x_8624:
[----:B0-----:R-:W-:Y:S02]  /*0c20*/  IMAD.MOV.U32 R73, RZ, RZ, R8 ;  /* 0x000000ffff497224 */ /* 0x001fe400078e0008 */
.L_x_8625:
[----:B------:R-:W-:Y:S05]  /*0c30*/  BSYNC B2 ;  /* 0x0000000000027941 */ /* 0x000fea0003800000 */
.L_x_8623:
        /* <DEDUP_REMOVED lines=16> */
.L_x_8629:
[----:B------:R-:W-:Y:S05]  /*0d40*/  BSYNC B3 ;  /* 0x0000000000037941 */ /* 0x000fea0003800000 */
.L_x_8628:
        /* <DEDUP_REMOVED lines=43> */
.L_x_8627:
[----:B------:R-:W-:Y:S05]  /*1000*/  BSYNC B2 ;  /* 0x0000000000027941 */ /* 0x000fea0003800000 */
.L_x_8626:
[----:B------:R-:W0:Y:S01]  /*1010*/  I2F.U32 R0, R73 ;  /* 0x0000004900007306 */ /* 0x000e220000201000 */
[----:B-----5:R-:W-:Y:S01]  /*1020*/  HADD2.F32 R81, -RZ, R64.H0_H0 ;  /* 0x20000040ff517230 */ /* 0x020fe20000004100 */
[----:B------:R-:W-:Y:S01]  /*1030*/  IMAD.MOV.U32 R85, RZ, RZ, 0x2f800000 ;  /* 0x2f800000ff557424 */ /* 0x000fe200078e00ff */
[----:B------:R-:W-:Y:S01]  /*1040*/  @P0 HADD2.F32 R93, -RZ, R12.H0_H0 ;  /* 0x2000000cff5d0230 */ /* 0x000fe20000004100 */
[----:B------:R-:W-:Y:S01]  /*1050*/  BSSY B2, `(.L_x_8630) ;  /* 0x0000015000027945 */ /* 0x000fe20003800000 */
        /* <DEDUP_REMOVED lines=19> */
.L_x_8631:
[----:B------:R-:W-:Y:S02]  /*1190*/  MOV R73, R8 ;  /* 0x0000000800497202 */ /* 0x000fe40000000f00 */
.L_x_8632:
[----:B------:R-:W-:Y:S05]  /*11a0*/  BSYNC B2 ;  /* 0x0000000000027941 */ /* 0x000fea0003800000 */
.L_x_8630:
        /* <DEDUP_REMOVED lines=16> */
.L_x_8636:
[----:B------:R-:W-:Y:S05]  /*12b0*/  BSYNC B3 ;  /* 0x0000000000037941 */ /* 0x000fea0003800000 */
.L_x_8635:
        /* <DEDUP_REMOVED lines=43> */
.L_x_8634:
[----:B------:R-:W-:Y:S05]  /*1570*/  BSYNC B2 ;  /* 0x0000000000027941 */ /* 0x000fea0003800000 */
.L_x_8633:
[----:B------:R-:W0:Y:S01]  /*1580*/  I2F.U32 R6, R73 ;  /* 0x0000004900067306 */ /* 0x000e220000201000 */
[----:B------:R-:W-:Y:S01]  /*1590*/  HADD2.F32 R75, -RZ, R64.H1_H1 ;  /* 0x30000040ff4b7230 */ /* 0x000fe20000004100 */
[----:B------:R-:W-:Y:S01]  /*15a0*/  BSSY B2, `(.L_x_8637) ;  /* 0x0000016000027945 */ /* 0x000fe20003800000 */
[----:B------:R-:W-:-:S03]  /*15b0*/  @P0 HADD2.F32 R64, -RZ, R12.H1_H1 ;  /* 0x3000000cff400230 */ /* 0x000fc60000004100 */
        /* <DEDUP_REMOVED lines=19> */
.L_x_8638:
[----:B------:R-:W-:Y:S02]  /*16f0*/  MOV R64, R8 ;  /* 0x0000000800407202 */ /* 0x000fe40000000f00 */
.L_x_8639:
[----:B------:R-:W-:Y:S05]  /*1700*/  BSYNC B2 ;  /* 0x0000000000027941 */ /* 0x000fea0003800000 */
.L_x_8637:
        /* <DEDUP_REMOVED lines=16> */
.L_x_8643:
[----:B------:R-:W-:Y:S05]  /*1810*/  BSYNC B3 ;  /* 0x0000000000037941 */ /* 0x000fea0003800000 */
.L_x_8642:
        /* <DEDUP_REMOVED lines=43> */
.L_x_8641:
[----:B------:R-:W-:Y:S05]  /*1ad0*/  BSYNC B2 ;  /* 0x0000000000027941 */ /* 0x000fea0003800000 */
.L_x_8640:
        /* <DEDUP_REMOVED lines=22> */
.L_x_8645:
[----:B------:R-:W-:Y:S02]  /*1c40*/  MOV R64, R8 ;  /* 0x0000000800407202 */ /* 0x000fe40000000f00 */
.L_x_8646:
[----:B------:R-:W-:Y:S05]  /*1c50*/  BSYNC B2 ;  /* 0x0000000000027941 */ /* 0x000fea0003800000 */
.L_x_8644:
        /* <DEDUP_REMOVED lines=16> */
.L_x_8650:
[----:B------:R-:W-:Y:S05]  /*1d60*/  BSYNC B3 ;  /* 0x0000000000037941 */ /* 0x000fea0003800000 */
.L_x_8649:
        /* <DEDUP_REMOVED lines=43> */
.L_x_8648:
[----:B------:R-:W-:Y:S05]  /*2020*/  BSYNC B2 ;  /* 0x0000000000027941 */ /* 0x000fea0003800000 */
.L_x_8647:
        /* <DEDUP_REMOVED lines=22> */
.L_x_8652:
[----:B------:R-:W-:Y:S02]  /*2190*/  MOV R81, R8 ;  /* 0x0000000800517202 */ /* 0x000fe40000000f00 */
.L_x_8653:
[----:B------:R-:W-:Y:S05]  /*21a0*/  BSYNC B2 ;  /* 0x0000000000027941 */ /* 0x000fea0003800000 */
.L_x_8651:
        /* <DEDUP_REMOVED lines=16> */
.L_x_8657:
[----:B------:R-:W-:Y:S05]  /*22b0*/  BSYNC B3 ;  /* 0x0000000000037941 */ /* 0x000fea0003800000 */
.L_x_8656:
        /* <DEDUP_REMOVED lines=43> */
.L_x_8655:
[----:B------:R-:W-:Y:S05]  /*2570*/  BSYNC B2 ;  /* 0x0000000000027941 */ /* 0x000fea0003800000 */
.L_x_8654:
        /* <DEDUP_REMOVED lines=22> */
.L_x_8659:
[----:B------:R-:W-:Y:S02]  /*26e0*/  MOV R82, R8 ;  /* 0x0000000800527202 */ /* 0x000fe40000000f00 */
.L_x_8660:
[----:B------:R-:W-:Y:S05]  /*26f0*/  BSYNC B2 ;  /* 0x0000000000027941 */ /* 0x000fea0003800000 */
.L_x_8658:
        /* <DEDUP_REMOVED lines=16> */
.L_x_8664:
[----:B------:R-:W-:Y:S05]  /*2800*/  BSYNC B3 ;  /* 0x0000000000037941 */ /* 0x000fea0003800000 */
.L_x_8663:
        /* <DEDUP_REMOVED lines=43> */
.L_x_8662:
[----:B------:R-:W-:Y:S05]  /*2ac0*/  BSYNC B2 ;  /* 0x0000000000027941 */ /* 0x000fea0003800000 */
.L_x_8661:
        /* <DEDUP_REMOVED lines=22> */
.L_x_8666:
[----:B------:R-:W-:Y:S02]  /*2c30*/  MOV R66, R8 ;  /* 0x0000000800427202 */ /* 0x000fe40000000f00 */
.L_x_8667:
[----:B------:R-:W-:Y:S05]  /*2c40*/  BSYNC B2 ;  /* 0x0000000000027941 */ /* 0x000fea0003800000 */
.L_x_8665:
        /* <DEDUP_REMOVED lines=16> */
.L_x_8671:
[----:B------:R-:W-:Y:S05]  /*2d50*/  BSYNC B3 ;  /* 0x0000000000037941 */ /* 0x000fea0003800000 */
.L_x_8670:
        /* <DEDUP_REMOVED lines=43> */
.L_x_8669:
[----:B------:R-:W-:Y:S05]  /*3010*/  BSYNC B2 ;  /* 0x0000000000027941 */ /* 0x000fea0003800000 */
.L_x_8668:
        /* <DEDUP_REMOVED lines=9> */
[----:B------:R-:W-:-:S05]  /*30b0*/  FSEL R93, R93, RZ, !P5 ;  /* 0x000000ff5d5d7208 */ /* 0x000fca0006800000 */
[----:B------:R-:W-:Y:S01]  /*30c0*/  FMUL.FTZ R82, R42, R93 ;  /* 0x0000005d2a527220 */ /* 0x000fe20000410000 */
        /* <DEDUP_REMOVED lines=11> */
.L_x_8673:
[----:B------:R-:W-:Y:S02]  /*3180*/  MOV R66, R8 ;  /* 0x0000000800427202 */ /* 0x000fe40000000f00 */
.L_x_8674:
[----:B------:R-:W-:Y:S05]  /*3190*/  BSYNC B2 ;  /* 0x0000000000027941 */ /* 0x000fea0003800000 */
.L_x_8672:
        /* <DEDUP_REMOVED lines=18> */
.L_x_8678:
[----:B------:R-:W-:Y:S05]  /*32c0*/  BSYNC B3 ;  /* 0x0000000000037941 */ /* 0x000fea0003800000 */
.L_x_8677:
        /* <DEDUP_REMOVED lines=43> */
.L_x_8676:
[----:B------:R-:W-:Y:S05]  /*3580*/  BSYNC B2 ;  /* 0x0000000000027941 */ /* 0x000fea0003800000 */
.L_x_8675:
        /* <DEDUP_REMOVED lines=9> */
[----:B------:R-:W-:-:S04]  /*3620*/  FSETP.GTU.FTZ.AND P6, PT, R64, c[0x0][0x1e4], PT ;  /* 0x0000790040007a0b */ /* 0x000fc80003fdc000 */
[----:B------:R-:W-:-:S05]  /*3630*/  FSEL R64, R67, RZ, !P6 ;  /* 0x000000ff43407208 */ /* 0x000fca0007000000 */
[----:B------:R-:W-:Y:S01]  /*3640*/  FMUL.FTZ R85, R43, R64 ;  /* 0x000000402b557220 */ /* 0x000fe20000410000 */
[----:B------:R-:W-:-:S03]  /*3650*/  F2FP.PACK_AB R64, R75, R0 ;  /* 0x000000004b40723e */ /* 0x000fc600000000ff */
[----:B------:R-:W-:Y:S01]  /*3660*/  @P0 FADD.FTZ R85, R92, R85 ;  /* 0x000000555c550221 */ /* 0x000fe20000010000 */
[----:B------:R-:W-:Y:S02]  /*3670*/  ISETP.NE.AND P0, PT, R89, RZ, PT ;  /* 0x000000ff5900720c */ /* 0x000fe40003f05270 */
[----:B------:R-:W-:Y:S02]  /*3680*/  SEL R89, RZ, 0x10000, P5 ;  /* 0x00010000ff597807 */ /* 0x000fe40002800000 */
[----:B------:R-:W-:Y:S02]  /*3690*/  SEL R92, RZ, 0x1000000, P6 ;  /* 0x01000000ff5c7807 */ /* 0x000fe40003000000 */
[----:B------:R-:W-:Y:S01]  /*36a0*/  ISETP.NE.AND P5, PT, R90, RZ, PT ;  /* 0x000000ff5a00720c */ /* 0x000fe20003fa5270 */
[----:B------:R-:W-:Y:S01]  /*36b0*/  IMAD.WIDE.U32 R90, R2, R91, c[0x0][0x188] ;  /* 0x00006200025a7625 */ /* 0x000fe200078e005b */
[----:B------:R-:W-:Y:S02]  /*36c0*/  LOP3.LUT R94, R94, R92, R89, 0xfe, !PT ;  /* 0x0000005c5e5e7212 */ /* 0x000fe400078efe59 */
[----:B------:R-:W-:-:S02]  /*36d0*/  SEL R92, RZ, 0x1, P2 ;  /* 0x00000001ff5c7807 */ /* 0x000fc40001000000 */
[----:B------:R-:W-:Y:S02]  /*36e0*/  SEL R89, RZ, 0x1, P3 ;  /* 0x00000001ff597807 */ /* 0x000fe40001800000 */
[----:B------:R-:W-:Y:S01]  /*36f0*/  F2FP.PACK_AB R67, R85, R82 ;  /* 0x000000525543723e */ /* 0x000fe200000000ff */
[----:B------:R-:W-:-:S04]  /*3700*/  IMAD.WIDE.U32 R92, R92, 0x1000000, RZ ;  /* 0x010000005c5c7825 */ /* 0x000fc800078e00ff */
[----:B------:R0:W-:Y:S01]  /*3710*/  STG.E.128 [R90.64], R64 ;  /* 0x000000405a007986 */ /* 0x0001e2000c101d06 */
[----:B------:R-:W-:Y:S02]  /*3720*/  LOP3.LUT R89, R93, R94, R89, 0xfe, !PT ;  /* 0x0000005e5d597212 */ /* 0x000fe400078efe59 */
[----:B------:R-:W-:Y:S02]  /*3730*/  SEL R93, RZ, 0x1, P1 ;  /* 0x00000001ff5d7807 */ /* 0x000fe40000800000 */
        /* <DEDUP_REMOVED lines=11> */
.L_x_8622:
[----:B------:R-:W-:Y:S05]  /*37f0*/  BSYNC B1 ;  /* 0x0000000000017941 */ /* 0x000fea0003800000 */
.L_x_8621:
        /* <DEDUP_REMOVED lines=23> */
.L_x_8682:
[----:B0-----:R-:W-:Y:S02]  /*3970*/  IMAD.MOV.U32 R74, RZ, RZ, R8 ;  /* 0x000000ffff4a7224 */ /* 0x001fe400078e0008 */
.L_x_8683:
[----:B------:R-:W-:Y:S05]  /*3980*/  BSYNC B2 ;  /* 0x0000000000027941 */ /* 0x000fea0003800000 */
.L_x_8681:
        /* <DEDUP_REMOVED lines=16> */
.L_x_8687:
[----:B------:R-:W-:Y:S05]  /*3a90*/  BSYNC B3 ;  /* 0x0000000000037941 */ /* 0x000fea0003800000 */
.L_x_8686:
        /* <DEDUP_REMOVED lines=43> */
.L_x_8685:
[----:B------:R-:W-:Y:S05]  /*3d50*/  BSYNC B2 ;  /* 0x0000000000027941 */ /* 0x000fea0003800000 */
.L_x_8684:
[----:B------:R-:W0:Y:S01]  /*3d60*/  I2F.U32 R6, R74 ;  /* 0x0000004a00067306 */ /* 0x000e220000201000 */
[----:B-----5:R-:W-:Y:S01]  /*3d70*/  HADD2.F32 R79, -RZ, R64.H0_H0 ;  /* 0x20000040ff4f7230 */ /* 0x020fe20000004100 */
[----:B------:R-:W-:Y:S01]  /*3d80*/  IMAD.MOV.U32 R87, RZ, RZ, 0x2f800000 ;  /* 0x2f800000ff577424 */ /* 0x000fe200078e00ff */
[----:B------:R-:W-:Y:S01]  /*3d90*/  @P0 HADD2.F32 R83, -RZ, R12.H0_H0 ;  /* 0x2000000cff530230 */ /* 0x000fe20000004100 */
        /* <DEDUP_REMOVED lines=20> */
.L_x_8689:
[----:B------:R-:W-:Y:S02]  /*3ee0*/  MOV R74, R8 ;  /* 0x00000008004a7202 */ /* 0x000fe40000000f00 */
.L_x_8690:
[----:B------:R-:W-:Y:S05]  /*3ef0*/  BSYNC B2 ;  /* 0x0000000000027941 */ /* 0x000fea0003800000 */
.L_x_8688:
        /* <DEDUP_REMOVED lines=16> */
.L_x_8694:
[----:B------:R-:W-:Y:S05]  /*4000*/  BSYNC B3 ;  /* 0x0000000000037941 */ /* 0x000fea0003800000 */
.L_x_8693:
        /* <DEDUP_REMOVED lines=43> */
.L_x_8692:
[----:B------:R-:W-:Y:S05]  /*42c0*/  BSYNC B2 ;  /* 0x0000000000027941 */ /* 0x000fea0003800000 */
.L_x_8691:
        /* <DEDUP_REMOVED lines=23> */
.L_x_8696:
[----:B------:R-:W-:Y:S02]  /*4440*/  MOV R64, R8 ;  /* 0x0000000800407202 */ /* 0x000fe40000000f00 */
.L_x_8697:
[----:B------:R-:W-:Y:S05]  /*4450*/  BSYNC B2 ;  /* 0x0000000000027941 */ /* 0x000fea0003800000 */
.L_x_8695:
        /* <DEDUP_REMOVED lines=16> */
.L_x_8701:
[----:B------:R-:W-:Y:S05]  /*4560*/  BSYNC B3 ;  /* 0x0000000000037941 */ /* 0x000fea0003800000 */
.L_x_8700:
        /* <DEDUP_REMOVED lines=43> */
.L_x_8699:
[----:B------:R-:W-:Y:S05]  /*4820*/  BSYNC B2 ;  /* 0x0000000000027941 */ /* 0x000fea0003800000 */
.L_x_8698:
        /* <DEDUP_REMOVED lines=22> */
.L_x_8703:
[----:B------:R-:W-:Y:S02]  /*4990*/  MOV R64, R8 ;  /* 0x0000000800407202 */ /* 0x000fe40000000f00 */
.L_x_8704:
[----:B------:R-:W-:Y:S05]  /*49a0*/  BSYNC B2 ;  /* 0x0000000000027941 */ /* 0x000fea0003800000 */
.L_x_8702:
        /* <DEDUP_REMOVED lines=16> */
.L_x_8708:
[----:B------:R-:W-:Y:S05]  /*4ab0*/  BSYNC B3 ;  /* 0x0000000000037941 */ /* 0x000fea0003800000 */
.L_x_8707:
        /* <DEDUP_REMOVED lines=43> */
.L_x_8706:
[----:B------:R-:W-:Y:S05]  /*4d70*/  BSYNC B2 ;  /* 0x0000000000027941 */ /* 0x000fea0003800000 */
.L_x_8705:
        /* <DEDUP_REMOVED lines=22> */
.L_x_8710:
[----:B------:R-:W-:Y:S02]  /*4ee0*/  MOV R83, R8 ;  /* 0x0000000800537202 */ /* 0x000fe40000000f00 */
.L_x_8711:
[----:B------:R-:W-:Y:S05]  /*4ef0*/  BSYNC B2 ;  /* 0x0000000000027941 */ /* 0x000fea0003800000 */
.L_x_8709:
        /* <DEDUP_REMOVED lines=16> */
.L_x_8715:
[----:B------:R-:W-:Y:S05]  /*5000*/  BSYNC B3 ;  /* 0x0000000000037941 */ /* 0x000fea0003800000 */
.L_x_8714:
        /* <DEDUP_REMOVED lines=43> */
.L_x_8713:
[----:B------:R-:W-:Y:S05]  /*52c0*/  BSYNC B2 ;  /* 0x0000000000027941 */ /* 0x000fea0003800000 */
.L_x_8712:
        /* <DEDUP_REMOVED lines=22> */
.L_x_8717:
[----:B------:R-:W-:Y:S02]  /*5430*/  MOV R84, R8 ;  /* 0x0000000800547202 */ /* 0x000fe40000000f00 */
.L_x_8718:
[----:B------:R-:W-:Y:S05]  /*5440*/  BSYNC B2 ;  /* 0x0000000000027941 */ /* 0x000fea0003800000 */
.L_x_8716:
        /* <DEDUP_REMOVED lines=16> */
.L_x_8722:
[----:B------:R-:W-:Y:S05]  /*5550*/  BSYNC B3 ;  /* 0x0000000000037941 */ /* 0x000fea0003800000 */
.L_x_8721:
        /* <DEDUP_REMOVED lines=43> */
.L_x_8720:
[----:B------:R-:W-:Y:S05]  /*5810*/  BSYNC B2 ;  /* 0x0000000000027941 */ /* 0x000fea0003800000 */
.L_x_8719:
        /* <DEDUP_REMOVED lines=22> */
.L_x_8724:
[----:B------:R-:W-:Y:S02]  /*5980*/  IMAD.MOV.U32 R66, RZ, RZ, R8 ;  /* 0x000000ffff427224 */ /* 0x000fe400078e0008 */
.L_x_8725:
[----:B------:R-:W-:Y:S05]  /*5990*/  BSYNC B2 ;  /* 0x0000000000027941 */ /* 0x000fea0003800000 */
.L_x_8723:
        /* <DEDUP_REMOVED lines=16> */
.L_x_8729:
[----:B------:R-:W-:Y:S05]  /*5aa0*/  BSYNC B3 ;  /* 0x0000000000037941 */ /* 0x000fea0003800000 */
.L_x_8728:
        /* <DEDUP_REMOVED lines=43> */
.L_x_8727:
[----:B------:R-:W-:Y:S05]  /*5d60*/  BSYNC B2 ;  /* 0x0000000000027941 */ /* 0x000fea0003800000 */
.L_x_8726:
        /* <DEDUP_REMOVED lines=22> */
.L_x_8731:
[----:B------:R-:W-:Y:S02]  /*5ed0*/  MOV R66, R8 ;  /* 0x0000000800427202 */ /* 0x000fe40000000f00 */
.L_x_8732:
[----:B------:R-:W-:Y:S05]  /*5ee0*/  BSYNC B2 ;  /* 0x0000000000027941 */ /* 0x000fea0003800000 */
.L_x_8730:
        /* <DEDUP_REMOVED lines=18> */
.L_x_8736:
[----:B------:R-:W-:Y:S05]  /*6010*/  BSYNC B3 ;  /* 0x0000000000037941 */ /* 0x000fea0003800000 */
.L_x_8735:
        /* <DEDUP_REMOVED lines=43> */
.L_x_8734:
[----:B------:R-:W-:Y:S05]  /*62d0*/  BSYNC B2 ;  /* 0x0000000000027941 */ /* 0x000fea0003800000 */
.L_x_8733:
[----:B------:R0:W1:Y:S01]  /*62e0*/  I2F.U32 R64, R66 ;  /* 0x0000004200407306 */ /* 0x0000620000201000 */
[----:B------:R-:W-:Y:S01]  /*62f0*/  HADD2.F32 R67, -RZ, R67.H1_H1 ;  /* 0x30000043ff437230 */ /* 0x000fe20000004100 */
[----:B------:R-:W-:Y:S02]  /*6300*/  SEL R93, RZ, 0x100, P4 ;  /* 0x00000100ff5d7807 */ /* 0x000fe40002000000 */
[----:B------:R-:W-:Y:S02]  /*6310*/  F2FP.PACK_AB R65, R79, R74 ;  /* 0x0000004a4f41723e */ /* 0x000fe400000000ff */
[----:B------:R-:W-:Y:S01]  /*6320*/  FMUL.FTZ R67, R67, R88 ;  /* 0x0000005843437220 */ /* 0x000fe20000410000 */
[----:B------:R-:W-:Y:S01]  /*6330*/  @P0 HADD2.F32 R88, -RZ, R15.H1_H1 ;  /* 0x3000000fff580230 */ /* 0x000fe20000004100 */
[----:B------:R-:W-:-:S02]  /*6340*/  SEL R95, RZ, 0x1, P3 ;  /* 0x00000001ff5f7807 */ /* 0x000fc40001800000 */
[----:B------:R-:W-:Y:S01]  /*6350*/  FMUL.FTZ R67, R67, c[0x0][0x1e8] ;  /* 0x00007a0043437a20 */ /* 0x000fe20000410000 */
[----:B0-----:R-:W-:Y:S01]  /*6360*/  F2FP.PACK_AB R66, R83, R80 ;  /* 0x000000505342723e */ /* 0x001fe200000000ff */
[----:B-1----:R-:W-:-:S05]  /*6370*/  FFMA.FTZ R64, R64, R87, 1.1641532182693481445e-10 ;  /* 0x2f00000040407423 */ /* 0x002fca0000010057 */
[----:B------:R-:W-:-:S04]  /*6380*/  FSETP.GTU.FTZ.AND P6, PT, R64, c[0x0][0x1e4], PT ;  /* 0x0000790040007a0b */ /* 0x000fc80003fdc000 */
[----:B------:R-:W-:-:S05]  /*6390*/  FSEL R64, R67, RZ, !P6 ;  /* 0x000000ff43407208 */ /* 0x000fca0007000000 */
[----:B------:R-:W-:Y:S01]  /*63a0*/  FMUL.FTZ R87, R19, R64 ;  /* 0x0000004013577220 */ /* 0x000fe20000410000 */
[----:B------:R-:W-:-:S03]  /*63b0*/  F2FP.PACK_AB R64, R77, R72 ;  /* 0x000000484d40723e */ /* 0x000fc600000000ff */
[----:B------:R-:W-:Y:S01]  /*63c0*/  @P0 FADD.FTZ R87, R88, R87 ;  /* 0x0000005758570221 */ /* 0x000fe20000010000 */
[----:B------:R-:W-:Y:S02]  /*63d0*/  SEL R88, RZ, 0x10000, P5 ;  /* 0x00010000ff587807 */ /* 0x000fe40002800000 */
[----:B------:R-:W-:Y:S02]  /*63e0*/  ISETP.NE.AND P5, PT, R90, RZ, PT ;  /* 0x000000ff5a00720c */ /* 0x000fe40003fa5270 */
[----:B------:R-:W-:Y:S02]  /*63f0*/  LEA R90, P0, R89, c[0x0][0x188], 0x4 ;  /* 0x00006200595a7a11 */ /* 0x000fe400078020ff */
[----:B------:R-:W-:Y:S02]  /*6400*/  F2FP.PACK_AB R67, R87, R84 ;  /* 0x000000545743723e */ /* 0x000fe400000000ff */
[----:B------:R-:W-:Y:S02]  /*6410*/  LEA.HI.X R91, R89, c[0x0][0x18c], RZ, 0x4, P0 ;  /* 0x00006300595b7a11 */ /* 0x000fe400000f24ff */
[----:B------:R-:W-:-:S02]  /*6420*/  ISETP.NE.AND P0, PT, R92, RZ, PT ;  /* 0x000000ff5c00720c */ /* 0x000fc40003f05270 */
[----:B------:R-:W-:Y:S01]  /*6430*/  SEL R92, RZ, 0x1000000, P6 ;  /* 0x01000000ff5c7807 */ /* 0x000fe20003000000 */
[----:B------:R0:W-:Y:S03]  /*6440*/  STG.E.128 [R90.64], R64 ;  /* 0x000000405a007986 */ /* 0x0001e6000c101d06 */
[----:B------:R-:W-:Y:S02]  /*6450*/  LOP3.LUT R92, R93, R92, R88, 0xfe, !PT ;  /* 0x0000005c5d5c7212 */ /* 0x000fe400078efe58 */
[----:B------:R-:W-:-:S05]  /*6460*/  SEL R88, RZ, 0x1, P2 ;  /* 0x00000001ff587807 */ /* 0x000fca0001000000 */
        /* <DEDUP_REMOVED lines=13> */
.L_x_8680:
[----:B------:R-:W-:Y:S05]  /*6540*/  BSYNC B1 ;  /* 0x0000000000017941 */ /* 0x000fea0003800000 */
.L_x_8679:
        /* <DEDUP_REMOVED lines=22> */
.L_x_8745:
        /* <DEDUP_REMOVED lines=54> */
.L_x_8746:
        /* <DEDUP_REMOVED lines=50> */
.L_x_8740:
[----:B------:R-:W-:Y:S05]  /*6d30*/  BSYNC B1 ;  /* 0x0000000000017941 */ /* 0x000fea0003800000 */
.L_x_8739:
        /* <DEDUP_REMOVED lines=34> */
.L_x_8742:
[----:B------:R-:W-:Y:S05]  /*6f60*/  BSYNC B1 ;  /* 0x0000000000017941 */ /* 0x000fea0003800000 */
.L_x_8741:
[----:B0-----:R-:W-:-:S04]  /*6f70*/  IMAD.MOV.U32 R65, RZ, RZ, 0x4 ;  /* 0x00000004ff417424 */ /* 0x001fc800078e00ff */
[----:B------:R-:W-:-:S05]  /*6f80*/  IMAD R68, R65, c[0x0][0x160], R68 ;  /* 0x0000580041447a24 */ /* 0x000fca00078e0244 */
[----:B------:R-:W-:-:S13]  /*6f90*/  ISETP.GE.AND P0, PT, R68, c[0x0][0x164], PT ;  /* 0x0000590044007a0c */ /* 0x000fda0003f06270 */
[----:B-----5:R-:W-:Y:S01]  /*6fa0*/  @P0 CALL.REL.NOINC `(.L_x_8743) ;  /* 0x0000001000000944 */ /* 0x020fe20003c00000 */
[----:B------:R-:W-:Y:S05]  /*6fb0*/  BRA `(.L_x_8744) ;  /* 0xffff9a2000007947 */ /* 0x000fea000383ffff */
.L_x_8743:
[----:B------:R-:W-:Y:S05]  /*6fc0*/  BSYNC B0 ;  /* 0x0000000000007941 */ /* 0x000fea0003800000 */
.L_x_8620:
[----:B------:R-:W-:Y:S05]  /*6fd0*/  EXIT ;  /* 0x000000000000794d */ /* 0x000fea0003800000 */
.L_x_8737:
[----:B------:R-:W-:Y:S01]  /*6fe0*/  HFMA2.MMA R86, -RZ, RZ, 0, 1.847743988037109375e-06 ;  /* 0x0000001fff567435 */ /* 0x000fe200000001ff */
[----:B------:R-:W-:Y:S01]  /*6ff0*/  MOV R66, R67 ;  /* 0x0000004300427202 */ /* 0x000fe20000000f00 */
[----:B------:R-:W-:Y:S01]  /*7000*/  IMAD.MOV.U32 R88, RZ, RZ, 0x1 ;  /* 0x00000001ff587424 */ /* 0x000fe200078e00ff */
[----:B------:R-:W-:Y:S01]  /*7010*/  MOV R64, 0x7040 ;  /* 0x0000704000407802 */ /* 0x000fe20000000f00 */
[----:B------:R-:W-:Y:S02]  /*7020*/  IMAD.MOV.U32 R91, RZ, RZ, -0x1 ;  /* 0xffffffffff5b7424 */ /* 0x000fe400078e00ff */
[----:B-----5:R-:W-:Y:S05]  /*7030*/  CALL.REL.NOINC `($__internal_92_$__cuda_sm70_shflsync_bfly_p) ;  /* 0x000005b000007944 */ /* 0x020fea0003c00000 */
[----:B01----:R-:W-:Y:S05]  /*7040*/  BRA `(.L_x_8745) ;  /* 0xfffff66000007947 */ /* 0x003fea000383ffff */
.L_x_8738:
[----:B------:R-:W-:Y:S01]  /*7050*/  HFMA2.MMA R86, -RZ, RZ, 0, 1.847743988037109375e-06 ;  /* 0x0000001fff567435 */ /* 0x000fe200000001ff */
[----:B------:R-:W-:Y:S01]  /*7060*/  MOV R66, R90 ;  /* 0x0000005a00427202 */ /* 0x000fe20000000f00 */
[----:B------:R-:W-:Y:S01]  /*7070*/  IMAD.MOV.U32 R88, RZ, RZ, 0x2 ;  /* 0x00000002ff587424 */ /* 0x000fe200078e00ff */
[----:B------:R-:W-:Y:S01]  /*7080*/  MOV R64, 0x70b0 ;  /* 0x000070b000407802 */ /* 0x000fe20000000f00 */
[----:B------:R-:W-:Y:S02]  /*7090*/  IMAD.MOV.U32 R91, RZ, RZ, -0x1 ;  /* 0xffffffffff5b7424 */ /* 0x000fe400078e00ff */
[----:B0----5:R-:W-:Y:S05]  /*70a0*/  CALL.REL.NOINC `($__internal_92_$__cuda_sm70_shflsync_bfly_p) ;  /* 0x0000054000007944 */ /* 0x021fea0003c00000 */
[----:B01----:R-:W-:Y:S01]  /*70b0*/  FADD.FTZ R66, R90, R91 ;  /* 0x0000005b5a427221 */ /* 0x003fe20000010000 */
[----:B------:R-:W-:Y:S01]  /*70c0*/  MOV R88, 0x4 ;  /* 0x0000000400587802 */ /* 0x000fe20000000f00 */
[----:B------:R-:W-:Y:S01]  /*70d0*/  IMAD.MOV.U32 R86, RZ, RZ, 0x1f ;  /* 0x0000001fff567424 */ /* 0x000fe200078e00ff */
[----:B------:R-:W-:-:S02]  /*70e0*/  MOV R91, 0xffffffff ;  /* 0xffffffff005b7802 */ /* 0x000fc40000000f00 */
[----:B------:R-:W-:Y:S02]  /*70f0*/  MOV R64, 0x7110 ;  /* 0x0000711000407802 */ /* 0x000fe40000000f00 */
[----:B------:R-:W-:Y:S05]  /*7100*/  CALL.REL.NOINC `($__internal_92_$__cuda_sm70_shflsync_bfly_p) ;  /* 0x000004e000007944 */ /* 0x000fea0003c00000 */
[----:B0-----:R-:W-:Y:S01]  /*7110*/  HFMA2.MMA R86, -RZ, RZ, 0, 1.847743988037109375e-06 ;  /* 0x0000001fff567435 */ /* 0x001fe200000001ff */
[----:B-1----:R-:W-:Y:S01]  /*7120*/  FADD.FTZ R66, R66, R91 ;  /* 0x0000005b42427221 */ /* 0x002fe20000010000 */
[----:B------:R-:W-:Y:S01]  /*7130*/  MOV R64, 0x7170 ;  /* 0x0000717000407802 */ /* 0x000fe20000000f00 */
[----:B------:R-:W-:Y:S02]  /*7140*/  IMAD.MOV.U32 R88, RZ, RZ, 0x8 ;  /* 0x00000008ff587424 */ /* 0x000fe400078e00ff */
[----:B------:R-:W-:Y:S02]  /*7150*/  IMAD.MOV.U32 R91, RZ, RZ, -0x1 ;  /* 0xffffffffff5b7424 */ /* 0x000fe400078e00ff */
[----:B------:R-:W-:Y:S05]  /*7160*/  CALL.REL.NOINC `($__internal_92_$__cuda_sm70_shflsync_bfly_p) ;  /* 0x0000048000007944 */ /* 0x000fea0003c00000 */
[----:B01----:R-:W-:Y:S01]  /*7170*/  FADD.FTZ R66, R66, R91 ;  /* 0x0000005b42427221 */ /* 0x003fe20000010000 */
[----:B------:R-:W-:Y:S01]  /*7180*/  MOV R88, 0x10 ;  /* 0x0000001000587802 */ /* 0x000fe20000000f00 */
[----:B------:R-:W-:Y:S01]  /*7190*/  IMAD.MOV.U32 R86, RZ, RZ, 0x1f ;  /* 0x0000001fff567424 */ /* 0x000fe200078e00ff */
[----:B------:R-:W-:Y:S02]  /*71a0*/  MOV R91, 0xffffffff ;  /* 0xffffffff005b7802 */ /* 0x000fe40000000f00 */
[----:B------:R-:W-:-:S02]  /*71b0*/  MOV R64, 0x71d0 ;  /* 0x000071d000407802 */ /* 0x000fc40000000f00 */
[----:B------:R-:W-:Y:S05]  /*71c0*/  CALL.REL.NOINC `($__internal_92_$__cuda_sm70_shflsync_bfly_p) ;  /* 0x0000042000007944 */ /* 0x000fea0003c00000 */
        /* <DEDUP_REMOVED lines=40> */
[----:B------:R-:W-:Y:S05]  /*7450*/  CALL.REL.NOINC `($__internal_92_$__cuda_sm70_shflsync_bfly_p) ;  /* 0x0000019000007944 */ /* 0x000fea0003c00000 */
[----:B01----:R-:W-:Y:S01]  /*7460*/  FADD.FTZ R66, R66, R91 ;  /* 0x0000005b42427221 */ /* 0x003fe20000010000 */
[----:B------:R-:W-:Y:S01]  /*7470*/  MOV R88, 0x2 ;  /* 0x0000000200587802 */ /* 0x000fe20000000f00 */
[----:B------:R-:W-:Y:S01]  /*7480*/  IMAD.MOV.U32 R86, RZ, RZ, 0x1f ;  /* 0x0000001fff567424 */ /* 0x000fe200078e00ff */
[----:B------:R-:W-:Y:S02]  /*7490*/  MOV R91, 0xffffffff ;  /* 0xffffffff005b7802 */ /* 0x000fe40000000f00 */
[----:B------:R-:W-:Y:S02]  /*74a0*/  MOV R64, 0x74c0 ;  /* 0x000074c000407802 */ /* 0x000fe40000000f00 */
[----:B------:R-:W-:Y:S05]  /*74b0*/  CALL.REL.NOINC `($__internal_92_$__cuda_sm70_shflsync_bfly_p) ;  /* 0x0000013000007944 */ /* 0x000fea0003c00000 */
[----:B0-----:R-:W-:Y:S01]  /*74c0*/  HFMA2.MMA R86, -RZ, RZ, 0, 1.847743988037109375e-06 ;  /* 0x0000001fff567435 */ /* 0x001fe200000001ff */
[----:B-1----:R-:W-:Y:S01]  /*74d0*/  FADD.FTZ R66, R66, R91 ;  /* 0x0000005b42427221 */ /* 0x002fe20000010000 */
[----:B------:R-:W-:Y:S01]  /*74e0*/  MOV R64, 0x7520 ;  /* 0x0000752000407802 */ /* 0x000fe20000000f00 */
[----:B------:R-:W-:Y:S02]  /*74f0*/  IMAD.MOV.U32 R88, RZ, RZ, 0x4 ;  /* 0x00000004ff587424 */ /* 0x000fe400078e00ff */
[----:B------:R-:W-:-:S02]  /*7500*/  IMAD.MOV.U32 R91, RZ, RZ, -0x1 ;  /* 0xffffffffff5b7424 */ /* 0x000fc400078e00ff */
[----:B------:R-:W-:Y:S05]  /*7510*/  CALL.REL.NOINC `($__internal_92_$__cuda_sm70_shflsync_bfly_p) ;  /* 0x000000d000007944 */ /* 0x000fea0003c00000 */
        /* <DEDUP_REMOVED lines=12> */
[----:B01----:R-:W-:Y:S05]  /*75e0*/  BRA `(.L_x_8746) ;  /* 0xfffff42000007947 */ /* 0x003fea000383ffff */
        .weak           $__internal_92_$__cuda_sm70_shflsync_bfly_p
        .type           $__internal_92_$__cuda_sm70_shflsync_bfly_p,@function
        .size           $__internal_92_$__cuda_sm70_shflsync_bfly_p,(.L_x_15284 - $__internal_92_$__cuda_sm70_shflsync_bfly_p)
$__internal_92_$__cuda_sm70_shflsync_bfly_p:
[----:B------:R-:W-:Y:S01]  /*75f0*/  MOV R65, 0x0 ;  /* 0x0000000000417802 */ /* 0x000fe20000000f00 */
[----:B------:R-:W-:Y:S04]  /*7600*/  WARPSYNC R91 ;  /* 0x0000005b00007348 */ /* 0x000fe80003800000 */
[----:B------:R0:W1:Y:S01]  /*7610*/  SHFL.BFLY PT, R91, R66, R88, R86 ;  /* 0x0c000058425b7389 */ /* 0x00006200000e0056 */
[----:B------:R-:W-:Y:S05]  /*7620*/  RET.REL.NODEC R64 `(_ZN10layer_norm13ln_fwd_kernelINS_13Kernel_traitsIf6__halfS2_S2_fjLj512ELj1ELj4ELj1ELj16ENS_18Kernel_traits_baseILj512EfS2_S2_S2_fjLj128EEEEELb1ELb1ELb0ELb0EEEvNS_9FwdParamsE) ;  /* 0xffff89d040007950 */ /* 0x000fea0003c3ffff */
.L_x_8747:
        /* <DEDUP_REMOVED lines=13> */
.L_x_15284:


//--------------------- .text._ZN10layer_norm13ln_fwd_kernelINS_13Kernel_traitsIf6__halfS2_S2_fjLj512ELj1ELj4ELj1ELj16ENS_18Kernel_traits_baseILj512EfS2_S2_S2_fjLj128EEEEELb1ELb1ELb0ELb1EEEvNS_9FwdParamsE --------------------------
	.section	.text._ZN10layer_norm13ln_fwd_kernelINS_13Kernel_traitsIf6__halfS2_S2_fjLj512ELj1ELj4ELj1ELj16ENS_18Kernel_traits_baseILj512EfS2_S2_S2_fjLj128EEEEELb1ELb1ELb0ELb1EEEvNS_9FwdParamsE,"ax",@progbits
	.sectioninfo	@"SHI_REGISTERS=96"
	.align	128
        .global         _ZN10layer_norm13ln_fwd_kernelINS_13Kernel_traitsIf6__halfS2_S2_fjLj512ELj1ELj4ELj1ELj16ENS_18Kernel_traits_baseILj512EfS2_S2_S2_fjLj128EEEEELb1ELb1ELb0ELb1EEEvNS_9FwdParamsE
        .type           _ZN10layer_norm13ln_fwd_kernelINS_13Kernel_traitsIf6__halfS2_S2_fjLj512ELj1ELj4ELj1ELj16ENS_18Kernel_traits_baseILj512EfS2_S2_S2_fjLj128EEEEELb1ELb1ELb0ELb1EEEvNS_9FwdParamsE,@function
        .size           _ZN10layer_norm13ln_fwd_kernelINS_13Kernel_traitsIf6__halfS2_S2_fjLj512ELj1ELj4ELj1ELj16ENS_18Kernel_traits_baseILj512EfS2_S2_S2_fjLj128EEEEELb1ELb1ELb0ELb1EEEvNS_9FwdParamsE,(.L_x_15285 - _ZN10layer_norm13ln_fwd_kernelINS_13Kernel_traitsIf6__halfS2_S2_fjLj512ELj1ELj4ELj1ELj16ENS_18Kernel_traits_baseILj512EfS2_S2_S2_fjLj128EEEEELb1ELb1ELb0ELb1EEEvNS_9FwdParamsE)
        .other          _ZN10layer_norm13ln_fwd_kernelINS_13Kernel_traitsIf6__halfS2_S2_fjLj512ELj1ELj4ELj1ELj16ENS_18Kernel_traits_baseILj512EfS2_S2_S2_fjLj128EEEEELb1ELb1ELb0ELb1EEEvNS_9FwdParamsE,@"STO_CUDA_ENTRY STV_DEFAULT"
_ZN10layer_norm13ln_fwd_kernelINS_13Kernel_traitsIf6__halfS2_S2_fjLj512ELj1ELj4ELj1ELj16ENS_18Kernel_traits_baseILj512EfS2_S2_S2_fjLj128EEEEELb1ELb1ELb0ELb1EEEvNS_9FwdParamsE:
.text._ZN10layer_norm13ln_fwd_kernelINS_13Kernel_traitsIf6__halfS2_S2_fjLj512ELj1ELj4ELj1ELj16ENS_18Kernel_traits_baseILj512EfS2_S2_S2_fjLj128EEEEELb1ELb1ELb0ELb1EEEvNS_9FwdParamsE:
        /* <DEDUP_REMOVED lines=132> */
.L_x_8864:
        /* <DEDUP_REMOVED lines=31> */
.L_x_8750:
[----:B0-----:R-:W-:Y:S02]  /*0a30*/  IMAD.MOV.U32 R64, RZ, RZ, R68 ;  /* 0x000000ffff407224 */ /* 0x001fe400078e0044 */
.L_x_8751:
[----:B------:R-:W-:Y:S05]  /*0a40*/  BSYNC B1 ;  /* 0x0000000000017941 */ /* 0x000fea0003800000 */
.L_x_8749:
        /* <DEDUP_REMOVED lines=16> */
.L_x_8755:
[----:B------:R-:W-:Y:S05]  /*0b50*/  BSYNC B2 ;  /* 0x0000000000027941 */ /* 0x000fea0003800000 */
.L_x_8754:
        /* <DEDUP_REMOVED lines=43> */
.L_x_8753:
[----:B------:R-:W-:Y:S05]  /*0e10*/  BSYNC B1 ;  /* 0x0000000000017941 */ /* 0x000fea0003800000 */
.L_x_8752:
        /* <DEDUP_REMOVED lines=24> */
.L_x_8757:
[----:B------:R-:W-:Y:S02]  /*0fa0*/  MOV R67, R68 ;  /* 0x0000004400437202 */ /* 0x000fe40000000f00 */
.L_x_8758:
[----:B------:R-:W-:Y:S05]  /*0fb0*/  BSYNC B1 ;  /* 0x0000000000017941 */ /* 0x000fea0003800000 */
.L_x_8756:
        /* <DEDUP_REMOVED lines=16> */
.L_x_8762:
[----:B------:R-:W-:Y:S05]  /*10c0*/  BSYNC B2 ;  /* 0x0000000000027941 */ /* 0x000fea0003800000 */
.L_x_8761:
        /* <DEDUP_REMOVED lines=43> */
.L_x_8760:
[----:B------:R-:W-:Y:S05]  /*1380*/  BSYNC B1 ;  /* 0x0000000000017941 */ /* 0x000fea0003800000 */
.L_x_8759:
[----:B------:R-:W0:Y:S01]  /*1390*/  I2F.U32 R65, R67 ;  /* 0x0000004300417306 */ /* 0x000e220000201000 */
[----:B------:R-:W-:Y:S01]  /*13a0*/  HADD2.F32 R60, -RZ, R60.H1_H1 ;  /* 0x3000003cff3c7230 */ /* 0x000fe20000004100 */
[----:B------:R-:W-:Y:S01]  /*13b0*/  BSSY B1, `(.L_x_8763) ;  /* 0x0000016000017945 */ /* 0x000fe20003800000 */
[----:B------:R-:W-:-:S03]  /*13c0*/  @P0 HADD2.F32 R64, -RZ, R56.H1_H1 ;  /* 0x30000038ff400230 */ /* 0x000fc60000004100 */
        /* <DEDUP_REMOVED lines=19> */
.L_x_8764:
[----:B------:R-:W-:Y:S02]  /*1500*/  MOV R60, R68 ;  /* 0x00000044003c7202 */ /* 0x000fe40000000f00 */
.L_x_8765:
[----:B------:R-:W-:Y:S05]  /*1510*/  BSYNC B1 ;  /* 0x0000000000017941 */ /* 0x000fea0003800000 */
.L_x_8763:
        /* <DEDUP_REMOVED lines=16> */
.L_x_8769:
[----:B------:R-:W-:Y:S05]  /*1620*/  BSYNC B2 ;  /* 0x0000000000027941 */ /* 0x000fea0003800000 */
.L_x_8768:
        /* <DEDUP_REMOVED lines=43> */
.L_x_8767:
[----:B------:R-:W-:Y:S05]  /*18e0*/  BSYNC B1 ;  /* 0x0000000000017941 */ /* 0x000fea0003800000 */
.L_x_8766:
        /* <DEDUP_REMOVED lines=22> */
.L_x_8771:
[----:B------:R-:W-:Y:S02]  /*1a50*/  MOV R60, R68 ;  /* 0x00000044003c7202 */ /* 0x000fe40000000f00 */
.L_x_8772:
[----:B------:R-:W-:Y:S05]  /*1a60*/  BSYNC B1 ;  /* 0x0000000000017941 */ /* 0x000fea0003800000 */
.L_x_8770:
        /* <DEDUP_REMOVED lines=16> */
.L_x_8776:
[----:B------:R-:W-:Y:S05]  /*1b70*/  BSYNC B2 ;  /* 0x0000000000027941 */ /* 0x000fea0003800000 */
.L_x_8775:
        /* <DEDUP_REMOVED lines=43> */
.L_x_8774:
[----:B------:R-:W-:Y:S05]  /*1e30*/  BSYNC B1 ;  /* 0x0000000000017941 */ /* 0x000fea0003800000 */
.L_x_8773:
        /* <DEDUP_REMOVED lines=22> */
.L_x_8778:
[----:B------:R-:W-:Y:S02]  /*1fa0*/  MOV R77, R68 ;  /* 0x00000044004d7202 */ /* 0x000fe40000000f00 */
.L_x_8779:
[----:B------:R-:W-:Y:S05]  /*1fb0*/  BSYNC B1 ;  /* 0x0000000000017941 */ /* 0x000fea0003800000 */
.L_x_8777:
        /* <DEDUP_REMOVED lines=16> */
.L_x_8783:
[----:B------:R-:W-:Y:S05]  /*20c0*/  BSYNC B2 ;  /* 0x0000000000027941 */ /* 0x000fea0003800000 */
.L_x_8782:
        /* <DEDUP_REMOVED lines=43> */
.L_x_8781:
[----:B------:R-:W-:Y:S05]  /*2380*/  BSYNC B1 ;  /* 0x0000000000017941 */ /* 0x000fea0003800000 */
.L_x_8780:
        /* <DEDUP_REMOVED lines=22> */
.L_x_8785:
[----:B------:R-:W-:Y:S02]  /*24f0*/  MOV R77, R68 ;  /* 0x00000044004d7202 */ /* 0x000fe40000000f00 */
.L_x_8786:
[----:B------:R-:W-:Y:S05]  /*2500*/  BSYNC B1 ;  /* 0x0000000000017941 */ /* 0x000fea0003800000 */
.L_x_8784:
        /* <DEDUP_REMOVED lines=16> */
.L_x_8790:
[----:B------:R-:W-:Y:S05]  /*2610*/  BSYNC B2 ;  /* 0x0000000000027941 */ /* 0x000fea0003800000 */
.L_x_8789:
        /* <DEDUP_REMOVED lines=43> */
.L_x_8788:
[----:B------:R-:W-:Y:S05]  /*28d0*/  BSYNC B1 ;  /* 0x0000000000017941 */ /* 0x000fea0003800000 */
.L_x_8787:
        /* <DEDUP_REMOVED lines=22> */
.L_x_8792:
[----:B------:R-:W-:Y:S02]  /*2a40*/  MOV R62, R68 ;  /* 0x00000044003e7202 */ /* 0x000fe40000000f00 */
.L_x_8793:
[----:B------:R-:W-:Y:S05]  /*2a50*/  BSYNC B1 ;  /* 0x0000000000017941 */ /* 0x000fea0003800000 */
.L_x_8791:
        /* <DEDUP_REMOVED lines=16> */
.L_x_8797:
[----:B------:R-:W-:Y:S05]  /*2b60*/  BSYNC B2 ;  /* 0x0000000000027941 */ /* 0x000fea0003800000 */
.L_x_8796:
        /* <DEDUP_REMOVED lines=43> */
.L_x_8795:
[----:B------:R-:W-:Y:S05]  /*2e20*/  BSYNC B1 ;  /* 0x0000000000017941 */ /* 0x000fea0003800000 */
.L_x_8794:
        /* <DEDUP_REMOVED lines=22> */
.L_x_8799:
[----:B------:R-:W-:Y:S02]  /*2f90*/  MOV R62, R68 ;  /* 0x00000044003e7202 */ /* 0x000fe40000000f00 */
.L_x_8800:
[----:B------:R-:W-:Y:S05]  /*2fa0*/  BSYNC B1 ;  /* 0x0000000000017941 */ /* 0x000fea0003800000 */
.L_x_8798:
        /* <DEDUP_REMOVED lines=18> */
.L_x_8804:
[----:B------:R-:W-:Y:S05]  /*30d0*/  BSYNC B2 ;  /* 0x0000000000027941 */ /* 0x000fea0003800000 */
.L_x_8803:
        /* <DEDUP_REMOVED lines=43> */
.L_x_8802:
[----:B------:R-:W-:Y:S05]  /*3390*/  BSYNC B1 ;  /* 0x0000000000017941 */ /* 0x000fea0003800000 */
.L_x_8801:
[----:B------:R-:W0:Y:S01]  /*33a0*/  I2F.U32 R61, R62 ;  /* 0x0000003e003d7306 */ /* 0x000e220000201000 */
[----:B------:R-:W-:Y:S01]  /*33b0*/  HADD2.F32 R60, -RZ, R63.H1_H1 ;  /* 0x3000003fff3c7230 */ /* 0x000fe20000004100 */
[----:B------:R-:W-:Y:S02]  /*33c0*/  SHF.L.U32 R65, R86, 0x4, RZ ;  /* 0x0000000456417819 */ /* 0x000fe400000006ff */
        /* <DEDUP_REMOVED lines=12> */
[----:B------:R-:W-:Y:S01]  /*3490*/  @P0 HADD2.F32 R61, -RZ, R59.H1_H1 ;  /* 0x3000003bff3d0230 */ /* 0x000fe20000004100 */
[----:B------:R-:W-:Y:S01]  /*34a0*/  IMAD.WIDE.U32 R90, R90, 0x1000000, RZ ;  /* 0x010000005a5a7825 */ /* 0x000fe200078e00ff */
[----:B------:R-:W-:-:S02]  /*34b0*/  SEL R87, RZ, 0x1, P3 ;  /* 0x00000001ff577807 */ /* 0x000fc40001800000 */
        /* <DEDUP_REMOVED lines=8> */
[----:B------:R-:W-:-:S02]  /*3540*/  F2FP.PACK_AB R62, R79, R72 ;  /* 0x000000484f3e723e */ /* 0x000fc400000000ff */
[----:B------:R-:W-:Y:S01]  /*3550*/  F2FP.PACK_AB R61, R76, R67 ;  /* 0x000000434c3d723e */ /* 0x000fe200000000ff */
[----:B------:R-:W-:Y:S01]  /*3560*/  IMAD.WIDE.U32 R84, R84, 0x100, RZ ;  /* 0x0000010054547825 */ /* 0x000fe200078e00ff */
[----:B------:R-:W-:Y:S02]  /*3570*/  F2FP.PACK_AB R60, R73, R66 ;  /* 0x00000042493c723e */ /* 0x000fe400000000ff */
[----:B------:R-:W-:Y:S02]  /*3580*/  F2FP.PACK_AB R63, R78, R77 ;  /* 0x0000004d4e3f723e */ /* 0x000fe400000000ff */
        /* <DEDUP_REMOVED lines=27> */
.L_x_8806:
[----:B0-----:R-:W-:Y:S02]  /*3740*/  IMAD.MOV.U32 R83, RZ, RZ, R68 ;  /* 0x000000ffff537224 */ /* 0x001fe400078e0044 */
.L_x_8807:
[----:B------:R-:W-:Y:S05]  /*3750*/  BSYNC B1 ;  /* 0x0000000000017941 */ /* 0x000fea0003800000 */
.L_x_8805:
        /* <DEDUP_REMOVED lines=16> */
.L_x_8811:
[----:B------:R-:W-:Y:S05]  /*3860*/  BSYNC B2 ;  /* 0x0000000000027941 */ /* 0x000fea0003800000 */
.L_x_8810:
        /* <DEDUP_REMOVED lines=43> */
.L_x_8809:
[----:B------:R-:W-:Y:S05]  /*3b20*/  BSYNC B1 ;  /* 0x0000000000017941 */ /* 0x000fea0003800000 */
.L_x_8808:
[----:B------:R-:W0:Y:S01]  /*3b30*/  I2F.U32 R71, R83 ;  /* 0x0000005300477306 */ /* 0x000e220000201000 */
[----:B-----5:R-:W-:Y:S01]  /*3b40*/  HADD2.F32 R80, -RZ, R60.H0_H0 ;  /* 0x2000003cff507230 */ /* 0x020fe20000004100 */
[----:B------:R-:W-:Y:S04]  /*3b50*/  BSSY B1, `(.L_x_8812) ;  /* 0x0000016000017945 */ /* 0x000fe80003800000 */
[----:B------:R-:W-:-:S04]  /*3b60*/  FMUL.FTZ R80, R80, R75 ;  /* 0x0000004b50507220 */ /* 0x000fc80000410000 */
[----:B------:R-:W-:Y:S02]  /*3b70*/  FMUL.FTZ R80, R80, c[0x0][0x1e8] ;  /* 0x00007a0050507a20 */ /* 0x000fe40000410000 */
[----:B0-----:R-:W-:-:S05]  /*3b80*/  FFMA.FTZ R71, R71, R74, 1.1641532182693481445e-10 ;  /* 0x2f00000047477423 */ /* 0x001fca000001004a */
[----:B------:R-:W-:Y:S02]  /*3b90*/  FSETP.GTU.FTZ.AND P1, PT, R71, c[0x0][0x1e4], PT ;  /* 0x0000790047007a0b */ /* 0x000fe40003f3c000 */
[----:B------:R-:W-:Y:S02]  /*3ba0*/  IADD3 R71, R88, 0x1, RZ ;  /* 0x0000000158477810 */ /* 0x000fe40007ffe0ff */
[----:B------:R-:W-:Y:S02]  /*3bb0*/  P2R R91, PR, RZ, 0x2 ;  /* 0x00000002ff5b7803 */ /* 0x000fe40000000000 */
[----:B------:R-:W-:Y:S01]  /*3bc0*/  FSEL R81, R80, RZ, !P1 ;  /* 0x000000ff50517208 */ /* 0x000fe20004800000 */
[----:B------:R-:W-:Y:S01]  /*3bd0*/  @P0 HADD2.F32 R80, -RZ, R56.H0_H0 ;  /* 0x20000038ff500230 */ /* 0x000fe20000004100 */
        /* <DEDUP_REMOVED lines=12> */
.L_x_8813:
[----:B------:R-:W-:Y:S02]  /*3ca0*/  MOV R80, R68 ;  /* 0x0000004400507202 */ /* 0x000fe40000000f00 */
.L_x_8814:
[----:B------:R-:W-:Y:S05]  /*3cb0*/  BSYNC B1 ;  /* 0x0000000000017941 */ /* 0x000fea0003800000 */
.L_x_8812:
        /* <DEDUP_REMOVED lines=16> */
.L_x_8818:
[----:B------:R-:W-:Y:S05]  /*3dc0*/  BSYNC B2 ;  /* 0x0000000000027941 */ /* 0x000fea0003800000 */
.L_x_8817:
        /* <DEDUP_REMOVED lines=43> */
.L_x_8816:
[----:B------:R-:W-:Y:S05]  /*4080*/  BSYNC B1 ;  /* 0x0000000000017941 */ /* 0x000fea0003800000 */
.L_x_8815:
        /* <DEDUP_REMOVED lines=23> */
.L_x_8820:
[----:B------:R-:W-:Y:S02]  /*4200*/  IMAD.MOV.U32 R60, RZ, RZ, R68 ;  /* 0x000000ffff3c7224 */ /* 0x000fe400078e0044 */
.L_x_8821:
[----:B------:R-:W-:Y:S05]  /*4210*/  BSYNC B1 ;  /* 0x0000000000017941 */ /* 0x000fea0003800000 */
.L_x_8819:
        /* <DEDUP_REMOVED lines=16> */
.L_x_8825:
[----:B------:R-:W-:Y:S05]  /*4320*/  BSYNC B2 ;  /* 0x0000000000027941 */ /* 0x000fea0003800000 */
.L_x_8824:
        /* <DEDUP_REMOVED lines=43> */
.L_x_8823:
[----:B------:R-:W-:Y:S05]  /*45e0*/  BSYNC B1 ;  /* 0x0000000000017941 */ /* 0x000fea0003800000 */
.L_x_8822:
        /* <DEDUP_REMOVED lines=22> */
.L_x_8827:
[----:B------:R-:W-:Y:S02]  /*4750*/  MOV R60, R68 ;  /* 0x00000044003c7202 */ /* 0x000fe40000000f00 */
.L_x_8828:
[----:B------:R-:W-:Y:S05]  /*4760*/  BSYNC B1 ;  /* 0x0000000000017941 */ /* 0x000fea0003800000 */
.L_x_8826:
        /* <DEDUP_REMOVED lines=16> */
.L_x_8832:
[----:B------:R-:W-:Y:S05]  /*4870*/  BSYNC B2 ;  /* 0x0000000000027941 */ /* 0x000fea0003800000 */
.L_x_8831:
        /* <DEDUP_REMOVED lines=42> */
[----:B------:R-:W-:Y:S02]  /*4b20*/  LOP3.LUT R6, R71, UR26, R6, 0x96, !PT ;  /* 0x0000001a47067c12 */ /* 0x000fe4000f8e9606 */
.L_x_8830:
[----:B------:R-:W-:Y:S05]  /*4b30*/  BSYNC B1 ;  /* 0x0000000000017941 */ /* 0x000fea0003800000 */
.L_x_8829:
        /* <DEDUP_REMOVED lines=22> */
.L_x_8834:
[----:B------:R-:W-:Y:S02]  /*4ca0*/  IMAD.MOV.U32 R80, RZ, RZ, R68 ;  /* 0x000000ffff507224 */ /* 0x000fe400078e0044 */
.L_x_8835:
[----:B------:R-:W-:Y:S05]  /*4cb0*/  BSYNC B1 ;  /* 0x0000000000017941 */ /* 0x000fea0003800000 */
.L_x_8833:
        /* <DEDUP_REMOVED lines=16> */
.L_x_8839:
[----:B------:R-:W-:Y:S05]  /*4dc0*/  BSYNC B2 ;  /* 0x0000000000027941 */ /* 0x000fea0003800000 */
.L_x_8838:
        /* <DEDUP_REMOVED lines=43> */
.L_x_8837:
[----:B------:R-:W-:Y:S05]  /*5080*/  BSYNC B1 ;  /* 0x0000000000017941 */ /* 0x000fea0003800000 */
.L_x_8836:
        /* <DEDUP_REMOVED lines=22> */
.L_x_8841:
[----:B------:R-:W-:Y:S02]  /*51f0*/  MOV R80, R68 ;  /* 0x0000004400507202 */ /* 0x000fe40000000f00 */
.L_x_8842:
[----:B------:R-:W-:Y:S05]  /*5200*/  BSYNC B1 ;  /* 0x0000000000017941 */ /* 0x000fea0003800000 */
.L_x_8840:
        /* <DEDUP_REMOVED lines=16> */
.L_x_8846:
[----:B------:R-:W-:Y:S05]  /*5310*/  BSYNC B2 ;  /* 0x0000000000027941 */ /* 0x000fea0003800000 */
.L_x_8845:
        /* <DEDUP_REMOVED lines=43> */
.L_x_8844:
[----:B------:R-:W-:Y:S05]  /*55d0*/  BSYNC B1 ;  /* 0x0000000000017941 */ /* 0x000fea0003800000 */
.L_x_8843:
        /* <DEDUP_REMOVED lines=22> */
.L_x_8848:
[----:B------:R-:W-:Y:S02]  /*5740*/  IMAD.MOV.U32 R62, RZ, RZ, R68 ;  /* 0x000000ffff3e7224 */ /* 0x000fe400078e0044 */
.L_x_8849:
[----:B------:R-:W-:Y:S05]  /*5750*/  BSYNC B1 ;  /* 0x0000000000017941 */ /* 0x000fea0003800000 */
.L_x_8847:
        /* <DEDUP_REMOVED lines=16> */
.L_x_8853:
[----:B------:R-:W-:Y:S05]  /*5860*/  BSYNC B2 ;  /* 0x0000000000027941 */ /* 0x000fea0003800000 */
.L_x_8852:
        /* <DEDUP_REMOVED lines=43> */
.L_x_8851:
[----:B------:R-:W-:Y:S05]  /*5b20*/  BSYNC B1 ;  /* 0x0000000000017941 */ /* 0x000fea0003800000 */
.L_x_8850:
        /* <DEDUP_REMOVED lines=22> */
.L_x_8855:
[----:B------:R-:W-:Y:S02]  /*5c90*/  MOV R62, R68 ;  /* 0x00000044003e7202 */ /* 0x000fe40000000f00 */
.L_x_8856:
[----:B------:R-:W-:Y:S05]  /*5ca0*/  BSYNC B1 ;  /* 0x0000000000017941 */ /* 0x000fea0003800000 */
.L_x_8854:
        /* <DEDUP_REMOVED lines=18> */
.L_x_8860:
[----:B------:R-:W-:Y:S05]  /*5dd0*/  BSYNC B2 ;  /* 0x0000000000027941 */ /* 0x000fea0003800000 */
.L_x_8859:
        /* <DEDUP_REMOVED lines=43> */
.L_x_8858:
[----:B------:R-:W-:Y:S05]  /*6090*/  BSYNC B1 ;  /* 0x0000000000017941 */ /* 0x000fea0003800000 */
.L_x_8857:
        /* <DEDUP_REMOVED lines=58> */
.L_x_8865:
        /* <DEDUP_REMOVED lines=52> */
.L_x_8866:
        /* <DEDUP_REMOVED lines=22> */
[C---:B-1----:R-:W-:Y:S02]  /*68e0*/  FMUL.FTZ R61, R74.reuse, R72 ;  /* 0x000000484a3d7220 */ /* 0x042fe40000410000 */
[C---:B------:R-:W-:Y:S02]  /*68f0*/  FMUL.FTZ R85, R74.reuse, R85 ;  /* 0x000000554a557220 */ /* 0x040fe40000410000 */
[----:B------:R-:W-:Y:S02]  /*6900*/  FMUL.FTZ R78, R74, R78 ;  /* 0x0000004e4a4e7220 */ /* 0x000fe40000410000 */
[----:B------:R-:W-:Y:S02]  /*6910*/  FFMA.FTZ R60, R16, R61, R48 ;  /* 0x0000003d103c7223 */ /* 0x000fe40000010030 */
[----:B------:R-:W-:-:S02]  /*6920*/  FFMA.FTZ R66, R17, R66, R49 ;  /* 0x0000004211427223 */ /* 0x000fc40000010031 */
[----:B------:R-:W-:Y:S02]  /*6930*/  FFMA.FTZ R63, R18, R85, R50 ;  /* 0x00000055123f7223 */ /* 0x000fe40000010032 */
[----:B------:R-:W-:Y:S02]  /*6940*/  FFMA.FTZ R78, R19, R78, R51 ;  /* 0x0000004e134e7223 */ /* 0x000fe40000010033 */
[C---:B------:R-:W-:Y:S02]  /*6950*/  FADD.FTZ R85, -R62.reuse, R88 ;  /* 0x000000583e557221 */ /* 0x040fe40000010100 */
[----:B------:R-:W-:Y:S01]  /*6960*/  FADD.FTZ R76, -R62, R76 ;  /* 0x0000004c3e4c7221 */ /* 0x000fe20000010100 */
[----:B------:R-:W-:Y:S01]  /*6970*/  F2FP.PACK_AB R63, R78, R63 ;  /* 0x0000003f4e3f723e */ /* 0x000fe200000000ff */
[C---:B------:R-:W-:Y:S02]  /*6980*/  FADD.FTZ R81, -R62.reuse, R81 ;  /* 0x000000513e517221 */ /* 0x040fe40000010100 */
[----:B------:R-:W-:-:S02]  /*6990*/  FADD.FTZ R73, -R62, R86 ;  /* 0x000000563e497221 */ /* 0x000fc40000010100 */
[C---:B------:R-:W-:Y:S02]  /*69a0*/  FADD.FTZ R79, -R62.reuse, R84 ;  /* 0x000000543e4f7221 */ /* 0x040fe40000010100 */
[C---:B------:R-:W-:Y:S02]  /*69b0*/  FADD.FTZ R89, -R62.reuse, R89 ;  /* 0x000000593e597221 */ /* 0x040fe40000010100 */
[C---:B------:R-:W-:Y:S02]  /*69c0*/  FADD.FTZ R87, -R62.reuse, R87 ;  /* 0x000000573e577221 */ /* 0x040fe40000010100 */
[----:B------:R-:W-:Y:S01]  /*69d0*/  FADD.FTZ R61, -R62, R90 ;  /* 0x0000005a3e3d7221 */ /* 0x000fe20000010100 */
[----:B------:R-:W-:Y:S01]  /*69e0*/  F2FP.PACK_AB R62, R66, R60 ;  /* 0x0000003c423e723e */ /* 0x000fe200000000ff */
[C---:B------:R-:W-:Y:S02]  /*69f0*/  FMUL.FTZ R77, R74.reuse, R77 ;  /* 0x0000004d4a4d7220 */ /* 0x040fe40000410000 */
[----:B------:R-:W-:-:S02]  /*6a00*/  FMUL.FTZ R66, R74, R91 ;  /* 0x0000005b4a427220 */ /* 0x000fc40000410000 */
[C---:B------:R-:W-:Y:S02]  /*6a10*/  FMUL.FTZ R85, R74.reuse, R85 ;  /* 0x000000554a557220 */ /* 0x040fe40000410000 */
[C---:B------:R-:W-:Y:S02]  /*6a20*/  FMUL.FTZ R78, R74.reuse, R93 ;  /* 0x0000005d4a4e7220 */ /* 0x040fe40000410000 */
[----:B------:R-:W-:Y:S02]  /*6a30*/  FMUL.FTZ R91, R74, R67 ;  /* 0x000000434a5b7220 */ /* 0x000fe40000410000 */
[----:B------:R-:W-:Y:S02]  /*6a40*/  FFMA.FTZ R60, R20, R77, R52 ;  /* 0x0000004d143c7223 */ /* 0x000fe40000010034 */
[----:B------:R-:W-:Y:S02]  /*6a50*/  FFMA.FTZ R67, R21, R66, R53 ;  /* 0x0000004215437223 */ /* 0x000fe40000010035 */
[----:B------:R-:W-:-:S02]  /*6a60*/  FFMA.FTZ R85, R10, R85, R42 ;  /* 0x000000550a557223 */ /* 0x000fc4000001002a */
[----:B------:R-:W-:Y:S01]  /*6a70*/  FFMA.FTZ R78, R11, R78, R43 ;  /* 0x0000004e0b4e7223 */ /* 0x000fe2000001002b */
[----:B------:R-:W-:Y:S01]  /*6a80*/  F2FP.PACK_AB R60, R67, R60 ;  /* 0x0000003c433c723e */ /* 0x000fe200000000ff */
[C---:B------:R-:W-:Y:S02]  /*6a90*/  FMUL.FTZ R76, R74.reuse, R76 ;  /* 0x0000004c4a4c7220 */ /* 0x040fe40000410000 */
[----:B------:R-:W-:Y:S01]  /*6aa0*/  FMUL.FTZ R72, R74, R61 ;  /* 0x0000003d4a487220 */ /* 0x000fe20000410000 */
[----:B------:R-:W-:Y:S01]  /*6ab0*/  F2FP.PACK_AB R67, R78, R85 ;  /* 0x000000554e43723e */ /* 0x000fe200000000ff */
[----:B------:R-:W-:Y:S02]  /*6ac0*/  FMUL.FTZ R87, R74, R87 ;  /* 0x000000574a577220 */ /* 0x000fe40000410000 */
[----:B------:R-:W-:Y:S02]  /*6ad0*/  FFMA.FTZ R61, R22, R91, R54 ;  /* 0x0000005b163d7223 */ /* 0x000fe40000010036 */
[----:B------:R-:W-:-:S02]  /*6ae0*/  FFMA.FTZ R76, R23, R76, R55 ;  /* 0x0000004c174c7223 */ /* 0x000fc40000010037 */
[C---:B------:R-:W-:Y:S02]  /*6af0*/  FMUL.FTZ R82, R74.reuse, R89 ;  /* 0x000000594a527220 */ /* 0x040fe40000410000 */
[----:B------:R-:W-:Y:S01]  /*6b00*/  FMUL.FTZ R79, R74, R79 ;  /* 0x0000004f4a4f7220 */ /* 0x000fe20000410000 */
[----:B------:R-:W-:Y:S01]  /*6b10*/  F2FP.PACK_AB R61, R76, R61 ;  /* 0x0000003d4c3d723e */ /* 0x000fe200000000ff */
[C---:B------:R-:W-:Y:S01]  /*6b20*/  FMUL.FTZ R81, R74.reuse, R81 ;  /* 0x000000514a517220 */ /* 0x040fe20000410000 */
[----:B------:R-:W-:Y:S01]  /*6b30*/  IADD3 R76, P2, R83, c[0x0][0x208], RZ ;  /* 0x00008200534c7a10 */ /* 0x000fe20007f5e0ff */
[----:B------:R-:W-:Y:S02]  /*6b40*/  FMUL.FTZ R78, R74, R73 ;  /* 0x000000494a4e7220 */ /* 0x000fe40000410000 */
[----:B------:R-:W-:Y:S01]  /*6b50*/  FFMA.FTZ R77, R9, R72, R41 ;  /* 0x00000048094d7223 */ /* 0x000fe20000010029 */
[----:B------:R-:W-:Y:S01]  /*6b60*/  IADD3 R72, P0, R65, c[0x0][0x208], RZ ;  /* 0x0000820041487a10 */ /* 0x000fe20007f1e0ff */
[----:B------:R-:W-:-:S02]  /*6b70*/  FFMA.FTZ R66, R8, R87, R40 ;  /* 0x0000005708427223 */ /* 0x000fc40000010028 */
[----:B------:R-:W-:Y:S01]  /*6b80*/  FFMA.FTZ R84, R15, R82, R47 ;  /* 0x000000520f547223 */ /* 0x000fe2000001002f */
[----:B------:R-:W-:Y:S01]  /*6b90*/  IADD3.X R73, R64, c[0x0][0x20c], RZ, P0, !PT ;  /* 0x0000830040497a10 */ /* 0x000fe200007fe4ff */
[----:B------:R-:W-:Y:S01]  /*6ba0*/  FFMA.FTZ R65, R14, R79, R46 ;  /* 0x0000004f0e417223 */ /* 0x000fe2000001002e */
[----:B------:R-:W-:Y:S01]  /*6bb0*/  F2FP.PACK_AB R66, R77, R66 ;  /* 0x000000424d42723e */ /* 0x000fe200000000ff */
[----:B------:R-:W-:Y:S01]  /*6bc0*/  FFMA.FTZ R81, R12, R81, R44 ;  /* 0x000000510c517223 */ /* 0x000fe2000001002c */
[----:B------:R-:W-:Y:S01]  /*6bd0*/  IADD3.X R77, R80, c[0x0][0x20c], RZ, P2, !PT ;  /* 0x00008300504d7a10 */ /* 0x000fe200017fe4ff */
        /* <DEDUP_REMOVED lines=11> */
.L_x_8863:
[----:B------:R-:W-:Y:S05]  /*6c90*/  BSYNC B0 ;  /* 0x0000000000007941 */ /* 0x000fea0003800000 */
.L_x_8748:
[----:B------:R-:W-:Y:S05]  /*6ca0*/  EXIT ;  /* 0x000000000000794d */ /* 0x000fea0003800000 */
.L_x_8861:
[----:B------:R-:W-:Y:S01]  /*6cb0*/  IMAD.MOV.U32 R75, RZ, RZ, R63 ;  /* 0x000000ffff4b7224 */ /* 0x000fe200078e003f */
[----:B------:R-:W-:Y:S01]  /*6cc0*/  MOV R62, 0x1 ;  /* 0x00000001003e7802 */ /* 0x000fe20000000f00 */
[----:B------:R-:W-:Y:S01]  /*6cd0*/  IMAD.MOV.U32 R85, RZ, RZ, 0x1f ;  /* 0x0000001fff557424 */ /* 0x000fe200078e00ff */
[----:B------:R-:W-:-:S02]  /*6ce0*/  MOV R74, 0xffffffff ;  /* 0xffffffff004a7802 */ /* 0x000fc40000000f00 */
[----:B------:R-:W-:Y:S02]  /*6cf0*/  MOV R60, 0x6d10 ;  /* 0x00006d10003c7802 */ /* 0x000fe40000000f00 */
[----:B------:R-:W-:Y:S05]  /*6d00*/  CALL.REL.NOINC `($__internal_93_$__cuda_sm70_shflsync_bfly_p) ;  /* 0x0000058000007944 */ /* 0x000fea0003c00000 */
[----:B01----:R-:W-:Y:S05]  /*6d10*/  BRA `(.L_x_8865) ;  /* 0xfffff72000007947 */ /* 0x003fea000383ffff */
.L_x_8862:
[----:B------:R-:W-:Y:S01]  /*6d20*/  HFMA2.MMA R85, -RZ, RZ, 0, 1.847743988037109375e-06 ;  /* 0x0000001fff557435 */ /* 0x000fe200000001ff */
[----:B------:R-:W-:Y:S01]  /*6d30*/  IMAD.MOV.U32 R62, RZ, RZ, 0x2 ;  /* 0x00000002ff3e7424 */ /* 0x000fe200078e00ff */
[----:B------:R-:W-:Y:S01]  /*6d40*/  MOV R60, 0x6d70 ;  /* 0x00006d70003c7802 */ /* 0x000fe20000000f00 */
[----:B------:R-:W-:-:S03]  /*6d50*/  IMAD.MOV.U32 R74, RZ, RZ, -0x1 ;  /* 0xffffffffff4a7424 */ /* 0x000fc600078e00ff */
[----:B0-----:R-:W-:Y:S05]  /*6d60*/  CALL.REL.NOINC `($__internal_93_$__cuda_sm70_shflsync_bfly_p) ;  /* 0x0000052000007944 */ /* 0x001fea0003c00000 */
[----:B01----:R-:W-:Y:S01]  /*6d70*/  FADD.FTZ R75, R75, R62 ;  /* 0x0000003e4b4b7221 */ /* 0x003fe20000010000 */
[----:B------:R-:W-:Y:S01]  /*6d80*/  MOV R62, 0x4 ;  /* 0x00000004003e7802 */ /* 0x000fe20000000f00 */
[----:B------:R-:W-:Y:S01]  /*6d90*/  IMAD.MOV.U32 R85, RZ, RZ, 0x1f ;  /* 0x0000001fff557424 */ /* 0x000fe200078e00ff */
[----:B------:R-:W-:Y:S02]  /*6da0*/  MOV R74, 0xffffffff ;  /* 0xffffffff004a7802 */ /* 0x000fe40000000f00 */
[----:B------:R-:W-:Y:S02]  /*6db0*/  MOV R60, 0x6dd0 ;  /* 0x00006dd0003c7802 */ /* 0x000fe40000000f00 */
[----:B------:R-:W-:Y:S05]  /*6dc0*/  CALL.REL.NOINC `($__internal_93_$__cuda_sm70_shflsync_bfly_p) ;  /* 0x000004c000007944 */ /* 0x000fea0003c00000 */
[----:B0-----:R-:W-:Y:S01]  /*6dd0*/  HFMA2.MMA R85, -RZ, RZ, 0, 1.847743988037109375e-06 ;  /* 0x0000001fff557435 */ /* 0x001fe200000001ff */
[----:B-1----:R-:W-:Y:S01]  /*6de0*/  FADD.FTZ R75, R75, R62 ;  /* 0x0000003e4b4b7221 */ /* 0x002fe20000010000 */
[----:B------:R-:W-:Y:S01]  /*6df0*/  MOV R60, 0x6e30 ;  /* 0x00006e30003c7802 */ /* 0x000fe20000000f00 */
[----:B------:R-:W-:-:S02]  /*6e00*/  IMAD.MOV.U32 R62, RZ, RZ, 0x8 ;  /* 0x00000008ff3e7424 */ /* 0x000fc400078e00ff */
[----:B------:R-:W-:Y:S02]  /*6e10*/  IMAD.MOV.U32 R74, RZ, RZ, -0x1 ;  /* 0xffffffffff4a7424 */ /* 0x000fe400078e00ff */
[----:B------:R-:W-:Y:S05]  /*6e20*/  CALL.REL.NOINC `($__internal_93_$__cuda_sm70_shflsync_bfly_p) ;  /* 0x0000046000007944 */ /* 0x000fea0003c00000 */
[----:B01----:R-:W-:Y:S01]  /*6e30*/  FADD.FTZ R75, R75, R62 ;  /* 0x0000003e4b4b7221 */ /* 0x003fe20000010000 */
[----:B------:R-:W-:Y:S01]  /*6e40*/  MOV R62, 0x10 ;  /* 0x00000010003e7802 */ /* 0x000fe20000000f00 */
[----:B------:R-:W-:Y:S01]  /*6e50*/  IMAD.MOV.U32 R85, RZ, RZ, 0x1f ;  /* 0x0000001fff557424 */ /* 0x000fe200078e00ff */
[----:B------:R-:W-:Y:S02]  /*6e60*/  MOV R74, 0xffffffff ;  /* 0xffffffff004a7802 */ /* 0x000fe40000000f00 */
[----:B------:R-:W-:Y:S02]  /*6e70*/  MOV R60, 0x6e90 ;  /* 0x00006e90003c7802 */ /* 0x000fe40000000f00 */
[----:B------:R-:W-:Y:S05]  /*6e80*/  CALL.REL.NOINC `($__internal_93_$__cuda_sm70_shflsync_bfly_p) ;  /* 0x0000040000007944 */ /* 0x000fea0003c00000 */
        /* <DEDUP_REMOVED lines=38> */
[----:B------:R-:W-:Y:S05]  /*70f0*/  CALL.REL.NOINC `($__internal_93_$__cuda_sm70_shflsync_bfly_p) ;  /* 0x0000019000007944 */ /* 0x000fea0003c00000 */
        /* <DEDUP_REMOVED lines=9> */
[----:B------:R-:W-:Y:S02]  /*7190*/  IMAD.MOV.U32 R62, RZ, RZ, 0x4 ;  /* 0x00000004ff3e7424 */ /* 0x000fe400078e00ff */
[----:B------:R-:W-:-:S02]  /*71a0*/  IMAD.MOV.U32 R74, RZ, RZ, -0x1 ;  /* 0xffffffffff4a7424 */ /* 0x000fc400078e00ff */
[----:B------:R-:W-:Y:S05]  /*71b0*/  CALL.REL.NOINC `($__internal_93_$__cuda_sm70_shflsync_bfly_p) ;  /* 0x000000d000007944 */ /* 0x000fea0003c00000 */
[----:B01----:R-:W-:Y:S01]  /*71c0*/  FADD.FTZ R75, R75, R62 ;  /* 0x0000003e4b4b7221 */ /* 0x003fe20000010000 */
[----:B------:R-:W-:Y:S01]  /*71d0*/  MOV R62, 0x8 ;  /* 0x00000008003e7802 */ /* 0x000fe20000000f00 */
[----:B------:R-:W-:Y:S01]  /*71e0*/  IMAD.MOV.U32 R85, RZ, RZ, 0x1f ;  /* 0x0000001fff557424 */ /* 0x000fe200078e00ff */
[----:B------:R-:W-:-:S02]  /*71f0*/  MOV R74, 0xffffffff ;  /* 0xffffffff004a7802 */ /* 0x000fc40000000f00 */
[----:B------:R-:W-:Y:S02]  /*7200*/  MOV R60, 0x7220 ;  /* 0x00007220003c7802 */ /* 0x000fe40000000f00 */
[----:B------:R-:W-:Y:S05]  /*7210*/  CALL.REL.NOINC `($__internal_93_$__cuda_sm70_shflsync_bfly_p) ;  /* 0x0000007000007944 */ /* 0x000fea0003c00000 */
[----:B0-----:R-:W-:Y:S01]  /*7220*/  HFMA2.MMA R85, -RZ, RZ, 0, 1.847743988037109375e-06 ;  /* 0x0000001fff557435 */ /* 0x001fe200000001ff */
[----:B-1----:R-:W-:Y:S01]  /*7230*/  FADD.FTZ R75, R75, R62 ;  /* 0x0000003e4b4b7221 */ /* 0x002fe20000010000 */
[----:B------:R-:W-:Y:S01]  /*7240*/  MOV R60, 0x7280 ;  /* 0x00007280003c7802 */ /* 0x000fe20000000f00 */
[----:B------:R-:W-:Y:S02]  /*7250*/  IMAD.MOV.U32 R62, RZ, RZ, 0x10 ;  /* 0x00000010ff3e7424 */ /* 0x000fe400078e00ff */
[----:B------:R-:W-:Y:S02]  /*7260*/  IMAD.MOV.U32 R74, RZ, RZ, -0x1 ;  /* 0xffffffffff4a7424 */ /* 0x000fe400078e00ff */
[----:B------:R-:W-:Y:S05]  /*7270*/  CALL.REL.NOINC `($__internal_93_$__cuda_sm70_shflsync_bfly_p) ;  /* 0x0000001000007944 */ /* 0x000fea0003c00000 */
[----:B01----:R-:W-:Y:S05]  /*7280*/  BRA `(.L_x_8866) ;  /* 0xfffff4f000007947 */ /* 0x003fea000383ffff */
        .weak           $__internal_93_$__cuda_sm70_shflsync_bfly_p
        .type           $__internal_93_$__cuda_sm70_shflsync_bfly_p,@function
        .size           $__internal_93_$__cuda_sm70_shflsync_bfly_p,(.L_x_15285 - $__internal_93_$__cuda_sm70_shflsync_bfly_p)
$__internal_93_$__cuda_sm70_shflsync_bfly_p:
[----:B------:R-:W-:Y:S01]  /*7290*/  MOV R61, 0x0 ;  /* 0x00000000003d7802 */ /* 0x000fe20000000f00 */
[----:B------:R-:W-:Y:S04]  /*72a0*/  WARPSYNC R74 ;  /* 0x0000004a00007348 */ /* 0x000fe80003800000 */
[----:B------:R0:W1:Y:S01]  /*72b0*/  SHFL.BFLY PT, R62, R75, R62, R85 ;  /* 0x0c00003e4b3e7389 */ /* 0x00006200000e0055 */
[----:B------:R-:W-:Y:S05]  /*72c0*/  RET.REL.NODEC R60 `(_ZN10layer_norm13ln_fwd_kernelINS_13Kernel_traitsIf6__halfS2_S2_fjLj512ELj1ELj4ELj1ELj16ENS_18Kernel_traits_baseILj512EfS2_S2_S2_fjLj128EEEEELb1ELb1ELb0ELb1EEEvNS_9FwdParamsE) ;  /* 0xffff8d303c007950 */ /* 0x000fea0003c3ffff */
.L_x_8867:
        /* <DEDUP_REMOVED lines=11> */
.L_x_15285:


//--------------------- .text._ZN10layer_norm13ln_fwd_kernelINS_13Kernel_traitsIf6__halfS2_S2_fjLj512ELj1ELj4ELj1ELj16ENS_18Kernel_traits_baseILj512EfS2_S2_S2_fjLj128EEEEELb1ELb1ELb1ELb0EEEvNS_9FwdParamsE --------------------------
	.section	.text._ZN10layer_norm13ln_fwd_kernelINS_13Kernel_traitsIf6__halfS2_S2_fjLj512ELj1ELj4ELj1ELj16ENS_18Kernel_traits_baseILj512EfS2_S2_S2_fjLj128EEEEELb1ELb1ELb1ELb0EEEvNS_9FwdParamsE,"ax",@progbits
	.sectioninfo	@"SHI_REGISTERS=111"
	.align	128
        .global         _ZN10layer_norm13ln_fwd_kernelINS_13Kernel_traitsIf6__halfS2_S2_fjLj512ELj1ELj4ELj1ELj16ENS_18Kernel_traits_baseILj512EfS2_S2_S2_fjLj128EEEEELb1ELb1ELb1ELb0EEEvNS_9FwdParamsE
        .type           _ZN10layer_norm13ln_fwd_kernelINS_13Kernel_traitsIf6__halfS2_S2_fjLj512ELj1ELj4ELj1ELj16ENS_18Kernel_traits_baseILj512EfS2_S2_S2_fjLj128EEEEELb1ELb1ELb1ELb0EEEvNS_9FwdParamsE,@function
        .size           _ZN10layer_norm13ln_fwd_kernelINS_13Kernel_traitsIf6__halfS2_S2_fjLj512ELj1ELj4ELj1ELj16ENS_18Kernel_traits_baseILj512EfS2_S2_S2_fjLj128EEEEELb1ELb1ELb1ELb0EEEvNS_9FwdParamsE,(.L_x_15286 - _ZN10layer_norm13ln_fwd_kernelINS_13Kernel_traitsIf6__halfS2_S2_fjLj512ELj1ELj4ELj1ELj16ENS_18Kernel_traits_baseILj512EfS2_S2_S2_fjLj128EEEEELb1ELb1ELb1ELb0EEEvNS_9FwdParamsE)
        .other          _ZN10layer_norm13ln_fwd_kernelINS_13Kernel_traitsIf6__halfS2_S2_fjLj512ELj1ELj4ELj1ELj16ENS_18Kernel_traits_baseILj512EfS2_S2_S2_fjLj128EEEEELb1ELb1ELb1ELb0EEEvNS_9FwdParamsE,@"STO_CUDA_ENTRY STV_DEFAULT"
_ZN10layer_norm13ln_fwd_kernelINS_13Kernel_traitsIf6__halfS2_S2_fjLj512ELj1ELj4ELj1ELj16ENS_18Kernel_traits_baseILj512EfS2_S2_S2_fjLj128EEEEELb1ELb1ELb1ELb0EEEvNS_9FwdParamsE:
.text._ZN10layer_norm13ln_fwd_kernelINS_13Kernel_traitsIf6__halfS2_S2_fjLj512ELj1ELj4ELj1ELj16ENS_18Kernel_traits_baseILj512EfS2_S2_S2_fjLj128EEEEELb1ELb1ELb1ELb0EEEvNS_9FwdParamsE:
        /* <DEDUP_REMOVED lines=63> */
.L_x_8869:
[----:B------:R-:W-:Y:S05]  /*03f0*/  BSYNC B0 ;  /* 0x0000000000007941 */ /* 0x000fea0003800000 */
.L_x_8868:
        /* <DEDUP_REMOVED lines=20> */
.L_x_8871:
[----:B------:R-:W-:Y:S05]  /*0540*/  BSYNC B0 ;  /* 0x0000000000007941 */ /* 0x000fea0003800000 */
.L_x_8870:
        /* <DEDUP_REMOVED lines=70> */
.L_x_9046:
        /* <DEDUP_REMOVED lines=38> */
.L_x_8876:
        /* <DEDUP_REMOVED lines=12> */
.L_x_8879:
[----:B------:R-:W-:Y:S02]  /*0cd0*/  IMAD.MOV.U32 R14, RZ, RZ, R8 ;  /* 0x000000ffff0e7224 */ /* 0x000fe400078e0008 */
.L_x_8880:
[----:B------:R-:W-:Y:S05]  /*0ce0*/  BSYNC B3 ;  /* 0x0000000000037941 */ /* 0x000fea0003800000 */
.L_x_8878:
        /* <DEDUP_REMOVED lines=16> */
.L_x_8884:
[----:B------:R-:W-:Y:S05]  /*0df0*/  BSYNC B4 ;  /* 0x0000000000047941 */ /* 0x000fea0003800000 */
.L_x_8883:
        /* <DEDUP_REMOVED lines=43> */
.L_x_8882:
[----:B------:R-:W-:Y:S05]  /*10b0*/  BSYNC B3 ;  /* 0x0000000000037941 */ /* 0x000fea0003800000 */
.L_x_8881:
        /* <DEDUP_REMOVED lines=12> */
.L_x_8877:
[----:B------:R-:W-:Y:S05]  /*1180*/  BSYNC B2 ;  /* 0x0000000000027941 */ /* 0x000fea0003800000 */
.L_x_8875:
        /* <DEDUP_REMOVED lines=8> */
.L_x_8886:
        /* <DEDUP_REMOVED lines=12> */
.L_x_8889:
[----:B------:R-:W-:Y:S02]  /*12d0*/  IMAD.MOV.U32 R76, RZ, RZ, R8 ;  /* 0x000000ffff4c7224 */ /* 0x000fe400078e0008 */
.L_x_8890:
[----:B------:R-:W-:Y:S05]  /*12e0*/  BSYNC B3 ;  /* 0x0000000000037941 */ /* 0x000fea0003800000 */
.L_x_8888:
        /* <DEDUP_REMOVED lines=16> */
.L_x_8894:
[----:B------:R-:W-:Y:S05]  /*13f0*/  BSYNC B4 ;  /* 0x0000000000047941 */ /* 0x000fea0003800000 */
.L_x_8893:
        /* <DEDUP_REMOVED lines=43> */
.L_x_8892:
[----:B------:R-:W-:Y:S05]  /*16b0*/  BSYNC B3 ;  /* 0x0000000000037941 */ /* 0x000fea0003800000 */
.L_x_8891:
        /* <DEDUP_REMOVED lines=10> */
[----:B------:R-:W-:-:S04]  /*1760*/  FMUL.FTZ R14, R37, R14 ;  /* 0x0000000e250e7220 */ /* 0x000fc80000410000 */
[----:B------:R-:W-:Y:S02]  /*1770*/  @P0 FADD.FTZ R14, R73, R14 ;  /* 0x0000000e490e0221 */ /* 0x000fe40000010000 */
.L_x_8887:
[----:B------:R-:W-:Y:S05]  /*1780*/  BSYNC B2 ;  /* 0x0000000000027941 */ /* 0x000fea0003800000 */
.L_x_8885:
        /* <DEDUP_REMOVED lines=8> */
.L_x_8896:
        /* <DEDUP_REMOVED lines=12> */
.L_x_8899:
[----:B------:R-:W-:Y:S02]  /*18d0*/  MOV R77, R8 ;  /* 0x00000008004d7202 */ /* 0x000fe40000000f00 */
.L_x_8900:
[----:B------:R-:W-:Y:S05]  /*18e0*/  BSYNC B3 ;  /* 0x0000000000037941 */ /* 0x000fea0003800000 */
.L_x_8898:
        /* <DEDUP_REMOVED lines=16> */
.L_x_8904:
[----:B------:R-:W-:Y:S05]  /*19f0*/  BSYNC B4 ;  /* 0x0000000000047941 */ /* 0x000fea0003800000 */
.L_x_8903:
        /* <DEDUP_REMOVED lines=44> */
.L_x_8902:
[----:B------:R-:W-:Y:S05]  /*1cc0*/  BSYNC B3 ;  /* 0x0000000000037941 */ /* 0x000fea0003800000 */
.L_x_8901:
        /* <DEDUP_REMOVED lines=13> */
.L_x_8897:
[----:B------:R-:W-:Y:S05]  /*1da0*/  BSYNC B2 ;  /* 0x0000000000027941 */ /* 0x000fea0003800000 */
.L_x_8895:
        /* <DEDUP_REMOVED lines=8> */
.L_x_8906:
        /* <DEDUP_REMOVED lines=12> */
.L_x_8909:
[----:B------:R-:W-:Y:S02]  /*1ef0*/  IMAD.MOV.U32 R78, RZ, RZ, R8 ;  /* 0x000000ffff4e7224 */ /* 0x000fe400078e0008 */
.L_x_8910:
[----:B------:R-:W-:Y:S05]  /*1f00*/  BSYNC B3 ;  /* 0x0000000000037941 */ /* 0x000fea0003800000 */
.L_x_8908:
        /* <DEDUP_REMOVED lines=16> */
.L_x_8914:
[----:B------:R-:W-:Y:S05]  /*2010*/  BSYNC B4 ;  /* 0x0000000000047941 */ /* 0x000fea0003800000 */
.L_x_8913:
        /* <DEDUP_REMOVED lines=43> */
.L_x_8912:
[----:B------:R-:W-:Y:S05]  /*22d0*/  BSYNC B3 ;  /* 0x0000000000037941 */ /* 0x000fea0003800000 */
.L_x_8911:
        /* <DEDUP_REMOVED lines=13> */
.L_x_8907:
[----:B------:R-:W-:Y:S05]  /*23b0*/  BSYNC B2 ;  /* 0x0000000000027941 */ /* 0x000fea0003800000 */
.L_x_8905:
        /* <DEDUP_REMOVED lines=8> */
.L_x_8916:
        /* <DEDUP_REMOVED lines=12> */
.L_x_8919:
[----:B------:R-:W-:Y:S02]  /*2500*/  MOV R81, R8 ;  /* 0x0000000800517202 */ /* 0x000fe40000000f00 */
.L_x_8920:
[----:B------:R-:W-:Y:S05]  /*2510*/  BSYNC B3 ;  /* 0x0000000000037941 */ /* 0x000fea0003800000 */
.L_x_8918:
        /* <DEDUP_REMOVED lines=16> */
.L_x_8924:
[----:B------:R-:W-:Y:S05]  /*2620*/  BSYNC B4 ;  /* 0x0000000000047941 */ /* 0x000fea0003800000 */
.L_x_8923:
        /* <DEDUP_REMOVED lines=43> */
.L_x_8922:
[----:B------:R-:W-:Y:S05]  /*28e0*/  BSYNC B3 ;  /* 0x0000000000037941 */ /* 0x000fea0003800000 */
.L_x_8921:
        /* <DEDUP_REMOVED lines=13> */
.L_x_8917:
[----:B------:R-:W-:Y:S05]  /*29c0*/  BSYNC B2 ;  /* 0x0000000000027941 */ /* 0x000fea0003800000 */
.L_x_8915:
        /* <DEDUP_REMOVED lines=8> */
.L_x_8926:
        /* <DEDUP_REMOVED lines=12> */
.L_x_8929:
[----:B------:R-:W-:Y:S02]  /*2b10*/  IMAD.MOV.U32 R82, RZ, RZ, R8 ;  /* 0x000000ffff527224 */ /* 0x000fe400078e0008 */
.L_x_8930:
[----:B------:R-:W-:Y:S05]  /*2b20*/  BSYNC B3 ;  /* 0x0000000000037941 */ /* 0x000fea0003800000 */
.L_x_8928:
        /* <DEDUP_REMOVED lines=16> */
.L_x_8934:
[----:B------:R-:W-:Y:S05]  /*2c30*/  BSYNC B4 ;  /* 0x0000000000047941 */ /* 0x000fea0003800000 */
.L_x_8933:
        /* <DEDUP_REMOVED lines=43> */
.L_x_8932:
[----:B------:R-:W-:Y:S05]  /*2ef0*/  BSYNC B3 ;  /* 0x0000000000037941 */ /* 0x000fea0003800000 */
.L_x_8931:
        /* <DEDUP_REMOVED lines=13> */
.L_x_8927:
[----:B------:R-:W-:Y:S05]  /*2fd0*/  BSYNC B2 ;  /* 0x0000000000027941 */ /* 0x000fea0003800000 */
.L_x_8925:
        /* <DEDUP_REMOVED lines=8> */
.L_x_8936:
        /* <DEDUP_REMOVED lines=12> */
.L_x_8939:
[----:B------:R-:W-:Y:S02]  /*3120*/  IMAD.MOV.U32 R85, RZ, RZ, R8 ;  /* 0x000000ffff557224 */ /* 0x000fe400078e0008 */
.L_x_8940:
[----:B------:R-:W-:Y:S05]  /*3130*/  BSYNC B3 ;  /* 0x0000000000037941 */ /* 0x000fea0003800000 */
.L_x_8938:
        /* <DEDUP_REMOVED lines=16> */
.L_x_8944:
[----:B------:R-:W-:Y:S05]  /*3240*/  BSYNC B4 ;  /* 0x0000000000047941 */ /* 0x000fea0003800000 */
.L_x_8943:
        /* <DEDUP_REMOVED lines=43> */
.L_x_8942:
[----:B------:R-:W-:Y:S05]  /*3500*/  BSYNC B3 ;  /* 0x0000000000037941 */ /* 0x000fea0003800000 */
.L_x_8941:
        /* <DEDUP_REMOVED lines=13> */
.L_x_8937:
[----:B------:R-:W-:Y:S05]  /*35e0*/  BSYNC B2 ;  /* 0x0000000000027941 */ /* 0x000fea0003800000 */
.L_x_8935:
        /* <DEDUP_REMOVED lines=8> */
.L_x_8946:
        /* <DEDUP_REMOVED lines=12> */
.L_x_8949:
[----:B------:R-:W-:Y:S02]  /*3730*/  MOV R86, R8 ;  /* 0x0000000800567202 */ /* 0x000fe40000000f00 */
.L_x_8950:
[----:B------:R-:W-:Y:S05]  /*3740*/  BSYNC B3 ;  /* 0x0000000000037941 */ /* 0x000fea0003800000 */
.L_x_8948:
        /* <DEDUP_REMOVED lines=16> */
.L_x_8954:
[----:B------:R-:W-:Y:S05]  /*3850*/  BSYNC B4 ;  /* 0x0000000000047941 */ /* 0x000fea0003800000 */
.L_x_8953:
        /* <DEDUP_REMOVED lines=43> */
.L_x_8952:
[----:B------:R-:W-:Y:S05]  /*3b10*/  BSYNC B3 ;  /* 0x0000000000037941 */ /* 0x000fea0003800000 */
.L_x_8951:
        /* <DEDUP_REMOVED lines=13> */
.L_x_8947:
[----:B------:R-:W-:Y:S05]  /*3bf0*/  BSYNC B2 ;  /* 0x0000000000027941 */ /* 0x000fea0003800000 */
.L_x_8945:
        /* <DEDUP_REMOVED lines=21> */
[----:B------:R-:W-:Y:S01]  /*3d50*/  IMAD.WIDE.U32 R92, R92, 0x100, RZ ;  /* 0x000001005c5c7825 */ /* 0x000fe200078e00ff */
[----:B------:R-:W-:Y:S02]  /*3d60*/  MOV R104, 0x8 ;  /* 0x0000000800687802 */ /* 0x000fe40000000f00 */
[----:B------:R-:W-:Y:S02]  /*3d70*/  LOP3.LUT R73, R75, R105, R73, 0xfe, !PT ;  /* 0x000000694b497212 */ /* 0x000fe400078efe49 */
[----:B------:R-:W-:Y:S01]  /*3d80*/  LOP3.LUT R72, R92, R72, R74, 0xfe, !PT ;  /* 0x000000485c487212 */ /* 0x000fe200078efe4a */
[----:B------:R-:W-:Y:S01]  /*3d90*/  IMAD.WIDE.U32 R74, R101, R104, c[0x0][0x190] ;  /* 0x00006400654a7625 */ /* 0x000fe200078e0068 */
[----:B------:R-:W-:Y:S02]  /*3da0*/  LOP3.LUT R73, R73, R93, RZ, 0xfc, !PT ;  /* 0x0000005d49497212 */ /* 0x000fe400078efcff */
[----:B------:R-:W-:-:S05]  /*3db0*/  LOP3.LUT R72, R72, 0xff, R13, 0xf8, !PT ;  /* 0x000000ff48487812 */ /* 0x000fca00078ef80d */
[----:B------:R0:W-:Y:S02]  /*3dc0*/  STG.E.64 [R74.64], R72 ;  /* 0x000000484a007986 */ /* 0x0001e4000c101b06 */
.L_x_8956:
[----:B------:R-:W-:Y:S05]  /*3dd0*/  BSYNC B2 ;  /* 0x0000000000027941 */ /* 0x000fea0003800000 */
.L_x_8955:
[----:B------:R-:W-:Y:S02]  /*3de0*/  IADD3 R102, R102, 0x20, RZ ;  /* 0x0000002066667810 */ /* 0x000fe40007ffe0ff */
[----:B------:R-:W-:Y:S02]  /*3df0*/  IADD3 R101, R101, 0x20, RZ ;  /* 0x0000002065657810 */ /* 0x000fe40007ffe0ff */
.L_x_8874:
[----:B-1----:R-:W-:Y:S05]  /*3e00*/  BSYNC B1 ;  /* 0x0000000000017941 */ /* 0x002fea0003800000 */
.L_x_8873:
        /* <DEDUP_REMOVED lines=17> */
[----:B-----5:R-:W-:Y:S01]  /*3f20*/  HADD2.F32 R88, -RZ, R68.H0_H0 ;  /* 0x20000044ff587230 */ /* 0x020fe20000004100 */
[----:B------:R-:W-:Y:S05]  /*3f30*/  BRA `(.L_x_8961) ;  /* 0x0000058000007947 */ /* 0x000fea0003800000 */
.L_x_8960:
        /* <DEDUP_REMOVED lines=12> */
.L_x_8963:
[----:B------:R-:W-:Y:S02]  /*4000*/  MOV R13, R8 ;  /* 0x00000008000d7202 */ /* 0x000fe40000000f00 */
.L_x_8964:
[----:B------:R-:W-:Y:S05]  /*4010*/  BSYNC B3 ;  /* 0x0000000000037941 */ /* 0x000fea0003800000 */
.L_x_8962:
        /* <DEDUP_REMOVED lines=16> */
.L_x_8968:
[----:B------:R-:W-:Y:S05]  /*4120*/  BSYNC B4 ;  /* 0x0000000000047941 */ /* 0x000fea0003800000 */
.L_x_8967:
        /* <DEDUP_REMOVED lines=43> */
.L_x_8966:
[----:B------:R-:W-:Y:S05]  /*43e0*/  BSYNC B3 ;  /* 0x0000000000037941 */ /* 0x000fea0003800000 */
.L_x_8965:
        /* <DEDUP_REMOVED lines=13> */
.L_x_8961:
[----:B------:R-:W-:Y:S05]  /*44c0*/  BSYNC B2 ;  /* 0x0000000000027941 */ /* 0x000fea0003800000 */
.L_x_8959:
        /* <DEDUP_REMOVED lines=8> */
.L_x_8970:
        /* <DEDUP_REMOVED lines=12> */
.L_x_8973:
[----:B------:R-:W-:Y:S02]  /*4610*/  IMAD.MOV.U32 R9, RZ, RZ, R8 ;  /* 0x000000ffff097224 */ /* 0x000fe400078e0008 */
.L_x_8974:
[----:B------:R-:W-:Y:S05]  /*4620*/  BSYNC B3 ;  /* 0x0000000000037941 */ /* 0x000fea0003800000 */
.L_x_8972:
        /* <DEDUP_REMOVED lines=16> */
.L_x_8978:
[----:B------:R-:W-:Y:S05]  /*4730*/  BSYNC B4 ;  /* 0x0000000000047941 */ /* 0x000fea0003800000 */
.L_x_8977:
        /* <DEDUP_REMOVED lines=44> */
.L_x_8976:
[----:B------:R-:W-:Y:S05]  /*4a00*/  BSYNC B3 ;  /* 0x0000000000037941 */ /* 0x000fea0003800000 */
.L_x_8975:
[----:B------:R-:W0:Y:S01]  /*4a10*/  I2F.U32 R9, R9 ;  /* 0x0000000900097306 */ /* 0x000e220000201000 */
[----:B-----5:R-:W-:Y:S01]  /*4a20*/  HADD2.F32 R74, -RZ, R64.H1_H1 ;  /* 0x30000040ff4a7230 */ /* 0x020fe20000004100 */
[----:B------:R-:W-:-:S04]  /*4a30*/  IMAD.MOV.U32 R72, RZ, RZ, 0x2f800000 ;  /* 0x2f800000ff487424 */ /* 0x000fc800078e00ff */
[----:B------:R-:W-:Y:S02]  /*4a40*/  FMUL.FTZ R74, R74, c[0x0][0x1ec] ;  /* 0x00007b004a4a7a20 */ /* 0x000fe40000410000 */
[----:B0-----:R-:W-:Y:S02]  /*4a50*/  FFMA.FTZ R15, R9, R72, 1.1641532182693481445e-10 ;  /* 0x2f000000090f7423 */ /* 0x001fe40000010048 */
[----:B------:R-:W-:Y:S01]  /*4a60*/  FMUL.FTZ R72, R74, c[0x0][0x1e8] ;  /* 0x00007a004a487a20 */ /* 0x000fe20000410000 */
[----:B------:R-:W-:Y:S02]  /*4a70*/  @P0 HADD2.F32 R74, -RZ, R68.H1_H1 ;  /* 0x30000044ff4a0230 */ /* 0x000fe40000004100 */
[----:B------:R-:W-:-:S04]  /*4a80*/  FSETP.GTU.FTZ.AND P5, PT, R15, c[0x0][0x1e4], PT ;  /* 0x000079000f007a0b */ /* 0x000fc80003fbc000 */
[----:B------:R-:W-:Y:S02]  /*4a90*/  FSEL R72, R72, RZ, !P5 ;  /* 0x000000ff48487208 */ /* 0x000fe40006800000 */
[----:B------:R-:W-:-:S03]  /*4aa0*/  SEL R15, RZ, 0x1, P5 ;  /* 0x00000001ff0f7807 */ /* 0x000fc60002800000 */
[----:B------:R-:W-:-:S04]  /*4ab0*/  FMUL.FTZ R89, R61, R72 ;  /* 0x000000483d597220 */ /* 0x000fc80000410000 */
[----:B------:R-:W-:Y:S02]  /*4ac0*/  @P0 FADD.FTZ R89, R74, R89 ;  /* 0x000000594a590221 */ /* 0x000fe40000010000 */
.L_x_8971:
[----:B------:R-:W-:Y:S05]  /*4ad0*/  BSYNC B2 ;  /* 0x0000000000027941 */ /* 0x000fea0003800000 */
.L_x_8969:
        /* <DEDUP_REMOVED lines=8> */
.L_x_8980:
        /* <DEDUP_REMOVED lines=12> */
.L_x_8983:
[----:B------:R-:W-:Y:S02]  /*4c20*/  MOV R77, R8 ;  /* 0x00000008004d7202 */ /* 0x000fe40000000f00 */
.L_x_8984:
[----:B------:R-:W-:Y:S05]  /*4c30*/  BSYNC B3 ;  /* 0x0000000000037941 */ /* 0x000fea0003800000 */
.L_x_8982:
        /* <DEDUP_REMOVED lines=16> */
.L_x_8988:
[----:B------:R-:W-:Y:S05]  /*4d40*/  BSYNC B4 ;  /* 0x0000000000047941 */ /* 0x000fea0003800000 */
.L_x_8987:
        /* <DEDUP_REMOVED lines=43> */
.L_x_8986:
[----:B------:R-:W-:Y:S05]  /*5000*/  BSYNC B3 ;  /* 0x0000000000037941 */ /* 0x000fea0003800000 */
.L_x_8985:
[----:B------:R-:W0:Y:S01]  /*5010*/  I2F.U32 R72, R77 ;  /* 0x0000004d00487306 */ /* 0x000e220000201000 */
[----:B------:R-:W-:Y:S01]  /*5020*/  HFMA2.MMA R73, -RZ, RZ, 0.1171875, 0 ;  /* 0x2f800000ff497435 */ /* 0x000fe200000001ff */
[----:B-----5:R-:W-:Y:S02]  /*5030*/  HADD2.F32 R74, -RZ, R65.H0_H0 ;  /* 0x20000041ff4a7230 */ /* 0x020fe40000004100 */
[----:B------:R-:W-:-:S03]  /*5040*/  @P0 HADD2.F32 R75, -RZ, R69.H0_H0 ;  /* 0x20000045ff4b0230 */ /* 0x000fc60000004100 */
[----:B------:R-:W-:-:S04]  /*5050*/  FMUL.FTZ R74, R74, c[0x0][0x1ec] ;  /* 0x00007b004a4a7a20 */ /* 0x000fc80000410000 */
[----:B0-----:R-:W-:Y:S02]  /*5060*/  FFMA.FTZ R72, R72, R73, 1.1641532182693481445e-10 ;  /* 0x2f00000048487423 */ /* 0x001fe40000010049 */
[----:B------:R-:W-:-:S03]  /*5070*/  FMUL.FTZ R73, R74, c[0x0][0x1e8] ;  /* 0x00007a004a497a20 */ /* 0x000fc60000410000 */
[----:B------:R-:W-:-:S04]  /*5080*/  FSETP.GTU.FTZ.AND P5, PT, R72, c[0x0][0x1e4], PT ;  /* 0x0000790048007a0b */ /* 0x000fc80003fbc000 */
[----:B------:R-:W-:Y:S02]  /*5090*/  FSEL R73, R73, RZ, !P5 ;  /* 0x000000ff49497208 */ /* 0x000fe40006800000 */
[----:B------:R-:W-:-:S03]  /*50a0*/  SEL R72, RZ, 0x1, P5 ;  /* 0x00000001ff487807 */ /* 0x000fc60002800000 */
[----:B------:R-:W-:Y:S01]  /*50b0*/  FMUL.FTZ R90, R62, R73 ;  /* 0x000000493e5a7220 */ /* 0x000fe20000410000 */
[----:B------:R-:W-:-:S03]  /*50c0*/  PRMT R77, R72, 0x7610, R77 ;  /* 0x00007610484d7816 */ /* 0x000fc6000000004d */
[----:B------:R-:W-:Y:S02]  /*50d0*/  @P0 FADD.FTZ R90, R75, R90 ;  /* 0x0000005a4b5a0221 */ /* 0x000fe40000010000 */
.L_x_8981:
[----:B------:R-:W-:Y:S05]  /*50e0*/  BSYNC B2 ;  /* 0x0000000000027941 */ /* 0x000fea0003800000 */
.L_x_8979:
        /* <DEDUP_REMOVED lines=8> */
.L_x_8990:
        /* <DEDUP_REMOVED lines=12> */
.L_x_8993:
[----:B------:R-:W-:Y:S02]  /*5230*/  IMAD.MOV.U32 R78, RZ, RZ, R8 ;  /* 0x000000ffff4e7224 */ /* 0x000fe400078e0008 */
.L_x_8994:
[----:B------:R-:W-:Y:S05]  /*5240*/  BSYNC B3 ;  /* 0x0000000000037941 */ /* 0x000fea0003800000 */
.L_x_8992:
        /* <DEDUP_REMOVED lines=16> */
.L_x_8998:
[----:B------:R-:W-:Y:S05]  /*5350*/  BSYNC B4 ;  /* 0x0000000000047941 */ /* 0x000fea0003800000 */
.L_x_8997:
        /* <DEDUP_REMOVED lines=44> */
.L_x_8996:
[----:B------:R-:W-:Y:S05]  /*5620*/  BSYNC B3 ;  /* 0x0000000000037941 */ /* 0x000fea0003800000 */
.L_x_8995:
        /* <DEDUP_REMOVED lines=13> */
.L_x_8991:
[----:B------:R-:W-:Y:S05]  /*5700*/  BSYNC B2 ;  /* 0x0000000000027941 */ /* 0x000fea0003800000 */
.L_x_8989:
        /* <DEDUP_REMOVED lines=8> */
.L_x_9000:
        /* <DEDUP_REMOVED lines=12> */
.L_x_9003:
[----:B------:R-:W-:Y:S02]  /*5850*/  MOV R81, R8 ;  /* 0x0000000800517202 */ /* 0x000fe40000000f00 */
.L_x_9004:
[----:B------:R-:W-:Y:S05]  /*5860*/  BSYNC B3 ;  /* 0x0000000000037941 */ /* 0x000fea0003800000 */
.L_x_9002:
        /* <DEDUP_REMOVED lines=16> */
.L_x_9008:
[----:B------:R-:W-:Y:S05]  /*5970*/  BSYNC B4 ;  /* 0x0000000000047941 */ /* 0x000fea0003800000 */
.L_x_9007:
        /* <DEDUP_REMOVED lines=43> */
.L_x_9006:
[----:B------:R-:W-:Y:S05]  /*5c30*/  BSYNC B3 ;  /* 0x0000000000037941 */ /* 0x000fea0003800000 */
.L_x_9005:
[----:B------:R-:W0:Y:S01]  /*5c40*/  I2F.U32 R72, R81 ;  /* 0x0000005100487306 */ /* 0x000e220000201000 */
[----:B-----5:R-:W-:Y:S01]  /*5c50*/  HADD2.F32 R74, -RZ, R66.H0_H0 ;  /* 0x20000042ff4a7230 */ /* 0x020fe20000004100 */
[----:B------:R-:W-:Y:S01]  /*5c60*/  IMAD.MOV.U32 R73, RZ, RZ, 0x2f800000 ;  /* 0x2f800000ff497424 */ /* 0x000fe200078e00ff */
[----:B------:R-:W-:-:S03]  /*5c70*/  @P0 HADD2.F32 R75, -RZ, R70.H0_H0 ;  /* 0x20000046ff4b0230 */ /* 0x000fc60000004100 */
[----:B------:R-:W-:Y:S02]  /*5c80*/  FMUL.FTZ R74, R74, c[0x0][0x1ec] ;  /* 0x00007b004a4a7a20 */ /* 0x000fe40000410000 */
        /* <DEDUP_REMOVED lines=8> */
.L_x_9001:
[----:B------:R-:W-:Y:S05]  /*5d10*/  BSYNC B2 ;  /* 0x0000000000027941 */ /* 0x000fea0003800000 */
.L_x_8999:
        /* <DEDUP_REMOVED lines=8> */
.L_x_9010:
        /* <DEDUP_REMOVED lines=12> */
.L_x_9013:
[----:B------:R-:W-:Y:S02]  /*5e60*/  MOV R82, R8 ;  /* 0x0000000800527202 */ /* 0x000fe40000000f00 */
.L_x_9014:
[----:B------:R-:W-:Y:S05]  /*5e70*/  BSYNC B3 ;  /* 0x0000000000037941 */ /* 0x000fea0003800000 */
.L_x_9012:
        /* <DEDUP_REMOVED lines=16> */
.L_x_9018:
[----:B------:R-:W-:Y:S05]  /*5f80*/  BSYNC B4 ;  /* 0x0000000000047941 */ /* 0x000fea0003800000 */
.L_x_9017:
        /* <DEDUP_REMOVED lines=43> */
.L_x_9016:
[----:B------:R-:W-:Y:S05]  /*6240*/  BSYNC B3 ;  /* 0x0000000000037941 */ /* 0x000fea0003800000 */
.L_x_9015:
        /* <DEDUP_REMOVED lines=13> */
.L_x_9011:
[----:B------:R-:W-:Y:S05]  /*6320*/  BSYNC B2 ;  /* 0x0000000000027941 */ /* 0x000fea0003800000 */
.L_x_9009:
        /* <DEDUP_REMOVED lines=8> */
.L_x_9020:
        /* <DEDUP_REMOVED lines=12> */
.L_x_9023:
[----:B------:R-:W-:Y:S02]  /*6470*/  IMAD.MOV.U32 R85, RZ, RZ, R8 ;  /* 0x000000ffff557224 */ /* 0x000fe400078e0008 */
.L_x_9024:
[----:B------:R-:W-:Y:S05]  /*6480*/  BSYNC B3 ;  /* 0x0000000000037941 */ /* 0x000fea0003800000 */
.L_x_9022:
        /* <DEDUP_REMOVED lines=16> */
.L_x_9028:
[----:B------:R-:W-:Y:S05]  /*6590*/  BSYNC B4 ;  /* 0x0000000000047941 */ /* 0x000fea0003800000 */
.L_x_9027:
        /* <DEDUP_REMOVED lines=43> */
.L_x_9026:
[----:B------:R-:W-:Y:S05]  /*6850*/  BSYNC B3 ;  /* 0x0000000000037941 */ /* 0x000fea0003800000 */
.L_x_9025:
        /* <DEDUP_REMOVED lines=13> */
.L_x_9021:
[----:B------:R-:W-:Y:S05]  /*6930*/  BSYNC B2 ;  /* 0x0000000000027941 */ /* 0x000fea0003800000 */
.L_x_9019:
        /* <DEDUP_REMOVED lines=8> */
.L_x_9030:
        /* <DEDUP_REMOVED lines=12> */
.L_x_9033:
[----:B------:R-:W-:Y:S02]  /*6a80*/  MOV R86, R8 ;  /* 0x0000000800567202 */ /* 0x000fe40000000f00 */
.L_x_9034:
[----:B------:R-:W-:Y:S05]  /*6a90*/  BSYNC B3 ;  /* 0x0000000000037941 */ /* 0x000fea0003800000 */
.L_x_9032:
        /* <DEDUP_REMOVED lines=16> */
.L_x_9038:
[----:B------:R-:W-:Y:S05]  /*6ba0*/  BSYNC B4 ;  /* 0x0000000000047941 */ /* 0x000fea0003800000 */
.L_x_9037:
        /* <DEDUP_REMOVED lines=43> */
.L_x_9036:
[----:B------:R-:W-:Y:S05]  /*6e60*/  BSYNC B3 ;  /* 0x0000000000037941 */ /* 0x000fea0003800000 */
.L_x_9035:
        /* <DEDUP_REMOVED lines=13> */
.L_x_9031:
[----:B------:R-:W-:Y:S05]  /*6f40*/  BSYNC B2 ;  /* 0x0000000000027941 */ /* 0x000fea0003800000 */
.L_x_9029:
        /* <DEDUP_REMOVED lines=28> */
.L_x_8958:
[----:B------:R-:W-:Y:S05]  /*7110*/  BSYNC B1 ;  /* 0x0000000000017941 */ /* 0x000fea0003800000 */
.L_x_8957:
        /* <DEDUP_REMOVED lines=21> */
.L_x_9047:
        /* <DEDUP_REMOVED lines=53> */
.L_x_9048:
        /* <DEDUP_REMOVED lines=49> */
[----:B------:R-:W-:Y:S01]  /*78d0*/  FFMA.FTZ R103, R30, R103, R22 ;  /* 0x000000671e677223 */ /* 0x000fe20000010016 */
[----:B------:R-:W-:Y:S01]  /*78e0*/  F2FP.PACK_AB R73, R100, R75 ;  /* 0x0000004b6449723e */ /* 0x000fe200000000ff */
[----:B------:R-:W-:Y:S01]  /*78f0*/  FFMA.FTZ R108, R31, R108, R23 ;  /* 0x0000006c1f6c7223 */ /* 0x000fe20000010017 */
[----:B------:R-:W-:Y:S01]  /*7900*/  F2FP.PACK_AB R74, R93, R74 ;  /* 0x0000004a5d4a723e */ /* 0x000fe200000000ff */
[----:B------:R-:W-:-:S03]  /*7910*/  IMAD.MOV.U32 R105, RZ, RZ, 0x10 ;  /* 0x00000010ff697424 */ /* 0x000fc600078e00ff */
[----:B------:R-:W-:Y:S01]  /*7920*/  F2FP.PACK_AB R75, R108, R103 ;  /* 0x000000676c4b723e */ /* 0x000fe200000000ff */
[C---:B------:R-:W-:Y:S01]  /*7930*/  IMAD.WIDE.U32 R92, R98.reuse, R105, c[0x0][0x208] ;  /* 0x00008200625c7625 */ /* 0x040fe200078e0069 */
[----:B------:R-:W-:-:S04]  /*7940*/  IADD3 R98, R98, 0x20, RZ ;  /* 0x0000002062627810 */ /* 0x000fc80007ffe0ff */
[----:B------:R0:W-:Y:S03]  /*7950*/  STG.E.128 [R92.64], R72 ;  /* 0x000000485c007986 */ /* 0x0001e6000c101d06 */
.L_x_9044:
[----:B------:R-:W-:Y:S05]  /*7960*/  BSYNC B2 ;  /* 0x0000000000027941 */ /* 0x000fea0003800000 */
.L_x_9043:
        /* <DEDUP_REMOVED lines=32> */
.L_x_9042:
[----:B-1----:R-:W-:Y:S05]  /*7b70*/  BSYNC B1 ;  /* 0x0000000000017941 */ /* 0x002fea0003800000 */
.L_x_9041:
[----:B0-----:R-:W-:-:S05]  /*7b80*/  IMAD.MOV.U32 R72, RZ, RZ, c[0x0][0x160] ;  /* 0x00005800ff487624 */ /* 0x001fca00078e00ff */
[----:B------:R-:W-:-:S04]  /*7b90*/  LEA R3, R72, R3, 0x2 ;  /* 0x0000000348037211 */ /* 0x000fc800078e10ff */
[----:B------:R-:W-:-:S13]  /*7ba0*/  ISETP.GE.AND P0, PT, R3, c[0x0][0x164], PT ;  /* 0x0000590003007a0c */ /* 0x000fda0003f06270 */
[----:B------:R-:W-:Y:S01]  /*7bb0*/  @P0 CALL.REL.NOINC `(.L_x_9045) ;  /* 0x0000001000000944 */ /* 0x000fe20003c00000 */
[----:B------:R-:W-:Y:S05]  /*7bc0*/  BRA `(.L_x_9046) ;  /* 0xffff8de000007947 */ /* 0x000fea000383ffff */
.L_x_9045:
[----:B------:R-:W-:Y:S05]  /*7bd0*/  BSYNC B0 ;  /* 0x0000000000007941 */ /* 0x000fea0003800000 */
.L_x_8872:
[----:B------:R-:W-:Y:S05]  /*7be0*/  EXIT ;  /* 0x000000000000794d */ /* 0x000fea0003800000 */
.L_x_9039:
[----:B------:R-:W-:Y:S01]  /*7bf0*/  IMAD.MOV.U32 R92, RZ, RZ, 0x1 ;  /* 0x00000001ff5c7424 */ /* 0x000fe200078e00ff */
[----:B------:R-:W-:Y:S01]  /*7c00*/  MOV R74, 0x1f ;  /* 0x0000001f004a7802 */ /* 0x000fe20000000f00 */
[----:B------:R-:W-:Y:S01]  /*7c10*/  IMAD.MOV.U32 R103, RZ, RZ, -0x1 ;  /* 0xffffffffff677424 */ /* 0x000fe200078e00ff */
[----:B------:R-:W-:Y:S02]  /*7c20*/  MOV R72, 0x7c40 ;  /* 0x00007c4000487802 */ /* 0x000fe40000000f00 */
[----:B-----5:R-:W-:Y:S05]  /*7c30*/  CALL.REL.NOINC `($__internal_94_$__cuda_sm70_shflsync_bfly_p) ;  /* 0x000005c000007944 */ /* 0x020fea0003c00000 */
[----:B-1----:R-:W-:Y:S01]  /*7c40*/  MOV R72, R92 ;  /* 0x0000005c00487202 */ /* 0x002fe20000000f00 */
[----:B0-----:R-:W-:Y:S05]  /*7c50*/  BRA `(.L_x_9047) ;  /* 0xfffff61000007947 */ /* 0x001fea000383ffff */
.L_x_9040:
[----:B------:R-:W-:Y:S01]  /*7c60*/  HFMA2.MMA R92, -RZ, RZ, 0, 1.1920928955078125e-07 ;  /* 0x00000002ff5c7435 */ /* 0x000fe200000001ff */
[----:B0-----:R-:W-:Y:S01]  /*7c70*/  IMAD.MOV.U32 R75, RZ, RZ, R101 ;  /* 0x000000ffff4b7224 */ /* 0x001fe200078e0065 */
[----:B------:R-:W-:Y:S01]  /*7c80*/  MOV R103, 0xffffffff ;  /* 0xffffffff00677802 */ /* 0x000fe20000000f00 */
[----:B------:R-:W-:Y:S01]  /*7c90*/  IMAD.MOV.U32 R74, RZ, RZ, 0x1f ;  /* 0x0000001fff4a7424 */ /* 0x000fe200078e00ff */
[----:B------:R-:W-:Y:S02]  /*7ca0*/  MOV R72, 0x7cc0 ;  /* 0x00007cc000487802 */ /* 0x000fe40000000f00 */
[----:B-----5:R-:W-:Y:S05]  /*7cb0*/  CALL.REL.NOINC `($__internal_94_$__cuda_sm70_shflsync_bfly_p) ;  /* 0x0000054000007944 */ /* 0x020fea0003c00000 */
[----:B0-----:R-:W-:Y:S01]  /*7cc0*/  HFMA2.MMA R74, -RZ, RZ, 0, 1.847743988037109375e-06 ;  /* 0x0000001fff4a7435 */ /* 0x001fe200000001ff */
[----:B-1----:R-:W-:Y:S01]  /*7cd0*/  FADD.FTZ R75, R101, R92 ;  /* 0x0000005c654b7221 */ /* 0x002fe20000010000 */
[----:B------:R-:W-:Y:S01]  /*7ce0*/  MOV R72, 0x7d20 ;  /* 0x00007d2000487802 */ /* 0x000fe20000000f00 */
[----:B------:R-:W-:-:S02]  /*7cf0*/  IMAD.MOV.U32 R92, RZ, RZ, 0x4 ;  /* 0x00000004ff5c7424 */ /* 0x000fc400078e00ff */
[----:B------:R-:W-:Y:S02]  /*7d00*/  IMAD.MOV.U32 R103, RZ, RZ, -0x1 ;  /* 0xffffffffff677424 */ /* 0x000fe400078e00ff */
[----:B------:R-:W-:Y:S05]  /*7d10*/  CALL.REL.NOINC `($__internal_94_$__cuda_sm70_shflsync_bfly_p) ;  /* 0x000004e000007944 */ /* 0x000fea0003c00000 */
[----:B01----:R-:W-:Y:S01]  /*7d20*/  FADD.FTZ R75, R75, R92 ;  /* 0x0000005c4b4b7221 */ /* 0x003fe20000010000 */
[----:B------:R-:W-:Y:S01]  /*7d30*/  MOV R92, 0x8 ;  /* 0x00000008005c7802 */ /* 0x000fe20000000f00 */
[----:B------:R-:W-:Y:S01]  /*7d40*/  IMAD.MOV.U32 R74, RZ, RZ, 0x1f ;  /* 0x0000001fff4a7424 */ /* 0x000fe200078e00ff */
[----:B------:R-:W-:Y:S02]  /*7d50*/  MOV R103, 0xffffffff ;  /* 0xffffffff00677802 */ /* 0x000fe40000000f00 */
[----:B------:R-:W-:Y:S02]  /*7d60*/  MOV R72, 0x7d80 ;  /* 0x00007d8000487802 */ /* 0x000fe40000000f00 */
[----:B------:R-:W-:Y:S05]  /*7d70*/  CALL.REL.NOINC `($__internal_94_$__cuda_sm70_shflsync_bfly_p) ;  /* 0x0000048000007944 */ /* 0x000fea0003c00000 */
[----:B0-----:R-:W-:Y:S01]  /*7d80*/  HFMA2.MMA R74, -RZ, RZ, 0, 1.847743988037109375e-06 ;  /* 0x0000001fff4a7435 */ /* 0x001fe200000001ff */
[----:B-1----:R-:W-:Y:S01]  /*7d90*/  FADD.FTZ R75, R75, R92 ;  /* 0x0000005c4b4b7221 */ /* 0x002fe20000010000 */
[----:B------:R-:W-:Y:S01]  /*7da0*/  MOV R72, 0x7de0 ;  /* 0x00007de000487802 */ /* 0x000fe20000000f00 */
[----:B------:R-:W-:Y:S02]  /*7db0*/  IMAD.MOV.U32 R92, RZ, RZ, 0x10 ;  /* 0x00000010ff5c7424 */ /* 0x000fe400078e00ff */
[----:B------:R-:W-:-:S02]  /*7dc0*/  IMAD.MOV.U32 R103, RZ, RZ, -0x1 ;  /* 0xffffffffff677424 */ /* 0x000fc400078e00ff */
[----:B------:R-:W-:Y:S05]  /*7dd0*/  CALL.REL.NOINC `($__internal_94_$__cuda_sm70_shflsync_bfly_p) ;  /* 0x0000042000007944 */ /* 0x000fea0003c00000 */
        /* <DEDUP_REMOVED lines=39> */
[----:B------:R-:W-:Y:S05]  /*8050*/  CALL.REL.NOINC `($__internal_94_$__cuda_sm70_shflsync_bfly_p) ;  /* 0x000001a000007944 */ /* 0x000fea0003c00000 */
[----:B0-----:R-:W-:Y:S01]  /*8060*/  HFMA2.MMA R74, -RZ, RZ, 0, 1.847743988037109375e-06 ;  /* 0x0000001fff4a7435 */ /* 0x001fe200000001ff */
[----:B-1----:R-:W-:Y:S01]  /*8070*/  FADD.FTZ R75, R75, R92 ;  /* 0x0000005c4b4b7221 */ /* 0x002fe20000010000 */
[----:B------:R-:W-:Y:S01]  /*8080*/  MOV R72, 0x80c0 ;  /* 0x000080c000487802 */ /* 0x000fe20000000f00 */
[----:B------:R-:W-:Y:S02]  /*8090*/  IMAD.MOV.U32 R92, RZ, RZ, 0x2 ;  /* 0x00000002ff5c7424 */ /* 0x000fe400078e00ff */
[----:B------:R-:W-:Y:S02]  /*80a0*/  IMAD.MOV.U32 R103, RZ, RZ, -0x1 ;  /* 0xffffffffff677424 */ /* 0x000fe400078e00ff */
[----:B------:R-:W-:Y:S05]  /*80b0*/  CALL.REL.NOINC `($__internal_94_$__cuda_sm70_shflsync_bfly_p) ;  /* 0x0000014000007944 */ /* 0x000fea0003c00000 */
[----:B01----:R-:W-:Y:S01]  /*80c0*/  FADD.FTZ R75, R75, R92 ;  /* 0x0000005c4b4b7221 */ /* 0x003fe20000010000 */
[----:B------:R-:W-:Y:S01]  /*80d0*/  MOV R92, 0x4 ;  /* 0x00000004005c7802 */ /* 0x000fe20000000f00 */
[----:B------:R-:W-:Y:S01]  /*80e0*/  IMAD.MOV.U32 R74, RZ, RZ, 0x1f ;  /* 0x0000001fff4a7424 */ /* 0x000fe200078e00ff */
[----:B------:R-:W-:Y:S02]  /*80f0*/  MOV R103, 0xffffffff ;  /* 0xffffffff00677802 */ /* 0x000fe40000000f00 */
[----:B------:R-:W-:-:S02]  /*8100*/  MOV R72, 0x8120 ;  /* 0x0000812000487802 */ /* 0x000fc40000000f00 */
[----:B------:R-:W-:Y:S05]  /*8110*/  CALL.REL.NOINC `($__internal_94_$__cuda_sm70_shflsync_bfly_p) ;  /* 0x000000e000007944 */ /* 0x000fea0003c00000 */
[----:B0-----:R-:W-:Y:S01]  /*8120*/  HFMA2.MMA R74, -RZ, RZ, 0, 1.847743988037109375e-06 ;  /* 0x0000001fff4a7435 */ /* 0x001fe200000001ff */
[----:B-1----:R-:W-:Y:S01]  /*8130*/  FADD.FTZ R75, R75, R92 ;  /* 0x0000005c4b4b7221 */ /* 0x002fe20000010000 */
[----:B------:R-:W-:Y:S01]  /*8140*/  MOV R72, 0x8180 ;  /* 0x0000818000487802 */ /* 0x000fe20000000f00 */
[----:B------:R-:W-:-:S02]  /*8150*/  IMAD.MOV.U32 R92, RZ, RZ, 0x8 ;  /* 0x00000008ff5c7424 */ /* 0x000fc400078e00ff */
[----:B------:R-:W-:Y:S02]  /*8160*/  IMAD.MOV.U32 R103, RZ, RZ, -0x1 ;  /* 0xffffffffff677424 */ /* 0x000fe400078e00ff */
[----:B------:R-:W-:Y:S05]  /*8170*/  CALL.REL.NOINC `($__internal_94_$__cuda_sm70_shflsync_bfly_p) ;  /* 0x0000008000007944 */ /* 0x000fea0003c00000 */
[----:B-1----:R-:W-:Y:S01]  /*8180*/  FADD.FTZ R101, R75, R92 ;  /* 0x0000005c4b657221 */ /* 0x002fe20000010000 */
[----:B------:R-:W-:Y:S01]  /*8190*/  MOV R92, 0x10 ;  /* 0x00000010005c7802 */ /* 0x000fe20000000f00 */
[----:B0-----:R-:W-:Y:S01]  /*81a0*/  IMAD.MOV.U32 R74, RZ, RZ, 0x1f ;  /* 0x0000001fff4a7424 */ /* 0x001fe200078e00ff */
[----:B------:R-:W-:Y:S01]  /*81b0*/  MOV R103, 0xffffffff ;  /* 0xffffffff00677802 */ /* 0x000fe20000000f00 */
[----:B------:R-:W-:Y:S01]  /*81c0*/  IMAD.MOV.U32 R75, RZ, RZ, R101 ;  /* 0x000000ffff4b7224 */ /* 0x000fe200078e0065 */
[----:B------:R-:W-:Y:S02]  /*81d0*/  MOV R72, 0x81f0 ;  /* 0x000081f000487802 */ /* 0x000fe40000000f00 */
[----:B------:R-:W-:Y:S05]  /*81e0*/  CALL.REL.NOINC `($__internal_94_$__cuda_sm70_shflsync_bfly_p) ;  /* 0x0000001000007944 */ /* 0x000fea0003c00000 */
[----:B01----:R-:W-:Y:S05]  /*81f0*/  BRA `(.L_x_9048) ;  /* 0xfffff3c000007947 */ /* 0x003fea000383ffff */
        .weak           $__internal_94_$__cuda_sm70_shflsync_bfly_p
        .type           $__internal_94_$__cuda_sm70_shflsync_bfly_p,@function
        .size           $__internal_94_$__cuda_sm70_shflsync_bfly_p,(.L_x_15286 - $__internal_94_$__cuda_sm70_shflsync_bfly_p)
$__internal_94_$__cuda_sm70_shflsync_bfly_p:
[----:B------:R-:W-:Y:S01]  /*8200*/  HFMA2.MMA R73, -RZ, RZ, 0, 0 ;  /* 0x00000000ff497435 */ /* 0x000fe200000001ff */
[----:B------:R-:W-:Y:S04]  /*8210*/  WARPSYNC R103 ;  /* 0x0000006700007348 */ /* 0x000fe80003800000 */
[----:B------:R0:W1:Y:S01]  /*8220*/  SHFL.BFLY PT, R92, R75, R92, R74 ;  /* 0x0c00005c4b5c7389 */ /* 0x00006200000e004a */
[----:B------:R-:W-:Y:S05]  /*8230*/  RET.REL.NODEC R72 `(_ZN10layer_norm13ln_fwd_kernelINS_13Kernel_traitsIf6__halfS2_S2_fjLj512ELj1ELj4ELj1ELj16ENS_18Kernel_traits_baseILj512EfS2_S2_S2_fjLj128EEEEELb1ELb1ELb1ELb0EEEvNS_9FwdParamsE) ;  /* 0xffff7dc048007950 */ /* 0x000fea0003c3ffff */
.L_x_9049:
        /* <DEDUP_REMOVED lines=12> */
.L_x_15286:


//--------------------- .text._ZN10layer_norm13ln_fwd_kernelINS_13Kernel_traitsIf6__halfS2_S2_fjLj512ELj1ELj4ELj1ELj16ENS_18Kernel_traits_baseILj512EfS2_S2_S2_fjLj128EEEEELb1ELb1ELb1ELb1EEEvNS_9FwdParamsE --------------------------
	.section	.text._ZN10layer_norm13ln_fwd_kernelINS_13Kernel_traitsIf6__halfS2_S2_fjLj512ELj1ELj4ELj1ELj16ENS_18Kernel_traits_baseILj512EfS2_S2_S2_fjLj128EEEEELb1ELb1ELb1ELb1EEEvNS_9FwdParamsE,"ax",@progbits
	.sectioninfo	@"SHI_REGISTERS=115"
	.align	128
        .global         _ZN10layer_norm13ln_fwd_kernelINS_13Kernel_traitsIf6__halfS2_S2_fjLj512ELj1ELj4ELj1ELj16ENS_18Kernel_traits_baseILj512EfS2_S2_S2_fjLj128EEEEELb1ELb1ELb1ELb1EEEvNS_9FwdParamsE
        .type           _ZN10layer_norm13ln_fwd_kernelINS_13Kernel_traitsIf6__halfS2_S2_fjLj512ELj1ELj4ELj1ELj16ENS_18Kernel_traits_baseILj512EfS2_S2_S2_fjLj128EEEEELb1ELb1ELb1ELb1EEEvNS_9FwdParamsE,@function
        .size           _ZN10layer_norm13ln_fwd_kernelINS_13Kernel_traitsIf6__halfS2_S2_fjLj512ELj1ELj4ELj1ELj16ENS_18Kernel_traits_baseILj512EfS2_S2_S2_fjLj128EEEEELb1ELb1ELb1ELb1EEEvNS_9FwdParamsE,(.L_x_15287 - _ZN10layer_norm13ln_fwd_kernelINS_13Kernel_traitsIf6__halfS2_S2_fjLj512ELj1ELj4ELj1ELj16ENS_18Kernel_traits_baseILj512EfS2_S2_S2_fjLj128EEEEELb1ELb1ELb1ELb1EEEvNS_9FwdParamsE)
        .other          _ZN10layer_norm13ln_fwd_kernelINS_13Kernel_traitsIf6__halfS2_S2_fjLj512ELj1ELj4ELj1ELj16ENS_18Kernel_traits_baseILj512EfS2_S2_S2_fjLj128EEEEELb1ELb1ELb1ELb1EEEvNS_9FwdParamsE,@"STO_CUDA_ENTRY STV_DEFAULT"
_ZN10layer_norm13ln_fwd_kernelINS_13Kernel_traitsIf6__halfS2_S2_fjLj512ELj1ELj4ELj1ELj16ENS_18Kernel_traits_baseILj512EfS2_S2_S2_fjLj128EEEEELb1ELb1ELb1ELb1EEEvNS_9FwdParamsE:
.text._ZN10layer_norm13ln_fwd_kernelINS_13Kernel_traitsIf6__halfS2_S2_fjLj512ELj1ELj4ELj1ELj16ENS_18Kernel_traits_baseILj512EfS2_S2_S2_fjLj128EEEEELb1ELb1ELb1ELb1EEEvNS_9FwdParamsE:
[----:B------:R-:W-:Y:S02]  /*0000*/  IMAD.MOV.U32 R1, RZ, RZ, c[0x0][0x28] ;  /* 0x00000a00ff017624 */ /* 0x000fe400078e00ff */
[----:B------:R-:W-:Y:S01]  /*0010*/  ULDC.U8 UR4, c[0x0][0x244] ;  /* 0x0000910000047ab9 */ /* 0x000fe20000000000 */
[----:B------:R-:W0:Y:S01]  /*0020*/  S2R R14, SR_TID.X ;  /* 0x00000000000e7919 */ /* 0x000e220000002100 */
[----:B------:R-:W-:Y:S01]  /*0030*/  ISETP.NE.AND P1, PT, RZ, UR4, PT ;  /* 0x00000004ff007c0c */ /* 0x000fe2000bf25270 */
[----:B------:R-:W-:Y:S02]  /*0040*/  ULDC.64 UR4, c[0x0][0x230] ;  /* 0x00008c0000047ab9 */ /* 0x000fe40000000a00 */
[----:B------:R-:W-:Y:S01]  /*0050*/  IMAD.U32 R2, RZ, RZ, UR4 ;  /* 0x00000004ff027e24 */ /* 0x000fe2000f8e00ff */
[----:B------:R-:W-:Y:S01]  /*0060*/  MOV R3, UR5 ;  /* 0x0000000500037c02 */ /* 0x000fe20008000f00 */
[----:B------:R-:W-:-:S08]  /*0070*/  ULDC.64 UR6, c[0x0][0x118] ;  /* 0x0000460000067ab9 */ /* 0x000fd00000000a00 */
[----:B------:R-:W2:Y:S01]  /*0080*/  @P1 LDG.E.64 R2, [R2.64] ;  /* 0x0000000602021981 */ /* 0x000ea2000c1e1b00 */
[----:B------:R-:W-:Y:S01]  /*0090*/  ISETP.NE.U32.AND P0, PT, RZ, c[0x0][0x218], PT ;  /* 0x00008600ff007a0c */ /* 0x000fe20003f05070 */
[----:B------:R-:W-:Y:S02]  /*00a0*/  IMAD.MOV.U32 R6, RZ, RZ, c[0x0][0x238] ;  /* 0x00008e00ff067624 */ /* 0x000fe400078e00ff */
[----:B------:R-:W-:Y:S01]  /*00b0*/  IMAD.MOV.U32 R7, RZ, RZ, c[0x0][0x23c] ;  /* 0x00008f00ff077624 */ /* 0x000fe200078e00ff */
[----:B------:R-:W-:Y:S01]  /*00c0*/  ISETP.NE.AND.EX P0, PT, RZ, c[0x0][0x21c], PT, P0 ;  /* 0x00008700ff007a0c */ /* 0x000fe20003f05300 */
[----:B------:R-:W-:Y:S01]  /*00d0*/  CS2R R20, SRZ ;  /* 0x0000000000147805 */ /* 0x000fe2000001ff00 */
[----:B------:R-:W-:Y:S01]  /*00e0*/  CS2R R22, SRZ ;  /* 0x0000000000167805 */ /* 0x000fe2000001ff00 */
[----:B------:R-:W-:Y:S01]  /*00f0*/  CS2R R24, SRZ ;  /* 0x0000000000187805 */ /* 0x000fe2000001ff00 */
[----:B------:R-:W-:Y:S01]  /*0100*/  CS2R R26, SRZ ;  /* 0x00000000001a7805 */ /* 0x000fe2000001ff00 */
[----:B0-----:R-:W-:Y:S01]  /*0110*/  SHF.L.U32 R0, R14, 0x5, RZ ;  /* 0x000000050e007819 */ /* 0x001fe200000006ff */
[----:B------:R-:W-:Y:S01]  /*0120*/  CS2R R28, SRZ ;  /* 0x00000000001c7805 */ /* 0x000fe2000001ff00 */
[----:B------:R-:W-:Y:S01]  /*0130*/  CS2R R30, SRZ ;  /* 0x00000000001e7805 */ /* 0x000fe2000001ff00 */
[----:B------:R-:W-:Y:S01]  /*0140*/  CS2R R32, SRZ ;  /* 0x0000000000207805 */ /* 0x000fe2000001ff00 */
[----:B------:R-:W-:Y:S01]  /*0150*/  LOP3.LUT R8, R0, 0x3e0, RZ, 0xc0, !PT ;  /* 0x000003e000087812 */ /* 0x000fe200078ec0ff */
[----:B------:R-:W-:Y:S01]  /*0160*/  CS2R R34, SRZ ;  /* 0x0000000000227805 */ /* 0x000fe2000001ff00 */
[----:B------:R0:W5:Y:S01]  /*0170*/  @P1 LDG.E.64 R4, [R6.64] ;  /* 0x0000000606041981 */ /* 0x000162000c1e1b00 */
[----:B------:R-:W-:-:S02]  /*0180*/  LOP3.LUT R0, R14, 0x1f, RZ, 0xc0, !PT ;  /* 0x0000001f0e007812 */ /* 0x000fc400078ec0ff */
[C---:B------:R-:W-:Y:S01]  /*0190*/  IADD3 R10, P4, R8.reuse, c[0x0][0x218], RZ ;  /* 0x00008600080a7a10 */ /* 0x040fe20007f9e0ff */
[----:B------:R-:W1:Y:S01]  /*01a0*/  S2R R15, SR_CTAID.X ;  /* 0x00000000000f7919 */ /* 0x000e620000002500 */
[----:B------:R-:W-:Y:S02]  /*01b0*/  IADD3 R8, P3, R8, c[0x0][0x1b0], RZ ;  /* 0x00006c0008087a10 */ /* 0x000fe40007f7e0ff */
[----:B------:R-:W-:Y:S01]  /*01c0*/  LEA R12, P2, R0, c[0x0][0x1c8], 0x5 ;  /* 0x00007200000c7a11 */ /* 0x000fe200078428ff */
[----:B------:R-:W-:Y:S02]  /*01d0*/  IMAD.X R11, RZ, RZ, c[0x0][0x21c], P4 ;  /* 0x00008700ff0b7624 */ /* 0x000fe400020e06ff */
[----:B------:R-:W-:Y:S01]  /*01e0*/  IMAD.X R9, RZ, RZ, c[0x0][0x1b4], P3 ;  /* 0x00006d00ff097624 */ /* 0x000fe200018e06ff */
[----:B------:R-:W-:Y:S02]  /*01f0*/  IADD3.X R13, RZ, c[0x0][0x1cc], RZ, P2, !PT ;  /* 0x00007300ff0d7a10 */ /* 0x000fe400017fe4ff */
        /* <DEDUP_REMOVED lines=103> */
.L_x_9220:
        /* <DEDUP_REMOVED lines=12> */
[----:B------:R-:W-:-:S05]  /*0930*/  @P0 MOV R78, 0x10 ;  /* 0x00000010004e0802 */ /* 0x000fca0000000f00 */
[----:B------:R-:W-:-:S05]  /*0940*/  @P0 IMAD.WIDE.U32 R78, R97, R78, c[0x0][0x180] ;  /* 0x00006000614e0625 */ /* 0x000fca00078e004e */
[----:B------:R0:W5:Y:S01]  /*0950*/  @P0 LDG.E.128 R68, [R78.64] ;  /* 0x000000064e440981 */ /* 0x000162000c1e1d00 */
        /* <DEDUP_REMOVED lines=19> */
.L_x_9052:
        /* <DEDUP_REMOVED lines=12> */
.L_x_9055:
[----:B------:R-:W-:Y:S02]  /*0b50*/  IMAD.MOV.U32 R10, RZ, RZ, R100 ;  /* 0x000000ffff0a7224 */ /* 0x000fe400078e0064 */
.L_x_9056:
[----:B------:R-:W-:Y:S05]  /*0b60*/  BSYNC B2 ;  /* 0x0000000000027941 */ /* 0x000fea0003800000 */
.L_x_9054:
        /* <DEDUP_REMOVED lines=16> */
.L_x_9060:
[----:B------:R-:W-:Y:S05]  /*0c70*/  BSYNC B3 ;  /* 0x0000000000037941 */ /* 0x000fea0003800000 */
.L_x_9059:
        /* <DEDUP_REMOVED lines=42> */
.L_x_9058:
[----:B------:R-:W-:Y:S05]  /*0f20*/  BSYNC B2 ;  /* 0x0000000000027941 */ /* 0x000fea0003800000 */
.L_x_9057:
        /* <DEDUP_REMOVED lines=13> */
.L_x_9053:
[----:B------:R-:W-:Y:S05]  /*1000*/  BSYNC B1 ;  /* 0x0000000000017941 */ /* 0x000fea0003800000 */
.L_x_9051:
        /* <DEDUP_REMOVED lines=8> */
.L_x_9062:
        /* <DEDUP_REMOVED lines=12> */
.L_x_9065:
[----:B------:R-:W-:Y:S02]  /*1150*/  IMAD.MOV.U32 R12, RZ, RZ, R100 ;  /* 0x000000ffff0c7224 */ /* 0x000fe400078e0064 */
.L_x_9066:
[----:B------:R-:W-:Y:S05]  /*1160*/  BSYNC B2 ;  /* 0x0000000000027941 */ /* 0x000fea0003800000 */
.L_x_9064:
        /* <DEDUP_REMOVED lines=16> */
.L_x_9070:
[----:B------:R-:W-:Y:S05]  /*1270*/  BSYNC B3 ;  /* 0x0000000000037941 */ /* 0x000fea0003800000 */
.L_x_9069:
        /* <DEDUP_REMOVED lines=42> */
.L_x_9068:
[----:B------:R-:W-:Y:S05]  /*1520*/  BSYNC B2 ;  /* 0x0000000000027941 */ /* 0x000fea0003800000 */
.L_x_9067:
        /* <DEDUP_REMOVED lines=13> */
.L_x_9063:
[----:B------:R-:W-:Y:S05]  /*1600*/  BSYNC B1 ;  /* 0x0000000000017941 */ /* 0x000fea0003800000 */
.L_x_9061:
        /* <DEDUP_REMOVED lines=8> */
.L_x_9072:
        /* <DEDUP_REMOVED lines=12> */
.L_x_9075:
[----:B------:R-:W-:Y:S02]  /*1750*/  IMAD.MOV.U32 R14, RZ, RZ, R100 ;  /* 0x000000ffff0e7224 */ /* 0x000fe400078e0064 */
.L_x_9076:
[----:B------:R-:W-:Y:S05]  /*1760*/  BSYNC B2 ;  /* 0x0000000000027941 */ /* 0x000fea0003800000 */
.L_x_9074:
        /* <DEDUP_REMOVED lines=16> */
.L_x_9080:
[----:B------:R-:W-:Y:S05]  /*1870*/  BSYNC B3 ;  /* 0x0000000000037941 */ /* 0x000fea0003800000 */
.L_x_9079:
        /* <DEDUP_REMOVED lines=42> */
.L_x_9078:
[----:B------:R-:W-:Y:S05]  /*1b20*/  BSYNC B2 ;  /* 0x0000000000027941 */ /* 0x000fea0003800000 */
.L_x_9077:
        /* <DEDUP_REMOVED lines=10> */
[----:B------:R-:W-:Y:S01]  /*1bd0*/  FMUL.FTZ R13, R54, R13 ;  /* 0x0000000d360d7220 */ /* 0x000fe20000410000 */
[----:B------:R-:W-:-:S03]  /*1be0*/  PRMT R14, R16, 0x7610, R14 ;  /* 0x00007610100e7816 */ /* 0x000fc6000000000e */
[----:B------:R-:W-:Y:S02]  /*1bf0*/  @P0 FADD.FTZ R13, R13, R76 ;  /* 0x0000004c0d0d0221 */ /* 0x000fe40000010000 */
.L_x_9073:
[----:B------:R-:W-:Y:S05]  /*1c00*/  BSYNC B1 ;  /* 0x0000000000017941 */ /* 0x000fea0003800000 */
.L_x_9071:
        /* <DEDUP_REMOVED lines=8> */
.L_x_9082:
        /* <DEDUP_REMOVED lines=12> */
.L_x_9085:
[----:B------:R-:W-:Y:S02]  /*1d50*/  IMAD.MOV.U32 R15, RZ, RZ, R100 ;  /* 0x000000ffff0f7224 */ /* 0x000fe400078e0064 */
.L_x_9086:
[----:B------:R-:W-:Y:S05]  /*1d60*/  BSYNC B2 ;  /* 0x0000000000027941 */ /* 0x000fea0003800000 */
.L_x_9084:
        /* <DEDUP_REMOVED lines=16> */
.L_x_9090:
[----:B------:R-:W-:Y:S05]  /*1e70*/  BSYNC B3 ;  /* 0x0000000000037941 */ /* 0x000fea0003800000 */
.L_x_9089:
        /* <DEDUP_REMOVED lines=42> */
.L_x_9088:
[----:B------:R-:W-:Y:S05]  /*2120*/  BSYNC B2 ;  /* 0x0000000000027941 */ /* 0x000fea0003800000 */
.L_x_9087:
        /* <DEDUP_REMOVED lines=13> */
.L_x_9083:
[----:B------:R-:W-:Y:S05]  /*2200*/  BSYNC B1 ;  /* 0x0000000000017941 */ /* 0x000fea0003800000 */
.L_x_9081:
        /* <DEDUP_REMOVED lines=8> */
.L_x_9092:
        /* <DEDUP_REMOVED lines=12> */
.L_x_9095:
[----:B------:R-:W-:Y:S02]  /*2350*/  IMAD.MOV.U32 R18, RZ, RZ, R100 ;  /* 0x000000ffff127224 */ /* 0x000fe400078e0064 */
.L_x_9096:
[----:B------:R-:W-:Y:S05]  /*2360*/  BSYNC B2 ;  /* 0x0000000000027941 */ /* 0x000fea0003800000 */
.L_x_9094:
        /* <DEDUP_REMOVED lines=16> */
.L_x_9100:
[----:B------:R-:W-:Y:S05]  /*2470*/  BSYNC B3 ;  /* 0x0000000000037941 */ /* 0x000fea0003800000 */
.L_x_9099:
        /* <DEDUP_REMOVED lines=42> */
.L_x_9098:
[----:B------:R-:W-:Y:S05]  /*2720*/  BSYNC B2 ;  /* 0x0000000000027941 */ /* 0x000fea0003800000 */
.L_x_9097:
        /* <DEDUP_REMOVED lines=13> */
.L_x_9093:
[----:B------:R-:W-:Y:S05]  /*2800*/  BSYNC B1 ;  /* 0x0000000000017941 */ /* 0x000fea0003800000 */
.L_x_9091:
        /* <DEDUP_REMOVED lines=8> */
.L_x_9102:
        /* <DEDUP_REMOVED lines=12> */
.L_x_9105:
[----:B------:R-:W-:Y:S02]  /*2950*/  IMAD.MOV.U32 R19, RZ, RZ, R100 ;  /* 0x000000ffff137224 */ /* 0x000fe400078e0064 */
.L_x_9106:
[----:B------:R-:W-:Y:S05]  /*2960*/  BSYNC B2 ;  /* 0x0000000000027941 */ /* 0x000fea0003800000 */
.L_x_9104:
        /* <DEDUP_REMOVED lines=16> */
.L_x_9110:
[----:B------:R-:W-:Y:S05]  /*2a70*/  BSYNC B3 ;  /* 0x0000000000037941 */ /* 0x000fea0003800000 */
.L_x_9109:
        /* <DEDUP_REMOVED lines=42> */
.L_x_9108:
[----:B------:R-:W-:Y:S05]  /*2d20*/  BSYNC B2 ;  /* 0x0000000000027941 */ /* 0x000fea0003800000 */
.L_x_9107:
        /* <DEDUP_REMOVED lines=13> */
.L_x_9103:
[----:B------:R-:W-:Y:S05]  /*2e00*/  BSYNC B1 ;  /* 0x0000000000017941 */ /* 0x000fea0003800000 */
.L_x_9101:
        /* <DEDUP_REMOVED lines=8> */
.L_x_9112:
        /* <DEDUP_REMOVED lines=12> */
.L_x_9115:
[----:B------:R-:W-:Y:S02]  /*2f50*/  IMAD.MOV.U32 R76, RZ, RZ, R100 ;  /* 0x000000ffff4c7224 */ /* 0x000fe400078e0064 */
.L_x_9116:
[----:B------:R-:W-:Y:S05]  /*2f60*/  BSYNC B2 ;  /* 0x0000000000027941 */ /* 0x000fea0003800000 */
.L_x_9114:
        /* <DEDUP_REMOVED lines=16> */
.L_x_9120:
[----:B------:R-:W-:Y:S05]  /*3070*/  BSYNC B3 ;  /* 0x0000000000037941 */ /* 0x000fea0003800000 */
.L_x_9119:
        /* <DEDUP_REMOVED lines=42> */
.L_x_9118:
[----:B------:R-:W-:Y:S05]  /*3320*/  BSYNC B2 ;  /* 0x0000000000027941 */ /* 0x000fea0003800000 */
.L_x_9117:
        /* <DEDUP_REMOVED lines=12> */
.L_x_9113:
[----:B------:R-:W-:Y:S05]  /*33f0*/  BSYNC B1 ;  /* 0x0000000000017941 */ /* 0x000fea0003800000 */
.L_x_9111:
        /* <DEDUP_REMOVED lines=8> */
.L_x_9122:
        /* <DEDUP_REMOVED lines=12> */
.L_x_9125:
[----:B------:R-:W-:Y:S02]  /*3540*/  IMAD.MOV.U32 R76, RZ, RZ, R100 ;  /* 0x000000ffff4c7224 */ /* 0x000fe400078e0064 */
.L_x_9126:
[----:B------:R-:W-:Y:S05]  /*3550*/  BSYNC B2 ;  /* 0x0000000000027941 */ /* 0x000fea0003800000 */
.L_x_9124:
        /* <DEDUP_REMOVED lines=16> */
.L_x_9130:
[----:B------:R-:W-:Y:S05]  /*3660*/  BSYNC B3 ;  /* 0x0000000000037941 */ /* 0x000fea0003800000 */
.L_x_9129:
        /* <DEDUP_REMOVED lines=42> */
.L_x_9128:
[----:B------:R-:W-:Y:S05]  /*3910*/  BSYNC B2 ;  /* 0x0000000000027941 */ /* 0x000fea0003800000 */
.L_x_9127:
[----:B------:R-:W0:Y:S01]  /*3920*/  I2F.U32 R76, R76 ;  /* 0x0000004c004c7306 */ /* 0x000e220000201000 */
[----:B-----5:R-:W-:Y:S01]  /*3930*/  HADD2.F32 R78, -RZ, R75.H1_H1 ;  /* 0x3000004bff4e7230 */ /* 0x020fe20000004100 */
[----:B------:R-:W-:-:S04]  /*3940*/  IMAD.MOV.U32 R77, RZ, RZ, 0x2f800000 ;  /* 0x2f800000ff4d7424 */ /* 0x000fc800078e00ff */
[----:B------:R-:W-:-:S04]  /*3950*/  FMUL.FTZ R78, R78, c[0x0][0x1ec] ;  /* 0x00007b004e4e7a20 */ /* 0x000fc80000410000 */
[----:B------:R-:W-:Y:S02]  /*3960*/  FMUL.FTZ R78, R78, c[0x0][0x1e8] ;  /* 0x00007a004e4e7a20 */ /* 0x000fe40000410000 */
[----:B0-----:R-:W-:-:S05]  /*3970*/  FFMA.FTZ R77, R76, R77, 1.1641532182693481445e-10 ;  /* 0x2f0000004c4d7423 */ /* 0x001fca000001004d */
[----:B------:R-:W-:Y:S01]  /*3980*/  FSETP.GTU.FTZ.AND P3, PT, R77, c[0x0][0x1e4], PT ;  /* 0x000079004d007a0b */ /* 0x000fe20003f7c000 */
[----:B------:R-:W-:-:S03]  /*3990*/  @P0 HADD2.F32 R77, -RZ, R71.H1_H1 ;  /* 0x30000047ff4d0230 */ /* 0x000fc60000004100 */
[----:B------:R-:W-:Y:S02]  /*39a0*/  FSEL R78, R78, RZ, !P3 ;  /* 0x000000ff4e4e7208 */ /* 0x000fe40005800000 */
[----:B------:R-:W-:-:S03]  /*39b0*/  SEL R93, RZ, 0x1, P3 ;  /* 0x00000001ff5d7807 */ /* 0x000fc60001800000 */
[----:B------:R-:W-:-:S04]  /*39c0*/  FMUL.FTZ R84, R59, R78 ;  /* 0x0000004e3b547220 */ /* 0x000fc80000410000 */
[----:B------:R-:W-:Y:S02]  /*39d0*/  @P0 FADD.FTZ R84, R84, R77 ;  /* 0x0000004d54540221 */ /* 0x000fe40000010000 */
.L_x_9123:
[----:B------:R-:W-:Y:S05]  /*39e0*/  BSYNC B1 ;  /* 0x0000000000017941 */ /* 0x000fea0003800000 */
.L_x_9121:
        /* <DEDUP_REMOVED lines=33> */
.L_x_9132:
[----:B------:R-:W-:Y:S05]  /*3c00*/  BSYNC B1 ;  /* 0x0000000000017941 */ /* 0x000fea0003800000 */
.L_x_9131:
[----:B-----5:R1:W5:Y:S04]  /*3c10*/  @P1 LDG.E.128 R72, [R90.64] ;  /* 0x000000065a481981 */ /* 0x020368000c1e1d00 */
[----:B------:R1:W5:Y:S01]  /*3c20*/  @P0 LDG.E.128 R68, [R88.64] ;  /* 0x0000000658440981 */ /* 0x000362000c1e1d00 */
[----:B------:R-:W-:Y:S01]  /*3c30*/  BSSY B1, `(.L_x_9133) ;  /* 0x000005f000017945 */ /* 0x000fe20003800000 */
[----:B------:R-:W-:Y:S05]  /*3c40*/  @P2 BRA `(.L_x_9134) ;  /* 0x0000006000002947 */ /* 0x000fea0003800000 */
[----:B-1----:R-:W-:Y:S01]  /*3c50*/  IMAD.MOV.U32 R88, RZ, RZ, RZ ;  /* 0x000000ffff587224 */ /* 0x002fe200078e00ff */
[----:B0-----:R-:W-:Y:S01]  /*3c60*/  MOV R76, R95 ;  /* 0x0000005f004c7202 */ /* 0x001fe20000000f00 */
[----:B------:R-:W-:Y:S05]  /*3c70*/  @!P0 BRA `(.L_x_9135) ;  /* 0x000005a000008947 */ /* 0x000fea0003800000 */
[----:B------:R-:W-:Y:S01]  /*3c80*/  IMAD.MOV.U32 R76, RZ, RZ, R95 ;  /* 0x000000ffff4c7224 */ /* 0x000fe200078e005f */
[----:B-----5:R-:W-:Y:S01]  /*3c90*/  HADD2.F32 R88, -RZ, R68.H0_H0 ;  /* 0x20000044ff587230 */ /* 0x020fe20000004100 */
[----:B------:R-:W-:Y:S05]  /*3ca0*/  BRA `(.L_x_9135) ;  /* 0x0000057000007947 */ /* 0x000fea0003800000 */
.L_x_9134:
        /* <DEDUP_REMOVED lines=12> */
.L_x_9137:
[----:B------:R-:W-:Y:S02]  /*3d70*/  IMAD.MOV.U32 R10, RZ, RZ, R100 ;  /* 0x000000ffff0a7224 */ /* 0x000fe400078e0064 */
.L_x_9138:
[----:B------:R-:W-:Y:S05]  /*3d80*/  BSYNC B2 ;  /* 0x0000000000027941 */ /* 0x000fea0003800000 */
.L_x_9136:
        /* <DEDUP_REMOVED lines=16> */
.L_x_9142:
[----:B------:R-:W-:Y:S05]  /*3e90*/  BSYNC B3 ;  /* 0x0000000000037941 */ /* 0x000fea0003800000 */
.L_x_9141:
        /* <DEDUP_REMOVED lines=42> */
.L_x_9140:
[----:B------:R-:W-:Y:S05]  /*4140*/  BSYNC B2 ;  /* 0x0000000000027941 */ /* 0x000fea0003800000 */
.L_x_9139:
        /* <DEDUP_REMOVED lines=10> */
[----:B-1----:R-:W-:Y:S01]  /*41f0*/  FMUL.FTZ R88, R60, R79 ;  /* 0x0000004f3c587220 */ /* 0x002fe20000410000 */
[----:B------:R-:W-:-:S03]  /*4200*/  PRMT R10, R77, 0x7610, R10 ;  /* 0x000076104d0a7816 */ /* 0x000fc6000000000a */
[----:B------:R-:W-:Y:S02]  /*4210*/  @P0 FADD.FTZ R88, R85, R88 ;  /* 0x0000005855580221 */ /* 0x000fe40000010000 */
.L_x_9135:
[----:B------:R-:W-:Y:S05]  /*4220*/  BSYNC B1 ;  /* 0x0000000000017941 */ /* 0x000fea0003800000 */
.L_x_9133:
        /* <DEDUP_REMOVED lines=8> */
.L_x_9144:
        /* <DEDUP_REMOVED lines=12> */
.L_x_9147:
[----:B------:R-:W-:Y:S02]  /*4370*/  IMAD.MOV.U32 R12, RZ, RZ, R100 ;  /* 0x000000ffff0c7224 */ /* 0x000fe400078e0064 */
.L_x_9148:
[----:B------:R-:W-:Y:S05]  /*4380*/  BSYNC B2 ;  /* 0x0000000000027941 */ /* 0x000fea0003800000 */
.L_x_9146:
        /* <DEDUP_REMOVED lines=16> */
.L_x_9152:
[----:B------:R-:W-:Y:S05]  /*4490*/  BSYNC B3 ;  /* 0x0000000000037941 */ /* 0x000fea0003800000 */
.L_x_9151:
        /* <DEDUP_REMOVED lines=42> */
.L_x_9150:
[----:B------:R-:W-:Y:S05]  /*4740*/  BSYNC B2 ;  /* 0x0000000000027941 */ /* 0x000fea0003800000 */
.L_x_9149:
        /* <DEDUP_REMOVED lines=13> */
.L_x_9145:
[----:B------:R-:W-:Y:S05]  /*4820*/  BSYNC B1 ;  /* 0x0000000000017941 */ /* 0x000fea0003800000 */
.L_x_9143:
        /* <DEDUP_REMOVED lines=8> */
.L_x_9154:
        /* <DEDUP_REMOVED lines=12> */
.L_x_9157:
[----:B------:R-:W-:Y:S02]  /*4970*/  IMAD.MOV.U32 R14, RZ, RZ, R100 ;  /* 0x000000ffff0e7224 */ /* 0x000fe400078e0064 */
.L_x_9158:
[----:B------:R-:W-:Y:S05]  /*4980*/  BSYNC B2 ;  /* 0x0000000000027941 */ /* 0x000fea0003800000 */
.L_x_9156:
        /* <DEDUP_REMOVED lines=16> */
.L_x_9162:
[----:B------:R-:W-:Y:S05]  /*4a90*/  BSYNC B3 ;  /* 0x0000000000037941 */ /* 0x000fea0003800000 */
.L_x_9161:
        /* <DEDUP_REMOVED lines=42> */
.L_x_9160:
[----:B------:R-:W-:Y:S05]  /*4d40*/  BSYNC B2 ;  /* 0x0000000000027941 */ /* 0x000fea0003800000 */
.L_x_9159:
        /* <DEDUP_REMOVED lines=13> */
.L_x_9155:
[----:B------:R-:W-:Y:S05]  /*4e20*/  BSYNC B1 ;  /* 0x0000000000017941 */ /* 0x000fea0003800000 */
.L_x_9153:
        /* <DEDUP_REMOVED lines=8> */
.L_x_9164:
        /* <DEDUP_REMOVED lines=12> */
.L_x_9167:
[----:B------:R-:W-:Y:S02]  /*4f70*/  IMAD.MOV.U32 R15, RZ, RZ, R100 ;  /* 0x000000ffff0f7224 */ /* 0x000fe400078e0064 */
.L_x_9168:
[----:B------:R-:W-:Y:S05]  /*4f80*/  BSYNC B2 ;  /* 0x0000000000027941 */ /* 0x000fea0003800000 */
.L_x_9166:
        /* <DEDUP_REMOVED lines=16> */
.L_x_9172:
[----:B------:R-:W-:Y:S05]  /*5090*/  BSYNC B3 ;  /* 0x0000000000037941 */ /* 0x000fea0003800000 */
.L_x_9171:
        /* <DEDUP_REMOVED lines=42> */
.L_x_9170:
[----:B------:R-:W-:Y:S05]  /*5340*/  BSYNC B2 ;  /* 0x0000000000027941 */ /* 0x000fea0003800000 */
.L_x_9169:
        /* <DEDUP_REMOVED lines=13> */
.L_x_9165:
[----:B------:R-:W-:Y:S05]  /*5420*/  BSYNC B1 ;  /* 0x0000000000017941 */ /* 0x000fea0003800000 */
.L_x_9163:
        /* <DEDUP_REMOVED lines=8> */
.L_x_9174:
        /* <DEDUP_REMOVED lines=12> */
.L_x_9177:
[----:B------:R-:W-:Y:S02]  /*5570*/  IMAD.MOV.U32 R18, RZ, RZ, R100 ;  /* 0x000000ffff127224 */ /* 0x000fe400078e0064 */
.L_x_9178:
[----:B------:R-:W-:Y:S05]  /*5580*/  BSYNC B2 ;  /* 0x0000000000027941 */ /* 0x000fea0003800000 */
.L_x_9176:
        /* <DEDUP_REMOVED lines=16> */
.L_x_9182:
[----:B------:R-:W-:Y:S05]  /*5690*/  BSYNC B3 ;  /* 0x0000000000037941 */ /* 0x000fea0003800000 */
.L_x_9181:
        /* <DEDUP_REMOVED lines=42> */
.L_x_9180:
[----:B------:R-:W-:Y:S05]  /*5940*/  BSYNC B2 ;  /* 0x0000000000027941 */ /* 0x000fea0003800000 */
.L_x_9179:
        /* <DEDUP_REMOVED lines=13> */
.L_x_9175:
[----:B------:R-:W-:Y:S05]  /*5a20*/  BSYNC B1 ;  /* 0x0000000000017941 */ /* 0x000fea0003800000 */
.L_x_9173:
        /* <DEDUP_REMOVED lines=8> */
.L_x_9184:
        /* <DEDUP_REMOVED lines=12> */
.L_x_9187:
[----:B------:R-:W-:Y:S02]  /*5b70*/  IMAD.MOV.U32 R19, RZ, RZ, R100 ;  /* 0x000000ffff137224 */ /* 0x000fe400078e0064 */
.L_x_9188:
[----:B------:R-:W-:Y:S05]  /*5b80*/  BSYNC B2 ;  /* 0x0000000000027941 */ /* 0x000fea0003800000 */
.L_x_9186:
        /* <DEDUP_REMOVED lines=16> */
.L_x_9192:
[----:B------:R-:W-:Y:S05]  /*5c90*/  BSYNC B3 ;  /* 0x0000000000037941 */ /* 0x000fea0003800000 */
.L_x_9191:
        /* <DEDUP_REMOVED lines=42> */
.L_x_9190:
[----:B------:R-:W-:Y:S05]  /*5f40*/  BSYNC B2 ;  /* 0x0000000000027941 */ /* 0x000fea0003800000 */
.L_x_9189:
        /* <DEDUP_REMOVED lines=13> */
.L_x_9185:
[----:B------:R-:W-:Y:S05]  /*6020*/  BSYNC B1 ;  /* 0x0000000000017941 */ /* 0x000fea0003800000 */
.L_x_9183:
        /* <DEDUP_REMOVED lines=8> */
.L_x_9194:
        /* <DEDUP_REMOVED lines=12> */
.L_x_9197:
[----:B------:R-:W-:Y:S02]  /*6170*/  IMAD.MOV.U32 R82, RZ, RZ, R100 ;  /* 0x000000ffff527224 */ /* 0x000fe400078e0064 */
.L_x_9198:
[----:B------:R-:W-:Y:S05]  /*6180*/  BSYNC B2 ;  /* 0x0000000000027941 */ /* 0x000fea0003800000 */
.L_x_9196:
        /* <DEDUP_REMOVED lines=16> */
.L_x_9202:
[----:B------:R-:W-:Y:S05]  /*6290*/  BSYNC B3 ;  /* 0x0000000000037941 */ /* 0x000fea0003800000 */
.L_x_9201:
        /* <DEDUP_REMOVED lines=42> */
.L_x_9200:
[----:B------:R-:W-:Y:S05]  /*6540*/  BSYNC B2 ;  /* 0x0000000000027941 */ /* 0x000fea0003800000 */
.L_x_9199:
        /* <DEDUP_REMOVED lines=13> */
.L_x_9195:
[----:B------:R-:W-:Y:S05]  /*6620*/  BSYNC B1 ;  /* 0x0000000000017941 */ /* 0x000fea0003800000 */
.L_x_9193:
        /* <DEDUP_REMOVED lines=8> */
.L_x_9204:
        /* <DEDUP_REMOVED lines=12> */
.L_x_9207:
[----:B------:R-:W-:Y:S02]  /*6770*/  IMAD.MOV.U32 R98, RZ, RZ, R100 ;  /* 0x000000ffff627224 */ /* 0x000fe400078e0064 */
.L_x_9208:
[----:B------:R-:W-:Y:S05]  /*6780*/  BSYNC B2 ;  /* 0x0000000000027941 */ /* 0x000fea0003800000 */
.L_x_9206:
        /* <DEDUP_REMOVED lines=16> */
.L_x_9212:
[----:B------:R-:W-:Y:S05]  /*6890*/  BSYNC B3 ;  /* 0x0000000000037941 */ /* 0x000fea0003800000 */
.L_x_9211:
        /* <DEDUP_REMOVED lines=44> */
.L_x_9210:
[----:B------:R-:W-:Y:S05]  /*6b60*/  BSYNC B2 ;  /* 0x0000000000027941 */ /* 0x000fea0003800000 */
.L_x_9209:
        /* <DEDUP_REMOVED lines=12> */
.L_x_9205:
[----:B------:R-:W-:Y:S05]  /*6c30*/  BSYNC B1 ;  /* 0x0000000000017941 */ /* 0x000fea0003800000 */
.L_x_9203:
[----:B------:R-:W-:Y:S01]  /*6c40*/  FADD.FTZ R76, RZ, R8 ;  /* 0x00000008ff4c7221 */ /* 0x000fe20000010000 */
[----:B------:R-:W-:Y:S01]  /*6c50*/  F2FP.PACK_AB R79, R104, R85 ;  /* 0x00000055684f723e */ /* 0x000fe200000000ff */
[----:B------:R-:W-:Y:S01]  /*6c60*/  IMAD.WIDE.U32 R86, R87, R86, c[0x0][0x188] ;  /* 0x0000620057567625 */ /* 0x000fe200078e0056 */
[----:B------:R-:W-:Y:S01]  /*6c70*/  F2FP.PACK_AB R78, R97, R96 ;  /* 0x00000060614e723e */ /* 0x000fe200000000ff */
        /* <DEDUP_REMOVED lines=11> */
[----:B------:R-:W-:-:S03]  /*6d30*/  F2FP.PACK_AB R76, R89, R88 ;  /* 0x00000058594c723e */ /* 0x000fc600000000ff */
[----:B------:R-:W-:Y:S01]  /*6d40*/  FADD.FTZ R98, R77, R90 ;  /* 0x0000005a4d627221 */ /* 0x000fe20000010000 */
[----:B------:R-:W-:-:S03]  /*6d50*/  F2FP.PACK_AB R77, R91, R90 ;  /* 0x0000005a5b4d723e */ /* 0x000fc600000000ff */
[----:B------:R-:W-:Y:S02]  /*6d60*/  FADD.FTZ R99, R98, R91 ;  /* 0x0000005b62637221 */ /* 0x000fe40000010000 */
[----:B------:R0:W-:Y:S02]  /*6d70*/  STG.E.128 [R86.64], R76 ;  /* 0x0000004c56007986 */ /* 0x0001e4000c101d06 */
        /* <DEDUP_REMOVED lines=10> */
[----:B------:R-:W-:Y:S02]  /*6e20*/  LOP3.LUT R86, R14, 0xff, RZ, 0xc0, !PT ;  /* 0x000000ff0e567812 */ /* 0x000fe400078ec0ff */
[----:B------:R-:W-:Y:S02]  /*6e30*/  LOP3.LUT R87, R12, 0xff, RZ, 0xc0, !PT ;  /* 0x000000ff0c577812 */ /* 0x000fe400078ec0ff */
[----:B------:R-:W-:Y:S01]  /*6e40*/  LOP3.LUT R101, R76, 0xff00, R79, 0xf8, !PT ;  /* 0x0000ff004c657812 */ /* 0x000fe200078ef84f */
[----:B------:R-:W-:Y:S01]  /*6e50*/  IMAD.WIDE.U32 R76, R78, 0x1000000, RZ ;  /* 0x010000004e4c7825 */ /* 0x000fe200078e00ff */
[----:B------:R-:W-:Y:S02]  /*6e60*/  MOV R98, 0x8 ;  /* 0x0000000800627802 */ /* 0x000fe40000000f00 */
        /* <DEDUP_REMOVED lines=9> */
.L_x_9214:
[----:B------:R-:W-:Y:S05]  /*6f00*/  BSYNC B1 ;  /* 0x0000000000017941 */ /* 0x000fea0003800000 */
.L_x_9213:
[----:B0-----:R-:W-:Y:S01]  /*6f10*/  FADD.FTZ R87, R99, R104 ;  /* 0x0000006863577221 */ /* 0x001fe20000010000 */
[----:B------:R-:W-:Y:S05]  /*6f20*/  BRA.DIV ~URZ, `(.L_x_9215) ;  /* 0x000009227f007947 */ /* 0x000fea000b800000 */
[----:B------:R0:W1:Y:S02]  /*6f30*/  SHFL.BFLY PT, R76, R87, 0x1, 0x1f ;  /* 0x0c201f00574c7f89 */ /* 0x00006400000e0000 */
.L_x_9221:
        /* <DEDUP_REMOVED lines=52> */
.L_x_9222:
        /* <DEDUP_REMOVED lines=35> */
[----:B------:R-:W-:Y:S01]  /*74b0*/  F2FP.PACK_AB R79, R84, R17 ;  /* 0x00000011544f723e */ /* 0x000fe200000000ff */
        /* <DEDUP_REMOVED lines=39> */
[----:B------:R-:W-:Y:S01]  /*7730*/  FFMA.FTZ R83, R46, R83, R30 ;  /* 0x000000532e537223 */ /* 0x000fe2000001001e */
[----:B------:R-:W-:Y:S01]  /*7740*/  F2FP.PACK_AB R87, R104, R87 ;  /* 0x000000576857723e */ /* 0x000fe200000000ff */
[----:B------:R-:W-:Y:S02]  /*7750*/  FFMA.FTZ R108, R47, R108, R31 ;  /* 0x0000006c2f6c7223 */ /* 0x000fe4000001001f */
[----:B------:R-:W-:-:S02]  /*7760*/  FFMA.FTZ R84, R45, R106, R29 ;  /* 0x0000006a2d547223 */ /* 0x000fc4000001001d */
[----:B------:R-:W-:Y:S01]  /*7770*/  IMAD.WIDE.U32 R8, R7, R17, c[0x0][0x208] ;  /* 0x0000820007087625 */ /* 0x000fe200078e0011 */
[----:B------:R-:W-:Y:S02]  /*7780*/  F2FP.PACK_AB R85, R108, R83 ;  /* 0x000000536c55723e */ /* 0x000fe400000000ff */
[----:B------:R-:W-:Y:S01]  /*7790*/  F2FP.PACK_AB R84, R84, R81 ;  /* 0x000000515454723e */ /* 0x000fe200000000ff */
[----:B------:R-:W-:Y:S01]  /*77a0*/  IMAD.WIDE.U32 R16, R16, R17, c[0x0][0x208] ;  /* 0x0000820010107625 */ /* 0x000fe200078e0011 */
[----:B------:R0:W-:Y:S04]  /*77b0*/  STG.E.128 [R8.64], R76 ;  /* 0x0000004c08007986 */ /* 0x0001e8000c101d06 */
[----:B------:R0:W-:Y:S02]  /*77c0*/  STG.E.128 [R16.64], R84 ;  /* 0x0000005410007986 */ /* 0x0001e4000c101d06 */
.L_x_9218:
[----:B------:R-:W-:Y:S05]  /*77d0*/  BSYNC B1 ;  /* 0x0000000000017941 */ /* 0x000fea0003800000 */
.L_x_9217:
[----:B------:R-:W-:-:S05]  /*77e0*/  IMAD.MOV.U32 R7, RZ, RZ, c[0x0][0x160] ;  /* 0x00005800ff077624 */ /* 0x000fca00078e00ff */
[----:B------:R-:W-:-:S04]  /*77f0*/  LEA R2, R7, R2, 0x2 ;  /* 0x0000000207027211 */ /* 0x000fc800078e10ff */
[----:B------:R-:W-:-:S13]  /*7800*/  ISETP.GE.AND P0, PT, R2, c[0x0][0x164], PT ;  /* 0x0000590002007a0c */ /* 0x000fda0003f06270 */
[----:B01---5:R-:W-:Y:S01]  /*7810*/  @P0 CALL.REL.NOINC `(.L_x_9219) ;  /* 0x0000001000000944 */ /* 0x023fe20003c00000 */
[----:B------:R-:W-:Y:S05]  /*7820*/  BRA `(.L_x_9220) ;  /* 0xffff904000007947 */ /* 0x000fea000383ffff */
.L_x_9219:
[----:B------:R-:W-:Y:S05]  /*7830*/  BSYNC B0 ;  /* 0x0000000000007941 */ /* 0x000fea0003800000 */
.L_x_9050:
[----:B------:R-:W-:Y:S05]  /*7840*/  EXIT ;  /* 0x000000000000794d */ /* 0x000fea0003800000 */
.L_x_9215:
[----:B------:R-:W-:Y:S01]  /*7850*/  IMAD.MOV.U32 R86, RZ, RZ, 0x1 ;  /* 0x00000001ff567424 */ /* 0x000fe200078e00ff */
[----:B------:R-:W-:Y:S01]  /*7860*/  MOV R78, 0x1f ;  /* 0x0000001f004e7802 */ /* 0x000fe20000000f00 */
[----:B------:R-:W-:Y:S01]  /*7870*/  IMAD.MOV.U32 R79, RZ, RZ, -0x1 ;  /* 0xffffffffff4f7424 */ /* 0x000fe200078e00ff */
[----:B------:R-:W-:Y:S02]  /*7880*/  MOV R76, 0x78a0 ;  /* 0x000078a0004c7802 */ /* 0x000fe40000000f00 */
[----:B-----5:R-:W-:Y:S05]  /*7890*/  CALL.REL.NOINC `($__internal_95_$__cuda_sm70_shflsync_bfly_p) ;  /* 0x0000059000007944 */ /* 0x020fea0003c00000 */
[----:B-1----:R-:W-:Y:S01]  /*78a0*/  MOV R76, R86 ;  /* 0x00000056004c7202 */ /* 0x002fe20000000f00 */
[----:B0-----:R-:W-:Y:S05]  /*78b0*/  BRA `(.L_x_9221) ;  /* 0xfffff68000007947 */ /* 0x001fea000383ffff */
.L_x_9216:
[----:B------:R-:W-:Y:S01]  /*78c0*/  HFMA2.MMA R78, -RZ, RZ, 0, 1.847743988037109375e-06 ;  /* 0x0000001fff4e7435 */ /* 0x000fe200000001ff */
[----:B------:R-:W-:Y:S01]  /*78d0*/  IMAD.MOV.U32 R86, RZ, RZ, 0x2 ;  /* 0x00000002ff567424 */ /* 0x000fe200078e00ff */
[----:B------:R-:W-:Y:S01]  /*78e0*/  MOV R76, 0x7910 ;  /* 0x00007910004c7802 */ /* 0x000fe20000000f00 */
[----:B------:R-:W-:-:S03]  /*78f0*/  IMAD.MOV.U32 R79, RZ, RZ, -0x1 ;  /* 0xffffffffff4f7424 */ /* 0x000fc600078e00ff */
[----:B-----5:R-:W-:Y:S05]  /*7900*/  CALL.REL.NOINC `($__internal_95_$__cuda_sm70_shflsync_bfly_p) ;  /* 0x0000052000007944 */ /* 0x020fea0003c00000 */
[----:B01----:R-:W-:Y:S01]  /*7910*/  FADD.FTZ R87, R87, R86 ;  /* 0x0000005657577221 */ /* 0x003fe20000010000 */
[----:B------:R-:W-:Y:S01]  /*7920*/  MOV R86, 0x4 ;  /* 0x0000000400567802 */ /* 0x000fe20000000f00 */
[----:B------:R-:W-:Y:S01]  /*7930*/  IMAD.MOV.U32 R78, RZ, RZ, 0x1f ;  /* 0x0000001fff4e7424 */ /* 0x000fe200078e00ff */
[----:B------:R-:W-:-:S02]  /*7940*/  MOV R79, 0xffffffff ;  /* 0xffffffff004f7802 */ /* 0x000fc40000000f00 */
[----:B------:R-:W-:Y:S02]  /*7950*/  MOV R76, 0x7970 ;  /* 0x00007970004c7802 */ /* 0x000fe40000000f00 */
[----:B------:R-:W-:Y:S05]  /*7960*/  CALL.REL.NOINC `($__internal_95_$__cuda_sm70_shflsync_bfly_p) ;  /* 0x000004c000007944 */ /* 0x000fea0003c00000 */
[----:B0-----:R-:W-:Y:S01]  /*7970*/  HFMA2.MMA R78, -RZ, RZ, 0, 1.847743988037109375e-06 ;  /* 0x0000001fff4e7435 */ /* 0x001fe200000001ff */
[----:B-1----:R-:W-:Y:S01]  /*7980*/  FADD.FTZ R87, R87, R86 ;  /* 0x0000005657577221 */ /* 0x002fe20000010000 */
[----:B------:R-:W-:Y:S01]  /*7990*/  MOV R76, 0x79d0 ;  /* 0x000079d0004c7802 */ /* 0x000fe20000000f00 */
[----:B------:R-:W-:Y:S02]  /*79a0*/  IMAD.MOV.U32 R86, RZ, RZ, 0x8 ;  /* 0x00000008ff567424 */ /* 0x000fe400078e00ff */
[----:B------:R-:W-:Y:S02]  /*79b0*/  IMAD.MOV.U32 R79, RZ, RZ, -0x1 ;  /* 0xffffffffff4f7424 */ /* 0x000fe400078e00ff */
[----:B------:R-:W-:Y:S05]  /*79c0*/  CALL.REL.NOINC `($__internal_95_$__cuda_sm70_shflsync_bfly_p) ;  /* 0x0000046000007944 */ /* 0x000fea0003c00000 */
[----:B01----:R-:W-:Y:S01]  /*79d0*/  FADD.FTZ R87, R87, R86 ;  /* 0x0000005657577221 */ /* 0x003fe20000010000 */
[----:B------:R-:W-:Y:S01]  /*79e0*/  MOV R86, 0x10 ;  /* 0x0000001000567802 */ /* 0x000fe20000000f00 */
[----:B------:R-:W-:Y:S01]  /*79f0*/  IMAD.MOV.U32 R78, RZ, RZ, 0x1f ;  /* 0x0000001fff4e7424 */ /* 0x000fe200078e00ff */
[----:B------:R-:W-:Y:S02]  /*7a00*/  MOV R79, 0xffffffff ;  /* 0xffffffff004f7802 */ /* 0x000fe40000000f00 */
[----:B------:R-:W-:-:S02]  /*7a10*/  MOV R76, 0x7a30 ;  /* 0x00007a30004c7802 */ /* 0x000fc40000000f00 */
[----:B------:R-:W-:Y:S05]  /*7a20*/  CALL.REL.NOINC `($__internal_95_$__cuda_sm70_shflsync_bfly_p) ;  /* 0x0000040000007944 */ /* 0x000fea0003c00000 */
[----:B-1----:R-:W-:Y:S01]  /*7a30*/  FADD.FTZ R83, R87, R86 ;  /* 0x0000005657537221 */ /* 0x002fe20000010000 */
[----:B0-----:R-:W-:Y:S01]  /*7a40*/  HFMA2.MMA R78, -RZ, RZ, 0, 1.847743988037109375e-06 ;  /* 0x0000001fff4e7435 */ /* 0x001fe200000001ff */
[----:B------:R-:W-:-:S02]  /*7a50*/  IMAD.MOV.U32 R86, RZ, RZ, 0x1 ;  /* 0x00000001ff567424 */ /* 0x000fc400078e00ff */
        /* <DEDUP_REMOVED lines=32> */
[----:B------:R-:W-:Y:S02]  /*7c60*/  IMAD.MOV.U32 R79, RZ, RZ, -0x1 ;  /* 0xffffffffff4f7424 */ /* 0x000fe400078e00ff */
[----:B------:R-:W-:Y:S01]  /*7c70*/  FFMA.FTZ R87, R77, R77, R76 ;  /* 0x0000004d4d577223 */ /* 0x000fe2000001004c */
[----:B------:R-:W-:Y:S02]  /*7c80*/  MOV R76, 0x7ca0 ;  /* 0x00007ca0004c7802 */ /* 0x000fe40000000f00 */
[----:B------:R-:W-:Y:S05]  /*7c90*/  CALL.REL.NOINC `($__internal_95_$__cuda_sm70_shflsync_bfly_p) ;  /* 0x0000019000007944 */ /* 0x000fea0003c00000 */
[----:B01----:R-:W-:Y:S01]  /*7ca0*/  FADD.FTZ R87, R87, R86 ;  /* 0x0000005657577221 */ /* 0x003fe20000010000 */
[----:B------:R-:W-:Y:S01]  /*7cb0*/  MOV R86, 0x2 ;  /* 0x0000000200567802 */ /* 0x000fe20000000f00 */
[----:B------:R-:W-:Y:S01]  /*7cc0*/  IMAD.MOV.U32 R78, RZ, RZ, 0x1f ;  /* 0x0000001fff4e7424 */ /* 0x000fe200078e00ff */
[----:B------:R-:W-:Y:S02]  /*7cd0*/  MOV R79, 0xffffffff ;  /* 0xffffffff004f7802 */ /* 0x000fe40000000f00 */
[----:B------:R-:W-:-:S02]  /*7ce0*/  MOV R76, 0x7d00 ;  /* 0x00007d00004c7802 */ /* 0x000fc40000000f00 */
[----:B------:R-:W-:Y:S05]  /*7cf0*/  CALL.REL.NOINC `($__internal_95_$__cuda_sm70_shflsync_bfly_p) ;  /* 0x0000013000007944 */ /* 0x000fea0003c00000 */
[----:B0-----:R-:W-:Y:S01]  /*7d00*/  HFMA2.MMA R78, -RZ, RZ, 0, 1.847743988037109375e-06 ;  /* 0x0000001fff4e7435 */ /* 0x001fe200000001ff */
[----:B-1----:R-:W-:Y:S01]  /*7d10*/  FADD.FTZ R87, R87, R86 ;  /* 0x0000005657577221 */ /* 0x002fe20000010000 */
[----:B------:R-:W-:Y:S01]  /*7d20*/  MOV R76, 0x7d60 ;  /* 0x00007d60004c7802 */ /* 0x000fe20000000f00 */
[----:B------:R-:W-:-:S02]  /*7d30*/  IMAD.MOV.U32 R86, RZ, RZ, 0x4 ;  /* 0x00000004ff567424 */ /* 0x000fc400078e00ff */
[----:B------:R-:W-:Y:S02]  /*7d40*/  IMAD.MOV.U32 R79, RZ, RZ, -0x1 ;  /* 0xffffffffff4f7424 */ /* 0x000fe400078e00ff */
[----:B------:R-:W-:Y:S05]  /*7d50*/  CALL.REL.NOINC `($__internal_95_$__cuda_sm70_shflsync_bfly_p) ;  /* 0x000000d000007944 */ /* 0x000fea0003c00000 */
[----:B01----:R-:W-:Y:S01]  /*7d60*/  FADD.FTZ R87, R87, R86 ;  /* 0x0000005657577221 */ /* 0x003fe20000010000 */
[----:B------:R-:W-:Y:S01]  /*7d70*/  MOV R86, 0x8 ;  /* 0x0000000800567802 */ /* 0x000fe20000000f00 */
[----:B------:R-:W-:Y:S01]  /*7d80*/  IMAD.MOV.U32 R78, RZ, RZ, 0x1f ;  /* 0x0000001fff4e7424 */ /* 0x000fe200078e00ff */
[----:B------:R-:W-:Y:S02]  /*7d90*/  MOV R79, 0xffffffff ;  /* 0xffffffff004f7802 */ /* 0x000fe40000000f00 */
[----:B------:R-:W-:Y:S02]  /*7da0*/  MOV R76, 0x7dc0 ;  /* 0x00007dc0004c7802 */ /* 0x000fe40000000f00 */
[----:B------:R-:W-:Y:S05]  /*7db0*/  CALL.REL.NOINC `($__internal_95_$__cuda_sm70_shflsync_bfly_p) ;  /* 0x0000007000007944 */ /* 0x000fea0003c00000 */
[----:B0-----:R-:W-:Y:S01]  /*7dc0*/  HFMA2.MMA R78, -RZ, RZ, 0, 1.847743988037109375e-06 ;  /* 0x0000001fff4e7435 */ /* 0x001fe200000001ff */
[----:B-1----:R-:W-:Y:S01]  /*7dd0*/  FADD.FTZ R87, R87, R86 ;  /* 0x0000005657577221 */ /* 0x002fe20000010000 */
[----:B------:R-:W-:Y:S01]  /*7de0*/  MOV R76, 0x7e20 ;  /* 0x00007e20004c7802 */ /* 0x000fe20000000f00 */
[----:B------:R-:W-:Y:S02]  /*7df0*/  IMAD.MOV.U32 R86, RZ, RZ, 0x10 ;  /* 0x00000010ff567424 */ /* 0x000fe400078e00ff */
[----:B------:R-:W-:-:S02]  /*7e00*/  IMAD.MOV.U32 R79, RZ, RZ, -0x1 ;  /* 0xffffffffff4f7424 */ /* 0x000fc400078e00ff */
[----:B------:R-:W-:Y:S05]  /*7e10*/  CALL.REL.NOINC `($__internal_95_$__cuda_sm70_shflsync_bfly_p) ;  /* 0x0000001000007944 */ /* 0x000fea0003c00000 */
[----:B01----:R-:W-:Y:S05]  /*7e20*/  BRA `(.L_x_9222) ;  /* 0xfffff45000007947 */ /* 0x003fea000383ffff */
        .weak           $__internal_95_$__cuda_sm70_shflsync_bfly_p
        .type           $__internal_95_$__cuda_sm70_shflsync_bfly_p,@function
        .size           $__internal_95_$__cuda_sm70_shflsync_bfly_p,(.L_x_15287 - $__internal_95_$__cuda_sm70_shflsync_bfly_p)
$__internal_95_$__cuda_sm70_shflsync_bfly_p:
[----:B------:R-:W-:Y:S01]  /*7e30*/  MOV R77, 0x0 ;  /* 0x00000000004d7802 */ /* 0x000fe20000000f00 */
[----:B------:R-:W-:Y:S04]  /*7e40*/  WARPSYNC R79 ;  /* 0x0000004f00007348 */ /* 0x000fe80003800000 */
[----:B------:R0:W1:Y:S01]  /*7e50*/  SHFL.BFLY PT, R86, R87, R86, R78 ;  /* 0x0c00005657567389 */ /* 0x00006200000e004e */
[----:B------:R-:W-:Y:S05]  /*7e60*/  RET.REL.NODEC R76 `(_ZN10layer_norm13ln_fwd_kernelINS_13Kernel_traitsIf6__halfS2_S2_fjLj512ELj1ELj4ELj1ELj16ENS_18Kernel_traits_baseILj512EfS2_S2_S2_fjLj128EEEEELb1ELb1ELb1ELb1EEEvNS_9FwdParamsE) ;  /* 0xffff81904c007950 */ /* 0x000fea0003c3ffff */
.L_x_9223:
        /* <DEDUP_REMOVED lines=9> */
.L_x_15287:


//--------------------- .text._ZN10layer_norm13ln_fwd_kernelINS_13Kernel_traitsI6__halfS2_fS2_fjLj512ELj1ELj4ELj1ELj16ENS_18Kernel_traits_baseILj512ES2_S2_fS2_fjLj128EEEEELb0ELb0ELb0ELb0EEEvNS_9FwdParamsE --------------------------
	.section	.text._ZN10layer_norm13ln_fwd_kernelINS_13Kernel_traitsI6__halfS2_fS2_fjLj512ELj1ELj4ELj1ELj16ENS_18Kernel_traits_baseILj512ES2_S2_fS2_fjLj128EEEEELb0ELb0ELb0ELb0EEEvNS_9FwdParamsE,"ax",@progbits
	.sectioninfo	@"SHI_REGISTERS=72"
	.align	128
        .global         _ZN10layer_norm13ln_fwd_kernelINS_13Kernel_traitsI6__halfS2_fS2_fjLj512ELj1ELj4ELj1ELj16ENS_18Kernel_traits_baseILj512ES2_S2_fS2_fjLj128EEEEELb0ELb0ELb0ELb0EEEvNS_9FwdParamsE
        .type           _ZN10layer_norm13ln_fwd_kernelINS_13Kernel_traitsI6__halfS2_fS2_fjLj512ELj1ELj4ELj1ELj16ENS_18Kernel_traits_baseILj512ES2_S2_fS2_fjLj128EEEEELb0ELb0ELb0ELb0EEEvNS_9FwdParamsE,@function
        .size           _ZN10layer_norm13ln_fwd_kernelINS_13Kernel_traitsI6__halfS2_fS2_fjLj512ELj1ELj4ELj1ELj16ENS_18Kernel_traits_baseILj512ES2_S2_fS2_fjLj128EEEEELb0ELb0ELb0ELb0EEEvNS_9FwdParamsE,(.L_x_15288 - _ZN10layer_norm13ln_fwd_kernelINS_13Kernel_traitsI6__halfS2_fS2_fjLj512ELj1ELj4ELj1ELj16ENS_18Kernel_traits_baseILj512ES2_S2_fS2_fjLj128EEEEELb0ELb0ELb0ELb0EEEvNS_9FwdParamsE)
        .other          _ZN10layer_norm13ln_fwd_kernelINS_13Kernel_traitsI6__halfS2_fS2_fjLj512ELj1ELj4ELj1ELj16ENS_18Kernel_traits_baseILj512ES2_S2_fS2_fjLj128EEEEELb0ELb0ELb0ELb0EEEvNS_9FwdParamsE,@"STO_CUDA_ENTRY STV_DEFAULT"
_ZN10layer_norm13ln_fwd_kernelINS_13Kernel_traitsI6__halfS2_fS2_fjLj512ELj1ELj4ELj1ELj16ENS_18Kernel_traits_baseILj512ES2_S2_fS2_fjLj128EEEEELb0ELb0ELb0ELb0EEEvNS_9FwdParamsE:
.text._ZN10layer_norm13ln_fwd_kernelINS_13Kernel_traitsI6__halfS2_fS2_fjLj512ELj1ELj4ELj1ELj16ENS_18Kernel_traits_baseILj512ES2_S2_fS2_fjLj128EEEEELb0ELb0ELb0ELb0EEEvNS_9FwdParamsE:
        /* <DEDUP_REMOVED lines=28> */
.L_x_9225:
[----:B0-----:R-:W-:Y:S05]  /*01c0*/  BSYNC B0 ;  /* 0x0000000000007941 */ /* 0x001fea0003800000 */
.L_x_9224:
        /* <DEDUP_REMOVED lines=12> */
.L_x_9227:
[----:B0-----:R-:W-:Y:S05]  /*0290*/  BSYNC B0 ;  /* 0x0000000000007941 */ /* 0x001fea0003800000 */
.L_x_9226:
        /* <DEDUP_REMOVED lines=34> */
.L_x_9239:
        /* <DEDUP_REMOVED lines=26> */
[----:B------:R-:W-:Y:S01]  /*0660*/  ISETP.NE.AND.EX P0, PT, RZ, c[0x0][0x184], PT, P0 ;  /* 0x00006100ff007a0c */ /* 0x000fe20003f05300 */
[--C-:B--2---:R-:W-:Y:S02]  /*0670*/  HADD2.F32 R26, -RZ, R20.reuse.H0_H0 ;  /* 0x20000014ff1a7230 */ /* 0x104fe40000004100 */
[----:B------:R-:W-:Y:S02]  /*0680*/  HADD2.F32 R38, -RZ, R20.H1_H1 ;  /* 0x30000014ff267230 */ /* 0x000fe40000004100 */
[--C-:B------:R-:W-:Y:S01]  /*0690*/  HADD2.F32 R27, -RZ, R22.reuse.H1_H1 ;  /* 0x30000016ff1b7230 */ /* 0x100fe20000004100 */
[-C--:B------:R-:W-:Y:S01]  /*06a0*/  FMUL.FTZ R20, R26, R37.reuse ;  /* 0x000000251a147220 */ /* 0x080fe20000410000 */
[--C-:B------:R-:W-:Y:S02]  /*06b0*/  HADD2.F32 R64, -RZ, R21.reuse.H0_H0 ;  /* 0x20000015ff407230 */ /* 0x100fe40000004100 */
[----:B------:R-:W-:Y:S01]  /*06c0*/  HADD2.F32 R66, -RZ, R21.H1_H1 ;  /* 0x30000015ff427230 */ /* 0x000fe20000004100 */
[-C--:B------:R-:W-:Y:S01]  /*06d0*/  FMUL.FTZ R21, R38, R37.reuse ;  /* 0x0000002526157220 */ /* 0x080fe20000410000 */
[----:B------:R-:W-:Y:S01]  /*06e0*/  HADD2.F32 R68, -RZ, R22.H0_H0 ;  /* 0x20000016ff447230 */ /* 0x000fe20000004100 */
[-C--:B0-----:R-:W-:Y:S01]  /*06f0*/  FMUL.FTZ R25, R27, R37.reuse ;  /* 0x000000251b197220 */ /* 0x081fe20000410000 */
[--C-:B------:R-:W-:Y:S01]  /*0700*/  HADD2.F32 R39, -RZ, R23.reuse.H0_H0 ;  /* 0x20000017ff277230 */ /* 0x100fe20000004100 */
[-C--:B------:R-:W-:Y:S01]  /*0710*/  FMUL.FTZ R22, R64, R37.reuse ;  /* 0x0000002540167220 */ /* 0x080fe20000410000 */
[----:B------:R-:W-:Y:S01]  /*0720*/  HADD2.F32 R65, -RZ, R23.H1_H1 ;  /* 0x30000017ff417230 */ /* 0x000fe20000004100 */
[-C--:B------:R-:W-:Y:S01]  /*0730*/  FMUL.FTZ R23, R66, R37.reuse ;  /* 0x0000002542177220 */ /* 0x080fe20000410000 */
[----:B------:R-:W-:Y:S01]  /*0740*/  LEA R38, P3, R62, c[0x0][0x188], 0x5 ;  /* 0x000062003e267a11 */ /* 0x000fe200078628ff */
[-C--:B------:R-:W-:Y:S01]  /*0750*/  FMUL.FTZ R24, R68, R37.reuse ;  /* 0x0000002544187220 */ /* 0x080fe20000410000 */
[C---:B------:R-:W-:Y:S01]  /*0760*/  IADD3 R64, R62.reuse, 0x20, RZ ;  /* 0x000000203e407810 */ /* 0x040fe20007ffe0ff */
        /* <DEDUP_REMOVED lines=13> */
.L_x_9229:
[----:B------:R-:W-:Y:S05]  /*0840*/  BSYNC B0 ;  /* 0x0000000000007941 */ /* 0x000fea0003800000 */
.L_x_9228:
        /* <DEDUP_REMOVED lines=12> */
[----:B------:R-:W-:Y:S01]  /*0910*/  ISETP.NE.AND.EX P0, PT, RZ, c[0x0][0x184], PT, P0 ;  /* 0x00006100ff007a0c */ /* 0x000fe20003f05300 */
[--C-:B--2---:R-:W-:Y:S02]  /*0920*/  HADD2.F32 R34, -RZ, R28.reuse.H0_H0 ;  /* 0x2000001cff227230 */ /* 0x104fe40000004100 */
[----:B0-----:R-:W-:Y:S02]  /*0930*/  HADD2.F32 R38, -RZ, R28.H1_H1 ;  /* 0x3000001cff267230 */ /* 0x001fe40000004100 */
[--C-:B------:R-:W-:Y:S01]  /*0940*/  HADD2.F32 R35, -RZ, R30.reuse.H0_H0 ;  /* 0x2000001eff237230 */ /* 0x100fe20000004100 */
[-C--:B------:R-:W-:Y:S01]  /*0950*/  FMUL.FTZ R28, R34, R37.reuse ;  /* 0x00000025221c7220 */ /* 0x080fe20000410000 */
[--C-:B------:R-:W-:Y:S02]  /*0960*/  HADD2.F32 R66, -RZ, R29.reuse.H0_H0 ;  /* 0x2000001dff427230 */ /* 0x100fe40000004100 */
[----:B------:R-:W-:Y:S01]  /*0970*/  HADD2.F32 R68, -RZ, R29.H1_H1 ;  /* 0x3000001dff447230 */ /* 0x000fe20000004100 */
[-C--:B------:R-:W-:Y:S01]  /*0980*/  FMUL.FTZ R29, R38, R37.reuse ;  /* 0x00000025261d7220 */ /* 0x080fe20000410000 */
[----:B------:R-:W-:Y:S01]  /*0990*/  HADD2.F32 R39, -RZ, R30.H1_H1 ;  /* 0x3000001eff277230 */ /* 0x000fe20000004100 */
[-C--:B-1----:R-:W-:Y:S01]  /*09a0*/  FMUL.FTZ R32, R35, R37.reuse ;  /* 0x0000002523207220 */ /* 0x082fe20000410000 */
[--C-:B------:R-:W-:Y:S01]  /*09b0*/  HADD2.F32 R65, -RZ, R31.reuse.H0_H0 ;  /* 0x2000001fff417230 */ /* 0x100fe20000004100 */
[-C--:B------:R-:W-:Y:S01]  /*09c0*/  FMUL.FTZ R30, R66, R37.reuse ;  /* 0x00000025421e7220 */ /* 0x080fe20000410000 */
[----:B------:R-:W-:Y:S01]  /*09d0*/  HADD2.F32 R67, -RZ, R31.H1_H1 ;  /* 0x3000001fff437230 */ /* 0x000fe20000004100 */
        /* <DEDUP_REMOVED lines=16> */
.L_x_9231:
[----:B------:R-:W-:Y:S05]  /*0ae0*/  BSYNC B0 ;  /* 0x0000000000007941 */ /* 0x000fea0003800000 */
.L_x_9230:
        /* <DEDUP_REMOVED lines=21> */
.L_x_9240:
        /* <DEDUP_REMOVED lines=53> */
.L_x_9241:
        /* <DEDUP_REMOVED lines=49> */
.L_x_9235:
[----:B------:R-:W-:Y:S05]  /*12a0*/  BSYNC B0 ;  /* 0x0000000000007941 */ /* 0x000fea0003800000 */
.L_x_9234:
        /* <DEDUP_REMOVED lines=33> */
.L_x_9237:
[----:B------:R-:W-:Y:S05]  /*14c0*/  BSYNC B0 ;  /* 0x0000000000007941 */ /* 0x000fea0003800000 */
.L_x_9236:
[----:B01----:R-:W-:-:S10]  /*14d0*/  HFMA2.MMA R36, -RZ, RZ, 0, 2.384185791015625e-07 ;  /* 0x00000004ff247435 */ /* 0x003fd400000001ff */
[----:B------:R-:W-:-:S05]  /*14e0*/  IMAD R11, R36, c[0x0][0x160], R11 ;  /* 0x00005800240b7a24 */ /* 0x000fca00078e020b */
[----:B------:R-:W-:-:S13]  /*14f0*/  ISETP.GE.AND P0, PT, R11, c[0x0][0x164], PT ;  /* 0x000059000b007a0c */ /* 0x000fda0003f06270 */
[----:B------:R-:W-:Y:S01]  /*1500*/  @P0 CALL.REL.NOINC `(.L_x_9238) ;  /* 0x0000001000000944 */ /* 0x000fe20003c00000 */
[----:B------:R-:W-:Y:S05]  /*1510*/  BRA `(.L_x_9239) ;  /* 0xffffefa000007947 */ /* 0x000fea000383ffff */
.L_x_9238:
[----:B------:R-:W-:Y:S05]  /*1520*/  EXIT ;  /* 0x000000000000794d */ /* 0x000fea0003800000 */
.L_x_9232:
[----:B------:R-:W-:Y:S01]  /*1530*/  HFMA2.MMA R67, -RZ, RZ, 0, 1.847743988037109375e-06 ;  /* 0x0000001fff437435 */ /* 0x000fe200000001ff */
[----:B------:R-:W-:Y:S02]  /*1540*/  MOV R38, 0x1 ;  /* 0x0000000100267802 */ /* 0x000fe40000000f00 */
[----:B------:R-:W-:Y:S02]  /*1550*/  MOV R64, 0xffffffff ;  /* 0xffffffff00407802 */ /* 0x000fe40000000f00 */
[----:B------:R-:W-:Y:S02]  /*1560*/  MOV R36, 0x1580 ;  /* 0x0000158000247802 */ /* 0x000fe40000000f00 */
[----:B------:R-:W-:Y:S05]  /*1570*/  CALL.REL.NOINC `($__internal_96_$__cuda_sm70_shflsync_bfly_p) ;  /* 0x0000059000007944 */ /* 0x000fea0003c00000 */
[----:B01----:R-:W-:Y:S05]  /*1580*/  BRA `(.L_x_9240) ;  /* 0xfffff6b000007947 */ /* 0x003fea000383ffff */
.L_x_9233:
[----:B------:R-:W-:Y:S01]  /*1590*/  HFMA2.MMA R38, -RZ, RZ, 0, 1.1920928955078125e-07 ;  /* 0x00000002ff267435 */ /* 0x000fe200000001ff */
[----:B------:R-:W-:Y:S02]  /*15a0*/  MOV R67, 0x1f ;  /* 0x0000001f00437802 */ /* 0x000fe40000000f00 */
[----:B------:R-:W-:Y:S02]  /*15b0*/  MOV R64, 0xffffffff ;  /* 0xffffffff00407802 */ /* 0x000fe40000000f00 */
[----:B------:R-:W-:-:S02]  /*15c0*/  MOV R36, 0x15e0 ;  /* 0x000015e000247802 */ /* 0x000fc40000000f00 */
[----:B------:R-:W-:Y:S05]  /*15d0*/  CALL.REL.NOINC `($__internal_96_$__cuda_sm70_shflsync_bfly_p) ;  /* 0x0000053000007944 */ /* 0x000fea0003c00000 */
[----:B01----:R-:W-:Y:S01]  /*15e0*/  FADD.FTZ R39, R39, R38 ;  /* 0x0000002627277221 */ /* 0x003fe20000010000 */
[----:B------:R-:W-:Y:S01]  /*15f0*/  HFMA2.MMA R38, -RZ, RZ, 0, 2.384185791015625e-07 ;  /* 0x00000004ff267435 */ /* 0x000fe200000001ff */
[----:B------:R-:W-:-:S02]  /*1600*/  MOV R67, 0x1f ;  /* 0x0000001f00437802 */ /* 0x000fc40000000f00 */
[----:B------:R-:W-:Y:S02]  /*1610*/  MOV R64, 0xffffffff ;  /* 0xffffffff00407802 */ /* 0x000fe40000000f00 */
[----:B------:R-:W-:Y:S02]  /*1620*/  MOV R36, 0x1640 ;  /* 0x0000164000247802 */ /* 0x000fe40000000f00 */
[----:B------:R-:W-:Y:S05]  /*1630*/  CALL.REL.NOINC `($__internal_96_$__cuda_sm70_shflsync_bfly_p) ;  /* 0x000004d000007944 */ /* 0x000fea0003c00000 */
[----:B01----:R-:W-:Y:S01]  /*1640*/  FADD.FTZ R39, R39, R38 ;  /* 0x0000002627277221 */ /* 0x003fe20000010000 */
[----:B------:R-:W-:Y:S01]  /*1650*/  HFMA2.MMA R38, -RZ, RZ, 0, 4.76837158203125e-07 ;  /* 0x00000008ff267435 */ /* 0x000fe200000001ff */
[----:B------:R-:W-:Y:S02]  /*1660*/  MOV R67, 0x1f ;  /* 0x0000001f00437802 */ /* 0x000fe40000000f00 */
[----:B------:R-:W-:Y:S02]  /*1670*/  MOV R64, 0xffffffff ;  /* 0xffffffff00407802 */ /* 0x000fe40000000f00 */
[----:B------:R-:W-:Y:S02]  /*1680*/  MOV R36, 0x16a0 ;  /* 0x000016a000247802 */ /* 0x000fe40000000f00 */
[----:B------:R-:W-:Y:S05]  /*1690*/  CALL.REL.NOINC `($__internal_96_$__cuda_sm70_shflsync_bfly_p) ;  /* 0x0000047000007944 */ /* 0x000fea0003c00000 */
[----:B01----:R-:W-:Y:S01]  /*16a0*/  FADD.FTZ R39, R39, R38 ;  /* 0x0000002627277221 */ /* 0x003fe20000010000 */
[----:B------:R-:W-:Y:S01]  /*16b0*/  HFMA2.MMA R38, -RZ, RZ, 0, 9.5367431640625e-07 ;  /* 0x00000010ff267435 */ /* 0x000fe200000001ff */
[----:B------:R-:W-:-:S02]  /*16c0*/  MOV R67, 0x1f ;  /* 0x0000001f00437802 */ /* 0x000fc40000000f00 */
[----:B------:R-:W-:Y:S02]  /*16d0*/  MOV R64, 0xffffffff ;  /* 0xffffffff00407802 */ /* 0x000fe40000000f00 */
[----:B------:R-:W-:Y:S02]  /*16e0*/  MOV R36, 0x1700 ;  /* 0x0000170000247802 */ /* 0x000fe40000000f00 */
[----:B------:R-:W-:Y:S05]  /*16f0*/  CALL.REL.NOINC `($__internal_96_$__cuda_sm70_shflsync_bfly_p) ;  /* 0x0000041000007944 */ /* 0x000fea0003c00000 */
        /* <DEDUP_REMOVED lines=39> */
[----:B------:R-:W-:Y:S05]  /*1970*/  CALL.REL.NOINC `($__internal_96_$__cuda_sm70_shflsync_bfly_p) ;  /* 0x0000019000007944 */ /* 0x000fea0003c00000 */
[----:B01----:R-:W-:Y:S01]  /*1980*/  FADD.FTZ R39, R39, R38 ;  /* 0x0000002627277221 */ /* 0x003fe20000010000 */
[----:B------:R-:W-:Y:S01]  /*1990*/  HFMA2.MMA R38, -RZ, RZ, 0, 1.1920928955078125e-07 ;  /* 0x00000002ff267435 */ /* 0x000fe200000001ff */
[----:B------:R-:W-:Y:S02]  /*19a0*/  MOV R67, 0x1f ;  /* 0x0000001f00437802 */ /* 0x000fe40000000f00 */
[----:B------:R-:W-:Y:S02]  /*19b0*/  MOV R64, 0xffffffff ;  /* 0xffffffff00407802 */ /* 0x000fe40000000f00 */
[----:B------:R-:W-:Y:S02]  /*19c0*/  MOV R36, 0x19e0 ;  /* 0x000019e000247802 */ /* 0x000fe40000000f00 */
[----:B------:R-:W-:Y:S05]  /*19d0*/  CALL.REL.NOINC `($__internal_96_$__cuda_sm70_shflsync_bfly_p) ;  /* 0x0000013000007944 */ /* 0x000fea0003c00000 */
[----:B01----:R-:W-:Y:S01]  /*19e0*/  FADD.FTZ R39, R39, R38 ;  /* 0x0000002627277221 */ /* 0x003fe20000010000 */
[----:B------:R-:W-:Y:S01]  /*19f0*/  HFMA2.MMA R38, -RZ, RZ, 0, 2.384185791015625e-07 ;  /* 0x00000004ff267435 */ /* 0x000fe200000001ff */
[----:B------:R-:W-:Y:S02]  /*1a00*/  MOV R67, 0x1f ;  /* 0x0000001f00437802 */ /* 0x000fe40000000f00 */
[----:B------:R-:W-:-:S02]  /*1a10*/  MOV R64, 0xffffffff ;  /* 0xffffffff00407802 */ /* 0x000fc40000000f00 */
        /* <DEDUP_REMOVED lines=10> */
[----:B------:R-:W-:Y:S02]  /*1ac0*/  MOV R67, 0x1f ;  /* 0x0000001f00437802 */ /* 0x000fe40000000f00 */
[----:B------:R-:W-:-:S02]  /*1ad0*/  MOV R64, 0xffffffff ;  /* 0xffffffff00407802 */ /* 0x000fc40000000f00 */
[----:B------:R-:W-:Y:S02]  /*1ae0*/  MOV R36, 0x1b00 ;  /* 0x00001b0000247802 */ /* 0x000fe40000000f00 */
[----:B------:R-:W-:Y:S05]  /*1af0*/  CALL.REL.NOINC `($__internal_96_$__cuda_sm70_shflsync_bfly_p) ;  /* 0x0000001000007944 */ /* 0x000fea0003c00000 */
[----:B01----:R-:W-:Y:S05]  /*1b00*/  BRA `(.L_x_9241) ;  /* 0xfffff48000007947 */ /* 0x003fea000383ffff */
        .weak           $__internal_96_$__cuda_sm70_shflsync_bfly_p
        .type           $__internal_96_$__cuda_sm70_shflsync_bfly_p,@function
        .size           $__internal_96_$__cuda_sm70_shflsync_bfly_p,(.L_x_15288 - $__internal_96_$__cuda_sm70_shflsync_bfly_p)
$__internal_96_$__cuda_sm70_shflsync_bfly_p:
[----:B------:R-:W-:Y:S01]  /*1b10*/  HFMA2.MMA R37, -RZ, RZ, 0, 0 ;  /* 0x00000000ff257435 */ /* 0x000fe200000001ff */
[----:B------:R-:W-:Y:S04]  /*1b20*/  WARPSYNC R64 ;  /* 0x0000004000007348 */ /* 0x000fe80003800000 */
[----:B------:R0:W1:Y:S01]  /*1b30*/  SHFL.BFLY PT, R38, R39, R38, R67 ;  /* 0x0c00002627267389 */ /* 0x00006200000e0043 */
[----:B------:R-:W-:Y:S05]  /*1b40*/  RET.REL.NODEC R36 `(_ZN10layer_norm13ln_fwd_kernelINS_13Kernel_traitsI6__halfS2_fS2_fjLj512ELj1ELj4ELj1ELj16ENS_18Kernel_traits_baseILj512ES2_S2_fS2_fjLj128EEEEELb0ELb0ELb0ELb0EEEvNS_9FwdParamsE) ;  /* 0xffffe4b024007950 */ /* 0x000fea0003c3ffff */
.L_x_9242:
        /* <DEDUP_REMOVED lines=11> */
.L_x_15288:


//--------------------- .text._ZN10layer_norm13ln_fwd_kernelINS_13Kernel_traitsI6__halfS2_fS2_fjLj512ELj1ELj4ELj1ELj16ENS_18Kernel_traits_baseILj512ES2_S2_fS2_fjLj128EEEEELb0ELb0ELb0ELb1EEEvNS_9FwdParamsE --------------------------
	.section	.text._ZN10layer_norm13ln_fwd_kernelINS_13Kernel_traitsI6__halfS2_fS2_fjLj512ELj1ELj4ELj1ELj16ENS_18Kernel_traits_baseILj512ES2_S2_fS2_fjLj128EEEEELb0ELb0ELb0ELb1EEEvNS_9FwdParamsE,"ax",@progbits
	.sectioninfo	@"SHI_REGISTERS=64"
	.align	128
        .global         _ZN10layer_norm13ln_fwd_kernelINS_13Kernel_traitsI6__halfS2_fS2_fjLj512ELj1ELj4ELj1ELj16ENS_18Kernel_traits_baseILj512ES2_S2_fS2_fjLj128EEEEELb0ELb0ELb0ELb1EEEvNS_9FwdParamsE
        .type           _ZN10layer_norm13ln_fwd_kernelINS_13Kernel_traitsI6__halfS2_fS2_fjLj512ELj1ELj4ELj1ELj16ENS_18Kernel_traits_baseILj512ES2_S2_fS2_fjLj128EEEEELb0ELb0ELb0ELb1EEEvNS_9FwdParamsE,@function
        .size           _ZN10layer_norm13ln_fwd_kernelINS_13Kernel_traitsI6__halfS2_fS2_fjLj512ELj1ELj4ELj1ELj16ENS_18Kernel_traits_baseILj512ES2_S2_fS2_fjLj128EEEEELb0ELb0ELb0ELb1EEEvNS_9FwdParamsE,(.L_x_15289 - _ZN10layer_norm13ln_fwd_kernelINS_13Kernel_traitsI6__halfS2_fS2_fjLj512ELj1ELj4ELj1ELj16ENS_18Kernel_traits_baseILj512ES2_S2_fS2_fjLj128EEEEELb0ELb0ELb0ELb1EEEvNS_9FwdParamsE)
        .other          _ZN10layer_norm13ln_fwd_kernelINS_13Kernel_traitsI6__halfS2_fS2_fjLj512ELj1ELj4ELj1ELj16ENS_18Kernel_traits_baseILj512ES2_S2_fS2_fjLj128EEEEELb0ELb0ELb0ELb1EEEvNS_9FwdParamsE,@"STO_CUDA_ENTRY STV_DEFAULT"
_ZN10layer_norm13ln_fwd_kernelINS_13Kernel_traitsI6__halfS2_fS2_fjLj512ELj1ELj4ELj1ELj16ENS_18Kernel_traits_baseILj512ES2_S2_fS2_fjLj128EEEEELb0ELb0ELb0ELb1EEEvNS_9FwdParamsE:
.text._ZN10layer_norm13ln_fwd_kernelINS_13Kernel_traitsI6__halfS2_fS2_fjLj512ELj1ELj4ELj1ELj16ENS_18Kernel_traits_baseILj512ES2_S2_fS2_fjLj128EEEEELb0ELb0ELb0ELb1EEEvNS_9FwdParamsE:
        /* <DEDUP_REMOVED lines=10> */
[----:B------:R0:W5:Y:S04]  /*00a0*/  @P0 LDG.E.128 R20, [R2.64] ;  /* 0x0000000402140981 */ /* 0x000168000c1e1d00 */
[----:B------:R0:W5:Y:S01]  /*00b0*/  @P0 LDG.E.128 R8, [R2.64+0x200] ;  /* 0x0002000402080981 */ /* 0x000162000c1e1d00 */
[----:B------:R-:W-:Y:S02]  /*00c0*/  SHF.R.U32.HI R0, RZ, 0x5, R4 ;  /* 0x00000005ff007819 */ /* 0x000fe40000011604 */
[----:B------:R-:W-:Y:S02]  /*00d0*/  IADD3 R24, P2, R24, c[0x0][0x1b0], RZ ;  /* 0x00006c0018187a10 */ /* 0x000fe40007f5e0ff */
[----:B-1----:R-:W-:Y:S02]  /*00e0*/  LEA R0, R5, R0, 0x2 ;  /* 0x0000000005007211 */ /* 0x002fe400078e10ff */
[----:B------:R-:W-:-:S02]  /*00f0*/  IADD3.X R25, RZ, c[0x0][0x1b4], RZ, P2, !PT ;  /* 0x00006d00ff197a10 */ /* 0x000fc400017fe4ff */
[----:B------:R-:W-:-:S13]  /*0100*/  ISETP.GE.AND P1, PT, R0, c[0x0][0x164], PT ;  /* 0x0000590000007a0c */ /* 0x000fda0003f26270 */
[----:B------:R-:W-:Y:S05]  /*0110*/  @P1 EXIT ;  /* 0x000000000000194d */ /* 0x000fea0003800000 */
[----:B0-----:R0:W5:Y:S04]  /*0120*/  LDG.E.128 R12, [R24.64] ;  /* 0x00000004180c7981 */ /* 0x001168000c1e1d00 */
[----:B------:R0:W5:Y:S02]  /*0130*/  LDG.E.128 R16, [R24.64+0x200] ;  /* 0x0002000418107981 */ /* 0x000164000c1e1d00 */
        /* <DEDUP_REMOVED lines=20> */
[----:B0-----:R-:W-:Y:S02]  /*0280*/  HADD2.F32 R50, -RZ, R11.H1_H1 ;  /* 0x3000000bff327230 */ /* 0x001fe40000004100 */
.L_x_9246:
[----:B------:R-:W0:Y:S01]  /*0290*/  S2R R59, SR_TID.X ;  /* 0x00000000003b7919 */ /* 0x000e220000002100 */
[----:B------:R-:W-:Y:S01]  /*02a0*/  ISETP.NE.U32.AND P1, PT, RZ, c[0x0][0x1c0], PT ;  /* 0x00007000ff007a0c */ /* 0x000fe20003f25070 */
[----:B------:R-:W-:Y:S01]  /*02b0*/  IMAD R8, R0, c[0x0][0x168], RZ ;  /* 0x00005a0000087a24 */ /* 0x000fe200078e02ff */
        /* <DEDUP_REMOVED lines=16> */
[----:B------:R0:W5:Y:S01]  /*03c0*/  @P0 LDG.E.128 R24, [R28.64+0x10] ;  /* 0x000010041c180981 */ /* 0x000162000c1e1d00 */
[----:B------:R-:W-:Y:S01]  /*03d0*/  HFMA2.MMA R53, -RZ, RZ, 1.875, 0 ;  /* 0x3f800000ff357435 */ /* 0x000fe200000001ff */
[----:B------:R-:W-:Y:S02]  /*03e0*/  ISETP.NE.U32.AND P2, PT, RZ, c[0x0][0x180], PT ;  /* 0x00006000ff007a0c */ /* 0x000fe40003f45070 */
[C---:B------:R-:W-:Y:S01]  /*03f0*/  IADD3 R51, R49.reuse, 0x20, RZ ;  /* 0x0000002031337810 */ /* 0x040fe20007ffe0ff */
[----:B------:R-:W-:-:S04]  /*0400*/  IMAD.WIDE.U32 R38, R49, R52, c[0x0][0x188] ;  /* 0x0000620031267625 */ /* 0x000fc800078e0034 */
[----:B------:R-:W-:Y:S01]  /*0410*/  IMAD.WIDE.U32 R36, R51, R36, c[0x0][0x170] ;  /* 0x00005c0033247625 */ /* 0x000fe200078e0024 */
[----:B--2---:R-:W-:Y:S01]  /*0420*/  @P1 HADD2.F32 R53, -RZ, R30.H0_H0 ;  /* 0x2000001eff351230 */ /* 0x004fe20000004100 */
[----:B------:R-:W-:Y:S01]  /*0430*/  ISETP.NE.AND.EX P1, PT, RZ, c[0x0][0x184], PT, P2 ;  /* 0x00006100ff007a0c */ /* 0x000fe20003f25320 */
[--C-:B---3--:R-:W-:Y:S02]  /*0440*/  HADD2.F32 R30, -RZ, R8.reuse.H0_H0 ;  /* 0x20000008ff1e7230 */ /* 0x108fe40000004100 */
[----:B------:R-:W-:Y:S02]  /*0450*/  HADD2.F32 R32, -RZ, R8.H1_H1 ;  /* 0x30000008ff207230 */ /* 0x000fe40000004100 */
[--C-:B------:R-:W-:Y:S02]  /*0460*/  HADD2.F32 R34, -RZ, R9.reuse.H1_H1 ;  /* 0x30000009ff227230 */ /* 0x100fe40000004100 */
[----:B------:R-:W-:Y:S02]  /*0470*/  HADD2.F32 R54, -RZ, R10.H0_H0 ;  /* 0x2000000aff367230 */ /* 0x000fe40000004100 */
[----:B------:R-:W-:-:S02]  /*0480*/  HADD2.F32 R8, -RZ, R9.H0_H0 ;  /* 0x20000009ff087230 */ /* 0x000fc40000004100 */
[----:B------:R-:W-:Y:S02]  /*0490*/  HADD2.F32 R10, -RZ, R10.H1_H1 ;  /* 0x3000000aff0a7230 */ /* 0x000fe40000004100 */
[--C-:B------:R-:W-:Y:S02]  /*04a0*/  HADD2.F32 R56, -RZ, R11.reuse.H0_H0 ;  /* 0x2000000bff387230 */ /* 0x100fe40000004100 */
[----:B------:R-:W-:Y:S01]  /*04b0*/  HADD2.F32 R58, -RZ, R11.H1_H1 ;  /* 0x3000000bff3a7230 */ /* 0x000fe20000004100 */
[-C--:B0-----:R-:W-:Y:S02]  /*04c0*/  FMUL.FTZ R28, R30, R53.reuse ;  /* 0x000000351e1c7220 */ /* 0x081fe40000410000 */
        /* <DEDUP_REMOVED lines=11> */
[----:B-----5:R-:W-:Y:S02]  /*0580*/  @P1 FADD.FTZ R32, R24, R32 ;  /* 0x0000002018201221 */ /* 0x020fe40000010000 */
[----:B------:R-:W-:Y:S02]  /*0590*/  @P1 FADD.FTZ R33, R25, R33 ;  /* 0x0000002119211221 */ /* 0x000fe40000010000 */
[----:B------:R-:W-:Y:S02]  /*05a0*/  @P1 FADD.FTZ R34, R26, R34 ;  /* 0x000000221a221221 */ /* 0x000fe40000010000 */
[----:B------:R-:W-:Y:S01]  /*05b0*/  @P1 FADD.FTZ R35, R27, R35 ;  /* 0x000000231b231221 */ /* 0x000fe20000010000 */
[----:B------:R-:W-:Y:S04]  /*05c0*/  STG.E.128 [R38.64], R28 ;  /* 0x0000001c26007986 */ /* 0x000fe8000c101d04 */
[----:B------:R0:W-:Y:S01]  /*05d0*/  STG.E.128 [R38.64+0x10], R32 ;  /* 0x0000102026007986 */ /* 0x0001e2000c101d04 */
[----:B------:R-:W-:Y:S01]  /*05e0*/  @P0 IMAD.WIDE.U32 R8, R52, R51, c[0x0][0x180] ;  /* 0x0000600034080625 */ /* 0x000fe200078e0033 */
[----:B------:R-:W-:-:S02]  /*05f0*/  MOV R61, R20 ;  /* 0x00000014003d7202 */ /* 0x000fc40000000f00 */
[----:B------:R-:W-:Y:S02]  /*0600*/  MOV R60, R21 ;  /* 0x00000015003c7202 */ /* 0x000fe40000000f00 */
[----:B------:R-:W-:Y:S02]  /*0610*/  MOV R11, R22 ;  /* 0x00000016000b7202 */ /* 0x000fe40000000f00 */
[----:B------:R-:W-:Y:S02]  /*0620*/  MOV R58, R23 ;  /* 0x00000017003a7202 */ /* 0x000fe40000000f00 */
[----:B------:R1:W2:Y:S04]  /*0630*/  @P0 LDG.E.128 R20, [R8.64] ;  /* 0x0000000408140981 */ /* 0x0002a8000c1e1d00 */
[----:B0-----:R-:W3:Y:S01]  /*0640*/  LDG.E.128 R36, [R36.64] ;  /* 0x0000000424247981 */ /* 0x001ee2000c1e1d00 */
[----:B------:R-:W-:-:S02]  /*0650*/  MOV R55, R24 ;  /* 0x0000001800377202 */ /* 0x000fc40000000f00 */
[----:B------:R-:W-:Y:S02]  /*0660*/  MOV R54, R25 ;  /* 0x0000001900367202 */ /* 0x000fe40000000f00 */
[----:B------:R-:W-:Y:S02]  /*0670*/  MOV R57, R26 ;  /* 0x0000001a00397202 */ /* 0x000fe40000000f00 */
[----:B------:R-:W-:Y:S02]  /*0680*/  MOV R56, R27 ;  /* 0x0000001b00387202 */ /* 0x000fe40000000f00 */
[----:B------:R1:W4:Y:S01]  /*0690*/  @P0 LDG.E.128 R24, [R8.64+0x10] ;  /* 0x0000100408180981 */ /* 0x000322000c1e1d00 */
[----:B------:R-:W-:Y:S01]  /*06a0*/  ISETP.NE.AND P2, PT, R59, RZ, PT ;  /* 0x000000ff3b00720c */ /* 0x000fe20003f45270 */
[----:B---3--:R-:W-:-:S05]  /*06b0*/  HADD2.F32 R10, -RZ, R36.H0_H0 ;  /* 0x20000024ff0a7230 */ /* 0x008fca0000004100 */
[----:B-1----:R-:W-:Y:S01]  /*06c0*/  FMUL.FTZ R8, R10, R53 ;  /* 0x000000350a087220 */ /* 0x002fe20000410000 */
[----:B------:R-:W-:Y:S01]  /*06d0*/  HADD2.F32 R10, -RZ, R36.H1_H1 ;  /* 0x30000024ff0a7230 */ /* 0x000fe20000004100 */
[----:B--2---:R-:W-:Y:S01]  /*06e0*/  @P0 MOV R60, R21 ;  /* 0x00000015003c0202 */ /* 0x004fe20000000f00 */
[----:B------:R-:W-:-:S03]  /*06f0*/  HADD2.F32 R59, -RZ, R37.H0_H0 ;  /* 0x20000025ff3b7230 */ /* 0x000fc60000004100 */
[----:B------:R-:W-:Y:S01]  /*0700*/  FMUL.FTZ R9, R10, R53 ;  /* 0x000000350a097220 */ /* 0x000fe20000410000 */
[----:B------:R-:W-:-:S03]  /*0710*/  @P0 MOV R11, R22 ;  /* 0x00000016000b0202 */ /* 0x000fc60000000f00 */
[----:B------:R-:W-:Y:S01]  /*0720*/  @P1 FADD.FTZ R9, R9, R60 ;  /* 0x0000003c09091221 */ /* 0x000fe20000010000 */
[----:B------:R-:W-:Y:S01]  /*0730*/  HADD2.F32 R60, -RZ, R39.H1_H1 ;  /* 0x30000027ff3c7230 */ /* 0x000fe20000004100 */
[-C--:B------:R-:W-:Y:S01]  /*0740*/  FMUL.FTZ R10, R59, R53.reuse ;  /* 0x000000353b0a7220 */ /* 0x080fe20000410000 */
[----:B------:R-:W-:Y:S02]  /*0750*/  HADD2.F32 R36, -RZ, R37.H1_H1 ;  /* 0x30000025ff247230 */ /* 0x000fe40000004100 */
[--C-:B------:R-:W-:Y:S02]  /*0760*/  HADD2.F32 R37, -RZ, R38.reuse.H0_H0 ;  /* 0x20000026ff257230 */ /* 0x100fe40000004100 */
[----:B------:R-:W-:Y:S02]  /*0770*/  HADD2.F32 R59, -RZ, R38.H1_H1 ;  /* 0x30000026ff3b7230 */ /* 0x000fe40000004100 */
[----:B------:R-:W-:Y:S01]  /*0780*/  HADD2.F32 R38, -RZ, R39.H0_H0 ;  /* 0x20000027ff267230 */ /* 0x000fe20000004100 */
[----:B------:R-:W-:-:S02]  /*0790*/  FMUL.FTZ R39, R60, R53 ;  /* 0x000000353c277220 */ /* 0x000fc40000410000 */
[----:B------:R-:W-:Y:S02]  /*07a0*/  @P1 FADD.FTZ R10, R10, R11 ;  /* 0x0000000b0a0a1221 */ /* 0x000fe40000010000 */
[----:B------:R-:W-:Y:S02]  /*07b0*/  FADD.FTZ R60, RZ, R28 ;  /* 0x0000001cff3c7221 */ /* 0x000fe40000010000 */
[-C--:B------:R-:W-:Y:S02]  /*07c0*/  FMUL.FTZ R11, R36, R53.reuse ;  /* 0x00000035240b7220 */ /* 0x080fe40000410000 */
[-C--:B------:R-:W-:Y:S02]  /*07d0*/  FMUL.FTZ R36, R37, R53.reuse ;  /* 0x0000003525247220 */ /* 0x080fe40000410000 */
[-C--:B------:R-:W-:Y:S02]  /*07e0*/  FMUL.FTZ R37, R59, R53.reuse ;  /* 0x000000353b257220 */ /* 0x080fe40000410000 */
[----:B------:R-:W-:-:S02]  /*07f0*/  FMUL.FTZ R38, R38, R53 ;  /* 0x0000003526267220 */ /* 0x000fc40000410000 */
        /* <DEDUP_REMOVED lines=32> */
.L_x_9247:
        /* <DEDUP_REMOVED lines=52> */
.L_x_9248:
[----:B01----:R-:W-:Y:S01]  /*0d40*/  FADD.FTZ R56, R53, R56 ;  /* 0x0000003835387221 */ /* 0x003fe20000010000 */
[----:B------:R-:W-:Y:S01]  /*0d50*/  ISETP.NE.AND P0, PT, RZ, UR6, PT ;  /* 0x00000006ff007c0c */ /* 0x000fe2000bf05270 */
[----:B------:R-:W-:Y:S01]  /*0d60*/  FMUL.FTZ R53, R52, R52 ;  /* 0x0000003434357220 */ /* 0x000fe20000410000 */
[----:B------:R-:W-:-:S04]  /*0d70*/  MOV R55, c[0x0][0x1e0] ;  /* 0x0000780000377a02 */ /* 0x000fc80000000f00 */
[----:B------:R-:W-:Y:S01]  /*0d80*/  FSEL R54, R53, RZ, P0 ;  /* 0x000000ff35367208 */ /* 0x000fe20000000000 */
[----:B------:R-:W-:Y:S01]  /*0d90*/  FFMA.FTZ R53, R56, R55, c[0x0][0x228] ;  /* 0x00008a0038357623 */ /* 0x000fe20000010037 */
[----:B------:R-:W-:-:S03]  /*0da0*/  HADD2.F32 R55, -RZ, R13.H1_H1 ;  /* 0x3000000dff377230 */ /* 0x000fc60000004100 */
[----:B------:R-:W-:Y:S01]  /*0db0*/  FADD.FTZ R53, R53, R54 ;  /* 0x0000003635357221 */ /* 0x000fe20000010000 */
[----:B------:R-:W-:-:S05]  /*0dc0*/  FSEL R54, R52, RZ, !P0 ;  /* 0x000000ff34367208 */ /* 0x000fca0004000000 */
[----:B------:R-:W0:Y:S01]  /*0dd0*/  MUFU.RSQ R53, R53 ;  /* 0x0000003500357308 */ /* 0x000e220000001400 */
[--C-:B------:R-:W-:Y:S02]  /*0de0*/  FADD.FTZ R56, R29, -R54.reuse ;  /* 0x800000361d387221 */ /* 0x100fe40000010000 */
[--C-:B------:R-:W-:Y:S02]  /*0df0*/  FADD.FTZ R29, R34, -R54.reuse ;  /* 0x80000036221d7221 */ /* 0x100fe40000010000 */
[--C-:B------:R-:W-:Y:S01]  /*0e00*/  FADD.FTZ R58, R31, -R54.reuse ;  /* 0x800000361f3a7221 */ /* 0x100fe20000010000 */
[----:B------:R-:W-:Y:S01]  /*0e10*/  HADD2.F32 R31, -RZ, R15.H0_H0 ;  /* 0x2000000fff1f7230 */ /* 0x000fe20000004100 */
[--C-:B------:R-:W-:Y:S02]  /*0e20*/  FADD.FTZ R32, R32, -R54.reuse ;  /* 0x8000003620207221 */ /* 0x100fe40000010000 */
[--C-:B------:R-:W-:Y:S02]  /*0e30*/  FADD.FTZ R34, R9, -R54.reuse ;  /* 0x8000003609227221 */ /* 0x100fe40000010000 */
[----:B------:R-:W-:-:S02]  /*0e40*/  FADD.FTZ R60, R33, -R54 ;  /* 0x80000036213c7221 */ /* 0x000fc40000010000 */
[--C-:B------:R-:W-:Y:S02]  /*0e50*/  FADD.FTZ R35, R35, -R54.reuse ;  /* 0x8000003623237221 */ /* 0x100fe40000010000 */
[--C-:B------:R-:W-:Y:S02]  /*0e60*/  FADD.FTZ R28, R28, -R54.reuse ;  /* 0x800000361c1c7221 */ /* 0x100fe40000010000 */
[----:B0-----:R-:W-:Y:S02]  /*0e70*/  FMUL.FTZ R9, R53, R29 ;  /* 0x0000001d35097220 */ /* 0x001fe40000410000 */
[--C-:B------:R-:W-:Y:S02]  /*0e80*/  FADD.FTZ R30, R30, -R54.reuse ;  /* 0x800000361e1e7221 */ /* 0x100fe40000010000 */
[--C-:B------:R-:W-:Y:S02]  /*0e90*/  FADD.FTZ R8, R8, -R54.reuse ;  /* 0x8000003608087221 */ /* 0x100fe40000010000 */
[----:B------:R-:W-:-:S02]  /*0ea0*/  FADD.FTZ R10, R10, -R54 ;  /* 0x800000360a0a7221 */ /* 0x000fc40000010000 */
[--C-:B------:R-:W-:Y:S02]  /*0eb0*/  FADD.FTZ R11, R11, -R54.reuse ;  /* 0x800000360b0b7221 */ /* 0x100fe40000010000 */
[--C-:B------:R-:W-:Y:S02]  /*0ec0*/  FADD.FTZ R36, R36, -R54.reuse ;  /* 0x8000003624247221 */ /* 0x100fe40000010000 */
[--C-:B------:R-:W-:Y:S02]  /*0ed0*/  FADD.FTZ R37, R37, -R54.reuse ;  /* 0x8000003625257221 */ /* 0x100fe40000010000 */
[--C-:B------:R-:W-:Y:S02]  /*0ee0*/  FADD.FTZ R33, R38, -R54.reuse ;  /* 0x8000003626217221 */ /* 0x100fe40000010000 */
[----:B------:R-:W-:Y:S01]  /*0ef0*/  FADD.FTZ R54, R39, -R54 ;  /* 0x8000003627367221 */ /* 0x000fe20000010000 */
[----:B------:R-:W-:Y:S01]  /*0f00*/  HADD2.F32 R39, -RZ, R15.H1_H1 ;  /* 0x3000000fff277230 */ /* 0x000fe20000004100 */
[----:B------:R-:W-:Y:S01]  /*0f10*/  FMUL.FTZ R29, R53, R32 ;  /* 0x00000020351d7220 */ /* 0x000fe20000410000 */
[--C-:B------:R-:W-:Y:S01]  /*0f20*/  HADD2.F32 R32, -RZ, R14.reuse.H0_H0 ;  /* 0x2000000eff207230 */ /* 0x100fe20000004100 */
[----:B------:R-:W-:Y:S01]  /*0f30*/  FFMA.FTZ R9, R9, R31, R40 ;  /* 0x0000001f09097223 */ /* 0x000fe20000010028 */
[----:B------:R-:W-:Y:S01]  /*0f40*/  HADD2.F32 R31, -RZ, R14.H1_H1 ;  /* 0x3000000eff1f7230 */ /* 0x000fe20000004100 */
[----:B------:R-:W-:-:S02]  /*0f50*/  FMUL.FTZ R38, R53, R35 ;  /* 0x0000002335267220 */ /* 0x000fc40000410000 */
[----:B------:R-:W-:Y:S02]  /*0f60*/  FMUL.FTZ R60, R53, R60 ;  /* 0x0000003c353c7220 */ /* 0x000fe40000410000 */
[----:B------:R-:W-:Y:S01]  /*0f70*/  FFMA.FTZ R38, R38, R39, R41 ;  /* 0x0000002726267223 */ /* 0x000fe20000010029 */
[----:B------:R-:W-:Y:S01]  /*0f80*/  HADD2.F32 R39, -RZ, R13.H0_H0 ;  /* 0x2000000dff277230 */ /* 0x000fe20000004100 */
[----:B------:R-:W-:Y:S02]  /*0f90*/  FFMA.FTZ R32, R29, R32, R6 ;  /* 0x000000201d207223 */ /* 0x000fe40000010006 */
[----:B------:R-:W-:Y:S02]  /*0fa0*/  FFMA.FTZ R29, R60, R31, R7 ;  /* 0x0000001f3c1d7223 */ /* 0x000fe40000010007 */
[C---:B------:R-:W-:Y:S02]  /*0fb0*/  FMUL.FTZ R31, R53.reuse, R30 ;  /* 0x0000001e351f7220 */ /* 0x040fe40000410000 */
[----:B------:R-:W-:Y:S01]  /*0fc0*/  FMUL.FTZ R35, R53, R28 ;  /* 0x0000001c35237220 */ /* 0x000fe20000410000 */
[--C-:B------:R-:W-:Y:S01]  /*0fd0*/  HADD2.F32 R28, -RZ, R12.reuse.H0_H0 ;  /* 0x2000000cff1c7230 */ /* 0x100fe20000004100 */
[----:B------:R-:W-:Y:S01]  /*0fe0*/  FFMA.FTZ R31, R31, R39, R4 ;  /* 0x000000271f1f7223 */ /* 0x000fe20000010004 */
[----:B------:R-:W-:Y:S01]  /*0ff0*/  HADD2.F32 R39, -RZ, R12.H1_H1 ;  /* 0x3000000cff277230 */ /* 0x000fe20000004100 */
[----:B------:R-:W-:-:S02]  /*1000*/  FMUL.FTZ R30, R53, R58 ;  /* 0x0000003a351e7220 */ /* 0x000fc40000410000 */
[----:B------:R-:W-:Y:S02]  /*1010*/  FMUL.FTZ R56, R53, R56 ;  /* 0x0000003835387220 */ /* 0x000fe40000410000 */
[----:B------:R-:W-:Y:S01]  /*1020*/  FFMA.FTZ R30, R30, R55, R5 ;  /* 0x000000371e1e7223 */ /* 0x000fe20000010005 */
[--C-:B------:R-:W-:Y:S01]  /*1030*/  HADD2.F32 R55, -RZ, R18.reuse.H0_H0 ;  /* 0x20000012ff377230 */ /* 0x100fe20000004100 */
[----:B------:R-:W-:Y:S01]  /*1040*/  FFMA.FTZ R28, R35, R28, R2 ;  /* 0x0000001c231c7223 */ /* 0x000fe20000010002 */
[--C-:B------:R-:W-:Y:S01]  /*1050*/  HADD2.F32 R35, -RZ, R19.reuse.H1_H1 ;  /* 0x30000013ff237230 */ /* 0x100fe20000004100 */
[C---:B------:R-:W-:Y:S02]  /*1060*/  FMUL.FTZ R58, R53.reuse, R33 ;  /* 0x00000021353a7220 */ /* 0x040fe40000410000 */
[----:B------:R-:W-:Y:S01]  /*1070*/  FFMA.FTZ R39, R56, R39, R3 ;  /* 0x0000002738277223 */ /* 0x000fe20000010003 */
[----:B------:R-:W-:Y:S01]  /*1080*/  HADD2.F32 R56, -RZ, R18.H1_H1 ;  /* 0x30000012ff387230 */ /* 0x000fe20000004100 */
[C---:B------:R-:W-:Y:S01]  /*1090*/  FMUL.FTZ R33, R53.reuse, R54 ;  /* 0x0000003635217220 */ /* 0x040fe20000410000 */
[----:B------:R-:W-:Y:S01]  /*10a0*/  HADD2.F32 R54, -RZ, R19.H0_H0 ;  /* 0x20000013ff367230 */ /* 0x000fe20000004100 */
[----:B------:R-:W-:-:S02]  /*10b0*/  FMUL.FTZ R36, R53, R36 ;  /* 0x0000002435247220 */ /* 0x000fc40000410000 */
[----:B------:R-:W-:Y:S02]  /*10c0*/  FMUL.FTZ R57, R53, R37 ;  /* 0x0000002535397220 */ /* 0x000fe40000410000 */
[----:B------:R-:W-:Y:S01]  /*10d0*/  FFMA.FTZ R33, R33, R35, R50 ;  /* 0x0000002321217223 */ /* 0x000fe20000010032 */
[----:B------:R-:W-:Y:S01]  /*10e0*/  HADD2.F32 R35, -RZ, R17.H0_H0 ;  /* 0x20000011ff237230 */ /* 0x000fe20000004100 */
[----:B------:R-:W-:Y:S02]  /*10f0*/  FFMA.FTZ R37, R36, R55, R45 ;  /* 0x0000003724257223 */ /* 0x000fe4000001002d */
[----:B------:R-:W-:Y:S01]  /*1100*/  FFMA.FTZ R36, R57, R56, R48 ;  /* 0x0000003839247223 */ /* 0x000fe20000010030 */
[----:B------:R-:W-:Y:S01]  /*1110*/  HADD2.F32 R56, -RZ, R16.H1_H1 ;  /* 0x30000010ff387230 */ /* 0x000fe20000004100 */
[C---:B------:R-:W-:Y:S02]  /*1120*/  FMUL.FTZ R10, R53.reuse, R10 ;  /* 0x0000000a350a7220 */ /* 0x040fe40000410000 */
[----:B------:R-:W-:-:S02]  /*1130*/  FMUL.FTZ R57, R53, R34 ;  /* 0x0000002235397220 */ /* 0x000fc40000410000 */
[----:B------:R-:W-:Y:S01]  /*1140*/  FFMA.FTZ R35, R10, R35, R43 ;  /* 0x000000230a237223 */ /* 0x000fe2000001002b */
[----:B------:R-:W-:Y:S01]  /*1150*/  HADD2.F32 R10, -RZ, R17.H1_H1 ;  /* 0x30000011ff0a7230 */ /* 0x000fe20000004100 */
[----:B------:R-:W-:Y:S01]  /*1160*/  FFMA.FTZ R56, R57, R56, R44 ;  /* 0x0000003839387223 */ /* 0x000fe2000001002c */
[----:B------:R-:W-:Y:S01]  /*1170*/  HFMA2.MMA R57, -RZ, RZ, 0, 2.384185791015625e-07 ;  /* 0x00000004ff397435 */ /* 0x000fe200000001ff */
[C---:B------:R-:W-:Y:S02]  /*1180*/  FMUL.FTZ R11, R53.reuse, R11 ;  /* 0x0000000b350b7220 */ /* 0x040fe40000410000 */
[----:B------:R-:W-:Y:S01]  /*1190*/  FMUL.FTZ R55, R53, R8 ;  /* 0x0000000835377220 */ /* 0x000fe20000410000 */
[----:B------:R-:W-:Y:S01]  /*11a0*/  HADD2.F32 R8, -RZ, R16.H0_H0 ;  /* 0x20000010ff087230 */ /* 0x000fe20000004100 */
[----:B------:R-:W-:Y:S01]  /*11b0*/  FFMA.FTZ R34, R11, R10, R46 ;  /* 0x0000000a0b227223 */ /* 0x000fe2000001002e */
[----:B------:R-:W-:Y:S01]  /*11c0*/  F2FP.PACK_AB R11, R38, R9 ;  /* 0x00000009260b723e */ /* 0x000fe200000000ff */
[----:B------:R-:W-:Y:S01]  /*11d0*/  FFMA.FTZ R54, R58, R54, R47 ;  /* 0x000000363a367223 */ /* 0x000fe2000001002f */
[----:B------:R-:W-:Y:S01]  /*11e0*/  MOV R38, 0x10 ;  /* 0x0000001000267802 */ /* 0x000fe20000000f00 */
[----:B------:R-:W-:Y:S01]  /*11f0*/  FFMA.FTZ R55, R55, R8, R42 ;  /* 0x0000000837377223 */ /* 0x000fe2000001002a */
[----:B------:R-:W-:-:S02]  /*1200*/  F2FP.PACK_AB R10, R29, R32 ;  /* 0x000000201d0a723e */ /* 0x000fc400000000ff */
[----:B------:R-:W-:Y:S02]  /*1210*/  F2FP.PACK_AB R9, R30, R31 ;  /* 0x0000001f1e09723e */ /* 0x000fe400000000ff */
[----:B------:R-:W-:Y:S01]  /*1220*/  F2FP.PACK_AB R29, R34, R35 ;  /* 0x00000023221d723e */ /* 0x000fe200000000ff */
[----:B------:R-:W-:Y:S01]  /*1230*/  @!P2 IMAD.WIDE R34, R0, R57, c[0x0][0x1a0] ;  /* 0x000068000022a625 */ /* 0x000fe200078e0239 */
[----:B------:R-:W-:Y:S02]  /*1240*/  F2FP.PACK_AB R31, R33, R54 ;  /* 0x00000036211f723e */ /* 0x000fe400000000ff */
[----:B------:R-:W-:Y:S01]  /*1250*/  F2FP.PACK_AB R30, R36, R37 ;  /* 0x00000025241e723e */ /* 0x000fe200000000ff */
[----:B------:R-:W-:Y:S01]  /*1260*/  @!P2 IMAD.WIDE R32, R0, R57, c[0x0][0x1a8] ;  /* 0x00006a000020a625 */ /* 0x000fe200078e0239 */
[----:B------:R-:W-:Y:S01]  /*1270*/  F2FP.PACK_AB R8, R39, R28 ;  /* 0x0000001c2708723e */ /* 0x000fe200000000ff */
[----:B------:R0:W-:Y:S01]  /*1280*/  @!P2 STG.E [R34.64], R52 ;  /* 0x000000342200a986 */ /* 0x0001e2000c101904 */
[----:B------:R-:W-:Y:S01]  /*1290*/  F2FP.PACK_AB R28, R56, R55 ;  /* 0x00000037381c723e */ /* 0x000fe200000000ff */
[----:B------:R-:W-:-:S02]  /*12a0*/  IMAD.WIDE.U32 R36, R49, R38, c[0x0][0x208] ;  /* 0x0000820031247625 */ /* 0x000fc400078e0026 */
[----:B------:R0:W-:Y:S02]  /*12b0*/  @!P2 STG.E [R32.64], R53 ;  /* 0x000000352000a986 */ /* 0x0001e4000c101904 */
[----:B------:R-:W-:Y:S02]  /*12c0*/  IMAD.WIDE.U32 R38, R51, R38, c[0x0][0x208] ;  /* 0x0000820033267625 */ /* 0x000fe400078e0026 */
[----:B------:R0:W-:Y:S02]  /*12d0*/  STG.E.128 [R36.64], R8 ;  /* 0x0000000824007986 */ /* 0x0001e4000c101d04 */
[----:B------:R-:W-:Y:S02]  /*12e0*/  IMAD R0, R57, c[0x0][0x160], R0 ;  /* 0x0000580039007a24 */ /* 0x000fe400078e0200 */
[----:B------:R0:W-:Y:S03]  /*12f0*/  STG.E.128 [R38.64], R28 ;  /* 0x0000001c26007986 */ /* 0x0001e6000c101d04 */
[----:B------:R-:W-:-:S13]  /*1300*/  ISETP.GE.AND P0, PT, R0, c[0x0][0x164], PT ;  /* 0x0000590000007a0c */ /* 0x000fda0003f06270 */
[----:B0-----:R-:W-:Y:S01]  /*1310*/  @P0 CALL.REL.NOINC `(.L_x_9245) ;  /* 0x0000001000000944 */ /* 0x001fe20003c00000 */
[----:B------:R-:W-:Y:S05]  /*1320*/  BRA `(.L_x_9246) ;  /* 0xffffef6000007947 */ /* 0x000fea000383ffff */
.L_x_9245:
[----:B------:R-:W-:Y:S05]  /*1330*/  EXIT ;  /* 0x000000000000794d */ /* 0x000fea0003800000 */
.L_x_9243:
[----:B0-----:R-:W-:Y:S02]  /*1340*/  MOV R53, 0x1 ;  /* 0x0000000100357802 */ /* 0x001fe40000000f00 */
[----:B------:R-:W-:Y:S02]  /*1350*/  MOV R58, 0x1f ;  /* 0x0000001f003a7802 */ /* 0x000fe40000000f00 */
[----:B------:R-:W-:Y:S02]  /*1360*/  MOV R57, 0xffffffff ;  /* 0xffffffff00397802 */ /* 0x000fe40000000f00 */
[----:B------:R-:W-:Y:S02]  /*1370*/  MOV R54, 0x1390 ;  /* 0x0000139000367802 */ /* 0x000fe40000000f00 */
[----:B------:R-:W-:Y:S05]  /*1380*/  CALL.REL.NOINC `($__internal_97_$__cuda_sm70_shflsync_bfly_p) ;  /* 0x0000058000007944 */ /* 0x000fea0003c00000 */
[----:B01----:R-:W-:Y:S05]  /*1390*/  BRA `(.L_x_9247) ;  /* 0xfffff66000007947 */ /* 0x003fea000383ffff */
.L_x_9244:
[----:B------:R-:W-:Y:S01]  /*13a0*/  HFMA2.MMA R53, -RZ, RZ, 0, 1.1920928955078125e-07 ;  /* 0x00000002ff357435 */ /* 0x000fe200000001ff */
[----:B------:R-:W-:Y:S02]  /*13b0*/  MOV R58, 0x1f ;  /* 0x0000001f003a7802 */ /* 0x000fe40000000f00 */
[----:B------:R-:W-:Y:S02]  /*13c0*/  MOV R57, 0xffffffff ;  /* 0xffffffff00397802 */ /* 0x000fe40000000f00 */
[----:B------:R-:W-:-:S02]  /*13d0*/  MOV R54, 0x13f0 ;  /* 0x000013f000367802 */ /* 0x000fc40000000f00 */
[----:B------:R-:W-:Y:S05]  /*13e0*/  CALL.REL.NOINC `($__internal_97_$__cuda_sm70_shflsync_bfly_p) ;  /* 0x0000052000007944 */ /* 0x000fea0003c00000 */
[----:B01----:R-:W-:Y:S01]  /*13f0*/  FADD.FTZ R56, R56, R53 ;  /* 0x0000003538387221 */ /* 0x003fe20000010000 */
[----:B------:R-:W-:Y:S01]  /*1400*/  HFMA2.MMA R53, -RZ, RZ, 0, 2.384185791015625e-07 ;  /* 0x00000004ff357435 */ /* 0x000fe200000001ff */
[----:B------:R-:W-:-:S02]  /*1410*/  MOV R58, 0x1f ;  /* 0x0000001f003a7802 */ /* 0x000fc40000000f00 */
[----:B------:R-:W-:Y:S02]  /*1420*/  MOV R57, 0xffffffff ;  /* 0xffffffff00397802 */ /* 0x000fe40000000f00 */
[----:B------:R-:W-:Y:S02]  /*1430*/  MOV R54, 0x1450 ;  /* 0x0000145000367802 */ /* 0x000fe40000000f00 */
[----:B------:R-:W-:Y:S05]  /*1440*/  CALL.REL.NOINC `($__internal_97_$__cuda_sm70_shflsync_bfly_p) ;  /* 0x000004c000007944 */ /* 0x000fea0003c00000 */
[----:B01----:R-:W-:Y:S01]  /*1450*/  FADD.FTZ R56, R56, R53 ;  /* 0x0000003538387221 */ /* 0x003fe20000010000 */
[----:B------:R-:W-:Y:S01]  /*1460*/  HFMA2.MMA R53, -RZ, RZ, 0, 4.76837158203125e-07 ;  /* 0x00000008ff357435 */ /* 0x000fe200000001ff */
[----:B------:R-:W-:Y:S02]  /*1470*/  MOV R58, 0x1f ;  /* 0x0000001f003a7802 */ /* 0x000fe40000000f00 */
[----:B------:R-:W-:Y:S02]  /*1480*/  MOV R57, 0xffffffff ;  /* 0xffffffff00397802 */ /* 0x000fe40000000f00 */
[----:B------:R-:W-:Y:S02]  /*1490*/  MOV R54, 0x14b0 ;  /* 0x000014b000367802 */ /* 0x000fe40000000f00 */
[----:B------:R-:W-:Y:S05]  /*14a0*/  CALL.REL.NOINC `($__internal_97_$__cuda_sm70_shflsync_bfly_p) ;  /* 0x0000046000007944 */ /* 0x000fea0003c00000 */
[----:B01----:R-:W-:Y:S01]  /*14b0*/  FADD.FTZ R56, R56, R53 ;  /* 0x0000003538387221 */ /* 0x003fe20000010000 */
[----:B------:R-:W-:Y:S01]  /*14c0*/  HFMA2.MMA R53, -RZ, RZ, 0, 9.5367431640625e-07 ;  /* 0x00000010ff357435 */ /* 0x000fe200000001ff */
[----:B------:R-:W-:-:S02]  /*14d0*/  MOV R58, 0x1f ;  /* 0x0000001f003a7802 */ /* 0x000fc40000000f00 */
[----:B------:R-:W-:Y:S02]  /*14e0*/  MOV R57, 0xffffffff ;  /* 0xffffffff00397802 */ /* 0x000fe40000000f00 */
[----:B------:R-:W-:Y:S02]  /*14f0*/  MOV R54, 0x1510 ;  /* 0x0000151000367802 */ /* 0x000fe40000000f00 */
[----:B------:R-:W-:Y:S05]  /*1500*/  CALL.REL.NOINC `($__internal_97_$__cuda_sm70_shflsync_bfly_p) ;  /* 0x0000040000007944 */ /* 0x000fea0003c00000 */
        /* <DEDUP_REMOVED lines=38> */
[----:B------:R-:W-:Y:S05]  /*1770*/  CALL.REL.NOINC `($__internal_97_$__cuda_sm70_shflsync_bfly_p) ;  /* 0x0000019000007944 */ /* 0x000fea0003c00000 */
[----:B01----:R-:W-:Y:S01]  /*1780*/  FADD.FTZ R56, R56, R53 ;  /* 0x0000003538387221 */ /* 0x003fe20000010000 */
[----:B------:R-:W-:Y:S01]  /*1790*/  HFMA2.MMA R53, -RZ, RZ, 0, 1.1920928955078125e-07 ;  /* 0x00000002ff357435 */ /* 0x000fe200000001ff */
[----:B------:R-:W-:Y:S02]  /*17a0*/  MOV R58, 0x1f ;  /* 0x0000001f003a7802 */ /* 0x000fe40000000f00 */
[----:B------:R-:W-:Y:S02]  /*17b0*/  MOV R57, 0xffffffff ;  /* 0xffffffff00397802 */ /* 0x000fe40000000f00 */
[----:B------:R-:W-:Y:S02]  /*17c0*/  MOV R54, 0x17e0 ;  /* 0x000017e000367802 */ /* 0x000fe40000000f00 */
[----:B------:R-:W-:Y:S05]  /*17d0*/  CALL.REL.NOINC `($__internal_97_$__cuda_sm70_shflsync_bfly_p) ;  /* 0x0000013000007944 */ /* 0x000fea0003c00000 */
[----:B01----:R-:W-:Y:S01]  /*17e0*/  FADD.FTZ R56, R56, R53 ;  /* 0x0000003538387221 */ /* 0x003fe20000010000 */
[----:B------:R-:W-:Y:S01]  /*17f0*/  HFMA2.MMA R53, -RZ, RZ, 0, 2.384185791015625e-07 ;  /* 0x00000004ff357435 */ /* 0x000fe200000001ff */
[----:B------:R-:W-:Y:S02]  /*1800*/  MOV R58, 0x1f ;  /* 0x0000001f003a7802 */ /* 0x000fe40000000f00 */
[----:B------:R-:W-:-:S02]  /*1810*/  MOV R57, 0xffffffff ;  /* 0xffffffff00397802 */ /* 0x000fc40000000f00 */
        /* <DEDUP_REMOVED lines=10> */
[----:B------:R-:W-:Y:S02]  /*18c0*/  MOV R58, 0x1f ;  /* 0x0000001f003a7802 */ /* 0x000fe40000000f00 */
[----:B------:R-:W-:-:S02]  /*18d0*/  MOV R57, 0xffffffff ;  /* 0xffffffff00397802 */ /* 0x000fc40000000f00 */
[----:B------:R-:W-:Y:S02]  /*18e0*/  MOV R54, 0x1900 ;  /* 0x0000190000367802 */ /* 0x000fe40000000f00 */
[----:B------:R-:W-:Y:S05]  /*18f0*/  CALL.REL.NOINC `($__internal_97_$__cuda_sm70_shflsync_bfly_p) ;  /* 0x0000001000007944 */ /* 0x000fea0003c00000 */
[----:B01----:R-:W-:Y:S05]  /*1900*/  BRA `(.L_x_9248) ;  /* 0xfffff43000007947 */ /* 0x003fea000383ffff */
        .weak           $__internal_97_$__cuda_sm70_shflsync_bfly_p
        .type           $__internal_97_$__cuda_sm70_shflsync_bfly_p,@function
        .size           $__internal_97_$__cuda_sm70_shflsync_bfly_p,(.L_x_15289 - $__internal_97_$__cuda_sm70_shflsync_bfly_p)
$__internal_97_$__cuda_sm70_shflsync_bfly_p:
[----:B------:R-:W-:Y:S01]  /*1910*/  HFMA2.MMA R55, -RZ, RZ, 0, 0 ;  /* 0x00000000ff377435 */ /* 0x000fe200000001ff */
[----:B------:R-:W-:Y:S04]  /*1920*/  WARPSYNC R57 ;  /* 0x0000003900007348 */ /* 0x000fe80003800000 */
[----:B------:R0:W1:Y:S01]  /*1930*/  SHFL.BFLY PT, R53, R56, R53, R58 ;  /* 0x0c00003538357389 */ /* 0x00006200000e003a */
[----:B------:R-:W-:Y:S05]  /*1940*/  RET.REL.NODEC R54 `(_ZN10layer_norm13ln_fwd_kernelINS_13Kernel_traitsI6__halfS2_fS2_fjLj512ELj1ELj4ELj1ELj16ENS_18Kernel_traits_baseILj512ES2_S2_fS2_fjLj128EEEEELb0ELb0ELb0ELb1EEEvNS_9FwdParamsE) ;  /* 0xffffe6b036007950 */ /* 0x000fea0003c3ffff */
.L_x_9249:
        /* <DEDUP_REMOVED lines=11> */
.L_x_15289:


//--------------------- .text._ZN10layer_norm13ln_fwd_kernelINS_13Kernel_traitsI6__halfS2_fS2_fjLj512ELj1ELj4ELj1ELj16ENS_18Kernel_traits_baseILj512ES2_S2_fS2_fjLj128EEEEELb0ELb0ELb1ELb0EEEvNS_9FwdParamsE --------------------------
	.section	.text._ZN10layer_norm13ln_fwd_kernelINS_13Kernel_traitsI6__halfS2_fS2_fjLj512ELj1ELj4ELj1ELj16ENS_18Kernel_traits_baseILj512ES2_S2_fS2_fjLj128EEEEELb0ELb0ELb1ELb0EEEvNS_9FwdParamsE,"ax",@progbits
	.sectioninfo	@"SHI_REGISTERS=79"
	.align	128
        .global         _ZN10layer_norm13ln_fwd_kernelINS_13Kernel_traitsI6__halfS2_fS2_fjLj512ELj1ELj4ELj1ELj16ENS_18Kernel_traits_baseILj512ES2_S2_fS2_fjLj128EEEEELb0ELb0ELb1ELb0EEEvNS_9FwdParamsE
        .type           _ZN10layer_norm13ln_fwd_kernelINS_13Kernel_traitsI6__halfS2_fS2_fjLj512ELj1ELj4ELj1ELj16ENS_18Kernel_traits_baseILj512ES2_S2_fS2_fjLj128EEEEELb0ELb0ELb1ELb0EEEvNS_9FwdParamsE,@function
        .size           _ZN10layer_norm13ln_fwd_kernelINS_13Kernel_traitsI6__halfS2_fS2_fjLj512ELj1ELj4ELj1ELj16ENS_18Kernel_traits_baseILj512ES2_S2_fS2_fjLj128EEEEELb0ELb0ELb1ELb0EEEvNS_9FwdParamsE,(.L_x_15290 - _ZN10layer_norm13ln_fwd_kernelINS_13Kernel_traitsI6__halfS2_fS2_fjLj512ELj1ELj4ELj1ELj16ENS_18Kernel_traits_baseILj512ES2_S2_fS2_fjLj128EEEEELb0ELb0ELb1ELb0EEEvNS_9FwdParamsE)
        .other          _ZN10layer_norm13ln_fwd_kernelINS_13Kernel_traitsI6__halfS2_fS2_fjLj512ELj1ELj4ELj1ELj16ENS_18Kernel_traits_baseILj512ES2_S2_fS2_fjLj128EEEEELb0ELb0ELb1ELb0EEEvNS_9FwdParamsE,@"STO_CUDA_ENTRY STV_DEFAULT"
_ZN10layer_norm13ln_fwd_kernelINS_13Kernel_traitsI6__halfS2_fS2_fjLj512ELj1ELj4ELj1ELj16ENS_18Kernel_traits_baseILj512ES2_S2_fS2_fjLj128EEEEELb0ELb0ELb1ELb0EEEvNS_9FwdParamsE:
.text._ZN10layer_norm13ln_fwd_kernelINS_13Kernel_traitsI6__halfS2_fS2_fjLj512ELj1ELj4ELj1ELj16ENS_18Kernel_traits_baseILj512ES2_S2_fS2_fjLj128EEEEELb0ELb0ELb1ELb0EEEvNS_9FwdParamsE:
        /* <DEDUP_REMOVED lines=24> */
[----:B------:R0:W5:Y:S01]  /*0180*/  LDG.E.128 R24, [R2.64] ;  /* 0x0000000402187981 */ /* 0x000162000c1e1d00 */
[----:B------:R-:W-:Y:S01]  /*0190*/  LOP3.LUT R16, R16, 0x20, RZ, 0xfc, !PT ;  /* 0x0000002010107812 */ /* 0x000fe200078efcff */
[----:B------:R-:W-:Y:S01]  /*01a0*/  @!P0 CS2R R12, SRZ ;  /* 0x00000000000c8805 */ /* 0x000fe2000001ff00 */
[----:B------:R-:W-:Y:S02]  /*01b0*/  @!P0 CS2R R14, SRZ ;  /* 0x00000000000e8805 */ /* 0x000fe4000001ff00 */
.L_x_9251:
[----:B0-----:R-:W-:Y:S05]  /*01c0*/  BSYNC B0 ;  /* 0x0000000000007941 */ /* 0x001fea0003800000 */
.L_x_9250:
        /* <DEDUP_REMOVED lines=12> */
.L_x_9253:
[----:B0-----:R-:W-:Y:S05]  /*0290*/  BSYNC B0 ;  /* 0x0000000000007941 */ /* 0x001fea0003800000 */
.L_x_9252:
        /* <DEDUP_REMOVED lines=34> */
.L_x_9297:
        /* <DEDUP_REMOVED lines=57> */
[----:B-----5:R-:W-:-:S05]  /*0850*/  HADD2.F32 R24, -RZ, R20.H0_H0 ;  /* 0x20000014ff187230 */ /* 0x020fca0000004100 */
[----:B------:R-:W-:-:S04]  /*0860*/  FMUL.FTZ R24, R24, c[0x0][0x1ec] ;  /* 0x00007b0018187a20 */ /* 0x000fc80000410000 */
[----:B------:R-:W-:Y:S02]  /*0870*/  @P0 FADD.FTZ R24, R12, R24 ;  /* 0x000000180c180221 */ /* 0x000fe40000010000 */
.L_x_9257:
[----:B------:R-:W-:Y:S05]  /*0880*/  BSYNC B1 ;  /* 0x0000000000017941 */ /* 0x000fea0003800000 */
.L_x_9256:
[----:B------:R-:W-:Y:S01]  /*0890*/  BSSY B1, `(.L_x_9258) ;  /* 0x0000005000017945 */ /* 0x000fe20003800000 */
[----:B------:R-:W-:Y:S05]  /*08a0*/  @!P6 BRA `(.L_x_9259) ;  /* 0x000000300000e947 */ /* 0x000fea0003800000 */
[----:B-----5:R-:W-:-:S05]  /*08b0*/  HADD2.F32 R25, -RZ, R20.H1_H1 ;  /* 0x30000014ff197230 */ /* 0x020fca0000004100 */
[----:B------:R-:W-:-:S04]  /*08c0*/  FMUL.FTZ R25, R25, c[0x0][0x1ec] ;  /* 0x00007b0019197a20 */ /* 0x000fc80000410000 */
[----:B------:R-:W-:Y:S02]  /*08d0*/  @P0 FADD.FTZ R25, R13, R25 ;  /* 0x000000190d190221 */ /* 0x000fe40000010000 */
.L_x_9259:
[----:B------:R-:W-:Y:S05]  /*08e0*/  BSYNC B1 ;  /* 0x0000000000017941 */ /* 0x000fea0003800000 */
.L_x_9258:
[----:B------:R-:W-:Y:S01]  /*08f0*/  BSSY B1, `(.L_x_9260) ;  /* 0x0000005000017945 */ /* 0x000fe20003800000 */
[----:B------:R-:W-:Y:S05]  /*0900*/  @!P6 BRA `(.L_x_9261) ;  /* 0x000000300000e947 */ /* 0x000fea0003800000 */
[----:B-----5:R-:W-:-:S05]  /*0910*/  HADD2.F32 R26, -RZ, R21.H0_H0 ;  /* 0x20000015ff1a7230 */ /* 0x020fca0000004100 */
[----:B------:R-:W-:-:S04]  /*0920*/  FMUL.FTZ R26, R26, c[0x0][0x1ec] ;  /* 0x00007b001a1a7a20 */ /* 0x000fc80000410000 */
[----:B------:R-:W-:Y:S02]  /*0930*/  @P0 FADD.FTZ R26, R14, R26 ;  /* 0x0000001a0e1a0221 */ /* 0x000fe40000010000 */
.L_x_9261:
[----:B------:R-:W-:Y:S05]  /*0940*/  BSYNC B1 ;  /* 0x0000000000017941 */ /* 0x000fea0003800000 */
.L_x_9260:
[----:B------:R-:W-:Y:S01]  /*0950*/  BSSY B1, `(.L_x_9262) ;  /* 0x0000005000017945 */ /* 0x000fe20003800000 */
[----:B------:R-:W-:Y:S05]  /*0960*/  @!P6 BRA `(.L_x_9263) ;  /* 0x000000300000e947 */ /* 0x000fea0003800000 */
[----:B-----5:R-:W-:-:S05]  /*0970*/  HADD2.F32 R27, -RZ, R21.H1_H1 ;  /* 0x30000015ff1b7230 */ /* 0x020fca0000004100 */
[----:B------:R-:W-:-:S04]  /*0980*/  FMUL.FTZ R27, R27, c[0x0][0x1ec] ;  /* 0x00007b001b1b7a20 */ /* 0x000fc80000410000 */
[----:B------:R-:W-:Y:S02]  /*0990*/  @P0 FADD.FTZ R27, R15, R27 ;  /* 0x0000001b0f1b0221 */ /* 0x000fe40000010000 */
.L_x_9263:
[----:B------:R-:W-:Y:S05]  /*09a0*/  BSYNC B1 ;  /* 0x0000000000017941 */ /* 0x000fea0003800000 */
.L_x_9262:
[----:B------:R-:W-:Y:S01]  /*09b0*/  BSSY B1, `(.L_x_9264) ;  /* 0x0000005000017945 */ /* 0x000fe20003800000 */
[----:B------:R-:W-:Y:S05]  /*09c0*/  @!P6 BRA `(.L_x_9265) ;  /* 0x000000300000e947 */ /* 0x000fea0003800000 */
[----:B-----5:R-:W-:-:S05]  /*09d0*/  HADD2.F32 R28, -RZ, R22.H0_H0 ;  /* 0x20000016ff1c7230 */ /* 0x020fca0000004100 */
[----:B------:R-:W-:-:S04]  /*09e0*/  FMUL.FTZ R28, R28, c[0x0][0x1ec] ;  /* 0x00007b001c1c7a20 */ /* 0x000fc80000410000 */
[----:B------:R-:W-:Y:S02]  /*09f0*/  @P0 FADD.FTZ R28, R16, R28 ;  /* 0x0000001c101c0221 */ /* 0x000fe40000010000 */
.L_x_9265:
[----:B------:R-:W-:Y:S05]  /*0a00*/  BSYNC B1 ;  /* 0x0000000000017941 */ /* 0x000fea0003800000 */
.L_x_9264:
[----:B------:R-:W-:Y:S01]  /*0a10*/  BSSY B1, `(.L_x_9266) ;  /* 0x0000005000017945 */ /* 0x000fe20003800000 */
[----:B------:R-:W-:Y:S05]  /*0a20*/  @!P6 BRA `(.L_x_9267) ;  /* 0x000000300000e947 */ /* 0x000fea0003800000 */
[----:B-----5:R-:W-:-:S05]  /*0a30*/  HADD2.F32 R29, -RZ, R22.H1_H1 ;  /* 0x30000016ff1d7230 */ /* 0x020fca0000004100 */
[----:B------:R-:W-:-:S04]  /*0a40*/  FMUL.FTZ R29, R29, c[0x0][0x1ec] ;  /* 0x00007b001d1d7a20 */ /* 0x000fc80000410000 */
[----:B------:R-:W-:Y:S02]  /*0a50*/  @P0 FADD.FTZ R29, R17, R29 ;  /* 0x0000001d111d0221 */ /* 0x000fe40000010000 */
.L_x_9267:
[----:B------:R-:W-:Y:S05]  /*0a60*/  BSYNC B1 ;  /* 0x0000000000017941 */ /* 0x000fea0003800000 */
.L_x_9266:
[----:B------:R-:W-:Y:S01]  /*0a70*/  BSSY B1, `(.L_x_9268) ;  /* 0x0000005000017945 */ /* 0x000fe20003800000 */
[----:B------:R-:W-:Y:S05]  /*0a80*/  @!P6 BRA `(.L_x_9269) ;  /* 0x000000300000e947 */ /* 0x000fea0003800000 */
[----:B-----5:R-:W-:-:S05]  /*0a90*/  HADD2.F32 R30, -RZ, R23.H0_H0 ;  /* 0x20000017ff1e7230 */ /* 0x020fca0000004100 */
[----:B------:R-:W-:-:S04]  /*0aa0*/  FMUL.FTZ R30, R30, c[0x0][0x1ec] ;  /* 0x00007b001e1e7a20 */ /* 0x000fc80000410000 */
[----:B------:R-:W-:Y:S02]  /*0ab0*/  @P0 FADD.FTZ R30, R18, R30 ;  /* 0x0000001e121e0221 */ /* 0x000fe40000010000 */
.L_x_9269:
[----:B------:R-:W-:Y:S05]  /*0ac0*/  BSYNC B1 ;  /* 0x0000000000017941 */ /* 0x000fea0003800000 */
.L_x_9268:
[----:B------:R-:W-:Y:S01]  /*0ad0*/  BSSY B1, `(.L_x_9270) ;  /* 0x0000007000017945 */ /* 0x000fe20003800000 */
[----:B------:R-:W-:Y:S01]  /*0ae0*/  IMAD.WIDE.U32 R40, R43, R40, c[0x0][0x188] ;  /* 0x000062002b287625 */ /* 0x000fe200078e0028 */
[----:B------:R-:W-:Y:S01]  /*0af0*/  @!P6 FSEL R31, R19, RZ, P2 ;  /* 0x000000ff131fe208 */ /* 0x000fe20001000000 */
[----:B------:R-:W-:Y:S05]  /*0b00*/  @!P6 BRA `(.L_x_9271) ;  /* 0x000000300000e947 */ /* 0x000fea0003800000 */
[----:B-----5:R-:W-:-:S05]  /*0b10*/  HADD2.F32 R31, -RZ, R23.H1_H1 ;  /* 0x30000017ff1f7230 */ /* 0x020fca0000004100 */
[----:B------:R-:W-:-:S04]  /*0b20*/  FMUL.FTZ R31, R31, c[0x0][0x1ec] ;  /* 0x00007b001f1f7a20 */ /* 0x000fc80000410000 */
[----:B------:R-:W-:Y:S02]  /*0b30*/  @P0 FADD.FTZ R31, R19, R31 ;  /* 0x0000001f131f0221 */ /* 0x000fe40000010000 */
.L_x_9271:
[----:B------:R-:W-:Y:S05]  /*0b40*/  BSYNC B1 ;  /* 0x0000000000017941 */ /* 0x000fea0003800000 */
.L_x_9270:
[----:B------:R0:W-:Y:S01]  /*0b50*/  STG.E.128 [R40.64], R24 ;  /* 0x0000001828007986 */ /* 0x0001e2000c101d04 */
[----:B------:R-:W-:Y:S02]  /*0b60*/  IADD3 R70, R70, 0x20, RZ ;  /* 0x0000002046467810 */ /* 0x000fe40007ffe0ff */
[----:B------:R-:W-:Y:S01]  /*0b70*/  IADD3 R43, R43, 0x20, RZ ;  /* 0x000000202b2b7810 */ /* 0x000fe20007ffe0ff */
[----:B------:R0:W-:Y:S04]  /*0b80*/  STG.E.128 [R40.64+0x10], R28 ;  /* 0x0000101c28007986 */ /* 0x0001e8000c101d04 */
.L_x_9255:
[----:B------:R-:W-:Y:S05]  /*0b90*/  BSYNC B0 ;  /* 0x0000000000007941 */ /* 0x000fea0003800000 */
.L_x_9254:
        /* <DEDUP_REMOVED lines=8> */
[----:B------:R-:W-:Y:S02]  /*0c20*/  ISETP.GT.AND P6, PT, R42, RZ, PT ;  /* 0x000000ff2a00720c */ /* 0x000fe40003fc4270 */
[----:B------:R-:W-:-:S05]  /*0c30*/  @P5 MOV R35, 0x10 ;  /* 0x0000001000235802 */ /* 0x000fca0000000f00 */
[----:B------:R-:W-:-:S05]  /*0c40*/  @P5 IMAD.WIDE.U32 R34, R70, R35, c[0x0][0x170] ;  /* 0x00005c0046225625 */ /* 0x000fca00078e0023 */
[----:B-----5:R1:W5:Y:S01]  /*0c50*/  @P5 LDG.E.128 R20, [R34.64] ;  /* 0x0000000422145981 */ /* 0x020362000c1e1d00 */
[----:B------:R-:W-:Y:S01]  /*0c60*/  @!P6 ISETP.NE.U32.AND P2, PT, RZ, c[0x0][0x180], PT ;  /* 0x00006000ff00ea0c */ /* 0x000fe20003f45070 */
[----:B0-----:R-:W-:Y:S01]  /*0c70*/  HFMA2.MMA R40, -RZ, RZ, 0, 1.9073486328125e-06 ;  /* 0x00000020ff287435 */ /* 0x001fe200000001ff */
        /* <DEDUP_REMOVED lines=26> */
[----:B-----5:R-:W-:-:S05]  /*0e20*/  HADD2.F32 R36, -RZ, R20.H0_H0 ;  /* 0x20000014ff247230 */ /* 0x020fca0000004100 */
[----:B------:R-:W-:-:S04]  /*0e30*/  FMUL.FTZ R36, R36, c[0x0][0x1ec] ;  /* 0x00007b0024247a20 */ /* 0x000fc80000410000 */
[----:B------:R-:W-:Y:S02]  /*0e40*/  @P0 FADD.FTZ R36, R12, R36 ;  /* 0x000000240c240221 */ /* 0x000fe40000010000 */
.L_x_9275:
[----:B------:R-:W-:Y:S05]  /*0e50*/  BSYNC B1 ;  /* 0x0000000000017941 */ /* 0x000fea0003800000 */
.L_x_9274:
[----:B------:R-:W-:Y:S01]  /*0e60*/  BSSY B1, `(.L_x_9276) ;  /* 0x0000005000017945 */ /* 0x000fe20003800000 */
[----:B------:R-:W-:Y:S05]  /*0e70*/  @!P6 BRA `(.L_x_9277) ;  /* 0x000000300000e947 */ /* 0x000fea0003800000 */
[----:B-----5:R-:W-:-:S05]  /*0e80*/  HADD2.F32 R37, -RZ, R20.H1_H1 ;  /* 0x30000014ff257230 */ /* 0x020fca0000004100 */
[----:B------:R-:W-:-:S04]  /*0e90*/  FMUL.FTZ R37, R37, c[0x0][0x1ec] ;  /* 0x00007b0025257a20 */ /* 0x000fc80000410000 */
[----:B------:R-:W-:Y:S02]  /*0ea0*/  @P0 FADD.FTZ R37, R13, R37 ;  /* 0x000000250d250221 */ /* 0x000fe40000010000 */
.L_x_9277:
[----:B------:R-:W-:Y:S05]  /*0eb0*/  BSYNC B1 ;  /* 0x0000000000017941 */ /* 0x000fea0003800000 */
.L_x_9276:
[----:B------:R-:W-:Y:S01]  /*0ec0*/  BSSY B1, `(.L_x_9278) ;  /* 0x0000005000017945 */ /* 0x000fe20003800000 */
[----:B------:R-:W-:Y:S05]  /*0ed0*/  @!P6 BRA `(.L_x_9279) ;  /* 0x000000300000e947 */ /* 0x000fea0003800000 */
[----:B-----5:R-:W-:-:S05]  /*0ee0*/  HADD2.F32 R38, -RZ, R21.H0_H0 ;  /* 0x20000015ff267230 */ /* 0x020fca0000004100 */
[----:B------:R-:W-:-:S04]  /*0ef0*/  FMUL.FTZ R38, R38, c[0x0][0x1ec] ;  /* 0x00007b0026267a20 */ /* 0x000fc80000410000 */
[----:B------:R-:W-:Y:S02]  /*0f00*/  @P0 FADD.FTZ R38, R14, R38 ;  /* 0x000000260e260221 */ /* 0x000fe40000010000 */
.L_x_9279:
[----:B------:R-:W-:Y:S05]  /*0f10*/  BSYNC B1 ;  /* 0x0000000000017941 */ /* 0x000fea0003800000 */
.L_x_9278:
[----:B------:R-:W-:Y:S01]  /*0f20*/  BSSY B1, `(.L_x_9280) ;  /* 0x0000005000017945 */ /* 0x000fe20003800000 */
[----:B------:R-:W-:Y:S05]  /*0f30*/  @!P6 BRA `(.L_x_9281) ;  /* 0x000000300000e947 */ /* 0x000fea0003800000 */
[----:B-----5:R-:W-:-:S05]  /*0f40*/  HADD2.F32 R39, -RZ, R21.H1_H1 ;  /* 0x30000015ff277230 */ /* 0x020fca0000004100 */
[----:B------:R-:W-:-:S04]  /*0f50*/  FMUL.FTZ R39, R39, c[0x0][0x1ec] ;  /* 0x00007b0027277a20 */ /* 0x000fc80000410000 */
[----:B------:R-:W-:Y:S02]  /*0f60*/  @P0 FADD.FTZ R39, R15, R39 ;  /* 0x000000270f270221 */ /* 0x000fe40000010000 */
.L_x_9281:
[----:B------:R-:W-:Y:S05]  /*0f70*/  BSYNC B1 ;  /* 0x0000000000017941 */ /* 0x000fea0003800000 */
.L_x_9280:
[----:B------:R-:W-:Y:S01]  /*0f80*/  BSSY B1, `(.L_x_9282) ;  /* 0x0000005000017945 */ /* 0x000fe20003800000 */
[----:B------:R-:W-:Y:S05]  /*0f90*/  @!P6 BRA `(.L_x_9283) ;  /* 0x000000300000e947 */ /* 0x000fea0003800000 */
[----:B-----5:R-:W-:-:S05]  /*0fa0*/  HADD2.F32 R32, -RZ, R22.H0_H0 ;  /* 0x20000016ff207230 */ /* 0x020fca0000004100 */
[----:B------:R-:W-:-:S04]  /*0fb0*/  FMUL.FTZ R32, R32, c[0x0][0x1ec] ;  /* 0x00007b0020207a20 */ /* 0x000fc80000410000 */
[----:B------:R-:W-:Y:S02]  /*0fc0*/  @P0 FADD.FTZ R32, R16, R32 ;  /* 0x0000002010200221 */ /* 0x000fe40000010000 */
.L_x_9283:
[----:B------:R-:W-:Y:S05]  /*0fd0*/  BSYNC B1 ;  /* 0x0000000000017941 */ /* 0x000fea0003800000 */
.L_x_9282:
[----:B------:R-:W-:Y:S01]  /*0fe0*/  BSSY B1, `(.L_x_9284) ;  /* 0x0000005000017945 */ /* 0x000fe20003800000 */
[----:B------:R-:W-:Y:S05]  /*0ff0*/  @!P6 BRA `(.L_x_9285) ;  /* 0x000000300000e947 */ /* 0x000fea0003800000 */
[----:B-----5:R-:W-:-:S05]  /*1000*/  HADD2.F32 R33, -RZ, R22.H1_H1 ;  /* 0x30000016ff217230 */ /* 0x020fca0000004100 */
[----:B------:R-:W-:-:S04]  /*1010*/  FMUL.FTZ R33, R33, c[0x0][0x1ec] ;  /* 0x00007b0021217a20 */ /* 0x000fc80000410000 */
[----:B------:R-:W-:Y:S02]  /*1020*/  @P0 FADD.FTZ R33, R17, R33 ;  /* 0x0000002111210221 */ /* 0x000fe40000010000 */
.L_x_9285:
[----:B------:R-:W-:Y:S05]  /*1030*/  BSYNC B1 ;  /* 0x0000000000017941 */ /* 0x000fea0003800000 */
.L_x_9284:
[----:B------:R-:W-:Y:S01]  /*1040*/  BSSY B1, `(.L_x_9286) ;  /* 0x0000005000017945 */ /* 0x000fe20003800000 */
[----:B------:R-:W-:Y:S05]  /*1050*/  @!P6 BRA `(.L_x_9287) ;  /* 0x000000300000e947 */ /* 0x000fea0003800000 */
[----:B-----5:R-:W-:-:S05]  /*1060*/  HADD2.F32 R34, -RZ, R23.H0_H0 ;  /* 0x20000017ff227230 */ /* 0x020fca0000004100 */
[----:B------:R-:W-:-:S04]  /*1070*/  FMUL.FTZ R34, R34, c[0x0][0x1ec] ;  /* 0x00007b0022227a20 */ /* 0x000fc80000410000 */
[----:B------:R-:W-:Y:S02]  /*1080*/  @P0 FADD.FTZ R34, R18, R34 ;  /* 0x0000002212220221 */ /* 0x000fe40000010000 */
.L_x_9287:
[----:B------:R-:W-:Y:S05]  /*1090*/  BSYNC B1 ;  /* 0x0000000000017941 */ /* 0x000fea0003800000 */
.L_x_9286:
[----:B------:R-:W-:Y:S01]  /*10a0*/  BSSY B1, `(.L_x_9288) ;  /* 0x0000005000017945 */ /* 0x000fe20003800000 */
[----:B------:R-:W-:Y:S05]  /*10b0*/  @!P6 BRA `(.L_x_9289) ;  /* 0x000000300000e947 */ /* 0x000fea0003800000 */
[----:B-----5:R-:W-:-:S05]  /*10c0*/  HADD2.F32 R35, -RZ, R23.H1_H1 ;  /* 0x30000017ff237230 */ /* 0x020fca0000004100 */
[----:B------:R-:W-:-:S04]  /*10d0*/  FMUL.FTZ R35, R35, c[0x0][0x1ec] ;  /* 0x00007b0023237a20 */ /* 0x000fc80000410000 */
[----:B------:R-:W-:Y:S02]  /*10e0*/  @P0 FADD.FTZ R35, R19, R35 ;  /* 0x0000002313230221 */ /* 0x000fe40000010000 */
.L_x_9289:
[----:B------:R-:W-:Y:S05]  /*10f0*/  BSYNC B1 ;  /* 0x0000000000017941 */ /* 0x000fea0003800000 */
.L_x_9288:
[----:B------:R0:W-:Y:S04]  /*1100*/  STG.E.128 [R40.64], R36 ;  /* 0x0000002428007986 */ /* 0x0001e8000c101d04 */
[----:B------:R0:W-:Y:S02]  /*1110*/  STG.E.128 [R40.64+0x10], R32 ;  /* 0x0000102028007986 */ /* 0x0001e4000c101d04 */
.L_x_9273:
[----:B------:R-:W-:Y:S05]  /*1120*/  BSYNC B0 ;  /* 0x0000000000007941 */ /* 0x000fea0003800000 */
.L_x_9272:
        /* <DEDUP_REMOVED lines=21> */
.L_x_9298:
        /* <DEDUP_REMOVED lines=53> */
.L_x_9299:
        /* <DEDUP_REMOVED lines=37> */
[----:B------:R-:W-:Y:S01]  /*1820*/  F2FP.PACK_AB R40, R41, R40 ;  /* 0x000000282928723e */ /* 0x000fe200000000ff */
        /* <DEDUP_REMOVED lines=11> */
[----:B------:R-:W-:-:S03]  /*18e0*/  FADD.FTZ R54, R27, -R73 ;  /* 0x800000491b367221 */ /* 0x000fc60000010000 */
[----:B------:R-:W-:Y:S01]  /*18f0*/  F2FP.PACK_AB R43, R55, R74 ;  /* 0x0000004a372b723e */ /* 0x000fe200000000ff */
[----:B------:R-:W-:Y:S01]  /*1900*/  FMUL.FTZ R54, R71, R54 ;  /* 0x0000003647367220 */ /* 0x000fe20000410000 */
[----:B------:R-:W-:-:S03]  /*1910*/  HFMA2.MMA R55, -RZ, RZ, 0, 9.5367431640625e-07 ;  /* 0x00000010ff377435 */ /* 0x000fc600000001ff */
[----:B------:R-:W-:-:S05]  /*1920*/  FFMA.FTZ R54, R6, R54, R47 ;  /* 0x0000003606367223 */ /* 0x000fca000001002f */
[----:B------:R-:W-:Y:S02]  /*1930*/  F2FP.PACK_AB R41, R54, R41 ;  /* 0x000000293629723e */ /* 0x000fe400000000ff */
[C---:B------:R-:W-:Y:S01]  /*1940*/  IMAD.WIDE.U32 R54, R68.reuse, R55, c[0x0][0x208] ;  /* 0x0000820044367625 */ /* 0x040fe200078e0037 */
[----:B------:R-:W-:-:S04]  /*1950*/  IADD3 R68, R68, 0x20, RZ ;  /* 0x0000002044447810 */ /* 0x000fc80007ffe0ff */
[----:B------:R0:W-:Y:S03]  /*1960*/  STG.E.128 [R54.64], R40 ;  /* 0x0000002836007986 */ /* 0x0001e6000c101d04 */
.L_x_9295:
[----:B------:R-:W-:Y:S05]  /*1970*/  BSYNC B1 ;  /* 0x0000000000017941 */ /* 0x000fea0003800000 */
.L_x_9294:
[----:B------:R-:W-:Y:S05]  /*1980*/  @!P4 BRA `(.L_x_9293) ;  /* 0x000001f00000c947 */ /* 0x000fea0003800000 */
[--C-:B------:R-:W-:Y:S02]  /*1990*/  FADD.FTZ R70, R35, -R73.reuse ;  /* 0x8000004923467221 */ /* 0x100fe40000010000 */
[--C-:B0-----:R-:W-:Y:S02]  /*19a0*/  FADD.FTZ R74, R38, -R73.reuse ;  /* 0x80000049264a7221 */ /* 0x101fe40000010000 */
        /* <DEDUP_REMOVED lines=10> */
[C---:B------:R-:W-:Y:S02]  /*1a50*/  FMUL.FTZ R72, R71.reuse, R72 ;  /* 0x0000004847487220 */ /* 0x040fe40000410000 */
[----:B------:R-:W-:Y:S02]  /*1a60*/  FFMA.FTZ R74, R60, R70, R69 ;  /* 0x000000463c4a7223 */ /* 0x000fe40000010045 */
        /* <DEDUP_REMOVED lines=11> */
[----:B------:R-:W-:Y:S01]  /*1b20*/  FFMA.FTZ R43, R58, R73, R67 ;  /* 0x000000493a2b7223 */ /* 0x000fe20000010043 */
[----:B------:R-:W-:-:S02]  /*1b30*/  MOV R71, 0x10 ;  /* 0x0000001000477802 */ /* 0x000fc40000000f00 */
[----:B------:R-:W-:Y:S02]  /*1b40*/  F2FP.PACK_AB R40, R55, R54 ;  /* 0x000000363728723e */ /* 0x000fe400000000ff */
[----:B------:R-:W-:Y:S01]  /*1b50*/  F2FP.PACK_AB R43, R74, R43 ;  /* 0x0000002b4a2b723e */ /* 0x000fe200000000ff */
[----:B------:R-:W-:-:S05]  /*1b60*/  IMAD.WIDE.U32 R54, R68, R71, c[0x0][0x208] ;  /* 0x0000820044367625 */ /* 0x000fca00078e0047 */
[----:B------:R0:W-:Y:S02]  /*1b70*/  STG.E.128 [R54.64], R40 ;  /* 0x0000002836007986 */ /* 0x0001e4000c101d04 */
.L_x_9293:
[----:B--2---:R-:W-:Y:S05]  /*1b80*/  BSYNC B0 ;  /* 0x0000000000007941 */ /* 0x004fea0003800000 */
.L_x_9292:
[----:B0-----:R-:W-:-:S04]  /*1b90*/  MOV R40, c[0x0][0x160] ;  /* 0x0000580000287a02 */ /* 0x001fc80000000f00 */
[----:B------:R-:W-:-:S04]  /*1ba0*/  LEA R11, R40, R11, 0x2 ;  /* 0x0000000b280b7211 */ /* 0x000fc800078e10ff */
[----:B------:R-:W-:-:S13]  /*1bb0*/  ISETP.GE.AND P0, PT, R11, c[0x0][0x164], PT ;  /* 0x000059000b007a0c */ /* 0x000fda0003f06270 */
[----:B------:R-:W-:Y:S01]  /*1bc0*/  @P0 CALL.REL.NOINC `(.L_x_9296) ;  /* 0x0000001000000944 */ /* 0x000fe20003c00000 */
[----:B------:R-:W-:Y:S05]  /*1bd0*/  BRA `(.L_x_9297) ;  /* 0xffffe8e000007947 */ /* 0x000fea000383ffff */
.L_x_9296:
[----:B------:R-:W-:Y:S05]  /*1be0*/  EXIT ;  /* 0x000000000000794d */ /* 0x000fea0003800000 */
.L_x_9290:
[----:B------:R-:W-:Y:S01]  /*1bf0*/  HFMA2.MMA R72, -RZ, RZ, 0, 5.9604644775390625e-08 ;  /* 0x00000001ff487435 */ /* 0x000fe200000001ff */
[----:B------:R-:W-:Y:S02]  /*1c00*/  MOV R70, 0x1f ;  /* 0x0000001f00467802 */ /* 0x000fe40000000f00 */
[----:B------:R-:W-:Y:S02]  /*1c10*/  MOV R71, 0xffffffff ;  /* 0xffffffff00477802 */ /* 0x000fe40000000f00 */
[----:B------:R-:W-:Y:S02]  /*1c20*/  MOV R40, 0x1c40 ;  /* 0x00001c4000287802 */ /* 0x000fe40000000f00 */
[----:B-----5:R-:W-:Y:S05]  /*1c30*/  CALL.REL.NOINC `($__internal_98_$__cuda_sm70_shflsync_bfly_p) ;  /* 0x000005c000007944 */ /* 0x020fea0003c00000 */
[----:B01----:R-:W-:Y:S05]  /*1c40*/  BRA `(.L_x_9298) ;  /* 0xfffff63000007947 */ /* 0x003fea000383ffff */
.L_x_9291:
[----:B------:R-:W-:Y:S01]  /*1c50*/  HFMA2.MMA R72, -RZ, RZ, 0, 1.1920928955078125e-07 ;  /* 0x00000002ff487435 */ /* 0x000fe200000001ff */
[----:B0-----:R-:W-:Y:S02]  /*1c60*/  MOV R43, R74 ;  /* 0x0000004a002b7202 */ /* 0x001fe40000000f00 */
[----:B------:R-:W-:Y:S02]  /*1c70*/  MOV R70, 0x1f ;  /* 0x0000001f00467802 */ /* 0x000fe40000000f00 */
[----:B------:R-:W-:-:S02]  /*1c80*/  MOV R71, 0xffffffff ;  /* 0xffffffff00477802 */ /* 0x000fc40000000f00 */
[----:B------:R-:W-:Y:S02]  /*1c90*/  MOV R40, 0x1cb0 ;  /* 0x00001cb000287802 */ /* 0x000fe40000000f00 */
[----:B-----5:R-:W-:Y:S05]  /*1ca0*/  CALL.REL.NOINC `($__internal_98_$__cuda_sm70_shflsync_bfly_p) ;  /* 0x0000055000007944 */ /* 0x020fea0003c00000 */
[----:B0-----:R-:W-:Y:S01]  /*1cb0*/  HFMA2.MMA R72, -RZ, RZ, 0, 2.384185791015625e-07 ;  /* 0x00000004ff487435 */ /* 0x001fe200000001ff */
[----:B-1----:R-:W-:Y:S01]  /*1cc0*/  FADD.FTZ R43, R74, R71 ;  /* 0x000000474a2b7221 */ /* 0x002fe20000010000 */
[----:B------:R-:W-:Y:S02]  /*1cd0*/  MOV R70, 0x1f ;  /* 0x0000001f00467802 */ /* 0x000fe40000000f00 */
[----:B------:R-:W-:Y:S02]  /*1ce0*/  MOV R71, 0xffffffff ;  /* 0xffffffff00477802 */ /* 0x000fe40000000f00 */
[----:B------:R-:W-:Y:S02]  /*1cf0*/  MOV R40, 0x1d10 ;  /* 0x00001d1000287802 */ /* 0x000fe40000000f00 */
[----:B------:R-:W-:Y:S05]  /*1d00*/  CALL.REL.NOINC `($__internal_98_$__cuda_sm70_shflsync_bfly_p) ;  /* 0x000004f000007944 */ /* 0x000fea0003c00000 */
[----:B0-----:R-:W-:Y:S01]  /*1d10*/  HFMA2.MMA R72, -RZ, RZ, 0, 4.76837158203125e-07 ;  /* 0x00000008ff487435 */ /* 0x001fe200000001ff */
[----:B-1----:R-:W-:Y:S01]  /*1d20*/  FADD.FTZ R43, R43, R71 ;  /* 0x000000472b2b7221 */ /* 0x002fe20000010000 */
[----:B------:R-:W-:Y:S02]  /*1d30*/  MOV R70, 0x1f ;  /* 0x0000001f00467802 */ /* 0x000fe40000000f00 */
[----:B------:R-:W-:-:S02]  /*1d40*/  MOV R71, 0xffffffff ;  /* 0xffffffff00477802 */ /* 0x000fc40000000f00 */
[----:B------:R-:W-:Y:S02]  /*1d50*/  MOV R40, 0x1d70 ;  /* 0x00001d7000287802 */ /* 0x000fe40000000f00 */
[----:B------:R-:W-:Y:S05]  /*1d60*/  CALL.REL.NOINC `($__internal_98_$__cuda_sm70_shflsync_bfly_p) ;  /* 0x0000049000007944 */ /* 0x000fea0003c00000 */
[----:B0-----:R-:W-:Y:S01]  /*1d70*/  HFMA2.MMA R72, -RZ, RZ, 0, 9.5367431640625e-07 ;  /* 0x00000010ff487435 */ /* 0x001fe200000001ff */
[----:B-1----:R-:W-:Y:S01]  /*1d80*/  FADD.FTZ R43, R43, R71 ;  /* 0x000000472b2b7221 */ /* 0x002fe20000010000 */
[----:B------:R-:W-:Y:S02]  /*1d90*/  MOV R70, 0x1f ;  /* 0x0000001f00467802 */ /* 0x000fe40000000f00 */
[----:B------:R-:W-:Y:S02]  /*1da0*/  MOV R71, 0xffffffff ;  /* 0xffffffff00477802 */ /* 0x000fe40000000f00 */
[----:B------:R-:W-:Y:S02]  /*1db0*/  MOV R40, 0x1dd0 ;  /* 0x00001dd000287802 */ /* 0x000fe40000000f00 */
[----:B------:R-:W-:Y:S05]  /*1dc0*/  CALL.REL.NOINC `($__internal_98_$__cuda_sm70_shflsync_bfly_p) ;  /* 0x0000043000007944 */ /* 0x000fea0003c00000 */
        /* <DEDUP_REMOVED lines=40> */
[----:B------:R-:W-:Y:S05]  /*2050*/  CALL.REL.NOINC `($__internal_98_$__cuda_sm70_shflsync_bfly_p) ;  /* 0x000001a000007944 */ /* 0x000fea0003c00000 */
[----:B0-----:R-:W-:Y:S01]  /*2060*/  HFMA2.MMA R72, -RZ, RZ, 0, 1.1920928955078125e-07 ;  /* 0x00000002ff487435 */ /* 0x001fe200000001ff */
[----:B-1----:R-:W-:Y:S01]  /*2070*/  FADD.FTZ R43, R42, R71 ;  /* 0x000000472a2b7221 */ /* 0x002fe20000010000 */
[----:B------:R-:W-:Y:S02]  /*2080*/  MOV R70, 0x1f ;  /* 0x0000001f00467802 */ /* 0x000fe40000000f00 */
[----:B------:R-:W-:Y:S02]  /*2090*/  MOV R71, 0xffffffff ;  /* 0xffffffff00477802 */ /* 0x000fe40000000f00 */
[----:B------:R-:W-:Y:S02]  /*20a0*/  MOV R40, 0x20c0 ;  /* 0x000020c000287802 */ /* 0x000fe40000000f00 */
[----:B------:R-:W-:Y:S05]  /*20b0*/  CALL.REL.NOINC `($__internal_98_$__cuda_sm70_shflsync_bfly_p) ;  /* 0x0000014000007944 */ /* 0x000fea0003c00000 */
[----:B0-----:R-:W-:Y:S01]  /*20c0*/  HFMA2.MMA R72, -RZ, RZ, 0, 2.384185791015625e-07 ;  /* 0x00000004ff487435 */ /* 0x001fe200000001ff */
[----:B-1----:R-:W-:Y:S01]  /*20d0*/  FADD.FTZ R43, R43, R71 ;  /* 0x000000472b2b7221 */ /* 0x002fe20000010000 */
[----:B------:R-:W-:Y:S02]  /*20e0*/  MOV R70, 0x1f ;  /* 0x0000001f00467802 */ /* 0x000fe40000000f00 */
[----:B------:R-:W-:-:S02]  /*20f0*/  MOV R71, 0xffffffff ;  /* 0xffffffff00477802 */ /* 0x000fc40000000f00 */
[----:B------:R-:W-:Y:S02]  /*2100*/  MOV R40, 0x2120 ;  /* 0x0000212000287802 */ /* 0x000fe40000000f00 */
[----:B------:R-:W-:Y:S05]  /*2110*/  CALL.REL.NOINC `($__internal_98_$__cuda_sm70_shflsync_bfly_p) ;  /* 0x000000e000007944 */ /* 0x000fea0003c00000 */
[----:B0-----:R-:W-:Y:S01]  /*2120*/  HFMA2.MMA R72, -RZ, RZ, 0, 4.76837158203125e-07 ;  /* 0x00000008ff487435 */ /* 0x001fe200000001ff */
[----:B-1----:R-:W-:Y:S01]  /*2130*/  FADD.FTZ R43, R43, R71 ;  /* 0x000000472b2b7221 */ /* 0x002fe20000010000 */
[----:B------:R-:W-:Y:S02]  /*2140*/  MOV R70, 0x1f ;  /* 0x0000001f00467802 */ /* 0x000fe40000000f00 */
[----:B------:R-:W-:Y:S02]  /*2150*/  MOV R71, 0xffffffff ;  /* 0xffffffff00477802 */ /* 0x000fe40000000f00 */
[----:B------:R-:W-:Y:S02]  /*2160*/  MOV R40, 0x2180 ;  /* 0x0000218000287802 */ /* 0x000fe40000000f00 */
[----:B------:R-:W-:Y:S05]  /*2170*/  CALL.REL.NOINC `($__internal_98_$__cuda_sm70_shflsync_bfly_p) ;  /* 0x0000008000007944 */ /* 0x000fea0003c00000 */
[----:B-1----:R-:W-:Y:S01]  /*2180*/  FADD.FTZ R74, R43, R71 ;  /* 0x000000472b4a7221 */ /* 0x002fe20000010000 */
[----:B0-----:R-:W-:Y:S01]  /*2190*/  HFMA2.MMA R72, -RZ, RZ, 0, 9.5367431640625e-07 ;  /* 0x00000010ff487435 */ /* 0x001fe200000001ff */
[----:B------:R-:W-:Y:S02]  /*21a0*/  MOV R70, 0x1f ;  /* 0x0000001f00467802 */ /* 0x000fe40000000f00 */
[----:B------:R-:W-:-:S02]  /*21b0*/  MOV R71, 0xffffffff ;  /* 0xffffffff00477802 */ /* 0x000fc40000000f00 */
[----:B------:R-:W-:Y:S02]  /*21c0*/  MOV R43, R74 ;  /* 0x0000004a002b7202 */ /* 0x000fe40000000f00 */
[----:B------:R-:W-:Y:S02]  /*21d0*/  MOV R40, 0x21f0 ;  /* 0x000021f000287802 */ /* 0x000fe40000000f00 */
[----:B------:R-:W-:Y:S05]  /*21e0*/  CALL.REL.NOINC `($__internal_98_$__cuda_sm70_shflsync_bfly_p) ;  /* 0x0000001000007944 */ /* 0x000fea0003c00000 */
[----:B01----:R-:W-:Y:S05]  /*21f0*/  BRA `(.L_x_9299) ;  /* 0xfffff3d000007947 */ /* 0x003fea000383ffff */
        .weak           $__internal_98_$__cuda_sm70_shflsync_bfly_p
        .type           $__internal_98_$__cuda_sm70_shflsync_bfly_p,@function
        .size           $__internal_98_$__cuda_sm70_shflsync_bfly_p,(.L_x_15290 - $__internal_98_$__cuda_sm70_shflsync_bfly_p)
$__internal_98_$__cuda_sm70_shflsync_bfly_p:
[----:B------:R-:W-:Y:S01]  /*2200*/  HFMA2.MMA R41, -RZ, RZ, 0, 0 ;  /* 0x00000000ff297435 */ /* 0x000fe200000001ff */
[----:B------:R-:W-:Y:S04]  /*2210*/  WARPSYNC R71 ;  /* 0x0000004700007348 */ /* 0x000fe80003800000 */
[----:B------:R0:W1:Y:S01]  /*2220*/  SHFL.BFLY PT, R71, R43, R72, R70 ;  /* 0x0c0000482b477389 */ /* 0x00006200000e0046 */
[----:B------:R-:W-:Y:S05]  /*2230*/  RET.REL.NODEC R40 `(_ZN10layer_norm13ln_fwd_kernelINS_13Kernel_traitsI6__halfS2_fS2_fjLj512ELj1ELj4ELj1ELj16ENS_18Kernel_traits_baseILj512ES2_S2_fS2_fjLj128EEEEELb0ELb0ELb1ELb0EEEvNS_9FwdParamsE) ;  /* 0xffffddc028007950 */ /* 0x000fea0003c3ffff */
.L_x_9300:
        /* <DEDUP_REMOVED lines=12> */
.L_x_15290:


//--------------------- .text._ZN10layer_norm13ln_fwd_kernelINS_13Kernel_traitsI6__halfS2_fS2_fjLj512ELj1ELj4ELj1ELj16ENS_18Kernel_traits_baseILj512ES2_S2_fS2_fjLj128EEEEELb0ELb0ELb1ELb1EEEvNS_9FwdParamsE --------------------------
	.section	.text._ZN10layer_norm13ln_fwd_kernelINS_13Kernel_traitsI6__halfS2_fS2_fjLj512ELj1ELj4ELj1ELj16ENS_18Kernel_traits_baseILj512ES2_S2_fS2_fjLj128EEEEELb0ELb0ELb1ELb1EEEvNS_9FwdParamsE,"ax",@progbits
	.sectioninfo	@"SHI_REGISTERS=72"
	.align	128
        .global         _ZN10layer_norm13ln_fwd_kernelINS_13Kernel_traitsI6__halfS2_fS2_fjLj512ELj1ELj4ELj1ELj16ENS_18Kernel_traits_baseILj512ES2_S2_fS2_fjLj128EEEEELb0ELb0ELb1ELb1EEEvNS_9FwdParamsE
        .type           _ZN10layer_norm13ln_fwd_kernelINS_13Kernel_traitsI6__halfS2_fS2_fjLj512ELj1ELj4ELj1ELj16ENS_18Kernel_traits_baseILj512ES2_S2_fS2_fjLj128EEEEELb0ELb0ELb1ELb1EEEvNS_9FwdParamsE,@function
        .size           _ZN10layer_norm13ln_fwd_kernelINS_13Kernel_traitsI6__halfS2_fS2_fjLj512ELj1ELj4ELj1ELj16ENS_18Kernel_traits_baseILj512ES2_S2_fS2_fjLj128EEEEELb0ELb0ELb1ELb1EEEvNS_9FwdParamsE,(.L_x_15291 - _ZN10layer_norm13ln_fwd_kernelINS_13Kernel_traitsI6__halfS2_fS2_fjLj512ELj1ELj4ELj1ELj16ENS_18Kernel_traits_baseILj512ES2_S2_fS2_fjLj128EEEEELb0ELb0ELb1ELb1EEEvNS_9FwdParamsE)
        .other          _ZN10layer_norm13ln_fwd_kernelINS_13Kernel_traitsI6__halfS2_fS2_fjLj512ELj1ELj4ELj1ELj16ENS_18Kernel_traits_baseILj512ES2_S2_fS2_fjLj128EEEEELb0ELb0ELb1ELb1EEEvNS_9FwdParamsE,@"STO_CUDA_ENTRY STV_DEFAULT"
_ZN10layer_norm13ln_fwd_kernelINS_13Kernel_traitsI6__halfS2_fS2_fjLj512ELj1ELj4ELj1ELj16ENS_18Kernel_traits_baseILj512ES2_S2_fS2_fjLj128EEEEELb0ELb0ELb1ELb1EEEvNS_9FwdParamsE:
.text._ZN10layer_norm13ln_fwd_kernelINS_13Kernel_traitsI6__halfS2_fS2_fjLj512ELj1ELj4ELj1ELj16ENS_18Kernel_traits_baseILj512ES2_S2_fS2_fjLj128EEEEELb0ELb0ELb1ELb1EEEvNS_9FwdParamsE:
        /* <DEDUP_REMOVED lines=42> */
[--C-:B--2---:R-:W-:Y:S02]  /*02a0*/  HADD2.F32 R63, -RZ, R16.reuse.H0_H0 ;  /* 0x20000010ff3f7230 */ /* 0x104fe40000004100 */
[----:B------:R-:W-:Y:S02]  /*02b0*/  HADD2.F32 R55, -RZ, R16.H1_H1 ;  /* 0x30000010ff377230 */ /* 0x000fe40000004100 */
[----:B------:R-:W-:-:S02]  /*02c0*/  HADD2.F32 R7, -RZ, R17.H0_H0 ;  /* 0x20000011ff077230 */ /* 0x000fc40000004100 */
[----:B------:R-:W-:Y:S02]  /*02d0*/  HADD2.F32 R6, -RZ, R17.H1_H1 ;  /* 0x30000011ff067230 */ /* 0x000fe40000004100 */
[--C-:B------:R-:W-:Y:S02]  /*02e0*/  HADD2.F32 R5, -RZ, R18.reuse.H0_H0 ;  /* 0x20000012ff057230 */ /* 0x100fe40000004100 */
[----:B------:R-:W-:Y:S02]  /*02f0*/  HADD2.F32 R4, -RZ, R18.H1_H1 ;  /* 0x30000012ff047230 */ /* 0x000fe40000004100 */
[--C-:B0-----:R-:W-:Y:S02]  /*0300*/  HADD2.F32 R3, -RZ, R19.reuse.H0_H0 ;  /* 0x20000013ff037230 */ /* 0x101fe40000004100 */
        /* <DEDUP_REMOVED lines=9> */
.L_x_9338:
        /* <DEDUP_REMOVED lines=56> */
[----:B-----5:R-:W-:-:S05]  /*0720*/  HADD2.F32 R28, -RZ, R20.H0_H0 ;  /* 0x20000014ff1c7230 */ /* 0x020fca0000004100 */
[----:B------:R-:W-:-:S04]  /*0730*/  FMUL.FTZ R28, R28, c[0x0][0x1ec] ;  /* 0x00007b001c1c7a20 */ /* 0x000fc80000410000 */
[----:B------:R-:W-:Y:S02]  /*0740*/  @P0 FADD.FTZ R28, R12, R28 ;  /* 0x0000001c0c1c0221 */ /* 0x000fe40000010000 */
.L_x_9302:
[----:B------:R-:W-:Y:S05]  /*0750*/  BSYNC B0 ;  /* 0x0000000000007941 */ /* 0x000fea0003800000 */
.L_x_9301:
[----:B------:R-:W-:Y:S01]  /*0760*/  BSSY B0, `(.L_x_9303) ;  /* 0x0000005000007945 */ /* 0x000fe20003800000 */
[----:B------:R-:W-:Y:S05]  /*0770*/  @!P5 BRA `(.L_x_9304) ;  /* 0x000000300000d947 */ /* 0x000fea0003800000 */
[----:B-----5:R-:W-:-:S05]  /*0780*/  HADD2.F32 R29, -RZ, R20.H1_H1 ;  /* 0x30000014ff1d7230 */ /* 0x020fca0000004100 */
[----:B------:R-:W-:-:S04]  /*0790*/  FMUL.FTZ R29, R29, c[0x0][0x1ec] ;  /* 0x00007b001d1d7a20 */ /* 0x000fc80000410000 */
[----:B------:R-:W-:Y:S02]  /*07a0*/  @P0 FADD.FTZ R29, R13, R29 ;  /* 0x0000001d0d1d0221 */ /* 0x000fe40000010000 */
.L_x_9304:
[----:B------:R-:W-:Y:S05]  /*07b0*/  BSYNC B0 ;  /* 0x0000000000007941 */ /* 0x000fea0003800000 */
.L_x_9303:
[----:B------:R-:W-:Y:S01]  /*07c0*/  BSSY B0, `(.L_x_9305) ;  /* 0x0000005000007945 */ /* 0x000fe20003800000 */
[----:B------:R-:W-:Y:S05]  /*07d0*/  @!P5 BRA `(.L_x_9306) ;  /* 0x000000300000d947 */ /* 0x000fea0003800000 */
[----:B-----5:R-:W-:-:S05]  /*07e0*/  HADD2.F32 R30, -RZ, R21.H0_H0 ;  /* 0x20000015ff1e7230 */ /* 0x020fca0000004100 */
[----:B------:R-:W-:-:S04]  /*07f0*/  FMUL.FTZ R30, R30, c[0x0][0x1ec] ;  /* 0x00007b001e1e7a20 */ /* 0x000fc80000410000 */
[----:B------:R-:W-:Y:S02]  /*0800*/  @P0 FADD.FTZ R30, R14, R30 ;  /* 0x0000001e0e1e0221 */ /* 0x000fe40000010000 */
.L_x_9306:
[----:B------:R-:W-:Y:S05]  /*0810*/  BSYNC B0 ;  /* 0x0000000000007941 */ /* 0x000fea0003800000 */
.L_x_9305:
[----:B------:R-:W-:Y:S01]  /*0820*/  BSSY B0, `(.L_x_9307) ;  /* 0x0000005000007945 */ /* 0x000fe20003800000 */
[----:B------:R-:W-:Y:S05]  /*0830*/  @!P5 BRA `(.L_x_9308) ;  /* 0x000000300000d947 */ /* 0x000fea0003800000 */
[----:B-----5:R-:W-:-:S05]  /*0840*/  HADD2.F32 R31, -RZ, R21.H1_H1 ;  /* 0x30000015ff1f7230 */ /* 0x020fca0000004100 */
[----:B------:R-:W-:-:S04]  /*0850*/  FMUL.FTZ R31, R31, c[0x0][0x1ec] ;  /* 0x00007b001f1f7a20 */ /* 0x000fc80000410000 */
[----:B------:R-:W-:Y:S02]  /*0860*/  @P0 FADD.FTZ R31, R15, R31 ;  /* 0x0000001f0f1f0221 */ /* 0x000fe40000010000 */
.L_x_9308:
[----:B------:R-:W-:Y:S05]  /*0870*/  BSYNC B0 ;  /* 0x0000000000007941 */ /* 0x000fea0003800000 */
.L_x_9307:
[----:B------:R-:W-:Y:S01]  /*0880*/  BSSY B0, `(.L_x_9309) ;  /* 0x0000005000007945 */ /* 0x000fe20003800000 */
[----:B------:R-:W-:Y:S05]  /*0890*/  @!P5 BRA `(.L_x_9310) ;  /* 0x000000300000d947 */ /* 0x000fea0003800000 */
[----:B-----5:R-:W-:-:S05]  /*08a0*/  HADD2.F32 R24, -RZ, R22.H0_H0 ;  /* 0x20000016ff187230 */ /* 0x020fca0000004100 */
[----:B------:R-:W-:-:S04]  /*08b0*/  FMUL.FTZ R24, R24, c[0x0][0x1ec] ;  /* 0x00007b0018187a20 */ /* 0x000fc80000410000 */
[----:B------:R-:W-:Y:S02]  /*08c0*/  @P0 FADD.FTZ R24, R16, R24 ;  /* 0x0000001810180221 */ /* 0x000fe40000010000 */
.L_x_9310:
[----:B------:R-:W-:Y:S05]  /*08d0*/  BSYNC B0 ;  /* 0x0000000000007941 */ /* 0x000fea0003800000 */
.L_x_9309:
[----:B------:R-:W-:Y:S01]  /*08e0*/  BSSY B0, `(.L_x_9311) ;  /* 0x0000005000007945 */ /* 0x000fe20003800000 */
[----:B------:R-:W-:Y:S05]  /*08f0*/  @!P5 BRA `(.L_x_9312) ;  /* 0x000000300000d947 */ /* 0x000fea0003800000 */
[----:B-----5:R-:W-:-:S05]  /*0900*/  HADD2.F32 R25, -RZ, R22.H1_H1 ;  /* 0x30000016ff197230 */ /* 0x020fca0000004100 */
[----:B------:R-:W-:-:S04]  /*0910*/  FMUL.FTZ R25, R25, c[0x0][0x1ec] ;  /* 0x00007b0019197a20 */ /* 0x000fc80000410000 */
[----:B------:R-:W-:Y:S02]  /*0920*/  @P0 FADD.FTZ R25, R17, R25 ;  /* 0x0000001911190221 */ /* 0x000fe40000010000 */
.L_x_9312:
[----:B------:R-:W-:Y:S05]  /*0930*/  BSYNC B0 ;  /* 0x0000000000007941 */ /* 0x000fea0003800000 */
.L_x_9311:
[----:B------:R-:W-:Y:S01]  /*0940*/  BSSY B0, `(.L_x_9313) ;  /* 0x0000005000007945 */ /* 0x000fe20003800000 */
[----:B------:R-:W-:Y:S05]  /*0950*/  @!P5 BRA `(.L_x_9314) ;  /* 0x000000300000d947 */ /* 0x000fea0003800000 */
[----:B-----5:R-:W-:-:S05]  /*0960*/  HADD2.F32 R26, -RZ, R23.H0_H0 ;  /* 0x20000017ff1a7230 */ /* 0x020fca0000004100 */
[----:B------:R-:W-:-:S04]  /*0970*/  FMUL.FTZ R26, R26, c[0x0][0x1ec] ;  /* 0x00007b001a1a7a20 */ /* 0x000fc80000410000 */
[----:B------:R-:W-:Y:S02]  /*0980*/  @P0 FADD.FTZ R26, R18, R26 ;  /* 0x0000001a121a0221 */ /* 0x000fe40000010000 */
.L_x_9314:
[----:B------:R-:W-:Y:S05]  /*0990*/  BSYNC B0 ;  /* 0x0000000000007941 */ /* 0x000fea0003800000 */
.L_x_9313:
[----:B------:R-:W-:Y:S01]  /*09a0*/  BSSY B0, `(.L_x_9315) ;  /* 0x0000005000007945 */ /* 0x000fe20003800000 */
[----:B------:R-:W-:Y:S05]  /*09b0*/  @!P5 BRA `(.L_x_9316) ;  /* 0x000000300000d947 */ /* 0x000fea0003800000 */
[----:B-----5:R-:W-:-:S05]  /*09c0*/  HADD2.F32 R27, -RZ, R23.H1_H1 ;  /* 0x30000017ff1b7230 */ /* 0x020fca0000004100 */
[----:B------:R-:W-:-:S04]  /*09d0*/  FMUL.FTZ R27, R27, c[0x0][0x1ec] ;  /* 0x00007b001b1b7a20 */ /* 0x000fc80000410000 */
[----:B------:R-:W-:Y:S02]  /*09e0*/  @P0 FADD.FTZ R27, R19, R27 ;  /* 0x0000001b131b0221 */ /* 0x000fe40000010000 */
.L_x_9316:
[----:B------:R-:W-:Y:S05]  /*09f0*/  BSYNC B0 ;  /* 0x0000000000007941 */ /* 0x000fea0003800000 */
.L_x_9315:
        /* <DEDUP_REMOVED lines=34> */
[----:B-----5:R-:W-:-:S05]  /*0c20*/  HADD2.F32 R36, -RZ, R20.H0_H0 ;  /* 0x20000014ff247230 */ /* 0x020fca0000004100 */
[----:B------:R-:W-:-:S04]  /*0c30*/  FMUL.FTZ R36, R36, c[0x0][0x1ec] ;  /* 0x00007b0024247a20 */ /* 0x000fc80000410000 */
[----:B------:R-:W-:Y:S02]  /*0c40*/  @P0 FADD.FTZ R36, R12, R36 ;  /* 0x000000240c240221 */ /* 0x000fe40000010000 */
.L_x_9318:
[----:B------:R-:W-:Y:S05]  /*0c50*/  BSYNC B0 ;  /* 0x0000000000007941 */ /* 0x000fea0003800000 */
.L_x_9317:
[----:B------:R-:W-:Y:S01]  /*0c60*/  BSSY B0, `(.L_x_9319) ;  /* 0x0000005000007945 */ /* 0x000fe20003800000 */
[----:B------:R-:W-:Y:S05]  /*0c70*/  @!P5 BRA `(.L_x_9320) ;  /* 0x000000300000d947 */ /* 0x000fea0003800000 */
[----:B-----5:R-:W-:-:S05]  /*0c80*/  HADD2.F32 R37, -RZ, R20.H1_H1 ;  /* 0x30000014ff257230 */ /* 0x020fca0000004100 */
[----:B------:R-:W-:-:S04]  /*0c90*/  FMUL.FTZ R37, R37, c[0x0][0x1ec] ;  /* 0x00007b0025257a20 */ /* 0x000fc80000410000 */
[----:B------:R-:W-:Y:S02]  /*0ca0*/  @P0 FADD.FTZ R37, R13, R37 ;  /* 0x000000250d250221 */ /* 0x000fe40000010000 */
.L_x_9320:
[----:B------:R-:W-:Y:S05]  /*0cb0*/  BSYNC B0 ;  /* 0x0000000000007941 */ /* 0x000fea0003800000 */
.L_x_9319:
[----:B------:R-:W-:Y:S01]  /*0cc0*/  BSSY B0, `(.L_x_9321) ;  /* 0x0000005000007945 */ /* 0x000fe20003800000 */
[----:B------:R-:W-:Y:S05]  /*0cd0*/  @!P5 BRA `(.L_x_9322) ;  /* 0x000000300000d947 */ /* 0x000fea0003800000 */
[----:B-----5:R-:W-:-:S05]  /*0ce0*/  HADD2.F32 R38, -RZ, R21.H0_H0 ;  /* 0x20000015ff267230 */ /* 0x020fca0000004100 */
[----:B------:R-:W-:-:S04]  /*0cf0*/  FMUL.FTZ R38, R38, c[0x0][0x1ec] ;  /* 0x00007b0026267a20 */ /* 0x000fc80000410000 */
[----:B------:R-:W-:Y:S02]  /*0d00*/  @P0 FADD.FTZ R38, R14, R38 ;  /* 0x000000260e260221 */ /* 0x000fe40000010000 */
.L_x_9322:
[----:B------:R-:W-:Y:S05]  /*0d10*/  BSYNC B0 ;  /* 0x0000000000007941 */ /* 0x000fea0003800000 */
.L_x_9321:
[----:B------:R-:W-:Y:S01]  /*0d20*/  BSSY B0, `(.L_x_9323) ;  /* 0x0000005000007945 */ /* 0x000fe20003800000 */
[----:B------:R-:W-:Y:S05]  /*0d30*/  @!P5 BRA `(.L_x_9324) ;  /* 0x000000300000d947 */ /* 0x000fea0003800000 */
[----:B-----5:R-:W-:-:S05]  /*0d40*/  HADD2.F32 R39, -RZ, R21.H1_H1 ;  /* 0x30000015ff277230 */ /* 0x020fca0000004100 */
[----:B------:R-:W-:-:S04]  /*0d50*/  FMUL.FTZ R39, R39, c[0x0][0x1ec] ;  /* 0x00007b0027277a20 */ /* 0x000fc80000410000 */
[----:B------:R-:W-:Y:S02]  /*0d60*/  @P0 FADD.FTZ R39, R15, R39 ;  /* 0x000000270f270221 */ /* 0x000fe40000010000 */
.L_x_9324:
[----:B------:R-:W-:Y:S05]  /*0d70*/  BSYNC B0 ;  /* 0x0000000000007941 */ /* 0x000fea0003800000 */
.L_x_9323:
[----:B------:R-:W-:Y:S01]  /*0d80*/  BSSY B0, `(.L_x_9325) ;  /* 0x0000005000007945 */ /* 0x000fe20003800000 */
[----:B------:R-:W-:Y:S05]  /*0d90*/  @!P5 BRA `(.L_x_9326) ;  /* 0x000000300000d947 */ /* 0x000fea0003800000 */
[----:B-----5:R-:W-:-:S05]  /*0da0*/  HADD2.F32 R32, -RZ, R22.H0_H0 ;  /* 0x20000016ff207230 */ /* 0x020fca0000004100 */
[----:B------:R-:W-:-:S04]  /*0db0*/  FMUL.FTZ R32, R32, c[0x0][0x1ec] ;  /* 0x00007b0020207a20 */ /* 0x000fc80000410000 */
[----:B------:R-:W-:Y:S02]  /*0dc0*/  @P0 FADD.FTZ R32, R16, R32 ;  /* 0x0000002010200221 */ /* 0x000fe40000010000 */
.L_x_9326:
[----:B------:R-:W-:Y:S05]  /*0dd0*/  BSYNC B0 ;  /* 0x0000000000007941 */ /* 0x000fea0003800000 */
.L_x_9325:
[----:B------:R-:W-:Y:S01]  /*0de0*/  BSSY B0, `(.L_x_9327) ;  /* 0x0000005000007945 */ /* 0x000fe20003800000 */
[----:B------:R-:W-:Y:S05]  /*0df0*/  @!P5 BRA `(.L_x_9328) ;  /* 0x000000300000d947 */ /* 0x000fea0003800000 */
[----:B-----5:R-:W-:-:S05]  /*0e00*/  HADD2.F32 R33, -RZ, R22.H1_H1 ;  /* 0x30000016ff217230 */ /* 0x020fca0000004100 */
[----:B------:R-:W-:-:S04]  /*0e10*/  FMUL.FTZ R33, R33, c[0x0][0x1ec] ;  /* 0x00007b0021217a20 */ /* 0x000fc80000410000 */
[----:B------:R-:W-:Y:S02]  /*0e20*/  @P0 FADD.FTZ R33, R17, R33 ;  /* 0x0000002111210221 */ /* 0x000fe40000010000 */
.L_x_9328:
[----:B------:R-:W-:Y:S05]  /*0e30*/  BSYNC B0 ;  /* 0x0000000000007941 */ /* 0x000fea0003800000 */
.L_x_9327:
[----:B------:R-:W-:Y:S01]  /*0e40*/  BSSY B0, `(.L_x_9329) ;  /* 0x0000005000007945 */ /* 0x000fe20003800000 */
[----:B------:R-:W-:Y:S05]  /*0e50*/  @!P5 BRA `(.L_x_9330) ;  /* 0x000000300000d947 */ /* 0x000fea0003800000 */
[----:B-----5:R-:W-:-:S05]  /*0e60*/  HADD2.F32 R34, -RZ, R23.H0_H0 ;  /* 0x20000017ff227230 */ /* 0x020fca0000004100 */
[----:B------:R-:W-:-:S04]  /*0e70*/  FMUL.FTZ R34, R34, c[0x0][0x1ec] ;  /* 0x00007b0022227a20 */ /* 0x000fc80000410000 */
[----:B------:R-:W-:Y:S02]  /*0e80*/  @P0 FADD.FTZ R34, R18, R34 ;  /* 0x0000002212220221 */ /* 0x000fe40000010000 */
.L_x_9330:
[----:B------:R-:W-:Y:S05]  /*0e90*/  BSYNC B0 ;  /* 0x0000000000007941 */ /* 0x000fea0003800000 */
.L_x_9329:
[----:B------:R-:W-:Y:S01]  /*0ea0*/  BSSY B0, `(.L_x_9331) ;  /* 0x0000005000007945 */ /* 0x000fe20003800000 */
[----:B------:R-:W-:Y:S05]  /*0eb0*/  @!P5 BRA `(.L_x_9332) ;  /* 0x000000300000d947 */ /* 0x000fea0003800000 */
[----:B-----5:R-:W-:-:S05]  /*0ec0*/  HADD2.F32 R35, -RZ, R23.H1_H1 ;  /* 0x30000017ff237230 */ /* 0x020fca0000004100 */
[----:B------:R-:W-:-:S04]  /*0ed0*/  FMUL.FTZ R35, R35, c[0x0][0x1ec] ;  /* 0x00007b0023237a20 */ /* 0x000fc80000410000 */
[----:B------:R-:W-:Y:S02]  /*0ee0*/  @P0 FADD.FTZ R35, R19, R35 ;  /* 0x0000002313230221 */ /* 0x000fe40000010000 */
.L_x_9332:
[----:B------:R-:W-:Y:S05]  /*0ef0*/  BSYNC B0 ;  /* 0x0000000000007941 */ /* 0x000fea0003800000 */
.L_x_9331:
        /* <DEDUP_REMOVED lines=23> */
.L_x_9339:
        /* <DEDUP_REMOVED lines=52> */
.L_x_9340:
        /* <DEDUP_REMOVED lines=44> */
[----:B------:R-:W-:Y:S01]  /*1670*/  F2FP.PACK_AB R25, R25, R32 ;  /* 0x000000201919723e */ /* 0x000fe200000000ff */
        /* <DEDUP_REMOVED lines=10> */
[----:B------:R-:W-:Y:S01]  /*1720*/  F2FP.PACK_AB R27, R27, R26 ;  /* 0x0000001a1b1b723e */ /* 0x000fe200000000ff */
[C---:B------:R-:W-:Y:S02]  /*1730*/  FADD.FTZ R38, -R64.reuse, R38 ;  /* 0x0000002640267221 */ /* 0x040fe40000010100 */
[----:B------:R-:W-:Y:S01]  /*1740*/  FADD.FTZ R39, -R64, R39 ;  /* 0x0000002740277221 */ /* 0x000fe20000010100 */
[----:B------:R-:W-:Y:S01]  /*1750*/  F2FP.PACK_AB R26, R51, R24 ;  /* 0x00000018331a723e */ /* 0x000fe200000000ff */
[----:B------:R-:W-:Y:S02]  /*1760*/  FFMA.FTZ R49, R63, R49, R68 ;  /* 0x000000313f317223 */ /* 0x000fe40000010044 */
[----:B------:R-:W-:Y:S02]  /*1770*/  FFMA.FTZ R30, R55, R30, R67 ;  /* 0x0000001e371e7223 */ /* 0x000fe40000010043 */
[----:B------:R-:W-:-:S02]  /*1780*/  FFMA.FTZ R31, R52, R34, R9 ;  /* 0x00000022341f7223 */ /* 0x000fc40000010009 */
[----:B------:R-:W-:Y:S01]  /*1790*/  FFMA.FTZ R28, R45, R37, R42 ;  /* 0x000000252d1c7223 */ /* 0x000fe2000001002a */
[----:B------:R-:W-:Y:S01]  /*17a0*/  HFMA2.MMA R37, -RZ, RZ, 0, 9.5367431640625e-07 ;  /* 0x00000010ff257435 */ /* 0x000fe200000001ff */
[----:B------:R-:W-:Y:S01]  /*17b0*/  FMUL.FTZ R57, R66, R57 ;  /* 0x0000003942397220 */ /* 0x000fe20000410000 */
[----:B------:R-:W-:Y:S01]  /*17c0*/  F2FP.PACK_AB R24, R30, R49 ;  /* 0x000000311e18723e */ /* 0x000fe200000000ff */
[----:B------:R-:W-:Y:S02]  /*17d0*/  FMUL.FTZ R33, R66, R33 ;  /* 0x0000002142217220 */ /* 0x000fe40000410000 */
[----:B------:R-:W-:Y:S02]  /*17e0*/  FFMA.FTZ R34, R54, R35, R8 ;  /* 0x0000002336227223 */ /* 0x000fe40000010008 */
[C---:B------:R-:W-:Y:S02]  /*17f0*/  FMUL.FTZ R29, R66.reuse, R36 ;  /* 0x00000024421d7220 */ /* 0x040fe40000410000 */
[----:B------:R-:W-:Y:S01]  /*1800*/  FMUL.FTZ R38, R66, R38 ;  /* 0x0000002642267220 */ /* 0x000fe20000410000 */
[----:B------:R-:W-:Y:S01]  /*1810*/  F2FP.PACK_AB R31, R34, R31 ;  /* 0x0000001f221f723e */ /* 0x000fe200000000ff */
[----:B------:R-:W-:Y:S01]  /*1820*/  FMUL.FTZ R39, R66, R39 ;  /* 0x0000002742277220 */ /* 0x000fe20000410000 */
[----:B------:R-:W-:Y:S01]  /*1830*/  IADD3 R34, R32, 0x20, RZ ;  /* 0x0000002020227810 */ /* 0x000fe20007ffe0ff */
[----:B------:R-:W-:-:S02]  /*1840*/  FFMA.FTZ R30, R46, R57, R11 ;  /* 0x000000392e1e7223 */ /* 0x000fc4000001000b */
[----:B------:R-:W-:Y:S02]  /*1850*/  FFMA.FTZ R33, R53, R33, R10 ;  /* 0x0000002135217223 */ /* 0x000fe4000001000a */
[----:B------:R-:W-:Y:S02]  /*1860*/  FFMA.FTZ R35, R0, R29, R56 ;  /* 0x0000001d00237223 */ /* 0x000fe40000010038 */
[----:B------:R-:W-:Y:S01]  /*1870*/  FFMA.FTZ R29, R44, R38, R41 ;  /* 0x000000262c1d7223 */ /* 0x000fe20000010029 */
[----:B------:R-:W-:Y:S01]  /*1880*/  F2FP.PACK_AB R30, R33, R30 ;  /* 0x0000001e211e723e */ /* 0x000fe200000000ff */
[----:B------:R-:W-:Y:S01]  /*1890*/  FFMA.FTZ R36, R47, R39, R40 ;  /* 0x000000272f247223 */ /* 0x000fe20000010028 */
[----:B------:R-:W-:Y:S01]  /*18a0*/  F2FP.PACK_AB R28, R28, R35 ;  /* 0x000000231c1c723e */ /* 0x000fe200000000ff */
[----:B------:R-:W-:-:S03]  /*18b0*/  IMAD.WIDE.U32 R32, R32, R37, c[0x0][0x208] ;  /* 0x0000820020207625 */ /* 0x000fc600078e0025 */
[----:B------:R-:W-:Y:S01]  /*18c0*/  F2FP.PACK_AB R29, R36, R29 ;  /* 0x0000001d241d723e */ /* 0x000fe200000000ff */
[----:B------:R-:W-:Y:S01]  /*18d0*/  IMAD.WIDE.U32 R34, R34, R37, c[0x0][0x208] ;  /* 0x0000820022227625 */ /* 0x000fe200078e0025 */
[----:B------:R0:W-:Y:S04]  /*18e0*/  STG.E.128 [R32.64], R24 ;  /* 0x0000001820007986 */ /* 0x0001e8000c101d04 */
[----:B------:R0:W-:Y:S02]  /*18f0*/  STG.E.128 [R34.64], R28 ;  /* 0x0000001c22007986 */ /* 0x0001e4000c101d04 */
.L_x_9336:
[----:B-1----:R-:W-:Y:S05]  /*1900*/  BSYNC B0 ;  /* 0x0000000000007941 */ /* 0x002fea0003800000 */
.L_x_9335:
[----:B0-----:R-:W-:-:S04]  /*1910*/  MOV R24, c[0x0][0x160] ;  /* 0x0000580000187a02 */ /* 0x001fc80000000f00 */
[----:B------:R-:W-:-:S04]  /*1920*/  LEA R43, R24, R43, 0x2 ;  /* 0x0000002b182b7211 */ /* 0x000fc800078e10ff */
[----:B------:R-:W-:-:S13]  /*1930*/  ISETP.GE.AND P0, PT, R43, c[0x0][0x164], PT ;  /* 0x000059002b007a0c */ /* 0x000fda0003f06270 */
[----:B-----5:R-:W-:Y:S01]  /*1940*/  @P0 CALL.REL.NOINC `(.L_x_9337) ;  /* 0x0000001000000944 */ /* 0x020fe20003c00000 */
[----:B------:R-:W-:Y:S05]  /*1950*/  BRA `(.L_x_9338) ;  /* 0xffffea4000007947 */ /* 0x000fea000383ffff */
.L_x_9337:
[----:B------:R-:W-:Y:S05]  /*1960*/  EXIT ;  /* 0x000000000000794d */ /* 0x000fea0003800000 */
.L_x_9333:
[----:B0-----:R-:W-:Y:S01]  /*1970*/  HFMA2.MMA R50, -RZ, RZ, 0, 5.9604644775390625e-08 ;  /* 0x00000001ff327435 */ /* 0x001fe200000001ff */
[----:B------:R-:W-:Y:S02]  /*1980*/  MOV R66, R64 ;  /* 0x0000004000427202 */ /* 0x000fe40000000f00 */
[----:B------:R-:W-:Y:S02]  /*1990*/  MOV R49, 0xffffffff ;  /* 0xffffffff00317802 */ /* 0x000fe40000000f00 */
[----:B------:R-:W-:Y:S02]  /*19a0*/  MOV R48, 0x19c0 ;  /* 0x000019c000307802 */ /* 0x000fe40000000f00 */
[----:B-----5:R-:W-:Y:S05]  /*19b0*/  CALL.REL.NOINC `($__internal_99_$__cuda_sm70_shflsync_bfly_p) ;  /* 0x0000053000007944 */ /* 0x020fea0003c00000 */
[----:B------:R-:W-:Y:S05]  /*19c0*/  BRA `(.L_x_9339) ;  /* 0xfffff6a000007947 */ /* 0x000fea000383ffff */
.L_x_9334:
[----:B------:R-:W-:Y:S01]  /*19d0*/  HFMA2.MMA R50, -RZ, RZ, 0, 1.1920928955078125e-07 ;  /* 0x00000002ff327435 */ /* 0x000fe200000001ff */
[----:B------:R-:W-:Y:S02]  /*19e0*/  MOV R66, R64 ;  /* 0x0000004000427202 */ /* 0x000fe40000000f00 */
[----:B------:R-:W-:Y:S02]  /*19f0*/  MOV R49, 0xffffffff ;  /* 0xffffffff00317802 */ /* 0x000fe40000000f00 */
[----:B------:R-:W-:-:S02]  /*1a00*/  MOV R48, 0x1a20 ;  /* 0x00001a2000307802 */ /* 0x000fc40000000f00 */
[----:B-----5:R-:W-:Y:S05]  /*1a10*/  CALL.REL.NOINC `($__internal_99_$__cuda_sm70_shflsync_bfly_p) ;  /* 0x000004d000007944 */ /* 0x020fea0003c00000 */
[----:B------:R-:W-:Y:S01]  /*1a20*/  FADD.FTZ R64, R64, R50 ;  /* 0x0000003240407221 */ /* 0x000fe20000010000 */
[----:B------:R-:W-:Y:S01]  /*1a30*/  HFMA2.MMA R50, -RZ, RZ, 0, 2.384185791015625e-07 ;  /* 0x00000004ff327435 */ /* 0x000fe200000001ff */
[----:B------:R-:W-:-:S02]  /*1a40*/  MOV R49, 0xffffffff ;  /* 0xffffffff00317802 */ /* 0x000fc40000000f00 */
[----:B------:R-:W-:Y:S02]  /*1a50*/  MOV R48, 0x1a80 ;  /* 0x00001a8000307802 */ /* 0x000fe40000000f00 */
[----:B------:R-:W-:Y:S02]  /*1a60*/  MOV R66, R64 ;  /* 0x0000004000427202 */ /* 0x000fe40000000f00 */
[----:B------:R-:W-:Y:S05]  /*1a70*/  CALL.REL.NOINC `($__internal_99_$__cuda_sm70_shflsync_bfly_p) ;  /* 0x0000047000007944 */ /* 0x000fea0003c00000 */
[----:B------:R-:W-:Y:S01]  /*1a80*/  FADD.FTZ R64, R64, R50 ;  /* 0x0000003240407221 */ /* 0x000fe20000010000 */
[----:B------:R-:W-:Y:S01]  /*1a90*/  HFMA2.MMA R50, -RZ, RZ, 0, 4.76837158203125e-07 ;  /* 0x00000008ff327435 */ /* 0x000fe200000001ff */
[----:B------:R-:W-:Y:S02]  /*1aa0*/  MOV R49, 0xffffffff ;  /* 0xffffffff00317802 */ /* 0x000fe40000000f00 */
[----:B------:R-:W-:Y:S02]  /*1ab0*/  MOV R48, 0x1ae0 ;  /* 0x00001ae000307802 */ /* 0x000fe40000000f00 */
[----:B------:R-:W-:Y:S02]  /*1ac0*/  MOV R66, R64 ;  /* 0x0000004000427202 */ /* 0x000fe40000000f00 */
[----:B------:R-:W-:Y:S05]  /*1ad0*/  CALL.REL.NOINC `($__internal_99_$__cuda_sm70_shflsync_bfly_p) ;  /* 0x0000041000007944 */ /* 0x000fea0003c00000 */
[----:B------:R-:W-:Y:S01]  /*1ae0*/  FADD.FTZ R64, R64, R50 ;  /* 0x0000003240407221 */ /* 0x000fe20000010000 */
[----:B------:R-:W-:Y:S01]  /*1af0*/  HFMA2.MMA R50, -RZ, RZ, 0, 9.5367431640625e-07 ;  /* 0x00000010ff327435 */ /* 0x000fe200000001ff */
[----:B------:R-:W-:-:S02]  /*1b00*/  MOV R49, 0xffffffff ;  /* 0xffffffff00317802 */ /* 0x000fc40000000f00 */
[----:B------:R-:W-:Y:S02]  /*1b10*/  MOV R48, 0x1b40 ;  /* 0x00001b4000307802 */ /* 0x000fe40000000f00 */
[----:B------:R-:W-:Y:S02]  /*1b20*/  MOV R66, R64 ;  /* 0x0000004000427202 */ /* 0x000fe40000000f00 */
[----:B------:R-:W-:Y:S05]  /*1b30*/  CALL.REL.NOINC `($__internal_99_$__cuda_sm70_shflsync_bfly_p) ;  /* 0x000003b000007944 */ /* 0x000fea0003c00000 */
        /* <DEDUP_REMOVED lines=37> */
[----:B------:R-:W-:Y:S05]  /*1d90*/  CALL.REL.NOINC `($__internal_99_$__cuda_sm70_shflsync_bfly_p) ;  /* 0x0000015000007944 */ /* 0x000fea0003c00000 */
[----:B------:R-:W-:Y:S01]  /*1da0*/  FADD.FTZ R66, R66, R50 ;  /* 0x0000003242427221 */ /* 0x000fe20000010000 */
[----:B------:R-:W-:Y:S01]  /*1db0*/  HFMA2.MMA R50, -RZ, RZ, 0, 1.1920928955078125e-07 ;  /* 0x00000002ff327435 */ /* 0x000fe200000001ff */
[----:B------:R-:W-:Y:S02]  /*1dc0*/  MOV R49, 0xffffffff ;  /* 0xffffffff00317802 */ /* 0x000fe40000000f00 */
[----:B------:R-:W-:-:S03]  /*1dd0*/  MOV R48, 0x1df0 ;  /* 0x00001df000307802 */ /* 0x000fc60000000f00 */
[----:B------:R-:W-:Y:S05]  /*1de0*/  CALL.REL.NOINC `($__internal_99_$__cuda_sm70_shflsync_bfly_p) ;  /* 0x0000010000007944 */ /* 0x000fea0003c00000 */
[----:B------:R-:W-:Y:S01]  /*1df0*/  FADD.FTZ R66, R66, R50 ;  /* 0x0000003242427221 */ /* 0x000fe20000010000 */
[----:B------:R-:W-:Y:S01]  /*1e00*/  HFMA2.MMA R50, -RZ, RZ, 0, 2.384185791015625e-07 ;  /* 0x00000004ff327435 */ /* 0x000fe200000001ff */
[----:B------:R-:W-:Y:S02]  /*1e10*/  MOV R49, 0xffffffff ;  /* 0xffffffff00317802 */ /* 0x000fe40000000f00 */
[----:B------:R-:W-:-:S03]  /*1e20*/  MOV R48, 0x1e40 ;  /* 0x00001e4000307802 */ /* 0x000fc60000000f00 */
[----:B------:R-:W-:Y:S05]  /*1e30*/  CALL.REL.NOINC `($__internal_99_$__cuda_sm70_shflsync_bfly_p) ;  /* 0x000000b000007944 */ /* 0x000fea0003c00000 */
[----:B------:R-:W-:Y:S01]  /*1e40*/  FADD.FTZ R66, R66, R50 ;  /* 0x0000003242427221 */ /* 0x000fe20000010000 */
[----:B------:R-:W-:Y:S01]  /*1e50*/  HFMA2.MMA R50, -RZ, RZ, 0, 4.76837158203125e-07 ;  /* 0x00000008ff327435 */ /* 0x000fe200000001ff */
[----:B------:R-:W-:-:S02]  /*1e60*/  MOV R49, 0xffffffff ;  /* 0xffffffff00317802 */ /* 0x000fc40000000f00 */
[----:B------:R-:W-:-:S03]  /*1e70*/  MOV R48, 0x1e90 ;  /* 0x00001e9000307802 */ /* 0x000fc60000000f00 */
[----:B------:R-:W-:Y:S05]  /*1e80*/  CALL.REL.NOINC `($__internal_99_$__cuda_sm70_shflsync_bfly_p) ;  /* 0x0000006000007944 */ /* 0x000fea0003c00000 */
[----:B------:R-:W-:Y:S01]  /*1e90*/  FADD.FTZ R66, R66, R50 ;  /* 0x0000003242427221 */ /* 0x000fe20000010000 */
[----:B------:R-:W-:Y:S01]  /*1ea0*/  HFMA2.MMA R50, -RZ, RZ, 0, 9.5367431640625e-07 ;  /* 0x00000010ff327435 */ /* 0x000fe200000001ff */
[----:B------:R-:W-:Y:S02]  /*1eb0*/  MOV R49, 0xffffffff ;  /* 0xffffffff00317802 */ /* 0x000fe40000000f00 */
[----:B------:R-:W-:-:S03]  /*1ec0*/  MOV R48, 0x1ee0 ;  /* 0x00001ee000307802 */ /* 0x000fc60000000f00 */
[----:B------:R-:W-:Y:S05]  /*1ed0*/  CALL.REL.NOINC `($__internal_99_$__cuda_sm70_shflsync_bfly_p) ;  /* 0x0000001000007944 */ /* 0x000fea0003c00000 */
[----:B------:R-:W-:Y:S05]  /*1ee0*/  BRA `(.L_x_9340) ;  /* 0xfffff4c000007947 */ /* 0x000fea000383ffff */
        .weak           $__internal_99_$__cuda_sm70_shflsync_bfly_p
        .type           $__internal_99_$__cuda_sm70_shflsync_bfly_p,@function
        .size           $__internal_99_$__cuda_sm70_shflsync_bfly_p,(.L_x_15291 - $__internal_99_$__cuda_sm70_shflsync_bfly_p)
$__internal_99_$__cuda_sm70_shflsync_bfly_p:
[----:B------:R-:W-:Y:S01]  /*1ef0*/  HFMA2.MMA R69, -RZ, RZ, 0, 1.847743988037109375e-06 ;  /* 0x0000001fff457435 */ /* 0x000fe200000001ff */
[----:B------:R-:W-:Y:S06]  /*1f00*/  WARPSYNC R49 ;  /* 0x0000003100007348 */ /* 0x000fec0003800000 */
[----:B------:R0:W1:Y:S04]  /*1f10*/  SHFL.BFLY PT, R50, R66, R50, R69 ;  /* 0x0c00003242327389 */ /* 0x00006800000e0045 */
[----:B0-----:R-:W0:Y:S01]  /*1f20*/  S2R R69, SR_TID.X ;  /* 0x0000000000457919 */ /* 0x001e220000002100 */
[----:B------:R-:W-:-:S02]  /*1f30*/  MOV R49, 0x0 ;  /* 0x0000000000317802 */ /* 0x000fc40000000f00 */
[----:B0-----:R-:W-:Y:S02]  /*1f40*/  LOP3.LUT R69, R69, 0x1f, RZ, 0xc0, !PT ;  /* 0x0000001f45457812 */ /* 0x001fe400078ec0ff */
[----:B-1----:R-:W-:Y:S05]  /*1f50*/  RET.REL.NODEC R48 `(_ZN10layer_norm13ln_fwd_kernelINS_13Kernel_traitsI6__halfS2_fS2_fjLj512ELj1ELj4ELj1ELj16ENS_18Kernel_traits_baseILj512ES2_S2_fS2_fjLj128EEEEELb0ELb0ELb1ELb1EEEvNS_9FwdParamsE) ;  /* 0xffffe0a030007950 */ /* 0x002fea0003c3ffff */
.L_x_9341:
        /* <DEDUP_REMOVED lines=10> */
.L_x_15291:


//--------------------- .text._ZN10layer_norm13ln_fwd_kernelINS_13Kernel_traitsI6__halfS2_fS2_fjLj512ELj1ELj4ELj1ELj16ENS_18Kernel_traits_baseILj512ES2_S2_fS2_fjLj128EEEEELb0ELb1ELb0ELb0EEEvNS_9FwdParamsE --------------------------
	.section	.text._ZN10layer_norm13ln_fwd_kernelINS_13Kernel_traitsI6__halfS2_fS2_fjLj512ELj1ELj4ELj1ELj16ENS_18Kernel_traits_baseILj512ES2_S2_fS2_fjLj128EEEEELb0ELb1ELb0ELb0EEEvNS_9FwdParamsE,"ax",@progbits
	.sectioninfo	@"SHI_REGISTERS=93"
	.align	128
        .global         _ZN10layer_norm13ln_fwd_kernelINS_13Kernel_traitsI6__halfS2_fS2_fjLj512ELj1ELj4ELj1ELj16ENS_18Kernel_traits_baseILj512ES2_S2_fS2_fjLj128EEEEELb0ELb1ELb0ELb0EEEvNS_9FwdParamsE
        .type           _ZN10layer_norm13ln_fwd_kernelINS_13Kernel_traitsI6__halfS2_fS2_fjLj512ELj1ELj4ELj1ELj16ENS_18Kernel_traits_baseILj512ES2_S2_fS2_fjLj128EEEEELb0ELb1ELb0ELb0EEEvNS_9FwdParamsE,@function
        .size           _ZN10layer_norm13ln_fwd_kernelINS_13Kernel_traitsI6__halfS2_fS2_fjLj512ELj1ELj4ELj1ELj16ENS_18Kernel_traits_baseILj512ES2_S2_fS2_fjLj128EEEEELb0ELb1ELb0ELb0EEEvNS_9FwdParamsE,(.L_x_15292 - _ZN10layer_norm13ln_fwd_kernelINS_13Kernel_traitsI6__halfS2_fS2_fjLj512ELj1ELj4ELj1ELj16ENS_18Kernel_traits_baseILj512ES2_S2_fS2_fjLj128EEEEELb0ELb1ELb0ELb0EEEvNS_9FwdParamsE)
        .other          _ZN10layer_norm13ln_fwd_kernelINS_13Kernel_traitsI6__halfS2_fS2_fjLj512ELj1ELj4ELj1ELj16ENS_18Kernel_traits_baseILj512ES2_S2_fS2_fjLj128EEEEELb0ELb1ELb0ELb0EEEvNS_9FwdParamsE,@"STO_CUDA_ENTRY STV_DEFAULT"
_ZN10layer_norm13ln_fwd_kernelINS_13Kernel_traitsI6__halfS2_fS2_fjLj512ELj1ELj4ELj1ELj16ENS_18Kernel_traits_baseILj512ES2_S2_fS2_fjLj128EEEEELb0ELb1ELb0ELb0EEEvNS_9FwdParamsE:
.text._ZN10layer_norm13ln_fwd_kernelINS_13Kernel_traitsI6__halfS2_fS2_fjLj512ELj1ELj4ELj1ELj16ENS_18Kernel_traits_baseILj512ES2_S2_fS2_fjLj128EEEEELb0ELb1ELb0ELb0EEEvNS_9FwdParamsE:
        /* <DEDUP_REMOVED lines=31> */
.L_x_9343:
[----:B0-----:R-:W-:Y:S05]  /*01f0*/  BSYNC B0 ;  /* 0x0000000000007941 */ /* 0x001fea0003800000 */
.L_x_9342:
        /* <DEDUP_REMOVED lines=15> */
.L_x_9345:
[----:B0-----:R-:W-:Y:S05]  /*02f0*/  BSYNC B0 ;  /* 0x0000000000007941 */ /* 0x001fea0003800000 */
.L_x_9344:
        /* <DEDUP_REMOVED lines=50> */
.L_x_9357:
        /* <DEDUP_REMOVED lines=28> */
[----:B------:R-:W-:Y:S01]  /*07e0*/  LEA.HI.X R41, R80, c[0x0][0x18c], RZ, 0x5, P3 ;  /* 0x0000630050297a11 */ /* 0x000fe200018f2cff */
[----:B--2---:R-:W-:-:S02]  /*07f0*/  HADD2.F32 R30, -RZ, R24.H0_H0 ;  /* 0x20000018ff1e7230 */ /* 0x004fc40000004100 */
[----:B------:R-:W-:Y:S02]  /*0800*/  HADD2.F32 R60, -RZ, R24.H1_H1 ;  /* 0x30000018ff3c7230 */ /* 0x000fe40000004100 */
[--C-:B------:R-:W-:Y:S01]  /*0810*/  HADD2.F32 R84, -RZ, R26.reuse.H0_H0 ;  /* 0x2000001aff547230 */ /* 0x100fe20000004100 */
[-C--:B------:R-:W-:Y:S01]  /*0820*/  FMUL.FTZ R30, R30, R43.reuse ;  /* 0x0000002b1e1e7220 */ /* 0x080fe20000410000 */
[--C-:B------:R-:W-:Y:S02]  /*0830*/  HADD2.F32 R82, -RZ, R25.reuse.H0_H0 ;  /* 0x20000019ff527230 */ /* 0x100fe40000004100 */
[----:B------:R-:W-:Y:S01]  /*0840*/  HADD2.F32 R24, -RZ, R25.H1_H1 ;  /* 0x30000019ff187230 */ /* 0x000fe20000004100 */
[-C--:B------:R-:W-:Y:S01]  /*0850*/  FMUL.FTZ R25, R60, R43.reuse ;  /* 0x0000002b3c197220 */ /* 0x080fe20000410000 */
[----:B------:R-:W-:Y:S01]  /*0860*/  HADD2.F32 R26, -RZ, R26.H1_H1 ;  /* 0x3000001aff1a7230 */ /* 0x000fe20000004100 */
[-C--:B------:R-:W-:Y:S01]  /*0870*/  FMUL.FTZ R82, R82, R43.reuse ;  /* 0x0000002b52527220 */ /* 0x080fe20000410000 */
[--C-:B------:R-:W-:Y:S01]  /*0880*/  HADD2.F32 R86, -RZ, R27.reuse.H0_H0 ;  /* 0x2000001bff567230 */ /* 0x100fe20000004100 */
[-C--:B------:R-:W-:Y:S01]  /*0890*/  FMUL.FTZ R84, R84, R43.reuse ;  /* 0x0000002b54547220 */ /* 0x080fe20000410000 */
[----:B------:R-:W-:Y:S01]  /*08a0*/  HADD2.F32 R88, -RZ, R27.H1_H1 ;  /* 0x3000001bff587230 */ /* 0x000fe20000004100 */
[-C--:B------:R-:W-:Y:S01]  /*08b0*/  FMUL.FTZ R27, R24, R43.reuse ;  /* 0x0000002b181b7220 */ /* 0x080fe20000410000 */
[----:B------:R-:W-:Y:S01]  /*08c0*/  IADD3 R60, R80, 0x20, RZ ;  /* 0x00000020503c7810 */ /* 0x000fe20007ffe0ff */
[----:B0-----:R-:W-:-:S02]  /*08d0*/  FMUL.FTZ R29, R26, R43 ;  /* 0x0000002b1a1d7220 */ /* 0x001fc40000410000 */
        /* <DEDUP_REMOVED lines=20> */
.L_x_9347:
[----:B------:R-:W-:Y:S05]  /*0a20*/  BSYNC B0 ;  /* 0x0000000000007941 */ /* 0x000fea0003800000 */
.L_x_9346:
        /* <DEDUP_REMOVED lines=25> */
[-C--:B-1----:R-:W-:Y:S01]  /*0bc0*/  FMUL.FTZ R36, R32, R43.reuse ;  /* 0x0000002b20247220 */ /* 0x082fe20000410000 */
[----:B------:R-:W-:Y:S01]  /*0bd0*/  HADD2.F32 R90, -RZ, R35.H1_H1 ;  /* 0x30000023ff5a7230 */ /* 0x000fe20000004100 */
        /* <DEDUP_REMOVED lines=11> */
[----:B------:R-:W-:Y:S02]  /*0c90*/  FMUL.FTZ R39, R2, R39 ;  /* 0x0000002702277220 */ /* 0x000fe40000410000 */
[----:B---3--:R-:W-:-:S02]  /*0ca0*/  @P0 FADD.FTZ R32, R16, R32 ;  /* 0x0000002010200221 */ /* 0x008fc40000010000 */
        /* <DEDUP_REMOVED lines=9> */
.L_x_9349:
[----:B------:R-:W-:Y:S05]  /*0d40*/  BSYNC B0 ;  /* 0x0000000000007941 */ /* 0x000fea0003800000 */
.L_x_9348:
        /* <DEDUP_REMOVED lines=21> */
.L_x_9358:
        /* <DEDUP_REMOVED lines=53> */
.L_x_9359:
        /* <DEDUP_REMOVED lines=49> */
.L_x_9353:
[----:B------:R-:W-:Y:S05]  /*1500*/  BSYNC B0 ;  /* 0x0000000000007941 */ /* 0x000fea0003800000 */
.L_x_9352:
        /* <DEDUP_REMOVED lines=33> */
.L_x_9355:
[----:B------:R-:W-:Y:S05]  /*1720*/  BSYNC B0 ;  /* 0x0000000000007941 */ /* 0x000fea0003800000 */
.L_x_9354:
[----:B01----:R-:W-:-:S10]  /*1730*/  HFMA2.MMA R40, -RZ, RZ, 0, 2.384185791015625e-07 ;  /* 0x00000004ff287435 */ /* 0x003fd400000001ff */
[----:B------:R-:W-:-:S05]  /*1740*/  IMAD R47, R40, c[0x0][0x160], R47 ;  /* 0x00005800282f7a24 */ /* 0x000fca00078e022f */
[----:B------:R-:W-:-:S13]  /*1750*/  ISETP.GE.AND P0, PT, R47, c[0x0][0x164], PT ;  /* 0x000059002f007a0c */ /* 0x000fda0003f06270 */
[----:B------:R-:W-:Y:S01]  /*1760*/  @P0 CALL.REL.NOINC `(.L_x_9356) ;  /* 0x0000001000000944 */ /* 0x000fe20003c00000 */
[----:B------:R-:W-:Y:S05]  /*1770*/  BRA `(.L_x_9357) ;  /* 0xffffeea000007947 */ /* 0x000fea000383ffff */
.L_x_9356:
[----:B------:R-:W-:Y:S05]  /*1780*/  EXIT ;  /* 0x000000000000794d */ /* 0x000fea0003800000 */
.L_x_9350:
[----:B------:R-:W-:Y:S01]  /*1790*/  HFMA2.MMA R85, -RZ, RZ, 0, 5.9604644775390625e-08 ;  /* 0x00000001ff557435 */ /* 0x000fe200000001ff */
[----:B------:R-:W-:Y:S02]  /*17a0*/  MOV R42, R43 ;  /* 0x0000002b002a7202 */ /* 0x000fe40000000f00 */
[----:B------:R-:W-:Y:S02]  /*17b0*/  MOV R60, 0x1f ;  /* 0x0000001f003c7802 */ /* 0x000fe40000000f00 */
[----:B------:R-:W-:Y:S02]  /*17c0*/  MOV R87, 0xffffffff ;  /* 0xffffffff00577802 */ /* 0x000fe40000000f00 */
[----:B------:R-:W-:Y:S02]  /*17d0*/  MOV R40, 0x17f0 ;  /* 0x000017f000287802 */ /* 0x000fe40000000f00 */
[----:B------:R-:W-:Y:S05]  /*17e0*/  CALL.REL.NOINC `($__internal_100_$__cuda_sm70_shflsync_bfly_p) ;  /* 0x000005c000007944 */ /* 0x000fea0003c00000 */
[----:B-1----:R-:W-:Y:S01]  /*17f0*/  MOV R40, R60 ;  /* 0x0000003c00287202 */ /* 0x002fe20000000f00 */
[----:B0-----:R-:W-:Y:S05]  /*1800*/  BRA `(.L_x_9358) ;  /* 0xfffff69000007947 */ /* 0x001fea000383ffff */
.L_x_9351:
[----:B------:R-:W-:Y:S01]  /*1810*/  HFMA2.MMA R85, -RZ, RZ, 0, 1.1920928955078125e-07 ;  /* 0x00000002ff557435 */ /* 0x000fe200000001ff */
[----:B------:R-:W-:Y:S02]  /*1820*/  MOV R42, R83 ;  /* 0x00000053002a7202 */ /* 0x000fe40000000f00 */
[----:B------:R-:W-:-:S02]  /*1830*/  MOV R60, 0x1f ;  /* 0x0000001f003c7802 */ /* 0x000fc40000000f00 */
[----:B------:R-:W-:Y:S02]  /*1840*/  MOV R87, 0xffffffff ;  /* 0xffffffff00577802 */ /* 0x000fe40000000f00 */
[----:B------:R-:W-:Y:S02]  /*1850*/  MOV R40, 0x1870 ;  /* 0x0000187000287802 */ /* 0x000fe40000000f00 */
[----:B0-----:R-:W-:Y:S05]  /*1860*/  CALL.REL.NOINC `($__internal_100_$__cuda_sm70_shflsync_bfly_p) ;  /* 0x0000054000007944 */ /* 0x001fea0003c00000 */
[----:B0-----:R-:W-:Y:S01]  /*1870*/  HFMA2.MMA R85, -RZ, RZ, 0, 2.384185791015625e-07 ;  /* 0x00000004ff557435 */ /* 0x001fe200000001ff */
[----:B-1----:R-:W-:Y:S01]  /*1880*/  FADD.FTZ R42, R83, R60 ;  /* 0x0000003c532a7221 */ /* 0x002fe20000010000 */
[----:B------:R-:W-:Y:S02]  /*1890*/  MOV R60, 0x1f ;  /* 0x0000001f003c7802 */ /* 0x000fe40000000f00 */
[----:B------:R-:W-:Y:S02]  /*18a0*/  MOV R87, 0xffffffff ;  /* 0xffffffff00577802 */ /* 0x000fe40000000f00 */
[----:B------:R-:W-:Y:S02]  /*18b0*/  MOV R40, 0x18d0 ;  /* 0x000018d000287802 */ /* 0x000fe40000000f00 */
[----:B------:R-:W-:Y:S05]  /*18c0*/  CALL.REL.NOINC `($__internal_100_$__cuda_sm70_shflsync_bfly_p) ;  /* 0x000004e000007944 */ /* 0x000fea0003c00000 */
[----:B0-----:R-:W-:Y:S01]  /*18d0*/  HFMA2.MMA R85, -RZ, RZ, 0, 4.76837158203125e-07 ;  /* 0x00000008ff557435 */ /* 0x001fe200000001ff */
[----:B-1----:R-:W-:Y:S01]  /*18e0*/  FADD.FTZ R42, R42, R60 ;  /* 0x0000003c2a2a7221 */ /* 0x002fe20000010000 */
[----:B------:R-:W-:-:S02]  /*18f0*/  MOV R60, 0x1f ;  /* 0x0000001f003c7802 */ /* 0x000fc40000000f00 */
[----:B------:R-:W-:Y:S02]  /*1900*/  MOV R87, 0xffffffff ;  /* 0xffffffff00577802 */ /* 0x000fe40000000f00 */
[----:B------:R-:W-:Y:S02]  /*1910*/  MOV R40, 0x1930 ;  /* 0x0000193000287802 */ /* 0x000fe40000000f00 */
[----:B------:R-:W-:Y:S05]  /*1920*/  CALL.REL.NOINC `($__internal_100_$__cuda_sm70_shflsync_bfly_p) ;  /* 0x0000048000007944 */ /* 0x000fea0003c00000 */
[----:B0-----:R-:W-:Y:S01]  /*1930*/  HFMA2.MMA R85, -RZ, RZ, 0, 9.5367431640625e-07 ;  /* 0x00000010ff557435 */ /* 0x001fe200000001ff */
[----:B-1----:R-:W-:Y:S01]  /*1940*/  FADD.FTZ R42, R42, R60 ;  /* 0x0000003c2a2a7221 */ /* 0x002fe20000010000 */
[----:B------:R-:W-:Y:S02]  /*1950*/  MOV R60, 0x1f ;  /* 0x0000001f003c7802 */ /* 0x000fe40000000f00 */
[----:B------:R-:W-:Y:S02]  /*1960*/  MOV R87, 0xffffffff ;  /* 0xffffffff00577802 */ /* 0x000fe40000000f00 */
[----:B------:R-:W-:Y:S02]  /*1970*/  MOV R40, 0x1990 ;  /* 0x0000199000287802 */ /* 0x000fe40000000f00 */
[----:B------:R-:W-:Y:S05]  /*1980*/  CALL.REL.NOINC `($__internal_100_$__cuda_sm70_shflsync_bfly_p) ;  /* 0x0000042000007944 */ /* 0x000fea0003c00000 */
        /* <DEDUP_REMOVED lines=39> */
[----:B------:R-:W-:Y:S05]  /*1c00*/  CALL.REL.NOINC `($__internal_100_$__cuda_sm70_shflsync_bfly_p) ;  /* 0x000001a000007944 */ /* 0x000fea0003c00000 */
[----:B0-----:R-:W-:Y:S01]  /*1c10*/  HFMA2.MMA R85, -RZ, RZ, 0, 1.1920928955078125e-07 ;  /* 0x00000002ff557435 */ /* 0x001fe200000001ff */
[----:B-1----:R-:W-:Y:S01]  /*1c20*/  FADD.FTZ R42, R42, R60 ;  /* 0x0000003c2a2a7221 */ /* 0x002fe20000010000 */
[----:B------:R-:W-:Y:S02]  /*1c30*/  MOV R60, 0x1f ;  /* 0x0000001f003c7802 */ /* 0x000fe40000000f00 */
[----:B------:R-:W-:Y:S02]  /*1c40*/  MOV R87, 0xffffffff ;  /* 0xffffffff00577802 */ /* 0x000fe40000000f00 */
[----:B------:R-:W-:Y:S02]  /*1c50*/  MOV R40, 0x1c70 ;  /* 0x00001c7000287802 */ /* 0x000fe40000000f00 */
[----:B------:R-:W-:Y:S05]  /*1c60*/  CALL.REL.NOINC `($__internal_100_$__cuda_sm70_shflsync_bfly_p) ;  /* 0x0000014000007944 */ /* 0x000fea0003c00000 */
[----:B0-----:R-:W-:Y:S01]  /*1c70*/  HFMA2.MMA R85, -RZ, RZ, 0, 2.384185791015625e-07 ;  /* 0x00000004ff557435 */ /* 0x001fe200000001ff */
[----:B-1----:R-:W-:Y:S01]  /*1c80*/  FADD.FTZ R42, R42, R60 ;  /* 0x0000003c2a2a7221 */ /* 0x002fe20000010000 */
[----:B------:R-:W-:Y:S02]  /*1c90*/  MOV R60, 0x1f ;  /* 0x0000001f003c7802 */ /* 0x000fe40000000f00 */
[----:B------:R-:W-:-:S02]  /*1ca0*/  MOV R87, 0xffffffff ;  /* 0xffffffff00577802 */ /* 0x000fc40000000f00 */
[----:B------:R-:W-:Y:S02]  /*1cb0*/  MOV R40, 0x1cd0 ;  /* 0x00001cd000287802 */ /* 0x000fe40000000f00 */
[----:B------:R-:W-:Y:S05]  /*1cc0*/  CALL.REL.NOINC `($__internal_100_$__cuda_sm70_shflsync_bfly_p) ;  /* 0x000000e000007944 */ /* 0x000fea0003c00000 */
[----:B0-----:R-:W-:Y:S01]  /*1cd0*/  HFMA2.MMA R85, -RZ, RZ, 0, 4.76837158203125e-07 ;  /* 0x00000008ff557435 */ /* 0x001fe200000001ff */
[----:B-1----:R-:W-:Y:S01]  /*1ce0*/  FADD.FTZ R42, R42, R60 ;  /* 0x0000003c2a2a7221 */ /* 0x002fe20000010000 */
[----:B------:R-:W-:Y:S02]  /*1cf0*/  MOV R60, 0x1f ;  /* 0x0000001f003c7802 */ /* 0x000fe40000000f00 */
[----:B------:R-:W-:Y:S02]  /*1d00*/  MOV R87, 0xffffffff ;  /* 0xffffffff00577802 */ /* 0x000fe40000000f00 */
[----:B------:R-:W-:Y:S02]  /*1d10*/  MOV R40, 0x1d30 ;  /* 0x00001d3000287802 */ /* 0x000fe40000000f00 */
[----:B------:R-:W-:Y:S05]  /*1d20*/  CALL.REL.NOINC `($__internal_100_$__cuda_sm70_shflsync_bfly_p) ;  /* 0x0000008000007944 */ /* 0x000fea0003c00000 */
[----:B-1----:R-:W-:Y:S01]  /*1d30*/  FADD.FTZ R83, R42, R60 ;  /* 0x0000003c2a537221 */ /* 0x002fe20000010000 */
[----:B0-----:R-:W-:Y:S01]  /*1d40*/  HFMA2.MMA R85, -RZ, RZ, 0, 9.5367431640625e-07 ;  /* 0x00000010ff557435 */ /* 0x001fe200000001ff */
[----:B------:R-:W-:Y:S02]  /*1d50*/  MOV R60, 0x1f ;  /* 0x0000001f003c7802 */ /* 0x000fe40000000f00 */
[----:B------:R-:W-:-:S02]  /*1d60*/  MOV R87, 0xffffffff ;  /* 0xffffffff00577802 */ /* 0x000fc40000000f00 */
[----:B------:R-:W-:Y:S02]  /*1d70*/  MOV R42, R83 ;  /* 0x00000053002a7202 */ /* 0x000fe40000000f00 */
[----:B------:R-:W-:Y:S02]  /*1d80*/  MOV R40, 0x1da0 ;  /* 0x00001da000287802 */ /* 0x000fe40000000f00 */
[----:B------:R-:W-:Y:S05]  /*1d90*/  CALL.REL.NOINC `($__internal_100_$__cuda_sm70_shflsync_bfly_p) ;  /* 0x0000001000007944 */ /* 0x000fea0003c00000 */
[----:B01----:R-:W-:Y:S05]  /*1da0*/  BRA `(.L_x_9359) ;  /* 0xfffff44000007947 */ /* 0x003fea000383ffff */
        .weak           $__internal_100_$__cuda_sm70_shflsync_bfly_p
        .type           $__internal_100_$__cuda_sm70_shflsync_bfly_p,@function
        .size           $__internal_100_$__cuda_sm70_shflsync_bfly_p,(.L_x_15292 - $__internal_100_$__cuda_sm70_shflsync_bfly_p)
$__internal_100_$__cuda_sm70_shflsync_bfly_p:
[----:B------:R-:W-:Y:S01]  /*1db0*/  HFMA2.MMA R41, -RZ, RZ, 0, 0 ;  /* 0x00000000ff297435 */ /* 0x000fe200000001ff */
[----:B------:R-:W-:Y:S04]  /*1dc0*/  WARPSYNC R87 ;  /* 0x0000005700007348 */ /* 0x000fe80003800000 */
[----:B------:R0:W1:Y:S01]  /*1dd0*/  SHFL.BFLY PT, R60, R42, R85, R60 ;  /* 0x0c0000552a3c7389 */ /* 0x00006200000e003c */
[----:B------:R-:W-:Y:S05]  /*1de0*/  RET.REL.NODEC R40 `(_ZN10layer_norm13ln_fwd_kernelINS_13Kernel_traitsI6__halfS2_fS2_fjLj512ELj1ELj4ELj1ELj16ENS_18Kernel_traits_baseILj512ES2_S2_fS2_fjLj128EEEEELb0ELb1ELb0ELb0EEEvNS_9FwdParamsE) ;  /* 0xffffe21028007950 */ /* 0x000fea0003c3ffff */
.L_x_9360:
        /* <DEDUP_REMOVED lines=9> */
.L_x_15292:


//--------------------- .text._ZN10layer_norm13ln_fwd_kernelINS_13Kernel_traitsI6__halfS2_fS2_fjLj512ELj1ELj4ELj1ELj16ENS_18Kernel_traits_baseILj512ES2_S2_fS2_fjLj128EEEEELb0ELb1ELb0ELb1EEEvNS_9FwdParamsE --------------------------
	.section	.text._ZN10layer_norm13ln_fwd_kernelINS_13Kernel_traitsI6__halfS2_fS2_fjLj512ELj1ELj4ELj1ELj16ENS_18Kernel_traits_baseILj512ES2_S2_fS2_fjLj128EEEEELb0ELb1ELb0ELb1EEEvNS_9FwdParamsE,"ax",@progbits
	.sectioninfo	@"SHI_REGISTERS=96"
	.align	128
        .global         _ZN10layer_norm13ln_fwd_kernelINS_13Kernel_traitsI6__halfS2_fS2_fjLj512ELj1ELj4ELj1ELj16ENS_18Kernel_traits_baseILj512ES2_S2_fS2_fjLj128EEEEELb0ELb1ELb0ELb1EEEvNS_9FwdParamsE
        .type           _ZN10layer_norm13ln_fwd_kernelINS_13Kernel_traitsI6__halfS2_fS2_fjLj512ELj1ELj4ELj1ELj16ENS_18Kernel_traits_baseILj512ES2_S2_fS2_fjLj128EEEEELb0ELb1ELb0ELb1EEEvNS_9FwdParamsE,@function
        .size           _ZN10layer_norm13ln_fwd_kernelINS_13Kernel_traitsI6__halfS2_fS2_fjLj512ELj1ELj4ELj1ELj16ENS_18Kernel_traits_baseILj512ES2_S2_fS2_fjLj128EEEEELb0ELb1ELb0ELb1EEEvNS_9FwdParamsE,(.L_x_15293 - _ZN10layer_norm13ln_fwd_kernelINS_13Kernel_traitsI6__halfS2_fS2_fjLj512ELj1ELj4ELj1ELj16ENS_18Kernel_traits_baseILj512ES2_S2_fS2_fjLj128EEEEELb0ELb1ELb0ELb1EEEvNS_9FwdParamsE)
        .other          _ZN10layer_norm13ln_fwd_kernelINS_13Kernel_traitsI6__halfS2_fS2_fjLj512ELj1ELj4ELj1ELj16ENS_18Kernel_traits_baseILj512ES2_S2_fS2_fjLj128EEEEELb0ELb1ELb0ELb1EEEvNS_9FwdParamsE,@"STO_CUDA_ENTRY STV_DEFAULT"
_ZN10layer_norm13ln_fwd_kernelINS_13Kernel_traitsI6__halfS2_fS2_fjLj512ELj1ELj4ELj1ELj16ENS_18Kernel_traits_baseILj512ES2_S2_fS2_fjLj128EEEEELb0ELb1ELb0ELb1EEEvNS_9FwdParamsE:
.text._ZN10layer_norm13ln_fwd_kernelINS_13Kernel_traitsI6__halfS2_fS2_fjLj512ELj1ELj4ELj1ELj16ENS_18Kernel_traits_baseILj512ES2_S2_fS2_fjLj128EEEEELb0ELb1ELb0ELb1EEEvNS_9FwdParamsE:
        /* <DEDUP_REMOVED lines=43> */
[--C-:B-1----:R-:W-:Y:S02]  /*02b0*/  HADD2.F32 R3, -RZ, R23.reuse.H0_H0 ;  /* 0x20000017ff037230 */ /* 0x102fe40000004100 */
[----:B------:R-:W-:Y:S01]  /*02c0*/  HADD2.F32 R2, -RZ, R23.H1_H1 ;  /* 0x30000017ff027230 */ /* 0x000fe20000004100 */
[----:B------:R-:W-:Y:S01]  /*02d0*/  ULDC.U8 UR6, c[0x0][0x1f0] ;  /* 0x00007c0000067ab9 */ /* 0x000fe20000000000 */
[--C-:B--2---:R-:W-:Y:S02]  /*02e0*/  HADD2.F32 R62, -RZ, R41.reuse.H0_H0 ;  /* 0x20000029ff3e7230 */ /* 0x104fe40000004100 */
[----:B------:R-:W-:-:S02]  /*02f0*/  HADD2.F32 R64, -RZ, R41.H1_H1 ;  /* 0x30000029ff407230 */ /* 0x000fc40000004100 */
[--C-:B------:R-:W-:Y:S02]  /*0300*/  HADD2.F32 R41, -RZ, R42.reuse.H0_H0 ;  /* 0x2000002aff297230 */ /* 0x100fe40000004100 */
[----:B------:R-:W-:Y:S02]  /*0310*/  HADD2.F32 R65, -RZ, R42.H1_H1 ;  /* 0x3000002aff417230 */ /* 0x000fe40000004100 */
[--C-:B----4-:R-:W-:Y:S02]  /*0320*/  HADD2.F32 R68, -RZ, R46.reuse.H0_H0 ;  /* 0x2000002eff447230 */ /* 0x110fe40000004100 */
[----:B------:R-:W-:Y:S02]  /*0330*/  HADD2.F32 R71, -RZ, R46.H1_H1 ;  /* 0x3000002eff477230 */ /* 0x000fe40000004100 */
[--C-:B---3--:R-:W-:Y:S02]  /*0340*/  HADD2.F32 R46, -RZ, R48.reuse.H0_H0 ;  /* 0x20000030ff2e7230 */ /* 0x108fe40000004100 */
[----:B------:R-:W-:-:S02]  /*0350*/  HADD2.F32 R73, -RZ, R48.H1_H1 ;  /* 0x30000030ff497230 */ /* 0x000fc40000004100 */
        /* <DEDUP_REMOVED lines=14> */
[--C-:B------:R-:W-:Y:S02]  /*0440*/  HADD2.F32 R70, -RZ, R50.reuse.H0_H0 ;  /* 0x20000032ff467230 */ /* 0x100fe40000004100 */
[----:B------:R-:W-:Y:S02]  /*0450*/  HADD2.F32 R75, -RZ, R50.H1_H1 ;  /* 0x30000032ff4b7230 */ /* 0x000fe40000004100 */
.L_x_9364:
        /* <DEDUP_REMOVED lines=8> */
[----:B------:R-:W-:Y:S01]  /*04e0*/  ISETP.NE.U32.AND P0, PT, RZ, c[0x0][0x180], PT ;  /* 0x00006000ff007a0c */ /* 0x000fe20003f05070 */
[----:B------:R-:W-:-:S04]  /*04f0*/  IMAD.WIDE.U32 R24, R50, R33, c[0x0][0x170] ;  /* 0x00005c0032187625 */ /* 0x000fc800078e0021 */
[----:B------:R-:W-:Y:S01]  /*0500*/  @P1 IMAD.WIDE R30, R54, R31, c[0x0][0x1c0] ;  /* 0x00007000361e1625 */ /* 0x000fe200078e021f */
[----:B------:R-:W-:Y:S01]  /*0510*/  ISETP.NE.AND.EX P0, PT, RZ, c[0x0][0x184], PT, P0 ;  /* 0x00006100ff007a0c */ /* 0x000fe20003f05300 */
[----:B------:R-:W2:Y:S04]  /*0520*/  LDG.E.128 R24, [R24.64] ;  /* 0x0000000418187981 */ /* 0x000ea8000c1e1d00 */
[----:B------:R0:W3:Y:S08]  /*0530*/  @P1 LDG.E.U16 R30, [R30.64] ;  /* 0x000000041e1e1981 */ /* 0x0000f0000c1e1500 */
[----:B------:R-:W-:-:S04]  /*0540*/  @P0 LEA R28, P2, R50, c[0x0][0x180], 0x5 ;  /* 0x00006000321c0a11 */ /* 0x000fc800078428ff */
[----:B------:R-:W-:-:S05]  /*0550*/  @P0 LEA.HI.X R29, R50, c[0x0][0x184], RZ, 0x5, P2 ;  /* 0x00006100321d0a11 */ /* 0x000fca00010f2cff */
[----:B------:R1:W4:Y:S04]  /*0560*/  @P0 LDG.E.128 R16, [R28.64] ;  /* 0x000000041c100981 */ /* 0x000328000c1e1d00 */
[----:B------:R1:W5:Y:S01]  /*0570*/  @P0 LDG.E.128 R20, [R28.64+0x10] ;  /* 0x000010041c140981 */ /* 0x000362000c1e1d00 */
[----:B------:R-:W-:Y:S01]  /*0580*/  MOV R44, 0x3f800000 ;  /* 0x3f800000002c7802 */ /* 0x000fe20000000f00 */
[----:B------:R-:W-:Y:S01]  /*0590*/  HADD2.F32 R32, -RZ, R40.H0_H0 ;  /* 0x20000028ff207230 */ /* 0x000fe20000004100 */
[C---:B------:R-:W-:Y:S02]  /*05a0*/  IADD3 R72, R50.reuse, 0x20, RZ ;  /* 0x0000002032487810 */ /* 0x040fe40007ffe0ff */
[----:B------:R-:W-:Y:S01]  /*05b0*/  LEA R38, P2, R50, c[0x0][0x188], 0x5 ;  /* 0x0000620032267a11 */ /* 0x000fe200078428ff */
[----:B--2---:R-:W-:-:S02]  /*05c0*/  HADD2.F32 R35, -RZ, R24.H1_H1 ;  /* 0x30000018ff237230 */ /* 0x004fc40000004100 */
[----:B0-----:R-:W-:Y:S02]  /*05d0*/  HADD2.F32 R31, -RZ, R24.H0_H0 ;  /* 0x20000018ff1f7230 */ /* 0x001fe40000004100 */
[----:B---3--:R-:W-:Y:S01]  /*05e0*/  @P1 HADD2.F32 R44, -RZ, R30.H0_H0 ;  /* 0x2000001eff2c1230 */ /* 0x008fe20000004100 */
[----:B------:R-:W-:Y:S01]  /*05f0*/  ISETP.NE.U32.AND P1, PT, RZ, c[0x0][0x180], PT ;  /* 0x00006000ff007a0c */ /* 0x000fe20003f25070 */
[----:B------:R-:W-:Y:S02]  /*0600*/  HADD2.F32 R30, -RZ, R40.H1_H1 ;  /* 0x30000028ff1e7230 */ /* 0x000fe40000004100 */
[--C-:B------:R-:W-:Y:S01]  /*0610*/  HADD2.F32 R39, -RZ, R27.reuse.H0_H0 ;  /* 0x2000001bff277230 */ /* 0x100fe20000004100 */
[-C--:B------:R-:W-:Y:S01]  /*0620*/  FMUL.FTZ R35, R35, R44.reuse ;  /* 0x0000002c23237220 */ /* 0x080fe20000410000 */
[----:B------:R-:W-:Y:S01]  /*0630*/  HADD2.F32 R77, -RZ, R27.H1_H1 ;  /* 0x3000001bff4d7230 */ /* 0x000fe20000004100 */
[----:B------:R-:W-:Y:S01]  /*0640*/  FMUL.FTZ R31, R31, R44 ;  /* 0x0000002c1f1f7220 */ /* 0x000fe20000410000 */
[--C-:B------:R-:W-:Y:S01]  /*0650*/  HADD2.F32 R27, -RZ, R25.reuse.H0_H0 ;  /* 0x20000019ff1b7230 */ /* 0x100fe20000004100 */
[----:B------:R-:W-:Y:S01]  /*0660*/  ISETP.NE.AND.EX P1, PT, RZ, c[0x0][0x184], PT, P1 ;  /* 0x00006100ff007a0c */ /* 0x000fe20003f25310 */
[----:B------:R-:W-:-:S02]  /*0670*/  HADD2.F32 R37, -RZ, R25.H1_H1 ;  /* 0x30000019ff257230 */ /* 0x000fc40000004100 */
[--C-:B-1----:R-:W-:Y:S02]  /*0680*/  HADD2.F32 R29, -RZ, R26.reuse.H0_H0 ;  /* 0x2000001aff1d7230 */ /* 0x102fe40000004100 */
[----:B------:R-:W-:Y:S01]  /*0690*/  HADD2.F32 R45, -RZ, R26.H1_H1 ;  /* 0x3000001aff2d7230 */ /* 0x000fe20000004100 */
[----:B------:R-:W-:Y:S01]  /*06a0*/  FMUL.FTZ R25, R35, R30 ;  /* 0x0000001e23197220 */ /* 0x000fe20000410000 */
[--C-:B------:R-:W-:Y:S01]  /*06b0*/  HADD2.F32 R26, -RZ, R43.reuse.H1_H1 ;  /* 0x3000002bff1a7230 */ /* 0x100fe20000004100 */
[----:B------:R-:W-:Y:S01]  /*06c0*/  FMUL.FTZ R77, R77, R44 ;  /* 0x0000002c4d4d7220 */ /* 0x000fe20000410000 */
[----:B------:R-:W-:Y:S01]  /*06d0*/  HADD2.F32 R30, -RZ, R43.H0_H0 ;  /* 0x2000002bff1e7230 */ /* 0x000fe20000004100 */
[----:B------:R-:W-:Y:S02]  /*06e0*/  FMUL.FTZ R24, R31, R32 ;  /* 0x000000201f187220 */ /* 0x000fe40000410000 */
[-C--:B------:R-:W-:Y:S02]  /*06f0*/  FMUL.FTZ R27, R27, R44.reuse ;  /* 0x0000002c1b1b7220 */ /* 0x080fe40000410000 */
        /* <DEDUP_REMOVED lines=35> */
[----:B0-----:R-:W-:Y:S01]  /*0930*/  FADD.FTZ R38, RZ, R24 ;  /* 0x00000018ff267221 */ /* 0x001fe20000010000 */
[----:B--2---:R-:W-:Y:S02]  /*0940*/  HADD2.F32 R39, -RZ, R32.H0_H0 ;  /* 0x20000020ff277230 */ /* 0x004fe40000004100 */
[----:B------:R-:W-:-:S02]  /*0950*/  HADD2.F32 R93, -RZ, R35.H0_H0 ;  /* 0x20000023ff5d7230 */ /* 0x000fc40000004100 */
[----:B------:R-:W-:Y:S02]  /*0960*/  HADD2.F32 R83, -RZ, R32.H1_H1 ;  /* 0x30000020ff537230 */ /* 0x000fe40000004100 */
[--C-:B------:R-:W-:Y:S02]  /*0970*/  HADD2.F32 R85, -RZ, R33.reuse.H0_H0 ;  /* 0x20000021ff557230 */ /* 0x100fe40000004100 */
[----:B------:R-:W-:Y:S02]  /*0980*/  HADD2.F32 R87, -RZ, R33.H1_H1 ;  /* 0x30000021ff577230 */ /* 0x000fe40000004100 */
[--C-:B------:R-:W-:Y:S02]  /*0990*/  HADD2.F32 R89, -RZ, R34.reuse.H0_H0 ;  /* 0x20000022ff597230 */ /* 0x100fe40000004100 */
[----:B------:R-:W-:Y:S02]  /*09a0*/  HADD2.F32 R91, -RZ, R34.H1_H1 ;  /* 0x30000022ff5b7230 */ /* 0x000fe40000004100 */
[----:B------:R-:W-:Y:S01]  /*09b0*/  HADD2.F32 R35, -RZ, R35.H1_H1 ;  /* 0x30000023ff237230 */ /* 0x000fe20000004100 */
[----:B------:R-:W-:-:S02]  /*09c0*/  FADD.FTZ R32, R25, R38 ;  /* 0x0000002619207221 */ /* 0x000fc40000010000 */
[-C--:B------:R-:W-:Y:S02]  /*09d0*/  FMUL.FTZ R33, R39, R44.reuse ;  /* 0x0000002c27217220 */ /* 0x080fe40000410000 */
[-C--:B------:R-:W-:Y:S02]  /*09e0*/  FMUL.FTZ R34, R83, R44.reuse ;  /* 0x0000002c53227220 */ /* 0x080fe40000410000 */
[-C--:B------:R-:W-:Y:S02]  /*09f0*/  FMUL.FTZ R85, R85, R44.reuse ;  /* 0x0000002c55557220 */ /* 0x080fe40000410000 */
[-C--:B-1----:R-:W-:Y:S02]  /*0a00*/  FMUL.FTZ R36, R87, R44.reuse ;  /* 0x0000002c57247220 */ /* 0x082fe40000410000 */
[-C--:B------:R-:W-:Y:S02]  /*0a10*/  FMUL.FTZ R89, R89, R44.reuse ;  /* 0x0000002c59597220 */ /* 0x080fe40000410000 */
[----:B------:R-:W-:-:S02]  /*0a20*/  FMUL.FTZ R38, R91, R44 ;  /* 0x0000002c5b267220 */ /* 0x000fc40000410000 */
[-C--:B------:R-:W-:Y:S02]  /*0a30*/  FMUL.FTZ R39, R93, R44.reuse ;  /* 0x0000002c5d277220 */ /* 0x080fe40000410000 */
[----:B------:R-:W-:Y:S02]  /*0a40*/  FMUL.FTZ R82, R35, R44 ;  /* 0x0000002c23527220 */ /* 0x000fe40000410000 */
[----:B------:R-:W-:Y:S01]  /*0a50*/  FADD.FTZ R44, R26, R32 ;  /* 0x000000201a2c7221 */ /* 0x000fe20000010000 */
[----:B---3--:R-:W-:Y:S01]  /*0a60*/  @P0 MOV R79, R18 ;  /* 0x00000012004f0202 */ /* 0x008fe20000000f00 */
[----:B------:R-:W-:Y:S02]  /*0a70*/  FMUL.FTZ R32, R0, R33 ;  /* 0x0000002100207220 */ /* 0x000fe40000410000 */
[----:B------:R-:W-:Y:S02]  /*0a80*/  FADD.FTZ R35, R27, R44 ;  /* 0x0000002c1b237221 */ /* 0x000fe40000010000 */
[----:B------:R-:W-:-:S02]  /*0a90*/  FMUL.FTZ R33, R57, R34 ;  /* 0x0000002239217220 */ /* 0x000fc40000410000 */
        /* <DEDUP_REMOVED lines=40> */
.L_x_9365:
        /* <DEDUP_REMOVED lines=52> */
.L_x_9366:
[----:B------:R-:W-:Y:S01]  /*1060*/  FMUL.FTZ R44, R81, R81 ;  /* 0x00000051512c7220 */ /* 0x000fe20000410000 */
[----:B------:R-:W-:Y:S01]  /*1070*/  ISETP.NE.AND P1, PT, RZ, UR6, PT ;  /* 0x00000006ff007c0c */ /* 0x000fe2000bf25270 */
[----:B-1----:R-:W-:Y:S01]  /*1080*/  FADD.FTZ R79, R79, R74 ;  /* 0x0000004a4f4f7221 */ /* 0x002fe20000010000 */
[----:B------:R-:W-:Y:S01]  /*1090*/  MOV R76, c[0x0][0x1e0] ;  /* 0x00007800004c7a02 */ /* 0x000fe20000000f00 */
[----:B------:R-:W-:Y:S01]  /*10a0*/  HFMA2.MMA R77, -RZ, RZ, 0, 2.384185791015625e-07 ;  /* 0x00000004ff4d7435 */ /* 0x000fe200000001ff */
[----:B------:R-:W-:Y:S02]  /*10b0*/  FSEL R45, R44, RZ, P1 ;  /* 0x000000ff2c2d7208 */ /* 0x000fe40000800000 */
[----:B------:R-:W-:Y:S01]  /*10c0*/  FSEL R78, R81, RZ, !P1 ;  /* 0x000000ff514e7208 */ /* 0x000fe20004800000 */
[----:B------:R-:W-:-:S04]  /*10d0*/  FFMA.FTZ R44, R79, R76, c[0x0][0x228] ;  /* 0x00008a004f2c7623 */ /* 0x000fc8000001004c */
[----:B------:R-:W-:Y:S02]  /*10e0*/  FADD.FTZ R79, R44, R45 ;  /* 0x0000002d2c4f7221 */ /* 0x000fe40000010000 */
[--C-:B0-----:R-:W-:Y:S02]  /*10f0*/  FADD.FTZ R74, R31, -R78.reuse ;  /* 0x8000004e1f4a7221 */ /* 0x101fe40000010000 */
[--C-:B------:R-:W-:Y:S01]  /*1100*/  FADD.FTZ R86, R29, -R78.reuse ;  /* 0x8000004e1d567221 */ /* 0x100fe20000010000 */
[----:B------:R-:W-:Y:S01]  /*1110*/  HADD2.F32 R29, -RZ, R47.H1_H1 ;  /* 0x3000002fff1d7230 */ /* 0x000fe20000004100 */
[----:B------:R-:W0:Y:S01]  /*1120*/  MUFU.RSQ R79, R79 ;  /* 0x0000004f004f7308 */ /* 0x000e220000001400 */
[--C-:B------:R-:W-:Y:S02]  /*1130*/  FADD.FTZ R84, R27, -R78.reuse ;  /* 0x8000004e1b547221 */ /* 0x100fe40000010000 */
[--C-:B------:R-:W-:Y:S02]  /*1140*/  FADD.FTZ R30, R30, -R78.reuse ;  /* 0x8000004e1e1e7221 */ /* 0x100fe40000010000 */
[----:B------:R-:W-:-:S02]  /*1150*/  FADD.FTZ R80, R24, -R78 ;  /* 0x8000004e18507221 */ /* 0x000fc40000010000 */
[--C-:B------:R-:W-:Y:S01]  /*1160*/  FADD.FTZ R82, R25, -R78.reuse ;  /* 0x8000004e19527221 */ /* 0x100fe20000010000 */
[----:B------:R-:W-:Y:S01]  /*1170*/  HADD2.F32 R25, -RZ, R47.H0_H0 ;  /* 0x2000002fff197230 */ /* 0x000fe20000004100 */
[--C-:B------:R-:W-:Y:S02]  /*1180*/  FADD.FTZ R24, R28, -R78.reuse ;  /* 0x8000004e1c187221 */ /* 0x100fe40000010000 */
[----:B------:R-:W-:Y:S02]  /*1190*/  FADD.FTZ R28, R32, -R78 ;  /* 0x8000004e201c7221 */ /* 0x000fe40000010000 */
[----:B------:R-:W-:-:S04]  /*11a0*/  @!P0 IMAD.WIDE R44, R54, R77, c[0x0][0x1a0] ;  /* 0x00006800362c8625 */ /* 0x000fc800078e024d */
[----:B0-----:R-:W-:Y:S01]  /*11b0*/  FMUL.FTZ R27, R79, R74 ;  /* 0x0000004a4f1b7220 */ /* 0x001fe20000410000 */
[----:B------:R0:W-:Y:S01]  /*11c0*/  @!P0 STG.E [R44.64], R81 ;  /* 0x000000512c008986 */ /* 0x0001e2000c101904 */
[--C-:B------:R-:W-:Y:S02]  /*11d0*/  FADD.FTZ R74, R34, -R78.reuse ;  /* 0x8000004e224a7221 */ /* 0x100fe40000010000 */
[----:B------:R-:W-:Y:S02]  /*11e0*/  FADD.FTZ R34, R39, -R78 ;  /* 0x8000004e27227221 */ /* 0x000fe40000010000 */
[----:B------:R-:W-:Y:S02]  /*11f0*/  FMUL.FTZ R30, R79, R30 ;  /* 0x0000001e4f1e7220 */ /* 0x000fe40000410000 */
[----:B------:R-:W-:Y:S01]  /*1200*/  FFMA.FTZ R32, R27, R29, R10 ;  /* 0x0000001d1b207223 */ /* 0x000fe2000001000a */
[--C-:B------:R-:W-:Y:S01]  /*1210*/  HADD2.F32 R29, -RZ, R51.reuse.H1_H1 ;  /* 0x30000033ff1d7230 */ /* 0x100fe20000004100 */
[--C-:B------:R-:W-:Y:S01]  /*1220*/  FADD.FTZ R38, R38, -R78.reuse ;  /* 0x8000004e26267221 */ /* 0x100fe20000010000 */
[----:B------:R-:W-:Y:S01]  /*1230*/  HADD2.F32 R27, -RZ, R51.H0_H0 ;  /* 0x20000033ff1b7230 */ /* 0x000fe20000004100 */
[----:B------:R-:W-:-:S02]  /*1240*/  FADD.FTZ R26, R26, -R78 ;  /* 0x8000004e1a1a7221 */ /* 0x000fc40000010000 */
[C---:B------:R-:W-:Y:S01]  /*1250*/  FMUL.FTZ R31, R79.reuse, R34 ;  /* 0x000000224f1f7220 */ /* 0x040fe20000410000 */
[----:B------:R-:W-:Y:S01]  /*1260*/  LEA R34, P1, R50, c[0x0][0x208], 0x4 ;  /* 0x0000820032227a11 */ /* 0x000fe200078220ff */
[----:B------:R-:W-:Y:S02]  /*1270*/  FFMA.FTZ R25, R30, R25, R11 ;  /* 0x000000191e197223 */ /* 0x000fe4000001000b */
[----:B------:R-:W-:Y:S02]  /*1280*/  FMUL.FTZ R30, R79, R38 ;  /* 0x000000264f1e7220 */ /* 0x000fe40000410000 */
[--C-:B0-----:R-:W-:Y:S02]  /*1290*/  FADD.FTZ R44, R33, -R78.reuse ;  /* 0x8000004e212c7221 */ /* 0x101fe40000010000 */
[--C-:B------:R-:W-:Y:S02]  /*12a0*/  FADD.FTZ R76, R35, -R78.reuse ;  /* 0x8000004e234c7221 */ /* 0x100fe40000010000 */
[----:B------:R-:W-:-:S02]  /*12b0*/  FADD.FTZ R36, R36, -R78 ;  /* 0x8000004e24247221 */ /* 0x000fc40000010000 */
[----:B------:R-:W-:Y:S02]  /*12c0*/  FFMA.FTZ R31, R31, R29, R2 ;  /* 0x0000001d1f1f7223 */ /* 0x000fe40000010002 */
[----:B------:R-:W-:Y:S02]  /*12d0*/  FMUL.FTZ R26, R79, R26 ;  /* 0x0000001a4f1a7220 */ /* 0x000fe40000410000 */
[----:B------:R-:W-:Y:S02]  /*12e0*/  FADD.FTZ R78, R37, -R78 ;  /* 0x8000004e254e7221 */ /* 0x000fe40000010000 */
[C---:B------:R-:W-:Y:S02]  /*12f0*/  FMUL.FTZ R29, R79.reuse, R24 ;  /* 0x000000184f1d7220 */ /* 0x040fe40000410000 */
[----:B------:R-:W-:Y:S01]  /*1300*/  FFMA.FTZ R30, R30, R27, R3 ;  /* 0x0000001b1e1e7223 */ /* 0x000fe20000010003 */
[----:B------:R-:W-:Y:S01]  /*1310*/  F2FP.PACK_AB R27, R32, R25 ;  /* 0x00000019201b723e */ /* 0x000fe200000000ff */
[C---:B------:R-:W-:Y:S01]  /*1320*/  FMUL.FTZ R80, R79.reuse, R80 ;  /* 0x000000504f507220 */ /* 0x040fe20000410000 */
[----:B------:R-:W-:Y:S01]  /*1330*/  LEA R32, P2, R72, c[0x0][0x208], 0x4 ;  /* 0x0000820048207a11 */ /* 0x000fe200078420ff */
[----:B------:R-:W-:Y:S01]  /*1340*/  FMUL.FTZ R82, R79, R82 ;  /* 0x000000524f527220 */ /* 0x000fe20000410000 */
[----:B------:R-:W-:Y:S01]  /*1350*/  F2FP.PACK_AB R31, R31, R30 ;  /* 0x0000001e1f1f723e */ /* 0x000fe200000000ff */
[----:B------:R-:W-:-:S02]  /*1360*/  FFMA.FTZ R25, R66, R26, R15 ;  /* 0x0000001a42197223 */ /* 0x000fc4000001000f */
[C---:B------:R-:W-:Y:S02]  /*1370*/  FMUL.FTZ R36, R79.reuse, R36 ;  /* 0x000000244f247220 */ /* 0x040fe40000410000 */
[----:B------:R-:W-:Y:S02]  /*1380*/  FMUL.FTZ R78, R79, R78 ;  /* 0x0000004e4f4e7220 */ /* 0x000fe40000410000 */
[----:B------:R-:W-:Y:S02]  /*1390*/  FFMA.FTZ R26, R68, R29, R13 ;  /* 0x0000001d441a7223 */ /* 0x000fe4000001000d */
[----:B------:R-:W-:Y:S02]  /*13a0*/  FFMA.FTZ R24, R42, R80, R53 ;  /* 0x000000502a187223 */ /* 0x000fe40000010035 */
[----:B------:R-:W-:Y:S02]  /*13b0*/  FFMA.FTZ R29, R67, R82, R52 ;  /* 0x00000052431d7223 */ /* 0x000fe40000010034 */
[----:B------:R-:W-:-:S02]  /*13c0*/  FMUL.FTZ R84, R79, R84 ;  /* 0x000000544f547220 */ /* 0x000fc40000410000 */
[----:B------:R-:W-:Y:S01]  /*13d0*/  FMUL.FTZ R86, R79, R86 ;  /* 0x000000564f567220 */ /* 0x000fe20000410000 */
[----:B------:R-:W-:Y:S01]  /*13e0*/  F2FP.PACK_AB R24, R29, R24 ;  /* 0x000000181d18723e */ /* 0x000fe200000000ff */
        /* <DEDUP_REMOVED lines=9> */
[----:B------:R-:W-:Y:S01]  /*1480*/  FFMA.FTZ R29, R48, R74, R7 ;  /* 0x0000004a301d7223 */ /* 0x000fe20000010007 */
[----:B------:R-:W-:Y:S01]  /*1490*/  F2FP.PACK_AB R26, R33, R26 ;  /* 0x0000001a211a723e */ /* 0x000fe200000000ff */
[----:B------:R-:W-:Y:S01]  /*14a0*/  FFMA.FTZ R76, R49, R76, R6 ;  /* 0x0000004c314c7223 */ /* 0x000fe20000010006 */
[----:B------:R-:W-:Y:S01]  /*14b0*/  F2FP.PACK_AB R25, R84, R25 ;  /* 0x000000195419723e */ /* 0x000fe200000000ff */
[----:B------:R-:W-:Y:S01]  /*14c0*/  FFMA.FTZ R28, R46, R28, R9 ;  /* 0x0000001c2e1c7223 */ /* 0x000fe20000010009 */
[----:B------:R-:W-:Y:S01]  /*14d0*/  LEA.HI.X R35, R50, c[0x0][0x20c], RZ, 0x4, P1 ;  /* 0x0000830032237a11 */ /* 0x000fe200008f24ff */
[----:B------:R-:W-:Y:S01]  /*14e0*/  FFMA.FTZ R39, R73, R44, R8 ;  /* 0x0000002c49277223 */ /* 0x000fe20000010008 */
[----:B------:R-:W-:Y:S01]  /*14f0*/  F2FP.PACK_AB R29, R76, R29 ;  /* 0x0000001d4c1d723e */ /* 0x000fe200000000ff */
[----:B------:R-:W-:Y:S01]  /*1500*/  @!P0 IMAD.WIDE R36, R54, R77, c[0x0][0x1a8] ;  /* 0x00006a0036248625 */ /* 0x000fe200078e024d */
[----:B------:R-:W-:-:S02]  /*1510*/  LEA.HI.X R33, R72, c[0x0][0x20c], RZ, 0x4, P2 ;  /* 0x0000830048217a11 */ /* 0x000fc400010f24ff */
        /* <DEDUP_REMOVED lines=8> */
.L_x_9363:
[----:B------:R-:W-:Y:S05]  /*15a0*/  EXIT ;  /* 0x000000000000794d */ /* 0x000fea0003800000 */
.L_x_9361:
[----:B0-----:R-:W-:Y:S02]  /*15b0*/  MOV R79, 0x1 ;  /* 0x00000001004f7802 */ /* 0x001fe40000000f00 */
[----:B------:R-:W-:-:S02]  /*15c0*/  MOV R76, 0x1f ;  /* 0x0000001f004c7802 */ /* 0x000fc40000000f00 */
[----:B------:R-:W-:Y:S02]  /*15d0*/  MOV R77, 0xffffffff ;  /* 0xffffffff004d7802 */ /* 0x000fe40000000f00 */
[----:B------:R-:W-:Y:S02]  /*15e0*/  MOV R44, 0x1600 ;  /* 0x00001600002c7802 */ /* 0x000fe40000000f00 */
[----:B------:R-:W-:Y:S05]  /*15f0*/  CALL.REL.NOINC `($__internal_101_$__cuda_sm70_shflsync_bfly_p) ;  /* 0x000005a000007944 */ /* 0x000fea0003c00000 */
[----:B-1----:R-:W-:Y:S01]  /*1600*/  MOV R44, R79 ;  /* 0x0000004f002c7202 */ /* 0x002fe20000000f00 */
[----:B0-----:R-:W-:Y:S05]  /*1610*/  BRA `(.L_x_9365) ;  /* 0xfffff70000007947 */ /* 0x001fea000383ffff */
.L_x_9362:
[----:B------:R-:W-:Y:S01]  /*1620*/  HFMA2.MMA R79, -RZ, RZ, 0, 1.1920928955078125e-07 ;  /* 0x00000002ff4f7435 */ /* 0x000fe200000001ff */
[----:B0-----:R-:W-:Y:S02]  /*1630*/  MOV R74, R78 ;  /* 0x0000004e004a7202 */ /* 0x001fe40000000f00 */
[----:B------:R-:W-:Y:S02]  /*1640*/  MOV R76, 0x1f ;  /* 0x0000001f004c7802 */ /* 0x000fe40000000f00 */
[----:B------:R-:W-:Y:S02]  /*1650*/  MOV R77, 0xffffffff ;  /* 0xffffffff004d7802 */ /* 0x000fe40000000f00 */
[----:B------:R-:W-:-:S02]  /*1660*/  MOV R44, 0x1680 ;  /* 0x00001680002c7802 */ /* 0x000fc40000000f00 */
[----:B------:R-:W-:Y:S05]  /*1670*/  CALL.REL.NOINC `($__internal_101_$__cuda_sm70_shflsync_bfly_p) ;  /* 0x0000052000007944 */ /* 0x000fea0003c00000 */
[----:B01----:R-:W-:Y:S01]  /*1680*/  FADD.FTZ R74, R78, R79 ;  /* 0x0000004f4e4a7221 */ /* 0x003fe20000010000 */
[----:B------:R-:W-:Y:S01]  /*1690*/  HFMA2.MMA R79, -RZ, RZ, 0, 2.384185791015625e-07 ;  /* 0x00000004ff4f7435 */ /* 0x000fe200000001ff */
[----:B------:R-:W-:-:S02]  /*16a0*/  MOV R76, 0x1f ;  /* 0x0000001f004c7802 */ /* 0x000fc40000000f00 */
[----:B------:R-:W-:Y:S02]  /*16b0*/  MOV R77, 0xffffffff ;  /* 0xffffffff004d7802 */ /* 0x000fe40000000f00 */
[----:B------:R-:W-:Y:S02]  /*16c0*/  MOV R44, 0x16e0 ;  /* 0x000016e0002c7802 */ /* 0x000fe40000000f00 */
[----:B------:R-:W-:Y:S05]  /*16d0*/  CALL.REL.NOINC `($__internal_101_$__cuda_sm70_shflsync_bfly_p) ;  /* 0x000004c000007944 */ /* 0x000fea0003c00000 */
[----:B01----:R-:W-:Y:S01]  /*16e0*/  FADD.FTZ R74, R74, R79 ;  /* 0x0000004f4a4a7221 */ /* 0x003fe20000010000 */
[----:B------:R-:W-:Y:S01]  /*16f0*/  HFMA2.MMA R79, -RZ, RZ, 0, 4.76837158203125e-07 ;  /* 0x00000008ff4f7435 */ /* 0x000fe200000001ff */
[----:B------:R-:W-:Y:S02]  /*1700*/  MOV R76, 0x1f ;  /* 0x0000001f004c7802 */ /* 0x000fe40000000f00 */
[----:B------:R-:W-:Y:S02]  /*1710*/  MOV R77, 0xffffffff ;  /* 0xffffffff004d7802 */ /* 0x000fe40000000f00 */
[----:B------:R-:W-:Y:S02]  /*1720*/  MOV R44, 0x1740 ;  /* 0x00001740002c7802 */ /* 0x000fe40000000f00 */
[----:B------:R-:W-:Y:S05]  /*1730*/  CALL.REL.NOINC `($__internal_101_$__cuda_sm70_shflsync_bfly_p) ;  /* 0x0000046000007944 */ /* 0x000fea0003c00000 */
[----:B01----:R-:W-:Y:S01]  /*1740*/  FADD.FTZ R74, R74, R79 ;  /* 0x0000004f4a4a7221 */ /* 0x003fe20000010000 */
[----:B------:R-:W-:Y:S01]  /*1750*/  HFMA2.MMA R79, -RZ, RZ, 0, 9.5367431640625e-07 ;  /* 0x00000010ff4f7435 */ /* 0x000fe200000001ff */
[----:B------:R-:W-:-:S02]  /*1760*/  MOV R76, 0x1f ;  /* 0x0000001f004c7802 */ /* 0x000fc40000000f00 */
[----:B------:R-:W-:Y:S02]  /*1770*/  MOV R77, 0xffffffff ;  /* 0xffffffff004d7802 */ /* 0x000fe40000000f00 */
[----:B------:R-:W-:Y:S02]  /*1780*/  MOV R44, 0x17a0 ;  /* 0x000017a0002c7802 */ /* 0x000fe40000000f00 */
[----:B------:R-:W-:Y:S05]  /*1790*/  CALL.REL.NOINC `($__internal_101_$__cuda_sm70_shflsync_bfly_p) ;  /* 0x0000040000007944 */ /* 0x000fea0003c00000 */
        /* <DEDUP_REMOVED lines=38> */
[----:B------:R-:W-:Y:S05]  /*1a00*/  CALL.REL.NOINC `($__internal_101_$__cuda_sm70_shflsync_bfly_p) ;  /* 0x0000019000007944 */ /* 0x000fea0003c00000 */
[----:B01----:R-:W-:Y:S01]  /*1a10*/  FADD.FTZ R74, R74, R79 ;  /* 0x0000004f4a4a7221 */ /* 0x003fe20000010000 */
[----:B------:R-:W-:Y:S01]  /*1a20*/  HFMA2.MMA R79, -RZ, RZ, 0, 1.1920928955078125e-07 ;  /* 0x00000002ff4f7435 */ /* 0x000fe200000001ff */
[----:B------:R-:W-:Y:S02]  /*1a30*/  MOV R76, 0x1f ;  /* 0x0000001f004c7802 */ /* 0x000fe40000000f00 */
[----:B------:R-:W-:Y:S02]  /*1a40*/  MOV R77, 0xffffffff ;  /* 0xffffffff004d7802 */ /* 0x000fe40000000f00 */
[----:B------:R-:W-:Y:S02]  /*1a50*/  MOV R44, 0x1a70 ;  /* 0x00001a70002c7802 */ /* 0x000fe40000000f00 */
[----:B------:R-:W-:Y:S05]  /*1a60*/  CALL.REL.NOINC `($__internal_101_$__cuda_sm70_shflsync_bfly_p) ;  /* 0x0000013000007944 */ /* 0x000fea0003c00000 */
[----:B01----:R-:W-:Y:S01]  /*1a70*/  FADD.FTZ R74, R74, R79 ;  /* 0x0000004f4a4a7221 */ /* 0x003fe20000010000 */
[----:B------:R-:W-:Y:S01]  /*1a80*/  HFMA2.MMA R79, -RZ, RZ, 0, 2.384185791015625e-07 ;  /* 0x00000004ff4f7435 */ /* 0x000fe200000001ff */
[----:B------:R-:W-:Y:S02]  /*1a90*/  MOV R76, 0x1f ;  /* 0x0000001f004c7802 */ /* 0x000fe40000000f00 */
[----:B------:R-:W-:-:S02]  /*1aa0*/  MOV R77, 0xffffffff ;  /* 0xffffffff004d7802 */ /* 0x000fc40000000f00 */
        /* <DEDUP_REMOVED lines=10> */
[----:B------:R-:W-:Y:S02]  /*1b50*/  MOV R76, 0x1f ;  /* 0x0000001f004c7802 */ /* 0x000fe40000000f00 */
[----:B------:R-:W-:-:S02]  /*1b60*/  MOV R77, 0xffffffff ;  /* 0xffffffff004d7802 */ /* 0x000fc40000000f00 */
[----:B------:R-:W-:Y:S02]  /*1b70*/  MOV R44, 0x1b90 ;  /* 0x00001b90002c7802 */ /* 0x000fe40000000f00 */
[----:B------:R-:W-:Y:S05]  /*1b80*/  CALL.REL.NOINC `($__internal_101_$__cuda_sm70_shflsync_bfly_p) ;  /* 0x0000001000007944 */ /* 0x000fea0003c00000 */
[----:B01----:R-:W-:Y:S05]  /*1b90*/  BRA `(.L_x_9366) ;  /* 0xfffff4c000007947 */ /* 0x003fea000383ffff */
        .weak           $__internal_101_$__cuda_sm70_shflsync_bfly_p
        .type           $__internal_101_$__cuda_sm70_shflsync_bfly_p,@function
        .size           $__internal_101_$__cuda_sm70_shflsync_bfly_p,(.L_x_15293 - $__internal_101_$__cuda_sm70_shflsync_bfly_p)
$__internal_101_$__cuda_sm70_shflsync_bfly_p:
[----:B------:R-:W-:Y:S01]  /*1ba0*/  HFMA2.MMA R45, -RZ, RZ, 0, 0 ;  /* 0x00000000ff2d7435 */ /* 0x000fe200000001ff */
[----:B------:R-:W-:Y:S04]  /*1bb0*/  WARPSYNC R77 ;  /* 0x0000004d00007348 */ /* 0x000fe80003800000 */
[----:B------:R0:W1:Y:S01]  /*1bc0*/  SHFL.BFLY PT, R79, R74, R79, R76 ;  /* 0x0c00004f4a4f7389 */ /* 0x00006200000e004c */
[----:B------:R-:W-:Y:S05]  /*1bd0*/  RET.REL.NODEC R44 `(_ZN10layer_norm13ln_fwd_kernelINS_13Kernel_traitsI6__halfS2_fS2_fjLj512ELj1ELj4ELj1ELj16ENS_18Kernel_traits_baseILj512ES2_S2_fS2_fjLj128EEEEELb0ELb1ELb0ELb1EEEvNS_9FwdParamsE) ;  /* 0xffffe4202c007950 */ /* 0x000fea0003c3ffff */
.L_x_9367:
        /* <DEDUP_REMOVED lines=10> */
.L_x_15293:


//--------------------- .text._ZN10layer_norm13ln_fwd_kernelINS_13Kernel_traitsI6__halfS2_fS2_fjLj512ELj1ELj4ELj1ELj16ENS_18Kernel_traits_baseILj512ES2_S2_fS2_fjLj128EEEEELb0ELb1ELb1ELb0EEEvNS_9FwdParamsE --------------------------
	.section	.text._ZN10layer_norm13ln_fwd_kernelINS_13Kernel_traitsI6__halfS2_fS2_fjLj512ELj1ELj4ELj1ELj16ENS_18Kernel_traits_baseILj512ES2_S2_fS2_fjLj128EEEEELb0ELb1ELb1ELb0EEEvNS_9FwdParamsE,"ax",@progbits
	.sectioninfo	@"SHI_REGISTERS=95"
	.align	128
        .global         _ZN10layer_norm13ln_fwd_kernelINS_13Kernel_traitsI6__halfS2_fS2_fjLj512ELj1ELj4ELj1ELj16ENS_18Kernel_traits_baseILj512ES2_S2_fS2_fjLj128EEEEELb0ELb1ELb1ELb0EEEvNS_9FwdParamsE
        .type           _ZN10layer_norm13ln_fwd_kernelINS_13Kernel_traitsI6__halfS2_fS2_fjLj512ELj1ELj4ELj1ELj16ENS_18Kernel_traits_baseILj512ES2_S2_fS2_fjLj128EEEEELb0ELb1ELb1ELb0EEEvNS_9FwdParamsE,@function
        .size           _ZN10layer_norm13ln_fwd_kernelINS_13Kernel_traitsI6__halfS2_fS2_fjLj512ELj1ELj4ELj1ELj16ENS_18Kernel_traits_baseILj512ES2_S2_fS2_fjLj128EEEEELb0ELb1ELb1ELb0EEEvNS_9FwdParamsE,(.L_x_15294 - _ZN10layer_norm13ln_fwd_kernelINS_13Kernel_traitsI6__halfS2_fS2_fjLj512ELj1ELj4ELj1ELj16ENS_18Kernel_traits_baseILj512ES2_S2_fS2_fjLj128EEEEELb0ELb1ELb1ELb0EEEvNS_9FwdParamsE)
        .other          _ZN10layer_norm13ln_fwd_kernelINS_13Kernel_traitsI6__halfS2_fS2_fjLj512ELj1ELj4ELj1ELj16ENS_18Kernel_traits_baseILj512ES2_S2_fS2_fjLj128EEEEELb0ELb1ELb1ELb0EEEvNS_9FwdParamsE,@"STO_CUDA_ENTRY STV_DEFAULT"
_ZN10layer_norm13ln_fwd_kernelINS_13Kernel_traitsI6__halfS2_fS2_fjLj512ELj1ELj4ELj1ELj16ENS_18Kernel_traits_baseILj512ES2_S2_fS2_fjLj128EEEEELb0ELb1ELb1ELb0EEEvNS_9FwdParamsE:
.text._ZN10layer_norm13ln_fwd_kernelINS_13Kernel_traitsI6__halfS2_fS2_fjLj512ELj1ELj4ELj1ELj16ENS_18Kernel_traits_baseILj512ES2_S2_fS2_fjLj128EEEEELb0ELb1ELb1ELb0EEEvNS_9FwdParamsE:
        /* <DEDUP_REMOVED lines=31> */
.L_x_9369:
[----:B0-----:R-:W-:Y:S05]  /*01f0*/  BSYNC B0 ;  /* 0x0000000000007941 */ /* 0x001fea0003800000 */
.L_x_9368:
        /* <DEDUP_REMOVED lines=15> */
.L_x_9371:
[----:B0-----:R-:W-:Y:S05]  /*02f0*/  BSYNC B0 ;  /* 0x0000000000007941 */ /* 0x001fea0003800000 */
.L_x_9370:
        /* <DEDUP_REMOVED lines=50> */
.L_x_9415:
        /* <DEDUP_REMOVED lines=29> */
[----:B------:R-:W-:Y:S01]  /*07f0*/  @P5 IMAD.WIDE.U32 R32, R86, R33, c[0x0][0x170] ;  /* 0x00005c0056205625 */ /* 0x000fe200078e0021 */
[----:B------:R-:W-:Y:S04]  /*0800*/  BSSY B1, `(.L_x_9374) ;  /* 0x000001e000017945 */ /* 0x000fe80003800000 */
[----:B------:R3:W5:Y:S01]  /*0810*/  @P5 LDG.E.128 R24, [R32.64] ;  /* 0x0000000420185981 */ /* 0x000762000c1e1d00 */
[----:B------:R-:W-:Y:S02]  /*0820*/  @!P6 ISETP.NE.U32.AND P2, PT, RZ, c[0x0][0x180], PT ;  /* 0x00006000ff00ea0c */ /* 0x000fe40003f45070 */
[----:B------:R-:W-:Y:S02]  /*0830*/  @!P6 ISETP.NE.U32.AND P1, PT, RZ, c[0x0][0x180], PT ;  /* 0x00006000ff00ea0c */ /* 0x000fe40003f25070 */
[----:B------:R-:W-:-:S02]  /*0840*/  @!P6 ISETP.NE.AND.EX P2, PT, RZ, c[0x0][0x184], PT, P2 ;  /* 0x00006100ff00ea0c */ /* 0x000fc40003f45320 */
[----:B------:R-:W-:Y:S02]  /*0850*/  @!P6 ISETP.NE.AND.EX P1, PT, RZ, c[0x0][0x184], PT, P1 ;  /* 0x00006100ff00ea0c */ /* 0x000fe40003f25310 */
[----:B------:R-:W-:Y:S02]  /*0860*/  MOV R44, 0x20 ;  /* 0x00000020002c7802 */ /* 0x000fe40000000f00 */
        /* <DEDUP_REMOVED lines=19> */
[----:B-----5:R-:W-:-:S05]  /*09a0*/  HADD2.F32 R28, -RZ, R24.H0_H0 ;  /* 0x20000018ff1c7230 */ /* 0x020fca0000004100 */
[----:B------:R-:W-:-:S04]  /*09b0*/  FMUL.FTZ R28, R28, c[0x0][0x1ec] ;  /* 0x00007b001c1c7a20 */ /* 0x000fc80000410000 */
[----:B------:R-:W-:-:S04]  /*09c0*/  FMUL.FTZ R28, R49, R28 ;  /* 0x0000001c311c7220 */ /* 0x000fc80000410000 */
[----:B------:R-:W-:Y:S02]  /*09d0*/  @P0 FADD.FTZ R28, R16, R28 ;  /* 0x0000001c101c0221 */ /* 0x000fe40000010000 */
.L_x_9375:
[----:B------:R-:W-:Y:S05]  /*09e0*/  BSYNC B1 ;  /* 0x0000000000017941 */ /* 0x000fea0003800000 */
.L_x_9374:
[----:B------:R-:W-:Y:S01]  /*09f0*/  BSSY B1, `(.L_x_9376) ;  /* 0x0000006000017945 */ /* 0x000fe20003800000 */
[----:B------:R-:W-:Y:S05]  /*0a00*/  @!P6 BRA `(.L_x_9377) ;  /* 0x000000400000e947 */ /* 0x000fea0003800000 */
[----:B-----5:R-:W-:-:S05]  /*0a10*/  HADD2.F32 R29, -RZ, R24.H1_H1 ;  /* 0x30000018ff1d7230 */ /* 0x020fca0000004100 */
[----:B------:R-:W-:-:S04]  /*0a20*/  FMUL.FTZ R29, R29, c[0x0][0x1ec] ;  /* 0x00007b001d1d7a20 */ /* 0x000fc80000410000 */
[----:B------:R-:W-:-:S04]  /*0a30*/  FMUL.FTZ R29, R48, R29 ;  /* 0x0000001d301d7220 */ /* 0x000fc80000410000 */
[----:B------:R-:W-:Y:S02]  /*0a40*/  @P0 FADD.FTZ R29, R17, R29 ;  /* 0x0000001d111d0221 */ /* 0x000fe40000010000 */
.L_x_9377:
[----:B------:R-:W-:Y:S05]  /*0a50*/  BSYNC B1 ;  /* 0x0000000000017941 */ /* 0x000fea0003800000 */
.L_x_9376:
[----:B------:R-:W-:Y:S01]  /*0a60*/  BSSY B1, `(.L_x_9378) ;  /* 0x0000006000017945 */ /* 0x000fe20003800000 */
[----:B------:R-:W-:Y:S05]  /*0a70*/  @!P6 BRA `(.L_x_9379) ;  /* 0x000000400000e947 */ /* 0x000fea0003800000 */
[----:B-----5:R-:W-:-:S05]  /*0a80*/  HADD2.F32 R30, -RZ, R25.H0_H0 ;  /* 0x20000019ff1e7230 */ /* 0x020fca0000004100 */
[----:B------:R-:W-:-:S04]  /*0a90*/  FMUL.FTZ R30, R30, c[0x0][0x1ec] ;  /* 0x00007b001e1e7a20 */ /* 0x000fc80000410000 */
[----:B------:R-:W-:-:S04]  /*0aa0*/  FMUL.FTZ R30, R15, R30 ;  /* 0x0000001e0f1e7220 */ /* 0x000fc80000410000 */
[----:B------:R-:W-:Y:S02]  /*0ab0*/  @P0 FADD.FTZ R30, R18, R30 ;  /* 0x0000001e121e0221 */ /* 0x000fe40000010000 */
.L_x_9379:
[----:B------:R-:W-:Y:S05]  /*0ac0*/  BSYNC B1 ;  /* 0x0000000000017941 */ /* 0x000fea0003800000 */
.L_x_9378:
[----:B------:R-:W-:Y:S01]  /*0ad0*/  BSSY B1, `(.L_x_9380) ;  /* 0x0000006000017945 */ /* 0x000fe20003800000 */
[----:B------:R-:W-:Y:S05]  /*0ae0*/  @!P6 BRA `(.L_x_9381) ;  /* 0x000000400000e947 */ /* 0x000fea0003800000 */
[----:B-----5:R-:W-:-:S05]  /*0af0*/  HADD2.F32 R31, -RZ, R25.H1_H1 ;  /* 0x30000019ff1f7230 */ /* 0x020fca0000004100 */
[----:B------:R-:W-:-:S04]  /*0b00*/  FMUL.FTZ R31, R31, c[0x0][0x1ec] ;  /* 0x00007b001f1f7a20 */ /* 0x000fc80000410000 */
[----:B------:R-:W-:-:S04]  /*0b10*/  FMUL.FTZ R31, R14, R31 ;  /* 0x0000001f0e1f7220 */ /* 0x000fc80000410000 */
[----:B------:R-:W-:Y:S02]  /*0b20*/  @P0 FADD.FTZ R31, R19, R31 ;  /* 0x0000001f131f0221 */ /* 0x000fe40000010000 */
.L_x_9381:
[----:B------:R-:W-:Y:S05]  /*0b30*/  BSYNC B1 ;  /* 0x0000000000017941 */ /* 0x000fea0003800000 */
.L_x_9380:
[----:B------:R-:W-:Y:S01]  /*0b40*/  BSSY B1, `(.L_x_9382) ;  /* 0x0000006000017945 */ /* 0x000fe20003800000 */
[----:B------:R-:W-:Y:S05]  /*0b50*/  @!P6 BRA `(.L_x_9383) ;  /* 0x000000400000e947 */ /* 0x000fea0003800000 */
[----:B-----5:R-:W-:-:S05]  /*0b60*/  HADD2.F32 R32, -RZ, R26.H0_H0 ;  /* 0x2000001aff207230 */ /* 0x020fca0000004100 */
[----:B------:R-:W-:-:S04]  /*0b70*/  FMUL.FTZ R32, R32, c[0x0][0x1ec] ;  /* 0x00007b0020207a20 */ /* 0x000fc80000410000 */
[----:B------:R-:W-:-:S04]  /*0b80*/  FMUL.FTZ R32, R13, R32 ;  /* 0x000000200d207220 */ /* 0x000fc80000410000 */
[----:B------:R-:W-:Y:S02]  /*0b90*/  @P0 FADD.FTZ R32, R20, R32 ;  /* 0x0000002014200221 */ /* 0x000fe40000010000 */
.L_x_9383:
[----:B------:R-:W-:Y:S05]  /*0ba0*/  BSYNC B1 ;  /* 0x0000000000017941 */ /* 0x000fea0003800000 */
.L_x_9382:
[----:B------:R-:W-:Y:S01]  /*0bb0*/  BSSY B1, `(.L_x_9384) ;  /* 0x0000006000017945 */ /* 0x000fe20003800000 */
[----:B------:R-:W-:Y:S05]  /*0bc0*/  @!P6 BRA `(.L_x_9385) ;  /* 0x000000400000e947 */ /* 0x000fea0003800000 */
[----:B-----5:R-:W-:-:S05]  /*0bd0*/  HADD2.F32 R33, -RZ, R26.H1_H1 ;  /* 0x3000001aff217230 */ /* 0x020fca0000004100 */
[----:B------:R-:W-:-:S04]  /*0be0*/  FMUL.FTZ R33, R33, c[0x0][0x1ec] ;  /* 0x00007b0021217a20 */ /* 0x000fc80000410000 */
[----:B------:R-:W-:-:S04]  /*0bf0*/  FMUL.FTZ R33, R12, R33 ;  /* 0x000000210c217220 */ /* 0x000fc80000410000 */
[----:B------:R-:W-:Y:S02]  /*0c00*/  @P0 FADD.FTZ R33, R21, R33 ;  /* 0x0000002115210221 */ /* 0x000fe40000010000 */
.L_x_9385:
[----:B------:R-:W-:Y:S05]  /*0c10*/  BSYNC B1 ;  /* 0x0000000000017941 */ /* 0x000fea0003800000 */
.L_x_9384:
[----:B------:R-:W-:Y:S01]  /*0c20*/  BSSY B1, `(.L_x_9386) ;  /* 0x0000007000017945 */ /* 0x000fe20003800000 */
[----:B------:R-:W-:Y:S01]  /*0c30*/  @!P6 FSEL R34, R22, RZ, P2 ;  /* 0x000000ff1622e208 */ /* 0x000fe20001000000 */
[----:B------:R-:W-:Y:S05]  /*0c40*/  @!P6 BRA `(.L_x_9387) ;  /* 0x000000400000e947 */ /* 0x000fea0003800000 */
[----:B-----5:R-:W-:-:S05]  /*0c50*/  HADD2.F32 R34, -RZ, R27.H0_H0 ;  /* 0x2000001bff227230 */ /* 0x020fca0000004100 */
[----:B------:R-:W-:-:S04]  /*0c60*/  FMUL.FTZ R34, R34, c[0x0][0x1ec] ;  /* 0x00007b0022227a20 */ /* 0x000fc80000410000 */
[----:B------:R-:W-:-:S04]  /*0c70*/  FMUL.FTZ R34, R11, R34 ;  /* 0x000000220b227220 */ /* 0x000fc80000410000 */
[----:B------:R-:W-:Y:S02]  /*0c80*/  @P0 FADD.FTZ R34, R22, R34 ;  /* 0x0000002216220221 */ /* 0x000fe40000010000 */
.L_x_9387:
[----:B------:R-:W-:Y:S05]  /*0c90*/  BSYNC B1 ;  /* 0x0000000000017941 */ /* 0x000fea0003800000 */
.L_x_9386:
[----:B------:R-:W-:Y:S01]  /*0ca0*/  BSSY B1, `(.L_x_9388) ;  /* 0x0000008000017945 */ /* 0x000fe20003800000 */
[----:B------:R-:W-:Y:S01]  /*0cb0*/  IMAD.WIDE.U32 R44, R47, R44, c[0x0][0x188] ;  /* 0x000062002f2c7625 */ /* 0x000fe200078e002c */
[----:B------:R-:W-:Y:S01]  /*0cc0*/  @!P6 FSEL R35, R23, RZ, P1 ;  /* 0x000000ff1723e208 */ /* 0x000fe20000800000 */
[----:B------:R-:W-:Y:S05]  /*0cd0*/  @!P6 BRA `(.L_x_9389) ;  /* 0x000000400000e947 */ /* 0x000fea0003800000 */
[----:B-----5:R-:W-:-:S05]  /*0ce0*/  HADD2.F32 R35, -RZ, R27.H1_H1 ;  /* 0x3000001bff237230 */ /* 0x020fca0000004100 */
[----:B------:R-:W-:-:S04]  /*0cf0*/  FMUL.FTZ R35, R35, c[0x0][0x1ec] ;  /* 0x00007b0023237a20 */ /* 0x000fc80000410000 */
[----:B------:R-:W-:-:S04]  /*0d00*/  FMUL.FTZ R35, R10, R35 ;  /* 0x000000230a237220 */ /* 0x000fc80000410000 */
[----:B------:R-:W-:Y:S02]  /*0d10*/  @P0 FADD.FTZ R35, R23, R35 ;  /* 0x0000002317230221 */ /* 0x000fe40000010000 */
.L_x_9389:
[----:B------:R-:W-:Y:S05]  /*0d20*/  BSYNC B1 ;  /* 0x0000000000017941 */ /* 0x000fea0003800000 */
.L_x_9388:
[----:B------:R0:W-:Y:S01]  /*0d30*/  STG.E.128 [R44.64], R28 ;  /* 0x0000001c2c007986 */ /* 0x0001e2000c101d04 */
[----:B------:R-:W-:Y:S02]  /*0d40*/  IADD3 R86, R86, 0x20, RZ ;  /* 0x0000002056567810 */ /* 0x000fe40007ffe0ff */
[----:B------:R-:W-:Y:S01]  /*0d50*/  IADD3 R47, R47, 0x20, RZ ;  /* 0x000000202f2f7810 */ /* 0x000fe20007ffe0ff */
[----:B------:R0:W-:Y:S04]  /*0d60*/  STG.E.128 [R44.64+0x10], R32 ;  /* 0x000010202c007986 */ /* 0x0001e8000c101d04 */
.L_x_9373:
[----:B------:R-:W-:Y:S05]  /*0d70*/  BSYNC B0 ;  /* 0x0000000000007941 */ /* 0x000fea0003800000 */
.L_x_9372:
        /* <DEDUP_REMOVED lines=42> */
[----:B------:R-:W-:-:S04]  /*1020*/  FMUL.FTZ R40, R9, R40 ;  /* 0x0000002809287220 */ /* 0x000fc80000410000 */
[----:B------:R-:W-:Y:S02]  /*1030*/  @P0 FADD.FTZ R40, R16, R40 ;  /* 0x0000002810280221 */ /* 0x000fe40000010000 */
.L_x_9393:
[----:B------:R-:W-:Y:S05]  /*1040*/  BSYNC B1 ;  /* 0x0000000000017941 */ /* 0x000fea0003800000 */
.L_x_9392:
[----:B------:R-:W-:Y:S01]  /*1050*/  BSSY B1, `(.L_x_9394) ;  /* 0x0000006000017945 */ /* 0x000fe20003800000 */
[----:B------:R-:W-:Y:S05]  /*1060*/  @!P6 BRA `(.L_x_9395) ;  /* 0x000000400000e947 */ /* 0x000fea0003800000 */
[----:B-----5:R-:W-:-:S05]  /*1070*/  HADD2.F32 R41, -RZ, R24.H1_H1 ;  /* 0x30000018ff297230 */ /* 0x020fca0000004100 */
[----:B------:R-:W-:-:S04]  /*1080*/  FMUL.FTZ R41, R41, c[0x0][0x1ec] ;  /* 0x00007b0029297a20 */ /* 0x000fc80000410000 */
[----:B------:R-:W-:-:S04]  /*1090*/  FMUL.FTZ R41, R8, R41 ;  /* 0x0000002908297220 */ /* 0x000fc80000410000 */
[----:B------:R-:W-:Y:S02]  /*10a0*/  @P0 FADD.FTZ R41, R17, R41 ;  /* 0x0000002911290221 */ /* 0x000fe40000010000 */
.L_x_9395:
[----:B------:R-:W-:Y:S05]  /*10b0*/  BSYNC B1 ;  /* 0x0000000000017941 */ /* 0x000fea0003800000 */
.L_x_9394:
[----:B------:R-:W-:Y:S01]  /*10c0*/  BSSY B1, `(.L_x_9396) ;  /* 0x0000006000017945 */ /* 0x000fe20003800000 */
[----:B------:R-:W-:Y:S05]  /*10d0*/  @!P6 BRA `(.L_x_9397) ;  /* 0x000000400000e947 */ /* 0x000fea0003800000 */
[----:B-----5:R-:W-:-:S05]  /*10e0*/  HADD2.F32 R42, -RZ, R25.H0_H0 ;  /* 0x20000019ff2a7230 */ /* 0x020fca0000004100 */
[----:B------:R-:W-:-:S04]  /*10f0*/  FMUL.FTZ R42, R42, c[0x0][0x1ec] ;  /* 0x00007b002a2a7a20 */ /* 0x000fc80000410000 */
[----:B------:R-:W-:-:S04]  /*1100*/  FMUL.FTZ R42, R7, R42 ;  /* 0x0000002a072a7220 */ /* 0x000fc80000410000 */
[----:B------:R-:W-:Y:S02]  /*1110*/  @P0 FADD.FTZ R42, R18, R42 ;  /* 0x0000002a122a0221 */ /* 0x000fe40000010000 */
.L_x_9397:
[----:B------:R-:W-:Y:S05]  /*1120*/  BSYNC B1 ;  /* 0x0000000000017941 */ /* 0x000fea0003800000 */
.L_x_9396:
[----:B------:R-:W-:Y:S01]  /*1130*/  BSSY B1, `(.L_x_9398) ;  /* 0x0000006000017945 */ /* 0x000fe20003800000 */
[----:B------:R-:W-:Y:S05]  /*1140*/  @!P6 BRA `(.L_x_9399) ;  /* 0x000000400000e947 */ /* 0x000fea0003800000 */
[----:B-----5:R-:W-:-:S05]  /*1150*/  HADD2.F32 R43, -RZ, R25.H1_H1 ;  /* 0x30000019ff2b7230 */ /* 0x020fca0000004100 */
[----:B------:R-:W-:-:S04]  /*1160*/  FMUL.FTZ R43, R43, c[0x0][0x1ec] ;  /* 0x00007b002b2b7a20 */ /* 0x000fc80000410000 */
[----:B------:R-:W-:-:S04]  /*1170*/  FMUL.FTZ R43, R6, R43 ;  /* 0x0000002b062b7220 */ /* 0x000fc80000410000 */
[----:B------:R-:W-:Y:S02]  /*1180*/  @P0 FADD.FTZ R43, R19, R43 ;  /* 0x0000002b132b0221 */ /* 0x000fe40000010000 */
.L_x_9399:
[----:B------:R-:W-:Y:S05]  /*1190*/  BSYNC B1 ;  /* 0x0000000000017941 */ /* 0x000fea0003800000 */
.L_x_9398:
[----:B------:R-:W-:Y:S01]  /*11a0*/  BSSY B1, `(.L_x_9400) ;  /* 0x0000006000017945 */ /* 0x000fe20003800000 */
[----:B------:R-:W-:Y:S05]  /*11b0*/  @!P6 BRA `(.L_x_9401) ;  /* 0x000000400000e947 */ /* 0x000fea0003800000 */
[----:B-----5:R-:W-:-:S05]  /*11c0*/  HADD2.F32 R36, -RZ, R26.H0_H0 ;  /* 0x2000001aff247230 */ /* 0x020fca0000004100 */
[----:B------:R-:W-:-:S04]  /*11d0*/  FMUL.FTZ R36, R36, c[0x0][0x1ec] ;  /* 0x00007b0024247a20 */ /* 0x000fc80000410000 */
[----:B------:R-:W-:-:S04]  /*11e0*/  FMUL.FTZ R36, R5, R36 ;  /* 0x0000002405247220 */ /* 0x000fc80000410000 */
[----:B------:R-:W-:Y:S02]  /*11f0*/  @P0 FADD.FTZ R36, R20, R36 ;  /* 0x0000002414240221 */ /* 0x000fe40000010000 */
.L_x_9401:
[----:B------:R-:W-:Y:S05]  /*1200*/  BSYNC B1 ;  /* 0x0000000000017941 */ /* 0x000fea0003800000 */
.L_x_9400:
[----:B------:R-:W-:Y:S01]  /*1210*/  BSSY B1, `(.L_x_9402) ;  /* 0x0000006000017945 */ /* 0x000fe20003800000 */
[----:B------:R-:W-:Y:S05]  /*1220*/  @!P6 BRA `(.L_x_9403) ;  /* 0x000000400000e947 */ /* 0x000fea0003800000 */
[----:B-----5:R-:W-:-:S05]  /*1230*/  HADD2.F32 R37, -RZ, R26.H1_H1 ;  /* 0x3000001aff257230 */ /* 0x020fca0000004100 */
[----:B------:R-:W-:-:S04]  /*1240*/  FMUL.FTZ R37, R37, c[0x0][0x1ec] ;  /* 0x00007b0025257a20 */ /* 0x000fc80000410000 */
[----:B------:R-:W-:-:S04]  /*1250*/  FMUL.FTZ R37, R4, R37 ;  /* 0x0000002504257220 */ /* 0x000fc80000410000 */
[----:B------:R-:W-:Y:S02]  /*1260*/  @P0 FADD.FTZ R37, R21, R37 ;  /* 0x0000002515250221 */ /* 0x000fe40000010000 */
.L_x_9403:
[----:B------:R-:W-:Y:S05]  /*1270*/  BSYNC B1 ;  /* 0x0000000000017941 */ /* 0x000fea0003800000 */
.L_x_9402:
[----:B------:R-:W-:Y:S01]  /*1280*/  BSSY B1, `(.L_x_9404) ;  /* 0x0000006000017945 */ /* 0x000fe20003800000 */
[----:B------:R-:W-:Y:S05]  /*1290*/  @!P6 BRA `(.L_x_9405) ;  /* 0x000000400000e947 */ /* 0x000fea0003800000 */
[----:B-----5:R-:W-:-:S05]  /*12a0*/  HADD2.F32 R38, -RZ, R27.H0_H0 ;  /* 0x2000001bff267230 */ /* 0x020fca0000004100 */
[----:B------:R-:W-:-:S04]  /*12b0*/  FMUL.FTZ R38, R38, c[0x0][0x1ec] ;  /* 0x00007b0026267a20 */ /* 0x000fc80000410000 */
[----:B------:R-:W-:-:S04]  /*12c0*/  FMUL.FTZ R38, R3, R38 ;  /* 0x0000002603267220 */ /* 0x000fc80000410000 */
[----:B------:R-:W-:Y:S02]  /*12d0*/  @P0 FADD.FTZ R38, R22, R38 ;  /* 0x0000002616260221 */ /* 0x000fe40000010000 */
.L_x_9405:
[----:B------:R-:W-:Y:S05]  /*12e0*/  BSYNC B1 ;  /* 0x0000000000017941 */ /* 0x000fea0003800000 */
.L_x_9404:
[----:B------:R-:W-:Y:S01]  /*12f0*/  BSSY B1, `(.L_x_9406) ;  /* 0x0000006000017945 */ /* 0x000fe20003800000 */
[----:B------:R-:W-:Y:S05]  /*1300*/  @!P6 BRA `(.L_x_9407) ;  /* 0x000000400000e947 */ /* 0x000fea0003800000 */
[----:B-----5:R-:W-:-:S05]  /*1310*/  HADD2.F32 R39, -RZ, R27.H1_H1 ;  /* 0x3000001bff277230 */ /* 0x020fca0000004100 */
[----:B------:R-:W-:-:S04]  /*1320*/  FMUL.FTZ R39, R39, c[0x0][0x1ec] ;  /* 0x00007b0027277a20 */ /* 0x000fc80000410000 */
[----:B------:R-:W-:-:S04]  /*1330*/  FMUL.FTZ R39, R2, R39 ;  /* 0x0000002702277220 */ /* 0x000fc80000410000 */
[----:B------:R-:W-:Y:S02]  /*1340*/  @P0 FADD.FTZ R39, R23, R39 ;  /* 0x0000002717270221 */ /* 0x000fe40000010000 */
.L_x_9407:
[----:B------:R-:W-:Y:S05]  /*1350*/  BSYNC B1 ;  /* 0x0000000000017941 */ /* 0x000fea0003800000 */
.L_x_9406:
[----:B------:R0:W-:Y:S04]  /*1360*/  STG.E.128 [R44.64], R40 ;  /* 0x000000282c007986 */ /* 0x0001e8000c101d04 */
[----:B------:R0:W-:Y:S02]  /*1370*/  STG.E.128 [R44.64+0x10], R36 ;  /* 0x000010242c007986 */ /* 0x0001e4000c101d04 */
.L_x_9391:
[----:B------:R-:W-:Y:S05]  /*1380*/  BSYNC B0 ;  /* 0x0000000000007941 */ /* 0x000fea0003800000 */
.L_x_9390:
        /* <DEDUP_REMOVED lines=21> */
.L_x_9416:
        /* <DEDUP_REMOVED lines=53> */
.L_x_9417:
        /* <DEDUP_REMOVED lines=58> */
.L_x_9413:
[----:B------:R-:W-:Y:S05]  /*1bd0*/  BSYNC B1 ;  /* 0x0000000000017941 */ /* 0x000fea0003800000 */
.L_x_9412:
        /* <DEDUP_REMOVED lines=32> */
.L_x_9411:
[----:B-1----:R-:W-:Y:S05]  /*1de0*/  BSYNC B0 ;  /* 0x0000000000007941 */ /* 0x002fea0003800000 */
.L_x_9410:
[----:B0-----:R-:W-:-:S04]  /*1df0*/  MOV R44, c[0x0][0x160] ;  /* 0x00005800002c7a02 */ /* 0x001fc80000000f00 */
[----:B------:R-:W-:-:S04]  /*1e00*/  LEA R51, R44, R51, 0x2 ;  /* 0x000000332c337211 */ /* 0x000fc800078e10ff */
[----:B------:R-:W-:-:S13]  /*1e10*/  ISETP.GE.AND P0, PT, R51, c[0x0][0x164], PT ;  /* 0x0000590033007a0c */ /* 0x000fda0003f06270 */
[----:B------:R-:W-:Y:S01]  /*1e20*/  @P0 CALL.REL.NOINC `(.L_x_9414) ;  /* 0x0000001000000944 */ /* 0x000fe20003c00000 */
[----:B------:R-:W-:Y:S05]  /*1e30*/  BRA `(.L_x_9415) ;  /* 0xffffe7e000007947 */ /* 0x000fea000383ffff */
.L_x_9414:
[----:B------:R-:W-:Y:S05]  /*1e40*/  EXIT ;  /* 0x000000000000794d */ /* 0x000fea0003800000 */
.L_x_9408:
[----:B------:R-:W-:Y:S01]  /*1e50*/  HFMA2.MMA R88, -RZ, RZ, 0, 5.9604644775390625e-08 ;  /* 0x00000001ff587435 */ /* 0x000fe200000001ff */
[----:B------:R-:W-:Y:S02]  /*1e60*/  MOV R86, 0x1f ;  /* 0x0000001f00567802 */ /* 0x000fe40000000f00 */
[----:B------:R-:W-:Y:S02]  /*1e70*/  MOV R87, 0xffffffff ;  /* 0xffffffff00577802 */ /* 0x000fe40000000f00 */
[----:B------:R-:W-:Y:S02]  /*1e80*/  MOV R44, 0x1ea0 ;  /* 0x00001ea0002c7802 */ /* 0x000fe40000000f00 */
[----:B-----5:R-:W-:Y:S05]  /*1e90*/  CALL.REL.NOINC `($__internal_102_$__cuda_sm70_shflsync_bfly_p) ;  /* 0x000005c000007944 */ /* 0x020fea0003c00000 */
[----:B01----:R-:W-:Y:S05]  /*1ea0*/  BRA `(.L_x_9416) ;  /* 0xfffff63000007947 */ /* 0x003fea000383ffff */
.L_x_9409:
[----:B------:R-:W-:Y:S01]  /*1eb0*/  HFMA2.MMA R88, -RZ, RZ, 0, 1.1920928955078125e-07 ;  /* 0x00000002ff587435 */ /* 0x000fe200000001ff */
[----:B0-----:R-:W-:Y:S02]  /*1ec0*/  MOV R47, R90 ;  /* 0x0000005a002f7202 */ /* 0x001fe40000000f00 */
[----:B------:R-:W-:Y:S02]  /*1ed0*/  MOV R86, 0x1f ;  /* 0x0000001f00567802 */ /* 0x000fe40000000f00 */
[----:B------:R-:W-:-:S02]  /*1ee0*/  MOV R87, 0xffffffff ;  /* 0xffffffff00577802 */ /* 0x000fc40000000f00 */
[----:B------:R-:W-:Y:S02]  /*1ef0*/  MOV R44, 0x1f10 ;  /* 0x00001f10002c7802 */ /* 0x000fe40000000f00 */
[----:B-----5:R-:W-:Y:S05]  /*1f00*/  CALL.REL.NOINC `($__internal_102_$__cuda_sm70_shflsync_bfly_p) ;  /* 0x0000055000007944 */ /* 0x020fea0003c00000 */
[----:B0-----:R-:W-:Y:S01]  /*1f10*/  HFMA2.MMA R88, -RZ, RZ, 0, 2.384185791015625e-07 ;  /* 0x00000004ff587435 */ /* 0x001fe200000001ff */
[----:B-1----:R-:W-:Y:S01]  /*1f20*/  FADD.FTZ R47, R90, R87 ;  /* 0x000000575a2f7221 */ /* 0x002fe20000010000 */
[----:B------:R-:W-:Y:S02]  /*1f30*/  MOV R86, 0x1f ;  /* 0x0000001f00567802 */ /* 0x000fe40000000f00 */
[----:B------:R-:W-:Y:S02]  /*1f40*/  MOV R87, 0xffffffff ;  /* 0xffffffff00577802 */ /* 0x000fe40000000f00 */
[----:B------:R-:W-:Y:S02]  /*1f50*/  MOV R44, 0x1f70 ;  /* 0x00001f70002c7802 */ /* 0x000fe40000000f00 */
[----:B------:R-:W-:Y:S05]  /*1f60*/  CALL.REL.NOINC `($__internal_102_$__cuda_sm70_shflsync_bfly_p) ;  /* 0x000004f000007944 */ /* 0x000fea0003c00000 */
[----:B0-----:R-:W-:Y:S01]  /*1f70*/  HFMA2.MMA R88, -RZ, RZ, 0, 4.76837158203125e-07 ;  /* 0x00000008ff587435 */ /* 0x001fe200000001ff */
[----:B-1----:R-:W-:Y:S01]  /*1f80*/  FADD.FTZ R47, R47, R87 ;  /* 0x000000572f2f7221 */ /* 0x002fe20000010000 */
[----:B------:R-:W-:Y:S02]  /*1f90*/  MOV R86, 0x1f ;  /* 0x0000001f00567802 */ /* 0x000fe40000000f00 */
[----:B------:R-:W-:-:S02]  /*1fa0*/  MOV R87, 0xffffffff ;  /* 0xffffffff00577802 */ /* 0x000fc40000000f00 */
[----:B------:R-:W-:Y:S02]  /*1fb0*/  MOV R44, 0x1fd0 ;  /* 0x00001fd0002c7802 */ /* 0x000fe40000000f00 */
[----:B------:R-:W-:Y:S05]  /*1fc0*/  CALL.REL.NOINC `($__internal_102_$__cuda_sm70_shflsync_bfly_p) ;  /* 0x0000049000007944 */ /* 0x000fea0003c00000 */
[----:B0-----:R-:W-:Y:S01]  /*1fd0*/  HFMA2.MMA R88, -RZ, RZ, 0, 9.5367431640625e-07 ;  /* 0x00000010ff587435 */ /* 0x001fe200000001ff */
[----:B-1----:R-:W-:Y:S01]  /*1fe0*/  FADD.FTZ R47, R47, R87 ;  /* 0x000000572f2f7221 */ /* 0x002fe20000010000 */
[----:B------:R-:W-:Y:S02]  /*1ff0*/  MOV R86, 0x1f ;  /* 0x0000001f00567802 */ /* 0x000fe40000000f00 */
[----:B------:R-:W-:Y:S02]  /*2000*/  MOV R87, 0xffffffff ;  /* 0xffffffff00577802 */ /* 0x000fe40000000f00 */
[----:B------:R-:W-:Y:S02]  /*2010*/  MOV R44, 0x2030 ;  /* 0x00002030002c7802 */ /* 0x000fe40000000f00 */
[----:B------:R-:W-:Y:S05]  /*2020*/  CALL.REL.NOINC `($__internal_102_$__cuda_sm70_shflsync_bfly_p) ;  /* 0x0000043000007944 */ /* 0x000fea0003c00000 */
        /* <DEDUP_REMOVED lines=40> */
[----:B------:R-:W-:Y:S05]  /*22b0*/  CALL.REL.NOINC `($__internal_102_$__cuda_sm70_shflsync_bfly_p) ;  /* 0x000001a000007944 */ /* 0x000fea0003c00000 */
[----:B0-----:R-:W-:Y:S01]  /*22c0*/  HFMA2.MMA R88, -RZ, RZ, 0, 1.1920928955078125e-07 ;  /* 0x00000002ff587435 */ /* 0x001fe200000001ff */
[----:B-1----:R-:W-:Y:S01]  /*22d0*/  FADD.FTZ R47, R46, R87 ;  /* 0x000000572e2f7221 */ /* 0x002fe20000010000 */
[----:B------:R-:W-:Y:S02]  /*22e0*/  MOV R86, 0x1f ;  /* 0x0000001f00567802 */ /* 0x000fe40000000f00 */
[----:B------:R-:W-:Y:S02]  /*22f0*/  MOV R87, 0xffffffff ;  /* 0xffffffff00577802 */ /* 0x000fe40000000f00 */
[----:B------:R-:W-:Y:S02]  /*2300*/  MOV R44, 0x2320 ;  /* 0x00002320002c7802 */ /* 0x000fe40000000f00 */
[----:B------:R-:W-:Y:S05]  /*2310*/  CALL.REL.NOINC `($__internal_102_$__cuda_sm70_shflsync_bfly_p) ;  /* 0x0000014000007944 */ /* 0x000fea0003c00000 */
[----:B0-----:R-:W-:Y:S01]  /*2320*/  HFMA2.MMA R88, -RZ, RZ, 0, 2.384185791015625e-07 ;  /* 0x00000004ff587435 */ /* 0x001fe200000001ff */
[----:B-1----:R-:W-:Y:S01]  /*2330*/  FADD.FTZ R47, R47, R87 ;  /* 0x000000572f2f7221 */ /* 0x002fe20000010000 */
[----:B------:R-:W-:Y:S02]  /*2340*/  MOV R86, 0x1f ;  /* 0x0000001f00567802 */ /* 0x000fe40000000f00 */
[----:B------:R-:W-:-:S02]  /*2350*/  MOV R87, 0xffffffff ;  /* 0xffffffff00577802 */ /* 0x000fc40000000f00 */
[----:B------:R-:W-:Y:S02]  /*2360*/  MOV R44, 0x2380 ;  /* 0x00002380002c7802 */ /* 0x000fe40000000f00 */
[----:B------:R-:W-:Y:S05]  /*2370*/  CALL.REL.NOINC `($__internal_102_$__cuda_sm70_shflsync_bfly_p) ;  /* 0x000000e000007944 */ /* 0x000fea0003c00000 */
[----:B0-----:R-:W-:Y:S01]  /*2380*/  HFMA2.MMA R88, -RZ, RZ, 0, 4.76837158203125e-07 ;  /* 0x00000008ff587435 */ /* 0x001fe200000001ff */
[----:B-1----:R-:W-:Y:S01]  /*2390*/  FADD.FTZ R47, R47, R87 ;  /* 0x000000572f2f7221 */ /* 0x002fe20000010000 */
[----:B------:R-:W-:Y:S02]  /*23a0*/  MOV R86, 0x1f ;  /* 0x0000001f00567802 */ /* 0x000fe40000000f00 */
[----:B------:R-:W-:Y:S02]  /*23b0*/  MOV R87, 0xffffffff ;  /* 0xffffffff00577802 */ /* 0x000fe40000000f00 */
[----:B------:R-:W-:Y:S02]  /*23c0*/  MOV R44, 0x23e0 ;  /* 0x000023e0002c7802 */ /* 0x000fe40000000f00 */
[----:B------:R-:W-:Y:S05]  /*23d0*/  CALL.REL.NOINC `($__internal_102_$__cuda_sm70_shflsync_bfly_p) ;  /* 0x0000008000007944 */ /* 0x000fea0003c00000 */
[----:B-1----:R-:W-:Y:S01]  /*23e0*/  FADD.FTZ R90, R47, R87 ;  /* 0x000000572f5a7221 */ /* 0x002fe20000010000 */
[----:B0-----:R-:W-:Y:S01]  /*23f0*/  HFMA2.MMA R88, -RZ, RZ, 0, 9.5367431640625e-07 ;  /* 0x00000010ff587435 */ /* 0x001fe200000001ff */
[----:B------:R-:W-:Y:S02]  /*2400*/  MOV R86, 0x1f ;  /* 0x0000001f00567802 */ /* 0x000fe40000000f00 */
[----:B------:R-:W-:-:S02]  /*2410*/  MOV R87, 0xffffffff ;  /* 0xffffffff00577802 */ /* 0x000fc40000000f00 */
[----:B------:R-:W-:Y:S02]  /*2420*/  MOV R47, R90 ;  /* 0x0000005a002f7202 */ /* 0x000fe40000000f00 */
[----:B------:R-:W-:Y:S02]  /*2430*/  MOV R44, 0x2450 ;  /* 0x00002450002c7802 */ /* 0x000fe40000000f00 */
[----:B------:R-:W-:Y:S05]  /*2440*/  CALL.REL.NOINC `($__internal_102_$__cuda_sm70_shflsync_bfly_p) ;  /* 0x0000001000007944 */ /* 0x000fea0003c00000 */
[----:B01----:R-:W-:Y:S05]  /*2450*/  BRA `(.L_x_9417) ;  /* 0xfffff3d000007947 */ /* 0x003fea000383ffff */
        .weak           $__internal_102_$__cuda_sm70_shflsync_bfly_p
        .type           $__internal_102_$__cuda_sm70_shflsync_bfly_p,@function
        .size           $__internal_102_$__cuda_sm70_shflsync_bfly_p,(.L_x_15294 - $__internal_102_$__cuda_sm70_shflsync_bfly_p)
$__internal_102_$__cuda_sm70_shflsync_bfly_p:
[----:B------:R-:W-:Y:S01]  /*2460*/  HFMA2.MMA R45, -RZ, RZ, 0, 0 ;  /* 0x00000000ff2d7435 */ /* 0x000fe200000001ff */
[----:B------:R-:W-:Y:S04]  /*2470*/  WARPSYNC R87 ;  /* 0x0000005700007348 */ /* 0x000fe80003800000 */
[----:B------:R0:W1:Y:S01]  /*2480*/  SHFL.BFLY PT, R87, R47, R88, R86 ;  /* 0x0c0000582f577389 */ /* 0x00006200000e0056 */
[----:B------:R-:W-:Y:S05]  /*2490*/  RET.REL.NODEC R44 `(_ZN10layer_norm13ln_fwd_kernelINS_13Kernel_traitsI6__halfS2_fS2_fjLj512ELj1ELj4ELj1ELj16ENS_18Kernel_traits_baseILj512ES2_S2_fS2_fjLj128EEEEELb0ELb1ELb1ELb0EEEvNS_9FwdParamsE) ;  /* 0xffffdb602c007950 */ /* 0x000fea0003c3ffff */
.L_x_9418:
        /* <DEDUP_REMOVED lines=14> */
.L_x_15294:


//--------------------- .text._ZN10layer_norm13ln_fwd_kernelINS_13Kernel_traitsI6__halfS2_fS2_fjLj512ELj1ELj4ELj1ELj16ENS_18Kernel_traits_baseILj512ES2_S2_fS2_fjLj128EEEEELb0ELb1ELb1ELb1EEEvNS_9FwdParamsE --------------------------
	.section	.text._ZN10layer_norm13ln_fwd_kernelINS_13Kernel_traitsI6__halfS2_fS2_fjLj512ELj1ELj4ELj1ELj16ENS_18Kernel_traits_baseILj512ES2_S2_fS2_fjLj128EEEEELb0ELb1ELb1ELb1EEEvNS_9FwdParamsE,"ax",@progbits
	.sectioninfo	@"SHI_REGISTERS=95"
	.align	128
        .global         _ZN10layer_norm13ln_fwd_kernelINS_13Kernel_traitsI6__halfS2_fS2_fjLj512ELj1ELj4ELj1ELj16ENS_18Kernel_traits_baseILj512ES2_S2_fS2_fjLj128EEEEELb0ELb1ELb1ELb1EEEvNS_9FwdParamsE
        .type           _ZN10layer_norm13ln_fwd_kernelINS_13Kernel_traitsI6__halfS2_fS2_fjLj512ELj1ELj4ELj1ELj16ENS_18Kernel_traits_baseILj512ES2_S2_fS2_fjLj128EEEEELb0ELb1ELb1ELb1EEEvNS_9FwdParamsE,@function
        .size           _ZN10layer_norm13ln_fwd_kernelINS_13Kernel_traitsI6__halfS2_fS2_fjLj512ELj1ELj4ELj1ELj16ENS_18Kernel_traits_baseILj512ES2_S2_fS2_fjLj128EEEEELb0ELb1ELb1ELb1EEEvNS_9FwdParamsE,(.L_x_15295 - _ZN10layer_norm13ln_fwd_kernelINS_13Kernel_traitsI6__halfS2_fS2_fjLj512ELj1ELj4ELj1ELj16ENS_18Kernel_traits_baseILj512ES2_S2_fS2_fjLj128EEEEELb0ELb1ELb1ELb1EEEvNS_9FwdParamsE)
        .other          _ZN10layer_norm13ln_fwd_kernelINS_13Kernel_traitsI6__halfS2_fS2_fjLj512ELj1ELj4ELj1ELj16ENS_18Kernel_traits_baseILj512ES2_S2_fS2_fjLj128EEEEELb0ELb1ELb1ELb1EEEvNS_9FwdParamsE,@"STO_CUDA_ENTRY STV_DEFAULT"
_ZN10layer_norm13ln_fwd_kernelINS_13Kernel_traitsI6__halfS2_fS2_fjLj512ELj1ELj4ELj1ELj16ENS_18Kernel_traits_baseILj512ES2_S2_fS2_fjLj128EEEEELb0ELb1ELb1ELb1EEEvNS_9FwdParamsE:
.text._ZN10layer_norm13ln_fwd_kernelINS_13Kernel_traitsI6__halfS2_fS2_fjLj512ELj1ELj4ELj1ELj16ENS_18Kernel_traits_baseILj512ES2_S2_fS2_fjLj128EEEEELb0ELb1ELb1ELb1EEEvNS_9FwdParamsE:
        /* <DEDUP_REMOVED lines=45> */
[----:B------:R-:W-:Y:S02]  /*02d0*/  HADD2.F32 R2, -RZ, R35.H1_H1 ;  /* 0x30000023ff027230 */ /* 0x000fe40000004100 */
[--C-:B--2---:R-:W-:Y:S02]  /*02e0*/  HADD2.F32 R0, -RZ, R16.reuse.H0_H0 ;  /* 0x20000010ff007230 */ /* 0x104fe40000004100 */
[----:B------:R-:W-:-:S02]  /*02f0*/  HADD2.F32 R49, -RZ, R16.H1_H1 ;  /* 0x30000010ff317230 */ /* 0x000fc40000004100 */
[--C-:B------:R-:W-:Y:S02]  /*0300*/  HADD2.F32 R48, -RZ, R17.reuse.H0_H0 ;  /* 0x20000011ff307230 */ /* 0x100fe40000004100 */
[----:B------:R-:W-:Y:S02]  /*0310*/  HADD2.F32 R51, -RZ, R17.H1_H1 ;  /* 0x30000011ff337230 */ /* 0x000fe40000004100 */
[--C-:B------:R-:W-:Y:S02]  /*0320*/  HADD2.F32 R50, -RZ, R18.reuse.H0_H0 ;  /* 0x20000012ff327230 */ /* 0x100fe40000004100 */
[----:B------:R-:W-:Y:S02]  /*0330*/  HADD2.F32 R53, -RZ, R18.H1_H1 ;  /* 0x30000012ff357230 */ /* 0x000fe40000004100 */
[--C-:B------:R-:W-:Y:S02]  /*0340*/  HADD2.F32 R52, -RZ, R19.reuse.H0_H0 ;  /* 0x20000013ff347230 */ /* 0x100fe40000004100 */
[----:B------:R-:W-:-:S02]  /*0350*/  HADD2.F32 R55, -RZ, R19.H1_H1 ;  /* 0x30000013ff377230 */ /* 0x000fc40000004100 */
[--C-:B---3--:R-:W-:Y:S02]  /*0360*/  HADD2.F32 R54, -RZ, R20.reuse.H0_H0 ;  /* 0x20000014ff367230 */ /* 0x108fe40000004100 */
[----:B------:R-:W-:Y:S02]  /*0370*/  HADD2.F32 R57, -RZ, R20.H1_H1 ;  /* 0x30000014ff397230 */ /* 0x000fe40000004100 */
[--C-:B------:R-:W-:Y:S02]  /*0380*/  HADD2.F32 R56, -RZ, R21.reuse.H0_H0 ;  /* 0x20000015ff387230 */ /* 0x100fe40000004100 */
[----:B------:R-:W-:Y:S02]  /*0390*/  HADD2.F32 R59, -RZ, R21.H1_H1 ;  /* 0x30000015ff3b7230 */ /* 0x000fe40000004100 */
[--C-:B------:R-:W-:Y:S02]  /*03a0*/  HADD2.F32 R58, -RZ, R22.reuse.H0_H0 ;  /* 0x20000016ff3a7230 */ /* 0x100fe40000004100 */
        /* <DEDUP_REMOVED lines=19> */
.L_x_9456:
        /* <DEDUP_REMOVED lines=56> */
[----:B-----5:R-:W-:-:S05]  /*0860*/  HADD2.F32 R32, -RZ, R24.H0_H0 ;  /* 0x20000018ff207230 */ /* 0x020fca0000004100 */
[----:B------:R-:W-:-:S04]  /*0870*/  FMUL.FTZ R41, R32, c[0x0][0x1ec] ;  /* 0x00007b0020297a20 */ /* 0x000fc80000410000 */
[----:B------:R-:W-:-:S04]  /*0880*/  FMUL.FTZ R32, R0, R41 ;  /* 0x0000002900207220 */ /* 0x000fc80000410000 */
[----:B------:R-:W-:Y:S02]  /*0890*/  @P0 FADD.FTZ R32, R16, R32 ;  /* 0x0000002010200221 */ /* 0x000fe40000010000 */
.L_x_9420:
[----:B------:R-:W-:Y:S05]  /*08a0*/  BSYNC B0 ;  /* 0x0000000000007941 */ /* 0x000fea0003800000 */
.L_x_9419:
[----:B------:R-:W-:Y:S01]  /*08b0*/  BSSY B0, `(.L_x_9421) ;  /* 0x0000006000007945 */ /* 0x000fe20003800000 */
[----:B------:R-:W-:Y:S05]  /*08c0*/  @!P5 BRA `(.L_x_9422) ;  /* 0x000000400000d947 */ /* 0x000fea0003800000 */
[----:B-----5:R-:W-:-:S05]  /*08d0*/  HADD2.F32 R33, -RZ, R24.H1_H1 ;  /* 0x30000018ff217230 */ /* 0x020fca0000004100 */
[----:B------:R-:W-:-:S04]  /*08e0*/  FMUL.FTZ R42, R33, c[0x0][0x1ec] ;  /* 0x00007b00212a7a20 */ /* 0x000fc80000410000 */
[----:B------:R-:W-:-:S04]  /*08f0*/  FMUL.FTZ R33, R49, R42 ;  /* 0x0000002a31217220 */ /* 0x000fc80000410000 */
[----:B------:R-:W-:Y:S02]  /*0900*/  @P0 FADD.FTZ R33, R17, R33 ;  /* 0x0000002111210221 */ /* 0x000fe40000010000 */
.L_x_9422:
[----:B------:R-:W-:Y:S05]  /*0910*/  BSYNC B0 ;  /* 0x0000000000007941 */ /* 0x000fea0003800000 */
.L_x_9421:
[----:B------:R-:W-:Y:S01]  /*0920*/  BSSY B0, `(.L_x_9423) ;  /* 0x0000006000007945 */ /* 0x000fe20003800000 */
[----:B------:R-:W-:Y:S05]  /*0930*/  @!P5 BRA `(.L_x_9424) ;  /* 0x000000400000d947 */ /* 0x000fea0003800000 */
[----:B-----5:R-:W-:-:S05]  /*0940*/  HADD2.F32 R34, -RZ, R25.H0_H0 ;  /* 0x20000019ff227230 */ /* 0x020fca0000004100 */
[----:B------:R-:W-:-:S04]  /*0950*/  FMUL.FTZ R41, R34, c[0x0][0x1ec] ;  /* 0x00007b0022297a20 */ /* 0x000fc80000410000 */
[----:B------:R-:W-:-:S04]  /*0960*/  FMUL.FTZ R34, R48, R41 ;  /* 0x0000002930227220 */ /* 0x000fc80000410000 */
[----:B------:R-:W-:Y:S02]  /*0970*/  @P0 FADD.FTZ R34, R18, R34 ;  /* 0x0000002212220221 */ /* 0x000fe40000010000 */
.L_x_9424:
[----:B------:R-:W-:Y:S05]  /*0980*/  BSYNC B0 ;  /* 0x0000000000007941 */ /* 0x000fea0003800000 */
.L_x_9423:
[----:B------:R-:W-:Y:S01]  /*0990*/  BSSY B0, `(.L_x_9425) ;  /* 0x0000006000007945 */ /* 0x000fe20003800000 */
[----:B------:R-:W-:Y:S05]  /*09a0*/  @!P5 BRA `(.L_x_9426) ;  /* 0x000000400000d947 */ /* 0x000fea0003800000 */
[----:B-----5:R-:W-:-:S05]  /*09b0*/  HADD2.F32 R35, -RZ, R25.H1_H1 ;  /* 0x30000019ff237230 */ /* 0x020fca0000004100 */
[----:B------:R-:W-:-:S04]  /*09c0*/  FMUL.FTZ R42, R35, c[0x0][0x1ec] ;  /* 0x00007b00232a7a20 */ /* 0x000fc80000410000 */
[----:B------:R-:W-:-:S04]  /*09d0*/  FMUL.FTZ R35, R51, R42 ;  /* 0x0000002a33237220 */ /* 0x000fc80000410000 */
[----:B------:R-:W-:Y:S02]  /*09e0*/  @P0 FADD.FTZ R35, R19, R35 ;  /* 0x0000002313230221 */ /* 0x000fe40000010000 */
.L_x_9426:
[----:B------:R-:W-:Y:S05]  /*09f0*/  BSYNC B0 ;  /* 0x0000000000007941 */ /* 0x000fea0003800000 */
.L_x_9425:
[----:B------:R-:W-:Y:S01]  /*0a00*/  BSSY B0, `(.L_x_9427) ;  /* 0x0000006000007945 */ /* 0x000fe20003800000 */
[----:B------:R-:W-:Y:S05]  /*0a10*/  @!P5 BRA `(.L_x_9428) ;  /* 0x000000400000d947 */ /* 0x000fea0003800000 */
[----:B-----5:R-:W-:-:S05]  /*0a20*/  HADD2.F32 R28, -RZ, R26.H0_H0 ;  /* 0x2000001aff1c7230 */ /* 0x020fca0000004100 */
[----:B------:R-:W-:-:S04]  /*0a30*/  FMUL.FTZ R41, R28, c[0x0][0x1ec] ;  /* 0x00007b001c297a20 */ /* 0x000fc80000410000 */
[----:B------:R-:W-:-:S04]  /*0a40*/  FMUL.FTZ R28, R50, R41 ;  /* 0x00000029321c7220 */ /* 0x000fc80000410000 */
[----:B------:R-:W-:Y:S02]  /*0a50*/  @P0 FADD.FTZ R28, R20, R28 ;  /* 0x0000001c141c0221 */ /* 0x000fe40000010000 */
.L_x_9428:
[----:B------:R-:W-:Y:S05]  /*0a60*/  BSYNC B0 ;  /* 0x0000000000007941 */ /* 0x000fea0003800000 */
.L_x_9427:
[----:B------:R-:W-:Y:S01]  /*0a70*/  BSSY B0, `(.L_x_9429) ;  /* 0x0000006000007945 */ /* 0x000fe20003800000 */
[----:B------:R-:W-:Y:S05]  /*0a80*/  @!P5 BRA `(.L_x_9430) ;  /* 0x000000400000d947 */ /* 0x000fea0003800000 */
[----:B-----5:R-:W-:-:S05]  /*0a90*/  HADD2.F32 R29, -RZ, R26.H1_H1 ;  /* 0x3000001aff1d7230 */ /* 0x020fca0000004100 */
[----:B------:R-:W-:-:S04]  /*0aa0*/  FMUL.FTZ R42, R29, c[0x0][0x1ec] ;  /* 0x00007b001d2a7a20 */ /* 0x000fc80000410000 */
[----:B------:R-:W-:-:S04]  /*0ab0*/  FMUL.FTZ R29, R53, R42 ;  /* 0x0000002a351d7220 */ /* 0x000fc80000410000 */
[----:B------:R-:W-:Y:S02]  /*0ac0*/  @P0 FADD.FTZ R29, R21, R29 ;  /* 0x0000001d151d0221 */ /* 0x000fe40000010000 */
.L_x_9430:
[----:B------:R-:W-:Y:S05]  /*0ad0*/  BSYNC B0 ;  /* 0x0000000000007941 */ /* 0x000fea0003800000 */
.L_x_9429:
[----:B------:R-:W-:Y:S01]  /*0ae0*/  BSSY B0, `(.L_x_9431) ;  /* 0x0000006000007945 */ /* 0x000fe20003800000 */
[----:B------:R-:W-:Y:S05]  /*0af0*/  @!P5 BRA `(.L_x_9432) ;  /* 0x000000400000d947 */ /* 0x000fea0003800000 */
[----:B-----5:R-:W-:-:S05]  /*0b00*/  HADD2.F32 R30, -RZ, R27.H0_H0 ;  /* 0x2000001bff1e7230 */ /* 0x020fca0000004100 */
[----:B------:R-:W-:-:S04]  /*0b10*/  FMUL.FTZ R41, R30, c[0x0][0x1ec] ;  /* 0x00007b001e297a20 */ /* 0x000fc80000410000 */
[----:B------:R-:W-:-:S04]  /*0b20*/  FMUL.FTZ R30, R52, R41 ;  /* 0x00000029341e7220 */ /* 0x000fc80000410000 */
[----:B------:R-:W-:Y:S02]  /*0b30*/  @P0 FADD.FTZ R30, R22, R30 ;  /* 0x0000001e161e0221 */ /* 0x000fe40000010000 */
.L_x_9432:
[----:B------:R-:W-:Y:S05]  /*0b40*/  BSYNC B0 ;  /* 0x0000000000007941 */ /* 0x000fea0003800000 */
.L_x_9431:
[----:B------:R-:W-:Y:S01]  /*0b50*/  BSSY B0, `(.L_x_9433) ;  /* 0x0000006000007945 */ /* 0x000fe20003800000 */
[----:B------:R-:W-:Y:S05]  /*0b60*/  @!P5 BRA `(.L_x_9434) ;  /* 0x000000400000d947 */ /* 0x000fea0003800000 */
[----:B-----5:R-:W-:-:S05]  /*0b70*/  HADD2.F32 R31, -RZ, R27.H1_H1 ;  /* 0x3000001bff1f7230 */ /* 0x020fca0000004100 */
[----:B------:R-:W-:-:S04]  /*0b80*/  FMUL.FTZ R42, R31, c[0x0][0x1ec] ;  /* 0x00007b001f2a7a20 */ /* 0x000fc80000410000 */
[----:B------:R-:W-:-:S04]  /*0b90*/  FMUL.FTZ R31, R55, R42 ;  /* 0x0000002a371f7220 */ /* 0x000fc80000410000 */
[----:B------:R-:W-:Y:S02]  /*0ba0*/  @P0 FADD.FTZ R31, R23, R31 ;  /* 0x0000001f171f0221 */ /* 0x000fe40000010000 */
.L_x_9434:
[----:B------:R-:W-:Y:S05]  /*0bb0*/  BSYNC B0 ;  /* 0x0000000000007941 */ /* 0x000fea0003800000 */
.L_x_9433:
        /* <DEDUP_REMOVED lines=34> */
[----:B-----5:R-:W-:-:S05]  /*0de0*/  HADD2.F32 R40, -RZ, R24.H0_H0 ;  /* 0x20000018ff287230 */ /* 0x020fca0000004100 */
[----:B------:R-:W-:-:S04]  /*0df0*/  FMUL.FTZ R63, R40, c[0x0][0x1ec] ;  /* 0x00007b00283f7a20 */ /* 0x000fc80000410000 */
[----:B------:R-:W-:-:S04]  /*0e00*/  FMUL.FTZ R40, R54, R63 ;  /* 0x0000003f36287220 */ /* 0x000fc80000410000 */
[----:B------:R-:W-:Y:S02]  /*0e10*/  @P0 FADD.FTZ R40, R16, R40 ;  /* 0x0000002810280221 */ /* 0x000fe40000010000 */
.L_x_9436:
[----:B------:R-:W-:Y:S05]  /*0e20*/  BSYNC B0 ;  /* 0x0000000000007941 */ /* 0x000fea0003800000 */
.L_x_9435:
[----:B------:R-:W-:Y:S01]  /*0e30*/  BSSY B0, `(.L_x_9437) ;  /* 0x0000006000007945 */ /* 0x000fe20003800000 */
[----:B------:R-:W-:Y:S05]  /*0e40*/  @!P5 BRA `(.L_x_9438) ;  /* 0x000000400000d947 */ /* 0x000fea0003800000 */
[----:B-----5:R-:W-:-:S05]  /*0e50*/  HADD2.F32 R41, -RZ, R24.H1_H1 ;  /* 0x30000018ff297230 */ /* 0x020fca0000004100 */
[----:B------:R-:W-:-:S04]  /*0e60*/  FMUL.FTZ R62, R41, c[0x0][0x1ec] ;  /* 0x00007b00293e7a20 */ /* 0x000fc80000410000 */
[----:B------:R-:W-:-:S04]  /*0e70*/  FMUL.FTZ R41, R57, R62 ;  /* 0x0000003e39297220 */ /* 0x000fc80000410000 */
[----:B------:R-:W-:Y:S02]  /*0e80*/  @P0 FADD.FTZ R41, R17, R41 ;  /* 0x0000002911290221 */ /* 0x000fe40000010000 */
.L_x_9438:
[----:B------:R-:W-:Y:S05]  /*0e90*/  BSYNC B0 ;  /* 0x0000000000007941 */ /* 0x000fea0003800000 */
.L_x_9437:
[----:B------:R-:W-:Y:S01]  /*0ea0*/  BSSY B0, `(.L_x_9439) ;  /* 0x0000006000007945 */ /* 0x000fe20003800000 */
[----:B------:R-:W-:Y:S05]  /*0eb0*/  @!P5 BRA `(.L_x_9440) ;  /* 0x000000400000d947 */ /* 0x000fea0003800000 */
[----:B-----5:R-:W-:-:S05]  /*0ec0*/  HADD2.F32 R42, -RZ, R25.H0_H0 ;  /* 0x20000019ff2a7230 */ /* 0x020fca0000004100 */
[----:B------:R-:W-:-:S04]  /*0ed0*/  FMUL.FTZ R63, R42, c[0x0][0x1ec] ;  /* 0x00007b002a3f7a20 */ /* 0x000fc80000410000 */
[----:B------:R-:W-:-:S04]  /*0ee0*/  FMUL.FTZ R42, R56, R63 ;  /* 0x0000003f382a7220 */ /* 0x000fc80000410000 */
[----:B------:R-:W-:Y:S02]  /*0ef0*/  @P0 FADD.FTZ R42, R18, R42 ;  /* 0x0000002a122a0221 */ /* 0x000fe40000010000 */
.L_x_9440:
[----:B------:R-:W-:Y:S05]  /*0f00*/  BSYNC B0 ;  /* 0x0000000000007941 */ /* 0x000fea0003800000 */
.L_x_9439:
[----:B------:R-:W-:Y:S01]  /*0f10*/  BSSY B0, `(.L_x_9441) ;  /* 0x0000006000007945 */ /* 0x000fe20003800000 */
[----:B------:R-:W-:Y:S05]  /*0f20*/  @!P5 BRA `(.L_x_9442) ;  /* 0x000000400000d947 */ /* 0x000fea0003800000 */
[----:B-----5:R-:W-:-:S05]  /*0f30*/  HADD2.F32 R43, -RZ, R25.H1_H1 ;  /* 0x30000019ff2b7230 */ /* 0x020fca0000004100 */
[----:B------:R-:W-:-:S04]  /*0f40*/  FMUL.FTZ R62, R43, c[0x0][0x1ec] ;  /* 0x00007b002b3e7a20 */ /* 0x000fc80000410000 */
[----:B------:R-:W-:-:S04]  /*0f50*/  FMUL.FTZ R43, R59, R62 ;  /* 0x0000003e3b2b7220 */ /* 0x000fc80000410000 */
[----:B------:R-:W-:Y:S02]  /*0f60*/  @P0 FADD.FTZ R43, R19, R43 ;  /* 0x0000002b132b0221 */ /* 0x000fe40000010000 */
.L_x_9442:
[----:B------:R-:W-:Y:S05]  /*0f70*/  BSYNC B0 ;  /* 0x0000000000007941 */ /* 0x000fea0003800000 */
.L_x_9441:
[----:B------:R-:W-:Y:S01]  /*0f80*/  BSSY B0, `(.L_x_9443) ;  /* 0x0000006000007945 */ /* 0x000fe20003800000 */
[----:B------:R-:W-:Y:S05]  /*0f90*/  @!P5 BRA `(.L_x_9444) ;  /* 0x000000400000d947 */ /* 0x000fea0003800000 */
[----:B-----5:R-:W-:-:S05]  /*0fa0*/  HADD2.F32 R36, -RZ, R26.H0_H0 ;  /* 0x2000001aff247230 */ /* 0x020fca0000004100 */
[----:B------:R-:W-:-:S04]  /*0fb0*/  FMUL.FTZ R63, R36, c[0x0][0x1ec] ;  /* 0x00007b00243f7a20 */ /* 0x000fc80000410000 */
[----:B------:R-:W-:-:S04]  /*0fc0*/  FMUL.FTZ R36, R58, R63 ;  /* 0x0000003f3a247220 */ /* 0x000fc80000410000 */
[----:B------:R-:W-:Y:S02]  /*0fd0*/  @P0 FADD.FTZ R36, R20, R36 ;  /* 0x0000002414240221 */ /* 0x000fe40000010000 */
.L_x_9444:
[----:B------:R-:W-:Y:S05]  /*0fe0*/  BSYNC B0 ;  /* 0x0000000000007941 */ /* 0x000fea0003800000 */
.L_x_9443:
[----:B------:R-:W-:Y:S01]  /*0ff0*/  BSSY B0, `(.L_x_9445) ;  /* 0x0000006000007945 */ /* 0x000fe20003800000 */
[----:B------:R-:W-:Y:S05]  /*1000*/  @!P5 BRA `(.L_x_9446) ;  /* 0x000000400000d947 */ /* 0x000fea0003800000 */
[----:B-----5:R-:W-:-:S05]  /*1010*/  HADD2.F32 R37, -RZ, R26.H1_H1 ;  /* 0x3000001aff257230 */ /* 0x020fca0000004100 */
[----:B------:R-:W-:-:S04]  /*1020*/  FMUL.FTZ R62, R37, c[0x0][0x1ec] ;  /* 0x00007b00253e7a20 */ /* 0x000fc80000410000 */
[----:B------:R-:W-:-:S04]  /*1030*/  FMUL.FTZ R37, R65, R62 ;  /* 0x0000003e41257220 */ /* 0x000fc80000410000 */
[----:B------:R-:W-:Y:S02]  /*1040*/  @P0 FADD.FTZ R37, R21, R37 ;  /* 0x0000002515250221 */ /* 0x000fe40000010000 */
.L_x_9446:
[----:B------:R-:W-:Y:S05]  /*1050*/  BSYNC B0 ;  /* 0x0000000000007941 */ /* 0x000fea0003800000 */
.L_x_9445:
[----:B------:R-:W-:Y:S01]  /*1060*/  BSSY B0, `(.L_x_9447) ;  /* 0x0000006000007945 */ /* 0x000fe20003800000 */
[----:B------:R-:W-:Y:S05]  /*1070*/  @!P5 BRA `(.L_x_9448) ;  /* 0x000000400000d947 */ /* 0x000fea0003800000 */
[----:B-----5:R-:W-:-:S05]  /*1080*/  HADD2.F32 R38, -RZ, R27.H0_H0 ;  /* 0x2000001bff267230 */ /* 0x020fca0000004100 */
[----:B------:R-:W-:-:S04]  /*1090*/  FMUL.FTZ R63, R38, c[0x0][0x1ec] ;  /* 0x00007b00263f7a20 */ /* 0x000fc80000410000 */
[----:B------:R-:W-:-:S04]  /*10a0*/  FMUL.FTZ R38, R64, R63 ;  /* 0x0000003f40267220 */ /* 0x000fc80000410000 */
[----:B------:R-:W-:Y:S02]  /*10b0*/  @P0 FADD.FTZ R38, R22, R38 ;  /* 0x0000002616260221 */ /* 0x000fe40000010000 */
.L_x_9448:
[----:B------:R-:W-:Y:S05]  /*10c0*/  BSYNC B0 ;  /* 0x0000000000007941 */ /* 0x000fea0003800000 */
.L_x_9447:
[----:B------:R-:W-:Y:S01]  /*10d0*/  BSSY B0, `(.L_x_9449) ;  /* 0x0000006000007945 */ /* 0x000fe20003800000 */
[----:B------:R-:W-:Y:S05]  /*10e0*/  @!P5 BRA `(.L_x_9450) ;  /* 0x000000400000d947 */ /* 0x000fea0003800000 */
[----:B-----5:R-:W-:-:S05]  /*10f0*/  HADD2.F32 R39, -RZ, R27.H1_H1 ;  /* 0x3000001bff277230 */ /* 0x020fca0000004100 */
[----:B------:R-:W-:-:S04]  /*1100*/  FMUL.FTZ R62, R39, c[0x0][0x1ec] ;  /* 0x00007b00273e7a20 */ /* 0x000fc80000410000 */
[----:B------:R-:W-:-:S04]  /*1110*/  FMUL.FTZ R39, R67, R62 ;  /* 0x0000003e43277220 */ /* 0x000fc80000410000 */
[----:B------:R-:W-:Y:S02]  /*1120*/  @P0 FADD.FTZ R39, R23, R39 ;  /* 0x0000002717270221 */ /* 0x000fe40000010000 */
.L_x_9450:
[----:B------:R-:W-:Y:S05]  /*1130*/  BSYNC B0 ;  /* 0x0000000000007941 */ /* 0x000fea0003800000 */
.L_x_9449:
        /* <DEDUP_REMOVED lines=23> */
.L_x_9457:
        /* <DEDUP_REMOVED lines=52> */
.L_x_9458:
        /* <DEDUP_REMOVED lines=52> */
[----:B------:R-:W-:Y:S01]  /*1930*/  F2FP.PACK_AB R31, R31, R30 ;  /* 0x0000001e1f1f723e */ /* 0x000fe200000000ff */
[----:B------:R-:W-:Y:S02]  /*1940*/  FMUL.FTZ R34, R85, R34 ;  /* 0x0000002255227220 */ /* 0x000fe40000410000 */
[----:B------:R-:W-:Y:S01]  /*1950*/  FFMA.FTZ R32, R66, R32, R45 ;  /* 0x0000002042207223 */ /* 0x000fe2000001002d */
[----:B------:R-:W-:Y:S01]  /*1960*/  F2FP.PACK_AB R30, R35, R28 ;  /* 0x0000001c231e723e */ /* 0x000fe200000000ff */
[----:B------:R-:W-:-:S02]  /*1970*/  FFMA.FTZ R33, R69, R62, R44 ;  /* 0x0000003e45217223 */ /* 0x000fc4000001002c */
[----:B------:R-:W-:Y:S02]  /*1980*/  FFMA.FTZ R37, R80, R37, R3 ;  /* 0x0000002550257223 */ /* 0x000fe40000010003 */
[----:B------:R-:W-:Y:S01]  /*1990*/  FFMA.FTZ R60, R83, R60, R2 ;  /* 0x0000003c533c7223 */ /* 0x000fe20000010002 */
[----:B------:R-:W-:Y:S01]  /*19a0*/  F2FP.PACK_AB R28, R33, R32 ;  /* 0x00000020211c723e */ /* 0x000fe200000000ff */
[C---:B------:R-:W-:Y:S02]  /*19b0*/  FMUL.FTZ R36, R85.reuse, R36 ;  /* 0x0000002455247220 */ /* 0x040fe40000410000 */
[C---:B------:R-:W-:Y:S01]  /*19c0*/  FMUL.FTZ R82, R85.reuse, R82 ;  /* 0x0000005255527220 */ /* 0x040fe20000410000 */
[----:B------:R-:W-:Y:S01]  /*19d0*/  F2FP.PACK_AB R35, R60, R37 ;  /* 0x000000253c23723e */ /* 0x000fe200000000ff */
        /* <DEDUP_REMOVED lines=22> */
.L_x_9454:
[----:B--2---:R-:W-:Y:S05]  /*1b40*/  BSYNC B0 ;  /* 0x0000000000007941 */ /* 0x004fea0003800000 */
.L_x_9453:
[----:B0-----:R-:W-:-:S04]  /*1b50*/  MOV R29, c[0x0][0x160] ;  /* 0x00005800001d7a02 */ /* 0x001fc80000000f00 */
[----:B------:R-:W-:-:S04]  /*1b60*/  LEA R46, R29, R46, 0x2 ;  /* 0x0000002e1d2e7211 */ /* 0x000fc800078e10ff */
[----:B------:R-:W-:-:S13]  /*1b70*/  ISETP.GE.AND P0, PT, R46, c[0x0][0x164], PT ;  /* 0x000059002e007a0c */ /* 0x000fda0003f06270 */
[----:B-----5:R-:W-:Y:S01]  /*1b80*/  @P0 CALL.REL.NOINC `(.L_x_9455) ;  /* 0x0000001000000944 */ /* 0x020fe20003c00000 */
[----:B------:R-:W-:Y:S05]  /*1b90*/  BRA `(.L_x_9456) ;  /* 0xffffe94000007947 */ /* 0x000fea000383ffff */
.L_x_9455:
[----:B------:R-:W-:Y:S05]  /*1ba0*/  EXIT ;  /* 0x000000000000794d */ /* 0x000fea0003800000 */
.L_x_9451:
[----:B0-----:R-:W-:Y:S01]  /*1bb0*/  HFMA2.MMA R84, -RZ, RZ, 0, 5.9604644775390625e-08 ;  /* 0x00000001ff547435 */ /* 0x001fe200000001ff */
[----:B------:R-:W-:Y:S02]  /*1bc0*/  MOV R85, 0x1f ;  /* 0x0000001f00557802 */ /* 0x000fe40000000f00 */
[----:B------:R-:W-:Y:S02]  /*1bd0*/  MOV R62, 0xffffffff ;  /* 0xffffffff003e7802 */ /* 0x000fe40000000f00 */
[----:B------:R-:W-:Y:S02]  /*1be0*/  MOV R60, 0x1c00 ;  /* 0x00001c00003c7802 */ /* 0x000fe40000000f00 */
[----:B-----5:R-:W-:Y:S05]  /*1bf0*/  CALL.REL.NOINC `($__internal_103_$__cuda_sm70_shflsync_bfly_p) ;  /* 0x0000058000007944 */ /* 0x020fea0003c00000 */
[----:B01----:R-:W-:Y:S05]  /*1c00*/  BRA `(.L_x_9457) ;  /* 0xfffff6a000007947 */ /* 0x003fea000383ffff */
.L_x_9452:
[----:B------:R-:W-:Y:S01]  /*1c10*/  HFMA2.MMA R84, -RZ, RZ, 0, 1.1920928955078125e-07 ;  /* 0x00000002ff547435 */ /* 0x000fe200000001ff */
[----:B------:R-:W-:Y:S02]  /*1c20*/  MOV R85, 0x1f ;  /* 0x0000001f00557802 */ /* 0x000fe40000000f00 */
[----:B------:R-:W-:Y:S02]  /*1c30*/  MOV R62, 0xffffffff ;  /* 0xffffffff003e7802 */ /* 0x000fe40000000f00 */
[----:B------:R-:W-:-:S02]  /*1c40*/  MOV R60, 0x1c60 ;  /* 0x00001c60003c7802 */ /* 0x000fc40000000f00 */
[----:B-----5:R-:W-:Y:S05]  /*1c50*/  CALL.REL.NOINC `($__internal_103_$__cuda_sm70_shflsync_bfly_p) ;  /* 0x0000052000007944 */ /* 0x020fea0003c00000 */
[----:B0-----:R-:W-:Y:S01]  /*1c60*/  HFMA2.MMA R84, -RZ, RZ, 0, 2.384185791015625e-07 ;  /* 0x00000004ff547435 */ /* 0x001fe200000001ff */
[----:B-1----:R-:W-:Y:S01]  /*1c70*/  FADD.FTZ R86, R86, R62 ;  /* 0x0000003e56567221 */ /* 0x002fe20000010000 */
[----:B------:R-:W-:-:S02]  /*1c80*/  MOV R85, 0x1f ;  /* 0x0000001f00557802 */ /* 0x000fc40000000f00 */
[----:B------:R-:W-:Y:S02]  /*1c90*/  MOV R62, 0xffffffff ;  /* 0xffffffff003e7802 */ /* 0x000fe40000000f00 */
[----:B------:R-:W-:Y:S02]  /*1ca0*/  MOV R60, 0x1cc0 ;  /* 0x00001cc0003c7802 */ /* 0x000fe40000000f00 */
[----:B------:R-:W-:Y:S05]  /*1cb0*/  CALL.REL.NOINC `($__internal_103_$__cuda_sm70_shflsync_bfly_p) ;  /* 0x000004c000007944 */ /* 0x000fea0003c00000 */
[----:B0-----:R-:W-:Y:S01]  /*1cc0*/  HFMA2.MMA R84, -RZ, RZ, 0, 4.76837158203125e-07 ;  /* 0x00000008ff547435 */ /* 0x001fe200000001ff */
[----:B-1----:R-:W-:Y:S01]  /*1cd0*/  FADD.FTZ R86, R86, R62 ;  /* 0x0000003e56567221 */ /* 0x002fe20000010000 */
[----:B------:R-:W-:Y:S02]  /*1ce0*/  MOV R85, 0x1f ;  /* 0x0000001f00557802 */ /* 0x000fe40000000f00 */
[----:B------:R-:W-:Y:S02]  /*1cf0*/  MOV R62, 0xffffffff ;  /* 0xffffffff003e7802 */ /* 0x000fe40000000f00 */
[----:B------:R-:W-:Y:S02]  /*1d00*/  MOV R60, 0x1d20 ;  /* 0x00001d20003c7802 */ /* 0x000fe40000000f00 */
[----:B------:R-:W-:Y:S05]  /*1d10*/  CALL.REL.NOINC `($__internal_103_$__cuda_sm70_shflsync_bfly_p) ;  /* 0x0000046000007944 */ /* 0x000fea0003c00000 */
[----:B0-----:R-:W-:Y:S01]  /*1d20*/  HFMA2.MMA R84, -RZ, RZ, 0, 9.5367431640625e-07 ;  /* 0x00000010ff547435 */ /* 0x001fe200000001ff */
[----:B-1----:R-:W-:Y:S01]  /*1d30*/  FADD.FTZ R86, R86, R62 ;  /* 0x0000003e56567221 */ /* 0x002fe20000010000 */
[----:B------:R-:W-:-:S02]  /*1d40*/  MOV R85, 0x1f ;  /* 0x0000001f00557802 */ /* 0x000fc40000000f00 */
[----:B------:R-:W-:Y:S02]  /*1d50*/  MOV R62, 0xffffffff ;  /* 0xffffffff003e7802 */ /* 0x000fe40000000f00 */
[----:B------:R-:W-:Y:S02]  /*1d60*/  MOV R60, 0x1d80 ;  /* 0x00001d80003c7802 */ /* 0x000fe40000000f00 */
[----:B------:R-:W-:Y:S05]  /*1d70*/  CALL.REL.NOINC `($__internal_103_$__cuda_sm70_shflsync_bfly_p) ;  /* 0x0000040000007944 */ /* 0x000fea0003c00000 */
        /* <DEDUP_REMOVED lines=38> */
[----:B------:R-:W-:Y:S05]  /*1fe0*/  CALL.REL.NOINC `($__internal_103_$__cuda_sm70_shflsync_bfly_p) ;  /* 0x0000019000007944 */ /* 0x000fea0003c00000 */
[----:B0-----:R-:W-:Y:S01]  /*1ff0*/  HFMA2.MMA R84, -RZ, RZ, 0, 1.1920928955078125e-07 ;  /* 0x00000002ff547435 */ /* 0x001fe200000001ff */
[----:B-1----:R-:W-:Y:S01]  /*2000*/  FADD.FTZ R86, R86, R62 ;  /* 0x0000003e56567221 */ /* 0x002fe20000010000 */
[----:B------:R-:W-:Y:S02]  /*2010*/  MOV R85, 0x1f ;  /* 0x0000001f00557802 */ /* 0x000fe40000000f00 */
[----:B------:R-:W-:Y:S02]  /*2020*/  MOV R62, 0xffffffff ;  /* 0xffffffff003e7802 */ /* 0x000fe40000000f00 */
[----:B------:R-:W-:Y:S02]  /*2030*/  MOV R60, 0x2050 ;  /* 0x00002050003c7802 */ /* 0x000fe40000000f00 */
[----:B------:R-:W-:Y:S05]  /*2040*/  CALL.REL.NOINC `($__internal_103_$__cuda_sm70_shflsync_bfly_p) ;  /* 0x0000013000007944 */ /* 0x000fea0003c00000 */
[----:B0-----:R-:W-:Y:S01]  /*2050*/  HFMA2.MMA R84, -RZ, RZ, 0, 2.384185791015625e-07 ;  /* 0x00000004ff547435 */ /* 0x001fe200000001ff */
[----:B-1----:R-:W-:Y:S01]  /*2060*/  FADD.FTZ R86, R86, R62 ;  /* 0x0000003e56567221 */ /* 0x002fe20000010000 */
[----:B------:R-:W-:Y:S02]  /*2070*/  MOV R85, 0x1f ;  /* 0x0000001f00557802 */ /* 0x000fe40000000f00 */
[----:B------:R-:W-:-:S02]  /*2080*/  MOV R62, 0xffffffff ;  /* 0xffffffff003e7802 */ /* 0x000fc40000000f00 */
        /* <DEDUP_REMOVED lines=10> */
[----:B------:R-:W-:Y:S02]  /*2130*/  MOV R85, 0x1f ;  /* 0x0000001f00557802 */ /* 0x000fe40000000f00 */
[----:B------:R-:W-:-:S02]  /*2140*/  MOV R62, 0xffffffff ;  /* 0xffffffff003e7802 */ /* 0x000fc40000000f00 */
[----:B------:R-:W-:Y:S02]  /*2150*/  MOV R60, 0x2170 ;  /* 0x00002170003c7802 */ /* 0x000fe40000000f00 */
[----:B------:R-:W-:Y:S05]  /*2160*/  CALL.REL.NOINC `($__internal_103_$__cuda_sm70_shflsync_bfly_p) ;  /* 0x0000001000007944 */ /* 0x000fea0003c00000 */
[----:B01----:R-:W-:Y:S05]  /*2170*/  BRA `(.L_x_9458) ;  /* 0xfffff47000007947 */ /* 0x003fea000383ffff */
        .weak           $__internal_103_$__cuda_sm70_shflsync_bfly_p
        .type           $__internal_103_$__cuda_sm70_shflsync_bfly_p,@function
        .size           $__internal_103_$__cuda_sm70_shflsync_bfly_p,(.L_x_15295 - $__internal_103_$__cuda_sm70_shflsync_bfly_p)
$__internal_103_$__cuda_sm70_shflsync_bfly_p:
[----:B------:R-:W-:Y:S01]  /*2180*/  HFMA2.MMA R61, -RZ, RZ, 0, 0 ;  /* 0x00000000ff3d7435 */ /* 0x000fe200000001ff */
[----:B------:R-:W-:Y:S04]  /*2190*/  WARPSYNC R62 ;  /* 0x0000003e00007348 */ /* 0x000fe80003800000 */
[----:B------:R0:W1:Y:S01]  /*21a0*/  SHFL.BFLY PT, R62, R86, R84, R85 ;  /* 0x0c000054563e7389 */ /* 0x00006200000e0055 */
[----:B------:R-:W-:Y:S05]  /*21b0*/  RET.REL.NODEC R60 `(_ZN10layer_norm13ln_fwd_kernelINS_13Kernel_traitsI6__halfS2_fS2_fjLj512ELj1ELj4ELj1ELj16ENS_18Kernel_traits_baseILj512ES2_S2_fS2_fjLj128EEEEELb0ELb1ELb1ELb1EEEvNS_9FwdParamsE) ;  /* 0xffffde403c007950 */ /* 0x000fea0003c3ffff */
.L_x_9459:
        /* <DEDUP_REMOVED lines=12> */
.L_x_15295:


//--------------------- .text._ZN10layer_norm13ln_fwd_kernelINS_13Kernel_traitsI6__halfS2_fS2_fjLj512ELj1ELj4ELj1ELj16ENS_18Kernel_traits_baseILj512ES2_S2_fS2_fjLj128EEEEELb1ELb0ELb0ELb0EEEvNS_9FwdParamsE --------------------------
	.section	.text._ZN10layer_norm13ln_fwd_kernelINS_13Kernel_traitsI6__halfS2_fS2_fjLj512ELj1ELj4ELj1ELj16ENS_18Kernel_traits_baseILj512ES2_S2_fS2_fjLj128EEEEELb1ELb0ELb0ELb0EEEvNS_9FwdParamsE,"ax",@progbits
	.sectioninfo	@"SHI_REGISTERS=85"
	.align	128
        .global         _ZN10layer_norm13ln_fwd_kernelINS_13Kernel_traitsI6__halfS2_fS2_fjLj512ELj1ELj4ELj1ELj16ENS_18Kernel_traits_baseILj512ES2_S2_fS2_fjLj128EEEEELb1ELb0ELb0ELb0EEEvNS_9FwdParamsE
        .type           _ZN10layer_norm13ln_fwd_kernelINS_13Kernel_traitsI6__halfS2_fS2_fjLj512ELj1ELj4ELj1ELj16ENS_18Kernel_traits_baseILj512ES2_S2_fS2_fjLj128EEEEELb1ELb0ELb0ELb0EEEvNS_9FwdParamsE,@function
        .size           _ZN10layer_norm13ln_fwd_kernelINS_13Kernel_traitsI6__halfS2_fS2_fjLj512ELj1ELj4ELj1ELj16ENS_18Kernel_traits_baseILj512ES2_S2_fS2_fjLj128EEEEELb1ELb0ELb0ELb0EEEvNS_9FwdParamsE,(.L_x_15296 - _ZN10layer_norm13ln_fwd_kernelINS_13Kernel_traitsI6__halfS2_fS2_fjLj512ELj1ELj4ELj1ELj16ENS_18Kernel_traits_baseILj512ES2_S2_fS2_fjLj128EEEEELb1ELb0ELb0ELb0EEEvNS_9FwdParamsE)
        .other          _ZN10layer_norm13ln_fwd_kernelINS_13Kernel_traitsI6__halfS2_fS2_fjLj512ELj1ELj4ELj1ELj16ENS_18Kernel_traits_baseILj512ES2_S2_fS2_fjLj128EEEEELb1ELb0ELb0ELb0EEEvNS_9FwdParamsE,@"STO_CUDA_ENTRY STV_DEFAULT"
_ZN10layer_norm13ln_fwd_kernelINS_13Kernel_traitsI6__halfS2_fS2_fjLj512ELj1ELj4ELj1ELj16ENS_18Kernel_traits_baseILj512ES2_S2_fS2_fjLj128EEEEELb1ELb0ELb0ELb0EEEvNS_9FwdParamsE:
.text._ZN10layer_norm13ln_fwd_kernelINS_13Kernel_traitsI6__halfS2_fS2_fjLj512ELj1ELj4ELj1ELj16ENS_18Kernel_traits_baseILj512ES2_S2_fS2_fjLj128EEEEELb1ELb0ELb0ELb0EEEvNS_9FwdParamsE:
        /* <DEDUP_REMOVED lines=33> */
[----:B------:R-:W-:Y:S01]  /*0210*/  LEA R3, R7, R3, 0x2 ;  /* 0x0000000307037211 */ /* 0x000fe200078e10ff */
        /* <DEDUP_REMOVED lines=23> */
.L_x_9461:
[----:B0-----:R-:W-:Y:S05]  /*0390*/  BSYNC B0 ;  /* 0x0000000000007941 */ /* 0x001fea0003800000 */
.L_x_9460:
        /* <DEDUP_REMOVED lines=12> */
.L_x_9463:
[----:B0-----:R-:W-:Y:S05]  /*0460*/  BSYNC B0 ;  /* 0x0000000000007941 */ /* 0x001fea0003800000 */
.L_x_9462:
        /* <DEDUP_REMOVED lines=62> */
[C---:B------:R-:W-:Y:S01]  /*0850*/  IMAD.HI.U32 R10, R11.reuse, -0x2daee0ad, RZ ;  /* 0xd2511f530b0a7827 */ /* 0x040fe200078e00ff */
[--C-:B------:R-:W-:Y:S02]  /*0860*/  HADD2.F32 R8, -RZ, R29.reuse.H0_H0 ;  /* 0x2000001dff087230 */ /* 0x100fe40000004100 */
        /* <DEDUP_REMOVED lines=10> */
[----:B------:R-:W-:Y:S02]  /*0910*/  HADD2.F32 R12, -RZ, R31.H0_H0 ;  /* 0x2000001fff0c7230 */ /* 0x000fe40000004100 */
[----:B------:R-:W-:Y:S01]  /*0920*/  HADD2.F32 R65, -RZ, R21.H1_H1 ;  /* 0x30000015ff417230 */ /* 0x000fe20000004100 */
[----:B------:R-:W-:Y:S01]  /*0930*/  IMAD R34, R34, -0x326172a9, RZ ;  /* 0xcd9e8d5722227824 */ /* 0x000fe200078e02ff */
[----:B------:R-:W-:Y:S01]  /*0940*/  LOP3.LUT R28, R28, UR19, R15, 0x96, !PT ;  /* 0x000000131c1c7c12 */ /* 0x000fe2000f8e960f */
[----:B------:R-:W-:Y:S01]  /*0950*/  HADD2.F32 R15, -RZ, R24.H0_H0 ;  /* 0x20000018ff0f7230 */ /* 0x000fe20000004100 */
        /* <DEDUP_REMOVED lines=10> */
[----:B------:R-:W-:-:S04]  /*0a00*/  IMAD.WIDE.U32 R16, R25, -0x2daee0ad, RZ ;  /* 0xd2511f5319107825 */ /* 0x000fc800078e00ff */
[----:B------:R-:W-:Y:S01]  /*0a10*/  IMAD R29, R29, -0x326172a9, RZ ;  /* 0xcd9e8d571d1d7824 */ /* 0x000fe200078e02ff */
[----:B------:R-:W-:Y:S01]  /*0a20*/  LOP3.LUT R19, R17, UR24, R19, 0x96, !PT ;  /* 0x0000001811137c12 */ /* 0x000fe2000f8e9613 */
[----:B------:R-:W-:-:S04]  /*0a30*/  IMAD.HI.U32 R18, R24, -0x326172a9, RZ ;  /* 0xcd9e8d5718127827 */ /* 0x000fc800078e00ff */
        /* <DEDUP_REMOVED lines=9> */
.L_x_9588:
[----:B------:R-:W-:Y:S02]  /*0ad0*/  ISETP.NE.U32.AND P0, PT, RZ, c[0x0][0x1c0], PT ;  /* 0x00007000ff007a0c */ /* 0x000fe40003f05070 */
[----:B------:R-:W-:Y:S02]  /*0ae0*/  ISETP.NE.AND P1, PT, R14, RZ, PT ;  /* 0x000000ff0e00720c */ /* 0x000fe40003f25270 */
[----:B------:R-:W-:-:S13]  /*0af0*/  ISETP.NE.AND.EX P0, PT, RZ, c[0x0][0x1c4], PT, P0 ;  /* 0x00007100ff007a0c */ /* 0x000fda0003f05300 */
[----:B------:R-:W-:-:S04]  /*0b00*/  @P0 IMAD.MOV.U32 R40, RZ, RZ, 0x2 ;  /* 0x00000002ff280424 */ /* 0x000fc800078e00ff */
        /* <DEDUP_REMOVED lines=34> */
.L_x_9468:
[----:B0-----:R-:W-:Y:S02]  /*0d30*/  MOV R74, R80 ;  /* 0x00000050004a7202 */ /* 0x001fe40000000f00 */
.L_x_9469:
[----:B------:R-:W-:Y:S05]  /*0d40*/  BSYNC B2 ;  /* 0x0000000000027941 */ /* 0x000fea0003800000 */
.L_x_9467:
        /* <DEDUP_REMOVED lines=16> */
.L_x_9473:
[----:B------:R-:W-:Y:S05]  /*0e50*/  BSYNC B3 ;  /* 0x0000000000037941 */ /* 0x000fea0003800000 */
.L_x_9472:
        /* <DEDUP_REMOVED lines=42> */
.L_x_9471:
[----:B------:R-:W-:Y:S05]  /*1100*/  BSYNC B2 ;  /* 0x0000000000027941 */ /* 0x000fea0003800000 */
.L_x_9470:
[----:B------:R-:W0:Y:S01]  /*1110*/  I2F.U32 R24, R74 ;  /* 0x0000004a00187306 */ /* 0x000e220000201000 */
[----:B-----5:R-:W-:Y:S01]  /*1120*/  HADD2.F32 R40, -RZ, R28.H0_H0 ;  /* 0x2000001cff287230 */ /* 0x020fe20000004100 */
[----:B------:R-:W-:Y:S01]  /*1130*/  IMAD.MOV.U32 R75, RZ, RZ, 0x2f800000 ;  /* 0x2f800000ff4b7424 */ /* 0x000fe200078e00ff */
[----:B------:R-:W-:Y:S01]  /*1140*/  ISETP.NE.U32.AND P0, PT, RZ, c[0x0][0x180], PT ;  /* 0x00006000ff007a0c */ /* 0x000fe20003f05070 */
[----:B------:R-:W-:Y:S01]  /*1150*/  BSSY B2, `(.L_x_9474) ;  /* 0x0000015000027945 */ /* 0x000fe20003800000 */
[----:B------:R-:W-:Y:S01]  /*1160*/  ISETP.NE.AND P1, PT, R26, 0x1, PT ;  /* 0x000000011a00780c */ /* 0x000fe20003f25270 */
[----:B------:R-:W-:Y:S01]  /*1170*/  FMUL.FTZ R40, R40, R73 ;  /* 0x0000004928287220 */ /* 0x000fe20000410000 */
[----:B------:R-:W-:-:S03]  /*1180*/  ISETP.NE.AND.EX P0, PT, RZ, c[0x0][0x184], PT, P0 ;  /* 0x00006100ff007a0c */ /* 0x000fc60003f05300 */
        /* <DEDUP_REMOVED lines=16> */
.L_x_9475:
[----:B------:R-:W-:Y:S02]  /*1290*/  MOV R76, R80 ;  /* 0x00000050004c7202 */ /* 0x000fe40000000f00 */
.L_x_9476:
[----:B------:R-:W-:Y:S05]  /*12a0*/  BSYNC B2 ;  /* 0x0000000000027941 */ /* 0x000fea0003800000 */
.L_x_9474:
        /* <DEDUP_REMOVED lines=16> */
.L_x_9480:
[----:B------:R-:W-:Y:S05]  /*13b0*/  BSYNC B3 ;  /* 0x0000000000037941 */ /* 0x000fea0003800000 */
.L_x_9479:
        /* <DEDUP_REMOVED lines=42> */
.L_x_9478:
[----:B------:R-:W-:Y:S05]  /*1660*/  BSYNC B2 ;  /* 0x0000000000027941 */ /* 0x000fea0003800000 */
.L_x_9477:
        /* <DEDUP_REMOVED lines=21> */
.L_x_9482:
[----:B------:R-:W-:Y:S02]  /*17c0*/  IMAD.MOV.U32 R28, RZ, RZ, R80 ;  /* 0x000000ffff1c7224 */ /* 0x000fe400078e0050 */
.L_x_9483:
[----:B------:R-:W-:Y:S05]  /*17d0*/  BSYNC B2 ;  /* 0x0000000000027941 */ /* 0x000fea0003800000 */
.L_x_9481:
        /* <DEDUP_REMOVED lines=16> */
.L_x_9487:
[----:B------:R-:W-:Y:S05]  /*18e0*/  BSYNC B3 ;  /* 0x0000000000037941 */ /* 0x000fea0003800000 */
.L_x_9486:
        /* <DEDUP_REMOVED lines=42> */
.L_x_9485:
[----:B------:R-:W-:Y:S05]  /*1b90*/  BSYNC B2 ;  /* 0x0000000000027941 */ /* 0x000fea0003800000 */
.L_x_9484:
        /* <DEDUP_REMOVED lines=20> */
.L_x_9489:
[----:B------:R-:W-:Y:S02]  /*1ce0*/  IMAD.MOV.U32 R28, RZ, RZ, R80 ;  /* 0x000000ffff1c7224 */ /* 0x000fe400078e0050 */
.L_x_9490:
[----:B------:R-:W-:Y:S05]  /*1cf0*/  BSYNC B2 ;  /* 0x0000000000027941 */ /* 0x000fea0003800000 */
.L_x_9488:
        /* <DEDUP_REMOVED lines=16> */
.L_x_9494:
[----:B------:R-:W-:Y:S05]  /*1e00*/  BSYNC B3 ;  /* 0x0000000000037941 */ /* 0x000fea0003800000 */
.L_x_9493:
        /* <DEDUP_REMOVED lines=42> */
.L_x_9492:
[----:B------:R-:W-:Y:S05]  /*20b0*/  BSYNC B2 ;  /* 0x0000000000027941 */ /* 0x000fea0003800000 */
.L_x_9491:
        /* <DEDUP_REMOVED lines=20> */
.L_x_9496:
[----:B------:R-:W-:Y:S02]  /*2200*/  MOV R77, R80 ;  /* 0x00000050004d7202 */ /* 0x000fe40000000f00 */
.L_x_9497:
[----:B------:R-:W-:Y:S05]  /*2210*/  BSYNC B2 ;  /* 0x0000000000027941 */ /* 0x000fea0003800000 */
.L_x_9495:
        /* <DEDUP_REMOVED lines=16> */
.L_x_9501:
[----:B------:R-:W-:Y:S05]  /*2320*/  BSYNC B3 ;  /* 0x0000000000037941 */ /* 0x000fea0003800000 */
.L_x_9500:
        /* <DEDUP_REMOVED lines=42> */
.L_x_9499:
[----:B------:R-:W-:Y:S05]  /*25d0*/  BSYNC B2 ;  /* 0x0000000000027941 */ /* 0x000fea0003800000 */
.L_x_9498:
        /* <DEDUP_REMOVED lines=20> */
.L_x_9503:
[----:B------:R-:W-:Y:S02]  /*2720*/  IMAD.MOV.U32 R77, RZ, RZ, R80 ;  /* 0x000000ffff4d7224 */ /* 0x000fe400078e0050 */
.L_x_9504:
[----:B------:R-:W-:Y:S05]  /*2730*/  BSYNC B2 ;  /* 0x0000000000027941 */ /* 0x000fea0003800000 */
.L_x_9502:
        /* <DEDUP_REMOVED lines=16> */
.L_x_9508:
[----:B------:R-:W-:Y:S05]  /*2840*/  BSYNC B3 ;  /* 0x0000000000037941 */ /* 0x000fea0003800000 */
.L_x_9507:
        /* <DEDUP_REMOVED lines=42> */
.L_x_9506:
[----:B------:R-:W-:Y:S05]  /*2af0*/  BSYNC B2 ;  /* 0x0000000000027941 */ /* 0x000fea0003800000 */
.L_x_9505:
        /* <DEDUP_REMOVED lines=20> */
.L_x_9510:
[----:B------:R-:W-:Y:S02]  /*2c40*/  IMAD.MOV.U32 R77, RZ, RZ, R80 ;  /* 0x000000ffff4d7224 */ /* 0x000fe400078e0050 */
.L_x_9511:
[----:B------:R-:W-:Y:S05]  /*2c50*/  BSYNC B2 ;  /* 0x0000000000027941 */ /* 0x000fea0003800000 */
.L_x_9509:
        /* <DEDUP_REMOVED lines=16> */
.L_x_9515:
[----:B------:R-:W-:Y:S05]  /*2d60*/  BSYNC B3 ;  /* 0x0000000000037941 */ /* 0x000fea0003800000 */
.L_x_9514:
        /* <DEDUP_REMOVED lines=42> */
.L_x_9513:
[----:B------:R-:W-:Y:S05]  /*3010*/  BSYNC B2 ;  /* 0x0000000000027941 */ /* 0x000fea0003800000 */
.L_x_9512:
        /* <DEDUP_REMOVED lines=20> */
.L_x_9517:
[----:B------:R-:W-:Y:S02]  /*3160*/  MOV R77, R80 ;  /* 0x00000050004d7202 */ /* 0x000fe40000000f00 */
.L_x_9518:
[----:B------:R-:W-:Y:S05]  /*3170*/  BSYNC B2 ;  /* 0x0000000000027941 */ /* 0x000fea0003800000 */
.L_x_9516:
        /* <DEDUP_REMOVED lines=18> */
.L_x_9522:
[----:B------:R-:W-:Y:S05]  /*32a0*/  BSYNC B3 ;  /* 0x0000000000037941 */ /* 0x000fea0003800000 */
.L_x_9521:
        /* <DEDUP_REMOVED lines=42> */
.L_x_9520:
[----:B------:R-:W-:Y:S05]  /*3550*/  BSYNC B2 ;  /* 0x0000000000027941 */ /* 0x000fea0003800000 */
.L_x_9519:
        /* <DEDUP_REMOVED lines=20> */
[----:B------:R-:W-:Y:S01]  /*36a0*/  HADD2.F32 R40, -RZ, R31.H1_H1 ;  /* 0x3000001fff287230 */ /* 0x000fe20000004100 */
[----:B------:R-:W-:Y:S01]  /*36b0*/  LOP3.LUT R41, R41, R75, R43, 0xfe, !PT ;  /* 0x0000004b29297212 */ /* 0x000fe200078efe2b */
[----:B------:R0:W-:Y:S01]  /*36c0*/  STG.E.128 [R76.64], R24 ;  /* 0x000000184c007986 */ /* 0x0001e2000c101d06 */
[----:B------:R-:W-:Y:S02]  /*36d0*/  SEL R43, RZ, 0x1, P6 ;  /* 0x00000001ff2b7807 */ /* 0x000fe40003000000 */
[----:B------:R-:W-:-:S04]  /*36e0*/  FMUL.FTZ R40, R40, R73 ;  /* 0x0000004928287220 */ /* 0x000fc80000410000 */
[----:B------:R-:W-:-:S05]  /*36f0*/  FMUL.FTZ R40, R40, c[0x0][0x1e8] ;  /* 0x00007a0028287a20 */ /* 0x000fca0000410000 */
[----:B------:R-:W-:Y:S02]  /*3700*/  FSEL R31, R40, RZ, !P4 ;  /* 0x000000ff281f7208 */ /* 0x000fe40006000000 */
[----:B------:R-:W-:Y:S02]  /*3710*/  LOP3.LUT R40, R74, R43, RZ, 0xfc, !PT ;  /* 0x0000002b4a287212 */ /* 0x000fe400078efcff */
[----:B------:R-:W-:Y:S01]  /*3720*/  IADD3 R74, R71, 0x20, RZ ;  /* 0x00000020474a7810 */ /* 0x000fe20007ffe0ff */
[----:B------:R-:W-:Y:S01]  /*3730*/  @P0 FADD.FTZ R31, R23, R31 ;  /* 0x0000001f171f0221 */ /* 0x000fe20000010000 */
[----:B------:R-:W-:-:S04]  /*3740*/  LEA R42, P0, R71, c[0x0][0x190], 0x3 ;  /* 0x00006400472a7a11 */ /* 0x000fc800078018ff */
[----:B------:R-:W-:Y:S01]  /*3750*/  LEA.HI.X R43, R71, c[0x0][0x194], RZ, 0x3, P0 ;  /* 0x00006500472b7a11 */ /* 0x000fe200000f1cff */
[----:B------:R0:W-:Y:S04]  /*3760*/  STG.E.128 [R76.64+0x10], R28 ;  /* 0x0000101c4c007986 */ /* 0x0001e8000c101d06 */
[----:B------:R0:W-:Y:S04]  /*3770*/  STG.E.64 [R42.64], R40 ;  /* 0x000000282a007986 */ /* 0x0001e8000c101b06 */
.L_x_9466:
[----:B------:R-:W-:Y:S05]  /*3780*/  BSYNC B1 ;  /* 0x0000000000017941 */ /* 0x000fea0003800000 */
.L_x_9465:
        /* <DEDUP_REMOVED lines=16> */
[----:B-1----:R-:W-:Y:S02]  /*3890*/  ISETP.NE.AND P0, PT, R81, 0x2, PT ;  /* 0x000000025100780c */ /* 0x002fe40003f05270 */
[----:B0-----:R-:W-:-:S11]  /*38a0*/  MOV R42, R61 ;  /* 0x0000003d002a7202 */ /* 0x001fd60000000f00 */
[----:B------:R-:W-:Y:S05]  /*38b0*/  @!P0 BRA `(.L_x_9527) ;  /* 0x0000006000008947 */ /* 0x000fea0003800000 */
[----:B------:R-:W-:Y:S01]  /*38c0*/  ISETP.NE.AND P0, PT, R81, 0x3, PT ;  /* 0x000000035100780c */ /* 0x000fe20003f05270 */
[----:B------:R-:W-:-:S12]  /*38d0*/  IMAD.MOV.U32 R42, RZ, RZ, R60 ;  /* 0x000000ffff2a7224 */ /* 0x000fd800078e003c */
[----:B------:R-:W-:Y:S05]  /*38e0*/  @P0 BRA `(.L_x_9527) ;  /* 0x0000003000000947 */ /* 0x000fea0003800000 */
[----:B------:R-:W-:Y:S01]  /*38f0*/  IMAD.MOV.U32 R42, RZ, RZ, R78 ;  /* 0x000000ffff2a7224 */ /* 0x000fe200078e004e */
[----:B------:R-:W-:Y:S05]  /*3900*/  BRA `(.L_x_9527) ;  /* 0x0000001000007947 */ /* 0x000fea0003800000 */
.L_x_9526:
[----:B01----:R-:W-:Y:S02]  /*3910*/  MOV R42, R80 ;  /* 0x00000050002a7202 */ /* 0x003fe40000000f00 */
.L_x_9527:
[----:B------:R-:W-:Y:S05]  /*3920*/  BSYNC B2 ;  /* 0x0000000000027941 */ /* 0x000fea0003800000 */
.L_x_9525:
        /* <DEDUP_REMOVED lines=16> */
.L_x_9531:
[----:B------:R-:W-:Y:S05]  /*3a30*/  BSYNC B3 ;  /* 0x0000000000037941 */ /* 0x000fea0003800000 */
.L_x_9530:
        /* <DEDUP_REMOVED lines=42> */
.L_x_9529:
[----:B------:R-:W-:Y:S05]  /*3ce0*/  BSYNC B2 ;  /* 0x0000000000027941 */ /* 0x000fea0003800000 */
.L_x_9528:
[----:B------:R-:W0:Y:S01]  /*3cf0*/  I2F.U32 R33, R42 ;  /* 0x0000002a00217306 */ /* 0x000e220000201000 */
[----:B-----5:R-:W-:Y:S01]  /*3d00*/  HADD2.F32 R32, -RZ, R36.H0_H0 ;  /* 0x20000024ff207230 */ /* 0x020fe20000004100 */
[----:B------:R-:W-:Y:S01]  /*3d10*/  IMAD.MOV.U32 R76, RZ, RZ, 0x2f800000 ;  /* 0x2f800000ff4c7424 */ /* 0x000fe200078e00ff */
[----:B------:R-:W-:Y:S01]  /*3d20*/  ISETP.NE.U32.AND P0, PT, RZ, c[0x0][0x180], PT ;  /* 0x00006000ff007a0c */ /* 0x000fe20003f05070 */
[----:B------:R-:W-:Y:S01]  /*3d30*/  BSSY B2, `(.L_x_9532) ;  /* 0x0000015000027945 */ /* 0x000fe20003800000 */
        /* <DEDUP_REMOVED lines=19> */
.L_x_9533:
[----:B------:R-:W-:Y:S02]  /*3e70*/  MOV R77, R80 ;  /* 0x00000050004d7202 */ /* 0x000fe40000000f00 */
.L_x_9534:
[----:B------:R-:W-:Y:S05]  /*3e80*/  BSYNC B2 ;  /* 0x0000000000027941 */ /* 0x000fea0003800000 */
.L_x_9532:
        /* <DEDUP_REMOVED lines=16> */
.L_x_9538:
[----:B------:R-:W-:Y:S05]  /*3f90*/  BSYNC B3 ;  /* 0x0000000000037941 */ /* 0x000fea0003800000 */
.L_x_9537:
        /* <DEDUP_REMOVED lines=42> */
.L_x_9536:
[----:B------:R-:W-:Y:S05]  /*4240*/  BSYNC B2 ;  /* 0x0000000000027941 */ /* 0x000fea0003800000 */
.L_x_9535:
        /* <DEDUP_REMOVED lines=21> */
.L_x_9540:
[----:B------:R-:W-:Y:S02]  /*43a0*/  IMAD.MOV.U32 R36, RZ, RZ, R80 ;  /* 0x000000ffff247224 */ /* 0x000fe400078e0050 */
.L_x_9541:
[----:B------:R-:W-:Y:S05]  /*43b0*/  BSYNC B2 ;  /* 0x0000000000027941 */ /* 0x000fea0003800000 */
.L_x_9539:
        /* <DEDUP_REMOVED lines=16> */
.L_x_9545:
[----:B------:R-:W-:Y:S05]  /*44c0*/  BSYNC B3 ;  /* 0x0000000000037941 */ /* 0x000fea0003800000 */
.L_x_9544:
        /* <DEDUP_REMOVED lines=42> */
.L_x_9543:
[----:B------:R-:W-:Y:S05]  /*4770*/  BSYNC B2 ;  /* 0x0000000000027941 */ /* 0x000fea0003800000 */
.L_x_9542:
        /* <DEDUP_REMOVED lines=20> */
.L_x_9547:
[----:B------:R-:W-:Y:S02]  /*48c0*/  IMAD.MOV.U32 R36, RZ, RZ, R80 ;  /* 0x000000ffff247224 */ /* 0x000fe400078e0050 */
.L_x_9548:
[----:B------:R-:W-:Y:S05]  /*48d0*/  BSYNC B2 ;  /* 0x0000000000027941 */ /* 0x000fea0003800000 */
.L_x_9546:
        /* <DEDUP_REMOVED lines=16> */
.L_x_9552:
[----:B------:R-:W-:Y:S05]  /*49e0*/  BSYNC B3 ;  /* 0x0000000000037941 */ /* 0x000fea0003800000 */
.L_x_9551:
        /* <DEDUP_REMOVED lines=42> */
.L_x_9550:
[----:B------:R-:W-:Y:S05]  /*4c90*/  BSYNC B2 ;  /* 0x0000000000027941 */ /* 0x000fea0003800000 */
.L_x_9549:
        /* <DEDUP_REMOVED lines=20> */
.L_x_9554:
[----:B------:R-:W-:Y:S02]  /*4de0*/  MOV R82, R80 ;  /* 0x0000005000527202 */ /* 0x000fe40000000f00 */
.L_x_9555:
[----:B------:R-:W-:Y:S05]  /*4df0*/  BSYNC B2 ;  /* 0x0000000000027941 */ /* 0x000fea0003800000 */
.L_x_9553:
        /* <DEDUP_REMOVED lines=16> */
.L_x_9559:
[----:B------:R-:W-:Y:S05]  /*4f00*/  BSYNC B3 ;  /* 0x0000000000037941 */ /* 0x000fea0003800000 */
.L_x_9558:
        /* <DEDUP_REMOVED lines=42> */
.L_x_9557:
[----:B------:R-:W-:Y:S05]  /*51b0*/  BSYNC B2 ;  /* 0x0000000000027941 */ /* 0x000fea0003800000 */
.L_x_9556:
        /* <DEDUP_REMOVED lines=20> */
.L_x_9561:
[----:B------:R-:W-:Y:S02]  /*5300*/  IMAD.MOV.U32 R82, RZ, RZ, R80 ;  /* 0x000000ffff527224 */ /* 0x000fe400078e0050 */
.L_x_9562:
[----:B------:R-:W-:Y:S05]  /*5310*/  BSYNC B2 ;  /* 0x0000000000027941 */ /* 0x000fea0003800000 */
.L_x_9560:
        /* <DEDUP_REMOVED lines=16> */
.L_x_9566:
[----:B------:R-:W-:Y:S05]  /*5420*/  BSYNC B3 ;  /* 0x0000000000037941 */ /* 0x000fea0003800000 */
.L_x_9565:
        /* <DEDUP_REMOVED lines=42> */
.L_x_9564:
[----:B------:R-:W-:Y:S05]  /*56d0*/  BSYNC B2 ;  /* 0x0000000000027941 */ /* 0x000fea0003800000 */
.L_x_9563:
        /* <DEDUP_REMOVED lines=20> */
.L_x_9568:
[----:B------:R-:W-:Y:S02]  /*5820*/  IMAD.MOV.U32 R82, RZ, RZ, R80 ;  /* 0x000000ffff527224 */ /* 0x000fe400078e0050 */
.L_x_9569:
[----:B------:R-:W-:Y:S05]  /*5830*/  BSYNC B2 ;  /* 0x0000000000027941 */ /* 0x000fea0003800000 */
.L_x_9567:
        /* <DEDUP_REMOVED lines=16> */
.L_x_9573:
[----:B------:R-:W-:Y:S05]  /*5940*/  BSYNC B3 ;  /* 0x0000000000037941 */ /* 0x000fea0003800000 */
.L_x_9572:
        /* <DEDUP_REMOVED lines=42> */
.L_x_9571:
[----:B------:R-:W-:Y:S05]  /*5bf0*/  BSYNC B2 ;  /* 0x0000000000027941 */ /* 0x000fea0003800000 */
.L_x_9570:
        /* <DEDUP_REMOVED lines=20> */
.L_x_9575:
[----:B------:R-:W-:Y:S02]  /*5d40*/  MOV R79, R80 ;  /* 0x00000050004f7202 */ /* 0x000fe40000000f00 */
.L_x_9576:
[----:B------:R-:W-:Y:S05]  /*5d50*/  BSYNC B2 ;  /* 0x0000000000027941 */ /* 0x000fea0003800000 */
.L_x_9574:
        /* <DEDUP_REMOVED lines=18> */
.L_x_9580:
[----:B------:R-:W-:Y:S05]  /*5e80*/  BSYNC B3 ;  /* 0x0000000000037941 */ /* 0x000fea0003800000 */
.L_x_9579:
        /* <DEDUP_REMOVED lines=43> */
[----:B------:R-:W-:Y:S02]  /*6140*/  LOP3.LUT R60, R41, UR25, R60, 0x96, !PT ;  /* 0x00000019293c7c12 */ /* 0x000fe4000f8e963c */
.L_x_9578:
[----:B------:R-:W-:Y:S05]  /*6150*/  BSYNC B2 ;  /* 0x0000000000027941 */ /* 0x000fea0003800000 */
.L_x_9577:
        /* <DEDUP_REMOVED lines=10> */
[----:B------:R-:W-:Y:S01]  /*6200*/  LOP3.LUT R41, R41, R42, R40, 0xfe, !PT ;  /* 0x0000002a29297212 */ /* 0x000fe200078efe28 */
[----:B------:R-:W-:Y:S01]  /*6210*/  HADD2.F32 R40, -RZ, R39.H1_H1 ;  /* 0x30000027ff287230 */ /* 0x000fe20000004100 */
[----:B------:R-:W-:-:S02]  /*6220*/  SEL R39, RZ, 0x1, P3 ;  /* 0x00000001ff277807 */ /* 0x000fc40001800000 */
[----:B------:R-:W-:Y:S02]  /*6230*/  SEL R42, RZ, 0x1, P1 ;  /* 0x00000001ff2a7807 */ /* 0x000fe40000800000 */
        /* <DEDUP_REMOVED lines=19> */
.L_x_9524:
[----:B------:R-:W-:Y:S05]  /*6370*/  BSYNC B1 ;  /* 0x0000000000017941 */ /* 0x000fea0003800000 */
.L_x_9523:
        /* <DEDUP_REMOVED lines=22> */
.L_x_9589:
        /* <DEDUP_REMOVED lines=54> */
.L_x_9590:
        /* <DEDUP_REMOVED lines=28> */
[----:B------:R-:W-:Y:S01]  /*6a00*/  F2FP.PACK_AB R40, R41, R40 ;  /* 0x000000282928723e */ /* 0x000fe200000000ff */
[----:B------:R-:W-:Y:S02]  /*6a10*/  FFMA.FTZ R41, R8, R42, R45 ;  /* 0x0000002a08297223 */ /* 0x000fe4000001002d */
[----:B------:R-:W-:-:S02]  /*6a20*/  FFMA.FTZ R72, R9, R72, R48 ;  /* 0x0000004809487223 */ /* 0x000fc40000010030 */
[--C-:B------:R-:W-:Y:S02]  /*6a30*/  FADD.FTZ R42, R28, -R74.reuse ;  /* 0x8000004a1c2a7221 */ /* 0x100fe40000010000 */
[--C-:B------:R-:W-:Y:S01]  /*6a40*/  FADD.FTZ R76, R31, -R74.reuse ;  /* 0x8000004a1f4c7221 */ /* 0x100fe20000010000 */
[----:B------:R-:W-:Y:S01]  /*6a50*/  F2FP.PACK_AB R41, R72, R41 ;  /* 0x000000294829723e */ /* 0x000fe200000000ff */
[----:B------:R-:W-:Y:S02]  /*6a60*/  FADD.FTZ R72, R29, -R74 ;  /* 0x8000004a1d487221 */ /* 0x000fe40000010000 */
[C---:B------:R-:W-:Y:S02]  /*6a70*/  FMUL.FTZ R42, R75.reuse, R42 ;  /* 0x0000002a4b2a7220 */ /* 0x040fe40000410000 */
[----:B------:R-:W-:Y:S02]  /*6a80*/  FMUL.FTZ R72, R75, R72 ;  /* 0x000000484b487220 */ /* 0x000fe40000410000 */
[----:B------:R-:W-:-:S02]  /*6a90*/  FFMA.FTZ R42, R10, R42, R47 ;  /* 0x0000002a0a2a7223 */ /* 0x000fc4000001002f */
[----:B------:R-:W-:Y:S02]  /*6aa0*/  FFMA.FTZ R43, R11, R72, R50 ;  /* 0x000000480b2b7223 */ /* 0x000fe40000010032 */
[----:B------:R-:W-:Y:S02]  /*6ab0*/  FADD.FTZ R72, R30, -R74 ;  /* 0x8000004a1e487221 */ /* 0x000fe40000010000 */
[----:B------:R-:W-:Y:S01]  /*6ac0*/  FMUL.FTZ R76, R75, R76 ;  /* 0x0000004c4b4c7220 */ /* 0x000fe20000410000 */
[----:B------:R-:W-:Y:S01]  /*6ad0*/  F2FP.PACK_AB R42, R43, R42 ;  /* 0x0000002a2b2a723e */ /* 0x000fe200000000ff */
[----:B------:R-:W-:Y:S02]  /*6ae0*/  FMUL.FTZ R72, R75, R72 ;  /* 0x000000484b487220 */ /* 0x000fe40000410000 */
[----:B------:R-:W-:Y:S02]  /*6af0*/  FFMA.FTZ R76, R13, R76, R52 ;  /* 0x0000004c0d4c7223 */ /* 0x000fe40000010034 */
[----:B------:R-:W-:-:S02]  /*6b00*/  FFMA.FTZ R43, R12, R72, R49 ;  /* 0x000000480c2b7223 */ /* 0x000fc40000010031 */
[----:B------:R-:W-:-:S03]  /*6b10*/  IMAD.MOV.U32 R72, RZ, RZ, 0x10 ;  /* 0x00000010ff487424 */ /* 0x000fc600078e00ff */
[----:B------:R-:W-:Y:S01]  /*6b20*/  F2FP.PACK_AB R43, R76, R43 ;  /* 0x0000002b4c2b723e */ /* 0x000fe200000000ff */
[C---:B------:R-:W-:Y:S01]  /*6b30*/  IMAD.WIDE.U32 R72, R71.reuse, R72, c[0x0][0x208] ;  /* 0x0000820047487625 */ /* 0x040fe200078e0048 */
[----:B------:R-:W-:-:S04]  /*6b40*/  IADD3 R71, R71, 0x20, RZ ;  /* 0x0000002047477810 */ /* 0x000fc80007ffe0ff */
[----:B------:R0:W-:Y:S03]  /*6b50*/  STG.E.128 [R72.64], R40 ;  /* 0x0000002848007986 */ /* 0x0001e6000c101d06 */
.L_x_9584:
[----:B------:R-:W-:Y:S05]  /*6b60*/  BSYNC B1 ;  /* 0x0000000000017941 */ /* 0x000fea0003800000 */
.L_x_9583:
[----:B------:R-:W-:Y:S01]  /*6b70*/  ISETP.NE.AND P0, PT, R44, RZ, PT ;  /* 0x000000ff2c00720c */ /* 0x000fe20003f05270 */
[----:B------:R-:W-:-:S12]  /*6b80*/  BSSY B1, `(.L_x_9585) ;  /* 0x0000021000017945 */ /* 0x000fd80003800000 */
[----:B------:R-:W-:Y:S05]  /*6b90*/  @!P0 BRA `(.L_x_9586) ;  /* 0x000001f000008947 */ /* 0x000fea0003800000 */
[--C-:B0-----:R-:W-:Y:S02]  /*6ba0*/  FADD.FTZ R40, R32, -R74.reuse ;  /* 0x8000004a20287221 */ /* 0x101fe40000010000 */
[--C-:B------:R-:W-:Y:S02]  /*6bb0*/  FADD.FTZ R42, R33, -R74.reuse ;  /* 0x8000004a212a7221 */ /* 0x100fe40000010000 */
[----:B------:R-:W-:Y:S02]  /*6bc0*/  FADD.FTZ R72, R34, -R74 ;  /* 0x8000004a22487221 */ /* 0x000fe40000010000 */
[C---:B------:R-:W-:Y:S02]  /*6bd0*/  FMUL.FTZ R41, R75.reuse, R40 ;  /* 0x000000284b297220 */ /* 0x040fe40000410000 */
[C---:B------:R-:W-:Y:S02]  /*6be0*/  FMUL.FTZ R40, R75.reuse, R42 ;  /* 0x0000002a4b287220 */ /* 0x040fe40000410000 */
[----:B------:R-:W-:-:S02]  /*6bf0*/  FMUL.FTZ R42, R75, R72 ;  /* 0x000000484b2a7220 */ /* 0x000fc40000410000 */
[--C-:B------:R-:W-:Y:S02]  /*6c00*/  FADD.FTZ R72, R35, -R74.reuse ;  /* 0x8000004a23487221 */ /* 0x100fe40000010000 */
[--C-:B------:R-:W-:Y:S02]  /*6c10*/  FADD.FTZ R76, R36, -R74.reuse ;  /* 0x8000004a244c7221 */ /* 0x100fe40000010000 */
[----:B------:R-:W-:Y:S02]  /*6c20*/  FMUL.FTZ R73, R75, R72 ;  /* 0x000000484b497220 */ /* 0x000fe40000410000 */
[--C-:B------:R-:W-:Y:S02]  /*6c30*/  FADD.FTZ R82, R37, -R74.reuse ;  /* 0x8000004a25527221 */ /* 0x100fe40000010000 */
[--C-:B------:R-:W-:Y:S02]  /*6c40*/  FADD.FTZ R72, R38, -R74.reuse ;  /* 0x8000004a26487221 */ /* 0x100fe40000010000 */
[----:B------:R-:W-:-:S02]  /*6c50*/  FADD.FTZ R74, R39, -R74 ;  /* 0x8000004a274a7221 */ /* 0x000fc40000010000 */
[C---:B------:R-:W-:Y:S02]  /*6c60*/  FMUL.FTZ R72, R75.reuse, R72 ;  /* 0x000000484b487220 */ /* 0x040fe40000410000 */
[----:B------:R-:W-:Y:S02]  /*6c70*/  FMUL.FTZ R74, R75, R74 ;  /* 0x0000004a4b4a7220 */ /* 0x000fe40000410000 */
[----:B------:R-:W-:Y:S02]  /*6c80*/  FFMA.FTZ R43, R57, R72, R68 ;  /* 0x00000048392b7223 */ /* 0x000fe40000010044 */
[----:B------:R-:W-:Y:S02]  /*6c90*/  FFMA.FTZ R74, R59, R74, R70 ;  /* 0x0000004a3b4a7223 */ /* 0x000fe40000010046 */
[----:B------:R-:W-:Y:S02]  /*6ca0*/  FFMA.FTZ R72, R51, R41, R62 ;  /* 0x0000002933487223 */ /* 0x000fe4000001003e */
[----:B------:R-:W-:Y:S01]  /*6cb0*/  FMUL.FTZ R76, R75, R76 ;  /* 0x0000004c4b4c7220 */ /* 0x000fe20000410000 */
[----:B------:R-:W-:Y:S01]  /*6cc0*/  F2FP.PACK_AB R43, R74, R43 ;  /* 0x0000002b4a2b723e */ /* 0x000fe200000000ff */
[----:B------:R-:W-:-:S02]  /*6cd0*/  FFMA.FTZ R74, R56, R73, R65 ;  /* 0x00000049384a7223 */ /* 0x000fc40000010041 */
[----:B------:R-:W-:Y:S02]  /*6ce0*/  FFMA.FTZ R73, R54, R40, R63 ;  /* 0x0000002836497223 */ /* 0x000fe4000001003f */
[----:B------:R-:W-:Y:S02]  /*6cf0*/  FMUL.FTZ R82, R75, R82 ;  /* 0x000000524b527220 */ /* 0x000fe40000410000 */
[----:B------:R-:W-:Y:S01]  /*6d00*/  FFMA.FTZ R41, R53, R42, R64 ;  /* 0x0000002a35297223 */ /* 0x000fe20000010040 */
[----:B------:R-:W-:Y:S01]  /*6d10*/  F2FP.PACK_AB R40, R73, R72 ;  /* 0x000000484928723e */ /* 0x000fe200000000ff */
[----:B------:R-:W-:Y:S02]  /*6d20*/  FFMA.FTZ R42, R55, R76, R66 ;  /* 0x0000004c372a7223 */ /* 0x000fe40000010042 */
[----:B------:R-:W-:Y:S01]  /*6d30*/  FFMA.FTZ R75, R58, R82, R67 ;  /* 0x000000523a4b7223 */ /* 0x000fe20000010043 */
[----:B------:R-:W-:Y:S01]  /*6d40*/  F2FP.PACK_AB R41, R74, R41 ;  /* 0x000000294a29723e */ /* 0x000fe200000000ff */
[----:B------:R-:W-:-:S03]  /*6d50*/  IMAD.MOV.U32 R72, RZ, RZ, 0x10 ;  /* 0x00000010ff487424 */ /* 0x000fc600078e00ff */
[----:B------:R-:W-:Y:S01]  /*6d60*/  F2FP.PACK_AB R42, R75, R42 ;  /* 0x0000002a4b2a723e */ /* 0x000fe200000000ff */
[----:B------:R-:W-:-:S05]  /*6d70*/  IMAD.WIDE.U32 R72, R71, R72, c[0x0][0x208] ;  /* 0x0000820047487625 */ /* 0x000fca00078e0048 */
[----:B------:R0:W-:Y:S02]  /*6d80*/  STG.E.128 [R72.64], R40 ;  /* 0x0000002848007986 */ /* 0x0001e4000c101d06 */
.L_x_9586:
[----:B------:R-:W-:Y:S05]  /*6d90*/  BSYNC B1 ;  /* 0x0000000000017941 */ /* 0x000fea0003800000 */
.L_x_9585:
[----:B0-----:R-:W-:-:S10]  /*6da0*/  HFMA2.MMA R40, -RZ, RZ, 0, 2.384185791015625e-07 ;  /* 0x00000004ff287435 */ /* 0x001fd400000001ff */
[----:B------:R-:W-:-:S05]  /*6db0*/  IMAD R3, R40, c[0x0][0x160], R3 ;  /* 0x0000580028037a24 */ /* 0x000fca00078e0203 */
[----:B------:R-:W-:-:S13]  /*6dc0*/  ISETP.GE.AND P0, PT, R3, c[0x0][0x164], PT ;  /* 0x0000590003007a0c */ /* 0x000fda0003f06270 */
[----:B------:R-:W-:Y:S01]  /*6dd0*/  @P0 CALL.REL.NOINC `(.L_x_9587) ;  /* 0x0000001000000944 */ /* 0x000fe20003c00000 */
[----:B------:R-:W-:Y:S05]  /*6de0*/  BRA `(.L_x_9588) ;  /* 0xffff9ce000007947 */ /* 0x000fea000383ffff */
.L_x_9587:
[----:B------:R-:W-:Y:S05]  /*6df0*/  BSYNC B0 ;  /* 0x0000000000007941 */ /* 0x000fea0003800000 */
.L_x_9464:
[----:B------:R-:W-:Y:S05]  /*6e00*/  EXIT ;  /* 0x000000000000794d */ /* 0x000fea0003800000 */
.L_x_9581:
[----:B------:R-:W-:Y:S01]  /*6e10*/  IMAD.MOV.U32 R42, RZ, RZ, R43 ;  /* 0x000000ffff2a7224 */ /* 0x000fe200078e002b */
[----:B------:R-:W-:Y:S01]  /*6e20*/  MOV R72, 0x1f ;  /* 0x0000001f00487802 */ /* 0x000fe20000000f00 */
[----:B------:R-:W-:Y:S01]  /*6e30*/  IMAD.MOV.U32 R77, RZ, RZ, 0x1 ;  /* 0x00000001ff4d7424 */ /* 0x000fe200078e00ff */
[----:B------:R-:W-:Y:S01]  /*6e40*/  MOV R40, 0x6e70 ;  /* 0x00006e7000287802 */ /* 0x000fe20000000f00 */
[----:B------:R-:W-:Y:S02]  /*6e50*/  IMAD.MOV.U32 R79, RZ, RZ, -0x1 ;  /* 0xffffffffff4f7424 */ /* 0x000fe400078e00ff */
[----:B------:R-:W-:Y:S05]  /*6e60*/  CALL.REL.NOINC `($__internal_104_$__cuda_sm70_shflsync_bfly_p) ;  /* 0x000005d000007944 */ /* 0x000fea0003c00000 */
[----:B-1----:R-:W-:Y:S01]  /*6e70*/  IMAD.MOV.U32 R40, RZ, RZ, R72 ;  /* 0x000000ffff287224 */ /* 0x002fe200078e0048 */
[----:B0-----:R-:W-:Y:S05]  /*6e80*/  BRA `(.L_x_9589) ;  /* 0xfffff65000007947 */ /* 0x001fea000383ffff */
.L_x_9582:
[----:B------:R-:W-:Y:S01]  /*6e90*/  MOV R42, R75 ;  /* 0x0000004b002a7202 */ /* 0x000fe20000000f00 */
[----:B------:R-:W-:Y:S01]  /*6ea0*/  IMAD.MOV.U32 R77, RZ, RZ, 0x2 ;  /* 0x00000002ff4d7424 */ /* 0x000fe200078e00ff */
[----:B------:R-:W-:Y:S01]  /*6eb0*/  MOV R79, 0xffffffff ;  /* 0xffffffff004f7802 */ /* 0x000fe20000000f00 */
[----:B------:R-:W-:Y:S01]  /*6ec0*/  IMAD.MOV.U32 R72, RZ, RZ, 0x1f ;  /* 0x0000001fff487424 */ /* 0x000fe200078e00ff */
[----:B------:R-:W-:Y:S02]  /*6ed0*/  MOV R40, 0x6ef0 ;  /* 0x00006ef000287802 */ /* 0x000fe40000000f00 */
[----:B0-----:R-:W-:Y:S05]  /*6ee0*/  CALL.REL.NOINC `($__internal_104_$__cuda_sm70_shflsync_bfly_p) ;  /* 0x0000055000007944 */ /* 0x001fea0003c00000 */
[----:B01----:R-:W-:Y:S01]  /*6ef0*/  FADD.FTZ R42, R75, R72 ;  /* 0x000000484b2a7221 */ /* 0x003fe20000010000 */
[----:B------:R-:W-:Y:S01]  /*6f00*/  MOV R79, 0xffffffff ;  /* 0xffffffff004f7802 */ /* 0x000fe20000000f00 */
[----:B------:R-:W-:Y:S01]  /*6f10*/  IMAD.MOV.U32 R77, RZ, RZ, 0x4 ;  /* 0x00000004ff4d7424 */ /* 0x000fe200078e00ff */
[----:B------:R-:W-:Y:S01]  /*6f20*/  MOV R40, 0x6f50 ;  /* 0x00006f5000287802 */ /* 0x000fe20000000f00 */
[----:B------:R-:W-:-:S02]  /*6f30*/  IMAD.MOV.U32 R72, RZ, RZ, 0x1f ;  /* 0x0000001fff487424 */ /* 0x000fc400078e00ff */
[----:B------:R-:W-:Y:S05]  /*6f40*/  CALL.REL.NOINC `($__internal_104_$__cuda_sm70_shflsync_bfly_p) ;  /* 0x000004f000007944 */ /* 0x000fea0003c00000 */
        /* <DEDUP_REMOVED lines=52> */
[----:B------:R-:W-:Y:S05]  /*7290*/  CALL.REL.NOINC `($__internal_104_$__cuda_sm70_shflsync_bfly_p) ;  /* 0x000001a000007944 */ /* 0x000fea0003c00000 */
[----:B01----:R-:W-:Y:S01]  /*72a0*/  FADD.FTZ R42, R42, R72 ;  /* 0x000000482a2a7221 */ /* 0x003fe20000010000 */
[----:B------:R-:W-:Y:S01]  /*72b0*/  MOV R79, 0xffffffff ;  /* 0xffffffff004f7802 */ /* 0x000fe20000000f00 */
[----:B------:R-:W-:Y:S01]  /*72c0*/  IMAD.MOV.U32 R77, RZ, RZ, 0x2 ;  /* 0x00000002ff4d7424 */ /* 0x000fe200078e00ff */
[----:B------:R-:W-:Y:S01]  /*72d0*/  MOV R40, 0x7300 ;  /* 0x0000730000287802 */ /* 0x000fe20000000f00 */
[----:B------:R-:W-:Y:S02]  /*72e0*/  IMAD.MOV.U32 R72, RZ, RZ, 0x1f ;  /* 0x0000001fff487424 */ /* 0x000fe400078e00ff */
        /* <DEDUP_REMOVED lines=14> */
[----:B0-----:R-:W-:Y:S01]  /*73d0*/  MOV R79, 0xffffffff ;  /* 0xffffffff004f7802 */ /* 0x001fe20000000f00 */
[----:B------:R-:W-:Y:S01]  /*73e0*/  IMAD.MOV.U32 R77, RZ, RZ, 0x10 ;  /* 0x00000010ff4d7424 */ /* 0x000fe200078e00ff */
[----:B------:R-:W-:Y:S01]  /*73f0*/  MOV R40, 0x7430 ;  /* 0x0000743000287802 */ /* 0x000fe20000000f00 */
[----:B------:R-:W-:-:S02]  /*7400*/  IMAD.MOV.U32 R72, RZ, RZ, 0x1f ;  /* 0x0000001fff487424 */ /* 0x000fc400078e00ff */
[----:B------:R-:W-:Y:S02]  /*7410*/  IMAD.MOV.U32 R42, RZ, RZ, R75 ;  /* 0x000000ffff2a7224 */ /* 0x000fe400078e004b */
[----:B------:R-:W-:Y:S05]  /*7420*/  CALL.REL.NOINC `($__internal_104_$__cuda_sm70_shflsync_bfly_p) ;  /* 0x0000001000007944 */ /* 0x000fea0003c00000 */
[----:B01----:R-:W-:Y:S05]  /*7430*/  BRA `(.L_x_9590) ;  /* 0xfffff40000007947 */ /* 0x003fea000383ffff */
        .weak           $__internal_104_$__cuda_sm70_shflsync_bfly_p
        .type           $__internal_104_$__cuda_sm70_shflsync_bfly_p,@function
        .size           $__internal_104_$__cuda_sm70_shflsync_bfly_p,(.L_x_15296 - $__internal_104_$__cuda_sm70_shflsync_bfly_p)
$__internal_104_$__cuda_sm70_shflsync_bfly_p:
[----:B------:R-:W-:Y:S01]  /*7440*/  HFMA2.MMA R41, -RZ, RZ, 0, 0 ;  /* 0x00000000ff297435 */ /* 0x000fe200000001ff */
[----:B------:R-:W-:Y:S04]  /*7450*/  WARPSYNC R79 ;  /* 0x0000004f00007348 */ /* 0x000fe80003800000 */
[----:B------:R0:W1:Y:S01]  /*7460*/  SHFL.BFLY PT, R72, R42, R77, R72 ;  /* 0x0c00004d2a487389 */ /* 0x00006200000e0048 */
[----:B------:R-:W-:Y:S05]  /*7470*/  RET.REL.NODEC R40 `(_ZN10layer_norm13ln_fwd_kernelINS_13Kernel_traitsI6__halfS2_fS2_fjLj512ELj1ELj4ELj1ELj16ENS_18Kernel_traits_baseILj512ES2_S2_fS2_fjLj128EEEEELb1ELb0ELb0ELb0EEEvNS_9FwdParamsE) ;  /* 0xffff8b8028007950 */ /* 0x000fea0003c3ffff */
.L_x_9591:
        /* <DEDUP_REMOVED lines=16> */
.L_x_15296:


//--------------------- .text._ZN10layer_norm13ln_fwd_kernelINS_13Kernel_traitsI6__halfS2_fS2_fjLj512ELj1ELj4ELj1ELj16ENS_18Kernel_traits_baseILj512ES2_S2_fS2_fjLj128EEEEELb1ELb0ELb0ELb1EEEvNS_9FwdParamsE --------------------------
	.section	.text._ZN10layer_norm13ln_fwd_kernelINS_13Kernel_traitsI6__halfS2_fS2_fjLj512ELj1ELj4ELj1ELj16ENS_18Kernel_traits_baseILj512ES2_S2_fS2_fjLj128EEEEELb1ELb0ELb0ELb1EEEvNS_9FwdParamsE,"ax",@progbits
	.sectioninfo	@"SHI_REGISTERS=79"
	.align	128
        .global         _ZN10layer_norm13ln_fwd_kernelINS_13Kernel_traitsI6__halfS2_fS2_fjLj512ELj1ELj4ELj1ELj16ENS_18Kernel_traits_baseILj512ES2_S2_fS2_fjLj128EEEEELb1ELb0ELb0ELb1EEEvNS_9FwdParamsE
        .type           _ZN10layer_norm13ln_fwd_kernelINS_13Kernel_traitsI6__halfS2_fS2_fjLj512ELj1ELj4ELj1ELj16ENS_18Kernel_traits_baseILj512ES2_S2_fS2_fjLj128EEEEELb1ELb0ELb0ELb1EEEvNS_9FwdParamsE,@function
        .size           _ZN10layer_norm13ln_fwd_kernelINS_13Kernel_traitsI6__halfS2_fS2_fjLj512ELj1ELj4ELj1ELj16ENS_18Kernel_traits_baseILj512ES2_S2_fS2_fjLj128EEEEELb1ELb0ELb0ELb1EEEvNS_9FwdParamsE,(.L_x_15297 - _ZN10layer_norm13ln_fwd_kernelINS_13Kernel_traitsI6__halfS2_fS2_fjLj512ELj1ELj4ELj1ELj16ENS_18Kernel_traits_baseILj512ES2_S2_fS2_fjLj128EEEEELb1ELb0ELb0ELb1EEEvNS_9FwdParamsE)
        .other          _ZN10layer_norm13ln_fwd_kernelINS_13Kernel_traitsI6__halfS2_fS2_fjLj512ELj1ELj4ELj1ELj16ENS_18Kernel_traits_baseILj512ES2_S2_fS2_fjLj128EEEEELb1ELb0ELb0ELb1EEEvNS_9FwdParamsE,@"STO_CUDA_ENTRY STV_DEFAULT"
_ZN10layer_norm13ln_fwd_kernelINS_13Kernel_traitsI6__halfS2_fS2_fjLj512ELj1ELj4ELj1ELj16ENS_18Kernel_traits_baseILj512ES2_S2_fS2_fjLj128EEEEELb1ELb0ELb0ELb1EEEvNS_9FwdParamsE:
.text._ZN10layer_norm13ln_fwd_kernelINS_13Kernel_traitsI6__halfS2_fS2_fjLj512ELj1ELj4ELj1ELj16ENS_18Kernel_traits_baseILj512ES2_S2_fS2_fjLj128EEEEELb1ELb0ELb0ELb1EEEvNS_9FwdParamsE:
        /* <DEDUP_REMOVED lines=32> */
[----:B------:R-:W-:Y:S01]  /*0200*/  UIADD3 UR9, UR4, -0x61c88647, URZ ;  /* 0x9e3779b904097890 */ /* 0x000fe2000fffe03f */
[----:B------:R-:W-:Y:S01]  /*0210*/  @P1 IMAD.X R63, RZ, RZ, R5, P2 ;  /* 0x000000ffff3f1224 */ /* 0x000fe200010e0605 */
[----:B------:R-:W-:Y:S01]  /*0220*/  UIADD3 UR11, UR4, 0x3c6ef372, URZ ;  /* 0x3c6ef372040b7890 */ /* 0x000fe2000fffe03f */
[----:B------:R-:W-:Y:S01]  /*0230*/  IMAD.HI.U32 R0, R44, -0x326172a9, RZ ;  /* 0xcd9e8d572c007827 */ /* 0x000fe200078e00ff */
[----:B------:R-:W-:Y:S01]  /*0240*/  UIADD3 UR12, UR5, 0x76cf5d0a, URZ ;  /* 0x76cf5d0a050c7890 */ /* 0x000fe2000fffe03f */
[----:B------:R-:W-:Y:S01]  /*0250*/  @!P0 CS2R R16, SRZ ;  /* 0x0000000000108805 */ /* 0x000fe2000001ff00 */
[--C-:B------:R-:W-:Y:S01]  /*0260*/  SHF.R.U32.HI R11, RZ, 0x2, R63.reuse ;  /* 0x00000002ff0b7819 */ /* 0x100fe2000001163f */
[----:B------:R-:W-:Y:S01]  /*0270*/  UIADD3 UR14, UR5, 0x32370b8f, URZ ;  /* 0x32370b8f050e7890 */ /* 0x000fe2000fffe03f */
[----:B------:R-:W-:Y:S01]  /*0280*/  SHF.R.U64 R10, R62, 0x2, R63 ;  /* 0x000000023e0a7819 */ /* 0x000fe2000000123f */
[----:B------:R-:W-:Y:S01]  /*0290*/  UIADD3 UR13, UR4, -0x255992d5, URZ ;  /* 0xdaa66d2b040d7890 */ /* 0x000fe2000fffe03f */
[----:B------:R-:W-:Y:S01]  /*02a0*/  LOP3.LUT R0, R0, UR4, R11, 0x96, !PT ;  /* 0x0000000400007c12 */ /* 0x000fe2000f8e960b */
[----:B------:R-:W-:Y:S01]  /*02b0*/  UIADD3 UR15, UR4, 0x78dde6e4, URZ ;  /* 0x78dde6e4040f7890 */ /* 0x000fe2000fffe03f */
[--C-:B------:R-:W-:Y:S01]  /*02c0*/  HADD2.F32 R9, -RZ, R16.reuse.H0_H0 ;  /* 0x20000010ff097230 */ /* 0x100fe20000004100 */
[C---:B------:R-:W-:Y:S01]  /*02d0*/  IMAD.HI.U32 R4, R10.reuse, -0x2daee0ad, RZ ;  /* 0xd2511f530a047827 */ /* 0x040fe200078e00ff */
[----:B------:R-:W-:Y:S01]  /*02e0*/  UIADD3 UR16, UR5, -0x126145ec, URZ ;  /* 0xed9eba1405107890 */ /* 0x000fe2000fffe03f */
[----:B------:R-:W-:Y:S01]  /*02f0*/  HADD2.F32 R8, -RZ, R16.H1_H1 ;  /* 0x30000010ff087230 */ /* 0x000fe20000004100 */
[----:B------:R-:W-:Y:S01]  /*0300*/  UIADD3 UR18, UR5, -0x56f99767, URZ ;  /* 0xa906689905127890 */ /* 0x000fe2000fffe03f */
[----:B0-----:R-:W-:Y:S01]  /*0310*/  IMAD R2, R10, -0x2daee0ad, RZ ;  /* 0xd2511f530a027824 */ /* 0x001fe200078e02ff */
        /* <DEDUP_REMOVED lines=8> */
[----:B------:R-:W-:Y:S01]  /*03a0*/  UIADD3 UR20, UR5, 0x646e171e, URZ ;  /* 0x646e171e05147890 */ /* 0x000fe2000fffe03f */
[C---:B------:R-:W-:Y:S01]  /*03b0*/  IMAD.HI.U32 R3, R4.reuse, -0x326172a9, RZ ;  /* 0xcd9e8d5704037827 */ /* 0x040fe200078e00ff */
[----:B------:R-:W-:Y:S01]  /*03c0*/  UIADD3 UR22, UR5, 0x1fd5c5a3, URZ ;  /* 0x1fd5c5a305167890 */ /* 0x000fe2000fffe03f */
[----:B------:R-:W-:Y:S01]  /*03d0*/  @!P0 CS2R R12, SRZ ;  /* 0x00000000000c8805 */ /* 0x000fe2000001ff00 */
[----:B------:R-:W-:Y:S01]  /*03e0*/  UIADD3 UR21, UR4, 0x5384540f, URZ ;  /* 0x5384540f04157890 */ /* 0x000fe2000fffe03f */
        /* <DEDUP_REMOVED lines=8> */
[----:B------:R-:W-:Y:S01]  /*0470*/  @!P0 CS2R R14, SRZ ;  /* 0x00000000000e8805 */ /* 0x000fe2000001ff00 */
[--C-:B------:R-:W-:Y:S01]  /*0480*/  HADD2.F32 R47, -RZ, R13.reuse.H0_H0 ;  /* 0x2000000dff2f7230 */ /* 0x100fe20000004100 */
[----:B------:R-:W-:Y:S01]  /*0490*/  IMAD R2, R2, -0x2daee0ad, RZ ;  /* 0xd2511f5302027824 */ /* 0x000fe200078e02ff */
[----:B------:R-:W-:Y:S01]  /*04a0*/  LOP3.LUT R0, R3, UR12, R0, 0x96, !PT ;  /* 0x0000000c03007c12 */ /* 0x000fe2000f8e9600 */
[----:B------:R-:W-:Y:S01]  /*04b0*/  IMAD.HI.U32 R7, R4, -0x2daee0ad, RZ ;  /* 0xd2511f5304077827 */ /* 0x000fe200078e00ff */
[----:B------:R-:W-:Y:S01]  /*04c0*/  HADD2.F32 R50, -RZ, R13.H1_H1 ;  /* 0x3000000dff327230 */ /* 0x000fe20000004100 */
[----:B------:R-:W-:Y:S01]  /*04d0*/  UIADD3 UR25, UR4, -0x700cb87f, URZ ;  /* 0x8ff3478104197890 */ /* 0x000fe2000fffe03f */
[----:B------:R-:W-:Y:S01]  /*04e0*/  BSSY B0, `(.L_x_9592) ;  /* 0x000066a000007945 */ /* 0x000fe20003800000 */
[----:B------:R-:W-:Y:S01]  /*04f0*/  IMAD R5, R5, -0x326172a9, RZ ;  /* 0xcd9e8d5705057824 */ /* 0x000fe200078e02ff */
[----:B------:R-:W-:Y:S01]  /*0500*/  LOP3.LUT R7, R7, UR14, R2, 0x96, !PT ;  /* 0x0000000e07077c12 */ /* 0x000fe2000f8e9602 */
[----:B------:R-:W-:Y:S01]  /*0510*/  IMAD.HI.U32 R2, R0, -0x326172a9, RZ ;  /* 0xcd9e8d5700027827 */ /* 0x000fe200078e00ff */
[----:B------:R-:W-:Y:S01]  /*0520*/  UIADD3 UR26, UR5, -0x695add53, URZ ;  /* 0x96a522ad051a7890 */ /* 0x000fe2000fffe03f */
[--C-:B------:R-:W-:Y:S01]  /*0530*/  HADD2.F32 R49, -RZ, R14.reuse.H0_H0 ;  /* 0x2000000eff317230 */ /* 0x100fe20000004100 */
[----:B------:R-:W-:Y:S01]  /*0540*/  LOP3.LUT R62, R62, 0x3, RZ, 0xc0, !PT ;  /* 0x000000033e3e7812 */ /* 0x000fe200078ec0ff */
[----:B------:R-:W-:Y:S01]  /*0550*/  IMAD R0, R0, -0x326172a9, RZ ;  /* 0xcd9e8d5700007824 */ /* 0x000fe200078e02ff */
[----:B------:R-:W-:Y:S01]  /*0560*/  LOP3.LUT R2, R2, UR13, R5, 0x96, !PT ;  /* 0x0000000d02027c12 */ /* 0x000fe2000f8e9605 */
[----:B------:R-:W-:Y:S01]  /*0570*/  IMAD.HI.U32 R3, R7, -0x326172a9, RZ ;  /* 0xcd9e8d5707037827 */ /* 0x000fe200078e00ff */
[----:B------:R-:W-:Y:S01]  /*0580*/  HADD2.F32 R52, -RZ, R14.H1_H1 ;  /* 0x3000000eff347230 */ /* 0x000fe20000004100 */
[----:B------:R-:W-:Y:S01]  /*0590*/  ULDC.U8 UR8, c[0x0][0x1f0] ;  /* 0x00007c0000087ab9 */ /* 0x000fe20000000000 */
[--C-:B------:R-:W-:Y:S01]  /*05a0*/  HADD2.F32 R51, -RZ, R15.reuse.H0_H0 ;  /* 0x2000000fff337230 */ /* 0x100fe20000004100 */
        /* <DEDUP_REMOVED lines=33> */
[----:B------:R-:W-:Y:S01]  /*07c0*/  IMAD.WIDE.U32 R16, R16, -0x2daee0ad, RZ ;  /* 0xd2511f5310107825 */ /* 0x000fe200078e00ff */
[----:B------:R-:W-:-:S03]  /*07d0*/  HADD2.F32 R0, -RZ, R12.H0_H0 ;  /* 0x2000000cff007230 */ /* 0x000fc60000004100 */
        /* <DEDUP_REMOVED lines=8> */
[----:B------:R-:W-:Y:S01]  /*0860*/  MOV R58, R12 ;  /* 0x0000000c003a7202 */ /* 0x000fe20000000f00 */
[--C-:B--2---:R-:W-:Y:S02]  /*0870*/  HADD2.F32 R56, -RZ, R38.reuse.H0_H0 ;  /* 0x20000026ff387230 */ /* 0x104fe40000004100 */
[----:B------:R-:W-:Y:S02]  /*0880*/  HADD2.F32 R63, -RZ, R38.H1_H1 ;  /* 0x30000026ff3f7230 */ /* 0x000fe40000004100 */
[----:B------:R-:W-:Y:S02]  /*0890*/  HADD2.F32 R61, -RZ, R37.H1_H1 ;  /* 0x30000025ff3d7230 */ /* 0x000fe40000004100 */
.L_x_9708:
[----:B------:R-:W-:Y:S01]  /*08a0*/  ISETP.NE.U32.AND P0, PT, RZ, c[0x0][0x1c0], PT ;  /* 0x00007000ff007a0c */ /* 0x000fe20003f05070 */
[----:B------:R-:W-:Y:S01]  /*08b0*/  IMAD R12, R45, c[0x0][0x168], RZ ;  /* 0x00005a002d0c7a24 */ /* 0x000fe200078e02ff */
[----:B------:R-:W-:-:S02]  /*08c0*/  ISETP.NE.U32.AND P1, PT, RZ, c[0x0][0x180], PT ;  /* 0x00006000ff007a0c */ /* 0x000fc40003f25070 */
[----:B------:R-:W-:Y:S02]  /*08d0*/  ISETP.NE.AND.EX P0, PT, RZ, c[0x0][0x1c4], PT, P0 ;  /* 0x00007100ff007a0c */ /* 0x000fe40003f05300 */
[----:B------:R-:W-:Y:S02]  /*08e0*/  ISETP.NE.AND.EX P1, PT, RZ, c[0x0][0x184], PT, P1 ;  /* 0x00006100ff007a0c */ /* 0x000fe40003f25310 */
        /* <DEDUP_REMOVED lines=27> */
.L_x_9594:
[----:B0-----:R-:W-:Y:S02]  /*0aa0*/  IMAD.MOV.U32 R40, RZ, RZ, R58 ;  /* 0x000000ffff287224 */ /* 0x001fe400078e003a */
.L_x_9595:
[----:B------:R-:W-:Y:S05]  /*0ab0*/  BSYNC B1 ;  /* 0x0000000000017941 */ /* 0x000fea0003800000 */
.L_x_9593:
        /* <DEDUP_REMOVED lines=16> */
.L_x_9599:
[----:B------:R-:W-:Y:S05]  /*0bc0*/  BSYNC B2 ;  /* 0x0000000000027941 */ /* 0x000fea0003800000 */
.L_x_9598:
        /* <DEDUP_REMOVED lines=43> */
.L_x_9597:
[----:B------:R-:W-:Y:S05]  /*0e80*/  BSYNC B1 ;  /* 0x0000000000017941 */ /* 0x000fea0003800000 */
.L_x_9596:
[----:B------:R-:W0:Y:S01]  /*0e90*/  I2F.U32 R16, R40 ;  /* 0x0000002800107306 */ /* 0x000e220000201000 */
[----:B-----5:R-:W-:Y:S01]  /*0ea0*/  HADD2.F32 R17, -RZ, R12.H0_H0 ;  /* 0x2000000cff117230 */ /* 0x020fe20000004100 */
        /* <DEDUP_REMOVED lines=22> */
.L_x_9601:
[----:B------:R-:W-:Y:S02]  /*1010*/  MOV R18, R58 ;  /* 0x0000003a00127202 */ /* 0x000fe40000000f00 */
.L_x_9602:
[----:B------:R-:W-:Y:S05]  /*1020*/  BSYNC B1 ;  /* 0x0000000000017941 */ /* 0x000fea0003800000 */
.L_x_9600:
        /* <DEDUP_REMOVED lines=16> */
.L_x_9606:
[----:B------:R-:W-:Y:S05]  /*1130*/  BSYNC B2 ;  /* 0x0000000000027941 */ /* 0x000fea0003800000 */
.L_x_9605:
        /* <DEDUP_REMOVED lines=43> */
.L_x_9604:
[----:B------:R-:W-:Y:S05]  /*13f0*/  BSYNC B1 ;  /* 0x0000000000017941 */ /* 0x000fea0003800000 */
.L_x_9603:
        /* <DEDUP_REMOVED lines=21> */
.L_x_9608:
[----:B------:R-:W-:Y:S02]  /*1550*/  MOV R12, R58 ;  /* 0x0000003a000c7202 */ /* 0x000fe40000000f00 */
.L_x_9609:
[----:B------:R-:W-:Y:S05]  /*1560*/  BSYNC B1 ;  /* 0x0000000000017941 */ /* 0x000fea0003800000 */
.L_x_9607:
        /* <DEDUP_REMOVED lines=16> */
.L_x_9613:
[----:B------:R-:W-:Y:S05]  /*1670*/  BSYNC B2 ;  /* 0x0000000000027941 */ /* 0x000fea0003800000 */
.L_x_9612:
        /* <DEDUP_REMOVED lines=43> */
.L_x_9611:
[----:B------:R-:W-:Y:S05]  /*1930*/  BSYNC B1 ;  /* 0x0000000000017941 */ /* 0x000fea0003800000 */
.L_x_9610:
        /* <DEDUP_REMOVED lines=21> */
.L_x_9615:
[----:B------:R-:W-:Y:S02]  /*1a90*/  MOV R12, R58 ;  /* 0x0000003a000c7202 */ /* 0x000fe40000000f00 */
.L_x_9616:
[----:B------:R-:W-:Y:S05]  /*1aa0*/  BSYNC B1 ;  /* 0x0000000000017941 */ /* 0x000fea0003800000 */
.L_x_9614:
        /* <DEDUP_REMOVED lines=16> */
.L_x_9620:
[----:B------:R-:W-:Y:S05]  /*1bb0*/  BSYNC B2 ;  /* 0x0000000000027941 */ /* 0x000fea0003800000 */
.L_x_9619:
        /* <DEDUP_REMOVED lines=43> */
.L_x_9618:
[----:B------:R-:W-:Y:S05]  /*1e70*/  BSYNC B1 ;  /* 0x0000000000017941 */ /* 0x000fea0003800000 */
.L_x_9617:
        /* <DEDUP_REMOVED lines=20> */
.L_x_9622:
[----:B------:R-:W-:Y:S02]  /*1fc0*/  MOV R18, R58 ;  /* 0x0000003a00127202 */ /* 0x000fe40000000f00 */
.L_x_9623:
[----:B------:R-:W-:Y:S05]  /*1fd0*/  BSYNC B1 ;  /* 0x0000000000017941 */ /* 0x000fea0003800000 */
.L_x_9621:
        /* <DEDUP_REMOVED lines=16> */
.L_x_9627:
[----:B------:R-:W-:Y:S05]  /*20e0*/  BSYNC B2 ;  /* 0x0000000000027941 */ /* 0x000fea0003800000 */
.L_x_9626:
        /* <DEDUP_REMOVED lines=43> */
.L_x_9625:
[----:B------:R-:W-:Y:S05]  /*23a0*/  BSYNC B1 ;  /* 0x0000000000017941 */ /* 0x000fea0003800000 */
.L_x_9624:
        /* <DEDUP_REMOVED lines=20> */
.L_x_9629:
[----:B------:R-:W-:Y:S02]  /*24f0*/  MOV R18, R58 ;  /* 0x0000003a00127202 */ /* 0x000fe40000000f00 */
.L_x_9630:
[----:B------:R-:W-:Y:S05]  /*2500*/  BSYNC B1 ;  /* 0x0000000000017941 */ /* 0x000fea0003800000 */
.L_x_9628:
        /* <DEDUP_REMOVED lines=16> */
.L_x_9634:
[----:B------:R-:W-:Y:S05]  /*2610*/  BSYNC B2 ;  /* 0x0000000000027941 */ /* 0x000fea0003800000 */
.L_x_9633:
        /* <DEDUP_REMOVED lines=43> */
.L_x_9632:
[----:B------:R-:W-:Y:S05]  /*28d0*/  BSYNC B1 ;  /* 0x0000000000017941 */ /* 0x000fea0003800000 */
.L_x_9631:
        /* <DEDUP_REMOVED lines=20> */
.L_x_9636:
[----:B------:R-:W-:Y:S02]  /*2a20*/  MOV R14, R58 ;  /* 0x0000003a000e7202 */ /* 0x000fe40000000f00 */
.L_x_9637:
[----:B------:R-:W-:Y:S05]  /*2a30*/  BSYNC B1 ;  /* 0x0000000000017941 */ /* 0x000fea0003800000 */
.L_x_9635:
        /* <DEDUP_REMOVED lines=16> */
.L_x_9641:
[----:B------:R-:W-:Y:S05]  /*2b40*/  BSYNC B2 ;  /* 0x0000000000027941 */ /* 0x000fea0003800000 */
.L_x_9640:
        /* <DEDUP_REMOVED lines=43> */
.L_x_9639:
[----:B------:R-:W-:Y:S05]  /*2e00*/  BSYNC B1 ;  /* 0x0000000000017941 */ /* 0x000fea0003800000 */
.L_x_9638:
        /* <DEDUP_REMOVED lines=20> */
.L_x_9643:
[----:B------:R-:W-:Y:S02]  /*2f50*/  MOV R14, R58 ;  /* 0x0000003a000e7202 */ /* 0x000fe40000000f00 */
.L_x_9644:
[----:B------:R-:W-:Y:S05]  /*2f60*/  BSYNC B1 ;  /* 0x0000000000017941 */ /* 0x000fea0003800000 */
.L_x_9642:
        /* <DEDUP_REMOVED lines=18> */
.L_x_9648:
[----:B------:R-:W-:Y:S05]  /*3090*/  BSYNC B2 ;  /* 0x0000000000027941 */ /* 0x000fea0003800000 */
.L_x_9647:
        /* <DEDUP_REMOVED lines=43> */
.L_x_9646:
[----:B------:R-:W-:Y:S05]  /*3350*/  BSYNC B1 ;  /* 0x0000000000017941 */ /* 0x000fea0003800000 */
.L_x_9645:
[----:B------:R-:W0:Y:S01]  /*3360*/  I2F.U32 R12, R14 ;  /* 0x0000000e000c7306 */ /* 0x000e220000201000 */
[----:B------:R-:W-:Y:S01]  /*3370*/  SEL R42, RZ, 0x1, P2 ;  /* 0x00000001ff2a7807 */ /* 0x000fe20001000000 */
[----:B------:R-:W-:Y:S01]  /*3380*/  HADD2.F32 R15, -RZ, R15.H1_H1 ;  /* 0x3000000fff0f7230 */ /* 0x000fe20000004100 */
[----:B------:R-:W-:Y:S02]  /*3390*/  ISETP.NE.AND P2, PT, R62, RZ, PT ;  /* 0x000000ff3e00720c */ /* 0x000fe40003f45270 */
[----:B------:R-:W-:Y:S01]  /*33a0*/  SEL R68, RZ, 0x10000, P5 ;  /* 0x00010000ff447807 */ /* 0x000fe20002800000 */
[----:B------:R-:W-:Y:S01]  /*33b0*/  IMAD.WIDE.U32 R42, R42, 0x1000000, RZ ;  /* 0x010000002a2a7825 */ /* 0x000fe200078e00ff */
[----:B------:R-:W-:Y:S02]  /*33c0*/  ISETP.NE.AND P5, PT, R60, RZ, PT ;  /* 0x000000ff3c00720c */ /* 0x000fe40003fa5270 */
[----:B------:R-:W-:Y:S01]  /*33d0*/  SEL R40, RZ, 0x1, P2 ;  /* 0x00000001ff287807 */ /* 0x000fe20001000000 */
[----:B------:R-:W-:Y:S01]  /*33e0*/  FMUL.FTZ R15, R15, R66 ;  /* 0x000000420f0f7220 */ /* 0x000fe20000410000 */
[----:B------:R-:W-:-:S02]  /*33f0*/  ISETP.NE.AND P6, PT, R19, RZ, PT ;  /* 0x000000ff1300720c */ /* 0x000fc40003fc5270 */
[----:B------:R-:W-:Y:S01]  /*3400*/  SEL R69, RZ, 0x100, P4 ;  /* 0x00000100ff457807 */ /* 0x000fe20002000000 */
[----:B------:R-:W-:Y:S01]  /*3410*/  IMAD.WIDE.U32 R40, R40, 0x10000, RZ ;  /* 0x0001000028287825 */ /* 0x000fe200078e00ff */
[----:B------:R-:W-:-:S03]  /*3420*/  IADD3 R60, R38, 0x20, RZ ;  /* 0x00000020263c7810 */ /* 0x000fc60007ffe0ff */
[----:B0-----:R-:W-:Y:S02]  /*3430*/  FFMA.FTZ R12, R12, R67, 1.1641532182693481445e-10 ;  /* 0x2f0000000c0c7423 */ /* 0x001fe40000010043 */
[----:B------:R-:W-:-:S03]  /*3440*/  FMUL.FTZ R15, R15, c[0x0][0x1e8] ;  /* 0x00007a000f0f7a20 */ /* 0x000fc60000410000 */
[----:B------:R-:W-:Y:S02]  /*3450*/  FSETP.GTU.FTZ.AND P2, PT, R12, c[0x0][0x1e4], PT ;  /* 0x000079000c007a0b */ /* 0x000fe40003f5c000 */
[----:B------:R-:W-:Y:S02]  /*3460*/  SEL R12, RZ, 0x1, P5 ;  /* 0x00000001ff0c7807 */ /* 0x000fe40002800000 */
[----:B------:R-:W-:-:S03]  /*3470*/  SEL R19, RZ, 0x1000000, P2 ;  /* 0x01000000ff137807 */ /* 0x000fc60001000000 */
[----:B------:R-:W-:Y:S01]  /*3480*/  IMAD.WIDE.U32 R12, R12, 0x100, RZ ;  /* 0x000001000c0c7825 */ /* 0x000fe200078e00ff */
[----:B------:R-:W-:Y:S02]  /*3490*/  LOP3.LUT R69, R69, R19, R68, 0xfe, !PT ;  /* 0x0000001345457212 */ /* 0x000fe400078efe44 */
[----:B------:R-:W-:Y:S02]  /*34a0*/  SEL R19, RZ, 0x1, P6 ;  /* 0x00000001ff137807 */ /* 0x000fe40003000000 */
[----:B------:R-:W-:Y:S02]  /*34b0*/  LOP3.LUT R14, R12, R42, R40, 0xfe, !PT ;  /* 0x0000002a0c0e7212 */ /* 0x000fe400078efe28 */
[----:B------:R-:W-:Y:S02]  /*34c0*/  SEL R42, RZ, 0x1, P3 ;  /* 0x00000001ff2a7807 */ /* 0x000fe40001800000 */
[----:B------:R-:W-:Y:S02]  /*34d0*/  LOP3.LUT R14, R14, R19, RZ, 0xfc, !PT ;  /* 0x000000130e0e7212 */ /* 0x000fe400078efcff */
[----:B------:R-:W-:-:S02]  /*34e0*/  FSEL R19, R15, RZ, !P2 ;  /* 0x000000ff0f137208 */ /* 0x000fc40005000000 */
[----:B------:R-:W-:Y:S02]  /*34f0*/  LOP3.LUT R43, R43, R69, R42, 0xfe, !PT ;  /* 0x000000452b2b7212 */ /* 0x000fe400078efe2a */
[C---:B------:R-:W-:Y:S01]  /*3500*/  LEA R70, P3, R38.reuse, c[0x0][0x188], 0x5 ;  /* 0x0000620026467a11 */ /* 0x040fe200078628ff */
[----:B------:R-:W-:Y:S01]  /*3510*/  @P0 FADD.FTZ R19, R27, R19 ;  /* 0x000000131b130221 */ /* 0x000fe20000010000 */
[C---:B------:R-:W-:Y:S02]  /*3520*/  LEA R12, P2, R38.reuse, c[0x0][0x190], 0x3 ;  /* 0x00006400260c7a11 */ /* 0x040fe400078418ff */
[----:B------:R-:W-:Y:S02]  /*3530*/  LEA.HI.X R71, R38, c[0x0][0x18c], RZ, 0x5, P3 ;  /* 0x0000630026477a11 */ /* 0x000fe400018f2cff */
[----:B------:R-:W-:Y:S01]  /*3540*/  LOP3.LUT R15, R13, R43, R41, 0xfe, !PT ;  /* 0x0000002b0d0f7212 */ /* 0x000fe200078efe29 */
[----:B------:R-:W-:Y:S01]  /*3550*/  IMAD.WIDE.U32 R40, R60, R65, c[0x0][0x170] ;  /* 0x00005c003c287625 */ /* 0x000fe200078e0041 */
        /* <DEDUP_REMOVED lines=21> */
.L_x_9650:
[----:B0-----:R-:W-:Y:S02]  /*36b0*/  MOV R62, R58 ;  /* 0x0000003a003e7202 */ /* 0x001fe40000000f00 */
.L_x_9651:
[----:B------:R-:W-:Y:S05]  /*36c0*/  BSYNC B1 ;  /* 0x0000000000017941 */ /* 0x000fea0003800000 */
.L_x_9649:
        /* <DEDUP_REMOVED lines=16> */
.L_x_9655:
[----:B------:R-:W-:Y:S05]  /*37d0*/  BSYNC B2 ;  /* 0x0000000000027941 */ /* 0x000fea0003800000 */
.L_x_9654:
        /* <DEDUP_REMOVED lines=43> */
.L_x_9653:
[----:B------:R-:W-:Y:S05]  /*3a90*/  BSYNC B1 ;  /* 0x0000000000017941 */ /* 0x000fea0003800000 */
.L_x_9652:
        /* <DEDUP_REMOVED lines=21> */
.L_x_9657:
[----:B------:R-:W-:Y:S02]  /*3bf0*/  MOV R62, R58 ;  /* 0x0000003a003e7202 */ /* 0x000fe40000000f00 */
.L_x_9658:
[----:B------:R-:W-:Y:S05]  /*3c00*/  BSYNC B1 ;  /* 0x0000000000017941 */ /* 0x000fea0003800000 */
.L_x_9656:
        /* <DEDUP_REMOVED lines=16> */
.L_x_9662:
[----:B------:R-:W-:Y:S05]  /*3d10*/  BSYNC B2 ;  /* 0x0000000000027941 */ /* 0x000fea0003800000 */
.L_x_9661:
        /* <DEDUP_REMOVED lines=43> */
.L_x_9660:
[----:B------:R-:W-:Y:S05]  /*3fd0*/  BSYNC B1 ;  /* 0x0000000000017941 */ /* 0x000fea0003800000 */
.L_x_9659:
        /* <DEDUP_REMOVED lines=21> */
.L_x_9664:
[----:B------:R-:W-:Y:S02]  /*4130*/  MOV R40, R58 ;  /* 0x0000003a00287202 */ /* 0x000fe40000000f00 */
.L_x_9665:
[----:B------:R-:W-:Y:S05]  /*4140*/  BSYNC B1 ;  /* 0x0000000000017941 */ /* 0x000fea0003800000 */
.L_x_9663:
        /* <DEDUP_REMOVED lines=16> */
.L_x_9669:
[----:B------:R-:W-:Y:S05]  /*4250*/  BSYNC B2 ;  /* 0x0000000000027941 */ /* 0x000fea0003800000 */
.L_x_9668:
        /* <DEDUP_REMOVED lines=43> */
.L_x_9667:
[----:B------:R-:W-:Y:S05]  /*4510*/  BSYNC B1 ;  /* 0x0000000000017941 */ /* 0x000fea0003800000 */
.L_x_9666:
        /* <DEDUP_REMOVED lines=20> */
.L_x_9671:
[----:B------:R-:W-:Y:S02]  /*4660*/  MOV R40, R58 ;  /* 0x0000003a00287202 */ /* 0x000fe40000000f00 */
.L_x_9672:
[----:B------:R-:W-:Y:S05]  /*4670*/  BSYNC B1 ;  /* 0x0000000000017941 */ /* 0x000fea0003800000 */
.L_x_9670:
        /* <DEDUP_REMOVED lines=16> */
.L_x_9676:
[----:B------:R-:W-:Y:S05]  /*4780*/  BSYNC B2 ;  /* 0x0000000000027941 */ /* 0x000fea0003800000 */
.L_x_9675:
        /* <DEDUP_REMOVED lines=43> */
.L_x_9674:
[----:B------:R-:W-:Y:S05]  /*4a40*/  BSYNC B1 ;  /* 0x0000000000017941 */ /* 0x000fea0003800000 */
.L_x_9673:
        /* <DEDUP_REMOVED lines=20> */
.L_x_9678:
[----:B------:R-:W-:Y:S02]  /*4b90*/  IMAD.MOV.U32 R62, RZ, RZ, R58 ;  /* 0x000000ffff3e7224 */ /* 0x000fe400078e003a */
.L_x_9679:
[----:B------:R-:W-:Y:S05]  /*4ba0*/  BSYNC B1 ;  /* 0x0000000000017941 */ /* 0x000fea0003800000 */
.L_x_9677:
        /* <DEDUP_REMOVED lines=16> */
.L_x_9683:
[----:B------:R-:W-:Y:S05]  /*4cb0*/  BSYNC B2 ;  /* 0x0000000000027941 */ /* 0x000fea0003800000 */
.L_x_9682:
        /* <DEDUP_REMOVED lines=43> */
.L_x_9681:
[----:B------:R-:W-:Y:S05]  /*4f70*/  BSYNC B1 ;  /* 0x0000000000017941 */ /* 0x000fea0003800000 */
.L_x_9680:
        /* <DEDUP_REMOVED lines=20> */
.L_x_9685:
[----:B------:R-:W-:Y:S02]  /*50c0*/  MOV R62, R58 ;  /* 0x0000003a003e7202 */ /* 0x000fe40000000f00 */
.L_x_9686:
[----:B------:R-:W-:Y:S05]  /*50d0*/  BSYNC B1 ;  /* 0x0000000000017941 */ /* 0x000fea0003800000 */
.L_x_9684:
        /* <DEDUP_REMOVED lines=16> */
.L_x_9690:
[----:B------:R-:W-:Y:S05]  /*51e0*/  BSYNC B2 ;  /* 0x0000000000027941 */ /* 0x000fea0003800000 */
.L_x_9689:
        /* <DEDUP_REMOVED lines=43> */
.L_x_9688:
[----:B------:R-:W-:Y:S05]  /*54a0*/  BSYNC B1 ;  /* 0x0000000000017941 */ /* 0x000fea0003800000 */
.L_x_9687:
        /* <DEDUP_REMOVED lines=20> */
.L_x_9692:
[----:B------:R-:W-:Y:S02]  /*55f0*/  IMAD.MOV.U32 R74, RZ, RZ, R58 ;  /* 0x000000ffff4a7224 */ /* 0x000fe400078e003a */
.L_x_9693:
[----:B------:R-:W-:Y:S05]  /*5600*/  BSYNC B1 ;  /* 0x0000000000017941 */ /* 0x000fea0003800000 */
.L_x_9691:
        /* <DEDUP_REMOVED lines=16> */
.L_x_9697:
[----:B------:R-:W-:Y:S05]  /*5710*/  BSYNC B2 ;  /* 0x0000000000027941 */ /* 0x000fea0003800000 */
.L_x_9696:
        /* <DEDUP_REMOVED lines=43> */
.L_x_9695:
[----:B------:R-:W-:Y:S05]  /*59d0*/  BSYNC B1 ;  /* 0x0000000000017941 */ /* 0x000fea0003800000 */
.L_x_9694:
        /* <DEDUP_REMOVED lines=20> */
.L_x_9699:
[----:B------:R-:W-:Y:S02]  /*5b20*/  MOV R74, R58 ;  /* 0x0000003a004a7202 */ /* 0x000fe40000000f00 */
.L_x_9700:
[----:B------:R-:W-:Y:S05]  /*5b30*/  BSYNC B1 ;  /* 0x0000000000017941 */ /* 0x000fea0003800000 */
.L_x_9698:
        /* <DEDUP_REMOVED lines=18> */
.L_x_9704:
[----:B------:R-:W-:Y:S05]  /*5c60*/  BSYNC B2 ;  /* 0x0000000000027941 */ /* 0x000fea0003800000 */
.L_x_9703:
        /* <DEDUP_REMOVED lines=43> */
.L_x_9702:
[----:B------:R-:W-:Y:S05]  /*5f20*/  BSYNC B1 ;  /* 0x0000000000017941 */ /* 0x000fea0003800000 */
.L_x_9701:
[----:B------:R-:W0:Y:S01]  /*5f30*/  I2F.U32 R64, R74 ;  /* 0x0000004a00407306 */ /* 0x000e220000201000 */
[----:B------:R-:W-:Y:S01]  /*5f40*/  SEL R65, RZ, 0x100, P4 ;  /* 0x00000100ff417807 */ /* 0x000fe20002000000 */
[----:B------:R-:W-:Y:S01]  /*5f50*/  HADD2.F32 R43, -RZ, R43.H1_H1 ;  /* 0x3000002bff2b7230 */ /* 0x000fe20000004100 */
[----:B------:R-:W-:Y:S02]  /*5f60*/  SEL R70, RZ, 0x1, P2 ;  /* 0x00000001ff467807 */ /* 0x000fe40001000000 */
[----:B------:R-:W-:-:S02]  /*5f70*/  SEL R68, RZ, 0x10000, P5 ;  /* 0x00010000ff447807 */ /* 0x000fc40002800000 */
[----:B------:R-:W-:Y:S01]  /*5f80*/  ISETP.NE.AND P5, PT, R73, RZ, PT ;  /* 0x000000ff4900720c */ /* 0x000fe20003fa5270 */
[----:B------:R-:W-:Y:S01]  /*5f90*/  IMAD.WIDE.U32 R70, R70, 0x1000000, RZ ;  /* 0x0100000046467825 */ /* 0x000fe200078e00ff */
        /* <DEDUP_REMOVED lines=21> */
[----:B------:R-:W-:-:S03]  /*60f0*/  FADD.FTZ R67, R21, R64 ;  /* 0x0000004015437221 */ /* 0x000fc60000010000 */
[----:B------:R-:W-:Y:S01]  /*6100*/  LEA.HI.X R69, R60, c[0x0][0x18c], RZ, 0x5, P1 ;  /* 0x000063003c457a11 */ /* 0x000fe200008f2cff */
[----:B------:R-:W-:-:S04]  /*6110*/  FADD.FTZ R64, R22, R67 ;  /* 0x0000004316407221 */ /* 0x000fc80000010000 */
[----:B------:R-:W-:Y:S01]  /*6120*/  FADD.FTZ R67, R23, R64 ;  /* 0x0000004017437221 */ /* 0x000fe20000010000 */
[----:B------:R-:W-:Y:S03]  /*6130*/  STG.E.128 [R68.64], R12 ;  /* 0x0000000c44007986 */ /* 0x000fe6000c101d06 */
[----:B------:R-:W-:Y:S01]  /*6140*/  FADD.FTZ R64, R16, R67 ;  /* 0x0000004310407221 */ /* 0x000fe20000010000 */
[----:B------:R0:W-:Y:S03]  /*6150*/  STG.E.128 [R68.64+0x10], R40 ;  /* 0x0000102844007986 */ /* 0x0001e6000c101d06 */
        /* <DEDUP_REMOVED lines=16> */
.L_x_9709:
        /* <DEDUP_REMOVED lines=52> */
.L_x_9710:
[----:B------:R-:W-:Y:S01]  /*65a0*/  FMUL.FTZ R65, R69, R69 ;  /* 0x0000004545417220 */ /* 0x000fe20000410000 */
[----:B------:R-:W-:Y:S01]  /*65b0*/  MOV R64, c[0x0][0x1e0] ;  /* 0x0000780000407a02 */ /* 0x000fe20000000f00 */
[----:B01----:R-:W-:Y:S01]  /*65c0*/  FADD.FTZ R71, R66, R71 ;  /* 0x0000004742477221 */ /* 0x003fe20000010000 */
[----:B------:R-:W-:Y:S01]  /*65d0*/  ISETP.NE.AND P0, PT, RZ, UR8, PT ;  /* 0x00000008ff007c0c */ /* 0x000fe2000bf05270 */
[----:B------:R-:W-:Y:S01]  /*65e0*/  IMAD.MOV.U32 R66, RZ, RZ, 0x4 ;  /* 0x00000004ff427424 */ /* 0x000fe200078e00ff */
[----:B------:R-:W-:Y:S01]  /*65f0*/  ISETP.NE.AND P1, PT, R46, RZ, PT ;  /* 0x000000ff2e00720c */ /* 0x000fe20003f25270 */
[----:B------:R-:W-:Y:S01]  /*6600*/  FFMA.FTZ R64, R71, R64, c[0x0][0x228] ;  /* 0x00008a0047407623 */ /* 0x000fe20000010040 */
[----:B------:R-:W-:Y:S02]  /*6610*/  FSEL R65, R65, RZ, P0 ;  /* 0x000000ff41417208 */ /* 0x000fe40000000000 */
[----:B------:R-:W-:-:S03]  /*6620*/  FSEL R68, R69, RZ, !P0 ;  /* 0x000000ff45447208 */ /* 0x000fc60004000000 */
[----:B------:R-:W-:Y:S02]  /*6630*/  FADD.FTZ R67, R64, R65 ;  /* 0x0000004140437221 */ /* 0x000fe40000010000 */
[--C-:B------:R-:W-:Y:S02]  /*6640*/  FADD.FTZ R18, R18, -R68.reuse ;  /* 0x8000004412127221 */ /* 0x100fe40000010000 */
[----:B------:R-:W-:Y:S02]  /*6650*/  FADD.FTZ R70, R21, -R68 ;  /* 0x8000004415467221 */ /* 0x000fe40000010000 */
[----:B------:R-:W0:Y:S01]  /*6660*/  MUFU.RSQ R67, R67 ;  /* 0x0000004300437308 */ /* 0x000e220000001400 */
[----:B------:R-:W-:-:S04]  /*6670*/  @!P1 IMAD.WIDE R64, R45, R66, c[0x0][0x1a0] ;  /* 0x000068002d409625 */ /* 0x000fc800078e0242 */
[--C-:B------:R-:W-:Y:S01]  /*6680*/  FADD.FTZ R21, R16, -R68.reuse ;  /* 0x8000004410157221 */ /* 0x100fe20000010000 */
[----:B------:R0:W-:Y:S01]  /*6690*/  @!P1 STG.E [R64.64], R69 ;  /* 0x0000004540009986 */ /* 0x0001e2000c101906 */
[--C-:B------:R-:W-:Y:S02]  /*66a0*/  FADD.FTZ R72, R22, -R68.reuse ;  /* 0x8000004416487221 */ /* 0x100fe40000010000 */
[--C-:B------:R-:W-:Y:S02]  /*66b0*/  FADD.FTZ R17, R17, -R68.reuse ;  /* 0x8000004411117221 */ /* 0x100fe40000010000 */
[--C-:B------:R-:W-:Y:S01]  /*66c0*/  FADD.FTZ R22, R23, -R68.reuse ;  /* 0x8000004417167221 */ /* 0x100fe20000010000 */
[----:B------:R-:W-:Y:S01]  /*66d0*/  HADD2.F32 R23, -RZ, R34.H0_H0 ;  /* 0x20000022ff177230 */ /* 0x000fe20000004100 */
[--C-:B------:R-:W-:Y:S02]  /*66e0*/  FADD.FTZ R16, R12, -R68.reuse ;  /* 0x800000440c107221 */ /* 0x100fe40000010000 */
[----:B------:R-:W-:-:S02]  /*66f0*/  FADD.FTZ R76, R42, -R68 ;  /* 0x800000442a4c7221 */ /* 0x000fc40000010000 */
[--C-:B------:R-:W-:Y:S01]  /*6700*/  FADD.FTZ R12, R15, -R68.reuse ;  /* 0x800000440f0c7221 */ /* 0x100fe20000010000 */
[----:B------:R-:W-:Y:S01]  /*6710*/  HADD2.F32 R15, -RZ, R35.H0_H0 ;  /* 0x20000023ff0f7230 */ /* 0x000fe20000004100 */
[----:B0-----:R-:W-:Y:S01]  /*6720*/  FMUL.FTZ R64, R67, R18 ;  /* 0x0000001243407220 */ /* 0x001fe20000410000 */
[----:B------:R-:W-:Y:S01]  /*6730*/  HADD2.F32 R65, -RZ, R39.H0_H0 ;  /* 0x20000027ff417230 */ /* 0x000fe20000004100 */
[--C-:B------:R-:W-:Y:S01]  /*6740*/  FADD.FTZ R18, R41, -R68.reuse ;  /* 0x8000004429127221 */ /* 0x100fe20000010000 */
[----:B------:R-:W-:Y:S01]  /*6750*/  HADD2.F32 R41, -RZ, R34.H1_H1 ;  /* 0x30000022ff297230 */ /* 0x000fe20000004100 */
[C---:B------:R-:W-:Y:S02]  /*6760*/  FMUL.FTZ R42, R67.reuse, R21 ;  /* 0x00000015432a7220 */ /* 0x040fe40000410000 */
[----:B------:R-:W-:Y:S02]  /*6770*/  FMUL.FTZ R17, R67, R17 ;  /* 0x0000001143117220 */ /* 0x000fe40000410000 */
[--C-:B------:R-:W-:Y:S01]  /*6780*/  FADD.FTZ R74, R13, -R68.reuse ;  /* 0x800000440d4a7221 */ /* 0x100fe20000010000 */
[----:B------:R-:W-:Y:S01]  /*6790*/  HADD2.F32 R13, -RZ, R33.H0_H0 ;  /* 0x20000021ff0d7230 */ /* 0x000fe20000004100 */
[----:B------:R-:W-:-:S02]  /*67a0*/  FADD.FTZ R20, R20, -R68 ;  /* 0x8000004414147221 */ /* 0x000fc40000010000 */
[--C-:B------:R-:W-:Y:S02]  /*67b0*/  FADD.FTZ R19, R19, -R68.reuse ;  /* 0x8000004413137221 */ /* 0x100fe40000010000 */
[--C-:B------:R-:W-:Y:S02]  /*67c0*/  FADD.FTZ R14, R14, -R68.reuse ;  /* 0x800000440e0e7221 */ /* 0x100fe40000010000 */
[--C-:B------:R-:W-:Y:S02]  /*67d0*/  FADD.FTZ R40, R40, -R68.reuse ;  /* 0x8000004428287221 */ /* 0x100fe40000010000 */
[----:B------:R-:W-:Y:S01]  /*67e0*/  FADD.FTZ R68, R43, -R68 ;  /* 0x800000442b447221 */ /* 0x000fe20000010000 */
[----:B------:R-:W-:Y:S01]  /*67f0*/  HADD2.F32 R43, -RZ, R33.H1_H1 ;  /* 0x30000021ff2b7230 */ /* 0x000fe20000004100 */
[----:B------:R-:W-:Y:S02]  /*6800*/  FMUL.FTZ R72, R67, R72 ;  /* 0x0000004843487220 */ /* 0x000fe40000410000 */
[----:B------:R-:W-:Y:S01]  /*6810*/  FFMA.FTZ R42, R42, R23, R5 ;  /* 0x000000172a2a7223 */ /* 0x000fe20000010005 */
[----:B------:R-:W-:Y:S01]  /*6820*/  HADD2.F32 R23, -RZ, R32.H1_H1 ;  /* 0x30000020ff177230 */ /* 0x000fe20000004100 */
[----:B------:R-:W-:-:S02]  /*6830*/  FFMA.FTZ R17, R17, R41, R4 ;  /* 0x0000002911117223 */ /* 0x000fc40000010004 */
[----:B------:R-:W-:Y:S01]  /*6840*/  FFMA.FTZ R15, R64, R15, R3 ;  /* 0x0000000f400f7223 */ /* 0x000fe20000010003 */
[----:B------:R-:W-:Y:S01]  /*6850*/  HADD2.F32 R64, -RZ, R35.H1_H1 ;  /* 0x30000023ff407230 */ /* 0x000fe20000004100 */
[C---:B------:R-:W-:Y:S02]  /*6860*/  FMUL.FTZ R41, R67.reuse, R22 ;  /* 0x0000001643297220 */ /* 0x040fe40000410000 */
[C---:B------:R-:W-:Y:S02]  /*6870*/  FMUL.FTZ R21, R67.reuse, R70 ;  /* 0x0000004643157220 */ /* 0x040fe40000410000 */
[C---:B------:R-:W-:Y:S02]  /*6880*/  FMUL.FTZ R19, R67.reuse, R19 ;  /* 0x0000001343137220 */ /* 0x040fe40000410000 */
[----:B------:R-:W-:Y:S02]  /*6890*/  FFMA.FTZ R13, R72, R13, R7 ;  /* 0x0000000d480d7223 */ /* 0x000fe40000010007 */
[----:B------:R-:W-:-:S02]  /*68a0*/  FMUL.FTZ R72, R67, R20 ;  /* 0x0000001443487220 */ /* 0x000fc40000410000 */
[----:B------:R-:W-:Y:S02]  /*68b0*/  FMUL.FTZ R22, R67, R76 ;  /* 0x0000004c43167220 */ /* 0x000fe40000410000 */
[----:B------:R-:W-:Y:S01]  /*68c0*/  FFMA.FTZ R20, R41, R43, R6 ;  /* 0x0000002b29147223 */ /* 0x000fe20000010006 */
[----:B------:R-:W-:Y:S01]  /*68d0*/  HADD2.F32 R43, -RZ, R36.H0_H0 ;  /* 0x20000024ff2b7230 */ /* 0x000fe20000004100 */
[----:B------:R-:W-:Y:S01]  /*68e0*/  FFMA.FTZ R70, R21, R23, R8 ;  /* 0x0000001715467223 */ /* 0x000fe20000010008 */
[----:B------:R-:W-:Y:S01]  /*68f0*/  HADD2.F32 R21, -RZ, R37.H0_H0 ;  /* 0x20000025ff157230 */ /* 0x000fe20000004100 */
[----:B------:R-:W-:Y:S01]  /*6900*/  FMUL.FTZ R41, R67, R16 ;  /* 0x0000001043297220 */ /* 0x000fe20000410000 */
[----:B------:R-:W-:Y:S01]  /*6910*/  HADD2.F32 R23, -RZ, R39.H1_H1 ;  /* 0x30000027ff177230 */ /* 0x000fe20000004100 */
[----:B------:R-:W-:Y:S01]  /*6920*/  FFMA.FTZ R64, R19, R64, R2 ;  /* 0x0000004013407223 */ /* 0x000fe20000010002 */
[----:B------:R-:W-:Y:S01]  /*6930*/  HADD2.F32 R19, -RZ, R32.H0_H0 ;  /* 0x20000020ff137230 */ /* 0x000fe20000004100 */
[C---:B------:R-:W-:Y:S01]  /*6940*/  FMUL.FTZ R16, R67.reuse, R14 ;  /* 0x0000000e43107220 */ /* 0x040fe20000410000 */
[----:B------:R-:W-:Y:S01]  /*6950*/  HADD2.F32 R14, -RZ, R36.H1_H1 ;  /* 0x30000024ff0e7230 */ /* 0x000fe20000004100 */
[----:B------:R-:W-:Y:S01]  /*6960*/  FFMA.FTZ R22, R22, R65, R51 ;  /* 0x0000004116167223 */ /* 0x000fe20000010033 */
[----:B------:R-:W-:Y:S01]  /*6970*/  F2FP.PACK_AB R13, R20, R13 ;  /* 0x0000000d140d723e */ /* 0x000fe200000000ff */
[C---:B------:R-:W-:Y:S01]  /*6980*/  FMUL.FTZ R65, R67.reuse, R74 ;  /* 0x0000004a43417220 */ /* 0x040fe20000410000 */
[----:B------:R-:W-:Y:S01]  /*6990*/  LEA R20, P2, R60, c[0x0][0x208], 0x4 ;  /* 0x000082003c147a11 */ /* 0x000fe200078420ff */
[----:B------:R-:W-:Y:S01]  /*69a0*/  FMUL.FTZ R68, R67, R68 ;  /* 0x0000004443447220 */ /* 0x000fe20000410000 */
[----:B------:R-:W-:Y:S01]  /*69b0*/  F2FP.PACK_AB R15, R64, R15 ;  /* 0x0000000f400f723e */ /* 0x000fe200000000ff */
        /* <DEDUP_REMOVED lines=8> */
[----:B------:R-:W-:-:S02]  /*6a40*/  FFMA.FTZ R23, R68, R23, R59 ;  /* 0x0000001744177223 */ /* 0x000fc4000001003b */
[----:B------:R-:W-:Y:S01]  /*6a50*/  FMUL.FTZ R17, R67, R12 ;  /* 0x0000000c43117220 */ /* 0x000fe20000410000 */
[----:B------:R-:W-:Y:S01]  /*6a60*/  F2FP.PACK_AB R12, R70, R19 ;  /* 0x00000013460c723e */ /* 0x000fe200000000ff */
[----:B------:R-:W-:Y:S01]  /*6a70*/  FFMA.FTZ R18, R56, R40, R49 ;  /* 0x0000002838127223 */ /* 0x000fe20000010031 */
[----:B------:R-:W-:Y:S01]  /*6a80*/  F2FP.PACK_AB R19, R23, R22 ;  /* 0x000000161713723e */ /* 0x000fe200000000ff */
[----:B------:R-:W-:Y:S01]  /*6a90*/  FFMA.FTZ R41, R63, R41, R52 ;  /* 0x000000293f297223 */ /* 0x000fe20000010034 */
[----:B------:R-:W-:Y:S01]  /*6aa0*/  LEA R22, P0, R38, c[0x0][0x208], 0x4 ;  /* 0x0000820026167a11 */ /* 0x000fe200078020ff */
[----:B------:R-:W-:-:S03]  /*6ab0*/  FFMA.FTZ R42, R61, R17, R50 ;  /* 0x000000113d2a7223 */ /* 0x000fc60000010032 */
[----:B------:R-:W-:Y:S01]  /*6ac0*/  F2FP.PACK_AB R18, R41, R18 ;  /* 0x000000122912723e */ /* 0x000fe200000000ff */
[----:B------:R-:W-:Y:S01]  /*6ad0*/  @!P1 IMAD.WIDE R40, R45, R66, c[0x0][0x1a8] ;  /* 0x00006a002d289625 */ /* 0x000fe200078e0242 */
[----:B------:R-:W-:Y:S02]  /*6ae0*/  LEA.HI.X R23, R38, c[0x0][0x20c], RZ, 0x4, P0 ;  /* 0x0000830026177a11 */ /* 0x000fe400000f24ff */
[----:B------:R-:W-:Y:S01]  /*6af0*/  F2FP.PACK_AB R17, R42, R21 ;  /* 0x000000152a11723e */ /* 0x000fe200000000ff */
[----:B------:R-:W-:Y:S01]  /*6b00*/  IMAD R45, R66, c[0x0][0x160], R45 ;  /* 0x00005800422d7a24 */ /* 0x000fe200078e022d */
[----:B------:R-:W-:Y:S01]  /*6b10*/  LEA.HI.X R21, R60, c[0x0][0x20c], RZ, 0x4, P2 ;  /* 0x000083003c157a11 */ /* 0x000fe200010f24ff */
[----:B------:R0:W-:Y:S03]  /*6b20*/  @!P1 STG.E [R40.64], R67 ;  /* 0x0000004328009986 */ /* 0x0001e6000c101906 */
[----:B------:R-:W-:Y:S01]  /*6b30*/  ISETP.GE.AND P0, PT, R45, c[0x0][0x164], PT ;  /* 0x000059002d007a0c */ /* 0x000fe20003f06270 */
[----:B------:R0:W-:Y:S04]  /*6b40*/  STG.E.128 [R22.64], R12 ;  /* 0x0000000c16007986 */ /* 0x0001e8000c101d06 */
[----:B------:R0:W-:Y:S08]  /*6b50*/  STG.E.128 [R20.64], R16 ;  /* 0x0000001014007986 */ /* 0x0001f0000c101d06 */
[----:B0-----:R-:W-:Y:S01]  /*6b60*/  @P0 CALL.REL.NOINC `(.L_x_9707) ;  /* 0x0000001000000944 */ /* 0x001fe20003c00000 */
[----:B------:R-:W-:Y:S05]  /*6b70*/  BRA `(.L_x_9708) ;  /* 0xffff9d2000007947 */ /* 0x000fea000383ffff */
.L_x_9707:
[----:B------:R-:W-:Y:S05]  /*6b80*/  BSYNC B0 ;  /* 0x0000000000007941 */ /* 0x000fea0003800000 */
.L_x_9592:
[----:B------:R-:W-:Y:S05]  /*6b90*/  EXIT ;  /* 0x000000000000794d */ /* 0x000fea0003800000 */
.L_x_9705:
[----:B-1----:R-:W-:Y:S01]  /*6ba0*/  HFMA2.MMA R68, -RZ, RZ, 0, 5.9604644775390625e-08 ;  /* 0x00000001ff447435 */ /* 0x002fe200000001ff */
[----:B------:R-:W-:Y:S01]  /*6bb0*/  IMAD.MOV.U32 R67, RZ, RZ, 0x1f ;  /* 0x0000001fff437424 */ /* 0x000fe200078e00ff */
[----:B------:R-:W-:-:S02]  /*6bc0*/  MOV R66, 0xffffffff ;  /* 0xffffffff00427802 */ /* 0x000fc40000000f00 */
[----:B------:R-:W-:Y:S02]  /*6bd0*/  MOV R64, 0x6bf0 ;  /* 0x00006bf000407802 */ /* 0x000fe40000000f00 */
[----:B------:R-:W-:Y:S05]  /*6be0*/  CALL.REL.NOINC `($__internal_105_$__cuda_sm70_shflsync_bfly_p) ;  /* 0x0000058000007944 */ /* 0x000fea0003c00000 */
[----:B01----:R-:W-:Y:S05]  /*6bf0*/  BRA `(.L_x_9709) ;  /* 0xfffff66000007947 */ /* 0x003fea000383ffff */
.L_x_9706:
[----:B------:R-:W-:Y:S01]  /*6c00*/  HFMA2.MMA R67, -RZ, RZ, 0, 1.847743988037109375e-06 ;  /* 0x0000001fff437435 */ /* 0x000fe200000001ff */
[----:B------:R-:W-:Y:S01]  /*6c10*/  IMAD.MOV.U32 R68, RZ, RZ, 0x2 ;  /* 0x00000002ff447424 */ /* 0x000fe200078e00ff */
[----:B------:R-:W-:Y:S01]  /*6c20*/  MOV R64, 0x6c50 ;  /* 0x00006c5000407802 */ /* 0x000fe20000000f00 */
[----:B------:R-:W-:-:S03]  /*6c30*/  IMAD.MOV.U32 R66, RZ, RZ, -0x1 ;  /* 0xffffffffff427424 */ /* 0x000fc600078e00ff */
[----:B------:R-:W-:Y:S05]  /*6c40*/  CALL.REL.NOINC `($__internal_105_$__cuda_sm70_shflsync_bfly_p) ;  /* 0x0000052000007944 */ /* 0x000fea0003c00000 */
[----:B01----:R-:W-:Y:S01]  /*6c50*/  FADD.FTZ R71, R71, R66 ;  /* 0x0000004247477221 */ /* 0x003fe20000010000 */
[----:B------:R-:W-:Y:S01]  /*6c60*/  MOV R68, 0x4 ;  /* 0x0000000400447802 */ /* 0x000fe20000000f00 */
[----:B------:R-:W-:Y:S01]  /*6c70*/  IMAD.MOV.U32 R67, RZ, RZ, 0x1f ;  /* 0x0000001fff437424 */ /* 0x000fe200078e00ff */
[----:B------:R-:W-:Y:S02]  /*6c80*/  MOV R66, 0xffffffff ;  /* 0xffffffff00427802 */ /* 0x000fe40000000f00 */
[----:B------:R-:W-:Y:S02]  /*6c90*/  MOV R64, 0x6cb0 ;  /* 0x00006cb000407802 */ /* 0x000fe40000000f00 */
[----:B------:R-:W-:Y:S05]  /*6ca0*/  CALL.REL.NOINC `($__internal_105_$__cuda_sm70_shflsync_bfly_p) ;  /* 0x000004c000007944 */ /* 0x000fea0003c00000 */
[----:B0-----:R-:W-:Y:S01]  /*6cb0*/  HFMA2.MMA R67, -RZ, RZ, 0, 1.847743988037109375e-06 ;  /* 0x0000001fff437435 */ /* 0x001fe200000001ff */
[----:B-1----:R-:W-:Y:S01]  /*6cc0*/  FADD.FTZ R71, R71, R66 ;  /* 0x0000004247477221 */ /* 0x002fe20000010000 */
[----:B------:R-:W-:Y:S01]  /*6cd0*/  MOV R64, 0x6d10 ;  /* 0x00006d1000407802 */ /* 0x000fe20000000f00 */
[----:B------:R-:W-:-:S02]  /*6ce0*/  IMAD.MOV.U32 R68, RZ, RZ, 0x8 ;  /* 0x00000008ff447424 */ /* 0x000fc400078e00ff */
[----:B------:R-:W-:Y:S02]  /*6cf0*/  IMAD.MOV.U32 R66, RZ, RZ, -0x1 ;  /* 0xffffffffff427424 */ /* 0x000fe400078e00ff */
[----:B------:R-:W-:Y:S05]  /*6d00*/  CALL.REL.NOINC `($__internal_105_$__cuda_sm70_shflsync_bfly_p) ;  /* 0x0000046000007944 */ /* 0x000fea0003c00000 */
[----:B01----:R-:W-:Y:S01]  /*6d10*/  FADD.FTZ R71, R71, R66 ;  /* 0x0000004247477221 */ /* 0x003fe20000010000 */
[----:B------:R-:W-:Y:S01]  /*6d20*/  MOV R68, 0x10 ;  /* 0x0000001000447802 */ /* 0x000fe20000000f00 */
[----:B------:R-:W-:Y:S01]  /*6d30*/  IMAD.MOV.U32 R67, RZ, RZ, 0x1f ;  /* 0x0000001fff437424 */ /* 0x000fe200078e00ff */
[----:B------:R-:W-:Y:S02]  /*6d40*/  MOV R66, 0xffffffff ;  /* 0xffffffff00427802 */ /* 0x000fe40000000f00 */
[----:B------:R-:W-:Y:S02]  /*6d50*/  MOV R64, 0x6d70 ;  /* 0x00006d7000407802 */ /* 0x000fe40000000f00 */
[----:B------:R-:W-:Y:S05]  /*6d60*/  CALL.REL.NOINC `($__internal_105_$__cuda_sm70_shflsync_bfly_p) ;  /* 0x0000040000007944 */ /* 0x000fea0003c00000 */
        /* <DEDUP_REMOVED lines=35> */
[----:B------:R-:W-:-:S03]  /*6fa0*/  HFMA2.MMA R67, -RZ, RZ, 0, 1.847743988037109375e-06 ;  /* 0x0000001fff437435 */ /* 0x000fc600000001ff */
[----:B------:R-:W-:Y:S01]  /*6fb0*/  FFMA.FTZ R71, R65, R65, R64 ;  /* 0x0000004141477223 */ /* 0x000fe20000010040 */
[----:B------:R-:W-:Y:S02]  /*6fc0*/  MOV R64, 0x6fe0 ;  /* 0x00006fe000407802 */ /* 0x000fe40000000f00 */
        /* <DEDUP_REMOVED lines=10> */
[----:B------:R-:W-:Y:S02]  /*7070*/  IMAD.MOV.U32 R68, RZ, RZ, 0x4 ;  /* 0x00000004ff447424 */ /* 0x000fe400078e00ff */
[----:B------:R-:W-:-:S02]  /*7080*/  IMAD.MOV.U32 R66, RZ, RZ, -0x1 ;  /* 0xffffffffff427424 */ /* 0x000fc400078e00ff */
[----:B------:R-:W-:Y:S05]  /*7090*/  CALL.REL.NOINC `($__internal_105_$__cuda_sm70_shflsync_bfly_p) ;  /* 0x000000d000007944 */ /* 0x000fea0003c00000 */
[----:B01----:R-:W-:Y:S01]  /*70a0*/  FADD.FTZ R71, R71, R66 ;  /* 0x0000004247477221 */ /* 0x003fe20000010000 */
[----:B------:R-:W-:Y:S01]  /*70b0*/  MOV R68, 0x8 ;  /* 0x0000000800447802 */ /* 0x000fe20000000f00 */
[----:B------:R-:W-:Y:S01]  /*70c0*/  IMAD.MOV.U32 R67, RZ, RZ, 0x1f ;  /* 0x0000001fff437424 */ /* 0x000fe200078e00ff */
[----:B------:R-:W-:-:S02]  /*70d0*/  MOV R66, 0xffffffff ;  /* 0xffffffff00427802 */ /* 0x000fc40000000f00 */
[----:B------:R-:W-:Y:S02]  /*70e0*/  MOV R64, 0x7100 ;  /* 0x0000710000407802 */ /* 0x000fe40000000f00 */
[----:B------:R-:W-:Y:S05]  /*70f0*/  CALL.REL.NOINC `($__internal_105_$__cuda_sm70_shflsync_bfly_p) ;  /* 0x0000007000007944 */ /* 0x000fea0003c00000 */
[----:B0-----:R-:W-:Y:S01]  /*7100*/  HFMA2.MMA R67, -RZ, RZ, 0, 1.847743988037109375e-06 ;  /* 0x0000001fff437435 */ /* 0x001fe200000001ff */
[----:B-1----:R-:W-:Y:S01]  /*7110*/  FADD.FTZ R71, R71, R66 ;  /* 0x0000004247477221 */ /* 0x002fe20000010000 */
[----:B------:R-:W-:Y:S01]  /*7120*/  MOV R64, 0x7160 ;  /* 0x0000716000407802 */ /* 0x000fe20000000f00 */
[----:B------:R-:W-:Y:S02]  /*7130*/  IMAD.MOV.U32 R68, RZ, RZ, 0x10 ;  /* 0x00000010ff447424 */ /* 0x000fe400078e00ff */
[----:B------:R-:W-:Y:S02]  /*7140*/  IMAD.MOV.U32 R66, RZ, RZ, -0x1 ;  /* 0xffffffffff427424 */ /* 0x000fe400078e00ff */
[----:B------:R-:W-:Y:S05]  /*7150*/  CALL.REL.NOINC `($__internal_105_$__cuda_sm70_shflsync_bfly_p) ;  /* 0x0000001000007944 */ /* 0x000fea0003c00000 */
[----:B01----:R-:W-:Y:S05]  /*7160*/  BRA `(.L_x_9710) ;  /* 0xfffff43000007947 */ /* 0x003fea000383ffff */
        .weak           $__internal_105_$__cuda_sm70_shflsync_bfly_p
        .type           $__internal_105_$__cuda_sm70_shflsync_bfly_p,@function
        .size           $__internal_105_$__cuda_sm70_shflsync_bfly_p,(.L_x_15297 - $__internal_105_$__cuda_sm70_shflsync_bfly_p)
$__internal_105_$__cuda_sm70_shflsync_bfly_p:
[----:B------:R-:W-:Y:S01]  /*7170*/  MOV R65, 0x0 ;  /* 0x0000000000417802 */ /* 0x000fe20000000f00 */
[----:B------:R-:W-:Y:S04]  /*7180*/  WARPSYNC R66 ;  /* 0x0000004200007348 */ /* 0x000fe80003800000 */
[----:B------:R0:W1:Y:S01]  /*7190*/  SHFL.BFLY PT, R66, R71, R68, R67 ;  /* 0x0c00004447427389 */ /* 0x00006200000e0043 */
[----:B------:R-:W-:Y:S05]  /*71a0*/  RET.REL.NODEC R64 `(_ZN10layer_norm13ln_fwd_kernelINS_13Kernel_traitsI6__halfS2_fS2_fjLj512ELj1ELj4ELj1ELj16ENS_18Kernel_traits_baseILj512ES2_S2_fS2_fjLj128EEEEELb1ELb0ELb0ELb1EEEvNS_9FwdParamsE) ;  /* 0xffff8e5040007950 */ /* 0x000fea0003c3ffff */
.L_x_9711:
        /* <DEDUP_REMOVED lines=13> */
.L_x_15297:


//--------------------- .text._ZN10layer_norm13ln_fwd_kernelINS_13Kernel_traitsI6__halfS2_fS2_fjLj512ELj1ELj4ELj1ELj16ENS_18Kernel_traits_baseILj512ES2_S2_fS2_fjLj128EEEEELb1ELb0ELb1ELb0EEEvNS_9FwdParamsE --------------------------
	.section	.text._ZN10layer_norm13ln_fwd_kernelINS_13Kernel_traitsI6__halfS2_fS2_fjLj512ELj1ELj4ELj1ELj16ENS_18Kernel_traits_baseILj512ES2_S2_fS2_fjLj128EEEEELb1ELb0ELb1ELb0EEEvNS_9FwdParamsE,"ax",@progbits
	.sectioninfo	@"SHI_REGISTERS=96"
	.align	128
        .global         _ZN10layer_norm13ln_fwd_kernelINS_13Kernel_traitsI6__halfS2_fS2_fjLj512ELj1ELj4ELj1ELj16ENS_18Kernel_traits_baseILj512ES2_S2_fS2_fjLj128EEEEELb1ELb0ELb1ELb0EEEvNS_9FwdParamsE
        .type           _ZN10layer_norm13ln_fwd_kernelINS_13Kernel_traitsI6__halfS2_fS2_fjLj512ELj1ELj4ELj1ELj16ENS_18Kernel_traits_baseILj512ES2_S2_fS2_fjLj128EEEEELb1ELb0ELb1ELb0EEEvNS_9FwdParamsE,@function
        .size           _ZN10layer_norm13ln_fwd_kernelINS_13Kernel_traitsI6__halfS2_fS2_fjLj512ELj1ELj4ELj1ELj16ENS_18Kernel_traits_baseILj512ES2_S2_fS2_fjLj128EEEEELb1ELb0ELb1ELb0EEEvNS_9FwdParamsE,(.L_x_15298 - _ZN10layer_norm13ln_fwd_kernelINS_13Kernel_traitsI6__halfS2_fS2_fjLj512ELj1ELj4ELj1ELj16ENS_18Kernel_traits_baseILj512ES2_S2_fS2_fjLj128EEEEELb1ELb0ELb1ELb0EEEvNS_9FwdParamsE)
        .other          _ZN10layer_norm13ln_fwd_kernelINS_13Kernel_traitsI6__halfS2_fS2_fjLj512ELj1ELj4ELj1ELj16ENS_18Kernel_traits_baseILj512ES2_S2_fS2_fjLj128EEEEELb1ELb0ELb1ELb0EEEvNS_9FwdParamsE,@"STO_CUDA_ENTRY STV_DEFAULT"
_ZN10layer_norm13ln_fwd_kernelINS_13Kernel_traitsI6__halfS2_fS2_fjLj512ELj1ELj4ELj1ELj16ENS_18Kernel_traits_baseILj512ES2_S2_fS2_fjLj128EEEEELb1ELb0ELb1ELb0EEEvNS_9FwdParamsE:
.text._ZN10layer_norm13ln_fwd_kernelINS_13Kernel_traitsI6__halfS2_fS2_fjLj512ELj1ELj4ELj1ELj16ENS_18Kernel_traits_baseILj512ES2_S2_fS2_fjLj128EEEEELb1ELb0ELb1ELb0EEEvNS_9FwdParamsE:
        /* <DEDUP_REMOVED lines=55> */
.L_x_9713:
[----:B0-----:R-:W-:Y:S05]  /*0370*/  BSYNC B0 ;  /* 0x0000000000007941 */ /* 0x001fea0003800000 */
.L_x_9712:
        /* <DEDUP_REMOVED lines=12> */
.L_x_9715:
[----:B0-----:R-:W-:Y:S05]  /*0440*/  BSYNC B0 ;  /* 0x0000000000007941 */ /* 0x001fea0003800000 */
.L_x_9714:
        /* <DEDUP_REMOVED lines=53> */
[----:B------:R-:W-:Y:S02]  /*07a0*/  HADD2.F32 R7, -RZ, R29.H0_H0 ;  /* 0x2000001dff077230 */ /* 0x000fe40000004100 */
[--C-:B------:R-:W-:Y:S01]  /*07b0*/  HADD2.F32 R65, -RZ, R20.reuse.H0_H0 ;  /* 0x20000014ff417230 */ /* 0x100fe20000004100 */
[----:B------:R-:W-:Y:S01]  /*07c0*/  IMAD R2, R2, -0x326172a9, RZ ;  /* 0xcd9e8d5702027824 */ /* 0x000fe200078e02ff */
[----:B------:R-:W-:Y:S01]  /*07d0*/  LOP3.LUT R0, R0, UR15, R5, 0x96, !PT ;  /* 0x0000000f00007c12 */ /* 0x000fe2000f8e9605 */
[----:B------:R-:W-:Y:S01]  /*07e0*/  IMAD.HI.U32 R5, R4, -0x326172a9, RZ ;  /* 0xcd9e8d5704057827 */ /* 0x000fe200078e00ff */
[----:B------:R-:W-:-:S02]  /*07f0*/  HADD2.F32 R64, -RZ, R20.H1_H1 ;  /* 0x30000014ff407230 */ /* 0x000fc40000004100 */
        /* <DEDUP_REMOVED lines=8> */
[----:B------:R-:W-:Y:S02]  /*0880*/  HADD2.F32 R6, -RZ, R29.H1_H1 ;  /* 0x3000001dff067230 */ /* 0x000fe40000004100 */
[----:B------:R-:W-:Y:S01]  /*0890*/  IMAD R29, R0, -0x2daee0ad, RZ ;  /* 0xd2511f53001d7824 */ /* 0x000fe200078e02ff */
[----:B------:R-:W-:Y:S01]  /*08a0*/  HADD2.F32 R3, -RZ, R31.H0_H0 ;  /* 0x2000001fff037230 */ /* 0x000fe20000004100 */
[----:B------:R-:W-:Y:S01]  /*08b0*/  IMAD R15, R4, -0x326172a9, RZ ;  /* 0xcd9e8d57040f7824 */ /* 0x000fe200078e02ff */
[----:B------:R-:W-:Y:S01]  /*08c0*/  HADD2.F32 R4, -RZ, R30.H1_H1 ;  /* 0x3000001eff047230 */ /* 0x000fe20000004100 */
[----:B------:R-:W-:Y:S01]  /*08d0*/  IMAD.HI.U32 R0, R34, -0x326172a9, RZ ;  /* 0xcd9e8d5722007827 */ /* 0x000fe200078e00ff */
[----:B------:R-:W-:Y:S01]  /*08e0*/  LOP3.LUT R29, R36, UR20, R29, 0x96, !PT ;  /* 0x00000014241d7c12 */ /* 0x000fe2000f8e961d */
[----:B------:R-:W-:-:S02]  /*08f0*/  HADD2.F32 R66, -RZ, R21.H1_H1 ;  /* 0x30000015ff427230 */ /* 0x000fc40000004100 */
[----:B------:R-:W-:Y:S01]  /*0900*/  IMAD R34, R34, -0x326172a9, RZ ;  /* 0xcd9e8d5722227824 */ /* 0x000fe200078e02ff */
[----:B------:R-:W-:Y:S01]  /*0910*/  LOP3.LUT R28, R0, UR19, R15, 0x96, !PT ;  /* 0x00000013001c7c12 */ /* 0x000fe2000f8e960f */
[--C-:B------:R-:W-:Y:S01]  /*0920*/  HADD2.F32 R0, -RZ, R24.reuse.H0_H0 ;  /* 0x20000018ff007230 */ /* 0x100fe20000004100 */
[----:B------:R-:W-:Y:S01]  /*0930*/  IMAD.HI.U32 R25, R29, -0x326172a9, RZ ;  /* 0xcd9e8d571d197827 */ /* 0x000fe200078e00ff */
        /* <DEDUP_REMOVED lines=9> */
[----:B------:R-:W-:Y:S01]  /*09d0*/  IMAD.WIDE.U32 R72, R25, -0x2daee0ad, RZ ;  /* 0xd2511f5319487825 */ /* 0x000fe200078e00ff */
[----:B------:R-:W-:-:S03]  /*09e0*/  HADD2.F32 R70, -RZ, R23.H1_H1 ;  /* 0x30000017ff467230 */ /* 0x000fc60000004100 */
        /* <DEDUP_REMOVED lines=12> */
.L_x_9874:
[----:B------:R-:W-:-:S10]  /*0ab0*/  HFMA2.MMA R45, -RZ, RZ, 0, 2.384185791015625e-07 ;  /* 0x00000004ff2d7435 */ /* 0x000fd400000001ff */
        /* <DEDUP_REMOVED lines=48> */
.L_x_9722:
[----:B------:R-:W-:Y:S02]  /*0dc0*/  MOV R44, R74 ;  /* 0x0000004a002c7202 */ /* 0x000fe40000000f00 */
.L_x_9723:
[----:B------:R-:W-:Y:S05]  /*0dd0*/  BSYNC B3 ;  /* 0x0000000000037941 */ /* 0x000fea0003800000 */
.L_x_9721:
        /* <DEDUP_REMOVED lines=16> */
.L_x_9727:
[----:B------:R-:W-:Y:S05]  /*0ee0*/  BSYNC B4 ;  /* 0x0000000000047941 */ /* 0x000fea0003800000 */
.L_x_9726:
        /* <DEDUP_REMOVED lines=43> */
.L_x_9725:
[----:B------:R-:W-:Y:S05]  /*11a0*/  BSYNC B3 ;  /* 0x0000000000037941 */ /* 0x000fea0003800000 */
.L_x_9724:
[----:B------:R-:W0:Y:S01]  /*11b0*/  I2F.U32 R28, R44 ;  /* 0x0000002c001c7306 */ /* 0x000e220000201000 */
[----:B-----5:R-:W-:Y:S01]  /*11c0*/  HADD2.F32 R29, -RZ, R20.H0_H0 ;  /* 0x20000014ff1d7230 */ /* 0x020fe20000004100 */
[----:B------:R-:W-:-:S04]  /*11d0*/  IMAD.MOV.U32 R31, RZ, RZ, 0x2f800000 ;  /* 0x2f800000ff1f7424 */ /* 0x000fc800078e00ff */
[----:B------:R-:W-:-:S04]  /*11e0*/  FMUL.FTZ R29, R29, c[0x0][0x1ec] ;  /* 0x00007b001d1d7a20 */ /* 0x000fc80000410000 */
[----:B------:R-:W-:Y:S02]  /*11f0*/  FMUL.FTZ R29, R29, c[0x0][0x1e8] ;  /* 0x00007a001d1d7a20 */ /* 0x000fe40000410000 */
[----:B0-----:R-:W-:-:S05]  /*1200*/  FFMA.FTZ R28, R28, R31, 1.1641532182693481445e-10 ;  /* 0x2f0000001c1c7423 */ /* 0x001fca000001001f */
[----:B------:R-:W-:-:S04]  /*1210*/  FSETP.GTU.FTZ.AND P1, PT, R28, c[0x0][0x1e4], PT ;  /* 0x000079001c007a0b */ /* 0x000fc80003f3c000 */
[----:B------:R-:W-:Y:S02]  /*1220*/  FSEL R28, R29, RZ, !P1 ;  /* 0x000000ff1d1c7208 */ /* 0x000fe40004800000 */
[----:B------:R-:W-:-:S03]  /*1230*/  SEL R77, RZ, 0x1, P1 ;  /* 0x00000001ff4d7807 */ /* 0x000fc60000800000 */
[----:B------:R-:W-:Y:S02]  /*1240*/  @P0 FADD.FTZ R28, R16, R28 ;  /* 0x0000001c101c0221 */ /* 0x000fe40000010000 */
.L_x_9720:
[----:B0-----:R-:W-:Y:S05]  /*1250*/  BSYNC B2 ;  /* 0x0000000000027941 */ /* 0x001fea0003800000 */
.L_x_9719:
        /* <DEDUP_REMOVED lines=18> */
.L_x_9731:
[----:B------:R-:W-:Y:S02]  /*1380*/  IMAD.MOV.U32 R46, RZ, RZ, R74 ;  /* 0x000000ffff2e7224 */ /* 0x000fe400078e004a */
.L_x_9732:
[----:B------:R-:W-:Y:S05]  /*1390*/  BSYNC B3 ;  /* 0x0000000000037941 */ /* 0x000fea0003800000 */
.L_x_9730:
        /* <DEDUP_REMOVED lines=16> */
.L_x_9736:
[----:B------:R-:W-:Y:S05]  /*14a0*/  BSYNC B4 ;  /* 0x0000000000047941 */ /* 0x000fea0003800000 */
.L_x_9735:
        /* <DEDUP_REMOVED lines=42> */
.L_x_9734:
[----:B------:R-:W-:Y:S05]  /*1750*/  BSYNC B3 ;  /* 0x0000000000037941 */ /* 0x000fea0003800000 */
.L_x_9733:
[----:B------:R-:W0:Y:S01]  /*1760*/  I2F.U32 R29, R46 ;  /* 0x0000002e001d7306 */ /* 0x000e220000201000 */
[----:B------:R-:W-:Y:S01]  /*1770*/  HFMA2.MMA R32, -RZ, RZ, 0.1171875, 0 ;  /* 0x2f800000ff207435 */ /* 0x000fe200000001ff */
[----:B-----5:R-:W-:-:S05]  /*1780*/  HADD2.F32 R30, -RZ, R20.H1_H1 ;  /* 0x30000014ff1e7230 */ /* 0x020fca0000004100 */
[----:B------:R-:W-:-:S04]  /*1790*/  FMUL.FTZ R30, R30, c[0x0][0x1ec] ;  /* 0x00007b001e1e7a20 */ /* 0x000fc80000410000 */
[----:B------:R-:W-:Y:S02]  /*17a0*/  FMUL.FTZ R30, R30, c[0x0][0x1e8] ;  /* 0x00007a001e1e7a20 */ /* 0x000fe40000410000 */
[----:B0-----:R-:W-:-:S05]  /*17b0*/  FFMA.FTZ R29, R29, R32, 1.1641532182693481445e-10 ;  /* 0x2f0000001d1d7423 */ /* 0x001fca0000010020 */
[----:B------:R-:W-:-:S04]  /*17c0*/  FSETP.GTU.FTZ.AND P1, PT, R29, c[0x0][0x1e4], PT ;  /* 0x000079001d007a0b */ /* 0x000fc80003f3c000 */
[----:B------:R-:W-:Y:S02]  /*17d0*/  FSEL R29, R30, RZ, !P1 ;  /* 0x000000ff1e1d7208 */ /* 0x000fe40004800000 */
[----:B------:R-:W-:-:S03]  /*17e0*/  SEL R79, RZ, 0x1, P1 ;  /* 0x00000001ff4f7807 */ /* 0x000fc60000800000 */
[----:B------:R-:W-:Y:S02]  /*17f0*/  @P0 FADD.FTZ R29, R17, R29 ;  /* 0x0000001d111d0221 */ /* 0x000fe40000010000 */
.L_x_9729:
[----:B------:R-:W-:Y:S05]  /*1800*/  BSYNC B2 ;  /* 0x0000000000027941 */ /* 0x000fea0003800000 */
.L_x_9728:
        /* <DEDUP_REMOVED lines=18> */
.L_x_9740:
[----:B------:R-:W-:Y:S02]  /*1930*/  IMAD.MOV.U32 R44, RZ, RZ, R74 ;  /* 0x000000ffff2c7224 */ /* 0x000fe400078e004a */
.L_x_9741:
[----:B------:R-:W-:Y:S05]  /*1940*/  BSYNC B3 ;  /* 0x0000000000037941 */ /* 0x000fea0003800000 */
.L_x_9739:
        /* <DEDUP_REMOVED lines=16> */
.L_x_9745:
[----:B------:R-:W-:Y:S05]  /*1a50*/  BSYNC B4 ;  /* 0x0000000000047941 */ /* 0x000fea0003800000 */
.L_x_9744:
        /* <DEDUP_REMOVED lines=43> */
.L_x_9743:
[----:B------:R-:W-:Y:S05]  /*1d10*/  BSYNC B3 ;  /* 0x0000000000037941 */ /* 0x000fea0003800000 */
.L_x_9742:
        /* <DEDUP_REMOVED lines=10> */
.L_x_9738:
[----:B------:R-:W-:Y:S05]  /*1dc0*/  BSYNC B2 ;  /* 0x0000000000027941 */ /* 0x000fea0003800000 */
.L_x_9737:
        /* <DEDUP_REMOVED lines=18> */
.L_x_9749:
[----:B------:R-:W-:Y:S02]  /*1ef0*/  MOV R46, R74 ;  /* 0x0000004a002e7202 */ /* 0x000fe40000000f00 */
.L_x_9750:
[----:B------:R-:W-:Y:S05]  /*1f00*/  BSYNC B3 ;  /* 0x0000000000037941 */ /* 0x000fea0003800000 */
.L_x_9748:
        /* <DEDUP_REMOVED lines=16> */
.L_x_9754:
[----:B------:R-:W-:Y:S05]  /*2010*/  BSYNC B4 ;  /* 0x0000000000047941 */ /* 0x000fea0003800000 */
.L_x_9753:
        /* <DEDUP_REMOVED lines=43> */
.L_x_9752:
[----:B------:R-:W-:Y:S05]  /*22d0*/  BSYNC B3 ;  /* 0x0000000000037941 */ /* 0x000fea0003800000 */
.L_x_9751:
[----:B------:R-:W0:Y:S01]  /*22e0*/  I2F.U32 R31, R46 ;  /* 0x0000002e001f7306 */ /* 0x000e220000201000 */
[----:B-----5:R-:W-:Y:S01]  /*22f0*/  HADD2.F32 R32, -RZ, R21.H1_H1 ;  /* 0x30000015ff207230 */ /* 0x020fe20000004100 */
        /* <DEDUP_REMOVED lines=8> */
.L_x_9747:
[----:B------:R-:W-:Y:S05]  /*2380*/  BSYNC B2 ;  /* 0x0000000000027941 */ /* 0x000fea0003800000 */
.L_x_9746:
        /* <DEDUP_REMOVED lines=18> */
.L_x_9758:
[----:B------:R-:W-:Y:S02]  /*24b0*/  IMAD.MOV.U32 R46, RZ, RZ, R74 ;  /* 0x000000ffff2e7224 */ /* 0x000fe400078e004a */
.L_x_9759:
[----:B------:R-:W-:Y:S05]  /*24c0*/  BSYNC B3 ;  /* 0x0000000000037941 */ /* 0x000fea0003800000 */
.L_x_9757:
        /* <DEDUP_REMOVED lines=16> */
.L_x_9763:
[----:B------:R-:W-:Y:S05]  /*25d0*/  BSYNC B4 ;  /* 0x0000000000047941 */ /* 0x000fea0003800000 */
.L_x_9762:
        /* <DEDUP_REMOVED lines=43> */
.L_x_9761:
[----:B------:R-:W-:Y:S05]  /*2890*/  BSYNC B3 ;  /* 0x0000000000037941 */ /* 0x000fea0003800000 */
.L_x_9760:
[----:B------:R-:W0:Y:S01]  /*28a0*/  I2F.U32 R32, R46 ;  /* 0x0000002e00207306 */ /* 0x000e220000201000 */
[----:B------:R-:W-:Y:S01]  /*28b0*/  HADD2.F32 R33, -RZ, R22.H0_H0 ;  /* 0x20000016ff217230 */ /* 0x000fe20000004100 */
        /* <DEDUP_REMOVED lines=8> */
.L_x_9756:
[----:B------:R-:W-:Y:S05]  /*2940*/  BSYNC B2 ;  /* 0x0000000000027941 */ /* 0x000fea0003800000 */
.L_x_9755:
        /* <DEDUP_REMOVED lines=18> */
.L_x_9767:
[----:B------:R-:W-:Y:S02]  /*2a70*/  IMAD.MOV.U32 R62, RZ, RZ, R74 ;  /* 0x000000ffff3e7224 */ /* 0x000fe400078e004a */
.L_x_9768:
[----:B------:R-:W-:Y:S05]  /*2a80*/  BSYNC B3 ;  /* 0x0000000000037941 */ /* 0x000fea0003800000 */
.L_x_9766:
        /* <DEDUP_REMOVED lines=16> */
.L_x_9772:
[----:B------:R-:W-:Y:S05]  /*2b90*/  BSYNC B4 ;  /* 0x0000000000047941 */ /* 0x000fea0003800000 */
.L_x_9771:
        /* <DEDUP_REMOVED lines=43> */
.L_x_9770:
[----:B------:R-:W-:Y:S05]  /*2e50*/  BSYNC B3 ;  /* 0x0000000000037941 */ /* 0x000fea0003800000 */
.L_x_9769:
[----:B------:R-:W0:Y:S01]  /*2e60*/  I2F.U32 R33, R62 ;  /* 0x0000003e00217306 */ /* 0x000e220000201000 */
[----:B------:R-:W-:Y:S01]  /*2e70*/  HFMA2.MMA R44, -RZ, RZ, 0.1171875, 0 ;  /* 0x2f800000ff2c7435 */ /* 0x000fe200000001ff */
[----:B------:R-:W-:-:S05]  /*2e80*/  HADD2.F32 R34, -RZ, R22.H1_H1 ;  /* 0x30000016ff227230 */ /* 0x000fca0000004100 */
[----:B------:R-:W-:-:S04]  /*2e90*/  FMUL.FTZ R34, R34, c[0x0][0x1ec] ;  /* 0x00007b0022227a20 */ /* 0x000fc80000410000 */
[----:B------:R-:W-:Y:S02]  /*2ea0*/  FMUL.FTZ R34, R34, c[0x0][0x1e8] ;  /* 0x00007a0022227a20 */ /* 0x000fe40000410000 */
[----:B0-----:R-:W-:-:S05]  /*2eb0*/  FFMA.FTZ R33, R33, R44, 1.1641532182693481445e-10 ;  /* 0x2f00000021217423 */ /* 0x001fca000001002c */
[----:B------:R-:W-:-:S04]  /*2ec0*/  FSETP.GTU.FTZ.AND P1, PT, R33, c[0x0][0x1e4], PT ;  /* 0x0000790021007a0b */ /* 0x000fc80003f3c000 */
[----:B------:R-:W-:Y:S02]  /*2ed0*/  FSEL R33, R34, RZ, !P1 ;  /* 0x000000ff22217208 */ /* 0x000fe40004800000 */
[----:B------:R-:W-:-:S03]  /*2ee0*/  SEL R83, RZ, 0x1, P1 ;  /* 0x00000001ff537807 */ /* 0x000fc60000800000 */
[----:B------:R-:W-:Y:S02]  /*2ef0*/  @P0 FADD.FTZ R33, R25, R33 ;  /* 0x0000002119210221 */ /* 0x000fe40000010000 */
.L_x_9765:
[----:B------:R-:W-:Y:S05]  /*2f00*/  BSYNC B2 ;  /* 0x0000000000027941 */ /* 0x000fea0003800000 */
.L_x_9764:
        /* <DEDUP_REMOVED lines=18> */
.L_x_9776:
[----:B------:R-:W-:Y:S02]  /*3030*/  IMAD.MOV.U32 R46, RZ, RZ, R74 ;  /* 0x000000ffff2e7224 */ /* 0x000fe400078e004a */
.L_x_9777:
[----:B------:R-:W-:Y:S05]  /*3040*/  BSYNC B3 ;  /* 0x0000000000037941 */ /* 0x000fea0003800000 */
.L_x_9775:
        /* <DEDUP_REMOVED lines=16> */
.L_x_9781:
[----:B------:R-:W-:Y:S05]  /*3150*/  BSYNC B4 ;  /* 0x0000000000047941 */ /* 0x000fea0003800000 */
.L_x_9780:
        /* <DEDUP_REMOVED lines=43> */
.L_x_9779:
[----:B------:R-:W-:Y:S05]  /*3410*/  BSYNC B3 ;  /* 0x0000000000037941 */ /* 0x000fea0003800000 */
.L_x_9778:
        /* <DEDUP_REMOVED lines=10> */
.L_x_9774:
[----:B------:R-:W-:Y:S05]  /*34c0*/  BSYNC B2 ;  /* 0x0000000000027941 */ /* 0x000fea0003800000 */
.L_x_9773:
        /* <DEDUP_REMOVED lines=18> */
.L_x_9785:
[----:B------:R-:W-:Y:S02]  /*35f0*/  MOV R46, R74 ;  /* 0x0000004a002e7202 */ /* 0x000fe40000000f00 */
.L_x_9786:
[----:B------:R-:W-:Y:S05]  /*3600*/  BSYNC B3 ;  /* 0x0000000000037941 */ /* 0x000fea0003800000 */
.L_x_9784:
        /* <DEDUP_REMOVED lines=16> */
.L_x_9790:
[----:B------:R-:W-:Y:S05]  /*3710*/  BSYNC B4 ;  /* 0x0000000000047941 */ /* 0x000fea0003800000 */
.L_x_9789:
        /* <DEDUP_REMOVED lines=43> */
.L_x_9788:
[----:B------:R-:W-:Y:S05]  /*39d0*/  BSYNC B3 ;  /* 0x0000000000037941 */ /* 0x000fea0003800000 */
.L_x_9787:
[----:B------:R-:W0:Y:S01]  /*39e0*/  I2F.U32 R35, R46 ;  /* 0x0000002e00237306 */ /* 0x000e220000201000 */
[----:B------:R-:W-:-:S04]  /*39f0*/  IMAD.MOV.U32 R44, RZ, RZ, 0x2f800000 ;  /* 0x2f800000ff2c7424 */ /* 0x000fc800078e00ff */
[----:B0-----:R-:W-:Y:S01]  /*3a00*/  FFMA.FTZ R35, R35, R44, 1.1641532182693481445e-10 ;  /* 0x2f00000023237423 */ /* 0x001fe2000001002c */
[----:B------:R-:W-:-:S04]  /*3a10*/  HADD2.F32 R44, -RZ, R23.H1_H1 ;  /* 0x30000017ff2c7230 */ /* 0x000fc80000004100 */
[----:B------:R-:W-:Y:S01]  /*3a20*/  FSETP.GTU.FTZ.AND P1, PT, R35, c[0x0][0x1e4], PT ;  /* 0x0000790023007a0b */ /* 0x000fe20003f3c000 */
[----:B------:R-:W-:-:S03]  /*3a30*/  FMUL.FTZ R44, R44, c[0x0][0x1ec] ;  /* 0x00007b002c2c7a20 */ /* 0x000fc60000410000 */
[----:B------:R-:W-:Y:S01]  /*3a40*/  SEL R85, RZ, 0x1, P1 ;  /* 0x00000001ff557807 */ /* 0x000fe20000800000 */
[----:B------:R-:W-:-:S05]  /*3a50*/  FMUL.FTZ R44, R44, c[0x0][0x1e8] ;  /* 0x00007a002c2c7a20 */ /* 0x000fca0000410000 */
[----:B------:R-:W-:-:S05]  /*3a60*/  FSEL R35, R44, RZ, !P1 ;  /* 0x000000ff2c237208 */ /* 0x000fca0004800000 */
[----:B------:R-:W-:Y:S02]  /*3a70*/  @P0 FADD.FTZ R35, R27, R35 ;  /* 0x000000231b230221 */ /* 0x000fe40000010000 */
.L_x_9783:
[----:B------:R-:W-:Y:S05]  /*3a80*/  BSYNC B2 ;  /* 0x0000000000027941 */ /* 0x000fea0003800000 */
.L_x_9782:
        /* <DEDUP_REMOVED lines=26> */
.L_x_9792:
[----:B------:R-:W-:Y:S05]  /*3c30*/  BSYNC B2 ;  /* 0x0000000000027941 */ /* 0x000fea0003800000 */
.L_x_9791:
[----:B------:R-:W-:Y:S02]  /*3c40*/  IADD3 R90, R90, 0x20, RZ ;  /* 0x000000205a5a7810 */ /* 0x000fe40007ffe0ff */
[----:B------:R-:W-:Y:S02]  /*3c50*/  IADD3 R89, R89, 0x20, RZ ;  /* 0x0000002059597810 */ /* 0x000fe40007ffe0ff */
.L_x_9718:
[----:B0-----:R-:W-:Y:S05]  /*3c60*/  BSYNC B1 ;  /* 0x0000000000017941 */ /* 0x001fea0003800000 */
.L_x_9717:
        /* <DEDUP_REMOVED lines=30> */
.L_x_9798:
[----:B------:R-:W-:Y:S02]  /*3e50*/  MOV R44, R74 ;  /* 0x0000004a002c7202 */ /* 0x000fe40000000f00 */
.L_x_9799:
[----:B------:R-:W-:Y:S05]  /*3e60*/  BSYNC B3 ;  /* 0x0000000000037941 */ /* 0x000fea0003800000 */
.L_x_9797:
        /* <DEDUP_REMOVED lines=16> */
.L_x_9803:
[----:B------:R-:W-:Y:S05]  /*3f70*/  BSYNC B4 ;  /* 0x0000000000047941 */ /* 0x000fea0003800000 */
.L_x_9802:
        /* <DEDUP_REMOVED lines=43> */
.L_x_9801:
[----:B------:R-:W-:Y:S05]  /*4230*/  BSYNC B3 ;  /* 0x0000000000037941 */ /* 0x000fea0003800000 */
.L_x_9800:
        /* <DEDUP_REMOVED lines=10> */
.L_x_9796:
[----:B0-----:R-:W-:Y:S05]  /*42e0*/  BSYNC B2 ;  /* 0x0000000000027941 */ /* 0x001fea0003800000 */
.L_x_9795:
        /* <DEDUP_REMOVED lines=18> */
.L_x_9807:
[----:B------:R-:W-:Y:S02]  /*4410*/  IMAD.MOV.U32 R46, RZ, RZ, R74 ;  /* 0x000000ffff2e7224 */ /* 0x000fe400078e004a */
.L_x_9808:
[----:B------:R-:W-:Y:S05]  /*4420*/  BSYNC B3 ;  /* 0x0000000000037941 */ /* 0x000fea0003800000 */
.L_x_9806:
        /* <DEDUP_REMOVED lines=16> */
.L_x_9812:
[----:B------:R-:W-:Y:S05]  /*4530*/  BSYNC B4 ;  /* 0x0000000000047941 */ /* 0x000fea0003800000 */
.L_x_9811:
        /* <DEDUP_REMOVED lines=42> */
.L_x_9810:
[----:B------:R-:W-:Y:S05]  /*47e0*/  BSYNC B3 ;  /* 0x0000000000037941 */ /* 0x000fea0003800000 */
.L_x_9809:
        /* <DEDUP_REMOVED lines=10> */
.L_x_9805:
[----:B------:R-:W-:Y:S05]  /*4890*/  BSYNC B2 ;  /* 0x0000000000027941 */ /* 0x000fea0003800000 */
.L_x_9804:
        /* <DEDUP_REMOVED lines=18> */
.L_x_9816:
[----:B------:R-:W-:Y:S02]  /*49c0*/  IMAD.MOV.U32 R46, RZ, RZ, R74 ;  /* 0x000000ffff2e7224 */ /* 0x000fe400078e004a */
.L_x_9817:
[----:B------:R-:W-:Y:S05]  /*49d0*/  BSYNC B3 ;  /* 0x0000000000037941 */ /* 0x000fea0003800000 */
.L_x_9815:
        /* <DEDUP_REMOVED lines=16> */
.L_x_9821:
[----:B------:R-:W-:Y:S05]  /*4ae0*/  BSYNC B4 ;  /* 0x0000000000047941 */ /* 0x000fea0003800000 */
.L_x_9820:
        /* <DEDUP_REMOVED lines=43> */
.L_x_9819:
[----:B------:R-:W-:Y:S05]  /*4da0*/  BSYNC B3 ;  /* 0x0000000000037941 */ /* 0x000fea0003800000 */
.L_x_9818:
        /* <DEDUP_REMOVED lines=10> */
.L_x_9814:
[----:B------:R-:W-:Y:S05]  /*4e50*/  BSYNC B2 ;  /* 0x0000000000027941 */ /* 0x000fea0003800000 */
.L_x_9813:
        /* <DEDUP_REMOVED lines=18> */
.L_x_9825:
[----:B------:R-:W-:Y:S02]  /*4f80*/  MOV R46, R74 ;  /* 0x0000004a002e7202 */ /* 0x000fe40000000f00 */
.L_x_9826:
[----:B------:R-:W-:Y:S05]  /*4f90*/  BSYNC B3 ;  /* 0x0000000000037941 */ /* 0x000fea0003800000 */
.L_x_9824:
        /* <DEDUP_REMOVED lines=16> */
.L_x_9830:
[----:B------:R-:W-:Y:S05]  /*50a0*/  BSYNC B4 ;  /* 0x0000000000047941 */ /* 0x000fea0003800000 */
.L_x_9829:
        /* <DEDUP_REMOVED lines=43> */
.L_x_9828:
[----:B------:R-:W-:Y:S05]  /*5360*/  BSYNC B3 ;  /* 0x0000000000037941 */ /* 0x000fea0003800000 */
.L_x_9827:
        /* <DEDUP_REMOVED lines=10> */
.L_x_9823:
[----:B------:R-:W-:Y:S05]  /*5410*/  BSYNC B2 ;  /* 0x0000000000027941 */ /* 0x000fea0003800000 */
.L_x_9822:
        /* <DEDUP_REMOVED lines=18> */
.L_x_9834:
[----:B------:R-:W-:Y:S02]  /*5540*/  IMAD.MOV.U32 R46, RZ, RZ, R74 ;  /* 0x000000ffff2e7224 */ /* 0x000fe400078e004a */
.L_x_9835:
[----:B------:R-:W-:Y:S05]  /*5550*/  BSYNC B3 ;  /* 0x0000000000037941 */ /* 0x000fea0003800000 */
.L_x_9833:
        /* <DEDUP_REMOVED lines=16> */
.L_x_9839:
[----:B------:R-:W-:Y:S05]  /*5660*/  BSYNC B4 ;  /* 0x0000000000047941 */ /* 0x000fea0003800000 */
.L_x_9838:
        /* <DEDUP_REMOVED lines=43> */
.L_x_9837:
[----:B------:R-:W-:Y:S05]  /*5920*/  BSYNC B3 ;  /* 0x0000000000037941 */ /* 0x000fea0003800000 */
.L_x_9836:
        /* <DEDUP_REMOVED lines=10> */
.L_x_9832:
[----:B------:R-:W-:Y:S05]  /*59d0*/  BSYNC B2 ;  /* 0x0000000000027941 */ /* 0x000fea0003800000 */
.L_x_9831:
        /* <DEDUP_REMOVED lines=18> */
.L_x_9843:
[----:B------:R-:W-:Y:S02]  /*5b00*/  IMAD.MOV.U32 R62, RZ, RZ, R74 ;  /* 0x000000ffff3e7224 */ /* 0x000fe400078e004a */
.L_x_9844:
[----:B------:R-:W-:Y:S05]  /*5b10*/  BSYNC B3 ;  /* 0x0000000000037941 */ /* 0x000fea0003800000 */
.L_x_9842:
        /* <DEDUP_REMOVED lines=16> */
.L_x_9848:
[----:B------:R-:W-:Y:S05]  /*5c20*/  BSYNC B4 ;  /* 0x0000000000047941 */ /* 0x000fea0003800000 */
.L_x_9847:
        /* <DEDUP_REMOVED lines=43> */
.L_x_9846:
[----:B------:R-:W-:Y:S05]  /*5ee0*/  BSYNC B3 ;  /* 0x0000000000037941 */ /* 0x000fea0003800000 */
.L_x_9845:
[----:B------:R-:W0:Y:S01]  /*5ef0*/  I2F.U32 R41, R62 ;  /* 0x0000003e00297306 */ /* 0x000e220000201000 */
[----:B------:R-:W-:Y:S01]  /*5f00*/  HADD2.F32 R44, -RZ, R22.H1_H1 ;  /* 0x30000016ff2c7230 */ /* 0x000fe20000004100 */
        /* <DEDUP_REMOVED lines=8> */
.L_x_9841:
[----:B------:R-:W-:Y:S05]  /*5f90*/  BSYNC B2 ;  /* 0x0000000000027941 */ /* 0x000fea0003800000 */
.L_x_9840:
        /* <DEDUP_REMOVED lines=18> */
.L_x_9852:
[----:B------:R-:W-:Y:S02]  /*60c0*/  MOV R62, R74 ;  /* 0x0000004a003e7202 */ /* 0x000fe40000000f00 */
.L_x_9853:
[----:B------:R-:W-:Y:S05]  /*60d0*/  BSYNC B3 ;  /* 0x0000000000037941 */ /* 0x000fea0003800000 */
.L_x_9851:
        /* <DEDUP_REMOVED lines=16> */
.L_x_9857:
[----:B------:R-:W-:Y:S05]  /*61e0*/  BSYNC B4 ;  /* 0x0000000000047941 */ /* 0x000fea0003800000 */
.L_x_9856:
        /* <DEDUP_REMOVED lines=43> */
.L_x_9855:
[----:B------:R-:W-:Y:S05]  /*64a0*/  BSYNC B3 ;  /* 0x0000000000037941 */ /* 0x000fea0003800000 */
.L_x_9854:
[----:B------:R-:W0:Y:S01]  /*64b0*/  I2F.U32 R42, R62 ;  /* 0x0000003e002a7306 */ /* 0x000e220000201000 */
[----:B------:R-:W-:Y:S01]  /*64c0*/  HFMA2.MMA R43, -RZ, RZ, 0.1171875, 0 ;  /* 0x2f800000ff2b7435 */ /* 0x000fe200000001ff */
[----:B------:R-:W-:-:S05]  /*64d0*/  HADD2.F32 R45, -RZ, R23.H0_H0 ;  /* 0x20000017ff2d7230 */ /* 0x000fca0000004100 */
[----:B------:R-:W-:-:S04]  /*64e0*/  FMUL.FTZ R45, R45, c[0x0][0x1ec] ;  /* 0x00007b002d2d7a20 */ /* 0x000fc80000410000 */
[----:B------:R-:W-:Y:S02]  /*64f0*/  FMUL.FTZ R45, R45, c[0x0][0x1e8] ;  /* 0x00007a002d2d7a20 */ /* 0x000fe40000410000 */
[----:B0-----:R-:W-:-:S05]  /*6500*/  FFMA.FTZ R42, R42, R43, 1.1641532182693481445e-10 ;  /* 0x2f0000002a2a7423 */ /* 0x001fca000001002b */
[----:B------:R-:W-:-:S04]  /*6510*/  FSETP.GTU.FTZ.AND P1, PT, R42, c[0x0][0x1e4], PT ;  /* 0x000079002a007a0b */ /* 0x000fc80003f3c000 */
[----:B------:R-:W-:Y:S02]  /*6520*/  FSEL R42, R45, RZ, !P1 ;  /* 0x000000ff2d2a7208 */ /* 0x000fe40004800000 */
[----:B------:R-:W-:-:S03]  /*6530*/  SEL R84, RZ, 0x1, P1 ;  /* 0x00000001ff547807 */ /* 0x000fc60000800000 */
[----:B------:R-:W-:Y:S02]  /*6540*/  @P0 FADD.FTZ R42, R26, R42 ;  /* 0x0000002a1a2a0221 */ /* 0x000fe40000010000 */
.L_x_9850:
[----:B------:R-:W-:Y:S05]  /*6550*/  BSYNC B2 ;  /* 0x0000000000027941 */ /* 0x000fea0003800000 */
.L_x_9849:
        /* <DEDUP_REMOVED lines=18> */
.L_x_9861:
[----:B------:R-:W-:Y:S02]  /*6680*/  IMAD.MOV.U32 R62, RZ, RZ, R74 ;  /* 0x000000ffff3e7224 */ /* 0x000fe400078e004a */
.L_x_9862:
[----:B------:R-:W-:Y:S05]  /*6690*/  BSYNC B3 ;  /* 0x0000000000037941 */ /* 0x000fea0003800000 */
.L_x_9860:
        /* <DEDUP_REMOVED lines=16> */
.L_x_9866:
[----:B------:R-:W-:Y:S05]  /*67a0*/  BSYNC B4 ;  /* 0x0000000000047941 */ /* 0x000fea0003800000 */
.L_x_9865:
        /* <DEDUP_REMOVED lines=43> */
.L_x_9864:
[----:B------:R-:W-:Y:S05]  /*6a60*/  BSYNC B3 ;  /* 0x0000000000037941 */ /* 0x000fea0003800000 */
.L_x_9863:
        /* <DEDUP_REMOVED lines=10> */
.L_x_9859:
[----:B------:R-:W-:Y:S05]  /*6b10*/  BSYNC B2 ;  /* 0x0000000000027941 */ /* 0x000fea0003800000 */
.L_x_9858:
[----:B------:R-:W-:-:S10]  /*6b20*/  HFMA2.MMA R45, -RZ, RZ, 0, 1.9073486328125e-06 ;  /* 0x00000020ff2d7435 */ /* 0x000fd400000001ff */
        /* <DEDUP_REMOVED lines=24> */
.L_x_9794:
[----:B------:R-:W-:Y:S05]  /*6cb0*/  BSYNC B1 ;  /* 0x0000000000017941 */ /* 0x000fea0003800000 */
.L_x_9793:
        /* <DEDUP_REMOVED lines=21> */
.L_x_9875:
        /* <DEDUP_REMOVED lines=53> */
.L_x_9876:
        /* <DEDUP_REMOVED lines=39> */
[----:B------:R-:W-:Y:S01]  /*73d0*/  F2FP.PACK_AB R44, R45, R44 ;  /* 0x0000002c2d2c723e */ /* 0x000fe200000000ff */
[--C-:B------:R-:W-:Y:S02]  /*73e0*/  FADD.FTZ R90, R34, -R87.reuse ;  /* 0x80000057225a7221 */ /* 0x100fe40000010000 */
[----:B------:R-:W-:Y:S02]  /*73f0*/  FADD.FTZ R92, R35, -R87 ;  /* 0x80000057235c7221 */ /* 0x000fe40000010000 */
[----:B------:R-:W-:-:S02]  /*7400*/  FMUL.FTZ R62, R89, R62 ;  /* 0x0000003e593e7220 */ /* 0x000fc40000410000 */
[----:B------:R-:W-:Y:S02]  /*7410*/  FFMA.FTZ R46, R5, R46, R50 ;  /* 0x0000002e052e7223 */ /* 0x000fe40000010032 */
[----:B------:R-:W-:Y:S02]  /*7420*/  FFMA.FTZ R63, R4, R63, R51 ;  /* 0x0000003f043f7223 */ /* 0x000fe40000010033 */
[C---:B------:R-:W-:Y:S02]  /*7430*/  FMUL.FTZ R88, R89.reuse, R90 ;  /* 0x0000005a59587220 */ /* 0x040fe40000410000 */
[----:B------:R-:W-:Y:S01]  /*7440*/  FMUL.FTZ R45, R89, R92 ;  /* 0x0000005c592d7220 */ /* 0x000fe20000410000 */
[----:B------:R-:W-:Y:S01]  /*7450*/  F2FP.PACK_AB R46, R63, R46 ;  /* 0x0000002e3f2e723e */ /* 0x000fe200000000ff */
[----:B------:R-:W-:Y:S02]  /*7460*/  FFMA.FTZ R47, R7, R47, R48 ;  /* 0x0000002f072f7223 */ /* 0x000fe40000010030 */
        /* <DEDUP_REMOVED lines=9> */
.L_x_9872:
[----:B------:R-:W-:Y:S05]  /*7500*/  BSYNC B2 ;  /* 0x0000000000027941 */ /* 0x000fea0003800000 */
.L_x_9871:
        /* <DEDUP_REMOVED lines=20> */
[----:B------:R-:W-:-:S02]  /*7650*/  FMUL.FTZ R92, R89, R92 ;  /* 0x0000005c595c7220 */ /* 0x000fc40000410000 */
[----:B------:R-:W-:Y:S01]  /*7660*/  FMUL.FTZ R45, R89, R90 ;  /* 0x0000005a592d7220 */ /* 0x000fe20000410000 */
[----:B------:R-:W-:Y:S01]  /*7670*/  F2FP.PACK_AB R44, R63, R62 ;  /* 0x0000003e3f2c723e */ /* 0x000fe200000000ff */
[----:B------:R-:W-:Y:S02]  /*7680*/  FMUL.FTZ R88, R89, R88 ;  /* 0x0000005859587220 */ /* 0x000fe40000410000 */
[----:B------:R-:W-:Y:S02]  /*7690*/  FFMA.FTZ R92, R56, R92, R67 ;  /* 0x0000005c385c7223 */ /* 0x000fe40000010043 */
[----:B------:R-:W-:Y:S02]  /*76a0*/  FFMA.FTZ R87, R59, R88, R68 ;  /* 0x000000583b577223 */ /* 0x000fe40000010044 */
[----:B------:R-:W-:Y:S02]  /*76b0*/  FFMA.FTZ R45, R57, R45, R66 ;  /* 0x0000002d392d7223 */ /* 0x000fe40000010042 */
[----:B------:R-:W-:Y:S01]  /*76c0*/  IMAD.MOV.U32 R63, RZ, RZ, 0x10 ;  /* 0x00000010ff3f7424 */ /* 0x000fe200078e00ff */
[----:B------:R-:W-:-:S02]  /*76d0*/  F2FP.PACK_AB R46, R87, R46 ;  /* 0x0000002e572e723e */ /* 0x000fc400000000ff */
[----:B------:R-:W-:Y:S01]  /*76e0*/  F2FP.PACK_AB R45, R45, R92 ;  /* 0x0000005c2d2d723e */ /* 0x000fe200000000ff */
[----:B------:R-:W-:-:S05]  /*76f0*/  IMAD.WIDE.U32 R62, R86, R63, c[0x0][0x208] ;  /* 0x00008200563e7625 */ /* 0x000fca00078e003f */
[----:B------:R0:W-:Y:S02]  /*7700*/  STG.E.128 [R62.64], R44 ;  /* 0x0000002c3e007986 */ /* 0x0001e4000c101d06 */
.L_x_9870:
[----:B0-----:R-:W-:Y:S05]  /*7710*/  BSYNC B1 ;  /* 0x0000000000017941 */ /* 0x001fea0003800000 */
.L_x_9869:
[----:B------:R-:W-:-:S05]  /*7720*/  MOV R45, c[0x0][0x160] ;  /* 0x00005800002d7a02 */ /* 0x000fca0000000f00 */
[----:B------:R-:W-:-:S05]  /*7730*/  IMAD R12, R45, 0x4, R12 ;  /* 0x000000042d0c7824 */ /* 0x000fca00078e020c */
[----:B------:R-:W-:-:S13]  /*7740*/  ISETP.GE.AND P0, PT, R12, c[0x0][0x164], PT ;  /* 0x000059000c007a0c */ /* 0x000fda0003f06270 */
[----:B------:R-:W-:Y:S01]  /*7750*/  @P0 CALL.REL.NOINC `(.L_x_9873) ;  /* 0x0000001000000944 */ /* 0x000fe20003c00000 */
[----:B------:R-:W-:Y:S05]  /*7760*/  BRA `(.L_x_9874) ;  /* 0xffff934000007947 */ /* 0x000fea000383ffff */
.L_x_9873:
[----:B------:R-:W-:Y:S05]  /*7770*/  BSYNC B0 ;  /* 0x0000000000007941 */ /* 0x000fea0003800000 */
.L_x_9716:
[----:B------:R-:W-:Y:S05]  /*7780*/  EXIT ;  /* 0x000000000000794d */ /* 0x000fea0003800000 */
.L_x_9867:
[----:B------:R-:W-:Y:S01]  /*7790*/  HFMA2.MMA R86, -RZ, RZ, 0, 5.9604644775390625e-08 ;  /* 0x00000001ff567435 */ /* 0x000fe200000001ff */
[----:B------:R-:W-:Y:S01]  /*77a0*/  IMAD.MOV.U32 R46, RZ, RZ, R47 ;  /* 0x000000ffff2e7224 */ /* 0x000fe200078e002f */
[----:B------:R-:W-:Y:S01]  /*77b0*/  MOV R44, 0x77f0 ;  /* 0x000077f0002c7802 */ /* 0x000fe20000000f00 */
[----:B------:R-:W-:Y:S02]  /*77c0*/  IMAD.MOV.U32 R62, RZ, RZ, 0x1f ;  /* 0x0000001fff3e7424 */ /* 0x000fe400078e00ff */
[----:B------:R-:W-:Y:S02]  /*77d0*/  IMAD.MOV.U32 R89, RZ, RZ, -0x1 ;  /* 0xffffffffff597424 */ /* 0x000fe400078e00ff */
[----:B-----5:R-:W-:Y:S05]  /*77e0*/  CALL.REL.NOINC `($__internal_106_$__cuda_sm70_shflsync_bfly_p) ;  /* 0x000005a000007944 */ /* 0x020fea0003c00000 */
[----:B01----:R-:W-:Y:S05]  /*77f0*/  BRA `(.L_x_9875) ;  /* 0xfffff61000007947 */ /* 0x003fea000383ffff */
.L_x_9868:
[----:B------:R-:W-:Y:S01]  /*7800*/  MOV R46, R90 ;  /* 0x0000005a002e7202 */ /* 0x000fe20000000f00 */
[----:B------:R-:W-:Y:S01]  /*7810*/  IMAD.MOV.U32 R86, RZ, RZ, 0x2 ;  /* 0x00000002ff567424 */ /* 0x000fe200078e00ff */
[----:B------:R-:W-:Y:S01]  /*7820*/  MOV R89, 0xffffffff ;  /* 0xffffffff00597802 */ /* 0x000fe20000000f00 */
[----:B------:R-:W-:Y:S01]  /*7830*/  IMAD.MOV.U32 R62, RZ, RZ, 0x1f ;  /* 0x0000001fff3e7424 */ /* 0x000fe200078e00ff */
[----:B------:R-:W-:Y:S02]  /*7840*/  MOV R44, 0x7860 ;  /* 0x00007860002c7802 */ /* 0x000fe40000000f00 */
[----:B0----5:R-:W-:Y:S05]  /*7850*/  CALL.REL.NOINC `($__internal_106_$__cuda_sm70_shflsync_bfly_p) ;  /* 0x0000053000007944 */ /* 0x021fea0003c00000 */
[----:B01----:R-:W-:Y:S01]  /*7860*/  FADD.FTZ R46, R90, R89 ;  /* 0x000000595a2e7221 */ /* 0x003fe20000010000 */
[----:B------:R-:W-:Y:S01]  /*7870*/  MOV R89, 0xffffffff ;  /* 0xffffffff00597802 */ /* 0x000fe20000000f00 */
[----:B------:R-:W-:Y:S01]  /*7880*/  IMAD.MOV.U32 R86, RZ, RZ, 0x4 ;  /* 0x00000004ff567424 */ /* 0x000fe200078e00ff */
[----:B------:R-:W-:Y:S01]  /*7890*/  MOV R44, 0x78c0 ;  /* 0x000078c0002c7802 */ /* 0x000fe20000000f00 */
[----:B------:R-:W-:-:S02]  /*78a0*/  IMAD.MOV.U32 R62, RZ, RZ, 0x1f ;  /* 0x0000001fff3e7424 */ /* 0x000fc400078e00ff */
[----:B------:R-:W-:Y:S05]  /*78b0*/  CALL.REL.NOINC `($__internal_106_$__cuda_sm70_shflsync_bfly_p) ;  /* 0x000004d000007944 */ /* 0x000fea0003c00000 */
        /* <DEDUP_REMOVED lines=12> */
[----:B-1----:R-:W-:Y:S01]  /*7980*/  FADD.FTZ R63, R46, R89 ;  /* 0x000000592e3f7221 */ /* 0x002fe20000010000 */
[----:B------:R-:W-:Y:S01]  /*7990*/  MOV R89, 0xffffffff ;  /* 0xffffffff00597802 */ /* 0x000fe20000000f00 */
[----:B0-----:R-:W-:-:S02]  /*79a0*/  IMAD.MOV.U32 R86, RZ, RZ, 0x1 ;  /* 0x00000001ff567424 */ /* 0x001fc400078e00ff */
        /* <DEDUP_REMOVED lines=36> */
[----:B------:R-:W-:Y:S05]  /*7bf0*/  CALL.REL.NOINC `($__internal_106_$__cuda_sm70_shflsync_bfly_p) ;  /* 0x0000019000007944 */ /* 0x000fea0003c00000 */
[----:B01----:R-:W-:Y:S01]  /*7c00*/  FADD.FTZ R46, R46, R89 ;  /* 0x000000592e2e7221 */ /* 0x003fe20000010000 */
[----:B------:R-:W-:Y:S01]  /*7c10*/  MOV R89, 0xffffffff ;  /* 0xffffffff00597802 */ /* 0x000fe20000000f00 */
[----:B------:R-:W-:Y:S01]  /*7c20*/  IMAD.MOV.U32 R86, RZ, RZ, 0x2 ;  /* 0x00000002ff567424 */ /* 0x000fe200078e00ff */
[----:B------:R-:W-:Y:S01]  /*7c30*/  MOV R44, 0x7c60 ;  /* 0x00007c60002c7802 */ /* 0x000fe20000000f00 */
[----:B------:R-:W-:Y:S02]  /*7c40*/  IMAD.MOV.U32 R62, RZ, RZ, 0x1f ;  /* 0x0000001fff3e7424 */ /* 0x000fe400078e00ff */
        /* <DEDUP_REMOVED lines=19> */
[----:B01----:R-:W-:Y:S05]  /*7d80*/  BRA `(.L_x_9876) ;  /* 0xfffff3d000007947 */ /* 0x003fea000383ffff */
        .weak           $__internal_106_$__cuda_sm70_shflsync_bfly_p
        .type           $__internal_106_$__cuda_sm70_shflsync_bfly_p,@function
        .size           $__internal_106_$__cuda_sm70_shflsync_bfly_p,(.L_x_15298 - $__internal_106_$__cuda_sm70_shflsync_bfly_p)
$__internal_106_$__cuda_sm70_shflsync_bfly_p:
[----:B------:R-:W-:Y:S01]  /*7d90*/  IMAD.MOV.U32 R45, RZ, RZ, 0x0 ;  /* 0x00000000ff2d7424 */ /* 0x000fe200078e00ff */
[----:B------:R-:W-:Y:S04]  /*7da0*/  WARPSYNC R89 ;  /* 0x0000005900007348 */ /* 0x000fe80003800000 */
[----:B------:R0:W1:Y:S01]  /*7db0*/  SHFL.BFLY PT, R89, R46, R86, R62 ;  /* 0x0c0000562e597389 */ /* 0x00006200000e003e */
[----:B------:R-:W-:Y:S05]  /*7dc0*/  RET.REL.NODEC R44 `(_ZN10layer_norm13ln_fwd_kernelINS_13Kernel_traitsI6__halfS2_fS2_fjLj512ELj1ELj4ELj1ELj16ENS_18Kernel_traits_baseILj512ES2_S2_fS2_fjLj128EEEEELb1ELb0ELb1ELb0EEEvNS_9FwdParamsE) ;  /* 0xffff82302c007950 */ /* 0x000fea0003c3ffff */
.L_x_9877:
        /* <DEDUP_REMOVED lines=11> */
.L_x_15298:


//--------------------- .text._ZN10layer_norm13ln_fwd_kernelINS_13Kernel_traitsI6__halfS2_fS2_fjLj512ELj1ELj4ELj1ELj16ENS_18Kernel_traits_baseILj512ES2_S2_fS2_fjLj128EEEEELb1ELb0ELb1ELb1EEEvNS_9FwdParamsE --------------------------
	.section	.text._ZN10layer_norm13ln_fwd_kernelINS_13Kernel_traitsI6__halfS2_fS2_fjLj512ELj1ELj4ELj1ELj16ENS_18Kernel_traits_baseILj512ES2_S2_fS2_fjLj128EEEEELb1ELb0ELb1ELb1EEEvNS_9FwdParamsE,"ax",@progbits
	.sectioninfo	@"SHI_REGISTERS=95"
	.align	128
        .global         _ZN10layer_norm13ln_fwd_kernelINS_13Kernel_traitsI6__halfS2_fS2_fjLj512ELj1ELj4ELj1ELj16ENS_18Kernel_traits_baseILj512ES2_S2_fS2_fjLj128EEEEELb1ELb0ELb1ELb1EEEvNS_9FwdParamsE
        .type           _ZN10layer_norm13ln_fwd_kernelINS_13Kernel_traitsI6__halfS2_fS2_fjLj512ELj1ELj4ELj1ELj16ENS_18Kernel_traits_baseILj512ES2_S2_fS2_fjLj128EEEEELb1ELb0ELb1ELb1EEEvNS_9FwdParamsE,@function
        .size           _ZN10layer_norm13ln_fwd_kernelINS_13Kernel_traitsI6__halfS2_fS2_fjLj512ELj1ELj4ELj1ELj16ENS_18Kernel_traits_baseILj512ES2_S2_fS2_fjLj128EEEEELb1ELb0ELb1ELb1EEEvNS_9FwdParamsE,(.L_x_15299 - _ZN10layer_norm13ln_fwd_kernelINS_13Kernel_traitsI6__halfS2_fS2_fjLj512ELj1ELj4ELj1ELj16ENS_18Kernel_traits_baseILj512ES2_S2_fS2_fjLj128EEEEELb1ELb0ELb1ELb1EEEvNS_9FwdParamsE)
        .other          _ZN10layer_norm13ln_fwd_kernelINS_13Kernel_traitsI6__halfS2_fS2_fjLj512ELj1ELj4ELj1ELj16ENS_18Kernel_traits_baseILj512ES2_S2_fS2_fjLj128EEEEELb1ELb0ELb1ELb1EEEvNS_9FwdParamsE,@"STO_CUDA_ENTRY STV_DEFAULT"
_ZN10layer_norm13ln_fwd_kernelINS_13Kernel_traitsI6__halfS2_fS2_fjLj512ELj1ELj4ELj1ELj16ENS_18Kernel_traits_baseILj512ES2_S2_fS2_fjLj128EEEEELb1ELb0ELb1ELb1EEEvNS_9FwdParamsE:
.text._ZN10layer_norm13ln_fwd_kernelINS_13Kernel_traitsI6__halfS2_fS2_fjLj512ELj1ELj4ELj1ELj16ENS_18Kernel_traits_baseILj512ES2_S2_fS2_fjLj128EEEEELb1ELb0ELb1ELb1EEEvNS_9FwdParamsE:
        /* <DEDUP_REMOVED lines=22> */
[----:B------:R-:W-:-:S02]  /*0160*/  IADD3 R6, P3, R6, c[0x0][0x1b0], RZ ;  /* 0x00006c0006067a10 */ /* 0x000fc40007f7e0ff */
[----:B0-----:R-:W-:-:S04]  /*0170*/  LEA R0, R11, R0, 0x2 ;  /* 0x000000000b007211 */ /* 0x001fc800078e10ff */
        /* <DEDUP_REMOVED lines=40> */
[----:B------:R-:W-:Y:S01]  /*0400*/  IMAD.HI.U32 R10, R9, -0x326172a9, RZ ;  /* 0xcd9e8d57090a7827 */ /* 0x000fe200078e00ff */
[----:B------:R-:W-:Y:S01]  /*0410*/  UIADD3 UR20, UR5, 0x646e171e, URZ ;  /* 0x646e171e05147890 */ /* 0x000fe2000fffe03f */
[----:B------:R-:W-:Y:S01]  /*0420*/  BSSY B0, `(.L_x_9878) ;  /* 0x0000713000007945 */ /* 0x000fe20003800000 */
[----:B------:R-:W-:Y:S01]  /*0430*/  UIADD3 UR21, UR4, 0x5384540f, URZ ;  /* 0x5384540f04157890 */ /* 0x000fe2000fffe03f */
[----:B------:R-:W-:Y:S01]  /*0440*/  IMAD.HI.U32 R7, R6, -0x2daee0ad, RZ ;  /* 0xd2511f5306077827 */ /* 0x000fe200078e00ff */
[----:B------:R-:W-:Y:S01]  /*0450*/  LOP3.LUT R5, R10, UR11, R5, 0x96, !PT ;  /* 0x0000000b0a057c12 */ /* 0x000fe2000f8e9605 */
[----:B------:R-:W-:Y:S01]  /*0460*/  UIADD3 UR22, UR5, 0x1fd5c5a3, URZ ;  /* 0x1fd5c5a305167890 */ /* 0x000fe2000fffe03f */
[--C-:B------:R-:W-:Y:S01]  /*0470*/  HADD2.F32 R53, -RZ, R26.reuse.H0_H0 ;  /* 0x2000001aff357230 */ /* 0x100fe20000004100 */
[----:B------:R-:W-:Y:S01]  /*0480*/  IMAD R6, R6, -0x2daee0ad, RZ ;  /* 0xd2511f5306067824 */ /* 0x000fe200078e02ff */
[----:B------:R-:W-:Y:S01]  /*0490*/  LOP3.LUT R7, R7, UR12, R8, 0x96, !PT ;  /* 0x0000000c07077c12 */ /* 0x000fe2000f8e9608 */
[----:B------:R-:W-:Y:S01]  /*04a0*/  IMAD.HI.U32 R11, R5, -0x2daee0ad, RZ ;  /* 0xd2511f53050b7827 */ /* 0x000fe200078e00ff */
[----:B------:R-:W-:Y:S01]  /*04b0*/  UIADD3 UR24, UR5, -0x24c28bd8, URZ ;  /* 0xdb3d742805187890 */ /* 0x000fe2000fffe03f */
[----:B------:R-:W-:Y:S01]  /*04c0*/  HADD2.F32 R54, -RZ, R26.H1_H1 ;  /* 0x3000001aff367230 */ /* 0x000fe20000004100 */
        /* <DEDUP_REMOVED lines=10> */
[----:B------:R-:W-:Y:S01]  /*0570*/  HADD2.F32 R56, -RZ, R27.H1_H1 ;  /* 0x3000001bff387230 */ /* 0x000fe20000004100 */
[----:B------:R-:W-:-:S02]  /*0580*/  ULDC.U8 UR8, c[0x0][0x1f0] ;  /* 0x00007c0000087ab9 */ /* 0x000fc40000000000 */
        /* <DEDUP_REMOVED lines=18> */
[--C-:B------:R-:W-:Y:S01]  /*06b0*/  HADD2.F32 R7, -RZ, R13.reuse.H0_H0 ;  /* 0x2000000dff077230 */ /* 0x100fe20000004100 */
[----:B------:R-:W-:Y:S01]  /*06c0*/  IMAD.HI.U32 R5, R29, -0x2daee0ad, RZ ;  /* 0xd2511f531d057827 */ /* 0x000fe200078e00ff */
[----:B------:R-:W-:-:S03]  /*06d0*/  HADD2.F32 R8, -RZ, R13.H1_H1 ;  /* 0x3000000dff087230 */ /* 0x000fc60000004100 */
        /* <DEDUP_REMOVED lines=11> */
[----:B------:R-:W-:Y:S01]  /*0790*/  HADD2.F32 R15, -RZ, R25.H0_H0 ;  /* 0x20000019ff0f7230 */ /* 0x000fe20000004100 */
[----:B------:R-:W-:Y:S01]  /*07a0*/  IMAD.WIDE.U32 R68, R30, -0x2daee0ad, RZ ;  /* 0xd2511f531e447825 */ /* 0x000fe200078e00ff */
[----:B------:R-:W-:Y:S01]  /*07b0*/  LOP3.LUT R32, R33, UR23, R32, 0x96, !PT ;  /* 0x0000001721207c12 */ /* 0x000fe2000f8e9620 */
[----:B------:R-:W-:Y:S02]  /*07c0*/  HADD2.F32 R10, -RZ, R14.H1_H1 ;  /* 0x3000000eff0a7230 */ /* 0x000fe40000004100 */
[----:B------:R-:W-:Y:S01]  /*07d0*/  IMAD R31, R31, -0x326172a9, RZ ;  /* 0xcd9e8d571f1f7824 */ /* 0x000fe200078e02ff */
[----:B------:R-:W-:Y:S01]  /*07e0*/  LOP3.LUT R29, R69, UR24, R29, 0x96, !PT ;  /* 0x00000018451d7c12 */ /* 0x000fe2000f8e961d */
[----:B------:R-:W-:Y:S01]  /*07f0*/  IMAD.HI.U32 R25, R32, -0x2daee0ad, RZ ;  /* 0xd2511f5320197827 */ /* 0x000fe200078e00ff */
[--C-:B------:R-:W-:Y:S02]  /*0800*/  HADD2.F32 R13, -RZ, R24.reuse.H0_H0 ;  /* 0x20000018ff0d7230 */ /* 0x100fe40000004100 */
[----:B------:R-:W-:Y:S01]  /*0810*/  HADD2.F32 R14, -RZ, R24.H1_H1 ;  /* 0x30000018ff0e7230 */ /* 0x000fe20000004100 */
[----:B------:R-:W-:Y:S01]  /*0820*/  IMAD.WIDE.U32 R80, R29, -0x326172a9, RZ ;  /* 0xcd9e8d571d507825 */ /* 0x000fe200078e00ff */
[----:B------:R-:W-:-:S03]  /*0830*/  LOP3.LUT R68, R25, UR26, R68, 0x96, !PT ;  /* 0x0000001a19447c12 */ /* 0x000fc6000f8e9644 */
[----:B------:R-:W-:Y:S01]  /*0840*/  IMAD.MOV.U32 R57, RZ, RZ, RZ ;  /* 0x000000ffff397224 */ /* 0x000fe200078e00ff */
[----:B------:R-:W-:Y:S01]  /*0850*/  LOP3.LUT R69, R81, UR25, R31, 0x96, !PT ;  /* 0x0000001951457c12 */ /* 0x000fe2000f8e961f */
[----:B------:R-:W-:Y:S01]  /*0860*/  IMAD R82, R32, -0x2daee0ad, RZ ;  /* 0xd2511f5320527824 */ /* 0x000fe200078e02ff */
[----:B------:R-:W-:Y:S02]  /*0870*/  LOP3.LUT R81, R28, 0x3, RZ, 0xc0, !PT ;  /* 0x000000031c517812 */ /* 0x000fe400078ec0ff */
.L_x_10032:
        /* <DEDUP_REMOVED lines=47> */
.L_x_9882:
[----:B------:R-:W-:Y:S02]  /*0b70*/  MOV R44, R80 ;  /* 0x00000050002c7202 */ /* 0x000fe40000000f00 */
.L_x_9883:
[----:B------:R-:W-:Y:S05]  /*0b80*/  BSYNC B2 ;  /* 0x0000000000027941 */ /* 0x000fea0003800000 */
.L_x_9881:
        /* <DEDUP_REMOVED lines=16> */
.L_x_9887:
[----:B------:R-:W-:Y:S05]  /*0c90*/  BSYNC B3 ;  /* 0x0000000000037941 */ /* 0x000fea0003800000 */
.L_x_9886:
        /* <DEDUP_REMOVED lines=43> */
.L_x_9885:
[----:B------:R-:W-:Y:S05]  /*0f50*/  BSYNC B2 ;  /* 0x0000000000027941 */ /* 0x000fea0003800000 */
.L_x_9884:
        /* <DEDUP_REMOVED lines=10> */
.L_x_9880:
[----:B-1----:R-:W-:Y:S05]  /*1000*/  BSYNC B1 ;  /* 0x0000000000017941 */ /* 0x002fea0003800000 */
.L_x_9879:
        /* <DEDUP_REMOVED lines=18> */
.L_x_9891:
[----:B------:R-:W-:Y:S02]  /*1130*/  IMAD.MOV.U32 R46, RZ, RZ, R80 ;  /* 0x000000ffff2e7224 */ /* 0x000fe400078e0050 */
.L_x_9892:
[----:B------:R-:W-:Y:S05]  /*1140*/  BSYNC B2 ;  /* 0x0000000000027941 */ /* 0x000fea0003800000 */
.L_x_9890:
        /* <DEDUP_REMOVED lines=16> */
.L_x_9896:
[----:B------:R-:W-:Y:S05]  /*1250*/  BSYNC B3 ;  /* 0x0000000000037941 */ /* 0x000fea0003800000 */
.L_x_9895:
        /* <DEDUP_REMOVED lines=43> */
.L_x_9894:
[----:B------:R-:W-:Y:S05]  /*1510*/  BSYNC B2 ;  /* 0x0000000000027941 */ /* 0x000fea0003800000 */
.L_x_9893:
        /* <DEDUP_REMOVED lines=10> */
.L_x_9889:
[----:B------:R-:W-:Y:S05]  /*15c0*/  BSYNC B1 ;  /* 0x0000000000017941 */ /* 0x000fea0003800000 */
.L_x_9888:
        /* <DEDUP_REMOVED lines=18> */
.L_x_9900:
[----:B------:R-:W-:Y:S02]  /*16f0*/  IMAD.MOV.U32 R46, RZ, RZ, R80 ;  /* 0x000000ffff2e7224 */ /* 0x000fe400078e0050 */
.L_x_9901:
[----:B------:R-:W-:Y:S05]  /*1700*/  BSYNC B2 ;  /* 0x0000000000027941 */ /* 0x000fea0003800000 */
.L_x_9899:
        /* <DEDUP_REMOVED lines=16> */
.L_x_9905:
[----:B------:R-:W-:Y:S05]  /*1810*/  BSYNC B3 ;  /* 0x0000000000037941 */ /* 0x000fea0003800000 */
.L_x_9904:
        /* <DEDUP_REMOVED lines=43> */
.L_x_9903:
[----:B------:R-:W-:Y:S05]  /*1ad0*/  BSYNC B2 ;  /* 0x0000000000027941 */ /* 0x000fea0003800000 */
.L_x_9902:
        /* <DEDUP_REMOVED lines=10> */
.L_x_9898:
[----:B------:R-:W-:Y:S05]  /*1b80*/  BSYNC B1 ;  /* 0x0000000000017941 */ /* 0x000fea0003800000 */
.L_x_9897:
        /* <DEDUP_REMOVED lines=18> */
.L_x_9909:
[----:B------:R-:W-:Y:S02]  /*1cb0*/  IMAD.MOV.U32 R48, RZ, RZ, R80 ;  /* 0x000000ffff307224 */ /* 0x000fe400078e0050 */
.L_x_9910:
[----:B------:R-:W-:Y:S05]  /*1cc0*/  BSYNC B2 ;  /* 0x0000000000027941 */ /* 0x000fea0003800000 */
.L_x_9908:
        /* <DEDUP_REMOVED lines=16> */
.L_x_9914:
[----:B------:R-:W-:Y:S05]  /*1dd0*/  BSYNC B3 ;  /* 0x0000000000037941 */ /* 0x000fea0003800000 */
.L_x_9913:
        /* <DEDUP_REMOVED lines=43> */
.L_x_9912:
[----:B------:R-:W-:Y:S05]  /*2090*/  BSYNC B2 ;  /* 0x0000000000027941 */ /* 0x000fea0003800000 */
.L_x_9911:
        /* <DEDUP_REMOVED lines=10> */
.L_x_9907:
[----:B------:R-:W-:Y:S05]  /*2140*/  BSYNC B1 ;  /* 0x0000000000017941 */ /* 0x000fea0003800000 */
.L_x_9906:
        /* <DEDUP_REMOVED lines=18> */
.L_x_9918:
[----:B------:R-:W-:Y:S02]  /*2270*/  MOV R48, R80 ;  /* 0x0000005000307202 */ /* 0x000fe40000000f00 */
.L_x_9919:
[----:B------:R-:W-:Y:S05]  /*2280*/  BSYNC B2 ;  /* 0x0000000000027941 */ /* 0x000fea0003800000 */
.L_x_9917:
        /* <DEDUP_REMOVED lines=16> */
.L_x_9923:
[----:B------:R-:W-:Y:S05]  /*2390*/  BSYNC B3 ;  /* 0x0000000000037941 */ /* 0x000fea0003800000 */
.L_x_9922:
        /* <DEDUP_REMOVED lines=43> */
.L_x_9921:
[----:B------:R-:W-:Y:S05]  /*2650*/  BSYNC B2 ;  /* 0x0000000000027941 */ /* 0x000fea0003800000 */
.L_x_9920:
        /* <DEDUP_REMOVED lines=10> */
.L_x_9916:
[----:B------:R-:W-:Y:S05]  /*2700*/  BSYNC B1 ;  /* 0x0000000000017941 */ /* 0x000fea0003800000 */
.L_x_9915:
        /* <DEDUP_REMOVED lines=18> */
.L_x_9927:
[----:B------:R-:W-:Y:S02]  /*2830*/  IMAD.MOV.U32 R50, RZ, RZ, R80 ;  /* 0x000000ffff327224 */ /* 0x000fe400078e0050 */
.L_x_9928:
[----:B------:R-:W-:Y:S05]  /*2840*/  BSYNC B2 ;  /* 0x0000000000027941 */ /* 0x000fea0003800000 */
.L_x_9926:
        /* <DEDUP_REMOVED lines=16> */
.L_x_9932:
[----:B------:R-:W-:Y:S05]  /*2950*/  BSYNC B3 ;  /* 0x0000000000037941 */ /* 0x000fea0003800000 */
.L_x_9931:
        /* <DEDUP_REMOVED lines=43> */
.L_x_9930:
[----:B------:R-:W-:Y:S05]  /*2c10*/  BSYNC B2 ;  /* 0x0000000000027941 */ /* 0x000fea0003800000 */
.L_x_9929:
        /* <DEDUP_REMOVED lines=10> */
.L_x_9925:
[----:B------:R-:W-:Y:S05]  /*2cc0*/  BSYNC B1 ;  /* 0x0000000000017941 */ /* 0x000fea0003800000 */
.L_x_9924:
        /* <DEDUP_REMOVED lines=18> */
.L_x_9936:
[----:B------:R-:W-:Y:S02]  /*2df0*/  IMAD.MOV.U32 R50, RZ, RZ, R80 ;  /* 0x000000ffff327224 */ /* 0x000fe400078e0050 */
.L_x_9937:
[----:B------:R-:W-:Y:S05]  /*2e00*/  BSYNC B2 ;  /* 0x0000000000027941 */ /* 0x000fea0003800000 */
.L_x_9935:
        /* <DEDUP_REMOVED lines=16> */
.L_x_9941:
[----:B------:R-:W-:Y:S05]  /*2f10*/  BSYNC B3 ;  /* 0x0000000000037941 */ /* 0x000fea0003800000 */
.L_x_9940:
        /* <DEDUP_REMOVED lines=43> */
.L_x_9939:
[----:B------:R-:W-:Y:S05]  /*31d0*/  BSYNC B2 ;  /* 0x0000000000027941 */ /* 0x000fea0003800000 */
.L_x_9938:
        /* <DEDUP_REMOVED lines=10> */
.L_x_9934:
[----:B------:R-:W-:Y:S05]  /*3280*/  BSYNC B1 ;  /* 0x0000000000017941 */ /* 0x000fea0003800000 */
.L_x_9933:
        /* <DEDUP_REMOVED lines=18> */
.L_x_9945:
[----:B------:R-:W-:Y:S02]  /*33b0*/  MOV R64, R80 ;  /* 0x0000005000407202 */ /* 0x000fe40000000f00 */
.L_x_9946:
[----:B------:R-:W-:Y:S05]  /*33c0*/  BSYNC B2 ;  /* 0x0000000000027941 */ /* 0x000fea0003800000 */
.L_x_9944:
        /* <DEDUP_REMOVED lines=16> */
.L_x_9950:
[----:B------:R-:W-:Y:S05]  /*34d0*/  BSYNC B3 ;  /* 0x0000000000037941 */ /* 0x000fea0003800000 */
.L_x_9949:
        /* <DEDUP_REMOVED lines=42> */
.L_x_9948:
[----:B------:R-:W-:Y:S05]  /*3780*/  BSYNC B2 ;  /* 0x0000000000027941 */ /* 0x000fea0003800000 */
.L_x_9947:
        /* <DEDUP_REMOVED lines=10> */
.L_x_9943:
[----:B------:R-:W-:Y:S05]  /*3830*/  BSYNC B1 ;  /* 0x0000000000017941 */ /* 0x000fea0003800000 */
.L_x_9942:
        /* <DEDUP_REMOVED lines=30> */
.L_x_9952:
[----:B------:R-:W-:Y:S05]  /*3a20*/  BSYNC B1 ;  /* 0x0000000000017941 */ /* 0x000fea0003800000 */
.L_x_9951:
        /* <DEDUP_REMOVED lines=22> */
.L_x_9956:
[----:B------:R-:W-:Y:S02]  /*3b90*/  IMAD.MOV.U32 R62, RZ, RZ, R80 ;  /* 0x000000ffff3e7224 */ /* 0x000fe400078e0050 */
.L_x_9957:
[----:B------:R-:W-:Y:S05]  /*3ba0*/  BSYNC B2 ;  /* 0x0000000000027941 */ /* 0x000fea0003800000 */
.L_x_9955:
        /* <DEDUP_REMOVED lines=16> */
.L_x_9961:
[----:B------:R-:W-:Y:S05]  /*3cb0*/  BSYNC B3 ;  /* 0x0000000000037941 */ /* 0x000fea0003800000 */
.L_x_9960:
        /* <DEDUP_REMOVED lines=43> */
.L_x_9959:
[----:B------:R-:W-:Y:S05]  /*3f70*/  BSYNC B2 ;  /* 0x0000000000027941 */ /* 0x000fea0003800000 */
.L_x_9958:
        /* <DEDUP_REMOVED lines=10> */
.L_x_9954:
[----:B0-----:R-:W-:Y:S05]  /*4020*/  BSYNC B1 ;  /* 0x0000000000017941 */ /* 0x001fea0003800000 */
.L_x_9953:
        /* <DEDUP_REMOVED lines=18> */
.L_x_9965:
[----:B------:R-:W-:Y:S02]  /*4150*/  IMAD.MOV.U32 R64, RZ, RZ, R80 ;  /* 0x000000ffff407224 */ /* 0x000fe400078e0050 */
.L_x_9966:
[----:B------:R-:W-:Y:S05]  /*4160*/  BSYNC B2 ;  /* 0x0000000000027941 */ /* 0x000fea0003800000 */
.L_x_9964:
        /* <DEDUP_REMOVED lines=16> */
.L_x_9970:
[----:B------:R-:W-:Y:S05]  /*4270*/  BSYNC B3 ;  /* 0x0000000000037941 */ /* 0x000fea0003800000 */
.L_x_9969:
        /* <DEDUP_REMOVED lines=43> */
.L_x_9968:
[----:B------:R-:W-:Y:S05]  /*4530*/  BSYNC B2 ;  /* 0x0000000000027941 */ /* 0x000fea0003800000 */
.L_x_9967:
        /* <DEDUP_REMOVED lines=10> */
.L_x_9963:
[----:B------:R-:W-:Y:S05]  /*45e0*/  BSYNC B1 ;  /* 0x0000000000017941 */ /* 0x000fea0003800000 */
.L_x_9962:
        /* <DEDUP_REMOVED lines=18> */
.L_x_9974:
[----:B------:R-:W-:Y:S02]  /*4710*/  MOV R64, R80 ;  /* 0x0000005000407202 */ /* 0x000fe40000000f00 */
.L_x_9975:
[----:B------:R-:W-:Y:S05]  /*4720*/  BSYNC B2 ;  /* 0x0000000000027941 */ /* 0x000fea0003800000 */
.L_x_9973:
        /* <DEDUP_REMOVED lines=16> */
.L_x_9979:
[----:B------:R-:W-:Y:S05]  /*4830*/  BSYNC B3 ;  /* 0x0000000000037941 */ /* 0x000fea0003800000 */
.L_x_9978:
        /* <DEDUP_REMOVED lines=43> */
.L_x_9977:
[----:B------:R-:W-:Y:S05]  /*4af0*/  BSYNC B2 ;  /* 0x0000000000027941 */ /* 0x000fea0003800000 */
.L_x_9976:
[----:B------:R-:W0:Y:S01]  /*4b00*/  I2F.U32 R46, R64 ;  /* 0x00000040002e7306 */ /* 0x000e220000201000 */
[----:B------:R-:W-:Y:S01]  /*4b10*/  HFMA2.MMA R47, -RZ, RZ, 0.1171875, 0 ;  /* 0x2f800000ff2f7435 */ /* 0x000fe200000001ff */
[----:B-----5:R-:W-:-:S05]  /*4b20*/  HADD2.F32 R49, -RZ, R33.H0_H0 ;  /* 0x20000021ff317230 */ /* 0x020fca0000004100 */
[----:B------:R-:W-:-:S04]  /*4b30*/  FMUL.FTZ R49, R49, c[0x0][0x1ec] ;  /* 0x00007b0031317a20 */ /* 0x000fc80000410000 */
[----:B------:R-:W-:Y:S02]  /*4b40*/  FMUL.FTZ R49, R49, c[0x0][0x1e8] ;  /* 0x00007a0031317a20 */ /* 0x000fe40000410000 */
[----:B0-----:R-:W-:-:S05]  /*4b50*/  FFMA.FTZ R46, R46, R47, 1.1641532182693481445e-10 ;  /* 0x2f0000002e2e7423 */ /* 0x001fca000001002f */
[----:B------:R-:W-:-:S04]  /*4b60*/  FSETP.GTU.FTZ.AND P1, PT, R46, c[0x0][0x1e4], PT ;  /* 0x000079002e007a0b */ /* 0x000fc80003f3c000 */
[----:B------:R-:W-:Y:S02]  /*4b70*/  FSEL R46, R49, RZ, !P1 ;  /* 0x000000ff312e7208 */ /* 0x000fe40004800000 */
[----:B------:R-:W-:-:S03]  /*4b80*/  SEL R60, RZ, 0x1, P1 ;  /* 0x00000001ff3c7807 */ /* 0x000fc60000800000 */
[----:B------:R-:W-:Y:S02]  /*4b90*/  @P0 FADD.FTZ R46, R26, R46 ;  /* 0x0000002e1a2e0221 */ /* 0x000fe40000010000 */
.L_x_9972:
[----:B------:R-:W-:Y:S05]  /*4ba0*/  BSYNC B1 ;  /* 0x0000000000017941 */ /* 0x000fea0003800000 */
.L_x_9971:
        /* <DEDUP_REMOVED lines=18> */
.L_x_9983:
[----:B------:R-:W-:Y:S02]  /*4cd0*/  IMAD.MOV.U32 R66, RZ, RZ, R80 ;  /* 0x000000ffff427224 */ /* 0x000fe400078e0050 */
.L_x_9984:
[----:B------:R-:W-:Y:S05]  /*4ce0*/  BSYNC B2 ;  /* 0x0000000000027941 */ /* 0x000fea0003800000 */
.L_x_9982:
        /* <DEDUP_REMOVED lines=16> */
.L_x_9988:
[----:B------:R-:W-:Y:S05]  /*4df0*/  BSYNC B3 ;  /* 0x0000000000037941 */ /* 0x000fea0003800000 */
.L_x_9987:
        /* <DEDUP_REMOVED lines=43> */
.L_x_9986:
[----:B------:R-:W-:Y:S05]  /*50b0*/  BSYNC B2 ;  /* 0x0000000000027941 */ /* 0x000fea0003800000 */
.L_x_9985:
        /* <DEDUP_REMOVED lines=10> */
.L_x_9981:
[----:B------:R-:W-:Y:S05]  /*5160*/  BSYNC B1 ;  /* 0x0000000000017941 */ /* 0x000fea0003800000 */
.L_x_9980:
        /* <DEDUP_REMOVED lines=18> */
.L_x_9992:
[----:B------:R-:W-:Y:S02]  /*5290*/  IMAD.MOV.U32 R66, RZ, RZ, R80 ;  /* 0x000000ffff427224 */ /* 0x000fe400078e0050 */
.L_x_9993:
[----:B------:R-:W-:Y:S05]  /*52a0*/  BSYNC B2 ;  /* 0x0000000000027941 */ /* 0x000fea0003800000 */
.L_x_9991:
        /* <DEDUP_REMOVED lines=16> */
.L_x_9997:
[----:B------:R-:W-:Y:S05]  /*53b0*/  BSYNC B3 ;  /* 0x0000000000037941 */ /* 0x000fea0003800000 */
.L_x_9996:
        /* <DEDUP_REMOVED lines=43> */
.L_x_9995:
[----:B------:R-:W-:Y:S05]  /*5670*/  BSYNC B2 ;  /* 0x0000000000027941 */ /* 0x000fea0003800000 */
.L_x_9994:
        /* <DEDUP_REMOVED lines=10> */
.L_x_9990:
[----:B------:R-:W-:Y:S05]  /*5720*/  BSYNC B1 ;  /* 0x0000000000017941 */ /* 0x000fea0003800000 */
.L_x_9989:
        /* <DEDUP_REMOVED lines=18> */
.L_x_10001:
[----:B------:R-:W-:Y:S02]  /*5850*/  MOV R79, R80 ;  /* 0x00000050004f7202 */ /* 0x000fe40000000f00 */
.L_x_10002:
[----:B------:R-:W-:Y:S05]  /*5860*/  BSYNC B2 ;  /* 0x0000000000027941 */ /* 0x000fea0003800000 */
.L_x_10000:
        /* <DEDUP_REMOVED lines=16> */
.L_x_10006:
[----:B------:R-:W-:Y:S05]  /*5970*/  BSYNC B3 ;  /* 0x0000000000037941 */ /* 0x000fea0003800000 */
.L_x_10005:
        /* <DEDUP_REMOVED lines=43> */
.L_x_10004:
[----:B------:R-:W-:Y:S05]  /*5c30*/  BSYNC B2 ;  /* 0x0000000000027941 */ /* 0x000fea0003800000 */
.L_x_10003:
        /* <DEDUP_REMOVED lines=10> */
.L_x_9999:
[----:B------:R-:W-:Y:S05]  /*5ce0*/  BSYNC B1 ;  /* 0x0000000000017941 */ /* 0x000fea0003800000 */
.L_x_9998:
        /* <DEDUP_REMOVED lines=18> */
.L_x_10010:
[----:B------:R-:W-:Y:S02]  /*5e10*/  IMAD.MOV.U32 R79, RZ, RZ, R80 ;  /* 0x000000ffff4f7224 */ /* 0x000fe400078e0050 */
.L_x_10011:
[----:B------:R-:W-:Y:S05]  /*5e20*/  BSYNC B2 ;  /* 0x0000000000027941 */ /* 0x000fea0003800000 */
.L_x_10009:
        /* <DEDUP_REMOVED lines=16> */
.L_x_10015:
[----:B------:R-:W-:Y:S05]  /*5f30*/  BSYNC B3 ;  /* 0x0000000000037941 */ /* 0x000fea0003800000 */
.L_x_10014:
        /* <DEDUP_REMOVED lines=43> */
.L_x_10013:
[----:B------:R-:W-:Y:S05]  /*61f0*/  BSYNC B2 ;  /* 0x0000000000027941 */ /* 0x000fea0003800000 */
.L_x_10012:
        /* <DEDUP_REMOVED lines=10> */
.L_x_10008:
[----:B------:R-:W-:Y:S05]  /*62a0*/  BSYNC B1 ;  /* 0x0000000000017941 */ /* 0x000fea0003800000 */
.L_x_10007:
        /* <DEDUP_REMOVED lines=18> */
.L_x_10019:
[----:B------:R-:W-:Y:S02]  /*63d0*/  IMAD.MOV.U32 R79, RZ, RZ, R80 ;  /* 0x000000ffff4f7224 */ /* 0x000fe400078e0050 */
.L_x_10020:
[----:B------:R-:W-:Y:S05]  /*63e0*/  BSYNC B2 ;  /* 0x0000000000027941 */ /* 0x000fea0003800000 */
.L_x_10018:
        /* <DEDUP_REMOVED lines=16> */
.L_x_10024:
[----:B------:R-:W-:Y:S05]  /*64f0*/  BSYNC B3 ;  /* 0x0000000000037941 */ /* 0x000fea0003800000 */
.L_x_10023:
        /* <DEDUP_REMOVED lines=44> */
.L_x_10022:
[----:B------:R-:W-:Y:S05]  /*67c0*/  BSYNC B2 ;  /* 0x0000000000027941 */ /* 0x000fea0003800000 */
.L_x_10021:
        /* <DEDUP_REMOVED lines=10> */
.L_x_10017:
[----:B------:R-:W-:Y:S05]  /*6870*/  BSYNC B1 ;  /* 0x0000000000017941 */ /* 0x000fea0003800000 */
.L_x_10016:
        /* <DEDUP_REMOVED lines=41> */
.L_x_10026:
[----:B0-----:R-:W-:Y:S05]  /*6b10*/  BSYNC B1 ;  /* 0x0000000000017941 */ /* 0x001fea0003800000 */
.L_x_10025:
[----:B------:R-:W-:Y:S01]  /*6b20*/  FADD.FTZ R67, R84, R51 ;  /* 0x0000003354437221 */ /* 0x000fe20000010000 */
[----:B------:R-:W-:Y:S05]  /*6b30*/  BRA.DIV ~URZ, `(.L_x_10027) ;  /* 0x00000a327f007947 */ /* 0x000fea000b800000 */
[----:B------:R0:W1:Y:S02]  /*6b40*/  SHFL.BFLY PT, R62, R67, 0x1, 0x1f ;  /* 0x0c201f00433e7f89 */ /* 0x00006400000e0000 */
.L_x_10033:
        /* <DEDUP_REMOVED lines=52> */
.L_x_10034:
        /* <DEDUP_REMOVED lines=17> */
[----:B-1----:R-:W-:Y:S01]  /*6fa0*/  IADD3 R74, R74, -0x1, RZ ;  /* 0xffffffff4a4a7810 */ /* 0x002fe20007ffe0ff */
[----:B------:R-:W-:Y:S01]  /*6fb0*/  HADD2.F32 R65, -RZ, R21.H1_H1 ;  /* 0x30000015ff417230 */ /* 0x000fe20000004100 */
[----:B------:R-:W-:Y:S02]  /*6fc0*/  FSEL R77, R77, RZ, !P1 ;  /* 0x000000ff4d4d7208 */ /* 0x000fe40004800000 */
[----:B------:R-:W-:Y:S01]  /*6fd0*/  LOP3.LUT R73, R73, 0x1f, RZ, 0xc0, !PT ;  /* 0x0000001f49497812 */ /* 0x000fe200078ec0ff */
[----:B------:R-:W-:Y:S02]  /*6fe0*/  IMAD R74, R74, c[0x0][0x168], RZ ;  /* 0x00005a004a4a7a24 */ /* 0x000fe400078e02ff */
[C---:B------:R-:W-:Y:S02]  /*6ff0*/  FADD.FTZ R42, -R77.reuse, R42 ;  /* 0x0000002a4d2a7221 */ /* 0x040fe40000010100 */
[C---:B------:R-:W-:Y:S02]  /*7000*/  FADD.FTZ R38, -R77.reuse, R38 ;  /* 0x000000264d267221 */ /* 0x040fe40000010100 */
[----:B------:R-:W-:-:S02]  /*7010*/  FADD.FTZ R44, -R77, R44 ;  /* 0x0000002c4d2c7221 */ /* 0x000fc40000010100 */
[C---:B------:R-:W-:Y:S01]  /*7020*/  FADD.FTZ R84, -R77.reuse, R45 ;  /* 0x0000002d4d547221 */ /* 0x040fe20000010100 */
[----:B------:R-:W-:Y:S01]  /*7030*/  SHF.R.S32.HI R45, RZ, 0x1f, R74 ;  /* 0x0000001fff2d7819 */ /* 0x000fe2000001144a */
[C---:B------:R-:W-:Y:S01]  /*7040*/  FADD.FTZ R86, -R77.reuse, R46 ;  /* 0x0000002e4d567221 */ /* 0x040fe20000010100 */
[----:B------:R-:W-:Y:S01]  /*7050*/  HADD2.F32 R46, -RZ, R23.H0_H0 ;  /* 0x20000017ff2e7230 */ /* 0x000fe20000004100 */
[----:B------:R-:W-:Y:S02]  /*7060*/  FADD.FTZ R66, -R77, R40 ;  /* 0x000000284d427221 */ /* 0x000fe40000010100 */
[----:B------:R-:W-:Y:S02]  /*7070*/  FMUL.FTZ R63, R67, R42 ;  /* 0x0000002a433f7220 */ /* 0x000fe40000410000 */
[----:B------:R-:W-:Y:S02]  /*7080*/  FADD.FTZ R78, -R77, R43 ;  /* 0x0000002b4d4e7221 */ /* 0x000fe40000010100 */
[----:B------:R-:W-:-:S02]  /*7090*/  FMUL.FTZ R40, R67, R38 ;  /* 0x0000002643287220 */ /* 0x000fc40000410000 */
[----:B------:R-:W-:Y:S01]  /*70a0*/  FMUL.FTZ R38, R67, R44 ;  /* 0x0000002c43267220 */ /* 0x000fe20000410000 */
[----:B------:R-:W-:Y:S01]  /*70b0*/  LEA.HI R44, R45, R74, RZ, 0x3 ;  /* 0x0000004a2d2c7211 */ /* 0x000fe200078f18ff */
[C---:B------:R-:W-:Y:S02]  /*70c0*/  FADD.FTZ R76, -R77.reuse, R41 ;  /* 0x000000294d4c7221 */ /* 0x040fe40000010100 */
[C---:B------:R-:W-:Y:S01]  /*70d0*/  FADD.FTZ R88, -R77.reuse, R47 ;  /* 0x0000002f4d587221 */ /* 0x040fe20000010100 */
[----:B------:R-:W-:Y:S01]  /*70e0*/  HADD2.F32 R47, -RZ, R23.H1_H1 ;  /* 0x30000017ff2f7230 */ /* 0x000fe20000004100 */
[----:B------:R-:W-:Y:S01]  /*70f0*/  FADD.FTZ R92, -R77, R50 ;  /* 0x000000324d5c7221 */ /* 0x000fe20000010100 */
[----:B------:R-:W-:Y:S01]  /*7100*/  LEA.HI.SX32 R44, R44, R73, 0x1d ;  /* 0x000000492c2c7211 */ /* 0x000fe200078feaff */
[----:B------:R-:W-:Y:S01]  /*7110*/  FFMA.FTZ R45, R63, R46, R11 ;  /* 0x0000002e3f2d7223 */ /* 0x000fe2000001000b */
[----:B------:R-:W-:Y:S01]  /*7120*/  HADD2.F32 R63, -RZ, R22.H0_H0 ;  /* 0x20000016ff3f7230 */ /* 0x000fe20000004100 */
[----:B------:R-:W-:-:S02]  /*7130*/  FADD.FTZ R36, -R77, R36 ;  /* 0x000000244d247221 */ /* 0x000fc40000010100 */
[C---:B------:R-:W-:Y:S02]  /*7140*/  FADD.FTZ R62, -R77.reuse, R37 ;  /* 0x000000254d3e7221 */ /* 0x040fe40000010100 */
[C---:B------:R-:W-:Y:S02]  /*7150*/  FADD.FTZ R64, -R77.reuse, R39 ;  /* 0x000000274d407221 */ /* 0x040fe40000010100 */
[C---:B------:R-:W-:Y:S02]  /*7160*/  FADD.FTZ R48, -R77.reuse, R48 ;  /* 0x000000304d307221 */ /* 0x040fe40000010100 */
[----:B------:R-:W-:Y:S02]  /*7170*/  FADD.FTZ R90, -R77, R49 ;  /* 0x000000314d5a7221 */ /* 0x000fe40000010100 */
[C---:B------:R-:W-:Y:S01]  /*7180*/  FMUL.FTZ R50, R67.reuse, R66 ;  /* 0x0000004243327220 */ /* 0x040fe20000410000 */
[----:B------:R-:W-:Y:S01]  /*7190*/  HADD2.F32 R66, -RZ, R22.H1_H1 ;  /* 0x30000016ff427230 */ /* 0x000fe20000004100 */
[----:B------:R-:W-:-:S02]  /*71a0*/  FMUL.FTZ R78, R67, R78 ;  /* 0x0000004e434e7220 */ /* 0x000fc40000410000 */
[----:B------:R-:W-:Y:S02]  /*71b0*/  FADD.FTZ R77, -R77, R51 ;  /* 0x000000334d4d7221 */ /* 0x000fe40000010100 */
[C---:B------:R-:W-:Y:S02]  /*71c0*/  FMUL.FTZ R51, R67.reuse, R76 ;  /* 0x0000004c43337220 */ /* 0x040fe40000410000 */
[----:B------:R-:W-:Y:S01]  /*71d0*/  FMUL.FTZ R41, R67, R64 ;  /* 0x0000004043297220 */ /* 0x000fe20000410000 */
[----:B------:R-:W-:Y:S01]  /*71e0*/  HADD2.F32 R64, -RZ, R21.H0_H0 ;  /* 0x20000015ff407230 */ /* 0x000fe20000004100 */
[----:B------:R-:W-:Y:S02]  /*71f0*/  FFMA.FTZ R46, R78, R47, R12 ;  /* 0x0000002f4e2e7223 */ /* 0x000fe4000001000c */
[----:B------:R-:W-:Y:S01]  /*7200*/  FFMA.FTZ R47, R50, R63, R9 ;  /* 0x0000003f322f7223 */ /* 0x000fe20000010009 */
        /* <DEDUP_REMOVED lines=8> */
[----:B------:R-:W-:Y:S01]  /*7290*/  HADD2.F32 R65, -RZ, R19.H1_H1 ;  /* 0x30000013ff417230 */ /* 0x000fe20000004100 */
[----:B------:R-:W-:Y:S01]  /*72a0*/  FFMA.FTZ R36, R36, R63, R5 ;  /* 0x0000003f24247223 */ /* 0x000fe20000010005 */
[----:B------:R-:W-:Y:S01]  /*72b0*/  HADD2.F32 R63, -RZ, R18.H0_H0 ;  /* 0x20000012ff3f7230 */ /* 0x000fe20000004100 */
[C---:B------:R-:W-:Y:S02]  /*72c0*/  FMUL.FTZ R39, R67.reuse, R84 ;  /* 0x0000005443277220 */ /* 0x040fe40000410000 */
[----:B------:R-:W-:-:S02]  /*72d0*/  FMUL.FTZ R42, R67, R86 ;  /* 0x00000056432a7220 */ /* 0x000fc40000410000 */
[C---:B------:R-:W-:Y:S02]  /*72e0*/  FMUL.FTZ R43, R67.reuse, R88 ;  /* 0x00000058432b7220 */ /* 0x040fe40000410000 */
[C---:B------:R-:W-:Y:S02]  /*72f0*/  FMUL.FTZ R48, R67.reuse, R48 ;  /* 0x0000003043307220 */ /* 0x040fe40000410000 */
[C---:B------:R-:W-:Y:S02]  /*7300*/  FMUL.FTZ R49, R67.reuse, R90 ;  /* 0x0000005a43317220 */ /* 0x040fe40000410000 */
[----:B------:R-:W-:Y:S02]  /*7310*/  FMUL.FTZ R62, R67, R92 ;  /* 0x0000005c433e7220 */ /* 0x000fe40000410000 */
[----:B------:R-:W-:Y:S01]  /*7320*/  FFMA.FTZ R51, R37, R51, R6 ;  /* 0x0000003325337223 */ /* 0x000fe20000010006 */
[----:B------:R-:W-:Y:S01]  /*7330*/  HADD2.F32 R37, -RZ, R18.H1_H1 ;  /* 0x30000012ff257230 */ /* 0x000fe20000004100 */
[----:B------:R-:W-:-:S02]  /*7340*/  FMUL.FTZ R67, R67, R77 ;  /* 0x0000004d43437220 */ /* 0x000fc40000410000 */
[----:B------:R-:W-:Y:S01]  /*7350*/  FFMA.FTZ R66, R62, R64, R55 ;  /* 0x000000403e427223 */ /* 0x000fe20000010037 */
[----:B------:R-:W-:Y:S01]  /*7360*/  F2FP.PACK_AB R36, R51, R36 ;  /* 0x000000243324723e */ /* 0x000fe200000000ff */
[----:B------:R-:W-:Y:S02]  /*7370*/  FFMA.FTZ R67, R67, R65, R56 ;  /* 0x0000004143437223 */ /* 0x000fe40000010038 */
[----:B------:R-:W-:Y:S01]  /*7380*/  FFMA.FTZ R64, R48, R63, R53 ;  /* 0x0000003f30407223 */ /* 0x000fe20000010035 */
[--C-:B------:R-:W-:Y:S01]  /*7390*/  HADD2.F32 R48, -RZ, R17.reuse.H0_H0 ;  /* 0x20000011ff307230 */ /* 0x100fe20000004100 */
[----:B------:R-:W-:Y:S01]  /*73a0*/  FFMA.FTZ R65, R49, R37, R54 ;  /* 0x0000002531417223 */ /* 0x000fe20000010036 */
[--C-:B------:R-:W-:Y:S02]  /*73b0*/  HADD2.F32 R37, -RZ, R16.reuse.H0_H0 ;  /* 0x20000010ff257230 */ /* 0x100fe40000004100 */
[----:B------:R-:W-:Y:S01]  /*73c0*/  HADD2.F32 R49, -RZ, R16.H1_H1 ;  /* 0x30000010ff317230 */ /* 0x000fe20000004100 */
[----:B------:R-:W-:Y:S01]  /*73d0*/  FFMA.FTZ R62, R42, R48, R15 ;  /* 0x000000302a3e7223 */ /* 0x000fe2000001000f */
[----:B------:R-:W-:Y:S01]  /*73e0*/  HADD2.F32 R63, -RZ, R17.H1_H1 ;  /* 0x30000011ff3f7230 */ /* 0x000fe20000004100 */
[----:B------:R-:W-:Y:S01]  /*73f0*/  FFMA.FTZ R48, R38, R37, R13 ;  /* 0x0000002526307223 */ /* 0x000fe2000001000d */
[----:B------:R-:W-:Y:S01]  /*7400*/  F2FP.PACK_AB R38, R50, R47 ;  /* 0x0000002f3226723e */ /* 0x000fe200000000ff */
[----:B------:R-:W-:Y:S01]  /*7410*/  HFMA2.MMA R50, -RZ, RZ, 0, 9.5367431640625e-07 ;  /* 0x00000010ff327435 */ /* 0x000fe200000001ff */
[----:B------:R-:W-:Y:S01]  /*7420*/  FFMA.FTZ R49, R39, R49, R14 ;  /* 0x0000003127317223 */ /* 0x000fe2000001000e */
[----:B------:R-:W-:Y:S01]  /*7430*/  F2FP.PACK_AB R39, R46, R45 ;  /* 0x0000002d2e27723e */ /* 0x000fe200000000ff */
[----:B------:R-:W-:Y:S01]  /*7440*/  FFMA.FTZ R63, R43, R63, R52 ;  /* 0x0000003f2b3f7223 */ /* 0x000fe20000010034 */
[----:B------:R-:W-:-:S02]  /*7450*/  IADD3 R45, R44, 0x20, RZ ;  /* 0x000000202c2d7810 */ /* 0x000fc40007ffe0ff */
[----:B------:R-:W-:Y:S02]  /*7460*/  F2FP.PACK_AB R37, R41, R40 ;  /* 0x000000282925723e */ /* 0x000fe400000000ff */
[----:B------:R-:W-:Y:S02]  /*7470*/  F2FP.PACK_AB R43, R67, R66 ;  /* 0x00000042432b723e */ /* 0x000fe400000000ff */
[----:B------:R-:W-:Y:S01]  /*7480*/  IMAD.WIDE.U32 R46, R44, R50, c[0x0][0x208] ;  /* 0x000082002c2e7625 */ /* 0x000fe200078e0032 */
[----:B------:R-:W-:Y:S02]  /*7490*/  F2FP.PACK_AB R42, R65, R64 ;  /* 0x00000040412a723e */ /* 0x000fe400000000ff */
[----:B------:R-:W-:Y:S01]  /*74a0*/  F2FP.PACK_AB R41, R63, R62 ;  /* 0x0000003e3f29723e */ /* 0x000fe200000000ff */
[----:B------:R-:W-:Y:S01]  /*74b0*/  IMAD.WIDE.U32 R44, R45, R50, c[0x0][0x208] ;  /* 0x000082002d2c7625 */ /* 0x000fe200078e0032 */
[----:B------:R-:W-:Y:S01]  /*74c0*/  F2FP.PACK_AB R40, R49, R48 ;  /* 0x000000303128723e */ /* 0x000fe200000000ff */
[----:B------:R0:W-:Y:S04]  /*74d0*/  STG.E.128 [R46.64], R36 ;  /* 0x000000242e007986 */ /* 0x0001e8000c101d06 */
[----:B------:R0:W-:Y:S02]  /*74e0*/  STG.E.128 [R44.64], R40 ;  /* 0x000000282c007986 */ /* 0x0001e4000c101d06 */
.L_x_10030:
[----:B-1----:R-:W-:Y:S05]  /*74f0*/  BSYNC B1 ;  /* 0x0000000000017941 */ /* 0x002fea0003800000 */
.L_x_10029:
[----:B0-----:R-:W-:-:S04]  /*7500*/  IMAD.MOV.U32 R37, RZ, RZ, c[0x0][0x160] ;  /* 0x00005800ff257624 */ /* 0x001fc800078e00ff */
[----:B------:R-:W-:-:S05]  /*7510*/  IMAD R0, R37, 0x4, R0 ;  /* 0x0000000425007824 */ /* 0x000fca00078e0200 */
[----:B------:R-:W-:-:S13]  /*7520*/  ISETP.GE.AND P0, PT, R0, c[0x0][0x164], PT ;  /* 0x0000590000007a0c */ /* 0x000fda0003f06270 */
[----:B------:R-:W-:Y:S01]  /*7530*/  @P0 CALL.REL.NOINC `(.L_x_10031) ;  /* 0x0000001000000944 */ /* 0x000fe20003c00000 */
[----:B------:R-:W-:Y:S05]  /*7540*/  BRA `(.L_x_10032) ;  /* 0xffff933000007947 */ /* 0x000fea000383ffff */
.L_x_10031:
[----:B------:R-:W-:Y:S05]  /*7550*/  BSYNC B0 ;  /* 0x0000000000007941 */ /* 0x000fea0003800000 */
.L_x_9878:
[----:B------:R-:W-:Y:S05]  /*7560*/  EXIT ;  /* 0x000000000000794d */ /* 0x000fea0003800000 */
.L_x_10027:
[----:B------:R-:W-:Y:S01]  /*7570*/  MOV R66, 0x1 ;  /* 0x0000000100427802 */ /* 0x000fe20000000f00 */
[----:B------:R-:W-:Y:S01]  /*7580*/  IMAD.MOV.U32 R64, RZ, RZ, 0x1f ;  /* 0x0000001fff407424 */ /* 0x000fe200078e00ff */
[----:B------:R-:W-:Y:S01]  /*7590*/  MOV R62, 0x75c0 ;  /* 0x000075c0003e7802 */ /* 0x000fe20000000f00 */
[----:B------:R-:W-:Y:S02]  /*75a0*/  IMAD.MOV.U32 R65, RZ, RZ, -0x1 ;  /* 0xffffffffff417424 */ /* 0x000fe400078e00ff */
[----:B------:R-:W-:Y:S05]  /*75b0*/  CALL.REL.NOINC `($__internal_107_$__cuda_sm70_shflsync_bfly_p) ;  /* 0x0000059000007944 */ /* 0x000fea0003c00000 */
[----:B-1----:R-:W-:Y:S01]  /*75c0*/  MOV R62, R66 ;  /* 0x00000042003e7202 */ /* 0x002fe20000000f00 */
[----:B0-----:R-:W-:Y:S05]  /*75d0*/  BRA `(.L_x_10033) ;  /* 0xfffff57000007947 */ /* 0x001fea000383ffff */
.L_x_10028:
[----:B------:R-:W-:Y:S01]  /*75e0*/  IMAD.MOV.U32 R66, RZ, RZ, 0x2 ;  /* 0x00000002ff427424 */ /* 0x000fe200078e00ff */
[----:B------:R-:W-:Y:S01]  /*75f0*/  MOV R65, 0xffffffff ;  /* 0xffffffff00417802 */ /* 0x000fe20000000f00 */
[----:B------:R-:W-:Y:S01]  /*7600*/  IMAD.MOV.U32 R64, RZ, RZ, 0x1f ;  /* 0x0000001fff407424 */ /* 0x000fe200078e00ff */
[----:B------:R-:W-:Y:S02]  /*7610*/  MOV R62, 0x7630 ;  /* 0x00007630003e7802 */ /* 0x000fe40000000f00 */
[----:B------:R-:W-:Y:S05]  /*7620*/  CALL.REL.NOINC `($__internal_107_$__cuda_sm70_shflsync_bfly_p) ;  /* 0x0000052000007944 */ /* 0x000fea0003c00000 */
[----:B01----:R-:W-:Y:S01]  /*7630*/  FADD.FTZ R67, R67, R66 ;  /* 0x0000004243437221 */ /* 0x003fe20000010000 */
[----:B------:R-:W-:Y:S01]  /*7640*/  MOV R65, 0xffffffff ;  /* 0xffffffff00417802 */ /* 0x000fe20000000f00 */
[----:B------:R-:W-:Y:S01]  /*7650*/  IMAD.MOV.U32 R66, RZ, RZ, 0x4 ;  /* 0x00000004ff427424 */ /* 0x000fe200078e00ff */
[----:B------:R-:W-:Y:S01]  /*7660*/  MOV R62, 0x7690 ;  /* 0x00007690003e7802 */ /* 0x000fe20000000f00 */
[----:B------:R-:W-:-:S02]  /*7670*/  IMAD.MOV.U32 R64, RZ, RZ, 0x1f ;  /* 0x0000001fff407424 */ /* 0x000fc400078e00ff */
        /* <DEDUP_REMOVED lines=51> */
[----:B------:R-:W-:Y:S05]  /*79b0*/  CALL.REL.NOINC `($__internal_107_$__cuda_sm70_shflsync_bfly_p) ;  /* 0x0000019000007944 */ /* 0x000fea0003c00000 */
[----:B01----:R-:W-:Y:S01]  /*79c0*/  FADD.FTZ R67, R67, R66 ;  /* 0x0000004243437221 */ /* 0x003fe20000010000 */
[----:B------:R-:W-:Y:S01]  /*79d0*/  MOV R65, 0xffffffff ;  /* 0xffffffff00417802 */ /* 0x000fe20000000f00 */
[----:B------:R-:W-:Y:S01]  /*79e0*/  IMAD.MOV.U32 R66, RZ, RZ, 0x2 ;  /* 0x00000002ff427424 */ /* 0x000fe200078e00ff */
[----:B------:R-:W-:Y:S01]  /*79f0*/  MOV R62, 0x7a20 ;  /* 0x00007a20003e7802 */ /* 0x000fe20000000f00 */
[----:B------:R-:W-:Y:S02]  /*7a00*/  IMAD.MOV.U32 R64, RZ, RZ, 0x1f ;  /* 0x0000001fff407424 */ /* 0x000fe400078e00ff */
        /* <DEDUP_REMOVED lines=19> */
[----:B01----:R-:W-:Y:S05]  /*7b40*/  BRA `(.L_x_10034) ;  /* 0xfffff34000007947 */ /* 0x003fea000383ffff */
        .weak           $__internal_107_$__cuda_sm70_shflsync_bfly_p
        .type           $__internal_107_$__cuda_sm70_shflsync_bfly_p,@function
        .size           $__internal_107_$__cuda_sm70_shflsync_bfly_p,(.L_x_15299 - $__internal_107_$__cuda_sm70_shflsync_bfly_p)
$__internal_107_$__cuda_sm70_shflsync_bfly_p:
[----:B------:R-:W-:Y:S01]  /*7b50*/  IMAD.MOV.U32 R63, RZ, RZ, 0x0 ;  /* 0x00000000ff3f7424 */ /* 0x000fe200078e00ff */
[----:B------:R-:W-:Y:S04]  /*7b60*/  WARPSYNC R65 ;  /* 0x0000004100007348 */ /* 0x000fe80003800000 */
[----:B------:R0:W1:Y:S01]  /*7b70*/  SHFL.BFLY PT, R66, R67, R66, R64 ;  /* 0x0c00004243427389 */ /* 0x00006200000e0040 */
[----:B------:R-:W-:Y:S05]  /*7b80*/  RET.REL.NODEC R62 `(_ZN10layer_norm13ln_fwd_kernelINS_13Kernel_traitsI6__halfS2_fS2_fjLj512ELj1ELj4ELj1ELj16ENS_18Kernel_traits_baseILj512ES2_S2_fS2_fjLj128EEEEELb1ELb0ELb1ELb1EEEvNS_9FwdParamsE) ;  /* 0xffff84703e007950 */ /* 0x000fea0003c3ffff */
.L_x_10035:
        /* <DEDUP_REMOVED lines=15> */
.L_x_15299:


//--------------------- .text._ZN10layer_norm13ln_fwd_kernelINS_13Kernel_traitsI6__halfS2_fS2_fjLj512ELj1ELj4ELj1ELj16ENS_18Kernel_traits_baseILj512ES2_S2_fS2_fjLj128EEEEELb1ELb1ELb0ELb0EEEvNS_9FwdParamsE --------------------------
	.section	.text._ZN10layer_norm13ln_fwd_kernelINS_13Kernel_traitsI6__halfS2_fS2_fjLj512ELj1ELj4ELj1ELj16ENS_18Kernel_traits_baseILj512ES2_S2_fS2_fjLj128EEEEELb1ELb1ELb0ELb0EEEvNS_9FwdParamsE,"ax",@progbits
	.sectioninfo	@"SHI_REGISTERS=103"
	.align	128
        .global         _ZN10layer_norm13ln_fwd_kernelINS_13Kernel_traitsI6__halfS2_fS2_fjLj512ELj1ELj4ELj1ELj16ENS_18Kernel_traits_baseILj512ES2_S2_fS2_fjLj128EEEEELb1ELb1ELb0ELb0EEEvNS_9FwdParamsE
        .type           _ZN10layer_norm13ln_fwd_kernelINS_13Kernel_traitsI6__halfS2_fS2_fjLj512ELj1ELj4ELj1ELj16ENS_18Kernel_traits_baseILj512ES2_S2_fS2_fjLj128EEEEELb1ELb1ELb0ELb0EEEvNS_9FwdParamsE,@function
        .size           _ZN10layer_norm13ln_fwd_kernelINS_13Kernel_traitsI6__halfS2_fS2_fjLj512ELj1ELj4ELj1ELj16ENS_18Kernel_traits_baseILj512ES2_S2_fS2_fjLj128EEEEELb1ELb1ELb0ELb0EEEvNS_9FwdParamsE,(.L_x_15300 - _ZN10layer_norm13ln_fwd_kernelINS_13Kernel_traitsI6__halfS2_fS2_fjLj512ELj1ELj4ELj1ELj16ENS_18Kernel_traits_baseILj512ES2_S2_fS2_fjLj128EEEEELb1ELb1ELb0ELb0EEEvNS_9FwdParamsE)
        .other          _ZN10layer_norm13ln_fwd_kernelINS_13Kernel_traitsI6__halfS2_fS2_fjLj512ELj1ELj4ELj1ELj16ENS_18Kernel_traits_baseILj512ES2_S2_fS2_fjLj128EEEEELb1ELb1ELb0ELb0EEEvNS_9FwdParamsE,@"STO_CUDA_ENTRY STV_DEFAULT"
_ZN10layer_norm13ln_fwd_kernelINS_13Kernel_traitsI6__halfS2_fS2_fjLj512ELj1ELj4ELj1ELj16ENS_18Kernel_traits_baseILj512ES2_S2_fS2_fjLj128EEEEELb1ELb1ELb0ELb0EEEvNS_9FwdParamsE:
.text._ZN10layer_norm13ln_fwd_kernelINS_13Kernel_traitsI6__halfS2_fS2_fjLj512ELj1ELj4ELj1ELj16ENS_18Kernel_traits_baseILj512ES2_S2_fS2_fjLj128EEEEELb1ELb1ELb0ELb0EEEvNS_9FwdParamsE:
        /* <DEDUP_REMOVED lines=60> */
.L_x_10037:
[----:B0-----:R-:W-:Y:S05]  /*03c0*/  BSYNC B0 ;  /* 0x0000000000007941 */ /* 0x001fea0003800000 */
.L_x_10036:
        /* <DEDUP_REMOVED lines=15> */
.L_x_10039:
[----:B0-----:R-:W-:Y:S05]  /*04c0*/  BSYNC B0 ;  /* 0x0000000000007941 */ /* 0x001fea0003800000 */
.L_x_10038:
        /* <DEDUP_REMOVED lines=9> */
[----:B-----5:R-:W-:Y:S01]  /*0560*/  HADD2.F32 R53, -RZ, R32.H1_H1 ;  /* 0x30000020ff357230 */ /* 0x020fe20000004100 */
[----:B------:R-:W-:Y:S01]  /*0570*/  BSSY B0, `(.L_x_10040) ;  /* 0x00006b7000007945 */ /* 0x000fe20003800000 */
[C---:B------:R-:W-:Y:S01]  /*0580*/  IMAD.HI.U32 R6, R2.reuse, -0x326172a9, RZ ;  /* 0xcd9e8d5702067827 */ /* 0x040fe200078e00ff */
[----:B------:R-:W-:Y:S01]  /*0590*/  LOP3.LUT R7, R7, UR5, RZ, 0x3c, !PT ;  /* 0x0000000507077c12 */ /* 0x000fe2000f8e3cff */
[--C-:B------:R-:W-:Y:S01]  /*05a0*/  HADD2.F32 R54, -RZ, R33.reuse.H0_H0 ;  /* 0x20000021ff367230 */ /* 0x100fe20000004100 */
        /* <DEDUP_REMOVED lines=44> */
[----:B------:R-:W-:Y:S01]  /*0870*/  IMAD.MOV.U32 R86, RZ, RZ, RZ ;  /* 0x000000ffff567224 */ /* 0x000fe200078e00ff */
[----:B------:R-:W-:-:S02]  /*0880*/  HADD2.F32 R16, -RZ, R41.H0_H0 ;  /* 0x20000029ff107230 */ /* 0x000fc40000004100 */
[----:B------:R-:W-:Y:S01]  /*0890*/  HADD2.F32 R17, -RZ, R41.H1_H1 ;  /* 0x30000029ff117230 */ /* 0x000fe20000004100 */
[----:B------:R-:W-:Y:S01]  /*08a0*/  IMAD.HI.U32 R41, R46, -0x326172a9, RZ ;  /* 0xcd9e8d572e297827 */ /* 0x000fe200078e00ff */
[--C-:B------:R-:W-:Y:S02]  /*08b0*/  HADD2.F32 R14, -RZ, R40.reuse.H0_H0 ;  /* 0x20000028ff0e7230 */ /* 0x100fe40000004100 */
        /* <DEDUP_REMOVED lines=28> */
[----:B------:R-:W-:Y:S01]  /*0a80*/  IMAD.WIDE.U32 R24, R35, -0x2daee0ad, RZ ;  /* 0xd2511f5323187825 */ /* 0x000fe200078e00ff */
        /* <DEDUP_REMOVED lines=19> */
[----:B------:R-:W-:Y:S01]  /*0bc0*/  IMAD R76, R32, -0x2daee0ad, RZ ;  /* 0xd2511f53204c7824 */ /* 0x000fe200078e02ff */
[--C-:B------:R-:W-:Y:S02]  /*0bd0*/  HADD2.F32 R80, -RZ, R29.reuse.H0_H0 ;  /* 0x2000001dff507230 */ /* 0x100fe40000004100 */
[----:B------:R-:W-:-:S02]  /*0be0*/  HADD2.F32 R81, -RZ, R29.H1_H1 ;  /* 0x3000001dff517230 */ /* 0x000fc40000004100 */
[--C-:B------:R-:W-:Y:S02]  /*0bf0*/  HADD2.F32 R82, -RZ, R30.reuse.H0_H0 ;  /* 0x2000001eff527230 */ /* 0x100fe40000004100 */
[----:B------:R-:W-:Y:S02]  /*0c00*/  HADD2.F32 R83, -RZ, R30.H1_H1 ;  /* 0x3000001eff537230 */ /* 0x000fe40000004100 */
[--C-:B------:R-:W-:Y:S02]  /*0c10*/  HADD2.F32 R84, -RZ, R31.reuse.H0_H0 ;  /* 0x2000001fff547230 */ /* 0x100fe40000004100 */
[----:B------:R-:W-:Y:S02]  /*0c20*/  HADD2.F32 R85, -RZ, R31.H1_H1 ;  /* 0x3000001fff557230 */ /* 0x000fe40000004100 */
.L_x_10164:
        /* <DEDUP_REMOVED lines=38> */
.L_x_10044:
[----:B0-----:R-:W-:Y:S02]  /*0e90*/  IMAD.MOV.U32 R50, RZ, RZ, R96 ;  /* 0x000000ffff327224 */ /* 0x001fe400078e0060 */
.L_x_10045:
[----:B------:R-:W-:Y:S05]  /*0ea0*/  BSYNC B2 ;  /* 0x0000000000027941 */ /* 0x000fea0003800000 */
.L_x_10043:
        /* <DEDUP_REMOVED lines=16> */
.L_x_10049:
[----:B------:R-:W-:Y:S05]  /*0fb0*/  BSYNC B3 ;  /* 0x0000000000037941 */ /* 0x000fea0003800000 */
.L_x_10048:
        /* <DEDUP_REMOVED lines=42> */
.L_x_10047:
[----:B------:R-:W-:Y:S05]  /*1260*/  BSYNC B2 ;  /* 0x0000000000027941 */ /* 0x000fea0003800000 */
.L_x_10046:
[----:B------:R-:W0:Y:S01]  /*1270*/  I2F.U32 R32, R50 ;  /* 0x0000003200207306 */ /* 0x000e220000201000 */
[----:B------:R-:W-:Y:S01]  /*1280*/  HFMA2.MMA R91, -RZ, RZ, 0.1171875, 0 ;  /* 0x2f800000ff5b7435 */ /* 0x000fe200000001ff */
[----:B-----5:R-:W-:Y:S01]  /*1290*/  HADD2.F32 R48, -RZ, R36.H0_H0 ;  /* 0x20000024ff307230 */ /* 0x020fe20000004100 */
[----:B------:R-:W-:Y:S01]  /*12a0*/  ISETP.NE.U32.AND P0, PT, RZ, c[0x0][0x180], PT ;  /* 0x00006000ff007a0c */ /* 0x000fe20003f05070 */
[----:B------:R-:W-:Y:S03]  /*12b0*/  BSSY B2, `(.L_x_10050) ;  /* 0x0000016000027945 */ /* 0x000fe60003800000 */
[----:B------:R-:W-:Y:S01]  /*12c0*/  FMUL.FTZ R48, R48, R89 ;  /* 0x0000005930307220 */ /* 0x000fe20000410000 */
[----:B------:R-:W-:-:S03]  /*12d0*/  ISETP.NE.AND.EX P0, PT, RZ, c[0x0][0x184], PT, P0 ;  /* 0x00006100ff007a0c */ /* 0x000fc60003f05300 */
        /* <DEDUP_REMOVED lines=18> */
.L_x_10051:
[----:B------:R-:W-:Y:S02]  /*1400*/  IMAD.MOV.U32 R92, RZ, RZ, R96 ;  /* 0x000000ffff5c7224 */ /* 0x000fe400078e0060 */
.L_x_10052:
[----:B------:R-:W-:Y:S05]  /*1410*/  BSYNC B2 ;  /* 0x0000000000027941 */ /* 0x000fea0003800000 */
.L_x_10050:
        /* <DEDUP_REMOVED lines=16> */
.L_x_10056:
[----:B------:R-:W-:Y:S05]  /*1520*/  BSYNC B3 ;  /* 0x0000000000037941 */ /* 0x000fea0003800000 */
.L_x_10055:
        /* <DEDUP_REMOVED lines=42> */
.L_x_10054:
[----:B------:R-:W-:Y:S05]  /*17d0*/  BSYNC B2 ;  /* 0x0000000000027941 */ /* 0x000fea0003800000 */
.L_x_10053:
[----:B------:R-:W0:Y:S01]  /*17e0*/  I2F.U32 R34, R92 ;  /* 0x0000005c00227306 */ /* 0x000e220000201000 */
[----:B------:R-:W-:Y:S01]  /*17f0*/  HADD2.F32 R36, -RZ, R36.H1_H1 ;  /* 0x30000024ff247230 */ /* 0x000fe20000004100 */
        /* <DEDUP_REMOVED lines=20> */
.L_x_10058:
[----:B------:R-:W-:Y:S02]  /*1940*/  MOV R36, R96 ;  /* 0x0000006000247202 */ /* 0x000fe40000000f00 */
.L_x_10059:
[----:B------:R-:W-:Y:S05]  /*1950*/  BSYNC B2 ;  /* 0x0000000000027941 */ /* 0x000fea0003800000 */
.L_x_10057:
        /* <DEDUP_REMOVED lines=16> */
.L_x_10063:
[----:B------:R-:W-:Y:S05]  /*1a60*/  BSYNC B3 ;  /* 0x0000000000037941 */ /* 0x000fea0003800000 */
.L_x_10062:
        /* <DEDUP_REMOVED lines=42> */
.L_x_10061:
[----:B------:R-:W-:Y:S05]  /*1d10*/  BSYNC B2 ;  /* 0x0000000000027941 */ /* 0x000fea0003800000 */
.L_x_10060:
        /* <DEDUP_REMOVED lines=21> */
.L_x_10065:
[----:B------:R-:W-:Y:S02]  /*1e70*/  IMAD.MOV.U32 R36, RZ, RZ, R96 ;  /* 0x000000ffff247224 */ /* 0x000fe400078e0060 */
.L_x_10066:
[----:B------:R-:W-:Y:S05]  /*1e80*/  BSYNC B2 ;  /* 0x0000000000027941 */ /* 0x000fea0003800000 */
.L_x_10064:
        /* <DEDUP_REMOVED lines=16> */
.L_x_10070:
[----:B------:R-:W-:Y:S05]  /*1f90*/  BSYNC B3 ;  /* 0x0000000000037941 */ /* 0x000fea0003800000 */
.L_x_10069:
        /* <DEDUP_REMOVED lines=42> */
.L_x_10068:
[----:B------:R-:W-:Y:S05]  /*2240*/  BSYNC B2 ;  /* 0x0000000000027941 */ /* 0x000fea0003800000 */
.L_x_10067:
        /* <DEDUP_REMOVED lines=21> */
.L_x_10072:
[----:B------:R-:W-:Y:S02]  /*23a0*/  IMAD.MOV.U32 R93, RZ, RZ, R96 ;  /* 0x000000ffff5d7224 */ /* 0x000fe400078e0060 */
.L_x_10073:
[----:B------:R-:W-:Y:S05]  /*23b0*/  BSYNC B2 ;  /* 0x0000000000027941 */ /* 0x000fea0003800000 */
.L_x_10071:
        /* <DEDUP_REMOVED lines=16> */
.L_x_10077:
[----:B------:R-:W-:Y:S05]  /*24c0*/  BSYNC B3 ;  /* 0x0000000000037941 */ /* 0x000fea0003800000 */
.L_x_10076:
        /* <DEDUP_REMOVED lines=42> */
.L_x_10075:
[----:B------:R-:W-:Y:S05]  /*2770*/  BSYNC B2 ;  /* 0x0000000000027941 */ /* 0x000fea0003800000 */
.L_x_10074:
        /* <DEDUP_REMOVED lines=21> */
.L_x_10079:
[----:B------:R-:W-:Y:S02]  /*28d0*/  MOV R93, R96 ;  /* 0x00000060005d7202 */ /* 0x000fe40000000f00 */
.L_x_10080:
[----:B------:R-:W-:Y:S05]  /*28e0*/  BSYNC B2 ;  /* 0x0000000000027941 */ /* 0x000fea0003800000 */
.L_x_10078:
        /* <DEDUP_REMOVED lines=16> */
.L_x_10084:
[----:B------:R-:W-:Y:S05]  /*29f0*/  BSYNC B3 ;  /* 0x0000000000037941 */ /* 0x000fea0003800000 */
.L_x_10083:
        /* <DEDUP_REMOVED lines=42> */
.L_x_10082:
[----:B------:R-:W-:Y:S05]  /*2ca0*/  BSYNC B2 ;  /* 0x0000000000027941 */ /* 0x000fea0003800000 */
.L_x_10081:
        /* <DEDUP_REMOVED lines=21> */
.L_x_10086:
[----:B------:R-:W-:Y:S02]  /*2e00*/  IMAD.MOV.U32 R93, RZ, RZ, R96 ;  /* 0x000000ffff5d7224 */ /* 0x000fe400078e0060 */
.L_x_10087:
[----:B------:R-:W-:Y:S05]  /*2e10*/  BSYNC B2 ;  /* 0x0000000000027941 */ /* 0x000fea0003800000 */
.L_x_10085:
        /* <DEDUP_REMOVED lines=16> */
.L_x_10091:
[----:B------:R-:W-:Y:S05]  /*2f20*/  BSYNC B3 ;  /* 0x0000000000037941 */ /* 0x000fea0003800000 */
.L_x_10090:
        /* <DEDUP_REMOVED lines=37> */
[----:B------:R-:W-:Y:S01]  /*3180*/  LOP3.LUT R76, R49, UR23, R76, 0x96, !PT ;  /* 0x00000017314c7c12 */ /* 0x000fe2000f8e964c */
[----:B------:R-:W-:-:S03]  /*3190*/  HFMA2.MMA R49, -RZ, RZ, 0, 0 ;  /* 0x00000000ff317435 */ /* 0x000fc600000001ff */
[----:B------:R-:W-:Y:S01]  /*31a0*/  LOP3.LUT R95, R97, UR25, R48, 0x96, !PT ;  /* 0x00000019615f7c12 */ /* 0x000fe2000f8e9630 */
[----:B------:R-:W-:-:S05]  /*31b0*/  IMAD.WIDE.U32 R76, R76, -0x2daee0ad, RZ ;  /* 0xd2511f534c4c7825 */ /* 0x000fca00078e00ff */
[----:B------:R-:W-:Y:S02]  /*31c0*/  LOP3.LUT R77, R77, UR26, R50, 0x96, !PT ;  /* 0x0000001a4d4d7c12 */ /* 0x000fe4000f8e9632 */
.L_x_10089:
[----:B------:R-:W-:Y:S05]  /*31d0*/  BSYNC B2 ;  /* 0x0000000000027941 */ /* 0x000fea0003800000 */
.L_x_10088:
        /* <DEDUP_REMOVED lines=21> */
.L_x_10093:
[----:B------:R-:W-:Y:S02]  /*3330*/  IMAD.MOV.U32 R93, RZ, RZ, R96 ;  /* 0x000000ffff5d7224 */ /* 0x000fe400078e0060 */
.L_x_10094:
[----:B------:R-:W-:Y:S05]  /*3340*/  BSYNC B2 ;  /* 0x0000000000027941 */ /* 0x000fea0003800000 */
.L_x_10092:
        /* <DEDUP_REMOVED lines=18> */
.L_x_10098:
[----:B------:R-:W-:Y:S05]  /*3470*/  BSYNC B3 ;  /* 0x0000000000037941 */ /* 0x000fea0003800000 */
.L_x_10097:
        /* <DEDUP_REMOVED lines=44> */
.L_x_10096:
[----:B------:R-:W-:Y:S05]  /*3740*/  BSYNC B2 ;  /* 0x0000000000027941 */ /* 0x000fea0003800000 */
.L_x_10095:
        /* <DEDUP_REMOVED lines=26> */
[----:B------:R-:W-:-:S05]  /*38f0*/  FSEL R48, R48, RZ, !P4 ;  /* 0x000000ff30307208 */ /* 0x000fca0006000000 */
[----:B------:R-:W-:Y:S01]  /*3900*/  FMUL.FTZ R39, R13, R48 ;  /* 0x000000300d277220 */ /* 0x000fe20000410000 */
[----:B------:R-:W-:Y:S02]  /*3910*/  LOP3.LUT R48, R90, R51, RZ, 0xfc, !PT ;  /* 0x000000335a307212 */ /* 0x000fe400078efcff */
[----:B------:R-:W-:Y:S01]  /*3920*/  IADD3 R90, R87, 0x20, RZ ;  /* 0x00000020575a7810 */ /* 0x000fe20007ffe0ff */
[----:B------:R-:W-:Y:S01]  /*3930*/  @P0 FADD.FTZ R39, R31, R39 ;  /* 0x000000271f270221 */ /* 0x000fe20000010000 */
[----:B------:R-:W-:-:S04]  /*3940*/  LEA R50, P0, R87, c[0x0][0x190], 0x3 ;  /* 0x0000640057327a11 */ /* 0x000fc800078018ff */
[----:B------:R-:W-:Y:S01]  /*3950*/  LEA.HI.X R51, R87, c[0x0][0x194], RZ, 0x3, P0 ;  /* 0x0000650057337a11 */ /* 0x000fe200000f1cff */
[----:B------:R0:W-:Y:S04]  /*3960*/  STG.E.128 [R92.64+0x10], R36 ;  /* 0x000010245c007986 */ /* 0x0001e8000c101d06 */
[----:B------:R0:W-:Y:S04]  /*3970*/  STG.E.64 [R50.64], R48 ;  /* 0x0000003032007986 */ /* 0x0001e8000c101b06 */
.L_x_10042:
[----:B------:R-:W-:Y:S05]  /*3980*/  BSYNC B1 ;  /* 0x0000000000017941 */ /* 0x000fea0003800000 */
.L_x_10041:
        /* <DEDUP_REMOVED lines=24> */
.L_x_10102:
[----:B01----:R-:W-:Y:S02]  /*3b10*/  MOV R50, R96 ;  /* 0x0000006000327202 */ /* 0x003fe40000000f00 */
.L_x_10103:
[----:B------:R-:W-:Y:S05]  /*3b20*/  BSYNC B2 ;  /* 0x0000000000027941 */ /* 0x000fea0003800000 */
.L_x_10101:
        /* <DEDUP_REMOVED lines=16> */
.L_x_10107:
[----:B------:R-:W-:Y:S05]  /*3c30*/  BSYNC B3 ;  /* 0x0000000000037941 */ /* 0x000fea0003800000 */
.L_x_10106:
        /* <DEDUP_REMOVED lines=42> */
.L_x_10105:
[----:B------:R-:W-:Y:S05]  /*3ee0*/  BSYNC B2 ;  /* 0x0000000000027941 */ /* 0x000fea0003800000 */
.L_x_10104:
[----:B------:R-:W0:Y:S01]  /*3ef0*/  I2F.U32 R41, R50 ;  /* 0x0000003200297306 */ /* 0x000e220000201000 */
[----:B-----5:R-:W-:Y:S01]  /*3f00*/  HADD2.F32 R40, -RZ, R44.H0_H0 ;  /* 0x2000002cff287230 */ /* 0x020fe20000004100 */
        /* <DEDUP_REMOVED lines=23> */
.L_x_10109:
[----:B------:R-:W-:Y:S02]  /*4080*/  MOV R93, R96 ;  /* 0x00000060005d7202 */ /* 0x000fe40000000f00 */
.L_x_10110:
[----:B------:R-:W-:Y:S05]  /*4090*/  BSYNC B2 ;  /* 0x0000000000027941 */ /* 0x000fea0003800000 */
.L_x_10108:
        /* <DEDUP_REMOVED lines=16> */
.L_x_10114:
[----:B------:R-:W-:Y:S05]  /*41a0*/  BSYNC B3 ;  /* 0x0000000000037941 */ /* 0x000fea0003800000 */
.L_x_10113:
        /* <DEDUP_REMOVED lines=42> */
.L_x_10112:
[----:B------:R-:W-:Y:S05]  /*4450*/  BSYNC B2 ;  /* 0x0000000000027941 */ /* 0x000fea0003800000 */
.L_x_10111:
        /* <DEDUP_REMOVED lines=22> */
.L_x_10116:
[----:B------:R-:W-:Y:S02]  /*45c0*/  IMAD.MOV.U32 R44, RZ, RZ, R96 ;  /* 0x000000ffff2c7224 */ /* 0x000fe400078e0060 */
.L_x_10117:
[----:B------:R-:W-:Y:S05]  /*45d0*/  BSYNC B2 ;  /* 0x0000000000027941 */ /* 0x000fea0003800000 */
.L_x_10115:
        /* <DEDUP_REMOVED lines=16> */
.L_x_10121:
[----:B------:R-:W-:Y:S05]  /*46e0*/  BSYNC B3 ;  /* 0x0000000000037941 */ /* 0x000fea0003800000 */
.L_x_10120:
        /* <DEDUP_REMOVED lines=42> */
.L_x_10119:
[----:B------:R-:W-:Y:S05]  /*4990*/  BSYNC B2 ;  /* 0x0000000000027941 */ /* 0x000fea0003800000 */
.L_x_10118:
        /* <DEDUP_REMOVED lines=21> */
.L_x_10123:
[----:B------:R-:W-:Y:S02]  /*4af0*/  IMAD.MOV.U32 R44, RZ, RZ, R96 ;  /* 0x000000ffff2c7224 */ /* 0x000fe400078e0060 */
.L_x_10124:
[----:B------:R-:W-:Y:S05]  /*4b00*/  BSYNC B2 ;  /* 0x0000000000027941 */ /* 0x000fea0003800000 */
.L_x_10122:
        /* <DEDUP_REMOVED lines=16> */
.L_x_10128:
[----:B------:R-:W-:Y:S05]  /*4c10*/  BSYNC B3 ;  /* 0x0000000000037941 */ /* 0x000fea0003800000 */
.L_x_10127:
        /* <DEDUP_REMOVED lines=42> */
[----:B------:R-:W-:Y:S01]  /*4ec0*/  IMAD.MOV.U32 R48, RZ, RZ, RZ ;  /* 0x000000ffff307224 */ /* 0x000fe200078e00ff */
[----:B------:R-:W-:Y:S02]  /*4ed0*/  MOV R76, R50 ;  /* 0x00000032004c7202 */ /* 0x000fe40000000f00 */
.L_x_10126:
[----:B------:R-:W-:Y:S05]  /*4ee0*/  BSYNC B2 ;  /* 0x0000000000027941 */ /* 0x000fea0003800000 */
.L_x_10125:
        /* <DEDUP_REMOVED lines=21> */
.L_x_10130:
[----:B------:R-:W-:Y:S02]  /*5040*/  IMAD.MOV.U32 R94, RZ, RZ, R96 ;  /* 0x000000ffff5e7224 */ /* 0x000fe400078e0060 */
.L_x_10131:
[----:B------:R-:W-:Y:S05]  /*5050*/  BSYNC B2 ;  /* 0x0000000000027941 */ /* 0x000fea0003800000 */
.L_x_10129:
        /* <DEDUP_REMOVED lines=16> */
.L_x_10135:
[----:B------:R-:W-:Y:S05]  /*5160*/  BSYNC B3 ;  /* 0x0000000000037941 */ /* 0x000fea0003800000 */
.L_x_10134:
        /* <DEDUP_REMOVED lines=41> */
[----:B------:R-:W-:Y:S01]  /*5400*/  IMAD.MOV.U32 R45, RZ, RZ, RZ ;  /* 0x000000ffff2d7224 */ /* 0x000fe200078e00ff */
[----:B------:R-:W-:Y:S02]  /*5410*/  MOV R96, R44 ;  /* 0x0000002c00607202 */ /* 0x000fe40000000f00 */
.L_x_10133:
[----:B------:R-:W-:Y:S05]  /*5420*/  BSYNC B2 ;  /* 0x0000000000027941 */ /* 0x000fea0003800000 */
.L_x_10132:
        /* <DEDUP_REMOVED lines=21> */
.L_x_10137:
[----:B------:R-:W-:Y:S02]  /*5580*/  IMAD.MOV.U32 R94, RZ, RZ, R96 ;  /* 0x000000ffff5e7224 */ /* 0x000fe400078e0060 */
.L_x_10138:
[----:B------:R-:W-:Y:S05]  /*5590*/  BSYNC B2 ;  /* 0x0000000000027941 */ /* 0x000fea0003800000 */
.L_x_10136:
        /* <DEDUP_REMOVED lines=16> */
.L_x_10142:
[----:B------:R-:W-:Y:S05]  /*56a0*/  BSYNC B3 ;  /* 0x0000000000037941 */ /* 0x000fea0003800000 */
.L_x_10141:
        /* <DEDUP_REMOVED lines=42> */
[----:B------:R-:W-:Y:S01]  /*5950*/  LOP3.LUT R95, R49, UR25, R50, 0x96, !PT ;  /* 0x00000019315f7c12 */ /* 0x000fe2000f8e9632 */
[----:B------:R-:W-:Y:S02]  /*5960*/  IMAD.MOV.U32 R48, RZ, RZ, RZ ;  /* 0x000000ffff307224 */ /* 0x000fe400078e00ff */
.L_x_10140:
[----:B------:R-:W-:Y:S05]  /*5970*/  BSYNC B2 ;  /* 0x0000000000027941 */ /* 0x000fea0003800000 */
.L_x_10139:
        /* <DEDUP_REMOVED lines=21> */
.L_x_10144:
[----:B------:R-:W-:Y:S02]  /*5ad0*/  MOV R94, R96 ;  /* 0x00000060005e7202 */ /* 0x000fe40000000f00 */
.L_x_10145:
[----:B------:R-:W-:Y:S05]  /*5ae0*/  BSYNC B2 ;  /* 0x0000000000027941 */ /* 0x000fea0003800000 */
.L_x_10143:
        /* <DEDUP_REMOVED lines=16> */
.L_x_10149:
[----:B------:R-:W-:Y:S05]  /*5bf0*/  BSYNC B3 ;  /* 0x0000000000037941 */ /* 0x000fea0003800000 */
.L_x_10148:
        /* <DEDUP_REMOVED lines=40> */
[----:B------:R-:W-:-:S04]  /*5e80*/  IMAD.WIDE.U32 R48, R46, -0x326172a9, RZ ;  /* 0xcd9e8d572e307825 */ /* 0x000fc800078e00ff */
[----:B------:R-:W-:Y:S01]  /*5e90*/  IMAD.MOV.U32 R96, RZ, RZ, R48 ;  /* 0x000000ffff607224 */ /* 0x000fe200078e0030 */
[----:B------:R-:W-:Y:S01]  /*5ea0*/  LOP3.LUT R95, R49, UR25, R50, 0x96, !PT ;  /* 0x00000019315f7c12 */ /* 0x000fe2000f8e9632 */
[----:B------:R-:W-:-:S06]  /*5eb0*/  HFMA2.MMA R49, -RZ, RZ, 0, 0 ;  /* 0x00000000ff317435 */ /* 0x000fcc00000001ff */
.L_x_10147:
[----:B------:R-:W-:Y:S05]  /*5ec0*/  BSYNC B2 ;  /* 0x0000000000027941 */ /* 0x000fea0003800000 */
.L_x_10146:
        /* <DEDUP_REMOVED lines=21> */
.L_x_10151:
[----:B------:R-:W-:Y:S02]  /*6020*/  IMAD.MOV.U32 R94, RZ, RZ, R96 ;  /* 0x000000ffff5e7224 */ /* 0x000fe400078e0060 */
.L_x_10152:
[----:B------:R-:W-:Y:S05]  /*6030*/  BSYNC B2 ;  /* 0x0000000000027941 */ /* 0x000fea0003800000 */
.L_x_10150:
        /* <DEDUP_REMOVED lines=18> */
.L_x_10156:
[----:B------:R-:W-:Y:S05]  /*6160*/  BSYNC B3 ;  /* 0x0000000000037941 */ /* 0x000fea0003800000 */
.L_x_10155:
        /* <DEDUP_REMOVED lines=44> */
.L_x_10154:
[----:B------:R-:W-:Y:S05]  /*6430*/  BSYNC B2 ;  /* 0x0000000000027941 */ /* 0x000fea0003800000 */
.L_x_10153:
        /* <DEDUP_REMOVED lines=34> */
.L_x_10100:
[----:B------:R-:W-:Y:S05]  /*6660*/  BSYNC B1 ;  /* 0x0000000000017941 */ /* 0x000fea0003800000 */
.L_x_10099:
        /* <DEDUP_REMOVED lines=22> */
.L_x_10165:
        /* <DEDUP_REMOVED lines=54> */
.L_x_10166:
[----:B------:R-:W-:Y:S01]  /*6b30*/  FMUL.FTZ R49, R89, R89 ;  /* 0x0000005959317220 */ /* 0x000fe20000410000 */
[----:B------:R-:W-:Y:S01]  /*6b40*/  ISETP.NE.AND P0, PT, RZ, UR8, PT ;  /* 0x00000008ff007c0c */ /* 0x000fe2000bf05270 */
[----:B01----:R-:W-:Y:S01]  /*6b50*/  FADD.FTZ R91, R88, R91 ;  /* 0x0000005b585b7221 */ /* 0x003fe20000010000 */
[----:B------:R-:W-:Y:S01]  /*6b60*/  @!P1 MOV R50, 0x4 ;  /* 0x0000000400329802 */ /* 0x000fe20000000f00 */
[----:B------:R-:W-:Y:S01]  /*6b70*/  IMAD.MOV.U32 R48, RZ, RZ, c[0x0][0x1e0] ;  /* 0x00007800ff307624 */ /* 0x000fe200078e00ff */
        /* <DEDUP_REMOVED lines=39> */
[----:B------:R-:W-:Y:S01]  /*6df0*/  FFMA.FTZ R51, R58, R88, R67 ;  /* 0x000000583a337223 */ /* 0x000fe20000010043 */
[----:B------:R-:W-:-:S04]  /*6e00*/  HFMA2.MMA R88, -RZ, RZ, 0, 9.5367431640625e-07 ;  /* 0x00000010ff587435 */ /* 0x000fc800000001ff */
[----:B------:R-:W-:-:S06]  /*6e10*/  F2FP.PACK_AB R51, R92, R51 ;  /* 0x000000335c33723e */ /* 0x000fcc00000000ff */
[C---:B------:R-:W-:Y:S01]  /*6e20*/  IMAD.WIDE.U32 R88, R87.reuse, R88, c[0x0][0x208] ;  /* 0x0000820057587625 */ /* 0x040fe200078e0058 */
[----:B------:R-:W-:-:S04]  /*6e30*/  IADD3 R87, R87, 0x20, RZ ;  /* 0x0000002057577810 */ /* 0x000fc80007ffe0ff */
[----:B------:R0:W-:Y:S03]  /*6e40*/  STG.E.128 [R88.64], R48 ;  /* 0x0000003058007986 */ /* 0x0001e6000c101d06 */
.L_x_10160:
[----:B------:R-:W-:Y:S05]  /*6e50*/  BSYNC B1 ;  /* 0x0000000000017941 */ /* 0x000fea0003800000 */
.L_x_10159:
        /* <DEDUP_REMOVED lines=34> */
.L_x_10162:
[----:B------:R-:W-:Y:S05]  /*7080*/  BSYNC B1 ;  /* 0x0000000000017941 */ /* 0x000fea0003800000 */
.L_x_10161:
[----:B0-----:R-:W-:-:S05]  /*7090*/  MOV R48, 0x4 ;  /* 0x0000000400307802 */ /* 0x001fca0000000f00 */
[----:B------:R-:W-:-:S05]  /*70a0*/  IMAD R3, R48, c[0x0][0x160], R3 ;  /* 0x0000580030037a24 */ /* 0x000fca00078e0203 */
[----:B------:R-:W-:-:S13]  /*70b0*/  ISETP.GE.AND P0, PT, R3, c[0x0][0x164], PT ;  /* 0x0000590003007a0c */ /* 0x000fda0003f06270 */
[----:B------:R-:W-:Y:S01]  /*70c0*/  @P0 CALL.REL.NOINC `(.L_x_10163) ;  /* 0x0000001000000944 */ /* 0x000fe20003c00000 */
[----:B------:R-:W-:Y:S05]  /*70d0*/  BRA `(.L_x_10164) ;  /* 0xffff9b5000007947 */ /* 0x000fea000383ffff */
.L_x_10163:
[----:B------:R-:W-:Y:S05]  /*70e0*/  BSYNC B0 ;  /* 0x0000000000007941 */ /* 0x000fea0003800000 */
.L_x_10040:
[----:B------:R-:W-:Y:S05]  /*70f0*/  EXIT ;  /* 0x000000000000794d */ /* 0x000fea0003800000 */
.L_x_10157:
[----:B------:R-:W-:Y:S01]  /*7100*/  HFMA2.MMA R50, -RZ, RZ, 0, 1.847743988037109375e-06 ;  /* 0x0000001fff327435 */ /* 0x000fe200000001ff */
[----:B------:R-:W-:Y:S01]  /*7110*/  IMAD.MOV.U32 R88, RZ, RZ, 0x1 ;  /* 0x00000001ff587424 */ /* 0x000fe200078e00ff */
[----:B------:R-:W-:Y:S01]  /*7120*/  MOV R48, 0x7150 ;  /* 0x0000715000307802 */ /* 0x000fe20000000f00 */
[----:B------:R-:W-:-:S03]  /*7130*/  IMAD.MOV.U32 R93, RZ, RZ, -0x1 ;  /* 0xffffffffff5d7424 */ /* 0x000fc600078e00ff */
[----:B------:R-:W-:Y:S05]  /*7140*/  CALL.REL.NOINC `($__internal_108_$__cuda_sm70_shflsync_bfly_p) ;  /* 0x000005d000007944 */ /* 0x000fea0003c00000 */
[----:B-1----:R-:W-:Y:S01]  /*7150*/  MOV R48, R88 ;  /* 0x0000005800307202 */ /* 0x002fe20000000f00 */
[----:B0-----:R-:W-:Y:S05]  /*7160*/  BRA `(.L_x_10165) ;  /* 0xfffff66000007947 */ /* 0x001fea000383ffff */
.L_x_10158:
[----:B------:R-:W-:Y:S01]  /*7170*/  HFMA2.MMA R88, -RZ, RZ, 0, 1.1920928955078125e-07 ;  /* 0x00000002ff587435 */ /* 0x000fe200000001ff */
[----:B0-----:R-:W-:Y:S01]  /*7180*/  IMAD.MOV.U32 R51, RZ, RZ, R91 ;  /* 0x000000ffff337224 */ /* 0x001fe200078e005b */
[----:B------:R-:W-:Y:S01]  /*7190*/  MOV R93, 0xffffffff ;  /* 0xffffffff005d7802 */ /* 0x000fe20000000f00 */
[----:B------:R-:W-:Y:S01]  /*71a0*/  IMAD.MOV.U32 R50, RZ, RZ, 0x1f ;  /* 0x0000001fff327424 */ /* 0x000fe200078e00ff */
[----:B------:R-:W-:Y:S02]  /*71b0*/  MOV R48, 0x71d0 ;  /* 0x000071d000307802 */ /* 0x000fe40000000f00 */
[----:B------:R-:W-:Y:S05]  /*71c0*/  CALL.REL.NOINC `($__internal_108_$__cuda_sm70_shflsync_bfly_p) ;  /* 0x0000055000007944 */ /* 0x000fea0003c00000 */
[----:B0-----:R-:W-:Y:S01]  /*71d0*/  HFMA2.MMA R50, -RZ, RZ, 0, 1.847743988037109375e-06 ;  /* 0x0000001fff327435 */ /* 0x001fe200000001ff */
[----:B-1----:R-:W-:Y:S01]  /*71e0*/  FADD.FTZ R51, R91, R88 ;  /* 0x000000585b337221 */ /* 0x002fe20000010000 */
[----:B------:R-:W-:Y:S01]  /*71f0*/  MOV R48, 0x7230 ;  /* 0x0000723000307802 */ /* 0x000fe20000000f00 */
[----:B------:R-:W-:-:S02]  /*7200*/  IMAD.MOV.U32 R88, RZ, RZ, 0x4 ;  /* 0x00000004ff587424 */ /* 0x000fc400078e00ff */
[----:B------:R-:W-:Y:S02]  /*7210*/  IMAD.MOV.U32 R93, RZ, RZ, -0x1 ;  /* 0xffffffffff5d7424 */ /* 0x000fe400078e00ff */
[----:B------:R-:W-:Y:S05]  /*7220*/  CALL.REL.NOINC `($__internal_108_$__cuda_sm70_shflsync_bfly_p) ;  /* 0x000004f000007944 */ /* 0x000fea0003c00000 */
[----:B01----:R-:W-:Y:S01]  /*7230*/  FADD.FTZ R51, R51, R88 ;  /* 0x0000005833337221 */ /* 0x003fe20000010000 */
[----:B------:R-:W-:Y:S01]  /*7240*/  MOV R88, 0x8 ;  /* 0x0000000800587802 */ /* 0x000fe20000000f00 */
[----:B------:R-:W-:Y:S01]  /*7250*/  IMAD.MOV.U32 R50, RZ, RZ, 0x1f ;  /* 0x0000001fff327424 */ /* 0x000fe200078e00ff */
[----:B------:R-:W-:Y:S02]  /*7260*/  MOV R93, 0xffffffff ;  /* 0xffffffff005d7802 */ /* 0x000fe40000000f00 */
[----:B------:R-:W-:Y:S02]  /*7270*/  MOV R48, 0x7290 ;  /* 0x0000729000307802 */ /* 0x000fe40000000f00 */
[----:B------:R-:W-:Y:S05]  /*7280*/  CALL.REL.NOINC `($__internal_108_$__cuda_sm70_shflsync_bfly_p) ;  /* 0x0000049000007944 */ /* 0x000fea0003c00000 */
[----:B0-----:R-:W-:Y:S01]  /*7290*/  HFMA2.MMA R50, -RZ, RZ, 0, 1.847743988037109375e-06 ;  /* 0x0000001fff327435 */ /* 0x001fe200000001ff */
[----:B-1----:R-:W-:Y:S01]  /*72a0*/  FADD.FTZ R51, R51, R88 ;  /* 0x0000005833337221 */ /* 0x002fe20000010000 */
[----:B------:R-:W-:Y:S01]  /*72b0*/  MOV R48, 0x72f0 ;  /* 0x000072f000307802 */ /* 0x000fe20000000f00 */
[----:B------:R-:W-:Y:S02]  /*72c0*/  IMAD.MOV.U32 R88, RZ, RZ, 0x10 ;  /* 0x00000010ff587424 */ /* 0x000fe400078e00ff */
[----:B------:R-:W-:-:S02]  /*72d0*/  IMAD.MOV.U32 R93, RZ, RZ, -0x1 ;  /* 0xffffffffff5d7424 */ /* 0x000fc400078e00ff */
[----:B------:R-:W-:Y:S05]  /*72e0*/  CALL.REL.NOINC `($__internal_108_$__cuda_sm70_shflsync_bfly_p) ;  /* 0x0000043000007944 */ /* 0x000fea0003c00000 */
[----:B-1----:R-:W-:Y:S01]  /*72f0*/  FADD.FTZ R88, R51, R88 ;  /* 0x0000005833587221 */ /* 0x002fe20000010000 */
[----:B------:R-:W-:Y:S01]  /*7300*/  ISETP.NE.AND P2, PT, R23, RZ, PT ;  /* 0x000000ff1700720c */ /* 0x000fe20003f45270 */
[----:B0-----:R-:W-:Y:S01]  /*7310*/  IMAD.MOV.U32 R50, RZ, RZ, 0x1f ;  /* 0x0000001fff327424 */ /* 0x001fe200078e00ff */
[----:B------:R-:W-:Y:S01]  /*7320*/  MOV R93, 0xffffffff ;  /* 0xffffffff005d7802 */ /* 0x000fe20000000f00 */
        /* <DEDUP_REMOVED lines=36> */
[----:B------:R-:W-:Y:S05]  /*7570*/  CALL.REL.NOINC `($__internal_108_$__cuda_sm70_shflsync_bfly_p) ;  /* 0x000001a000007944 */ /* 0x000fea0003c00000 */
[----:B0-----:R-:W-:Y:S01]  /*7580*/  HFMA2.MMA R50, -RZ, RZ, 0, 1.847743988037109375e-06 ;  /* 0x0000001fff327435 */ /* 0x001fe200000001ff */
[----:B-1----:R-:W-:Y:S01]  /*7590*/  FADD.FTZ R51, R51, R88 ;  /* 0x0000005833337221 */ /* 0x002fe20000010000 */
[----:B------:R-:W-:Y:S01]  /*75a0*/  MOV R48, 0x75e0 ;  /* 0x000075e000307802 */ /* 0x000fe20000000f00 */
[----:B------:R-:W-:Y:S02]  /*75b0*/  IMAD.MOV.U32 R88, RZ, RZ, 0x2 ;  /* 0x00000002ff587424 */ /* 0x000fe400078e00ff */
[----:B------:R-:W-:Y:S02]  /*75c0*/  IMAD.MOV.U32 R93, RZ, RZ, -0x1 ;  /* 0xffffffffff5d7424 */ /* 0x000fe400078e00ff */
[----:B------:R-:W-:Y:S05]  /*75d0*/  CALL.REL.NOINC `($__internal_108_$__cuda_sm70_shflsync_bfly_p) ;  /* 0x0000014000007944 */ /* 0x000fea0003c00000 */
[----:B01----:R-:W-:Y:S01]  /*75e0*/  FADD.FTZ R51, R51, R88 ;  /* 0x0000005833337221 */ /* 0x003fe20000010000 */
[----:B------:R-:W-:Y:S01]  /*75f0*/  MOV R88, 0x4 ;  /* 0x0000000400587802 */ /* 0x000fe20000000f00 */
[----:B------:R-:W-:Y:S01]  /*7600*/  IMAD.MOV.U32 R50, RZ, RZ, 0x1f ;  /* 0x0000001fff327424 */ /* 0x000fe200078e00ff */
[----:B------:R-:W-:Y:S02]  /*7610*/  MOV R93, 0xffffffff ;  /* 0xffffffff005d7802 */ /* 0x000fe40000000f00 */
[----:B------:R-:W-:-:S02]  /*7620*/  MOV R48, 0x7640 ;  /* 0x0000764000307802 */ /* 0x000fc40000000f00 */
[----:B------:R-:W-:Y:S05]  /*7630*/  CALL.REL.NOINC `($__internal_108_$__cuda_sm70_shflsync_bfly_p) ;  /* 0x000000e000007944 */ /* 0x000fea0003c00000 */
[----:B0-----:R-:W-:Y:S01]  /*7640*/  HFMA2.MMA R50, -RZ, RZ, 0, 1.847743988037109375e-06 ;  /* 0x0000001fff327435 */ /* 0x001fe200000001ff */
[----:B-1----:R-:W-:Y:S01]  /*7650*/  FADD.FTZ R51, R51, R88 ;  /* 0x0000005833337221 */ /* 0x002fe20000010000 */
[----:B------:R-:W-:Y:S01]  /*7660*/  MOV R48, 0x76a0 ;  /* 0x000076a000307802 */ /* 0x000fe20000000f00 */
[----:B------:R-:W-:-:S02]  /*7670*/  IMAD.MOV.U32 R88, RZ, RZ, 0x8 ;  /* 0x00000008ff587424 */ /* 0x000fc400078e00ff */
[----:B------:R-:W-:Y:S02]  /*7680*/  IMAD.MOV.U32 R93, RZ, RZ, -0x1 ;  /* 0xffffffffff5d7424 */ /* 0x000fe400078e00ff */
[----:B------:R-:W-:Y:S05]  /*7690*/  CALL.REL.NOINC `($__internal_108_$__cuda_sm70_shflsync_bfly_p) ;  /* 0x0000008000007944 */ /* 0x000fea0003c00000 */
[----:B-1----:R-:W-:Y:S01]  /*76a0*/  FADD.FTZ R91, R51, R88 ;  /* 0x00000058335b7221 */ /* 0x002fe20000010000 */
[----:B------:R-:W-:Y:S01]  /*76b0*/  MOV R88, 0x10 ;  /* 0x0000001000587802 */ /* 0x000fe20000000f00 */
[----:B0-----:R-:W-:Y:S01]  /*76c0*/  IMAD.MOV.U32 R50, RZ, RZ, 0x1f ;  /* 0x0000001fff327424 */ /* 0x001fe200078e00ff */
[----:B------:R-:W-:Y:S01]  /*76d0*/  MOV R93, 0xffffffff ;  /* 0xffffffff005d7802 */ /* 0x000fe20000000f00 */
[----:B------:R-:W-:Y:S01]  /*76e0*/  IMAD.MOV.U32 R51, RZ, RZ, R91 ;  /* 0x000000ffff337224 */ /* 0x000fe200078e005b */
[----:B------:R-:W-:Y:S02]  /*76f0*/  MOV R48, 0x7710 ;  /* 0x0000771000307802 */ /* 0x000fe40000000f00 */
[----:B------:R-:W-:Y:S05]  /*7700*/  CALL.REL.NOINC `($__internal_108_$__cuda_sm70_shflsync_bfly_p) ;  /* 0x0000001000007944 */ /* 0x000fea0003c00000 */
[----:B01----:R-:W-:Y:S05]  /*7710*/  BRA `(.L_x_10166) ;  /* 0xfffff41000007947 */ /* 0x003fea000383ffff */
        .weak           $__internal_108_$__cuda_sm70_shflsync_bfly_p
        .type           $__internal_108_$__cuda_sm70_shflsync_bfly_p,@function
        .size           $__internal_108_$__cuda_sm70_shflsync_bfly_p,(.L_x_15300 - $__internal_108_$__cuda_sm70_shflsync_bfly_p)
$__internal_108_$__cuda_sm70_shflsync_bfly_p:
[----:B------:R-:W-:Y:S01]  /*7720*/  HFMA2.MMA R49, -RZ, RZ, 0, 0 ;  /* 0x00000000ff317435 */ /* 0x000fe200000001ff */
[----:B------:R-:W-:Y:S04]  /*7730*/  WARPSYNC R93 ;  /* 0x0000005d00007348 */ /* 0x000fe80003800000 */
[----:B------:R0:W1:Y:S01]  /*7740*/  SHFL.BFLY PT, R88, R51, R88, R50 ;  /* 0x0c00005833587389 */ /* 0x00006200000e0032 */
[----:B------:R-:W-:Y:S05]  /*7750*/  RET.REL.NODEC R48 `(_ZN10layer_norm13ln_fwd_kernelINS_13Kernel_traitsI6__halfS2_fS2_fjLj512ELj1ELj4ELj1ELj16ENS_18Kernel_traits_baseILj512ES2_S2_fS2_fjLj128EEEEELb1ELb1ELb0ELb0EEEvNS_9FwdParamsE) ;  /* 0xffff88a030007950 */ /* 0x000fea0003c3ffff */
.L_x_10167:
        /* <DEDUP_REMOVED lines=10> */
.L_x_15300:


//--------------------- .text._ZN10layer_norm13ln_fwd_kernelINS_13Kernel_traitsI6__halfS2_fS2_fjLj512ELj1ELj4ELj1ELj16ENS_18Kernel_traits_baseILj512ES2_S2_fS2_fjLj128EEEEELb1ELb1ELb0ELb1EEEvNS_9FwdParamsE --------------------------
	.section	.text._ZN10layer_norm13ln_fwd_kernelINS_13Kernel_traitsI6__halfS2_fS2_fjLj512ELj1ELj4ELj1ELj16ENS_18Kernel_traits_baseILj512ES2_S2_fS2_fjLj128EEEEELb1ELb1ELb0ELb1EEEvNS_9FwdParamsE,"ax",@progbits
	.sectioninfo	@"SHI_REGISTERS=95"
	.align	128
        .global         _ZN10layer_norm13ln_fwd_kernelINS_13Kernel_traitsI6__halfS2_fS2_fjLj512ELj1ELj4ELj1ELj16ENS_18Kernel_traits_baseILj512ES2_S2_fS2_fjLj128EEEEELb1ELb1ELb0ELb1EEEvNS_9FwdParamsE
        .type           _ZN10layer_norm13ln_fwd_kernelINS_13Kernel_traitsI6__halfS2_fS2_fjLj512ELj1ELj4ELj1ELj16ENS_18Kernel_traits_baseILj512ES2_S2_fS2_fjLj128EEEEELb1ELb1ELb0ELb1EEEvNS_9FwdParamsE,@function
        .size           _ZN10layer_norm13ln_fwd_kernelINS_13Kernel_traitsI6__halfS2_fS2_fjLj512ELj1ELj4ELj1ELj16ENS_18Kernel_traits_baseILj512ES2_S2_fS2_fjLj128EEEEELb1ELb1ELb0ELb1EEEvNS_9FwdParamsE,(.L_x_15301 - _ZN10layer_norm13ln_fwd_kernelINS_13Kernel_traitsI6__halfS2_fS2_fjLj512ELj1ELj4ELj1ELj16ENS_18Kernel_traits_baseILj512ES2_S2_fS2_fjLj128EEEEELb1ELb1ELb0ELb1EEEvNS_9FwdParamsE)
        .other          _ZN10layer_norm13ln_fwd_kernelINS_13Kernel_traitsI6__halfS2_fS2_fjLj512ELj1ELj4ELj1ELj16ENS_18Kernel_traits_baseILj512ES2_S2_fS2_fjLj128EEEEELb1ELb1ELb0ELb1EEEvNS_9FwdParamsE,@"STO_CUDA_ENTRY STV_DEFAULT"
_ZN10layer_norm13ln_fwd_kernelINS_13Kernel_traitsI6__halfS2_fS2_fjLj512ELj1ELj4ELj1ELj16ENS_18Kernel_traits_baseILj512ES2_S2_fS2_fjLj128EEEEELb1ELb1ELb0ELb1EEEvNS_9FwdParamsE:
.text._ZN10layer_norm13ln_fwd_kernelINS_13Kernel_traitsI6__halfS2_fS2_fjLj512ELj1ELj4ELj1ELj16ENS_18Kernel_traits_baseILj512ES2_S2_fS2_fjLj128EEEEELb1ELb1ELb0ELb1EEEvNS_9FwdParamsE:
        /* <DEDUP_REMOVED lines=23> */
[----:B------:R-:W-:Y:S01]  /*0170*/  LEA R10, P3, R0, c[0x0][0x1c8], 0x4 ;  /* 0x00007200000a7a11 */ /* 0x000fe200078620ff */
[----:B0-----:R-:W-:-:S05]  /*0180*/  IMAD R2, R22, 0x4, R2 ;  /* 0x0000000416027824 */ /* 0x001fca00078e0202 */
[----:B------:R-:W-:Y:S02]  /*0190*/  ISETP.GE.AND P2, PT, R2, c[0x0][0x164], PT ;  /* 0x0000590002007a0c */ /* 0x000fe40003f46270 */
[----:B------:R-:W-:Y:S01]  /*01a0*/  IADD3.X R11, RZ, c[0x0][0x1cc], RZ, P3, !PT ;  /* 0x00007300ff0b7a10 */ /* 0x000fe20001ffe4ff */
[----:B--2---:R1:W0:Y:S08]  /*01b0*/  @P1 R2UR UR4, R4 ;  /* 0x00000000040413c2 */ /* 0x00423000000e0000 */
[----:B------:R1:W2:Y:S02]  /*01c0*/  @P1 R2UR UR5, R5 ;  /* 0x00000000050513c2 */ /* 0x0002a400000e0000 */
[----:B012---:R-:W-:Y:S05]  /*01d0*/  @P2 EXIT ;  /* 0x000000000000294d */ /* 0x007fea0003800000 */
[----:B------:R0:W2:Y:S01]  /*01e0*/  LDG.E.128 R16, [R10.64+0x200] ;  /* 0x000200060a107981 */ /* 0x0000a2000c1e1d00 */
[----:B------:R-:W-:-:S03]  /*01f0*/  IADD3 R8, P2, R23, c[0x0][0x1b0], RZ ;  /* 0x00006c0017087a10 */ /* 0x000fc60007f5e0ff */
[----:B------:R0:W5:Y:S02]  /*0200*/  LDG.E.128 R44, [R10.64] ;  /* 0x000000060a2c7981 */ /* 0x000164000c1e1d00 */
[----:B------:R-:W-:Y:S01]  /*0210*/  IMAD.X R9, RZ, RZ, c[0x0][0x1b4], P2 ;  /* 0x00006d00ff097624 */ /* 0x000fe200010e06ff */
[----:B-----5:R-:W-:Y:S01]  /*0220*/  @P1 IADD3 R20, P2, R6, c[0x0][0x240], RZ ;  /* 0x0000900006141a10 */ /* 0x020fe20007f5e0ff */
[----:B------:R-:W-:Y:S01]  /*0230*/  IMAD R3, R22, c[0x0][0x0], R3 ;  /* 0x0000000016037a24 */ /* 0x000fe200078e0203 */
[----:B------:R-:W-:Y:S02]  /*0240*/  UIADD3 UR10, UR5, -0x4498517b, URZ ;  /* 0xbb67ae85050a7890 */ /* 0x000fe4000fffe03f */
[----:B------:R1:W5:Y:S01]  /*0250*/  LDG.E.128 R40, [R8.64] ;  /* 0x0000000608287981 */ /* 0x000362000c1e1d00 */
[----:B------:R-:W-:Y:S02]  /*0260*/  @P1 IMAD.X R21, RZ, RZ, R7, P2 ;  /* 0x000000ffff151224 */ /* 0x000fe400010e0607 */
[----:B------:R-:W-:Y:S01]  /*0270*/  IMAD.HI.U32 R7, R3, -0x326172a9, RZ ;  /* 0xcd9e8d5703077827 */ /* 0x000fe200078e00ff */
[----:B------:R1:W5:Y:S02]  /*0280*/  LDG.E.128 R36, [R8.64+0x200] ;  /* 0x0002000608247981 */ /* 0x000364000c1e1d00 */
[----:B------:R-:W-:-:S02]  /*0290*/  SHF.R.U32.HI R4, RZ, 0x2, R21 ;  /* 0x00000002ff047819 */ /* 0x000fc40000011615 */
[----:B------:R-:W-:Y:S02]  /*02a0*/  SHF.R.U64 R5, R20, 0x2, R21 ;  /* 0x0000000214057819 */ /* 0x000fe40000001215 */
[----:B------:R-:W-:-:S03]  /*02b0*/  LOP3.LUT R7, R7, UR4, R4, 0x96, !PT ;  /* 0x0000000407077c12 */ /* 0x000fc6000f8e9604 */
[----:B------:R-:W-:-:S04]  /*02c0*/  IMAD.HI.U32 R6, R5, -0x2daee0ad, RZ ;  /* 0xd2511f5305067827 */ /* 0x000fc800078e00ff */
[----:B-1----:R-:W-:Y:S01]  /*02d0*/  IMAD R8, R5, -0x2daee0ad, RZ ;  /* 0xd2511f5305087824 */ /* 0x002fe200078e02ff */
[----:B------:R-:W-:Y:S01]  /*02e0*/  LOP3.LUT R6, R6, UR5, RZ, 0x3c, !PT ;  /* 0x0000000506067c12 */ /* 0x000fe2000f8e3cff */
[----:B------:R-:W-:Y:S01]  /*02f0*/  IMAD.HI.U32 R9, R7, -0x2daee0ad, RZ ;  /* 0xd2511f5307097827 */ /* 0x000fe200078e00ff */
[----:B------:R-:W-:-:S04]  /*0300*/  UIADD3 UR9, UR4, -0x61c88647, URZ ;  /* 0x9e3779b904097890 */ /* 0x000fc8000fffe03f */
[----:B0-----:R-:W-:Y:S01]  /*0310*/  LOP3.LUT R10, R9, UR10, R8, 0x96, !PT ;  /* 0x0000000a090a7c12 */ /* 0x001fe2000f8e9608 */
        /* <DEDUP_REMOVED lines=64> */
[--C-:B------:R-:W-:Y:S01]  /*0720*/  HADD2.F32 R6, -RZ, R12.reuse.H0_H0 ;  /* 0x2000000cff067230 */ /* 0x100fe20000004100 */
[----:B------:R-:W-:Y:S01]  /*0730*/  UIADD3 UR26, UR5, -0x695add53, URZ ;  /* 0x96a522ad051a7890 */ /* 0x000fe2000fffe03f */
[----:B------:R-:W-:Y:S01]  /*0740*/  HADD2.F32 R7, -RZ, R12.H1_H1 ;  /* 0x3000000cff077230 */ /* 0x000fe20000004100 */
[----:B------:R-:W-:Y:S01]  /*0750*/  IMAD R25, R25, -0x326172a9, RZ ;  /* 0xcd9e8d5719197824 */ /* 0x000fe200078e02ff */
[--C-:B------:R-:W-:Y:S01]  /*0760*/  HADD2.F32 R8, -RZ, R13.reuse.H0_H0 ;  /* 0x2000000dff087230 */ /* 0x100fe20000004100 */
[----:B------:R-:W-:Y:S01]  /*0770*/  IMAD.HI.U32 R23, R22, -0x2daee0ad, RZ ;  /* 0xd2511f5316177827 */ /* 0x000fe200078e00ff */
[----:B------:R-:W-:-:S02]  /*0780*/  HADD2.F32 R9, -RZ, R13.H1_H1 ;  /* 0x3000000dff097230 */ /* 0x000fc40000004100 */
[--C-:B------:R-:W-:Y:S01]  /*0790*/  HADD2.F32 R12, -RZ, R15.reuse.H0_H0 ;  /* 0x2000000fff0c7230 */ /* 0x100fe20000004100 */
[----:B------:R-:W-:Y:S01]  /*07a0*/  IMAD.WIDE.U32 R64, R21, -0x326172a9, RZ ;  /* 0xcd9e8d5715407825 */ /* 0x000fe200078e00ff */
[----:B------:R-:W-:Y:S01]  /*07b0*/  HADD2.F32 R13, -RZ, R15.H1_H1 ;  /* 0x3000000fff0d7230 */ /* 0x000fe20000004100 */
[----:B------:R-:W-:Y:S01]  /*07c0*/  HFMA2.MMA R73, -RZ, RZ, 0, 0 ;  /* 0x00000000ff497435 */ /* 0x000fe200000001ff */
[--C-:B------:R-:W-:Y:S01]  /*07d0*/  HADD2.F32 R15, -RZ, R53.reuse.H0_H0 ;  /* 0x20000035ff0f7230 */ /* 0x100fe20000004100 */
[----:B------:R-:W-:Y:S01]  /*07e0*/  BSSY B0, `(.L_x_10168) ;  /* 0x000064d000007945 */ /* 0x000fe20003800000 */
[----:B------:R-:W-:Y:S02]  /*07f0*/  HADD2.F32 R56, -RZ, R53.H1_H1 ;  /* 0x30000035ff387230 */ /* 0x000fe40000004100 */
[--C-:B------:R-:W-:Y:S02]  /*0800*/  HADD2.F32 R10, -RZ, R14.reuse.H0_H0 ;  /* 0x2000000eff0a7230 */ /* 0x100fe40000004100 */
[----:B------:R-:W-:-:S02]  /*0810*/  HADD2.F32 R11, -RZ, R14.H1_H1 ;  /* 0x3000000eff0b7230 */ /* 0x000fc40000004100 */
[--C-:B------:R-:W-:Y:S02]  /*0820*/  HADD2.F32 R53, -RZ, R54.reuse.H0_H0 ;  /* 0x20000036ff357230 */ /* 0x100fe40000004100 */
[----:B------:R-:W-:Y:S01]  /*0830*/  HADD2.F32 R57, -RZ, R54.H1_H1 ;  /* 0x30000036ff397230 */ /* 0x000fe20000004100 */
[----:B------:R-:W-:Y:S01]  /*0840*/  LOP3.LUT R60, R23, UR26, R60, 0x96, !PT ;  /* 0x0000001a173c7c12 */ /* 0x000fe2000f8e963c */
[--C-:B------:R-:W-:Y:S01]  /*0850*/  HADD2.F32 R14, -RZ, R52.reuse.H0_H0 ;  /* 0x20000034ff0e7230 */ /* 0x100fe20000004100 */
[----:B------:R-:W-:Y:S01]  /*0860*/  LOP3.LUT R62, R65, UR25, R25, 0x96, !PT ;  /* 0x00000019413e7c12 */ /* 0x000fe2000f8e9619 */
[--C-:B------:R-:W-:Y:S01]  /*0870*/  HADD2.F32 R54, -RZ, R55.reuse.H0_H0 ;  /* 0x20000037ff367230 */ /* 0x100fe20000004100 */
[----:B------:R-:W-:Y:S01]  /*0880*/  LOP3.LUT R61, R20, 0x3, RZ, 0xc0, !PT ;  /* 0x00000003143d7812 */ /* 0x000fe200078ec0ff */
[----:B------:R-:W-:Y:S01]  /*0890*/  HADD2.F32 R58, -RZ, R55.H1_H1 ;  /* 0x30000037ff3a7230 */ /* 0x000fe20000004100 */
[----:B------:R-:W-:Y:S01]  /*08a0*/  IMAD R66, R22, -0x2daee0ad, RZ ;  /* 0xd2511f5316427824 */ /* 0x000fe200078e02ff */
        /* <DEDUP_REMOVED lines=8> */
[----:B------:R-:W-:-:S02]  /*0930*/  HADD2.F32 R72, -RZ, R19.H0_H0 ;  /* 0x20000013ff487230 */ /* 0x000fc40000004100 */
[----:B------:R-:W-:Y:S02]  /*0940*/  HADD2.F32 R74, -RZ, R19.H1_H1 ;  /* 0x30000013ff4a7230 */ /* 0x000fe40000004100 */
.L_x_10284:
[----:B------:R-:W-:Y:S01]  /*0950*/  ISETP.NE.U32.AND P0, PT, RZ, c[0x0][0x1c0], PT ;  /* 0x00007000ff007a0c */ /* 0x000fe20003f05070 */
[----:B------:R-:W-:Y:S01]  /*0960*/  IMAD R16, R2, c[0x0][0x168], RZ ;  /* 0x00005a0002107a24 */ /* 0x000fe200078e02ff */
[----:B------:R-:W-:Y:S02]  /*0970*/  ISETP.NE.U32.AND P1, PT, RZ, c[0x0][0x180], PT ;  /* 0x00006000ff007a0c */ /* 0x000fe40003f25070 */
[----:B------:R-:W-:Y:S02]  /*0980*/  ISETP.NE.AND.EX P0, PT, RZ, c[0x0][0x1c4], PT, P0 ;  /* 0x00007100ff007a0c */ /* 0x000fe40003f05300 */
[----:B------:R-:W-:Y:S02]  /*0990*/  ISETP.NE.AND.EX P1, PT, RZ, c[0x0][0x184], PT, P1 ;  /* 0x00006100ff007a0c */ /* 0x000fe40003f25310 */
[----:B------:R-:W-:Y:S02]  /*09a0*/  SHF.R.S32.HI R17, RZ, 0x1f, R16 ;  /* 0x0000001fff117819 */ /* 0x000fe40000011410 */
[----:B------:R-:W-:-:S02]  /*09b0*/  MOV R48, 0x10 ;  /* 0x0000001000307802 */ /* 0x000fc40000000f00 */
        /* <DEDUP_REMOVED lines=25> */
.L_x_10170:
[----:B0-----:R-:W-:Y:S02]  /*0b50*/  IMAD.MOV.U32 R49, RZ, RZ, R64 ;  /* 0x000000ffff317224 */ /* 0x001fe400078e0040 */
.L_x_10171:
[----:B------:R-:W-:Y:S05]  /*0b60*/  BSYNC B1 ;  /* 0x0000000000017941 */ /* 0x000fea0003800000 */
.L_x_10169:
        /* <DEDUP_REMOVED lines=16> */
.L_x_10175:
[----:B------:R-:W-:Y:S05]  /*0c70*/  BSYNC B2 ;  /* 0x0000000000027941 */ /* 0x000fea0003800000 */
.L_x_10174:
        /* <DEDUP_REMOVED lines=42> */
.L_x_10173:
[----:B------:R-:W-:Y:S05]  /*0f20*/  BSYNC B1 ;  /* 0x0000000000017941 */ /* 0x000fea0003800000 */
.L_x_10172:
[----:B------:R-:W0:Y:S01]  /*0f30*/  I2F.U32 R20, R49 ;  /* 0x0000003100147306 */ /* 0x000e220000201000 */
[----:B-----5:R-:W-:Y:S01]  /*0f40*/  HADD2.F32 R21, -RZ, R16.H0_H0 ;  /* 0x20000010ff157230 */ /* 0x020fe20000004100 */
[----:B------:R-:W-:Y:S01]  /*0f50*/  IMAD.MOV.U32 R77, RZ, RZ, 0x2f800000 ;  /* 0x2f800000ff4d7424 */ /* 0x000fe200078e00ff */
[----:B------:R-:W-:Y:S01]  /*0f60*/  ISETP.NE.U32.AND P0, PT, RZ, c[0x0][0x180], PT ;  /* 0x00006000ff007a0c */ /* 0x000fe20003f05070 */
[----:B------:R-:W-:Y:S01]  /*0f70*/  HADD2.F32 R24, -RZ, R44.H0_H0 ;  /* 0x2000002cff187230 */ /* 0x000fe20000004100 */
[----:B------:R-:W-:Y:S01]  /*0f80*/  BSSY B1, `(.L_x_10176) ;  /* 0x0000016000017945 */ /* 0x000fe20003800000 */
[----:B------:R-:W-:Y:S01]  /*0f90*/  FMUL.FTZ R21, R21, R78 ;  /* 0x0000004e15157220 */ /* 0x000fe20000410000 */
[----:B------:R-:W-:Y:S02]  /*0fa0*/  ISETP.NE.AND.EX P0, PT, RZ, c[0x0][0x184], PT, P0 ;  /* 0x00006100ff007a0c */ /* 0x000fe40003f05300 */
[----:B------:R-:W-:Y:S01]  /*0fb0*/  IADD3 R26, R25, 0x1, RZ ;  /* 0x00000001191a7810 */ /* 0x000fe20007ffe0ff */
[----:B------:R-:W-:-:S02]  /*0fc0*/  FMUL.FTZ R21, R21, c[0x0][0x1e8] ;  /* 0x00007a0015157a20 */ /* 0x000fc40000410000 */
        /* <DEDUP_REMOVED lines=16> */
.L_x_10177:
[----:B------:R-:W-:Y:S02]  /*10d0*/  IMAD.MOV.U32 R22, RZ, RZ, R64 ;  /* 0x000000ffff167224 */ /* 0x000fe400078e0040 */
.L_x_10178:
[----:B------:R-:W-:Y:S05]  /*10e0*/  BSYNC B1 ;  /* 0x0000000000017941 */ /* 0x000fea0003800000 */
.L_x_10176:
        /* <DEDUP_REMOVED lines=16> */
.L_x_10182:
[----:B------:R-:W-:Y:S05]  /*11f0*/  BSYNC B2 ;  /* 0x0000000000027941 */ /* 0x000fea0003800000 */
.L_x_10181:
        /* <DEDUP_REMOVED lines=42> */
.L_x_10180:
[----:B------:R-:W-:Y:S05]  /*14a0*/  BSYNC B1 ;  /* 0x0000000000017941 */ /* 0x000fea0003800000 */
.L_x_10179:
[----:B------:R-:W0:Y:S01]  /*14b0*/  I2F.U32 R20, R22 ;  /* 0x0000001600147306 */ /* 0x000e220000201000 */
[----:B------:R-:W-:Y:S01]  /*14c0*/  HADD2.F32 R21, -RZ, R16.H1_H1 ;  /* 0x30000010ff157230 */ /* 0x000fe20000004100 */
[----:B------:R-:W-:Y:S01]  /*14d0*/  BSSY B1, `(.L_x_10183) ;  /* 0x0000016000017945 */ /* 0x000fe20003800000 */
[----:B------:R-:W-:-:S03]  /*14e0*/  HADD2.F32 R16, -RZ, R44.H1_H1 ;  /* 0x3000002cff107230 */ /* 0x000fc60000004100 */
        /* <DEDUP_REMOVED lines=19> */
.L_x_10184:
[----:B------:R-:W-:Y:S02]  /*1620*/  IMAD.MOV.U32 R16, RZ, RZ, R64 ;  /* 0x000000ffff107224 */ /* 0x000fe400078e0040 */
.L_x_10185:
[----:B------:R-:W-:Y:S05]  /*1630*/  BSYNC B1 ;  /* 0x0000000000017941 */ /* 0x000fea0003800000 */
.L_x_10183:
        /* <DEDUP_REMOVED lines=16> */
.L_x_10189:
[----:B------:R-:W-:Y:S05]  /*1740*/  BSYNC B2 ;  /* 0x0000000000027941 */ /* 0x000fea0003800000 */
.L_x_10188:
        /* <DEDUP_REMOVED lines=42> */
.L_x_10187:
[----:B------:R-:W-:Y:S05]  /*19f0*/  BSYNC B1 ;  /* 0x0000000000017941 */ /* 0x000fea0003800000 */
.L_x_10186:
[----:B------:R-:W0:Y:S01]  /*1a00*/  I2F.U32 R16, R16 ;  /* 0x0000001000107306 */ /* 0x000e220000201000 */
[----:B------:R-:W-:Y:S01]  /*1a10*/  HADD2.F32 R27, -RZ, R17.H0_H0 ;  /* 0x20000011ff1b7230 */ /* 0x000fe20000004100 */
[----:B------:R-:W-:Y:S01]  /*1a20*/  BSSY B1, `(.L_x_10190) ;  /* 0x0000016000017945 */ /* 0x000fe20003800000 */
[----:B------:R-:W-:-:S03]  /*1a30*/  HADD2.F32 R26, -RZ, R45.H0_H0 ;  /* 0x2000002dff1a7230 */ /* 0x000fc60000004100 */
        /* <DEDUP_REMOVED lines=19> */
.L_x_10191:
[----:B------:R-:W-:Y:S02]  /*1b70*/  IMAD.MOV.U32 R16, RZ, RZ, R64 ;  /* 0x000000ffff107224 */ /* 0x000fe400078e0040 */
.L_x_10192:
[----:B------:R-:W-:Y:S05]  /*1b80*/  BSYNC B1 ;  /* 0x0000000000017941 */ /* 0x000fea0003800000 */
.L_x_10190:
        /* <DEDUP_REMOVED lines=16> */
.L_x_10196:
[----:B------:R-:W-:Y:S05]  /*1c90*/  BSYNC B2 ;  /* 0x0000000000027941 */ /* 0x000fea0003800000 */
.L_x_10195:
        /* <DEDUP_REMOVED lines=42> */
.L_x_10194:
[----:B------:R-:W-:Y:S05]  /*1f40*/  BSYNC B1 ;  /* 0x0000000000017941 */ /* 0x000fea0003800000 */
.L_x_10193:
[----:B------:R-:W0:Y:S01]  /*1f50*/  I2F.U32 R16, R16 ;  /* 0x0000001000107306 */ /* 0x000e220000201000 */
[----:B------:R-:W-:Y:S01]  /*1f60*/  HADD2.F32 R27, -RZ, R17.H1_H1 ;  /* 0x30000011ff1b7230 */ /* 0x000fe20000004100 */
[----:B------:R-:W-:Y:S01]  /*1f70*/  ISETP.NE.AND P3, PT, R21, 0x1, PT ;  /* 0x000000011500780c */ /* 0x000fe20003f65270 */
[----:B------:R-:W-:Y:S01]  /*1f80*/  HADD2.F32 R20, -RZ, R45.H1_H1 ;  /* 0x3000002dff147230 */ /* 0x000fe20000004100 */
        /* <DEDUP_REMOVED lines=18> */
.L_x_10198:
[----:B------:R-:W-:Y:S02]  /*20b0*/  IMAD.MOV.U32 R22, RZ, RZ, R64 ;  /* 0x000000ffff167224 */ /* 0x000fe400078e0040 */
.L_x_10199:
[----:B------:R-:W-:Y:S05]  /*20c0*/  BSYNC B1 ;  /* 0x0000000000017941 */ /* 0x000fea0003800000 */
.L_x_10197:
        /* <DEDUP_REMOVED lines=16> */
.L_x_10203:
[----:B------:R-:W-:Y:S05]  /*21d0*/  BSYNC B2 ;  /* 0x0000000000027941 */ /* 0x000fea0003800000 */
.L_x_10202:
        /* <DEDUP_REMOVED lines=42> */
.L_x_10201:
[----:B------:R-:W-:Y:S05]  /*2480*/  BSYNC B1 ;  /* 0x0000000000017941 */ /* 0x000fea0003800000 */
.L_x_10200:
[----:B------:R-:W0:Y:S01]  /*2490*/  I2F.U32 R16, R22 ;  /* 0x0000001600107306 */ /* 0x000e220000201000 */
[----:B------:R-:W-:Y:S01]  /*24a0*/  HADD2.F32 R21, -RZ, R18.H0_H0 ;  /* 0x20000012ff157230 */ /* 0x000fe20000004100 */
[----:B------:R-:W-:Y:S01]  /*24b0*/  ISETP.NE.AND P4, PT, R17, 0x1, PT ;  /* 0x000000011100780c */ /* 0x000fe20003f85270 */
[----:B------:R-:W-:Y:S01]  /*24c0*/  HADD2.F32 R20, -RZ, R46.H0_H0 ;  /* 0x2000002eff147230 */ /* 0x000fe20000004100 */
        /* <DEDUP_REMOVED lines=18> */
.L_x_10205:
[----:B------:R-:W-:Y:S02]  /*25f0*/  IMAD.MOV.U32 R22, RZ, RZ, R64 ;  /* 0x000000ffff167224 */ /* 0x000fe400078e0040 */
.L_x_10206:
[----:B------:R-:W-:Y:S05]  /*2600*/  BSYNC B1 ;  /* 0x0000000000017941 */ /* 0x000fea0003800000 */
.L_x_10204:
        /* <DEDUP_REMOVED lines=16> */
.L_x_10210:
[----:B------:R-:W-:Y:S05]  /*2710*/  BSYNC B2 ;  /* 0x0000000000027941 */ /* 0x000fea0003800000 */
.L_x_10209:
        /* <DEDUP_REMOVED lines=42> */
.L_x_10208:
[----:B------:R-:W-:Y:S05]  /*29c0*/  BSYNC B1 ;  /* 0x0000000000017941 */ /* 0x000fea0003800000 */
.L_x_10207:
        /* <DEDUP_REMOVED lines=22> */
.L_x_10212:
[----:B------:R-:W-:Y:S02]  /*2b30*/  IMAD.MOV.U32 R18, RZ, RZ, R64 ;  /* 0x000000ffff127224 */ /* 0x000fe400078e0040 */
.L_x_10213:
[----:B------:R-:W-:Y:S05]  /*2b40*/  BSYNC B1 ;  /* 0x0000000000017941 */ /* 0x000fea0003800000 */
.L_x_10211:
        /* <DEDUP_REMOVED lines=16> */
.L_x_10217:
[----:B------:R-:W-:Y:S05]  /*2c50*/  BSYNC B2 ;  /* 0x0000000000027941 */ /* 0x000fea0003800000 */
.L_x_10216:
        /* <DEDUP_REMOVED lines=42> */
.L_x_10215:
[----:B------:R-:W-:Y:S05]  /*2f00*/  BSYNC B1 ;  /* 0x0000000000017941 */ /* 0x000fea0003800000 */
.L_x_10214:
[----:B------:R-:W0:Y:S01]  /*2f10*/  I2F.U32 R16, R18 ;  /* 0x0000001200107306 */ /* 0x000e220000201000 */
[----:B------:R-:W-:Y:S01]  /*2f20*/  HADD2.F32 R51, -RZ, R19.H0_H0 ;  /* 0x20000013ff337230 */ /* 0x000fe20000004100 */
[C---:B------:R-:W-:Y:S01]  /*2f30*/  ISETP.NE.AND P6, PT, R17.reuse, 0x1, PT ;  /* 0x000000011100780c */ /* 0x040fe20003fc5270 */
[----:B------:R-:W-:Y:S01]  /*2f40*/  HADD2.F32 R22, -RZ, R47.H0_H0 ;  /* 0x2000002fff167230 */ /* 0x000fe20000004100 */
        /* <DEDUP_REMOVED lines=18> */
.L_x_10219:
[----:B------:R-:W-:Y:S02]  /*3070*/  IMAD.MOV.U32 R79, RZ, RZ, R64 ;  /* 0x000000ffff4f7224 */ /* 0x000fe400078e0040 */
.L_x_10220:
[----:B------:R-:W-:Y:S05]  /*3080*/  BSYNC B1 ;  /* 0x0000000000017941 */ /* 0x000fea0003800000 */
.L_x_10218:
        /* <DEDUP_REMOVED lines=18> */
.L_x_10224:
[----:B------:R-:W-:Y:S05]  /*31b0*/  BSYNC B2 ;  /* 0x0000000000027941 */ /* 0x000fea0003800000 */
.L_x_10223:
        /* <DEDUP_REMOVED lines=42> */
.L_x_10222:
[----:B------:R-:W-:Y:S05]  /*3460*/  BSYNC B1 ;  /* 0x0000000000017941 */ /* 0x000fea0003800000 */
.L_x_10221:
[----:B------:R0:W1:Y:S01]  /*3470*/  I2F.U32 R16, R79 ;  /* 0x0000004f00107306 */ /* 0x0000620000201000 */
[----:B------:R-:W-:Y:S01]  /*3480*/  SEL R80, RZ, 0x10000, P5 ;  /* 0x00010000ff507807 */ /* 0x000fe20002800000 */
[----:B------:R-:W-:Y:S01]  /*3490*/  HADD2.F32 R19, -RZ, R19.H1_H1 ;  /* 0x30000013ff137230 */ /* 0x000fe20000004100 */
[----:B------:R-:W-:Y:S01]  /*34a0*/  SEL R65, RZ, 0x100, P4 ;  /* 0x00000100ff417807 */ /* 0x000fe20002000000 */
[----:B------:R-:W-:Y:S01]  /*34b0*/  HFMA2.MMA R81, -RZ, RZ, 0, 1.9073486328125e-06 ;  /* 0x00000020ff517435 */ /* 0x000fe200000001ff */
[----:B------:R-:W-:Y:S02]  /*34c0*/  ISETP.NE.AND P5, PT, R49, RZ, PT ;  /* 0x000000ff3100720c */ /* 0x000fe40003fa5270 */
[----:B------:R-:W-:Y:S02]  /*34d0*/  ISETP.NE.AND P4, PT, R76, RZ, PT ;  /* 0x000000ff4c00720c */ /* 0x000fe40003f85270 */
[----:B------:R-:W-:Y:S01]  /*34e0*/  SEL R50, RZ, 0x1, P2 ;  /* 0x00000001ff327807 */ /* 0x000fe20001000000 */
[----:B0-----:R-:W-:Y:S01]  /*34f0*/  IMAD.MOV.U32 R79, RZ, RZ, 0x8 ;  /* 0x00000008ff4f7424 */ /* 0x001fe200078e00ff */
[----:B------:R-:W-:-:S02]  /*3500*/  SEL R18, RZ, 0x1, P4 ;  /* 0x00000001ff127807 */ /* 0x000fc40002000000 */
[----:B------:R-:W-:Y:S01]  /*3510*/  ISETP.NE.AND P6, PT, R23, RZ, PT ;  /* 0x000000ff1700720c */ /* 0x000fe20003fc5270 */
[----:B------:R-:W-:Y:S01]  /*3520*/  FMUL.FTZ R23, R19, R78 ;  /* 0x0000004e13177220 */ /* 0x000fe20000410000 */
[----:B------:R-:W-:Y:S01]  /*3530*/  SEL R63, RZ, 0x1, P3 ;  /* 0x00000001ff3f7807 */ /* 0x000fe20001800000 */
[----:B-1----:R-:W-:Y:S01]  /*3540*/  FFMA.FTZ R16, R16, R77, 1.1641532182693481445e-10 ;  /* 0x2f00000010107423 */ /* 0x002fe2000001004d */
[----:B------:R-:W-:Y:S01]  /*3550*/  IADD3 R76, R75, 0x20, RZ ;  /* 0x000000204b4c7810 */ /* 0x000fe20007ffe0ff */
[----:B------:R-:W-:-:S03]  /*3560*/  IMAD.WIDE.U32 R50, R50, 0x1000000, RZ ;  /* 0x0100000032327825 */ /* 0x000fc600078e00ff */
[----:B------:R-:W-:Y:S01]  /*3570*/  FSETP.GTU.FTZ.AND P2, PT, R16, c[0x0][0x1e4], PT ;  /* 0x0000790010007a0b */ /* 0x000fe20003f5c000 */
[----:B------:R-:W-:Y:S01]  /*3580*/  IMAD.WIDE.U32 R18, R18, 0x10000, RZ ;  /* 0x0001000012127825 */ /* 0x000fe200078e00ff */
[----:B------:R-:W-:Y:S02]  /*3590*/  SEL R16, RZ, 0x1, P5 ;  /* 0x00000001ff107807 */ /* 0x000fe40002800000 */
[----:B------:R-:W-:Y:S01]  /*35a0*/  SEL R49, RZ, 0x1000000, P2 ;  /* 0x01000000ff317807 */ /* 0x000fe20001000000 */
[----:B------:R-:W-:Y:S02]  /*35b0*/  FMUL.FTZ R23, R23, c[0x0][0x1e8] ;  /* 0x00007a0017177a20 */ /* 0x000fe40000410000 */
[----:B------:R-:W-:Y:S01]  /*35c0*/  IMAD.WIDE.U32 R16, R16, 0x100, RZ ;  /* 0x0000010010107825 */ /* 0x000fe200078e00ff */
[----:B------:R-:W-:Y:S02]  /*35d0*/  LOP3.LUT R65, R65, R49, R80, 0xfe, !PT ;  /* 0x0000003141417212 */ /* 0x000fe400078efe50 */
[----:B------:R-:W-:Y:S01]  /*35e0*/  FSEL R23, R23, RZ, !P2 ;  /* 0x000000ff17177208 */ /* 0x000fe20005000000 */
[C---:B------:R-:W-:Y:S01]  /*35f0*/  IMAD.WIDE.U32 R84, R75.reuse, R81, c[0x0][0x188] ;  /* 0x000062004b547625 */ /* 0x040fe200078e0051 */
[----:B------:R-:W-:Y:S01]  /*3600*/  LOP3.LUT R16, R16, R50, R18, 0xfe, !PT ;  /* 0x0000003210107212 */ /* 0x000fe200078efe12 */
[----:B------:R-:W-:Y:S01]  /*3610*/  HADD2.F32 R18, -RZ, R47.H1_H1 ;  /* 0x3000002fff127230 */ /* 0x000fe20000004100 */
[----:B------:R-:W-:Y:S01]  /*3620*/  SEL R49, RZ, 0x1, P6 ;  /* 0x00000001ff317807 */ /* 0x000fe20003000000 */
[----:B------:R-:W-:Y:S01]  /*3630*/  IMAD.WIDE.U32 R82, R75, R79, c[0x0][0x190] ;  /* 0x000064004b527625 */ /* 0x000fe200078e004f */
[----:B------:R-:W-:Y:S01]  /*3640*/  LOP3.LUT R51, R51, R65, R63, 0xfe, !PT ;  /* 0x0000004133337212 */ /* 0x000fe200078efe3f */
[----:B------:R0:W-:Y:S01]  /*3650*/  STG.E.128 [R84.64], R24 ;  /* 0x0000001854007986 */ /* 0x0001e2000c101d06 */
[----:B------:R-:W-:Y:S01]  /*3660*/  LOP3.LUT R16, R16, R49, RZ, 0xfc, !PT ;  /* 0x0000003110107212 */ /* 0x000fe200078efcff */
[----:B------:R-:W-:Y:S01]  /*3670*/  FMUL.FTZ R23, R23, R18 ;  /* 0x0000001217177220 */ /* 0x000fe20000410000 */
[----:B------:R-:W-:Y:S01]  /*3680*/  LOP3.LUT R17, R17, R51, R19, 0xfe, !PT ;  /* 0x0000003311117212 */ /* 0x000fe200078efe13 */
[----:B------:R-:W-:-:S04]  /*3690*/  IMAD.WIDE.U32 R48, R76, R48, c[0x0][0x170] ;  /* 0x00005c004c307625 */ /* 0x000fc800078e0030 */
        /* <DEDUP_REMOVED lines=17> */
[----:B------:R-:W-:Y:S01]  /*37b0*/  MOV R80, R66 ;  /* 0x0000004200507202 */ /* 0x000fe20000000f00 */
[----:B------:R-:W-:Y:S05]  /*37c0*/  BRA `(.L_x_10227) ;  /* 0x0000001000007947 */ /* 0x000fea0003800000 */
.L_x_10226:
[----:B0-----:R-:W-:Y:S02]  /*37d0*/  IMAD.MOV.U32 R80, RZ, RZ, R64 ;  /* 0x000000ffff507224 */ /* 0x001fe400078e0040 */
.L_x_10227:
[----:B------:R-:W-:Y:S05]  /*37e0*/  BSYNC B1 ;  /* 0x0000000000017941 */ /* 0x000fea0003800000 */
.L_x_10225:
        /* <DEDUP_REMOVED lines=16> */
.L_x_10231:
[----:B------:R-:W-:Y:S05]  /*38f0*/  BSYNC B2 ;  /* 0x0000000000027941 */ /* 0x000fea0003800000 */
.L_x_10230:
        /* <DEDUP_REMOVED lines=42> */
.L_x_10229:
[----:B------:R-:W-:Y:S05]  /*3ba0*/  BSYNC B1 ;  /* 0x0000000000017941 */ /* 0x000fea0003800000 */
.L_x_10228:
[----:B------:R-:W0:Y:S01]  /*3bb0*/  I2F.U32 R16, R80 ;  /* 0x0000005000107306 */ /* 0x000e220000201000 */
[----:B-----5:R-:W-:Y:S01]  /*3bc0*/  HADD2.F32 R17, -RZ, R48.H0_H0 ;  /* 0x20000030ff117230 */ /* 0x020fe20000004100 */
        /* <DEDUP_REMOVED lines=20> */
.L_x_10233:
[----:B------:R-:W-:Y:S02]  /*3d10*/  IMAD.MOV.U32 R82, RZ, RZ, R64 ;  /* 0x000000ffff527224 */ /* 0x000fe400078e0040 */
.L_x_10234:
[----:B------:R-:W-:Y:S05]  /*3d20*/  BSYNC B1 ;  /* 0x0000000000017941 */ /* 0x000fea0003800000 */
.L_x_10232:
        /* <DEDUP_REMOVED lines=16> */
.L_x_10238:
[----:B------:R-:W-:Y:S05]  /*3e30*/  BSYNC B2 ;  /* 0x0000000000027941 */ /* 0x000fea0003800000 */
.L_x_10237:
        /* <DEDUP_REMOVED lines=42> */
.L_x_10236:
[----:B------:R-:W-:Y:S05]  /*40e0*/  BSYNC B1 ;  /* 0x0000000000017941 */ /* 0x000fea0003800000 */
.L_x_10235:
        /* <DEDUP_REMOVED lines=22> */
.L_x_10240:
[----:B------:R-:W-:Y:S02]  /*4250*/  IMAD.MOV.U32 R48, RZ, RZ, R64 ;  /* 0x000000ffff307224 */ /* 0x000fe400078e0040 */
.L_x_10241:
[----:B------:R-:W-:Y:S05]  /*4260*/  BSYNC B1 ;  /* 0x0000000000017941 */ /* 0x000fea0003800000 */
.L_x_10239:
        /* <DEDUP_REMOVED lines=16> */
.L_x_10245:
[----:B------:R-:W-:Y:S05]  /*4370*/  BSYNC B2 ;  /* 0x0000000000027941 */ /* 0x000fea0003800000 */
.L_x_10244:
        /* <DEDUP_REMOVED lines=42> */
.L_x_10243:
[----:B------:R-:W-:Y:S05]  /*4620*/  BSYNC B1 ;  /* 0x0000000000017941 */ /* 0x000fea0003800000 */
.L_x_10242:
        /* <DEDUP_REMOVED lines=21> */
.L_x_10247:
[----:B------:R-:W-:Y:S02]  /*4780*/  IMAD.MOV.U32 R48, RZ, RZ, R64 ;  /* 0x000000ffff307224 */ /* 0x000fe400078e0040 */
.L_x_10248:
[----:B------:R-:W-:Y:S05]  /*4790*/  BSYNC B1 ;  /* 0x0000000000017941 */ /* 0x000fea0003800000 */
.L_x_10246:
        /* <DEDUP_REMOVED lines=16> */
.L_x_10252:
[----:B------:R-:W-:Y:S05]  /*48a0*/  BSYNC B2 ;  /* 0x0000000000027941 */ /* 0x000fea0003800000 */
.L_x_10251:
        /* <DEDUP_REMOVED lines=42> */
.L_x_10250:
[----:B------:R-:W-:Y:S05]  /*4b50*/  BSYNC B1 ;  /* 0x0000000000017941 */ /* 0x000fea0003800000 */
.L_x_10249:
        /* <DEDUP_REMOVED lines=21> */
.L_x_10254:
[----:B------:R-:W-:Y:S02]  /*4cb0*/  IMAD.MOV.U32 R83, RZ, RZ, R64 ;  /* 0x000000ffff537224 */ /* 0x000fe400078e0040 */
.L_x_10255:
[----:B------:R-:W-:Y:S05]  /*4cc0*/  BSYNC B1 ;  /* 0x0000000000017941 */ /* 0x000fea0003800000 */
.L_x_10253:
        /* <DEDUP_REMOVED lines=16> */
.L_x_10259:
[----:B------:R-:W-:Y:S05]  /*4dd0*/  BSYNC B2 ;  /* 0x0000000000027941 */ /* 0x000fea0003800000 */
.L_x_10258:
        /* <DEDUP_REMOVED lines=42> */
.L_x_10257:
[----:B------:R-:W-:Y:S05]  /*5080*/  BSYNC B1 ;  /* 0x0000000000017941 */ /* 0x000fea0003800000 */
.L_x_10256:
        /* <DEDUP_REMOVED lines=21> */
.L_x_10261:
[----:B------:R-:W-:Y:S02]  /*51e0*/  IMAD.MOV.U32 R83, RZ, RZ, R64 ;  /* 0x000000ffff537224 */ /* 0x000fe400078e0040 */
.L_x_10262:
[----:B------:R-:W-:Y:S05]  /*51f0*/  BSYNC B1 ;  /* 0x0000000000017941 */ /* 0x000fea0003800000 */
.L_x_10260:
        /* <DEDUP_REMOVED lines=16> */
.L_x_10266:
[----:B------:R-:W-:Y:S05]  /*5300*/  BSYNC B2 ;  /* 0x0000000000027941 */ /* 0x000fea0003800000 */
.L_x_10265:
        /* <DEDUP_REMOVED lines=42> */
.L_x_10264:
[----:B------:R-:W-:Y:S05]  /*55b0*/  BSYNC B1 ;  /* 0x0000000000017941 */ /* 0x000fea0003800000 */
.L_x_10263:
        /* <DEDUP_REMOVED lines=21> */
.L_x_10268:
[----:B------:R-:W-:Y:S02]  /*5710*/  IMAD.MOV.U32 R83, RZ, RZ, R64 ;  /* 0x000000ffff537224 */ /* 0x000fe400078e0040 */
.L_x_10269:
[----:B------:R-:W-:Y:S05]  /*5720*/  BSYNC B1 ;  /* 0x0000000000017941 */ /* 0x000fea0003800000 */
.L_x_10267:
        /* <DEDUP_REMOVED lines=16> */
.L_x_10273:
[----:B------:R-:W-:Y:S05]  /*5830*/  BSYNC B2 ;  /* 0x0000000000027941 */ /* 0x000fea0003800000 */
.L_x_10272:
        /* <DEDUP_REMOVED lines=42> */
.L_x_10271:
[----:B------:R-:W-:Y:S05]  /*5ae0*/  BSYNC B1 ;  /* 0x0000000000017941 */ /* 0x000fea0003800000 */
.L_x_10270:
        /* <DEDUP_REMOVED lines=21> */
.L_x_10275:
[----:B------:R-:W-:Y:S02]  /*5c40*/  IMAD.MOV.U32 R83, RZ, RZ, R64 ;  /* 0x000000ffff537224 */ /* 0x000fe400078e0040 */
.L_x_10276:
[----:B------:R-:W-:Y:S05]  /*5c50*/  BSYNC B1 ;  /* 0x0000000000017941 */ /* 0x000fea0003800000 */
.L_x_10274:
        /* <DEDUP_REMOVED lines=18> */
.L_x_10280:
[----:B------:R-:W-:Y:S05]  /*5d80*/  BSYNC B2 ;  /* 0x0000000000027941 */ /* 0x000fea0003800000 */
.L_x_10279:
        /* <DEDUP_REMOVED lines=42> */
.L_x_10278:
[----:B------:R-:W-:Y:S05]  /*6030*/  BSYNC B1 ;  /* 0x0000000000017941 */ /* 0x000fea0003800000 */
.L_x_10277:
[----:B------:R-:W-:Y:S01]  /*6040*/  ISETP.NE.AND P6, PT, R80, RZ, PT ;  /* 0x000000ff5000720c */ /* 0x000fe20003fc5270 */
[----:B------:R-:W-:Y:S01]  /*6050*/  HADD2.F32 R51, -RZ, R51.H1_H1 ;  /* 0x30000033ff337230 */ /* 0x000fe20000004100 */
[----:B------:R-:W0:Y:S01]  /*6060*/  I2F.U32 R80, R83 ;  /* 0x0000005300507306 */ /* 0x000e220000201000 */
[----:B------:R-:W-:Y:S02]  /*6070*/  SEL R84, RZ, 0x10000, P5 ;  /* 0x00010000ff547807 */ /* 0x000fe40002800000 */
[----:B------:R-:W-:Y:S01]  /*6080*/  ISETP.NE.AND P5, PT, R82, RZ, PT ;  /* 0x000000ff5200720c */ /* 0x000fe20003fa5270 */
[----:B------:R-:W-:Y:S01]  /*6090*/  FADD.FTZ R82, RZ, R24 ;  /* 0x00000018ff527221 */ /* 0x000fe20000010000 */
[----:B------:R-:W-:Y:S01]  /*60a0*/  SEL R67, RZ, 0x100, P4 ;  /* 0x00000100ff437807 */ /* 0x000fe20002000000 */
[----:B------:R-:W-:Y:S01]  /*60b0*/  FMUL.FTZ R51, R51, R78 ;  /* 0x0000004e33337220 */ /* 0x000fe20000410000 */
[----:B------:R-:W-:Y:S01]  /*60c0*/  SEL R86, RZ, 0x1, P2 ;  /* 0x00000001ff567807 */ /* 0x000fe20001000000 */
[----:B------:R-:W-:Y:S01]  /*60d0*/  FADD.FTZ R63, R25, R82 ;  /* 0x00000052193f7221 */ /* 0x000fe20000010000 */
[----:B------:R-:W-:Y:S01]  /*60e0*/  SEL R82, RZ, 0x1, P5 ;  /* 0x00000001ff527807 */ /* 0x000fe20002800000 */
[----:B------:R-:W-:-:S02]  /*60f0*/  FMUL.FTZ R51, R51, c[0x0][0x1e8] ;  /* 0x00007a0033337a20 */ /* 0x000fc40000410000 */
[----:B------:R-:W-:-:S04]  /*6100*/  IMAD.WIDE.U32 R86, R86, 0x1000000, RZ ;  /* 0x0100000056567825 */ /* 0x000fc800078e00ff */
[----:B0-----:R-:W-:Y:S02]  /*6110*/  FFMA.FTZ R80, R80, R77, 1.1641532182693481445e-10 ;  /* 0x2f00000050507423 */ /* 0x001fe4000001004d */
[----:B------:R-:W-:-:S03]  /*6120*/  IMAD.WIDE.U32 R82, R82, 0x100, RZ ;  /* 0x0000010052527825 */ /* 0x000fc600078e00ff */
[----:B------:R-:W-:Y:S01]  /*6130*/  FSETP.GTU.FTZ.AND P4, PT, R80, c[0x0][0x1e4], PT ;  /* 0x0000790050007a0b */ /* 0x000fe20003f9c000 */
[----:B------:R-:W-:-:S03]  /*6140*/  FADD.FTZ R80, R26, R63 ;  /* 0x0000003f1a507221 */ /* 0x000fc60000010000 */
[----:B------:R-:W-:Y:S01]  /*6150*/  SEL R65, RZ, 0x1000000, P4 ;  /* 0x01000000ff417807 */ /* 0x000fe20002000000 */
[----:B------:R-:W-:Y:S01]  /*6160*/  FADD.FTZ R63, R27, R80 ;  /* 0x000000501b3f7221 */ /* 0x000fe20000010000 */
[----:B------:R-:W-:Y:S01]  /*6170*/  FSEL R51, R51, RZ, !P4 ;  /* 0x000000ff33337208 */ /* 0x000fe20006000000 */
[----:B------:R-:W-:Y:S01]  /*6180*/  IMAD.WIDE.U32 R80, R76, R81, c[0x0][0x188] ;  /* 0x000062004c507625 */ /* 0x000fe200078e0051 */
[----:B------:R-:W-:Y:S02]  /*6190*/  LOP3.LUT R67, R67, R65, R84, 0xfe, !PT ;  /* 0x0000004143437212 */ /* 0x000fe400078efe54 */
[----:B------:R-:W-:Y:S01]  /*61a0*/  SEL R84, RZ, 0x1, P1 ;  /* 0x00000001ff547807 */ /* 0x000fe20000800000 */
[----:B------:R-:W-:Y:S01]  /*61b0*/  FADD.FTZ R78, R20, R63 ;  /* 0x0000003f144e7221 */ /* 0x000fe20000010000 */
[----:B------:R-:W-:Y:S01]  /*61c0*/  SEL R65, RZ, 0x1, P3 ;  /* 0x00000001ff417807 */ /* 0x000fe20001800000 */
[----:B------:R-:W-:Y:S01]  /*61d0*/  FMUL.FTZ R51, R74, R51 ;  /* 0x000000334a337220 */ /* 0x000fe20000410000 */
[----:B------:R0:W-:Y:S01]  /*61e0*/  STG.E.128 [R80.64], R16 ;  /* 0x0000001050007986 */ /* 0x0001e2000c101d06 */
[----:B------:R-:W-:Y:S01]  /*61f0*/  FADD.FTZ R63, R21, R78 ;  /* 0x0000004e153f7221 */ /* 0x000fe20000010000 */
[----:B------:R-:W-:Y:S01]  /*6200*/  ISETP.NE.AND P1, PT, R0, RZ, PT ;  /* 0x000000ff0000720c */ /* 0x000fe20003f25270 */
[----:B------:R-:W-:-:S04]  /*6210*/  IMAD.WIDE.U32 R84, R84, 0x10000, RZ ;  /* 0x0001000054547825 */ /* 0x000fc800078e00ff */
[----:B------:R-:W-:Y:S01]  /*6220*/  FADD.FTZ R78, R22, R63 ;  /* 0x0000003f164e7221 */ /* 0x000fe20000010000 */
[----:B------:R-:W-:Y:S01]  /*6230*/  LOP3.LUT R63, R87, R67, R65, 0xfe, !PT ;  /* 0x00000043573f7212 */ /* 0x000fe200078efe41 */
[----:B------:R-:W-:Y:S01]  /*6240*/  @P0 FADD.FTZ R51, R31, R51 ;  /* 0x000000331f330221 */ /* 0x000fe20000010000 */
[----:B------:R-:W-:Y:S01]  /*6250*/  LOP3.LUT R82, R82, R86, R84, 0xfe, !PT ;  /* 0x0000005652527212 */ /* 0x000fe200078efe54 */
[----:B------:R-:W-:Y:S01]  /*6260*/  FADD.FTZ R65, R23, R78 ;  /* 0x0000004e17417221 */ /* 0x000fe20000010000 */
[----:B------:R-:W-:Y:S02]  /*6270*/  SEL R67, RZ, 0x1, P6 ;  /* 0x00000001ff437807 */ /* 0x000fe40003000000 */
[----:B------:R-:W-:Y:S01]  /*6280*/  LOP3.LUT R83, R83, R63, R85, 0xfe, !PT ;  /* 0x0000003f53537212 */ /* 0x000fe200078efe55 */
[----:B------:R-:W-:Y:S01]  /*6290*/  FADD.FTZ R78, R16, R65 ;  /* 0x00000041104e7221 */ /* 0x000fe20000010000 */
[----:B------:R-:W-:Y:S01]  /*62a0*/  LOP3.LUT R82, R82, R67, RZ, 0xfc, !PT ;  /* 0x0000004352527212 */ /* 0x000fe200078efcff */
[----:B------:R0:W-:Y:S02]  /*62b0*/  STG.E.128 [R80.64+0x10], R48 ;  /* 0x0000103050007986 */ /* 0x0001e4000c101d06 */
[----:B------:R-:W-:-:S02]  /*62c0*/  FADD.FTZ R65, R17, R78 ;  /* 0x0000004e11417221 */ /* 0x000fc40000010000 */
[----:B------:R-:W-:-:S04]  /*62d0*/  IMAD.WIDE.U32 R78, R76, R79, c[0x0][0x190] ;  /* 0x000064004c4e7625 */ /* 0x000fc800078e004f */
        /* <DEDUP_REMOVED lines=9> */
.L_x_10285:
        /* <DEDUP_REMOVED lines=52> */
.L_x_10286:
[----:B-1----:R-:W-:Y:S01]  /*66b0*/  FADD.FTZ R82, R82, R65 ;  /* 0x0000004152527221 */ /* 0x002fe20000010000 */
[----:B0-----:R-:W-:Y:S01]  /*66c0*/  MOV R65, c[0x0][0x1e0] ;  /* 0x0000780000417a02 */ /* 0x001fe20000000f00 */
[----:B------:R-:W-:Y:S01]  /*66d0*/  FMUL.FTZ R77, R67, R67 ;  /* 0x00000043434d7220 */ /* 0x000fe20000410000 */
[----:B------:R-:W-:Y:S01]  /*66e0*/  ISETP.NE.AND P0, PT, RZ, UR8, PT ;  /* 0x00000008ff007c0c */ /* 0x000fe2000bf05270 */
[----:B------:R-:W-:Y:S02]  /*66f0*/  IMAD.MOV.U32 R63, RZ, RZ, 0x4 ;  /* 0x00000004ff3f7424 */ /* 0x000fe400078e00ff */
[----:B------:R-:W-:Y:S01]  /*6700*/  FFMA.FTZ R65, R82, R65, c[0x0][0x228] ;  /* 0x00008a0052417623 */ /* 0x000fe20000010041 */
[----:B------:R-:W-:Y:S01]  /*6710*/  FSEL R80, R77, RZ, P0 ;  /* 0x000000ff4d507208 */ /* 0x000fe20000000000 */
[----:B------:R-:W-:Y:S01]  /*6720*/  @!P1 IMAD.WIDE R78, R2, R63, c[0x0][0x1a0] ;  /* 0x00006800024e9625 */ /* 0x000fe200078e023f */
[----:B------:R-:W-:-:S03]  /*6730*/  FSEL R77, R67, RZ, !P0 ;  /* 0x000000ff434d7208 */ /* 0x000fc60004000000 */
[----:B------:R-:W-:Y:S01]  /*6740*/  FADD.FTZ R65, R65, R80 ;  /* 0x0000005041417221 */ /* 0x000fe20000010000 */
[----:B------:R0:W-:Y:S01]  /*6750*/  @!P1 STG.E [R78.64], R67 ;  /* 0x000000434e009986 */ /* 0x0001e2000c101906 */
[--C-:B------:R-:W-:Y:S02]  /*6760*/  FADD.FTZ R90, R22, -R77.reuse ;  /* 0x8000004d165a7221 */ /* 0x100fe40000010000 */
[--C-:B------:R-:W-:Y:S02]  /*6770*/  FADD.FTZ R80, R24, -R77.reuse ;  /* 0x8000004d18507221 */ /* 0x100fe40000010000 */
[----:B------:R-:W1:Y:S01]  /*6780*/  MUFU.RSQ R65, R65 ;  /* 0x0000004100417308 */ /* 0x000e620000001400 */
[--C-:B------:R-:W-:Y:S01]  /*6790*/  FADD.FTZ R88, R21, -R77.reuse ;  /* 0x8000004d15587221 */ /* 0x100fe20000010000 */
[----:B------:R-:W-:Y:S01]  /*67a0*/  HADD2.F32 R21, -RZ, R42.H0_H0 ;  /* 0x2000002aff157230 */ /* 0x000fe20000004100 */
[--C-:B------:R-:W-:Y:S01]  /*67b0*/  FADD.FTZ R24, R25, -R77.reuse ;  /* 0x8000004d19187221 */ /* 0x100fe20000010000 */
[----:B------:R-:W-:Y:S01]  /*67c0*/  HADD2.F32 R25, -RZ, R43.H0_H0 ;  /* 0x2000002bff197230 */ /* 0x000fe20000004100 */
[----:B------:R-:W-:-:S02]  /*67d0*/  FADD.FTZ R84, R20, -R77 ;  /* 0x8000004d14547221 */ /* 0x000fc40000010000 */
[--C-:B------:R-:W-:Y:S01]  /*67e0*/  FADD.FTZ R92, R23, -R77.reuse ;  /* 0x8000004d175c7221 */ /* 0x100fe20000010000 */
[----:B------:R-:W-:Y:S01]  /*67f0*/  HADD2.F32 R23, -RZ, R42.H1_H1 ;  /* 0x3000002aff177230 */ /* 0x000fe20000004100 */
[--C-:B------:R-:W-:Y:S02]  /*6800*/  FADD.FTZ R22, R19, -R77.reuse ;  /* 0x8000004d13167221 */ /* 0x100fe40000010000 */
[--C-:B------:R-:W-:Y:S02]  /*6810*/  FADD.FTZ R82, R26, -R77.reuse ;  /* 0x8000004d1a527221 */ /* 0x100fe40000010000 */
[--C-:B------:R-:W-:Y:S02]  /*6820*/  FADD.FTZ R20, R17, -R77.reuse ;  /* 0x8000004d11147221 */ /* 0x100fe40000010000 */
[----:B------:R-:W-:Y:S01]  /*6830*/  FADD.FTZ R26, R27, -R77 ;  /* 0x8000004d1b1a7221 */ /* 0x000fe20000010000 */
[----:B------:R-:W-:Y:S01]  /*6840*/  HADD2.F32 R27, -RZ, R43.H1_H1 ;  /* 0x3000002bff1b7230 */ /* 0x000fe20000004100 */
[----:B-1----:R-:W-:-:S02]  /*6850*/  FMUL.FTZ R19, R65, R90 ;  /* 0x0000005a41137220 */ /* 0x002fc40000410000 */
[C---:B------:R-:W-:Y:S02]  /*6860*/  FMUL.FTZ R88, R65.reuse, R88 ;  /* 0x0000005841587220 */ /* 0x040fe40000410000 */
[C---:B------:R-:W-:Y:S02]  /*6870*/  FMUL.FTZ R17, R65.reuse, R84 ;  /* 0x0000005441117220 */ /* 0x040fe40000410000 */
[----:B------:R-:W-:Y:S02]  /*6880*/  FMUL.FTZ R92, R65, R92 ;  /* 0x0000005c415c7220 */ /* 0x000fe40000410000 */
[----:B------:R-:W-:Y:S01]  /*6890*/  FFMA.FTZ R19, R19, R25, R12 ;  /* 0x0000001913137223 */ /* 0x000fe2000001000c */
[----:B------:R-:W-:Y:S01]  /*68a0*/  HADD2.F32 R25, -RZ, R40.H0_H0 ;  /* 0x20000028ff197230 */ /* 0x000fe20000004100 */
[----:B0-----:R-:W-:Y:S01]  /*68b0*/  FADD.FTZ R78, R49, -R77 ;  /* 0x8000004d314e7221 */ /* 0x001fe20000010000 */
[----:B------:R-:W-:Y:S01]  /*68c0*/  HADD2.F32 R49, -RZ, R41.H0_H0 ;  /* 0x20000029ff317230 */ /* 0x000fe20000004100 */
[----:B------:R-:W-:-:S02]  /*68d0*/  FFMA.FTZ R88, R88, R23, R11 ;  /* 0x0000001758587223 */ /* 0x000fc4000001000b */
[----:B------:R-:W-:Y:S02]  /*68e0*/  FFMA.FTZ R17, R17, R21, R10 ;  /* 0x0000001511117223 */ /* 0x000fe4000001000a */
[----:B------:R-:W-:Y:S01]  /*68f0*/  FMUL.FTZ R23, R65, R80 ;  /* 0x0000005041177220 */ /* 0x000fe20000410000 */
[----:B------:R-:W-:Y:S01]  /*6900*/  HADD2.F32 R80, -RZ, R37.H1_H1 ;  /* 0x30000025ff507230 */ /* 0x000fe20000004100 */
[--C-:B------:R-:W-:Y:S01]  /*6910*/  FADD.FTZ R86, R51, -R77.reuse ;  /* 0x8000004d33567221 */ /* 0x100fe20000010000 */
[----:B------:R-:W-:Y:S01]  /*6920*/  HADD2.F32 R51, -RZ, R41.H1_H1 ;  /* 0x30000029ff337230 */ /* 0x000fe20000004100 */
[C---:B------:R-:W-:Y:S02]  /*6930*/  FMUL.FTZ R21, R65.reuse, R82 ;  /* 0x0000005241157220 */ /* 0x040fe40000410000 */
[----:B------:R-:W-:Y:S02]  /*6940*/  FADD.FTZ R48, R48, -R77 ;  /* 0x8000004d30307221 */ /* 0x000fe40000010000 */
[----:B------:R-:W-:Y:S01]  /*6950*/  FFMA.FTZ R84, R92, R27, R13 ;  /* 0x0000001b5c547223 */ /* 0x000fe2000001000d */
[----:B------:R-:W-:Y:S01]  /*6960*/  HADD2.F32 R27, -RZ, R40.H1_H1 ;  /* 0x30000028ff1b7230 */ /* 0x000fe20000004100 */
[----:B------:R-:W-:-:S02]  /*6970*/  FMUL.FTZ R82, R65, R26 ;  /* 0x0000001a41527220 */ /* 0x000fc40000410000 */
[----:B------:R-:W-:Y:S01]  /*6980*/  FMUL.FTZ R26, R65, R24 ;  /* 0x00000018411a7220 */ /* 0x000fe20000410000 */
[----:B------:R-:W-:Y:S01]  /*6990*/  F2FP.PACK_AB R19, R84, R19 ;  /* 0x000000135413723e */ /* 0x000fe200000000ff */
[----:B------:R-:W-:Y:S01]  /*69a0*/  FFMA.FTZ R23, R23, R25, R6 ;  /* 0x0000001917177223 */ /* 0x000fe20000010006 */
[--C-:B------:R-:W-:Y:S01]  /*69b0*/  HADD2.F32 R25, -RZ, R38.reuse.H0_H0 ;  /* 0x20000026ff197230 */ /* 0x100fe20000004100 */
[--C-:B------:R-:W-:Y:S02]  /*69c0*/  FADD.FTZ R50, R50, -R77.reuse ;  /* 0x8000004d32327221 */ /* 0x100fe40000010000 */
[----:B------:R-:W-:Y:S01]  /*69d0*/  FFMA.FTZ R21, R21, R49, R8 ;  /* 0x0000003115157223 */ /* 0x000fe20000010008 */
[----:B------:R-:W-:Y:S01]  /*69e0*/  HADD2.F32 R49, -RZ, R38.H1_H1 ;  /* 0x30000026ff317230 */ /* 0x000fe20000004100 */
[----:B------:R-:W-:Y:S02]  /*69f0*/  FMUL.FTZ R48, R65, R48 ;  /* 0x0000003041307220 */ /* 0x000fe40000410000 */
[----:B------:R-:W-:-:S02]  /*6a00*/  FADD.FTZ R16, R16, -R77 ;  /* 0x8000004d10107221 */ /* 0x000fc40000010000 */
[----:B------:R-:W-:Y:S01]  /*6a10*/  FADD.FTZ R18, R18, -R77 ;  /* 0x8000004d12127221 */ /* 0x000fe20000010000 */
[--C-:B------:R-:W-:Y:S01]  /*6a20*/  HADD2.F32 R77, -RZ, R39.reuse.H1_H1 ;  /* 0x30000027ff4d7230 */ /* 0x100fe20000004100 */
[----:B------:R-:W-:Y:S01]  /*6a30*/  FFMA.FTZ R24, R82, R51, R9 ;  /* 0x0000003352187223 */ /* 0x000fe20000010009 */
[----:B------:R-:W-:Y:S01]  /*6a40*/  HADD2.F32 R51, -RZ, R39.H0_H0 ;  /* 0x20000027ff337230 */ /* 0x000fe20000004100 */
[C---:B------:R-:W-:Y:S02]  /*6a50*/  FMUL.FTZ R78, R65.reuse, R78 ;  /* 0x0000004e414e7220 */ /* 0x040fe40000410000 */
[----:B------:R-:W-:Y:S02]  /*6a60*/  FFMA.FTZ R26, R26, R27, R7 ;  /* 0x0000001b1a1a7223 */ /* 0x000fe40000010007 */
[C---:B------:R-:W-:Y:S02]  /*6a70*/  FMUL.FTZ R27, R65.reuse, R50 ;  /* 0x00000032411b7220 */ /* 0x040fe40000410000 */
[----:B------:R-:W-:-:S02]  /*6a80*/  FMUL.FTZ R67, R65, R86 ;  /* 0x0000005641437220 */ /* 0x000fc40000410000 */
[----:B------:R-:W-:Y:S02]  /*6a90*/  FFMA.FTZ R25, R48, R25, R53 ;  /* 0x0000001930197223 */ /* 0x000fe40000010035 */
[----:B------:R-:W-:Y:S01]  /*6aa0*/  FFMA.FTZ R48, R78, R49, R57 ;  /* 0x000000314e307223 */ /* 0x000fe20000010039 */
[----:B------:R-:W-:Y:S01]  /*6ab0*/  HADD2.F32 R78, -RZ, R37.H0_H0 ;  /* 0x20000025ff4e7230 */ /* 0x000fe20000004100 */
[----:B------:R-:W-:Y:S01]  /*6ac0*/  FFMA.FTZ R27, R27, R51, R54 ;  /* 0x000000331b1b7223 */ /* 0x000fe20000010036 */
[--C-:B------:R-:W-:Y:S01]  /*6ad0*/  HADD2.F32 R51, -RZ, R36.reuse.H0_H0 ;  /* 0x20000024ff337230 */ /* 0x100fe20000004100 */
[----:B------:R-:W-:Y:S01]  /*6ae0*/  FFMA.FTZ R50, R67, R77, R58 ;  /* 0x0000004d43327223 */ /* 0x000fe2000001003a */
[----:B------:R-:W-:Y:S01]  /*6af0*/  HADD2.F32 R77, -RZ, R36.H1_H1 ;  /* 0x30000024ff4d7230 */ /* 0x000fe20000004100 */
[C---:B------:R-:W-:Y:S02]  /*6b00*/  FMUL.FTZ R18, R65.reuse, R18 ;  /* 0x0000001241127220 */ /* 0x040fe40000410000 */
[C---:B------:R-:W-:Y:S01]  /*6b10*/  FMUL.FTZ R79, R65.reuse, R22 ;  /* 0x00000016414f7220 */ /* 0x040fe20000410000 */
[----:B------:R-:W-:Y:S01]  /*6b20*/  F2FP.PACK_AB R22, R48, R25 ;  /* 0x000000193016723e */ /* 0x000fe200000000ff */
[C---:B------:R-:W-:Y:S01]  /*6b30*/  FMUL.FTZ R49, R65.reuse, R16 ;  /* 0x0000001041317220 */ /* 0x040fe20000410000 */
[----:B------:R-:W-:Y:S01]  /*6b40*/  F2FP.PACK_AB R16, R26, R23 ;  /* 0x000000171a10723e */ /* 0x000fe200000000ff */
[----:B------:R-:W-:Y:S01]  /*6b50*/  FMUL.FTZ R67, R65, R20 ;  /* 0x0000001441437220 */ /* 0x000fe20000410000 */
[----:B------:R-:W-:Y:S01]  /*6b60*/  LEA R26, P0, R75, c[0x0][0x208], 0x4 ;  /* 0x000082004b1a7a11 */ /* 0x000fe200078020ff */
[----:B------:R-:W-:Y:S01]  /*6b70*/  FFMA.FTZ R78, R18, R78, R15 ;  /* 0x0000004e124e7223 */ /* 0x000fe2000001000f */
[----:B------:R-:W-:Y:S01]  /*6b80*/  F2FP.PACK_AB R18, R88, R17 ;  /* 0x000000115812723e */ /* 0x000fe200000000ff */
[----:B------:R-:W-:Y:S01]  /*6b90*/  FFMA.FTZ R79, R79, R80, R56 ;  /* 0x000000504f4f7223 */ /* 0x000fe20000010038 */
[----:B------:R-:W-:Y:S01]  /*6ba0*/  F2FP.PACK_AB R17, R24, R21 ;  /* 0x000000151811723e */ /* 0x000fe200000000ff */
[----:B------:R-:W-:Y:S01]  /*6bb0*/  FFMA.FTZ R20, R49, R51, R14 ;  /* 0x0000003331147223 */ /* 0x000fe2000001000e */
[----:B------:R-:W-:Y:S01]  /*6bc0*/  LEA R24, P2, R76, c[0x0][0x208], 0x4 ;  /* 0x000082004c187a11 */ /* 0x000fe200078420ff */
[----:B------:R-:W-:Y:S01]  /*6bd0*/  FFMA.FTZ R67, R67, R77, R52 ;  /* 0x0000004d43437223 */ /* 0x000fe20000010034 */
[----:B------:R-:W-:Y:S01]  /*6be0*/  F2FP.PACK_AB R23, R50, R27 ;  /* 0x0000001b3217723e */ /* 0x000fe200000000ff */
[----:B------:R-:W-:Y:S01]  /*6bf0*/  @!P1 IMAD.WIDE R48, R2, R63, c[0x0][0x1a8] ;  /* 0x00006a0002309625 */ /* 0x000fe200078e023f */
[----:B------:R-:W-:-:S02]  /*6c00*/  LEA.HI.X R27, R75, c[0x0][0x20c], RZ, 0x4, P0 ;  /* 0x000083004b1b7a11 */ /* 0x000fc400000f24ff */
[----:B------:R-:W-:Y:S01]  /*6c10*/  F2FP.PACK_AB R21, R79, R78 ;  /* 0x0000004e4f15723e */ /* 0x000fe200000000ff */
[----:B------:R-:W-:Y:S01]  /*6c20*/  IMAD R2, R63, c[0x0][0x160], R2 ;  /* 0x000058003f027a24 */ /* 0x000fe200078e0202 */
[----:B------:R-:W-:Y:S01]  /*6c30*/  LEA.HI.X R25, R76, c[0x0][0x20c], RZ, 0x4, P2 ;  /* 0x000083004c197a11 */ /* 0x000fe200010f24ff */
[----:B------:R0:W-:Y:S01]  /*6c40*/  @!P1 STG.E [R48.64], R65 ;  /* 0x0000004130009986 */ /* 0x0001e2000c101906 */
[----:B------:R-:W-:Y:S02]  /*6c50*/  F2FP.PACK_AB R20, R67, R20 ;  /* 0x000000144314723e */ /* 0x000fe400000000ff */
[----:B------:R-:W-:Y:S01]  /*6c60*/  ISETP.GE.AND P0, PT, R2, c[0x0][0x164], PT ;  /* 0x0000590002007a0c */ /* 0x000fe20003f06270 */
[----:B------:R0:W-:Y:S04]  /*6c70*/  STG.E.128 [R26.64], R16 ;  /* 0x000000101a007986 */ /* 0x0001e8000c101d06 */
[----:B------:R0:W-:Y:S08]  /*6c80*/  STG.E.128 [R24.64], R20 ;  /* 0x0000001418007986 */ /* 0x0001f0000c101d06 */
[----:B0-----:R-:W-:Y:S01]  /*6c90*/  @P0 CALL.REL.NOINC `(.L_x_10283) ;  /* 0x0000001000000944 */ /* 0x001fe20003c00000 */
[----:B------:R-:W-:Y:S05]  /*6ca0*/  BRA `(.L_x_10284) ;  /* 0xffff9ca000007947 */ /* 0x000fea000383ffff */
.L_x_10283:
[----:B------:R-:W-:Y:S05]  /*6cb0*/  BSYNC B0 ;  /* 0x0000000000007941 */ /* 0x000fea0003800000 */
.L_x_10168:
[----:B------:R-:W-:Y:S05]  /*6cc0*/  EXIT ;  /* 0x000000000000794d */ /* 0x000fea0003800000 */
.L_x_10281:
[----:B0-----:R-:W-:Y:S01]  /*6cd0*/  HFMA2.MMA R80, -RZ, RZ, 0, 5.9604644775390625e-08 ;  /* 0x00000001ff507435 */ /* 0x001fe200000001ff */
[----:B------:R-:W-:Y:S01]  /*6ce0*/  IMAD.MOV.U32 R63, RZ, RZ, 0x1f ;  /* 0x0000001fff3f7424 */ /* 0x000fe200078e00ff */
[----:B------:R-:W-:-:S02]  /*6cf0*/  MOV R82, 0xffffffff ;  /* 0xffffffff00527802 */ /* 0x000fc40000000f00 */
[----:B------:R-:W-:Y:S02]  /*6d00*/  MOV R78, 0x6d20 ;  /* 0x00006d20004e7802 */ /* 0x000fe40000000f00 */
[----:B------:R-:W-:Y:S05]  /*6d10*/  CALL.REL.NOINC `($__internal_109_$__cuda_sm70_shflsync_bfly_p) ;  /* 0x000005a000007944 */ /* 0x000fea0003c00000 */
[----:B01----:R-:W-:Y:S05]  /*6d20*/  BRA `(.L_x_10285) ;  /* 0xfffff64000007947 */ /* 0x003fea000383ffff */
.L_x_10282:
[----:B------:R-:W-:Y:S01]  /*6d30*/  HFMA2.MMA R80, -RZ, RZ, 0, 1.1920928955078125e-07 ;  /* 0x00000002ff507435 */ /* 0x000fe200000001ff */
[----:B0-----:R-:W-:Y:S01]  /*6d40*/  IMAD.MOV.U32 R65, RZ, RZ, R84 ;  /* 0x000000ffff417224 */ /* 0x001fe200078e0054 */
[----:B------:R-:W-:Y:S01]  /*6d50*/  MOV R82, 0xffffffff ;  /* 0xffffffff00527802 */ /* 0x000fe20000000f00 */
[----:B------:R-:W-:Y:S01]  /*6d60*/  IMAD.MOV.U32 R63, RZ, RZ, 0x1f ;  /* 0x0000001fff3f7424 */ /* 0x000fe200078e00ff */
[----:B------:R-:W-:Y:S02]  /*6d70*/  MOV R78, 0x6d90 ;  /* 0x00006d90004e7802 */ /* 0x000fe40000000f00 */
[----:B------:R-:W-:Y:S05]  /*6d80*/  CALL.REL.NOINC `($__internal_109_$__cuda_sm70_shflsync_bfly_p) ;  /* 0x0000053000007944 */ /* 0x000fea0003c00000 */
[----:B01----:R-:W-:Y:S01]  /*6d90*/  FADD.FTZ R65, R84, R63 ;  /* 0x0000003f54417221 */ /* 0x003fe20000010000 */
[----:B------:R-:W-:Y:S01]  /*6da0*/  HFMA2.MMA R63, -RZ, RZ, 0, 1.847743988037109375e-06 ;  /* 0x0000001fff3f7435 */ /* 0x000fe200000001ff */
[----:B------:R-:W-:Y:S01]  /*6db0*/  IMAD.MOV.U32 R80, RZ, RZ, 0x4 ;  /* 0x00000004ff507424 */ /* 0x000fe200078e00ff */
[----:B------:R-:W-:Y:S01]  /*6dc0*/  MOV R78, 0x6df0 ;  /* 0x00006df0004e7802 */ /* 0x000fe20000000f00 */
[----:B------:R-:W-:-:S03]  /*6dd0*/  IMAD.MOV.U32 R82, RZ, RZ, -0x1 ;  /* 0xffffffffff527424 */ /* 0x000fc600078e00ff */
[----:B------:R-:W-:Y:S05]  /*6de0*/  CALL.REL.NOINC `($__internal_109_$__cuda_sm70_shflsync_bfly_p) ;  /* 0x000004d000007944 */ /* 0x000fea0003c00000 */
[----:B01----:R-:W-:Y:S01]  /*6df0*/  FADD.FTZ R65, R65, R63 ;  /* 0x0000003f41417221 */ /* 0x003fe20000010000 */
[----:B------:R-:W-:Y:S01]  /*6e00*/  MOV R80, 0x8 ;  /* 0x0000000800507802 */ /* 0x000fe20000000f00 */
[----:B------:R-:W-:Y:S01]  /*6e10*/  IMAD.MOV.U32 R63, RZ, RZ, 0x1f ;  /* 0x0000001fff3f7424 */ /* 0x000fe200078e00ff */
[----:B------:R-:W-:-:S02]  /*6e20*/  MOV R82, 0xffffffff ;  /* 0xffffffff00527802 */ /* 0x000fc40000000f00 */
        /* <DEDUP_REMOVED lines=56> */
[----:B------:R-:W-:Y:S02]  /*71b0*/  MOV R82, 0xffffffff ;  /* 0xffffffff00527802 */ /* 0x000fe40000000f00 */
[----:B------:R-:W-:-:S02]  /*71c0*/  MOV R78, 0x71e0 ;  /* 0x000071e0004e7802 */ /* 0x000fc40000000f00 */
        /* <DEDUP_REMOVED lines=13> */
[----:B01----:R-:W-:Y:S01]  /*72a0*/  IMAD.MOV.U32 R82, RZ, RZ, R63 ;  /* 0x000000ffff527224 */ /* 0x003fe200078e003f */
[----:B------:R-:W-:Y:S05]  /*72b0*/  BRA `(.L_x_10286) ;  /* 0xfffff3f000007947 */ /* 0x000fea000383ffff */
        .weak           $__internal_109_$__cuda_sm70_shflsync_bfly_p
        .type           $__internal_109_$__cuda_sm70_shflsync_bfly_p,@function
        .size           $__internal_109_$__cuda_sm70_shflsync_bfly_p,(.L_x_15301 - $__internal_109_$__cuda_sm70_shflsync_bfly_p)
$__internal_109_$__cuda_sm70_shflsync_bfly_p:
[----:B------:R-:W-:Y:S01]  /*72c0*/  HFMA2.MMA R79, -RZ, RZ, 0, 0 ;  /* 0x00000000ff4f7435 */ /* 0x000fe200000001ff */
[----:B------:R-:W-:Y:S04]  /*72d0*/  WARPSYNC R82 ;  /* 0x0000005200007348 */ /* 0x000fe80003800000 */
[----:B------:R0:W1:Y:S01]  /*72e0*/  SHFL.BFLY PT, R63, R65, R80, R63 ;  /* 0x0c000050413f7389 */ /* 0x00006200000e003f */
[----:B------:R-:W-:Y:S05]  /*72f0*/  RET.REL.NODEC R78 `(_ZN10layer_norm13ln_fwd_kernelINS_13Kernel_traitsI6__halfS2_fS2_fjLj512ELj1ELj4ELj1ELj16ENS_18Kernel_traits_baseILj512ES2_S2_fS2_fjLj128EEEEELb1ELb1ELb0ELb1EEEvNS_9FwdParamsE) ;  /* 0xffff8d004e007950 */ /* 0x000fea0003c3ffff */
.L_x_10287:
        /* <DEDUP_REMOVED lines=16> */
.L_x_15301:


//--------------------- .text._ZN10layer_norm13ln_fwd_kernelINS_13Kernel_traitsI6__halfS2_fS2_fjLj512ELj1ELj4ELj1ELj16ENS_18Kernel_traits_baseILj512ES2_S2_fS2_fjLj128EEEEELb1ELb1ELb1ELb0EEEvNS_9FwdParamsE --------------------------
	.section	.text._ZN10layer_norm13ln_fwd_kernelINS_13Kernel_traitsI6__halfS2_fS2_fjLj512ELj1ELj4ELj1ELj16ENS_18Kernel_traits_baseILj512ES2_S2_fS2_fjLj128EEEEELb1ELb1ELb1ELb0EEEvNS_9FwdParamsE,"ax",@progbits
	.sectioninfo	@"SHI_REGISTERS=116"
	.align	128
        .global         _ZN10layer_norm13ln_fwd_kernelINS_13Kernel_traitsI6__halfS2_fS2_fjLj512ELj1ELj4ELj1ELj16ENS_18Kernel_traits_baseILj512ES2_S2_fS2_fjLj128EEEEELb1ELb1ELb1ELb0EEEvNS_9FwdParamsE
        .type           _ZN10layer_norm13ln_fwd_kernelINS_13Kernel_traitsI6__halfS2_fS2_fjLj512ELj1ELj4ELj1ELj16ENS_18Kernel_traits_baseILj512ES2_S2_fS2_fjLj128EEEEELb1ELb1ELb1ELb0EEEvNS_9FwdParamsE,@function
        .size           _ZN10layer_norm13ln_fwd_kernelINS_13Kernel_traitsI6__halfS2_fS2_fjLj512ELj1ELj4ELj1ELj16ENS_18Kernel_traits_baseILj512ES2_S2_fS2_fjLj128EEEEELb1ELb1ELb1ELb0EEEvNS_9FwdParamsE,(.L_x_15302 - _ZN10layer_norm13ln_fwd_kernelINS_13Kernel_traitsI6__halfS2_fS2_fjLj512ELj1ELj4ELj1ELj16ENS_18Kernel_traits_baseILj512ES2_S2_fS2_fjLj128EEEEELb1ELb1ELb1ELb0EEEvNS_9FwdParamsE)
        .other          _ZN10layer_norm13ln_fwd_kernelINS_13Kernel_traitsI6__halfS2_fS2_fjLj512ELj1ELj4ELj1ELj16ENS_18Kernel_traits_baseILj512ES2_S2_fS2_fjLj128EEEEELb1ELb1ELb1ELb0EEEvNS_9FwdParamsE,@"STO_CUDA_ENTRY STV_DEFAULT"
_ZN10layer_norm13ln_fwd_kernelINS_13Kernel_traitsI6__halfS2_fS2_fjLj512ELj1ELj4ELj1ELj16ENS_18Kernel_traits_baseILj512ES2_S2_fS2_fjLj128EEEEELb1ELb1ELb1ELb0EEEvNS_9FwdParamsE:
.text._ZN10layer_norm13ln_fwd_kernelINS_13Kernel_traitsI6__halfS2_fS2_fjLj512ELj1ELj4ELj1ELj16ENS_18Kernel_traits_baseILj512ES2_S2_fS2_fjLj128EEEEELb1ELb1ELb1ELb0EEEvNS_9FwdParamsE:
        /* <DEDUP_REMOVED lines=58> */
.L_x_10289:
[----:B0-----:R-:W-:Y:S05]  /*03a0*/  BSYNC B0 ;  /* 0x0000000000007941 */ /* 0x001fea0003800000 */
.L_x_10288:
        /* <DEDUP_REMOVED lines=15> */
.L_x_10291:
[----:B0-----:R-:W-:Y:S05]  /*04a0*/  BSYNC B0 ;  /* 0x0000000000007941 */ /* 0x001fea0003800000 */
.L_x_10290:
        /* <DEDUP_REMOVED lines=53> */
[----:B------:R-:W-:Y:S02]  /*0800*/  HADD2.F32 R62, -RZ, R27.H1_H1 ;  /* 0x3000001bff3e7230 */ /* 0x000fe40000004100 */
[----:B------:R-:W-:Y:S01]  /*0810*/  HADD2.F32 R70, -RZ, R28.H0_H0 ;  /* 0x2000001cff467230 */ /* 0x000fe20000004100 */
        /* <DEDUP_REMOVED lines=10> */
[----:B------:R-:W-:Y:S01]  /*08c0*/  HADD2.F32 R23, -RZ, R25.H0_H0 ;  /* 0x20000019ff177230 */ /* 0x000fe20000004100 */
[----:B------:R-:W-:Y:S01]  /*08d0*/  LOP3.LUT R41, R48, UR18, R41, 0x96, !PT ;  /* 0x0000001230297c12 */ /* 0x000fe2000f8e9629 */
[----:B------:R-:W-:Y:S01]  /*08e0*/  IMAD R45, R45, -0x2daee0ad, RZ ;  /* 0xd2511f532d2d7824 */ /* 0x000fe200078e02ff */
[----:B------:R-:W-:Y:S01]  /*08f0*/  HADD2.F32 R77, -RZ, R31.H1_H1 ;  /* 0x3000001fff4d7230 */ /* 0x000fe20000004100 */
[----:B------:R-:W-:Y:S01]  /*0900*/  IMAD.HI.U32 R24, R40, -0x2daee0ad, RZ ;  /* 0xd2511f5328187827 */ /* 0x000fe200078e00ff */
        /* <DEDUP_REMOVED lines=19> */
[----:B------:R-:W-:Y:S01]  /*0a40*/  IMAD R31, R25, -0x2daee0ad, RZ ;  /* 0xd2511f53191f7824 */ /* 0x000fe200078e02ff */
[--C-:B------:R-:W-:Y:S01]  /*0a50*/  HADD2.F32 R64, -RZ, R37.reuse.H0_H0 ;  /* 0x20000025ff407230 */ /* 0x100fe20000004100 */
[----:B------:R-:W-:Y:S01]  /*0a60*/  IMAD.WIDE.U32 R24, R26, -0x2daee0ad, RZ ;  /* 0xd2511f531a187825 */ /* 0x000fe200078e00ff */
[----:B------:R-:W-:Y:S02]  /*0a70*/  HADD2.F32 R65, -RZ, R37.H1_H1 ;  /* 0x30000025ff417230 */ /* 0x000fe40000004100 */
[--C-:B------:R-:W-:Y:S01]  /*0a80*/  HADD2.F32 R66, -RZ, R38.reuse.H0_H0 ;  /* 0x20000026ff427230 */ /* 0x100fe20000004100 */
[----:B------:R-:W-:Y:S01]  /*0a90*/  IMAD.HI.U32 R29, R27, -0x326172a9, RZ ;  /* 0xcd9e8d571b1d7827 */ /* 0x000fe200078e00ff */
[----:B------:R-:W-:Y:S01]  /*0aa0*/  LOP3.LUT R31, R25, UR24, R31, 0x96, !PT ;  /* 0x00000018191f7c12 */ /* 0x000fe2000f8e961f */
[----:B------:R-:W-:-:S02]  /*0ab0*/  HADD2.F32 R67, -RZ, R38.H1_H1 ;  /* 0x30000026ff437230 */ /* 0x000fc40000004100 */
[----:B------:R-:W-:Y:S01]  /*0ac0*/  IMAD R27, R27, -0x326172a9, RZ ;  /* 0xcd9e8d571b1b7824 */ /* 0x000fe200078e02ff */
[----:B------:R-:W-:Y:S01]  /*0ad0*/  LOP3.LUT R28, R29, UR23, R28, 0x96, !PT ;  /* 0x000000171d1c7c12 */ /* 0x000fe2000f8e961c */
[----:B------:R-:W-:Y:S01]  /*0ae0*/  IMAD.WIDE.U32 R98, R31, -0x326172a9, RZ ;  /* 0xcd9e8d571f627825 */ /* 0x000fe200078e00ff */
[--C-:B------:R-:W-:Y:S02]  /*0af0*/  HADD2.F32 R68, -RZ, R39.reuse.H0_H0 ;  /* 0x20000027ff447230 */ /* 0x100fe40000004100 */
[----:B------:R-:W-:Y:S01]  /*0b00*/  HADD2.F32 R69, -RZ, R39.H1_H1 ;  /* 0x30000027ff457230 */ /* 0x000fe20000004100 */
[----:B------:R-:W-:Y:S01]  /*0b10*/  IMAD.HI.U32 R97, R28, -0x2daee0ad, RZ ;  /* 0xd2511f531c617827 */ /* 0x000fe200078e00ff */
[----:B------:R-:W-:Y:S01]  /*0b20*/  LOP3.LUT R88, R99, UR25, R27, 0x96, !PT ;  /* 0x0000001963587c12 */ /* 0x000fe2000f8e961b */
[--C-:B------:R-:W-:Y:S01]  /*0b30*/  HADD2.F32 R74, -RZ, R30.reuse.H0_H0 ;  /* 0x2000001eff4a7230 */ /* 0x100fe20000004100 */
[----:B------:R-:W-:Y:S01]  /*0b40*/  LOP3.LUT R99, R44, 0x3, RZ, 0xc0, !PT ;  /* 0x000000032c637812 */ /* 0x000fe200078ec0ff */
[----:B------:R-:W-:Y:S01]  /*0b50*/  HADD2.F32 R75, -RZ, R30.H1_H1 ;  /* 0x3000001eff4b7230 */ /* 0x000fe20000004100 */
[----:B------:R-:W-:Y:S01]  /*0b60*/  LOP3.LUT R97, R97, UR26, R24, 0x96, !PT ;  /* 0x0000001a61617c12 */ /* 0x000fe2000f8e9618 */
[--C-:B------:R-:W-:Y:S01]  /*0b70*/  HADD2.F32 R81, -RZ, R32.reuse.H0_H0 ;  /* 0x20000020ff517230 */ /* 0x100fe20000004100 */
[----:B------:R-:W-:Y:S01]  /*0b80*/  IMAD.MOV.U32 R89, RZ, RZ, RZ ;  /* 0x000000ffff597224 */ /* 0x000fe200078e00ff */
[----:B------:R-:W-:Y:S01]  /*0b90*/  HADD2.F32 R80, -RZ, R32.H1_H1 ;  /* 0x30000020ff507230 */ /* 0x000fe20000004100 */
[----:B------:R-:W-:Y:S01]  /*0ba0*/  IMAD R100, R28, -0x2daee0ad, RZ ;  /* 0xd2511f531c647824 */ /* 0x000fe200078e02ff */
[----:B------:R-:W-:-:S02]  /*0bb0*/  HADD2.F32 R83, -RZ, R33.H0_H0 ;  /* 0x20000021ff537230 */ /* 0x000fc40000004100 */
[----:B------:R-:W-:Y:S02]  /*0bc0*/  HADD2.F32 R82, -RZ, R33.H1_H1 ;  /* 0x30000021ff527230 */ /* 0x000fe40000004100 */
[--C-:B------:R-:W-:Y:S02]  /*0bd0*/  HADD2.F32 R85, -RZ, R34.reuse.H0_H0 ;  /* 0x20000022ff557230 */ /* 0x100fe40000004100 */
[----:B------:R-:W-:Y:S02]  /*0be0*/  HADD2.F32 R84, -RZ, R34.H1_H1 ;  /* 0x30000022ff547230 */ /* 0x000fe40000004100 */
[--C-:B------:R-:W-:Y:S02]  /*0bf0*/  HADD2.F32 R87, -RZ, R35.reuse.H0_H0 ;  /* 0x20000023ff577230 */ /* 0x100fe40000004100 */
[----:B------:R-:W-:Y:S02]  /*0c00*/  HADD2.F32 R86, -RZ, R35.H1_H1 ;  /* 0x30000023ff567230 */ /* 0x000fe40000004100 */
.L_x_10450:
[----:B------:R-:W-:-:S10]  /*0c10*/  HFMA2.MMA R53, -RZ, RZ, 0, 2.384185791015625e-07 ;  /* 0x00000004ff357435 */ /* 0x000fd400000001ff */
        /* <DEDUP_REMOVED lines=48> */
.L_x_10298:
[----:B------:R-:W-:Y:S02]  /*0f20*/  MOV R52, R98 ;  /* 0x0000006200347202 */ /* 0x000fe40000000f00 */
.L_x_10299:
[----:B------:R-:W-:Y:S05]  /*0f30*/  BSYNC B3 ;  /* 0x0000000000037941 */ /* 0x000fea0003800000 */
.L_x_10297:
        /* <DEDUP_REMOVED lines=16> */
.L_x_10303:
[----:B------:R-:W-:Y:S05]  /*1040*/  BSYNC B4 ;  /* 0x0000000000047941 */ /* 0x000fea0003800000 */
.L_x_10302:
        /* <DEDUP_REMOVED lines=43> */
.L_x_10301:
[----:B------:R-:W-:Y:S05]  /*1300*/  BSYNC B3 ;  /* 0x0000000000037941 */ /* 0x000fea0003800000 */
.L_x_10300:
        /* <DEDUP_REMOVED lines=11> */
.L_x_10296:
[----:B0-----:R-:W-:Y:S05]  /*13c0*/  BSYNC B2 ;  /* 0x0000000000027941 */ /* 0x001fea0003800000 */
.L_x_10295:
        /* <DEDUP_REMOVED lines=18> */
.L_x_10307:
[----:B------:R-:W-:Y:S02]  /*14f0*/  IMAD.MOV.U32 R54, RZ, RZ, R98 ;  /* 0x000000ffff367224 */ /* 0x000fe400078e0062 */
.L_x_10308:
[----:B------:R-:W-:Y:S05]  /*1500*/  BSYNC B3 ;  /* 0x0000000000037941 */ /* 0x000fea0003800000 */
.L_x_10306:
        /* <DEDUP_REMOVED lines=16> */
.L_x_10312:
[----:B------:R-:W-:Y:S05]  /*1610*/  BSYNC B4 ;  /* 0x0000000000047941 */ /* 0x000fea0003800000 */
.L_x_10311:
        /* <DEDUP_REMOVED lines=43> */
.L_x_10310:
[----:B------:R-:W-:Y:S05]  /*18d0*/  BSYNC B3 ;  /* 0x0000000000037941 */ /* 0x000fea0003800000 */
.L_x_10309:
        /* <DEDUP_REMOVED lines=11> */
.L_x_10305:
[----:B------:R-:W-:Y:S05]  /*1990*/  BSYNC B2 ;  /* 0x0000000000027941 */ /* 0x000fea0003800000 */
.L_x_10304:
        /* <DEDUP_REMOVED lines=18> */
.L_x_10316:
[----:B------:R-:W-:Y:S02]  /*1ac0*/  IMAD.MOV.U32 R54, RZ, RZ, R98 ;  /* 0x000000ffff367224 */ /* 0x000fe400078e0062 */
.L_x_10317:
[----:B------:R-:W-:Y:S05]  /*1ad0*/  BSYNC B3 ;  /* 0x0000000000037941 */ /* 0x000fea0003800000 */
.L_x_10315:
        /* <DEDUP_REMOVED lines=16> */
.L_x_10321:
[----:B------:R-:W-:Y:S05]  /*1be0*/  BSYNC B4 ;  /* 0x0000000000047941 */ /* 0x000fea0003800000 */
.L_x_10320:
        /* <DEDUP_REMOVED lines=43> */
.L_x_10319:
[----:B------:R-:W-:Y:S05]  /*1ea0*/  BSYNC B3 ;  /* 0x0000000000037941 */ /* 0x000fea0003800000 */
.L_x_10318:
        /* <DEDUP_REMOVED lines=11> */
.L_x_10314:
[----:B------:R-:W-:Y:S05]  /*1f60*/  BSYNC B2 ;  /* 0x0000000000027941 */ /* 0x000fea0003800000 */
.L_x_10313:
        /* <DEDUP_REMOVED lines=18> */
.L_x_10325:
[----:B------:R-:W-:Y:S02]  /*2090*/  IMAD.MOV.U32 R78, RZ, RZ, R98 ;  /* 0x000000ffff4e7224 */ /* 0x000fe400078e0062 */
.L_x_10326:
[----:B------:R-:W-:Y:S05]  /*20a0*/  BSYNC B3 ;  /* 0x0000000000037941 */ /* 0x000fea0003800000 */
.L_x_10324:
        /* <DEDUP_REMOVED lines=16> */
.L_x_10330:
[----:B------:R-:W-:Y:S05]  /*21b0*/  BSYNC B4 ;  /* 0x0000000000047941 */ /* 0x000fea0003800000 */
.L_x_10329:
        /* <DEDUP_REMOVED lines=43> */
.L_x_10328:
[----:B------:R-:W-:Y:S05]  /*2470*/  BSYNC B3 ;  /* 0x0000000000037941 */ /* 0x000fea0003800000 */
.L_x_10327:
        /* <DEDUP_REMOVED lines=11> */
.L_x_10323:
[----:B------:R-:W-:Y:S05]  /*2530*/  BSYNC B2 ;  /* 0x0000000000027941 */ /* 0x000fea0003800000 */
.L_x_10322:
        /* <DEDUP_REMOVED lines=18> */
.L_x_10334:
[----:B------:R-:W-:Y:S02]  /*2660*/  IMAD.MOV.U32 R78, RZ, RZ, R98 ;  /* 0x000000ffff4e7224 */ /* 0x000fe400078e0062 */
.L_x_10335:
[----:B------:R-:W-:Y:S05]  /*2670*/  BSYNC B3 ;  /* 0x0000000000037941 */ /* 0x000fea0003800000 */
.L_x_10333:
        /* <DEDUP_REMOVED lines=16> */
.L_x_10339:
[----:B------:R-:W-:Y:S05]  /*2780*/  BSYNC B4 ;  /* 0x0000000000047941 */ /* 0x000fea0003800000 */
.L_x_10338:
        /* <DEDUP_REMOVED lines=43> */
.L_x_10337:
[----:B------:R-:W-:Y:S05]  /*2a40*/  BSYNC B3 ;  /* 0x0000000000037941 */ /* 0x000fea0003800000 */
.L_x_10336:
        /* <DEDUP_REMOVED lines=11> */
.L_x_10332:
[----:B------:R-:W-:Y:S05]  /*2b00*/  BSYNC B2 ;  /* 0x0000000000027941 */ /* 0x000fea0003800000 */
.L_x_10331:
        /* <DEDUP_REMOVED lines=18> */
.L_x_10343:
[----:B------:R-:W-:Y:S02]  /*2c30*/  MOV R108, R98 ;  /* 0x00000062006c7202 */ /* 0x000fe40000000f00 */
.L_x_10344:
[----:B------:R-:W-:Y:S05]  /*2c40*/  BSYNC B3 ;  /* 0x0000000000037941 */ /* 0x000fea0003800000 */
.L_x_10342:
        /* <DEDUP_REMOVED lines=16> */
.L_x_10348:
[----:B------:R-:W-:Y:S05]  /*2d50*/  BSYNC B4 ;  /* 0x0000000000047941 */ /* 0x000fea0003800000 */
.L_x_10347:
        /* <DEDUP_REMOVED lines=43> */
.L_x_10346:
[----:B------:R-:W-:Y:S05]  /*3010*/  BSYNC B3 ;  /* 0x0000000000037941 */ /* 0x000fea0003800000 */
.L_x_10345:
        /* <DEDUP_REMOVED lines=11> */
.L_x_10341:
[----:B------:R-:W-:Y:S05]  /*30d0*/  BSYNC B2 ;  /* 0x0000000000027941 */ /* 0x000fea0003800000 */
.L_x_10340:
        /* <DEDUP_REMOVED lines=18> */
.L_x_10352:
[----:B------:R-:W-:Y:S02]  /*3200*/  IMAD.MOV.U32 R108, RZ, RZ, R98 ;  /* 0x000000ffff6c7224 */ /* 0x000fe400078e0062 */
.L_x_10353:
[----:B------:R-:W-:Y:S05]  /*3210*/  BSYNC B3 ;  /* 0x0000000000037941 */ /* 0x000fea0003800000 */
.L_x_10351:
        /* <DEDUP_REMOVED lines=16> */
.L_x_10357:
[----:B------:R-:W-:Y:S05]  /*3320*/  BSYNC B4 ;  /* 0x0000000000047941 */ /* 0x000fea0003800000 */
.L_x_10356:
        /* <DEDUP_REMOVED lines=43> */
.L_x_10355:
[----:B------:R-:W-:Y:S05]  /*35e0*/  BSYNC B3 ;  /* 0x0000000000037941 */ /* 0x000fea0003800000 */
.L_x_10354:
        /* <DEDUP_REMOVED lines=11> */
.L_x_10350:
[----:B------:R-:W-:Y:S05]  /*36a0*/  BSYNC B2 ;  /* 0x0000000000027941 */ /* 0x000fea0003800000 */
.L_x_10349:
        /* <DEDUP_REMOVED lines=18> */
.L_x_10361:
[----:B------:R-:W-:Y:S02]  /*37d0*/  IMAD.MOV.U32 R108, RZ, RZ, R98 ;  /* 0x000000ffff6c7224 */ /* 0x000fe400078e0062 */
.L_x_10362:
[----:B------:R-:W-:Y:S05]  /*37e0*/  BSYNC B3 ;  /* 0x0000000000037941 */ /* 0x000fea0003800000 */
.L_x_10360:
        /* <DEDUP_REMOVED lines=16> */
.L_x_10366:
[----:B------:R-:W-:Y:S05]  /*38f0*/  BSYNC B4 ;  /* 0x0000000000047941 */ /* 0x000fea0003800000 */
.L_x_10365:
        /* <DEDUP_REMOVED lines=44> */
.L_x_10364:
[----:B------:R-:W-:Y:S05]  /*3bc0*/  BSYNC B3 ;  /* 0x0000000000037941 */ /* 0x000fea0003800000 */
.L_x_10363:
        /* <DEDUP_REMOVED lines=11> */
.L_x_10359:
[----:B------:R-:W-:Y:S05]  /*3c80*/  BSYNC B2 ;  /* 0x0000000000027941 */ /* 0x000fea0003800000 */
.L_x_10358:
[----:B------:R-:W-:Y:S01]  /*3c90*/  HFMA2.MMA R52, -RZ, RZ, 0, 1.9073486328125e-06 ;  /* 0x00000020ff347435 */ /* 0x000fe200000001ff */
[----:B------:R-:W-:Y:S09]  /*3ca0*/  BSSY B2, `(.L_x_10367) ;  /* 0x0000019000027945 */ /* 0x000ff20003800000 */
        /* <DEDUP_REMOVED lines=24> */
.L_x_10368:
[----:B------:R-:W-:Y:S05]  /*3e30*/  BSYNC B2 ;  /* 0x0000000000027941 */ /* 0x000fea0003800000 */
.L_x_10367:
[----:B------:R-:W-:Y:S02]  /*3e40*/  IADD3 R107, R107, 0x20, RZ ;  /* 0x000000206b6b7810 */ /* 0x000fe40007ffe0ff */
[----:B------:R-:W-:Y:S02]  /*3e50*/  IADD3 R104, R104, 0x20, RZ ;  /* 0x0000002068687810 */ /* 0x000fe40007ffe0ff */
.L_x_10294:
[----:B0-----:R-:W-:Y:S05]  /*3e60*/  BSYNC B1 ;  /* 0x0000000000017941 */ /* 0x001fea0003800000 */
.L_x_10293:
        /* <DEDUP_REMOVED lines=30> */
.L_x_10374:
[----:B------:R-:W-:Y:S02]  /*4050*/  MOV R52, R98 ;  /* 0x0000006200347202 */ /* 0x000fe40000000f00 */
.L_x_10375:
[----:B------:R-:W-:Y:S05]  /*4060*/  BSYNC B3 ;  /* 0x0000000000037941 */ /* 0x000fea0003800000 */
.L_x_10373:
        /* <DEDUP_REMOVED lines=16> */
.L_x_10379:
[----:B------:R-:W-:Y:S05]  /*4170*/  BSYNC B4 ;  /* 0x0000000000047941 */ /* 0x000fea0003800000 */
.L_x_10378:
        /* <DEDUP_REMOVED lines=43> */
.L_x_10377:
[----:B------:R-:W-:Y:S05]  /*4430*/  BSYNC B3 ;  /* 0x0000000000037941 */ /* 0x000fea0003800000 */
.L_x_10376:
        /* <DEDUP_REMOVED lines=11> */
.L_x_10372:
[----:B0-----:R-:W-:Y:S05]  /*44f0*/  BSYNC B2 ;  /* 0x0000000000027941 */ /* 0x001fea0003800000 */
.L_x_10371:
        /* <DEDUP_REMOVED lines=18> */
.L_x_10383:
[----:B------:R-:W-:Y:S02]  /*4620*/  IMAD.MOV.U32 R54, RZ, RZ, R98 ;  /* 0x000000ffff367224 */ /* 0x000fe400078e0062 */
.L_x_10384:
[----:B------:R-:W-:Y:S05]  /*4630*/  BSYNC B3 ;  /* 0x0000000000037941 */ /* 0x000fea0003800000 */
.L_x_10382:
        /* <DEDUP_REMOVED lines=16> */
.L_x_10388:
[----:B------:R-:W-:Y:S05]  /*4740*/  BSYNC B4 ;  /* 0x0000000000047941 */ /* 0x000fea0003800000 */
.L_x_10387:
        /* <DEDUP_REMOVED lines=43> */
.L_x_10386:
[----:B------:R-:W-:Y:S05]  /*4a00*/  BSYNC B3 ;  /* 0x0000000000037941 */ /* 0x000fea0003800000 */
.L_x_10385:
        /* <DEDUP_REMOVED lines=11> */
.L_x_10381:
[----:B------:R-:W-:Y:S05]  /*4ac0*/  BSYNC B2 ;  /* 0x0000000000027941 */ /* 0x000fea0003800000 */
.L_x_10380:
        /* <DEDUP_REMOVED lines=18> */
.L_x_10392:
[----:B------:R-:W-:Y:S02]  /*4bf0*/  IMAD.MOV.U32 R54, RZ, RZ, R98 ;  /* 0x000000ffff367224 */ /* 0x000fe400078e0062 */
.L_x_10393:
[----:B------:R-:W-:Y:S05]  /*4c00*/  BSYNC B3 ;  /* 0x0000000000037941 */ /* 0x000fea0003800000 */
.L_x_10391:
        /* <DEDUP_REMOVED lines=16> */
.L_x_10397:
[----:B------:R-:W-:Y:S05]  /*4d10*/  BSYNC B4 ;  /* 0x0000000000047941 */ /* 0x000fea0003800000 */
.L_x_10396:
        /* <DEDUP_REMOVED lines=43> */
.L_x_10395:
[----:B------:R-:W-:Y:S05]  /*4fd0*/  BSYNC B3 ;  /* 0x0000000000037941 */ /* 0x000fea0003800000 */
.L_x_10394:
        /* <DEDUP_REMOVED lines=11> */
.L_x_10390:
[----:B------:R-:W-:Y:S05]  /*5090*/  BSYNC B2 ;  /* 0x0000000000027941 */ /* 0x000fea0003800000 */
.L_x_10389:
        /* <DEDUP_REMOVED lines=18> */
.L_x_10401:
[----:B------:R-:W-:Y:S02]  /*51c0*/  MOV R78, R98 ;  /* 0x00000062004e7202 */ /* 0x000fe40000000f00 */
.L_x_10402:
[----:B------:R-:W-:Y:S05]  /*51d0*/  BSYNC B3 ;  /* 0x0000000000037941 */ /* 0x000fea0003800000 */
.L_x_10400:
        /* <DEDUP_REMOVED lines=16> */
.L_x_10406:
[----:B------:R-:W-:Y:S05]  /*52e0*/  BSYNC B4 ;  /* 0x0000000000047941 */ /* 0x000fea0003800000 */
.L_x_10405:
        /* <DEDUP_REMOVED lines=43> */
.L_x_10404:
[----:B------:R-:W-:Y:S05]  /*55a0*/  BSYNC B3 ;  /* 0x0000000000037941 */ /* 0x000fea0003800000 */
.L_x_10403:
        /* <DEDUP_REMOVED lines=11> */
.L_x_10399:
[----:B------:R-:W-:Y:S05]  /*5660*/  BSYNC B2 ;  /* 0x0000000000027941 */ /* 0x000fea0003800000 */
.L_x_10398:
        /* <DEDUP_REMOVED lines=18> */
.L_x_10410:
[----:B------:R-:W-:Y:S02]  /*5790*/  IMAD.MOV.U32 R78, RZ, RZ, R98 ;  /* 0x000000ffff4e7224 */ /* 0x000fe400078e0062 */
.L_x_10411:
[----:B------:R-:W-:Y:S05]  /*57a0*/  BSYNC B3 ;  /* 0x0000000000037941 */ /* 0x000fea0003800000 */
.L_x_10409:
        /* <DEDUP_REMOVED lines=16> */
.L_x_10415:
[----:B------:R-:W-:Y:S05]  /*58b0*/  BSYNC B4 ;  /* 0x0000000000047941 */ /* 0x000fea0003800000 */
.L_x_10414:
        /* <DEDUP_REMOVED lines=43> */
.L_x_10413:
[----:B------:R-:W-:Y:S05]  /*5b70*/  BSYNC B3 ;  /* 0x0000000000037941 */ /* 0x000fea0003800000 */
.L_x_10412:
        /* <DEDUP_REMOVED lines=11> */
.L_x_10408:
[----:B------:R-:W-:Y:S05]  /*5c30*/  BSYNC B2 ;  /* 0x0000000000027941 */ /* 0x000fea0003800000 */
.L_x_10407:
        /* <DEDUP_REMOVED lines=18> */
.L_x_10419:
[----:B------:R-:W-:Y:S02]  /*5d60*/  IMAD.MOV.U32 R106, RZ, RZ, R98 ;  /* 0x000000ffff6a7224 */ /* 0x000fe400078e0062 */
.L_x_10420:
[----:B------:R-:W-:Y:S05]  /*5d70*/  BSYNC B3 ;  /* 0x0000000000037941 */ /* 0x000fea0003800000 */
.L_x_10418:
        /* <DEDUP_REMOVED lines=16> */
.L_x_10424:
[----:B------:R-:W-:Y:S05]  /*5e80*/  BSYNC B4 ;  /* 0x0000000000047941 */ /* 0x000fea0003800000 */
.L_x_10423:
        /* <DEDUP_REMOVED lines=43> */
.L_x_10422:
[----:B------:R-:W-:Y:S05]  /*6140*/  BSYNC B3 ;  /* 0x0000000000037941 */ /* 0x000fea0003800000 */
.L_x_10421:
        /* <DEDUP_REMOVED lines=11> */
.L_x_10417:
[----:B------:R-:W-:Y:S05]  /*6200*/  BSYNC B2 ;  /* 0x0000000000027941 */ /* 0x000fea0003800000 */
.L_x_10416:
        /* <DEDUP_REMOVED lines=18> */
.L_x_10428:
[----:B------:R-:W-:Y:S02]  /*6330*/  MOV R106, R98 ;  /* 0x00000062006a7202 */ /* 0x000fe40000000f00 */
.L_x_10429:
[----:B------:R-:W-:Y:S05]  /*6340*/  BSYNC B3 ;  /* 0x0000000000037941 */ /* 0x000fea0003800000 */
.L_x_10427:
        /* <DEDUP_REMOVED lines=16> */
.L_x_10433:
[----:B------:R-:W-:Y:S05]  /*6450*/  BSYNC B4 ;  /* 0x0000000000047941 */ /* 0x000fea0003800000 */
.L_x_10432:
        /* <DEDUP_REMOVED lines=43> */
.L_x_10431:
[----:B------:R-:W-:Y:S05]  /*6710*/  BSYNC B3 ;  /* 0x0000000000037941 */ /* 0x000fea0003800000 */
.L_x_10430:
        /* <DEDUP_REMOVED lines=11> */
.L_x_10426:
[----:B------:R-:W-:Y:S05]  /*67d0*/  BSYNC B2 ;  /* 0x0000000000027941 */ /* 0x000fea0003800000 */
.L_x_10425:
        /* <DEDUP_REMOVED lines=18> */
.L_x_10437:
[----:B------:R-:W-:Y:S02]  /*6900*/  IMAD.MOV.U32 R106, RZ, RZ, R98 ;  /* 0x000000ffff6a7224 */ /* 0x000fe400078e0062 */
.L_x_10438:
[----:B------:R-:W-:Y:S05]  /*6910*/  BSYNC B3 ;  /* 0x0000000000037941 */ /* 0x000fea0003800000 */
.L_x_10436:
        /* <DEDUP_REMOVED lines=16> */
.L_x_10442:
[----:B------:R-:W-:Y:S05]  /*6a20*/  BSYNC B4 ;  /* 0x0000000000047941 */ /* 0x000fea0003800000 */
.L_x_10441:
        /* <DEDUP_REMOVED lines=41> */
[----:B------:R-:W-:-:S03]  /*6cc0*/  LOP3.LUT R97, R101, UR26, R52, 0x96, !PT ;  /* 0x0000001a65617c12 */ /* 0x000fc6000f8e9634 */
.L_x_10440:
[----:B------:R-:W-:Y:S05]  /*6cd0*/  BSYNC B3 ;  /* 0x0000000000037941 */ /* 0x000fea0003800000 */
.L_x_10439:
        /* <DEDUP_REMOVED lines=11> */
.L_x_10435:
[----:B------:R-:W-:Y:S05]  /*6d90*/  BSYNC B2 ;  /* 0x0000000000027941 */ /* 0x000fea0003800000 */
.L_x_10434:
        /* <DEDUP_REMOVED lines=25> */
.L_x_10370:
[----:B------:R-:W-:Y:S05]  /*6f30*/  BSYNC B1 ;  /* 0x0000000000017941 */ /* 0x000fea0003800000 */
.L_x_10369:
        /* <DEDUP_REMOVED lines=21> */
.L_x_10451:
        /* <DEDUP_REMOVED lines=53> */
.L_x_10452:
        /* <DEDUP_REMOVED lines=58> */
.L_x_10448:
[----:B------:R-:W-:Y:S05]  /*7780*/  BSYNC B2 ;  /* 0x0000000000027941 */ /* 0x000fea0003800000 */
.L_x_10447:
        /* <DEDUP_REMOVED lines=27> */
[----:B------:R-:W-:Y:S01]  /*7940*/  IMAD.MOV.U32 R105, RZ, RZ, 0x10 ;  /* 0x00000010ff697424 */ /* 0x000fe200078e00ff */
[----:B------:R-:W-:-:S02]  /*7950*/  F2FP.PACK_AB R54, R103, R106 ;  /* 0x0000006a6736723e */ /* 0x000fc400000000ff */
[----:B------:R-:W-:Y:S01]  /*7960*/  F2FP.PACK_AB R53, R104, R53 ;  /* 0x000000356835723e */ /* 0x000fe200000000ff */
[----:B------:R-:W-:-:S05]  /*7970*/  IMAD.WIDE.U32 R78, R102, R105, c[0x0][0x208] ;  /* 0x00008200664e7625 */ /* 0x000fca00078e0069 */
[----:B------:R0:W-:Y:S02]  /*7980*/  STG.E.128 [R78.64], R52 ;  /* 0x000000344e007986 */ /* 0x0001e4000c101d06 */
.L_x_10446:
[----:B-1----:R-:W-:Y:S05]  /*7990*/  BSYNC B1 ;  /* 0x0000000000017941 */ /* 0x002fea0003800000 */
.L_x_10445:
[----:B0-----:R-:W-:-:S05]  /*79a0*/  IMAD.MOV.U32 R53, RZ, RZ, c[0x0][0x160] ;  /* 0x00005800ff357624 */ /* 0x001fca00078e00ff */
[----:B------:R-:W-:-:S04]  /*79b0*/  LEA R20, R53, R20, 0x2 ;  /* 0x0000001435147211 */ /* 0x000fc800078e10ff */
[----:B------:R-:W-:-:S13]  /*79c0*/  ISETP.GE.AND P0, PT, R20, c[0x0][0x164], PT ;  /* 0x0000590014007a0c */ /* 0x000fda0003f06270 */
[----:B------:R-:W-:Y:S01]  /*79d0*/  @P0 CALL.REL.NOINC `(.L_x_10449) ;  /* 0x0000001000000944 */ /* 0x000fe20003c00000 */
[----:B------:R-:W-:Y:S05]  /*79e0*/  BRA `(.L_x_10450) ;  /* 0xffff922000007947 */ /* 0x000fea000383ffff */
.L_x_10449:
[----:B------:R-:W-:Y:S05]  /*79f0*/  BSYNC B0 ;  /* 0x0000000000007941 */ /* 0x000fea0003800000 */
.L_x_10292:
[----:B------:R-:W-:Y:S05]  /*7a00*/  EXIT ;  /* 0x000000000000794d */ /* 0x000fea0003800000 */
.L_x_10443:
[----:B------:R-:W-:Y:S01]  /*7a10*/  IMAD.MOV.U32 R78, RZ, RZ, 0x1 ;  /* 0x00000001ff4e7424 */ /* 0x000fe200078e00ff */
[----:B------:R-:W-:Y:S01]  /*7a20*/  MOV R109, 0xffffffff ;  /* 0xffffffff006d7802 */ /* 0x000fe20000000f00 */
[----:B------:R-:W-:Y:S01]  /*7a30*/  IMAD.MOV.U32 R54, RZ, RZ, 0x1f ;  /* 0x0000001fff367424 */ /* 0x000fe200078e00ff */
[----:B------:R-:W-:Y:S02]  /*7a40*/  MOV R52, 0x7a60 ;  /* 0x00007a6000347802 */ /* 0x000fe40000000f00 */
[----:B-----5:R-:W-:Y:S05]  /*7a50*/  CALL.REL.NOINC `($__internal_110_$__cuda_sm70_shflsync_bfly_p) ;  /* 0x000005c000007944 */ /* 0x020fea0003c00000 */
[----:B-1----:R-:W-:Y:S01]  /*7a60*/  IMAD.MOV.U32 R52, RZ, RZ, R78 ;  /* 0x000000ffff347224 */ /* 0x002fe200078e004e */
[----:B0-----:R-:W-:Y:S05]  /*7a70*/  BRA `(.L_x_10451) ;  /* 0xfffff61000007947 */ /* 0x001fea000383ffff */
.L_x_10444:
[----:B------:R-:W-:Y:S01]  /*7a80*/  HFMA2.MMA R78, -RZ, RZ, 0, 1.1920928955078125e-07 ;  /* 0x00000002ff4e7435 */ /* 0x000fe200000001ff */
[----:B0-----:R-:W-:Y:S01]  /*7a90*/  IMAD.MOV.U32 R55, RZ, RZ, R107 ;  /* 0x000000ffff377224 */ /* 0x001fe200078e006b */
[----:B------:R-:W-:Y:S01]  /*7aa0*/  MOV R52, 0x7ae0 ;  /* 0x00007ae000347802 */ /* 0x000fe20000000f00 */
[----:B------:R-:W-:Y:S02]  /*7ab0*/  IMAD.MOV.U32 R54, RZ, RZ, 0x1f ;  /* 0x0000001fff367424 */ /* 0x000fe400078e00ff */
[----:B------:R-:W-:Y:S02]  /*7ac0*/  IMAD.MOV.U32 R109, RZ, RZ, -0x1 ;  /* 0xffffffffff6d7424 */ /* 0x000fe400078e00ff */
[----:B-----5:R-:W-:Y:S05]  /*7ad0*/  CALL.REL.NOINC `($__internal_110_$__cuda_sm70_shflsync_bfly_p) ;  /* 0x0000054000007944 */ /* 0x020fea0003c00000 */
[----:B01----:R-:W-:Y:S01]  /*7ae0*/  FADD.FTZ R55, R107, R78 ;  /* 0x0000004e6b377221 */ /* 0x003fe20000010000 */
[----:B------:R-:W-:Y:S01]  /*7af0*/  MOV R78, 0x4 ;  /* 0x00000004004e7802 */ /* 0x000fe20000000f00 */
[----:B------:R-:W-:Y:S01]  /*7b00*/  IMAD.MOV.U32 R54, RZ, RZ, 0x1f ;  /* 0x0000001fff367424 */ /* 0x000fe200078e00ff */
[----:B------:R-:W-:Y:S01]  /*7b10*/  MOV R52, 0x7b40 ;  /* 0x00007b4000347802 */ /* 0x000fe20000000f00 */
[----:B------:R-:W-:-:S02]  /*7b20*/  IMAD.MOV.U32 R109, RZ, RZ, -0x1 ;  /* 0xffffffffff6d7424 */ /* 0x000fc400078e00ff */
[----:B------:R-:W-:Y:S05]  /*7b30*/  CALL.REL.NOINC `($__internal_110_$__cuda_sm70_shflsync_bfly_p) ;  /* 0x000004e000007944 */ /* 0x000fea0003c00000 */
[----:B01----:R-:W-:Y:S01]  /*7b40*/  FADD.FTZ R55, R55, R78 ;  /* 0x0000004e37377221 */ /* 0x003fe20000010000 */
[----:B------:R-:W-:Y:S01]  /*7b50*/  HFMA2.MMA R78, -RZ, RZ, 0, 4.76837158203125e-07 ;  /* 0x00000008ff4e7435 */ /* 0x000fe200000001ff */
[----:B------:R-:W-:Y:S01]  /*7b60*/  IMAD.MOV.U32 R54, RZ, RZ, 0x1f ;  /* 0x0000001fff367424 */ /* 0x000fe200078e00ff */
[----:B------:R-:W-:Y:S01]  /*7b70*/  MOV R52, 0x7ba0 ;  /* 0x00007ba000347802 */ /* 0x000fe20000000f00 */
[----:B------:R-:W-:-:S03]  /*7b80*/  IMAD.MOV.U32 R109, RZ, RZ, -0x1 ;  /* 0xffffffffff6d7424 */ /* 0x000fc600078e00ff */
[----:B------:R-:W-:Y:S05]  /*7b90*/  CALL.REL.NOINC `($__internal_110_$__cuda_sm70_shflsync_bfly_p) ;  /* 0x0000048000007944 */ /* 0x000fea0003c00000 */
[----:B01----:R-:W-:Y:S01]  /*7ba0*/  FADD.FTZ R55, R55, R78 ;  /* 0x0000004e37377221 */ /* 0x003fe20000010000 */
[----:B------:R-:W-:Y:S01]  /*7bb0*/  MOV R78, 0x10 ;  /* 0x00000010004e7802 */ /* 0x000fe20000000f00 */
[----:B------:R-:W-:Y:S01]  /*7bc0*/  IMAD.MOV.U32 R54, RZ, RZ, 0x1f ;  /* 0x0000001fff367424 */ /* 0x000fe200078e00ff */
[----:B------:R-:W-:Y:S01]  /*7bd0*/  MOV R52, 0x7c00 ;  /* 0x00007c0000347802 */ /* 0x000fe20000000f00 */
[----:B------:R-:W-:-:S02]  /*7be0*/  IMAD.MOV.U32 R109, RZ, RZ, -0x1 ;  /* 0xffffffffff6d7424 */ /* 0x000fc400078e00ff */
[----:B------:R-:W-:Y:S05]  /*7bf0*/  CALL.REL.NOINC `($__internal_110_$__cuda_sm70_shflsync_bfly_p) ;  /* 0x0000042000007944 */ /* 0x000fea0003c00000 */
        /* <DEDUP_REMOVED lines=39> */
[----:B------:R-:W-:Y:S05]  /*7e70*/  CALL.REL.NOINC `($__internal_110_$__cuda_sm70_shflsync_bfly_p) ;  /* 0x000001a000007944 */ /* 0x000fea0003c00000 */
[----:B01----:R-:W-:Y:S01]  /*7e80*/  FADD.FTZ R55, R55, R78 ;  /* 0x0000004e37377221 */ /* 0x003fe20000010000 */
[----:B------:R-:W-:Y:S01]  /*7e90*/  MOV R78, 0x2 ;  /* 0x00000002004e7802 */ /* 0x000fe20000000f00 */
[----:B------:R-:W-:Y:S01]  /*7ea0*/  IMAD.MOV.U32 R54, RZ, RZ, 0x1f ;  /* 0x0000001fff367424 */ /* 0x000fe200078e00ff */
[----:B------:R-:W-:Y:S01]  /*7eb0*/  MOV R52, 0x7ee0 ;  /* 0x00007ee000347802 */ /* 0x000fe20000000f00 */
[----:B------:R-:W-:Y:S02]  /*7ec0*/  IMAD.MOV.U32 R109, RZ, RZ, -0x1 ;  /* 0xffffffffff6d7424 */ /* 0x000fe400078e00ff */
[----:B------:R-:W-:Y:S05]  /*7ed0*/  CALL.REL.NOINC `($__internal_110_$__cuda_sm70_shflsync_bfly_p) ;  /* 0x0000014000007944 */ /* 0x000fea0003c00000 */
[----:B01----:R-:W-:Y:S01]  /*7ee0*/  FADD.FTZ R55, R55, R78 ;  /* 0x0000004e37377221 */ /* 0x003fe20000010000 */
[----:B------:R-:W-:Y:S01]  /*7ef0*/  HFMA2.MMA R78, -RZ, RZ, 0, 2.384185791015625e-07 ;  /* 0x00000004ff4e7435 */ /* 0x000fe200000001ff */
        /* <DEDUP_REMOVED lines=10> */
[----:B-1----:R-:W-:Y:S01]  /*7fa0*/  FADD.FTZ R107, R55, R78 ;  /* 0x0000004e376b7221 */ /* 0x002fe20000010000 */
[----:B------:R-:W-:Y:S01]  /*7fb0*/  HFMA2.MMA R78, -RZ, RZ, 0, 9.5367431640625e-07 ;  /* 0x00000010ff4e7435 */ /* 0x000fe200000001ff */
[----:B0-----:R-:W-:Y:S01]  /*7fc0*/  IMAD.MOV.U32 R54, RZ, RZ, 0x1f ;  /* 0x0000001fff367424 */ /* 0x001fe200078e00ff */
[----:B------:R-:W-:Y:S01]  /*7fd0*/  MOV R52, 0x8010 ;  /* 0x0000801000347802 */ /* 0x000fe20000000f00 */
[----:B------:R-:W-:Y:S01]  /*7fe0*/  IMAD.MOV.U32 R109, RZ, RZ, -0x1 ;  /* 0xffffffffff6d7424 */ /* 0x000fe200078e00ff */
[----:B------:R-:W-:-:S02]  /*7ff0*/  MOV R55, R107 ;  /* 0x0000006b00377202 */ /* 0x000fc40000000f00 */
[----:B------:R-:W-:Y:S05]  /*8000*/  CALL.REL.NOINC `($__internal_110_$__cuda_sm70_shflsync_bfly_p) ;  /* 0x0000001000007944 */ /* 0x000fea0003c00000 */
[----:B01----:R-:W-:Y:S05]  /*8010*/  BRA `(.L_x_10452) ;  /* 0xfffff3c000007947 */ /* 0x003fea000383ffff */
        .weak           $__internal_110_$__cuda_sm70_shflsync_bfly_p
        .type           $__internal_110_$__cuda_sm70_shflsync_bfly_p,@function
        .size           $__internal_110_$__cuda_sm70_shflsync_bfly_p,(.L_x_15302 - $__internal_110_$__cuda_sm70_shflsync_bfly_p)
$__internal_110_$__cuda_sm70_shflsync_bfly_p:
[----:B------:R-:W-:Y:S01]  /*8020*/  IMAD.MOV.U32 R53, RZ, RZ, 0x0 ;  /* 0x00000000ff357424 */ /* 0x000fe200078e00ff */
[----:B------:R-:W-:Y:S04]  /*8030*/  WARPSYNC R109 ;  /* 0x0000006d00007348 */ /* 0x000fe80003800000 */
[----:B------:R0:W1:Y:S01]  /*8040*/  SHFL.BFLY PT, R78, R55, R78, R54 ;  /* 0x0c00004e374e7389 */ /* 0x00006200000e0036 */
[----:B------:R-:W-:Y:S05]  /*8050*/  RET.REL.NODEC R52 `(_ZN10layer_norm13ln_fwd_kernelINS_13Kernel_traitsI6__halfS2_fS2_fjLj512ELj1ELj4ELj1ELj16ENS_18Kernel_traits_baseILj512ES2_S2_fS2_fjLj128EEEEELb1ELb1ELb1ELb0EEEvNS_9FwdParamsE) ;  /* 0xffff7fa034007950 */ /* 0x000fea0003c3ffff */
.L_x_10453:
        /* <DEDUP_REMOVED lines=10> */
.L_x_15302:


//--------------------- .text._ZN10layer_norm13ln_fwd_kernelINS_13Kernel_traitsI6__halfS2_fS2_fjLj512ELj1ELj4ELj1ELj16ENS_18Kernel_traits_baseILj512ES2_S2_fS2_fjLj128EEEEELb1ELb1ELb1ELb1EEEvNS_9FwdParamsE --------------------------
	.section	.text._ZN10layer_norm13ln_fwd_kernelINS_13Kernel_traitsI6__halfS2_fS2_fjLj512ELj1ELj4ELj1ELj16ENS_18Kernel_traits_baseILj512ES2_S2_fS2_fjLj128EEEEELb1ELb1ELb1ELb1EEEvNS_9FwdParamsE,"ax",@progbits
	.sectioninfo	@"SHI_REGISTERS=95"
	.align	128
        .global         _ZN10layer_norm13ln_fwd_kernelINS_13Kernel_traitsI6__halfS2_fS2_fjLj512ELj1ELj4ELj1ELj16ENS_18Kernel_traits_baseILj512ES2_S2_fS2_fjLj128EEEEELb1ELb1ELb1ELb1EEEvNS_9FwdParamsE
        .type           _ZN10layer_norm13ln_fwd_kernelINS_13Kernel_traitsI6__halfS2_fS2_fjLj512ELj1ELj4ELj1ELj16ENS_18Kernel_traits_baseILj512ES2_S2_fS2_fjLj128EEEEELb1ELb1ELb1ELb1EEEvNS_9FwdParamsE,@function
        .size           _ZN10layer_norm13ln_fwd_kernelINS_13Kernel_traitsI6__halfS2_fS2_fjLj512ELj1ELj4ELj1ELj16ENS_18Kernel_traits_baseILj512ES2_S2_fS2_fjLj128EEEEELb1ELb1ELb1ELb1EEEvNS_9FwdParamsE,(.L_x_15303 - _ZN10layer_norm13ln_fwd_kernelINS_13Kernel_traitsI6__halfS2_fS2_fjLj512ELj1ELj4ELj1ELj16ENS_18Kernel_traits_baseILj512ES2_S2_fS2_fjLj128EEEEELb1ELb1ELb1ELb1EEEvNS_9FwdParamsE)
        .other          _ZN10layer_norm13ln_fwd_kernelINS_13Kernel_traitsI6__halfS2_fS2_fjLj512ELj1ELj4ELj1ELj16ENS_18Kernel_traits_baseILj512ES2_S2_fS2_fjLj128EEEEELb1ELb1ELb1ELb1EEEvNS_9FwdParamsE,@"STO_CUDA_ENTRY STV_DEFAULT"
_ZN10layer_norm13ln_fwd_kernelINS_13Kernel_traitsI6__halfS2_fS2_fjLj512ELj1ELj4ELj1ELj16ENS_18Kernel_traits_baseILj512ES2_S2_fS2_fjLj128EEEEELb1ELb1ELb1ELb1EEEvNS_9FwdParamsE:
.text._ZN10layer_norm13ln_fwd_kernelINS_13Kernel_traitsI6__halfS2_fS2_fjLj512ELj1ELj4ELj1ELj16ENS_18Kernel_traits_baseILj512ES2_S2_fS2_fjLj128EEEEELb1ELb1ELb1ELb1EEEvNS_9FwdParamsE:
        /* <DEDUP_REMOVED lines=42> */
[----:B------:R-:W-:Y:S01]  /*02a0*/  UIADD3 UR10, UR5, -0x4498517b, URZ ;  /* 0xbb67ae85050a7890 */ /* 0x000fe2000fffe03f */
[----:B------:R1:W5:Y:S01]  /*02b0*/  LDG.E.128 R12, [R34.64+0x200] ;  /* 0x00020006220c7981 */ /* 0x000362000c1e1d00 */
        /* <DEDUP_REMOVED lines=24> */
[C---:B------:R-:W-:Y:S01]  /*0440*/  IMAD.HI.U32 R8, R4.reuse, -0x2daee0ad, RZ ;  /* 0xd2511f5304087827 */ /* 0x040fe200078e00ff */
[----:B------:R-:W-:Y:S01]  /*0450*/  LOP3.LUT R2, R7, UR11, R2, 0x96, !PT ;  /* 0x0000000b07027c12 */ /* 0x000fe2000f8e9602 */
[----:B------:R-:W-:Y:S01]  /*0460*/  UIADD3 UR19, UR4, -0x4ab325aa, URZ ;  /* 0xb54cda5604137890 */ /* 0x000fe2000fffe03f */
[----:B------:R-:W-:Y:S01]  /*0470*/  HADD2.F32 R59, -RZ, R60.H1_H1 ;  /* 0x3000003cff3b7230 */ /* 0x000fe20000004100 */
[----:B------:R-:W-:Y:S01]  /*0480*/  IMAD R4, R4, -0x2daee0ad, RZ ;  /* 0xd2511f5304047824 */ /* 0x000fe200078e02ff */
[----:B------:R-:W-:Y:S01]  /*0490*/  LOP3.LUT R3, R8, UR12, R3, 0x96, !PT ;  /* 0x0000000c08037c12 */ /* 0x000fe2000f8e9603 */
[----:B------:R-:W-:Y:S01]  /*04a0*/  IMAD.HI.U32 R5, R2, -0x2daee0ad, RZ ;  /* 0xd2511f5302057827 */ /* 0x000fe200078e00ff */
[----:B------:R-:W-:Y:S01]  /*04b0*/  UIADD3 UR20, UR5, 0x646e171e, URZ ;  /* 0x646e171e05147890 */ /* 0x000fe2000fffe03f */
[----:B------:R-:W-:Y:S01]  /*04c0*/  HFMA2.MMA R76, -RZ, RZ, 0, 0 ;  /* 0x00000000ff4c7435 */ /* 0x000fe200000001ff */
        /* <DEDUP_REMOVED lines=11> */
[--C-:B------:R-:W-:Y:S01]  /*0580*/  HADD2.F32 R64, -RZ, R62.reuse.H0_H0 ;  /* 0x2000003eff407230 */ /* 0x100fe20000004100 */
[----:B------:R-:W-:Y:S01]  /*0590*/  UIADD3 UR25, UR4, -0x700cb87f, URZ ;  /* 0x8ff3478104197890 */ /* 0x000fe2000fffe03f */
[----:B------:R-:W-:Y:S01]  /*05a0*/  IMAD R2, R2, -0x2daee0ad, RZ ;  /* 0xd2511f5302027824 */ /* 0x000fe200078e02ff */
[----:B------:R-:W-:Y:S01]  /*05b0*/  LOP3.LUT R3, R8, UR15, R3, 0x96, !PT ;  /* 0x0000000f08037c12 */ /* 0x000fe2000f8e9603 */
[C---:B------:R-:W-:Y:S01]  /*05c0*/  IMAD.HI.U32 R7, R5.reuse, -0x2daee0ad, RZ ;  /* 0xd2511f5305077827 */ /* 0x040fe200078e00ff */
[----:B------:R-:W-:Y:S01]  /*05d0*/  UIADD3 UR26, UR5, -0x695add53, URZ ;  /* 0x96a522ad051a7890 */ /* 0x000fe2000fffe03f */
[----:B------:R-:W-:Y:S01]  /*05e0*/  HADD2.F32 R65, -RZ, R63.H0_H0 ;  /* 0x2000003fff417230 */ /* 0x000fe20000004100 */
        /* <DEDUP_REMOVED lines=23> */
[----:B-1----:R-:W-:Y:S01]  /*0760*/  LOP3.LUT R34, R5, UR22, R4, 0x96, !PT ;  /* 0x0000001605227c12 */ /* 0x002fe2000f8e9604 */
[--C-:B------:R-:W-:Y:S01]  /*0770*/  HADD2.F32 R4, -RZ, R29.reuse.H0_H0 ;  /* 0x2000001dff047230 */ /* 0x100fe20000004100 */
[----:B------:R-:W-:Y:S01]  /*0780*/  IMAD R33, R33, -0x2daee0ad, RZ ;  /* 0xd2511f5321217824 */ /* 0x000fe200078e02ff */
[----:B------:R-:W-:Y:S01]  /*0790*/  HADD2.F32 R5, -RZ, R29.H1_H1 ;  /* 0x3000001dff057230 */ /* 0x000fe20000004100 */
[----:B------:R-:W-:Y:S01]  /*07a0*/  IMAD.HI.U32 R29, R8, -0x326172a9, RZ ;  /* 0xcd9e8d57081d7827 */ /* 0x000fe200078e00ff */
[----:B------:R-:W-:-:S03]  /*07b0*/  HADD2.F32 R7, -RZ, R30.H1_H1 ;  /* 0x3000001eff077230 */ /* 0x000fc60000004100 */
[----:B------:R-:W-:Y:S01]  /*07c0*/  IMAD R28, R8, -0x326172a9, RZ ;  /* 0xcd9e8d57081c7824 */ /* 0x000fe200078e02ff */
[----:B------:R-:W-:Y:S01]  /*07d0*/  LOP3.LUT R29, R29, UR21, R10, 0x96, !PT ;  /* 0x000000151d1d7c12 */ /* 0x000fe2000f8e960a */
[C---:B------:R-:W-:Y:S01]  /*07e0*/  IMAD.HI.U32 R35, R34.reuse, -0x326172a9, RZ ;  /* 0xcd9e8d5722237827 */ /* 0x040fe200078e00ff */
[----:B------:R-:W-:Y:S02]  /*07f0*/  HADD2.F32 R10, -RZ, R60.H0_H0 ;  /* 0x2000003cff0a7230 */ /* 0x000fe40000004100 */
[----:B------:R-:W-:Y:S01]  /*0800*/  HADD2.F32 R60, -RZ, R61.H0_H0 ;  /* 0x2000003dff3c7230 */ /* 0x000fe20000004100 */
[----:B------:R-:W-:Y:S01]  /*0810*/  IMAD.WIDE.U32 R72, R29, -0x2daee0ad, RZ ;  /* 0xd2511f531d487825 */ /* 0x000fe200078e00ff */
[----:B------:R-:W-:Y:S01]  /*0820*/  LOP3.LUT R28, R35, UR23, R28, 0x96, !PT ;  /* 0x00000017231c7c12 */ /* 0x000fe2000f8e961c */
[----:B------:R-:W-:Y:S02]  /*0830*/  HADD2.F32 R8, -RZ, R31.H0_H0 ;  /* 0x2000001fff087230 */ /* 0x000fe40000004100 */
[----:B------:R-:W-:Y:S01]  /*0840*/  HADD2.F32 R61, -RZ, R61.H1_H1 ;  /* 0x3000003dff3d7230 */ /* 0x000fe20000004100 */
[----:B------:R-:W-:Y:S01]  /*0850*/  LOP3.LUT R33, R73, UR24, R33, 0x96, !PT ;  /* 0x0000001849217c12 */ /* 0x000fe2000f8e9621 */
[----:B------:R-:W-:-:S02]  /*0860*/  IMAD R73, R34, -0x326172a9, RZ ;  /* 0xcd9e8d5722497824 */ /* 0x000fc400078e02ff */
[----:B------:R-:W-:-:S04]  /*0870*/  IMAD.HI.U32 R29, R28, -0x2daee0ad, RZ ;  /* 0xd2511f531c1d7827 */ /* 0x000fc800078e00ff */
[----:B------:R-:W-:Y:S01]  /*0880*/  IMAD.WIDE.U32 R74, R33, -0x326172a9, RZ ;  /* 0xcd9e8d57214a7825 */ /* 0x000fe200078e00ff */
[----:B------:R-:W-:-:S03]  /*0890*/  LOP3.LUT R72, R29, UR26, R72, 0x96, !PT ;  /* 0x0000001a1d487c12 */ /* 0x000fc6000f8e9648 */
[----:B------:R-:W-:Y:S01]  /*08a0*/  IMAD R78, R28, -0x2daee0ad, RZ ;  /* 0xd2511f531c4e7824 */ /* 0x000fe200078e02ff */
[----:B------:R-:W-:Y:S02]  /*08b0*/  LOP3.LUT R73, R75, UR25, R73, 0x96, !PT ;  /* 0x000000194b497c12 */ /* 0x000fe4000f8e9649 */
[----:B------:R-:W-:Y:S02]  /*08c0*/  LOP3.LUT R75, R32, 0x3, RZ, 0xc0, !PT ;  /* 0x00000003204b7812 */ /* 0x000fe400078ec0ff */
.L_x_10608:
[----:B------:R-:W-:-:S04]  /*08d0*/  IMAD.MOV.U32 R47, RZ, RZ, 0x4 ;  /* 0x00000004ff2f7424 */ /* 0x000fc800078e00ff */
[----:B------:R-:W-:-:S06]  /*08e0*/  IMAD.WIDE R40, R58, R47, c[0x0][0x1d0] ;  /* 0x000074003a287625 */ /* 0x000fcc00078e022f */
[----:B------:R-:W2:Y:S01]  /*08f0*/  LDG.E R40, [R40.64] ;  /* 0x0000000628287981 */ /* 0x000ea2000c1e1900 */
[----:B------:R-:W-:Y:S01]  /*0900*/  ISETP.NE.U32.AND P0, PT, RZ, c[0x0][0x180], PT ;  /* 0x00006000ff007a0c */ /* 0x000fe20003f05070 */
[C---:B------:R-:W-:Y:S01]  /*0910*/  IMAD R42, R58.reuse, c[0x0][0x168], RZ ;  /* 0x00005a003a2a7a24 */ /* 0x040fe200078e02ff */
[----:B------:R-:W-:Y:S01]  /*0920*/  MOV R69, RZ ;  /* 0x000000ff00457202 */ /* 0x000fe20000000f00 */
[----:B------:R-:W-:Y:S01]  /*0930*/  IMAD.WIDE R46, R58, R47, c[0x0][0x1d8] ;  /* 0x000076003a2e7625 */ /* 0x000fe200078e022f */
[----:B------:R-:W-:Y:S02]  /*0940*/  ISETP.NE.AND.EX P0, PT, RZ, c[0x0][0x184], PT, P0 ;  /* 0x00006100ff007a0c */ /* 0x000fe40003f05300 */
[----:B------:R-:W-:Y:S02]  /*0950*/  SHF.R.S32.HI R43, RZ, 0x1f, R42 ;  /* 0x0000001fff2b7819 */ /* 0x000fe4000001142a */
[----:B-----5:R0:W5:Y:S02]  /*0960*/  LDG.E R86, [R46.64] ;  /* 0x000000062e567981 */ /* 0x020164000c1e1900 */
[----:B------:R-:W-:-:S04]  /*0970*/  LEA.HI R43, R43, R42, RZ, 0x3 ;  /* 0x0000002a2b2b7211 */ /* 0x000fc800078f18ff */
[----:B------:R-:W-:-:S03]  /*0980*/  LEA.HI.SX32 R55, R43, R0, 0x1d ;  /* 0x000000002b377211 */ /* 0x000fc600078feaff */
[----:B------:R-:W-:-:S04]  /*0990*/  @P0 IMAD.MOV.U32 R42, RZ, RZ, 0x20 ;  /* 0x00000020ff2a0424 */ /* 0x000fc800078e00ff */
        /* <DEDUP_REMOVED lines=32> */
.L_x_10458:
[----:B------:R-:W-:Y:S02]  /*0ba0*/  MOV R48, R74 ;  /* 0x0000004a00307202 */ /* 0x000fe40000000f00 */
.L_x_10459:
[----:B------:R-:W-:Y:S05]  /*0bb0*/  BSYNC B2 ;  /* 0x0000000000027941 */ /* 0x000fea0003800000 */
.L_x_10457:
        /* <DEDUP_REMOVED lines=16> */
.L_x_10463:
[----:B------:R-:W-:Y:S05]  /*0cc0*/  BSYNC B3 ;  /* 0x0000000000037941 */ /* 0x000fea0003800000 */
.L_x_10462:
        /* <DEDUP_REMOVED lines=43> */
.L_x_10461:
[----:B------:R-:W-:Y:S05]  /*0f80*/  BSYNC B2 ;  /* 0x0000000000027941 */ /* 0x000fea0003800000 */
.L_x_10460:
[----:B------:R-:W0:Y:S01]  /*0f90*/  I2F.U32 R40, R48 ;  /* 0x0000003000287306 */ /* 0x000e220000201000 */
[----:B------:R-:W-:Y:S01]  /*0fa0*/  HFMA2.MMA R43, -RZ, RZ, 0.1171875, 0 ;  /* 0x2f800000ff2b7435 */ /* 0x000fe200000001ff */
[----:B-----5:R-:W-:-:S05]  /*0fb0*/  HADD2.F32 R41, -RZ, R36.H0_H0 ;  /* 0x20000024ff297230 */ /* 0x020fca0000004100 */
[----:B------:R-:W-:-:S04]  /*0fc0*/  FMUL.FTZ R41, R41, c[0x0][0x1ec] ;  /* 0x00007b0029297a20 */ /* 0x000fc80000410000 */
[----:B------:R-:W-:Y:S02]  /*0fd0*/  FMUL.FTZ R41, R41, c[0x0][0x1e8] ;  /* 0x00007a0029297a20 */ /* 0x000fe40000410000 */
[----:B0-----:R-:W-:-:S05]  /*0fe0*/  FFMA.FTZ R40, R40, R43, 1.1641532182693481445e-10 ;  /* 0x2f00000028287423 */ /* 0x001fca000001002b */
[----:B------:R-:W-:Y:S01]  /*0ff0*/  FSETP.GTU.FTZ.AND P1, PT, R40, c[0x0][0x1e4], PT ;  /* 0x0000790028007a0b */ /* 0x000fe20003f3c000 */
[----:B------:R-:W-:-:S03]  /*1000*/  HADD2.F32 R40, -RZ, R16.H0_H0 ;  /* 0x20000010ff287230 */ /* 0x000fc60000004100 */
[----:B------:R-:W-:Y:S02]  /*1010*/  FSEL R41, R41, RZ, !P1 ;  /* 0x000000ff29297208 */ /* 0x000fe40004800000 */
[----:B------:R-:W-:-:S03]  /*1020*/  SEL R77, RZ, 0x1, P1 ;  /* 0x00000001ff4d7807 */ /* 0x000fc60000800000 */
[----:B------:R-:W-:-:S04]  /*1030*/  FMUL.FTZ R40, R41, R40 ;  /* 0x0000002829287220 */ /* 0x000fc80000410000 */
[----:B------:R-:W-:Y:S02]  /*1040*/  @P0 FADD.FTZ R40, R28, R40 ;  /* 0x000000281c280221 */ /* 0x000fe40000010000 */
.L_x_10456:
[----:B0-----:R-:W-:Y:S05]  /*1050*/  BSYNC B1 ;  /* 0x0000000000017941 */ /* 0x001fea0003800000 */
.L_x_10455:
        /* <DEDUP_REMOVED lines=18> */
.L_x_10467:
[----:B------:R-:W-:Y:S02]  /*1180*/  IMAD.MOV.U32 R50, RZ, RZ, R74 ;  /* 0x000000ffff327224 */ /* 0x000fe400078e004a */
.L_x_10468:
[----:B------:R-:W-:Y:S05]  /*1190*/  BSYNC B2 ;  /* 0x0000000000027941 */ /* 0x000fea0003800000 */
.L_x_10466:
        /* <DEDUP_REMOVED lines=16> */
.L_x_10472:
[----:B------:R-:W-:Y:S05]  /*12a0*/  BSYNC B3 ;  /* 0x0000000000037941 */ /* 0x000fea0003800000 */
.L_x_10471:
        /* <DEDUP_REMOVED lines=42> */
.L_x_10470:
[----:B------:R-:W-:Y:S05]  /*1550*/  BSYNC B2 ;  /* 0x0000000000027941 */ /* 0x000fea0003800000 */
.L_x_10469:
[----:B------:R-:W0:Y:S01]  /*1560*/  I2F.U32 R41, R50 ;  /* 0x0000003200297306 */ /* 0x000e220000201000 */
[----:B-----5:R-:W-:Y:S01]  /*1570*/  HADD2.F32 R42, -RZ, R36.H1_H1 ;  /* 0x30000024ff2a7230 */ /* 0x020fe20000004100 */
[----:B------:R-:W-:-:S04]  /*1580*/  IMAD.MOV.U32 R44, RZ, RZ, 0x2f800000 ;  /* 0x2f800000ff2c7424 */ /* 0x000fc800078e00ff */
[----:B------:R-:W-:-:S04]  /*1590*/  FMUL.FTZ R42, R42, c[0x0][0x1ec] ;  /* 0x00007b002a2a7a20 */ /* 0x000fc80000410000 */
[----:B------:R-:W-:Y:S02]  /*15a0*/  FMUL.FTZ R42, R42, c[0x0][0x1e8] ;  /* 0x00007a002a2a7a20 */ /* 0x000fe40000410000 */
[----:B0-----:R-:W-:-:S05]  /*15b0*/  FFMA.FTZ R41, R41, R44, 1.1641532182693481445e-10 ;  /* 0x2f00000029297423 */ /* 0x001fca000001002c */
[----:B------:R-:W-:Y:S01]  /*15c0*/  FSETP.GTU.FTZ.AND P1, PT, R41, c[0x0][0x1e4], PT ;  /* 0x0000790029007a0b */ /* 0x000fe20003f3c000 */
[----:B------:R-:W-:-:S03]  /*15d0*/  HADD2.F32 R41, -RZ, R16.H1_H1 ;  /* 0x30000010ff297230 */ /* 0x000fc60000004100 */
[----:B------:R-:W-:Y:S02]  /*15e0*/  FSEL R42, R42, RZ, !P1 ;  /* 0x000000ff2a2a7208 */ /* 0x000fe40004800000 */
[----:B------:R-:W-:-:S03]  /*15f0*/  SEL R79, RZ, 0x1, P1 ;  /* 0x00000001ff4f7807 */ /* 0x000fc60000800000 */
[----:B------:R-:W-:-:S04]  /*1600*/  FMUL.FTZ R41, R42, R41 ;  /* 0x000000292a297220 */ /* 0x000fc80000410000 */
[----:B------:R-:W-:Y:S02]  /*1610*/  @P0 FADD.FTZ R41, R29, R41 ;  /* 0x000000291d290221 */ /* 0x000fe40000010000 */
.L_x_10465:
[----:B------:R-:W-:Y:S05]  /*1620*/  BSYNC B1 ;  /* 0x0000000000017941 */ /* 0x000fea0003800000 */
.L_x_10464:
        /* <DEDUP_REMOVED lines=18> */
.L_x_10476:
[----:B------:R-:W-:Y:S02]  /*1750*/  MOV R50, R74 ;  /* 0x0000004a00327202 */ /* 0x000fe40000000f00 */
.L_x_10477:
[----:B------:R-:W-:Y:S05]  /*1760*/  BSYNC B2 ;  /* 0x0000000000027941 */ /* 0x000fea0003800000 */
.L_x_10475:
        /* <DEDUP_REMOVED lines=16> */
.L_x_10481:
[----:B------:R-:W-:Y:S05]  /*1870*/  BSYNC B3 ;  /* 0x0000000000037941 */ /* 0x000fea0003800000 */
.L_x_10480:
        /* <DEDUP_REMOVED lines=43> */
.L_x_10479:
[----:B------:R-:W-:Y:S05]  /*1b30*/  BSYNC B2 ;  /* 0x0000000000027941 */ /* 0x000fea0003800000 */
.L_x_10478:
        /* <DEDUP_REMOVED lines=12> */
.L_x_10474:
[----:B------:R-:W-:Y:S05]  /*1c00*/  BSYNC B1 ;  /* 0x0000000000017941 */ /* 0x000fea0003800000 */
.L_x_10473:
        /* <DEDUP_REMOVED lines=18> */
.L_x_10485:
[----:B------:R-:W-:Y:S02]  /*1d30*/  IMAD.MOV.U32 R52, RZ, RZ, R74 ;  /* 0x000000ffff347224 */ /* 0x000fe400078e004a */
.L_x_10486:
[----:B------:R-:W-:Y:S05]  /*1d40*/  BSYNC B2 ;  /* 0x0000000000027941 */ /* 0x000fea0003800000 */
.L_x_10484:
        /* <DEDUP_REMOVED lines=16> */
.L_x_10490:
[----:B------:R-:W-:Y:S05]  /*1e50*/  BSYNC B3 ;  /* 0x0000000000037941 */ /* 0x000fea0003800000 */
.L_x_10489:
        /* <DEDUP_REMOVED lines=43> */
.L_x_10488:
[----:B------:R-:W-:Y:S05]  /*2110*/  BSYNC B2 ;  /* 0x0000000000027941 */ /* 0x000fea0003800000 */
.L_x_10487:
        /* <DEDUP_REMOVED lines=12> */
.L_x_10483:
[----:B------:R-:W-:Y:S05]  /*21e0*/  BSYNC B1 ;  /* 0x0000000000017941 */ /* 0x000fea0003800000 */
.L_x_10482:
        /* <DEDUP_REMOVED lines=18> */
.L_x_10494:
[----:B------:R-:W-:Y:S02]  /*2310*/  IMAD.MOV.U32 R52, RZ, RZ, R74 ;  /* 0x000000ffff347224 */ /* 0x000fe400078e004a */
.L_x_10495:
[----:B------:R-:W-:Y:S05]  /*2320*/  BSYNC B2 ;  /* 0x0000000000027941 */ /* 0x000fea0003800000 */
.L_x_10493:
        /* <DEDUP_REMOVED lines=16> */
.L_x_10499:
[----:B------:R-:W-:Y:S05]  /*2430*/  BSYNC B3 ;  /* 0x0000000000037941 */ /* 0x000fea0003800000 */
.L_x_10498:
        /* <DEDUP_REMOVED lines=43> */
.L_x_10497:
[----:B------:R-:W-:Y:S05]  /*26f0*/  BSYNC B2 ;  /* 0x0000000000027941 */ /* 0x000fea0003800000 */
.L_x_10496:
[----:B------:R-:W0:Y:S01]  /*2700*/  I2F.U32 R44, R52 ;  /* 0x00000034002c7306 */ /* 0x000e220000201000 */
[----:B------:R-:W-:Y:S01]  /*2710*/  HADD2.F32 R45, -RZ, R38.H0_H0 ;  /* 0x20000026ff2d7230 */ /* 0x000fe20000004100 */
[----:B------:R-:W-:-:S04]  /*2720*/  IMAD.MOV.U32 R47, RZ, RZ, 0x2f800000 ;  /* 0x2f800000ff2f7424 */ /* 0x000fc800078e00ff */
        /* <DEDUP_REMOVED lines=9> */
.L_x_10492:
[----:B------:R-:W-:Y:S05]  /*27c0*/  BSYNC B1 ;  /* 0x0000000000017941 */ /* 0x000fea0003800000 */
.L_x_10491:
        /* <DEDUP_REMOVED lines=18> */
.L_x_10503:
[----:B------:R-:W-:Y:S02]  /*28f0*/  MOV R54, R74 ;  /* 0x0000004a00367202 */ /* 0x000fe40000000f00 */
.L_x_10504:
[----:B------:R-:W-:Y:S05]  /*2900*/  BSYNC B2 ;  /* 0x0000000000027941 */ /* 0x000fea0003800000 */
.L_x_10502:
        /* <DEDUP_REMOVED lines=16> */
.L_x_10508:
[----:B------:R-:W-:Y:S05]  /*2a10*/  BSYNC B3 ;  /* 0x0000000000037941 */ /* 0x000fea0003800000 */
.L_x_10507:
        /* <DEDUP_REMOVED lines=43> */
.L_x_10506:
[----:B------:R-:W-:Y:S05]  /*2cd0*/  BSYNC B2 ;  /* 0x0000000000027941 */ /* 0x000fea0003800000 */
.L_x_10505:
[----:B------:R-:W0:Y:S01]  /*2ce0*/  I2F.U32 R45, R54 ;  /* 0x00000036002d7306 */ /* 0x000e220000201000 */
[----:B------:R-:W-:Y:S01]  /*2cf0*/  HFMA2.MMA R48, -RZ, RZ, 0.1171875, 0 ;  /* 0x2f800000ff307435 */ /* 0x000fe200000001ff */
[----:B------:R-:W-:-:S05]  /*2d00*/  HADD2.F32 R46, -RZ, R38.H1_H1 ;  /* 0x30000026ff2e7230 */ /* 0x000fca0000004100 */
        /* <DEDUP_REMOVED lines=9> */
.L_x_10501:
[----:B------:R-:W-:Y:S05]  /*2da0*/  BSYNC B1 ;  /* 0x0000000000017941 */ /* 0x000fea0003800000 */
.L_x_10500:
        /* <DEDUP_REMOVED lines=18> */
.L_x_10512:
[----:B------:R-:W-:Y:S02]  /*2ed0*/  IMAD.MOV.U32 R54, RZ, RZ, R74 ;  /* 0x000000ffff367224 */ /* 0x000fe400078e004a */
.L_x_10513:
[----:B------:R-:W-:Y:S05]  /*2ee0*/  BSYNC B2 ;  /* 0x0000000000027941 */ /* 0x000fea0003800000 */
.L_x_10511:
        /* <DEDUP_REMOVED lines=16> */
.L_x_10517:
[----:B------:R-:W-:Y:S05]  /*2ff0*/  BSYNC B3 ;  /* 0x0000000000037941 */ /* 0x000fea0003800000 */
.L_x_10516:
        /* <DEDUP_REMOVED lines=43> */
.L_x_10515:
[----:B------:R-:W-:Y:S05]  /*32b0*/  BSYNC B2 ;  /* 0x0000000000027941 */ /* 0x000fea0003800000 */
.L_x_10514:
        /* <DEDUP_REMOVED lines=12> */
.L_x_10510:
[----:B------:R-:W-:Y:S05]  /*3380*/  BSYNC B1 ;  /* 0x0000000000017941 */ /* 0x000fea0003800000 */
.L_x_10509:
        /* <DEDUP_REMOVED lines=18> */
.L_x_10521:
[----:B------:R-:W-:Y:S02]  /*34b0*/  IMAD.MOV.U32 R54, RZ, RZ, R74 ;  /* 0x000000ffff367224 */ /* 0x000fe400078e004a */
.L_x_10522:
[----:B------:R-:W-:Y:S05]  /*34c0*/  BSYNC B2 ;  /* 0x0000000000027941 */ /* 0x000fea0003800000 */
.L_x_10520:
        /* <DEDUP_REMOVED lines=16> */
.L_x_10526:
[----:B------:R-:W-:Y:S05]  /*35d0*/  BSYNC B3 ;  /* 0x0000000000037941 */ /* 0x000fea0003800000 */
.L_x_10525:
        /* <DEDUP_REMOVED lines=43> */
.L_x_10524:
[----:B------:R-:W-:Y:S05]  /*3890*/  BSYNC B2 ;  /* 0x0000000000027941 */ /* 0x000fea0003800000 */
.L_x_10523:
[----:B------:R-:W0:Y:S01]  /*38a0*/  I2F.U32 R47, R54 ;  /* 0x00000036002f7306 */ /* 0x000e220000201000 */
[----:B------:R-:W-:Y:S01]  /*38b0*/  HADD2.F32 R48, -RZ, R39.H1_H1 ;  /* 0x30000027ff307230 */ /* 0x000fe20000004100 */
        /* <DEDUP_REMOVED lines=10> */
.L_x_10519:
[----:B------:R-:W-:Y:S05]  /*3960*/  BSYNC B1 ;  /* 0x0000000000017941 */ /* 0x000fea0003800000 */
.L_x_10518:
[----:B------:R-:W-:Y:S01]  /*3970*/  IMAD.MOV.U32 R66, RZ, RZ, 0x20 ;  /* 0x00000020ff427424 */ /* 0x000fe200078e00ff */
[----:B------:R-:W-:Y:S01]  /*3980*/  IADD3 R67, R55, 0x20, RZ ;  /* 0x0000002037437810 */ /* 0x000fe20007ffe0ff */
        /* <DEDUP_REMOVED lines=28> */
.L_x_10528:
[----:B------:R-:W-:Y:S05]  /*3b50*/  BSYNC B1 ;  /* 0x0000000000017941 */ /* 0x000fea0003800000 */
.L_x_10527:
        /* <DEDUP_REMOVED lines=22> */
.L_x_10532:
[----:B------:R-:W-:Y:S02]  /*3cc0*/  IMAD.MOV.U32 R69, RZ, RZ, R74 ;  /* 0x000000ffff457224 */ /* 0x000fe400078e004a */
.L_x_10533:
[----:B------:R-:W-:Y:S05]  /*3cd0*/  BSYNC B2 ;  /* 0x0000000000027941 */ /* 0x000fea0003800000 */
.L_x_10531:
        /* <DEDUP_REMOVED lines=16> */
.L_x_10537:
[----:B------:R-:W-:Y:S05]  /*3de0*/  BSYNC B3 ;  /* 0x0000000000037941 */ /* 0x000fea0003800000 */
.L_x_10536:
        /* <DEDUP_REMOVED lines=43> */
.L_x_10535:
[----:B------:R-:W-:Y:S05]  /*40a0*/  BSYNC B2 ;  /* 0x0000000000027941 */ /* 0x000fea0003800000 */
.L_x_10534:
[----:B------:R-:W0:Y:S01]  /*40b0*/  I2F.U32 R48, R69 ;  /* 0x0000004500307306 */ /* 0x000e220000201000 */
[----:B-----5:R-:W-:Y:S01]  /*40c0*/  HADD2.F32 R50, -RZ, R36.H0_H0 ;  /* 0x20000024ff327230 */ /* 0x020fe20000004100 */
[----:B------:R-:W-:-:S04]  /*40d0*/  IMAD.MOV.U32 R49, RZ, RZ, 0x2f800000 ;  /* 0x2f800000ff317424 */ /* 0x000fc800078e00ff */
[----:B------:R-:W-:-:S04]  /*40e0*/  FMUL.FTZ R50, R50, c[0x0][0x1ec] ;  /* 0x00007b0032327a20 */ /* 0x000fc80000410000 */
[----:B------:R-:W-:Y:S02]  /*40f0*/  FMUL.FTZ R50, R50, c[0x0][0x1e8] ;  /* 0x00007a0032327a20 */ /* 0x000fe40000410000 */
[----:B0-----:R-:W-:Y:S01]  /*4100*/  FFMA.FTZ R48, R48, R49, 1.1641532182693481445e-10 ;  /* 0x2f00000030307423 */ /* 0x001fe20000010031 */
[----:B------:R-:W-:-:S04]  /*4110*/  HADD2.F32 R49, -RZ, R12.H0_H0 ;  /* 0x2000000cff317230 */ /* 0x000fc80000004100 */
[----:B------:R-:W-:-:S04]  /*4120*/  FSETP.GTU.FTZ.AND P1, PT, R48, c[0x0][0x1e4], PT ;  /* 0x0000790030007a0b */ /* 0x000fc80003f3c000 */
[----:B------:R-:W-:Y:S02]  /*4130*/  FSEL R48, R50, RZ, !P1 ;  /* 0x000000ff32307208 */ /* 0x000fe40004800000 */
[----:B------:R-:W-:-:S03]  /*4140*/  SEL R77, RZ, 0x1, P1 ;  /* 0x00000001ff4d7807 */ /* 0x000fc60000800000 */
[----:B------:R-:W-:-:S04]  /*4150*/  FMUL.FTZ R48, R48, R49 ;  /* 0x0000003130307220 */ /* 0x000fc80000410000 */
[----:B------:R-:W-:Y:S02]  /*4160*/  @P0 FADD.FTZ R48, R28, R48 ;  /* 0x000000301c300221 */ /* 0x000fe40000010000 */
.L_x_10530:
[----:B0-----:R-:W-:Y:S05]  /*4170*/  BSYNC B1 ;  /* 0x0000000000017941 */ /* 0x001fea0003800000 */
.L_x_10529:
        /* <DEDUP_REMOVED lines=18> */
.L_x_10541:
[----:B------:R-:W-:Y:S02]  /*42a0*/  MOV R70, R74 ;  /* 0x0000004a00467202 */ /* 0x000fe40000000f00 */
.L_x_10542:
[----:B------:R-:W-:Y:S05]  /*42b0*/  BSYNC B2 ;  /* 0x0000000000027941 */ /* 0x000fea0003800000 */
.L_x_10540:
        /* <DEDUP_REMOVED lines=16> */
.L_x_10546:
[----:B------:R-:W-:Y:S05]  /*43c0*/  BSYNC B3 ;  /* 0x0000000000037941 */ /* 0x000fea0003800000 */
.L_x_10545:
        /* <DEDUP_REMOVED lines=42> */
.L_x_10544:
[----:B------:R-:W-:Y:S05]  /*4670*/  BSYNC B2 ;  /* 0x0000000000027941 */ /* 0x000fea0003800000 */
.L_x_10543:
[----:B------:R-:W0:Y:S01]  /*4680*/  I2F.U32 R49, R70 ;  /* 0x0000004600317306 */ /* 0x000e220000201000 */
[----:B-----5:R-:W-:Y:S01]  /*4690*/  HADD2.F32 R52, -RZ, R36.H1_H1 ;  /* 0x30000024ff347230 */ /* 0x020fe20000004100 */
[----:B------:R-:W-:-:S04]  /*46a0*/  IMAD.MOV.U32 R50, RZ, RZ, 0x2f800000 ;  /* 0x2f800000ff327424 */ /* 0x000fc800078e00ff */
[----:B------:R-:W-:-:S04]  /*46b0*/  FMUL.FTZ R52, R52, c[0x0][0x1ec] ;  /* 0x00007b0034347a20 */ /* 0x000fc80000410000 */
[----:B------:R-:W-:Y:S02]  /*46c0*/  FMUL.FTZ R52, R52, c[0x0][0x1e8] ;  /* 0x00007a0034347a20 */ /* 0x000fe40000410000 */
[----:B0-----:R-:W-:Y:S01]  /*46d0*/  FFMA.FTZ R49, R49, R50, 1.1641532182693481445e-10 ;  /* 0x2f00000031317423 */ /* 0x001fe20000010032 */
[----:B------:R-:W-:-:S04]  /*46e0*/  HADD2.F32 R50, -RZ, R12.H1_H1 ;  /* 0x3000000cff327230 */ /* 0x000fc80000004100 */
[----:B------:R-:W-:-:S04]  /*46f0*/  FSETP.GTU.FTZ.AND P1, PT, R49, c[0x0][0x1e4], PT ;  /* 0x0000790031007a0b */ /* 0x000fc80003f3c000 */
[----:B------:R-:W-:Y:S02]  /*4700*/  FSEL R49, R52, RZ, !P1 ;  /* 0x000000ff34317208 */ /* 0x000fe40004800000 */
[----:B------:R-:W-:-:S03]  /*4710*/  SEL R79, RZ, 0x1, P1 ;  /* 0x00000001ff4f7807 */ /* 0x000fc60000800000 */
[----:B------:R-:W-:-:S04]  /*4720*/  FMUL.FTZ R49, R49, R50 ;  /* 0x0000003231317220 */ /* 0x000fc80000410000 */
[----:B------:R-:W-:Y:S02]  /*4730*/  @P0 FADD.FTZ R49, R29, R49 ;  /* 0x000000311d310221 */ /* 0x000fe40000010000 */
.L_x_10539:
[----:B------:R-:W-:Y:S05]  /*4740*/  BSYNC B1 ;  /* 0x0000000000017941 */ /* 0x000fea0003800000 */
.L_x_10538:
        /* <DEDUP_REMOVED lines=18> */
.L_x_10550:
[----:B------:R-:W-:Y:S02]  /*4870*/  IMAD.MOV.U32 R70, RZ, RZ, R74 ;  /* 0x000000ffff467224 */ /* 0x000fe400078e004a */
.L_x_10551:
[----:B------:R-:W-:Y:S05]  /*4880*/  BSYNC B2 ;  /* 0x0000000000027941 */ /* 0x000fea0003800000 */
.L_x_10549:
        /* <DEDUP_REMOVED lines=16> */
.L_x_10555:
[----:B------:R-:W-:Y:S05]  /*4990*/  BSYNC B3 ;  /* 0x0000000000037941 */ /* 0x000fea0003800000 */
.L_x_10554:
        /* <DEDUP_REMOVED lines=43> */
.L_x_10553:
[----:B------:R-:W-:Y:S05]  /*4c50*/  BSYNC B2 ;  /* 0x0000000000027941 */ /* 0x000fea0003800000 */
.L_x_10552:
        /* <DEDUP_REMOVED lines=12> */
.L_x_10548:
[----:B------:R-:W-:Y:S05]  /*4d20*/  BSYNC B1 ;  /* 0x0000000000017941 */ /* 0x000fea0003800000 */
.L_x_10547:
        /* <DEDUP_REMOVED lines=18> */
.L_x_10559:
[----:B------:R-:W-:Y:S02]  /*4e50*/  MOV R70, R74 ;  /* 0x0000004a00467202 */ /* 0x000fe40000000f00 */
.L_x_10560:
[----:B------:R-:W-:Y:S05]  /*4e60*/  BSYNC B2 ;  /* 0x0000000000027941 */ /* 0x000fea0003800000 */
.L_x_10558:
        /* <DEDUP_REMOVED lines=16> */
.L_x_10564:
[----:B------:R-:W-:Y:S05]  /*4f70*/  BSYNC B3 ;  /* 0x0000000000037941 */ /* 0x000fea0003800000 */
.L_x_10563:
        /* <DEDUP_REMOVED lines=43> */
.L_x_10562:
[----:B------:R-:W-:Y:S05]  /*5230*/  BSYNC B2 ;  /* 0x0000000000027941 */ /* 0x000fea0003800000 */
.L_x_10561:
[----:B------:R-:W0:Y:S01]  /*5240*/  I2F.U32 R51, R70 ;  /* 0x0000004600337306 */ /* 0x000e220000201000 */
[----:B------:R-:W-:Y:S01]  /*5250*/  HFMA2.MMA R52, -RZ, RZ, 0.1171875, 0 ;  /* 0x2f800000ff347435 */ /* 0x000fe200000001ff */
[----:B-----5:R-:W-:-:S05]  /*5260*/  HADD2.F32 R54, -RZ, R37.H1_H1 ;  /* 0x30000025ff367230 */ /* 0x020fca0000004100 */
        /* <DEDUP_REMOVED lines=9> */
.L_x_10557:
[----:B------:R-:W-:Y:S05]  /*5300*/  BSYNC B1 ;  /* 0x0000000000017941 */ /* 0x000fea0003800000 */
.L_x_10556:
        /* <DEDUP_REMOVED lines=18> */
.L_x_10568:
[----:B------:R-:W-:Y:S02]  /*5430*/  IMAD.MOV.U32 R70, RZ, RZ, R74 ;  /* 0x000000ffff467224 */ /* 0x000fe400078e004a */
.L_x_10569:
[----:B------:R-:W-:Y:S05]  /*5440*/  BSYNC B2 ;  /* 0x0000000000027941 */ /* 0x000fea0003800000 */
.L_x_10567:
        /* <DEDUP_REMOVED lines=16> */
.L_x_10573:
[----:B------:R-:W-:Y:S05]  /*5550*/  BSYNC B3 ;  /* 0x0000000000037941 */ /* 0x000fea0003800000 */
.L_x_10572:
        /* <DEDUP_REMOVED lines=43> */
.L_x_10571:
[----:B------:R-:W-:Y:S05]  /*5810*/  BSYNC B2 ;  /* 0x0000000000027941 */ /* 0x000fea0003800000 */
.L_x_10570:
[----:B------:R-:W0:Y:S01]  /*5820*/  I2F.U32 R52, R70 ;  /* 0x0000004600347306 */ /* 0x000e220000201000 */
[----:B------:R-:W-:Y:S01]  /*5830*/  HADD2.F32 R55, -RZ, R38.H0_H0 ;  /* 0x20000026ff377230 */ /* 0x000fe20000004100 */
        /* <DEDUP_REMOVED lines=10> */
.L_x_10566:
[----:B------:R-:W-:Y:S05]  /*58e0*/  BSYNC B1 ;  /* 0x0000000000017941 */ /* 0x000fea0003800000 */
.L_x_10565:
        /* <DEDUP_REMOVED lines=18> */
.L_x_10577:
[----:B------:R-:W-:Y:S02]  /*5a10*/  IMAD.MOV.U32 R83, RZ, RZ, R74 ;  /* 0x000000ffff537224 */ /* 0x000fe400078e004a */
.L_x_10578:
[----:B------:R-:W-:Y:S05]  /*5a20*/  BSYNC B2 ;  /* 0x0000000000027941 */ /* 0x000fea0003800000 */
.L_x_10576:
        /* <DEDUP_REMOVED lines=16> */
.L_x_10582:
[----:B------:R-:W-:Y:S05]  /*5b30*/  BSYNC B3 ;  /* 0x0000000000037941 */ /* 0x000fea0003800000 */
.L_x_10581:
        /* <DEDUP_REMOVED lines=43> */
.L_x_10580:
[----:B------:R-:W-:Y:S05]  /*5df0*/  BSYNC B2 ;  /* 0x0000000000027941 */ /* 0x000fea0003800000 */
.L_x_10579:
[----:B------:R-:W0:Y:S01]  /*5e00*/  I2F.U32 R53, R83 ;  /* 0x0000005300357306 */ /* 0x000e220000201000 */
[----:B------:R-:W-:Y:S01]  /*5e10*/  HADD2.F32 R68, -RZ, R38.H1_H1 ;  /* 0x30000026ff447230 */ /* 0x000fe20000004100 */
[----:B------:R-:W-:-:S04]  /*5e20*/  IMAD.MOV.U32 R54, RZ, RZ, 0x2f800000 ;  /* 0x2f800000ff367424 */ /* 0x000fc800078e00ff */
[----:B------:R-:W-:Y:S02]  /*5e30*/  FMUL.FTZ R68, R68, c[0x0][0x1ec] ;  /* 0x00007b0044447a20 */ /* 0x000fe40000410000 */
[----:B0-----:R-:W-:Y:S02]  /*5e40*/  FFMA.FTZ R53, R53, R54, 1.1641532182693481445e-10 ;  /* 0x2f00000035357423 */ /* 0x001fe40000010036 */
[----:B------:R-:W-:Y:S01]  /*5e50*/  FMUL.FTZ R54, R68, c[0x0][0x1e8] ;  /* 0x00007a0044367a20 */ /* 0x000fe20000410000 */
[----:B------:R-:W-:Y:S02]  /*5e60*/  HADD2.F32 R68, -RZ, R14.H1_H1 ;  /* 0x3000000eff447230 */ /* 0x000fe40000004100 */
[----:B------:R-:W-:-:S04]  /*5e70*/  FSETP.GTU.FTZ.AND P1, PT, R53, c[0x0][0x1e4], PT ;  /* 0x0000790035007a0b */ /* 0x000fc80003f3c000 */
[----:B------:R-:W-:Y:S02]  /*5e80*/  FSEL R53, R54, RZ, !P1 ;  /* 0x000000ff36357208 */ /* 0x000fe40004800000 */
[----:B------:R-:W-:-:S03]  /*5e90*/  SEL R54, RZ, 0x1, P1 ;  /* 0x00000001ff367807 */ /* 0x000fc60000800000 */
[----:B------:R-:W-:Y:S01]  /*5ea0*/  FMUL.FTZ R53, R53, R68 ;  /* 0x0000004435357220 */ /* 0x000fe20000410000 */
[----:B------:R-:W-:-:S03]  /*5eb0*/  PRMT R83, R54, 0x7610, R83 ;  /* 0x0000761036537816 */ /* 0x000fc60000000053 */
[----:B------:R-:W-:Y:S02]  /*5ec0*/  @P0 FADD.FTZ R53, R33, R53 ;  /* 0x0000003521350221 */ /* 0x000fe40000010000 */
.L_x_10575:
[----:B------:R-:W-:Y:S05]  /*5ed0*/  BSYNC B1 ;  /* 0x0000000000017941 */ /* 0x000fea0003800000 */
.L_x_10574:
        /* <DEDUP_REMOVED lines=18> */
.L_x_10586:
[----:B------:R-:W-:Y:S02]  /*6000*/  MOV R84, R74 ;  /* 0x0000004a00547202 */ /* 0x000fe40000000f00 */
.L_x_10587:
[----:B------:R-:W-:Y:S05]  /*6010*/  BSYNC B2 ;  /* 0x0000000000027941 */ /* 0x000fea0003800000 */
.L_x_10585:
        /* <DEDUP_REMOVED lines=16> */
.L_x_10591:
[----:B------:R-:W-:Y:S05]  /*6120*/  BSYNC B3 ;  /* 0x0000000000037941 */ /* 0x000fea0003800000 */
.L_x_10590:
        /* <DEDUP_REMOVED lines=43> */
.L_x_10589:
[----:B------:R-:W-:Y:S05]  /*63e0*/  BSYNC B2 ;  /* 0x0000000000027941 */ /* 0x000fea0003800000 */
.L_x_10588:
[----:B------:R-:W0:Y:S01]  /*63f0*/  I2F.U32 R54, R84 ;  /* 0x0000005400367306 */ /* 0x000e220000201000 */
[----:B------:R-:W-:Y:S01]  /*6400*/  HFMA2.MMA R55, -RZ, RZ, 0.1171875, 0 ;  /* 0x2f800000ff377435 */ /* 0x000fe200000001ff */
[----:B------:R-:W-:-:S05]  /*6410*/  HADD2.F32 R69, -RZ, R39.H0_H0 ;  /* 0x20000027ff457230 */ /* 0x000fca0000004100 */
[----:B------:R-:W-:-:S04]  /*6420*/  FMUL.FTZ R69, R69, c[0x0][0x1ec] ;  /* 0x00007b0045457a20 */ /* 0x000fc80000410000 */
[----:B0-----:R-:W-:Y:S02]  /*6430*/  FFMA.FTZ R54, R54, R55, 1.1641532182693481445e-10 ;  /* 0x2f00000036367423 */ /* 0x001fe40000010037 */
[----:B------:R-:W-:Y:S01]  /*6440*/  FMUL.FTZ R55, R69, c[0x0][0x1e8] ;  /* 0x00007a0045377a20 */ /* 0x000fe20000410000 */
[----:B------:R-:W-:Y:S02]  /*6450*/  HADD2.F32 R69, -RZ, R15.H0_H0 ;  /* 0x2000000fff457230 */ /* 0x000fe40000004100 */
[----:B------:R-:W-:-:S04]  /*6460*/  FSETP.GTU.FTZ.AND P1, PT, R54, c[0x0][0x1e4], PT ;  /* 0x0000790036007a0b */ /* 0x000fc80003f3c000 */
[----:B------:R-:W-:Y:S02]  /*6470*/  FSEL R54, R55, RZ, !P1 ;  /* 0x000000ff37367208 */ /* 0x000fe40004800000 */
[----:B------:R-:W-:-:S03]  /*6480*/  SEL R55, RZ, 0x1, P1 ;  /* 0x00000001ff377807 */ /* 0x000fc60000800000 */
[----:B------:R-:W-:Y:S01]  /*6490*/  FMUL.FTZ R54, R54, R69 ;  /* 0x0000004536367220 */ /* 0x000fe20000410000 */
[----:B------:R-:W-:-:S03]  /*64a0*/  PRMT R84, R55, 0x7610, R84 ;  /* 0x0000761037547816 */ /* 0x000fc60000000054 */
[----:B------:R-:W-:Y:S02]  /*64b0*/  @P0 FADD.FTZ R54, R34, R54 ;  /* 0x0000003622360221 */ /* 0x000fe40000010000 */
.L_x_10584:
[----:B------:R-:W-:Y:S05]  /*64c0*/  BSYNC B1 ;  /* 0x0000000000017941 */ /* 0x000fea0003800000 */
.L_x_10583:
        /* <DEDUP_REMOVED lines=18> */
.L_x_10595:
[----:B------:R-:W-:Y:S02]  /*65f0*/  IMAD.MOV.U32 R85, RZ, RZ, R74 ;  /* 0x000000ffff557224 */ /* 0x000fe400078e004a */
.L_x_10596:
[----:B------:R-:W-:Y:S05]  /*6600*/  BSYNC B2 ;  /* 0x0000000000027941 */ /* 0x000fea0003800000 */
.L_x_10594:
        /* <DEDUP_REMOVED lines=16> */
.L_x_10600:
[----:B------:R-:W-:Y:S05]  /*6710*/  BSYNC B3 ;  /* 0x0000000000037941 */ /* 0x000fea0003800000 */
.L_x_10599:
        /* <DEDUP_REMOVED lines=43> */
.L_x_10598:
[----:B------:R-:W-:Y:S05]  /*69d0*/  BSYNC B2 ;  /* 0x0000000000027941 */ /* 0x000fea0003800000 */
.L_x_10597:
[----:B------:R-:W0:Y:S01]  /*69e0*/  I2F.U32 R55, R85 ;  /* 0x0000005500377306 */ /* 0x000e220000201000 */
[----:B------:R-:W-:Y:S01]  /*69f0*/  IMAD.MOV.U32 R68, RZ, RZ, 0x2f800000 ;  /* 0x2f800000ff447424 */ /* 0x000fe200078e00ff */
[----:B------:R-:W-:-:S05]  /*6a00*/  HADD2.F32 R69, -RZ, R39.H1_H1 ;  /* 0x30000027ff457230 */ /* 0x000fca0000004100 */
[----:B------:R-:W-:Y:S02]  /*6a10*/  FMUL.FTZ R69, R69, c[0x0][0x1ec] ;  /* 0x00007b0045457a20 */ /* 0x000fe40000410000 */
[----:B0-----:R-:W-:Y:S01]  /*6a20*/  FFMA.FTZ R55, R55, R68, 1.1641532182693481445e-10 ;  /* 0x2f00000037377423 */ /* 0x001fe20000010044 */
[----:B------:R-:W-:-:S04]  /*6a30*/  HADD2.F32 R68, -RZ, R15.H1_H1 ;  /* 0x3000000fff447230 */ /* 0x000fc80000004100 */
[----:B------:R-:W-:Y:S01]  /*6a40*/  FSETP.GTU.FTZ.AND P1, PT, R55, c[0x0][0x1e4], PT ;  /* 0x0000790037007a0b */ /* 0x000fe20003f3c000 */
[----:B------:R-:W-:-:S05]  /*6a50*/  FMUL.FTZ R55, R69, c[0x0][0x1e8] ;  /* 0x00007a0045377a20 */ /* 0x000fca0000410000 */
[----:B------:R-:W-:-:S05]  /*6a60*/  FSEL R55, R55, RZ, !P1 ;  /* 0x000000ff37377208 */ /* 0x000fca0004800000 */
[----:B------:R-:W-:Y:S01]  /*6a70*/  FMUL.FTZ R55, R55, R68 ;  /* 0x0000004437377220 */ /* 0x000fe20000410000 */
[----:B------:R-:W-:-:S03]  /*6a80*/  SEL R68, RZ, 0x1, P1 ;  /* 0x00000001ff447807 */ /* 0x000fc60000800000 */
[----:B------:R-:W-:Y:S01]  /*6a90*/  @P0 FADD.FTZ R55, R35, R55 ;  /* 0x0000003723370221 */ /* 0x000fe20000010000 */
[----:B------:R-:W-:Y:S02]  /*6aa0*/  PRMT R85, R68, 0x7610, R85 ;  /* 0x0000761044557816 */ /* 0x000fe40000000055 */
.L_x_10593:
[----:B------:R-:W-:Y:S05]  /*6ab0*/  BSYNC B1 ;  /* 0x0000000000017941 */ /* 0x000fea0003800000 */
.L_x_10592:
[----:B------:R-:W-:Y:S01]  /*6ac0*/  IMAD.WIDE.U32 R66, R67, R66, c[0x0][0x188] ;  /* 0x0000620043427625 */ /* 0x000fe200078e0042 */
[----:B------:R-:W-:Y:S04]  /*6ad0*/  BSSY B1, `(.L_x_10601) ;  /* 0x0000018000017945 */ /* 0x000fe80003800000 */
[----:B------:R0:W-:Y:S04]  /*6ae0*/  STG.E.128 [R66.64], R48 ;  /* 0x0000003042007986 */ /* 0x0001e8000c101d06 */
[----:B------:R0:W-:Y:S01]  /*6af0*/  STG.E.128 [R66.64+0x10], R52 ;  /* 0x0000103442007986 */ /* 0x0001e2000c101d06 */
[----:B------:R-:W-:Y:S05]  /*6b00*/  @!P2 BRA `(.L_x_10602) ;  /* 0x000001400000a947 */ /* 0x000fea0003800000 */
[----:B0-----:R-:W-:Y:S02]  /*6b10*/  SHF.L.U32 R66, R84, 0x10, RZ ;  /* 0x0000001054427819 */ /* 0x001fe400000006ff */
[----:B------:R-:W-:-:S02]  /*6b20*/  LOP3.LUT R68, R80, 0xff, RZ, 0xc0, !PT ;  /* 0x000000ff50447812 */ /* 0x000fc400078ec0ff */
[----:B------:R-:W-:Y:S02]  /*6b30*/  LOP3.LUT R67, R66, 0xff0000, RZ, 0xc0, !PT ;  /* 0x00ff000042437812 */ /* 0x000fe400078ec0ff */
[----:B------:R-:W-:Y:S01]  /*6b40*/  LOP3.LUT R66, R85, 0xffff, RZ, 0xc0, !PT ;  /* 0x0000ffff55427812 */ /* 0x000fe200078ec0ff */
[----:B------:R-:W-:Y:S01]  /*6b50*/  IMAD.WIDE.U32 R68, R68, 0x10000, RZ ;  /* 0x0001000044447825 */ /* 0x000fe200078e00ff */
[----:B------:R-:W-:Y:S02]  /*6b60*/  LOP3.LUT R70, R79, 0xff, RZ, 0xc0, !PT ;  /* 0x000000ff4f467812 */ /* 0x000fe400078ec0ff */
        /* <DEDUP_REMOVED lines=14> */
.L_x_10602:
[----:B------:R-:W-:Y:S05]  /*6c50*/  BSYNC B1 ;  /* 0x0000000000017941 */ /* 0x000fea0003800000 */
.L_x_10601:
        /* <DEDUP_REMOVED lines=19> */
.L_x_10609:
        /* <DEDUP_REMOVED lines=52> */
.L_x_10610:
[----:B------:R-:W-:Y:S01]  /*70d0*/  FMUL.FTZ R67, R89, R89 ;  /* 0x0000005959437220 */ /* 0x000fe20000410000 */
[----:B------:R-:W-:Y:S01]  /*70e0*/  ISETP.NE.AND P0, PT, RZ, UR8, PT ;  /* 0x00000008ff007c0c */ /* 0x000fe2000bf05270 */
[----:B01----:R-:W-:Y:S01]  /*70f0*/  FADD.FTZ R71, R68, R71 ;  /* 0x0000004744477221 */ /* 0x003fe20000010000 */
[C---:B------:R-:W-:Y:S01]  /*7100*/  @!P1 LEA R68, P2, R58.reuse, c[0x0][0x1a0], 0x2 ;  /* 0x000068003a449a11 */ /* 0x040fe200078410ff */
        /* <DEDUP_REMOVED lines=13> */
[----:B0-----:R-:W-:Y:S01]  /*71e0*/  FSEL R66, R89, RZ, !P0 ;  /* 0x000000ff59427208 */ /* 0x001fe20004000000 */
[----:B------:R-:W-:Y:S01]  /*71f0*/  HADD2.F32 R67, -RZ, R24.H1_H1 ;  /* 0x30000018ff437230 */ /* 0x000fe20000004100 */
[----:B------:R-:W-:Y:S01]  /*7200*/  IADD3 R86, R86, -0x1, RZ ;  /* 0xffffffff56567810 */ /* 0x000fe20007ffe0ff */
[----:B------:R-:W-:Y:S02]  /*7210*/  HADD2.F32 R69, -RZ, R23.H1_H1 ;  /* 0x30000017ff457230 */ /* 0x000fe40000004100 */
[C---:B------:R-:W-:Y:S02]  /*7220*/  FADD.FTZ R44, -R66.reuse, R44 ;  /* 0x0000002c422c7221 */ /* 0x040fe40000010100 */
[C---:B------:R-:W-:Y:S02]  /*7230*/  FADD.FTZ R48, -R66.reuse, R48 ;  /* 0x0000003042307221 */ /* 0x040fe40000010100 */
[C---:B------:R-:W-:Y:S02]  /*7240*/  FADD.FTZ R46, -R66.reuse, R46 ;  /* 0x0000002e422e7221 */ /* 0x040fe40000010100 */
[----:B------:R-:W-:-:S02]  /*7250*/  FADD.FTZ R88, -R66, R45 ;  /* 0x0000002d42587221 */ /* 0x000fc40000010100 */
[C---:B------:R-:W-:Y:S01]  /*7260*/  FADD.FTZ R68, -R66.reuse, R41 ;  /* 0x0000002942447221 */ /* 0x040fe20000010100 */
[----:B------:R-:W-:Y:S01]  /*7270*/  HADD2.F32 R41, -RZ, R27.H0_H0 ;  /* 0x2000001bff297230 */ /* 0x000fe20000004100 */
[C---:B------:R-:W-:Y:S02]  /*7280*/  FADD.FTZ R90, -R66.reuse, R47 ;  /* 0x0000002f425a7221 */ /* 0x040fe40000010100 */
[----:B------:R-:W-:Y:S02]  /*7290*/  FADD.FTZ R92, -R66, R49 ;  /* 0x00000031425c7221 */ /* 0x000fe40000010100 */
[C---:B------:R-:W-:Y:S01]  /*72a0*/  FMUL.FTZ R47, R71.reuse, R44 ;  /* 0x0000002c472f7220 */ /* 0x040fe20000410000 */
[--C-:B------:R-:W-:Y:S01]  /*72b0*/  HADD2.F32 R44, -RZ, R26.reuse.H0_H0 ;  /* 0x2000001aff2c7230 */ /* 0x100fe20000004100 */
[C---:B------:R-:W-:Y:S01]  /*72c0*/  FMUL.FTZ R49, R71.reuse, R48 ;  /* 0x0000003047317220 */ /* 0x040fe20000410000 */
[----:B------:R-:W-:Y:S01]  /*72d0*/  HADD2.F32 R48, -RZ, R26.H1_H1 ;  /* 0x3000001aff307230 */ /* 0x000fe20000004100 */
[----:B------:R-:W-:-:S02]  /*72e0*/  FMUL.FTZ R46, R71, R46 ;  /* 0x0000002e472e7220 */ /* 0x000fc40000410000 */
[----:B------:R-:W-:Y:S02]  /*72f0*/  FMUL.FTZ R88, R71, R88 ;  /* 0x0000005847587220 */ /* 0x000fe40000410000 */
[C---:B------:R-:W-:Y:S02]  /*7300*/  FADD.FTZ R42, -R66.reuse, R42 ;  /* 0x0000002a422a7221 */ /* 0x040fe40000010100 */
[C---:B------:R-:W-:Y:S02]  /*7310*/  FADD.FTZ R40, -R66.reuse, R40 ;  /* 0x0000002842287221 */ /* 0x040fe40000010100 */
[----:B------:R-:W-:Y:S02]  /*7320*/  FADD.FTZ R70, -R66, R43 ;  /* 0x0000002b42467221 */ /* 0x000fe40000010100 */
[----:B------:R-:W-:Y:S01]  /*7330*/  FFMA.FTZ R41, R46, R41, R8 ;  /* 0x000000292e297223 */ /* 0x000fe20000010008 */
[----:B------:R-:W-:Y:S01]  /*7340*/  HADD2.F32 R46, -RZ, R25.H0_H0 ;  /* 0x20000019ff2e7230 */ /* 0x000fe20000004100 */
[----:B------:R-:W-:-:S02]  /*7350*/  FADD.FTZ R50, -R66, R50 ;  /* 0x0000003242327221 */ /* 0x000fc40000010100 */
[----:B------:R-:W-:Y:S01]  /*7360*/  FFMA.FTZ R47, R47, R44, R6 ;  /* 0x0000002c2f2f7223 */ /* 0x000fe20000010006 */
[----:B------:R-:W-:Y:S01]  /*7370*/  HADD2.F32 R44, -RZ, R24.H0_H0 ;  /* 0x20000018ff2c7230 */ /* 0x000fe20000004100 */
[----:B------:R-:W-:Y:S01]  /*7380*/  FFMA.FTZ R88, R88, R48, R7 ;  /* 0x0000003058587223 */ /* 0x000fe20000010007 */
[----:B------:R-:W-:Y:S01]  /*7390*/  HADD2.F32 R48, -RZ, R25.H1_H1 ;  /* 0x30000019ff307230 */ /* 0x000fe20000004100 */
[C---:B------:R-:W-:Y:S02]  /*73a0*/  FADD.FTZ R51, -R66.reuse, R51 ;  /* 0x0000003342337221 */ /* 0x040fe40000010100 */
[C---:B------:R-:W-:Y:S02]  /*73b0*/  FADD.FTZ R52, -R66.reuse, R52 ;  /* 0x0000003442347221 */ /* 0x040fe40000010100 */
[C---:B------:R-:W-:Y:S02]  /*73c0*/  FADD.FTZ R53, -R66.reuse, R53 ;  /* 0x0000003542357221 */ /* 0x040fe40000010100 */
[----:B------:R-:W-:-:S02]  /*73d0*/  FADD.FTZ R54, -R66, R54 ;  /* 0x0000003642367221 */ /* 0x000fc40000010100 */
[C---:B------:R-:W-:Y:S02]  /*73e0*/  FMUL.FTZ R45, R71.reuse, R42 ;  /* 0x0000002a472d7220 */ /* 0x040fe40000410000 */
[----:B------:R-:W-:Y:S02]  /*73f0*/  FADD.FTZ R66, -R66, R55 ;  /* 0x0000003742427221 */ /* 0x000fe40000010100 */
[C---:B------:R-:W-:Y:S02]  /*7400*/  FMUL.FTZ R43, R71.reuse, R40 ;  /* 0x00000028472b7220 */ /* 0x040fe40000410000 */
[C---:B------:R-:W-:Y:S02]  /*7410*/  FMUL.FTZ R70, R71.reuse, R70 ;  /* 0x0000004647467220 */ /* 0x040fe40000410000 */
[----:B------:R-:W-:Y:S02]  /*7420*/  IMAD R86, R86, c[0x0][0x168], RZ ;  /* 0x00005a0056567a24 */ /* 0x000fe400078e02ff */
[C---:B------:R-:W-:Y:S01]  /*7430*/  FMUL.FTZ R55, R71.reuse, R50 ;  /* 0x0000003247377220 */ /* 0x040fe20000410000 */
[----:B------:R-:W-:Y:S01]  /*7440*/  HADD2.F32 R50, -RZ, R27.H1_H1 ;  /* 0x3000001bff327230 */ /* 0x000fe20000004100 */
[----:B------:R-:W-:-:S02]  /*7450*/  FMUL.FTZ R40, R71, R51 ;  /* 0x0000003347287220 */ /* 0x000fc40000410000 */
[----:B------:R-:W-:Y:S01]  /*7460*/  FFMA.FTZ R45, R45, R46, R4 ;  /* 0x0000002e2d2d7223 */ /* 0x000fe20000010004 */
[----:B------:R-:W-:Y:S01]  /*7470*/  HADD2.F32 R46, -RZ, R22.H0_H0 ;  /* 0x20000016ff2e7230 */ /* 0x000fe20000004100 */
[C---:B------:R-:W-:Y:S02]  /*7480*/  FMUL.FTZ R68, R71.reuse, R68 ;  /* 0x0000004447447220 */ /* 0x040fe40000410000 */
[C---:B------:R-:W-:Y:S02]  /*7490*/  FMUL.FTZ R42, R71.reuse, R90 ;  /* 0x0000005a472a7220 */ /* 0x040fe40000410000 */
[C---:B------:R-:W-:Y:S02]  /*74a0*/  FMUL.FTZ R92, R71.reuse, R92 ;  /* 0x0000005c475c7220 */ /* 0x040fe40000410000 */
[C---:B------:R-:W-:Y:S01]  /*74b0*/  FMUL.FTZ R51, R71.reuse, R52 ;  /* 0x0000003447337220 */ /* 0x040fe20000410000 */
[----:B------:R-:W-:Y:S01]  /*74c0*/  HFMA2.MMA R52, -RZ, RZ, 0, 9.5367431640625e-07 ;  /* 0x00000010ff347435 */ /* 0x000fe200000001ff */
[----:B------:R-:W-:-:S02]  /*74d0*/  FMUL.FTZ R53, R71, R53 ;  /* 0x0000003547357220 */ /* 0x000fc40000410000 */
[C---:B------:R-:W-:Y:S02]  /*74e0*/  FMUL.FTZ R54, R71.reuse, R54 ;  /* 0x0000003647367220 */ /* 0x040fe40000410000 */
[----:B------:R-:W-:Y:S01]  /*74f0*/  FMUL.FTZ R66, R71, R66 ;  /* 0x0000004247427220 */ /* 0x000fe20000410000 */
[----:B------:R-:W-:Y:S01]  /*7500*/  SHF.R.S32.HI R71, RZ, 0x1f, R86 ;  /* 0x0000001fff477819 */ /* 0x000fe20000011456 */
[----:B------:R-:W-:Y:S01]  /*7510*/  FFMA.FTZ R70, R70, R48, R5 ;  /* 0x0000003046467223 */ /* 0x000fe20000010005 */
[----:B------:R-:W-:Y:S01]  /*7520*/  HADD2.F32 R48, -RZ, R23.H0_H0 ;  /* 0x20000017ff307230 */ /* 0x000fe20000004100 */
[----:B------:R-:W-:Y:S01]  /*7530*/  FFMA.FTZ R44, R43, R44, R2 ;  /* 0x0000002c2b2c7223 */ /* 0x000fe20000010002 */
[----:B------:R-:W-:Y:S01]  /*7540*/  HADD2.F32 R43, -RZ, R22.H1_H1 ;  /* 0x30000016ff2b7230 */ /* 0x000fe20000004100 */
[----:B------:R-:W-:Y:S01]  /*7550*/  FFMA.FTZ R42, R42, R50, R9 ;  /* 0x000000322a2a7223 */ /* 0x000fe20000010009 */
[----:B------:R-:W-:Y:S01]  /*7560*/  LEA.HI R71, R71, R86, RZ, 0x3 ;  /* 0x0000005647477211 */ /* 0x000fe200078f18ff */
[----:B------:R-:W-:Y:S01]  /*7570*/  FFMA.FTZ R46, R51, R46, R64 ;  /* 0x0000002e332e7223 */ /* 0x000fe20000010040 */
[--C-:B------:R-:W-:Y:S01]  /*7580*/  HADD2.F32 R50, -RZ, R21.reuse.H0_H0 ;  /* 0x20000015ff327230 */ /* 0x100fe20000004100 */
[----:B------:R-:W-:Y:S01]  /*7590*/  FFMA.FTZ R54, R54, R48, R65 ;  /* 0x0000003036367223 */ /* 0x000fe20000010041 */
[----:B------:R-:W-:Y:S01]  /*75a0*/  HADD2.F32 R51, -RZ, R21.H1_H1 ;  /* 0x30000015ff337230 */ /* 0x000fe20000004100 */
[----:B------:R-:W-:Y:S01]  /*75b0*/  FFMA.FTZ R53, R53, R43, R62 ;  /* 0x0000002b35357223 */ /* 0x000fe2000001003e */
[--C-:B------:R-:W-:Y:S01]  /*75c0*/  HADD2.F32 R43, -RZ, R20.reuse.H0_H0 ;  /* 0x20000014ff2b7230 */ /* 0x100fe20000004100 */
[----:B------:R-:W-:Y:S01]  /*75d0*/  LEA.HI.SX32 R71, R71, R0, 0x1d ;  /* 0x0000000047477211 */ /* 0x000fe200078feaff */
[----:B------:R-:W-:Y:S01]  /*75e0*/  HADD2.F32 R48, -RZ, R20.H1_H1 ;  /* 0x30000014ff307230 */ /* 0x000fe20000004100 */
[----:B------:R-:W-:Y:S01]  /*75f0*/  FFMA.FTZ R55, R55, R50, R60 ;  /* 0x0000003237377223 */ /* 0x000fe2000001003c */
[----:B------:R-:W-:Y:S01]  /*7600*/  F2FP.PACK_AB R46, R53, R46 ;  /* 0x0000002e352e723e */ /* 0x000fe200000000ff */
[----:B------:R-:W-:-:S02]  /*7610*/  FFMA.FTZ R67, R68, R67, R3 ;  /* 0x0000004344437223 */ /* 0x000fc40000010003 */
[----:B------:R-:W-:Y:S02]  /*7620*/  FFMA.FTZ R50, R40, R51, R61 ;  /* 0x0000003328327223 */ /* 0x000fe4000001003d */
[----:B------:R-:W-:Y:S01]  /*7630*/  FFMA.FTZ R49, R49, R43, R10 ;  /* 0x0000002b31317223 */ /* 0x000fe2000001000a */
[----:B------:R-:W-:Y:S01]  /*7640*/  F2FP.PACK_AB R43, R42, R41 ;  /* 0x000000292a2b723e */ /* 0x000fe200000000ff */
[----:B------:R-:W-:Y:S01]  /*7650*/  FFMA.FTZ R92, R92, R48, R59 ;  /* 0x000000305c5c7223 */ /* 0x000fe2000001003b */
[----:B------:R-:W-:Y:S01]  /*7660*/  IADD3 R48, R71, 0x20, RZ ;  /* 0x0000002047307810 */ /* 0x000fe20007ffe0ff */
[----:B------:R-:W-:Y:S01]  /*7670*/  FFMA.FTZ R69, R66, R69, R63 ;  /* 0x0000004542457223 */ /* 0x000fe2000001003f */
[----:B------:R-:W-:Y:S02]  /*7680*/  F2FP.PACK_AB R41, R70, R45 ;  /* 0x0000002d4629723e */ /* 0x000fe400000000ff */
[----:B------:R-:W-:Y:S02]  /*7690*/  F2FP.PACK_AB R40, R67, R44 ;  /* 0x0000002c4328723e */ /* 0x000fe400000000ff */
[----:B------:R-:W-:Y:S01]  /*76a0*/  F2FP.PACK_AB R45, R50, R55 ;  /* 0x00000037322d723e */ /* 0x000fe200000000ff */
[----:B------:R-:W-:Y:S01]  /*76b0*/  IMAD.WIDE.U32 R50, R71, R52, c[0x0][0x208] ;  /* 0x0000820047327625 */ /* 0x000fe200078e0034 */
[----:B------:R-:W-:-:S02]  /*76c0*/  F2FP.PACK_AB R42, R88, R47 ;  /* 0x0000002f582a723e */ /* 0x000fc400000000ff */
[----:B------:R-:W-:Y:S01]  /*76d0*/  F2FP.PACK_AB R44, R92, R49 ;  /* 0x000000315c2c723e */ /* 0x000fe200000000ff */
[----:B------:R-:W-:Y:S01]  /*76e0*/  IMAD.WIDE.U32 R48, R48, R52, c[0x0][0x208] ;  /* 0x0000820030307625 */ /* 0x000fe200078e0034 */
[----:B------:R-:W-:Y:S01]  /*76f0*/  F2FP.PACK_AB R47, R69, R54 ;  /* 0x00000036452f723e */ /* 0x000fe200000000ff */
[----:B------:R0:W-:Y:S04]  /*7700*/  STG.E.128 [R50.64], R40 ;  /* 0x0000002832007986 */ /* 0x0001e8000c101d06 */
[----:B------:R0:W-:Y:S02]  /*7710*/  STG.E.128 [R48.64], R44 ;  /* 0x0000002c30007986 */ /* 0x0001e4000c101d06 */
.L_x_10606:
[----:B0-----:R-:W-:Y:S05]  /*7720*/  BSYNC B1 ;  /* 0x0000000000017941 */ /* 0x001fea0003800000 */
.L_x_10605:
[----:B------:R-:W-:-:S04]  /*7730*/  IMAD.MOV.U32 R41, RZ, RZ, c[0x0][0x160] ;  /* 0x00005800ff297624 */ /* 0x000fc800078e00ff */
[----:B------:R-:W-:-:S05]  /*7740*/  IMAD R58, R41, 0x4, R58 ;  /* 0x00000004293a7824 */ /* 0x000fca00078e023a */
[----:B------:R-:W-:-:S13]  /*7750*/  ISETP.GE.AND P0, PT, R58, c[0x0][0x164], PT ;  /* 0x000059003a007a0c */ /* 0x000fda0003f06270 */
[----:B------:R-:W-:Y:S01]  /*7760*/  @P0 CALL.REL.NOINC `(.L_x_10607) ;  /* 0x0000001000000944 */ /* 0x000fe20003c00000 */
[----:B------:R-:W-:Y:S05]  /*7770*/  BRA `(.L_x_10608) ;  /* 0xffff915000007947 */ /* 0x000fea000383ffff */
.L_x_10607:
[----:B------:R-:W-:Y:S05]  /*7780*/  BSYNC B0 ;  /* 0x0000000000007941 */ /* 0x000fea0003800000 */
.L_x_10454:
[----:B------:R-:W-:Y:S05]  /*7790*/  EXIT ;  /* 0x000000000000794d */ /* 0x000fea0003800000 */
.L_x_10603:
[----:B------:R-:W-:Y:S01]  /*77a0*/  MOV R70, 0x1 ;  /* 0x0000000100467802 */ /* 0x000fe20000000f00 */
[----:B------:R-:W-:Y:S01]  /*77b0*/  IMAD.MOV.U32 R69, RZ, RZ, 0x1f ;  /* 0x0000001fff457424 */ /* 0x000fe200078e00ff */
[----:B------:R-:W-:Y:S01]  /*77c0*/  MOV R66, 0x77f0 ;  /* 0x000077f000427802 */ /* 0x000fe20000000f00 */
[----:B------:R-:W-:Y:S02]  /*77d0*/  IMAD.MOV.U32 R68, RZ, RZ, -0x1 ;  /* 0xffffffffff447424 */ /* 0x000fe400078e00ff */
[----:B------:R-:W-:Y:S05]  /*77e0*/  CALL.REL.NOINC `($__internal_111_$__cuda_sm70_shflsync_bfly_p) ;  /* 0x0000058000007944 */ /* 0x000fea0003c00000 */
[----:B01----:R-:W-:Y:S05]  /*77f0*/  BRA `(.L_x_10609) ;  /* 0xfffff59000007947 */ /* 0x003fea000383ffff */
.L_x_10604:
[----:B------:R-:W-:Y:S01]  /*7800*/  HFMA2.MMA R70, -RZ, RZ, 0, 1.1920928955078125e-07 ;  /* 0x00000002ff467435 */ /* 0x000fe200000001ff */
[----:B------:R-:W-:Y:S01]  /*7810*/  IMAD.MOV.U32 R69, RZ, RZ, 0x1f ;  /* 0x0000001fff457424 */ /* 0x000fe200078e00ff */
[----:B------:R-:W-:Y:S01]  /*7820*/  MOV R66, 0x7850 ;  /* 0x0000785000427802 */ /* 0x000fe20000000f00 */
[----:B------:R-:W-:-:S03]  /*7830*/  IMAD.MOV.U32 R68, RZ, RZ, -0x1 ;  /* 0xffffffffff447424 */ /* 0x000fc600078e00ff */
[----:B------:R-:W-:Y:S05]  /*7840*/  CALL.REL.NOINC `($__internal_111_$__cuda_sm70_shflsync_bfly_p) ;  /* 0x0000052000007944 */ /* 0x000fea0003c00000 */
[----:B01----:R-:W-:Y:S01]  /*7850*/  FADD.FTZ R71, R71, R68 ;  /* 0x0000004447477221 */ /* 0x003fe20000010000 */
[----:B------:R-:W-:Y:S01]  /*7860*/  MOV R70, 0x4 ;  /* 0x0000000400467802 */ /* 0x000fe20000000f00 */
[----:B------:R-:W-:Y:S01]  /*7870*/  IMAD.MOV.U32 R69, RZ, RZ, 0x1f ;  /* 0x0000001fff457424 */ /* 0x000fe200078e00ff */
[----:B------:R-:W-:Y:S01]  /*7880*/  MOV R66, 0x78b0 ;  /* 0x000078b000427802 */ /* 0x000fe20000000f00 */
[----:B------:R-:W-:-:S02]  /*7890*/  IMAD.MOV.U32 R68, RZ, RZ, -0x1 ;  /* 0xffffffffff447424 */ /* 0x000fc400078e00ff */
[----:B------:R-:W-:Y:S05]  /*78a0*/  CALL.REL.NOINC `($__internal_111_$__cuda_sm70_shflsync_bfly_p) ;  /* 0x000004c000007944 */ /* 0x000fea0003c00000 */
[----:B0-----:R-:W-:Y:S01]  /*78b0*/  HFMA2.MMA R70, -RZ, RZ, 0, 4.76837158203125e-07 ;  /* 0x00000008ff467435 */ /* 0x001fe200000001ff */
[----:B-1----:R-:W-:Y:S01]  /*78c0*/  FADD.FTZ R71, R71, R68 ;  /* 0x0000004447477221 */ /* 0x002fe20000010000 */
[----:B------:R-:W-:Y:S01]  /*78d0*/  MOV R66, 0x7910 ;  /* 0x0000791000427802 */ /* 0x000fe20000000f00 */
[----:B------:R-:W-:-:S02]  /*78e0*/  IMAD.MOV.U32 R69, RZ, RZ, 0x1f ;  /* 0x0000001fff457424 */ /* 0x000fc400078e00ff */
[----:B------:R-:W-:Y:S02]  /*78f0*/  IMAD.MOV.U32 R68, RZ, RZ, -0x1 ;  /* 0xffffffffff447424 */ /* 0x000fe400078e00ff */
[----:B------:R-:W-:Y:S05]  /*7900*/  CALL.REL.NOINC `($__internal_111_$__cuda_sm70_shflsync_bfly_p) ;  /* 0x0000046000007944 */ /* 0x000fea0003c00000 */
[----:B01----:R-:W-:Y:S01]  /*7910*/  FADD.FTZ R71, R71, R68 ;  /* 0x0000004447477221 */ /* 0x003fe20000010000 */
[----:B------:R-:W-:Y:S01]  /*7920*/  MOV R70, 0x10 ;  /* 0x0000001000467802 */ /* 0x000fe20000000f00 */
[----:B------:R-:W-:Y:S01]  /*7930*/  IMAD.MOV.U32 R69, RZ, RZ, 0x1f ;  /* 0x0000001fff457424 */ /* 0x000fe200078e00ff */
[----:B------:R-:W-:Y:S01]  /*7940*/  MOV R66, 0x7970 ;  /* 0x0000797000427802 */ /* 0x000fe20000000f00 */
[----:B------:R-:W-:Y:S02]  /*7950*/  IMAD.MOV.U32 R68, RZ, RZ, -0x1 ;  /* 0xffffffffff447424 */ /* 0x000fe400078e00ff */
[----:B------:R-:W-:Y:S05]  /*7960*/  CALL.REL.NOINC `($__internal_111_$__cuda_sm70_shflsync_bfly_p) ;  /* 0x0000040000007944 */ /* 0x000fea0003c00000 */
[----:B-1----:R-:W-:Y:S01]  /*7970*/  FADD.FTZ R68, R71, R68 ;  /* 0x0000004447447221 */ /* 0x002fe20000010000 */
[----:B0-----:R-:W-:Y:S01]  /*7980*/  HFMA2.MMA R70, -RZ, RZ, 0, 5.9604644775390625e-08 ;  /* 0x00000001ff467435 */ /* 0x001fe200000001ff */
        /* <DEDUP_REMOVED lines=36> */
[----:B------:R-:W-:Y:S05]  /*7bd0*/  CALL.REL.NOINC `($__internal_111_$__cuda_sm70_shflsync_bfly_p) ;  /* 0x0000019000007944 */ /* 0x000fea0003c00000 */
[----:B01----:R-:W-:Y:S01]  /*7be0*/  FADD.FTZ R71, R71, R68 ;  /* 0x0000004447477221 */ /* 0x003fe20000010000 */
[----:B------:R-:W-:Y:S01]  /*7bf0*/  MOV R70, 0x2 ;  /* 0x0000000200467802 */ /* 0x000fe20000000f00 */
[----:B------:R-:W-:Y:S01]  /*7c00*/  IMAD.MOV.U32 R69, RZ, RZ, 0x1f ;  /* 0x0000001fff457424 */ /* 0x000fe200078e00ff */
[----:B------:R-:W-:Y:S02]  /*7c10*/  MOV R68, 0xffffffff ;  /* 0xffffffff00447802 */ /* 0x000fe40000000f00 */
[----:B------:R-:W-:Y:S02]  /*7c20*/  MOV R66, 0x7c40 ;  /* 0x00007c4000427802 */ /* 0x000fe40000000f00 */
[----:B------:R-:W-:Y:S05]  /*7c30*/  CALL.REL.NOINC `($__internal_111_$__cuda_sm70_shflsync_bfly_p) ;  /* 0x0000013000007944 */ /* 0x000fea0003c00000 */
[----:B0-----:R-:W-:Y:S01]  /*7c40*/  HFMA2.MMA R69, -RZ, RZ, 0, 1.847743988037109375e-06 ;  /* 0x0000001fff457435 */ /* 0x001fe200000001ff */
[----:B-1----:R-:W-:Y:S01]  /*7c50*/  FADD.FTZ R71, R71, R68 ;  /* 0x0000004447477221 */ /* 0x002fe20000010000 */
[----:B------:R-:W-:Y:S01]  /*7c60*/  MOV R66, 0x7ca0 ;  /* 0x00007ca000427802 */ /* 0x000fe20000000f00 */
[----:B------:R-:W-:Y:S02]  /*7c70*/  IMAD.MOV.U32 R70, RZ, RZ, 0x4 ;  /* 0x00000004ff467424 */ /* 0x000fe400078e00ff */
[----:B------:R-:W-:-:S02]  /*7c80*/  IMAD.MOV.U32 R68, RZ, RZ, -0x1 ;  /* 0xffffffffff447424 */ /* 0x000fc400078e00ff */
[----:B------:R-:W-:Y:S05]  /*7c90*/  CALL.REL.NOINC `($__internal_111_$__cuda_sm70_shflsync_bfly_p) ;  /* 0x000000d000007944 */ /* 0x000fea0003c00000 */
[----:B01----:R-:W-:Y:S01]  /*7ca0*/  FADD.FTZ R71, R71, R68 ;  /* 0x0000004447477221 */ /* 0x003fe20000010000 */
[----:B------:R-:W-:Y:S01]  /*7cb0*/  MOV R70, 0x8 ;  /* 0x0000000800467802 */ /* 0x000fe20000000f00 */
[----:B------:R-:W-:Y:S01]  /*7cc0*/  IMAD.MOV.U32 R69, RZ, RZ, 0x1f ;  /* 0x0000001fff457424 */ /* 0x000fe200078e00ff */
[----:B------:R-:W-:-:S02]  /*7cd0*/  MOV R68, 0xffffffff ;  /* 0xffffffff00447802 */ /* 0x000fc40000000f00 */
[----:B------:R-:W-:Y:S02]  /*7ce0*/  MOV R66, 0x7d00 ;  /* 0x00007d0000427802 */ /* 0x000fe40000000f00 */
[----:B------:R-:W-:Y:S05]  /*7cf0*/  CALL.REL.NOINC `($__internal_111_$__cuda_sm70_shflsync_bfly_p) ;  /* 0x0000007000007944 */ /* 0x000fea0003c00000 */
[----:B0-----:R-:W-:Y:S01]  /*7d00*/  HFMA2.MMA R69, -RZ, RZ, 0, 1.847743988037109375e-06 ;  /* 0x0000001fff457435 */ /* 0x001fe200000001ff */
[----:B-1----:R-:W-:Y:S01]  /*7d10*/  FADD.FTZ R71, R71, R68 ;  /* 0x0000004447477221 */ /* 0x002fe20000010000 */
[----:B------:R-:W-:Y:S01]  /*7d20*/  MOV R66, 0x7d60 ;  /* 0x00007d6000427802 */ /* 0x000fe20000000f00 */
[----:B------:R-:W-:Y:S02]  /*7d30*/  IMAD.MOV.U32 R70, RZ, RZ, 0x10 ;  /* 0x00000010ff467424 */ /* 0x000fe400078e00ff */
[----:B------:R-:W-:Y:S02]  /*7d40*/  IMAD.MOV.U32 R68, RZ, RZ, -0x1 ;  /* 0xffffffffff447424 */ /* 0x000fe400078e00ff */
[----:B------:R-:W-:Y:S05]  /*7d50*/  CALL.REL.NOINC `($__internal_111_$__cuda_sm70_shflsync_bfly_p) ;  /* 0x0000001000007944 */ /* 0x000fea0003c00000 */
[----:B01----:R-:W-:Y:S05]  /*7d60*/  BRA `(.L_x_10610) ;  /* 0xfffff36000007947 */ /* 0x003fea000383ffff */
        .weak           $__internal_111_$__cuda_sm70_shflsync_bfly_p
        .type           $__internal_111_$__cuda_sm70_shflsync_bfly_p,@function
        .size           $__internal_111_$__cuda_sm70_shflsync_bfly_p,(.L_x_15303 - $__internal_111_$__cuda_sm70_shflsync_bfly_p)
$__internal_111_$__cuda_sm70_shflsync_bfly_p:
[----:B------:R-:W-:Y:S01]  /*7d70*/  MOV R67, 0x0 ;  /* 0x0000000000437802 */ /* 0x000fe20000000f00 */
[----:B------:R-:W-:Y:S04]  /*7d80*/  WARPSYNC R68 ;  /* 0x0000004400007348 */ /* 0x000fe80003800000 */
[----:B------:R0:W1:Y:S01]  /*7d90*/  SHFL.BFLY PT, R68, R71, R70, R69 ;  /* 0x0c00004647447389 */ /* 0x00006200000e0045 */
[----:B------:R-:W-:Y:S05]  /*7da0*/  RET.REL.NODEC R66 `(_ZN10layer_norm13ln_fwd_kernelINS_13Kernel_traitsI6__halfS2_fS2_fjLj512ELj1ELj4ELj1ELj16ENS_18Kernel_traits_baseILj512ES2_S2_fS2_fjLj128EEEEELb1ELb1ELb1ELb1EEEvNS_9FwdParamsE) ;  /* 0xffff825042007950 */ /* 0x000fea0003c3ffff */
.L_x_10611:
        /* <DEDUP_REMOVED lines=13> */
.L_x_15303:


//--------------------- .text._ZN10layer_norm13ln_fwd_kernelINS_13Kernel_traitsIf6__halffS2_fjLj512ELj1ELj4ELj1ELj16ENS_18Kernel_traits_baseILj512EfS2_fS2_fjLj128EEEEELb0ELb0ELb0ELb0EEEvNS_9FwdParamsE --------------------------
	.section	.text._ZN10layer_norm13ln_fwd_kernelINS_13Kernel_traitsIf6__halffS2_fjLj512ELj1ELj4ELj1ELj16ENS_18Kernel_traits_baseILj512EfS2_fS2_fjLj128EEEEELb0ELb0ELb0ELb0EEEvNS_9FwdParamsE,"ax",@progbits
	.sectioninfo	@"SHI_REGISTERS=72"
	.align	128
        .global         _ZN10layer_norm13ln_fwd_kernelINS_13Kernel_traitsIf6__halffS2_fjLj512ELj1ELj4ELj1ELj16ENS_18Kernel_traits_baseILj512EfS2_fS2_fjLj128EEEEELb0ELb0ELb0ELb0EEEvNS_9FwdParamsE
        .type           _ZN10layer_norm13ln_fwd_kernelINS_13Kernel_traitsIf6__halffS2_fjLj512ELj1ELj4ELj1ELj16ENS_18Kernel_traits_baseILj512EfS2_fS2_fjLj128EEEEELb0ELb0ELb0ELb0EEEvNS_9FwdParamsE,@function
        .size           _ZN10layer_norm13ln_fwd_kernelINS_13Kernel_traitsIf6__halffS2_fjLj512ELj1ELj4ELj1ELj16ENS_18Kernel_traits_baseILj512EfS2_fS2_fjLj128EEEEELb0ELb0ELb0ELb0EEEvNS_9FwdParamsE,(.L_x_15304 - _ZN10layer_norm13ln_fwd_kernelINS_13Kernel_traitsIf6__halffS2_fjLj512ELj1ELj4ELj1ELj16ENS_18Kernel_traits_baseILj512EfS2_fS2_fjLj128EEEEELb0ELb0ELb0ELb0EEEvNS_9FwdParamsE)
        .other          _ZN10layer_norm13ln_fwd_kernelINS_13Kernel_traitsIf6__halffS2_fjLj512ELj1ELj4ELj1ELj16ENS_18Kernel_traits_baseILj512EfS2_fS2_fjLj128EEEEELb0ELb0ELb0ELb0EEEvNS_9FwdParamsE,@"STO_CUDA_ENTRY STV_DEFAULT"
_ZN10layer_norm13ln_fwd_kernelINS_13Kernel_traitsIf6__halffS2_fjLj512ELj1ELj4ELj1ELj16ENS_18Kernel_traits_baseILj512EfS2_fS2_fjLj128EEEEELb0ELb0ELb0ELb0EEEvNS_9FwdParamsE:
.text._ZN10layer_norm13ln_fwd_kernelINS_13Kernel_traitsIf6__halffS2_fjLj512ELj1ELj4ELj1ELj16ENS_18Kernel_traits_baseILj512EfS2_fS2_fjLj128EEEEELb0ELb0ELb0ELb0EEEvNS_9FwdParamsE:
        /* <DEDUP_REMOVED lines=32> */
.L_x_10613:
[----:B------:R-:W-:Y:S05]  /*0200*/  BSYNC B0 ;  /* 0x0000000000007941 */ /* 0x000fea0003800000 */
.L_x_10612:
        /* <DEDUP_REMOVED lines=16> */
.L_x_10615:
[----:B------:R-:W-:Y:S05]  /*0310*/  BSYNC B0 ;  /* 0x0000000000007941 */ /* 0x000fea0003800000 */
.L_x_10614:
[----:B------:R-:W-:Y:S05]  /*0320*/  @P3 EXIT ;  /* 0x000000000000394d */ /* 0x000fea0003800000 */
[----:B------:R-:W-:Y:S02]  /*0330*/  ULDC.U8 UR6, c[0x0][0x1f0] ;  /* 0x00007c0000067ab9 */ /* 0x000fe40000000000 */
.L_x_10627:
        /* <DEDUP_REMOVED lines=26> */
[----:B------:R-:W-:Y:S01]  /*04e0*/  ISETP.NE.AND.EX P0, PT, RZ, c[0x0][0x184], PT, P0 ;  /* 0x00006100ff007a0c */ /* 0x000fe20003f05300 */
[----:B--2---:R-:W-:Y:S02]  /*04f0*/  HADD2.F32 R50, -RZ, R44.H0_H0 ;  /* 0x2000002cff327230 */ /* 0x004fe40000004100 */
[--C-:B------:R-:W-:Y:S02]  /*0500*/  HADD2.F32 R64, -RZ, R45.reuse.H0_H0 ;  /* 0x2000002dff407230 */ /* 0x100fe40000004100 */
[----:B------:R-:W-:Y:S02]  /*0510*/  HADD2.F32 R51, -RZ, R46.H1_H1 ;  /* 0x3000002eff337230 */ /* 0x000fe40000004100 */
[----:B------:R-:W-:Y:S01]  /*0520*/  HADD2.F32 R62, -RZ, R44.H1_H1 ;  /* 0x3000002cff3e7230 */ /* 0x000fe20000004100 */
[-C--:B------:R-:W-:Y:S01]  /*0530*/  FMUL.FTZ R44, R50, R61.reuse ;  /* 0x0000003d322c7220 */ /* 0x080fe20000410000 */
[----:B------:R-:W-:Y:S01]  /*0540*/  HADD2.F32 R66, -RZ, R45.H1_H1 ;  /* 0x3000002dff427230 */ /* 0x000fe20000004100 */
[-C--:B-1----:R-:W-:Y:S01]  /*0550*/  FMUL.FTZ R49, R51, R61.reuse ;  /* 0x0000003d33317220 */ /* 0x082fe20000410000 */
[----:B------:R-:W-:Y:S01]  /*0560*/  HADD2.F32 R68, -RZ, R46.H0_H0 ;  /* 0x2000002eff447230 */ /* 0x000fe20000004100 */
[-C--:B------:R-:W-:Y:S01]  /*0570*/  FMUL.FTZ R46, R64, R61.reuse ;  /* 0x0000003d402e7220 */ /* 0x080fe20000410000 */
[--C-:B------:R-:W-:Y:S01]  /*0580*/  HADD2.F32 R63, -RZ, R47.reuse.H0_H0 ;  /* 0x2000002fff3f7230 */ /* 0x100fe20000004100 */
[-C--:B------:R-:W-:Y:S01]  /*0590*/  FMUL.FTZ R45, R62, R61.reuse ;  /* 0x0000003d3e2d7220 */ /* 0x080fe20000410000 */
[----:B------:R-:W-:Y:S01]  /*05a0*/  HADD2.F32 R65, -RZ, R47.H1_H1 ;  /* 0x3000002fff417230 */ /* 0x000fe20000004100 */
        /* <DEDUP_REMOVED lines=17> */
.L_x_10617:
[----:B------:R-:W-:Y:S05]  /*06c0*/  BSYNC B0 ;  /* 0x0000000000007941 */ /* 0x000fea0003800000 */
.L_x_10616:
        /* <DEDUP_REMOVED lines=12> */
[----:B------:R-:W-:Y:S01]  /*0790*/  ISETP.NE.AND.EX P0, PT, RZ, c[0x0][0x184], PT, P0 ;  /* 0x00006100ff007a0c */ /* 0x000fe20003f05300 */
[--C-:B--2---:R-:W-:Y:S02]  /*07a0*/  HADD2.F32 R58, -RZ, R52.reuse.H0_H0 ;  /* 0x20000034ff3a7230 */ /* 0x104fe40000004100 */
[----:B------:R-:W-:Y:S02]  /*07b0*/  HADD2.F32 R64, -RZ, R52.H1_H1 ;  /* 0x30000034ff407230 */ /* 0x000fe40000004100 */
        /* <DEDUP_REMOVED lines=26> */
.L_x_10619:
[----:B------:R-:W-:Y:S05]  /*0960*/  BSYNC B0 ;  /* 0x0000000000007941 */ /* 0x000fea0003800000 */
.L_x_10618:
        /* <DEDUP_REMOVED lines=21> */
.L_x_10628:
        /* <DEDUP_REMOVED lines=53> */
.L_x_10629:
        /* <DEDUP_REMOVED lines=30> */
[----:B------:R-:W-:-:S03]  /*0ff0*/  FADD.FTZ R63, R48, -R67 ;  /* 0x80000043303f7221 */ /* 0x000fc60000010000 */
[----:B------:R-:W-:Y:S01]  /*1000*/  F2FP.PACK_AB R61, R64, R65 ;  /* 0x00000041403d723e */ /* 0x000fe200000000ff */
[----:B------:R-:W-:Y:S02]  /*1010*/  FADD.FTZ R65, R49, -R67 ;  /* 0x8000004331417221 */ /* 0x000fe40000010000 */
[C---:B------:R-:W-:Y:S02]  /*1020*/  FMUL.FTZ R63, R66.reuse, R63 ;  /* 0x0000003f423f7220 */ /* 0x040fe40000410000 */
[----:B------:R-:W-:Y:S02]  /*1030*/  FMUL.FTZ R64, R66, R65 ;  /* 0x0000004142407220 */ /* 0x000fe40000410000 */
[----:B------:R-:W-:Y:S02]  /*1040*/  FFMA.FTZ R62, R20, R63, R28 ;  /* 0x0000003f143e7223 */ /* 0x000fe4000001001c */
[----:B------:R-:W-:Y:S02]  /*1050*/  FFMA.FTZ R63, R21, R64, R29 ;  /* 0x00000040153f7223 */ /* 0x000fe4000001001d */
[----:B------:R-:W-:-:S03]  /*1060*/  FADD.FTZ R65, R51, -R67 ;  /* 0x8000004333417221 */ /* 0x000fc60000010000 */
[----:B------:R-:W-:Y:S01]  /*1070*/  F2FP.PACK_AB R62, R63, R62 ;  /* 0x0000003e3f3e723e */ /* 0x000fe200000000ff */
[----:B------:R-:W-:Y:S02]  /*1080*/  FADD.FTZ R63, R50, -R67 ;  /* 0x80000043323f7221 */ /* 0x000fe40000010000 */
[C---:B------:R-:W-:Y:S01]  /*1090*/  FMUL.FTZ R64, R66.reuse, R65 ;  /* 0x0000004142407220 */ /* 0x040fe20000410000 */
[----:B------:R-:W-:Y:S01]  /*10a0*/  HFMA2.MMA R65, -RZ, RZ, 0, 9.5367431640625e-07 ;  /* 0x00000010ff417435 */ /* 0x000fe200000001ff */
[----:B------:R-:W-:Y:S02]  /*10b0*/  FMUL.FTZ R63, R66, R63 ;  /* 0x0000003f423f7220 */ /* 0x000fe40000410000 */
[----:B------:R-:W-:Y:S02]  /*10c0*/  FFMA.FTZ R64, R23, R64, R31 ;  /* 0x0000004017407223 */ /* 0x000fe4000001001f */
[----:B------:R-:W-:-:S05]  /*10d0*/  FFMA.FTZ R63, R22, R63, R30 ;  /* 0x0000003f163f7223 */ /* 0x000fca000001001e */
[----:B------:R-:W-:Y:S01]  /*10e0*/  F2FP.PACK_AB R63, R64, R63 ;  /* 0x0000003f403f723e */ /* 0x000fe200000000ff */
[C---:B------:R-:W-:Y:S01]  /*10f0*/  IMAD.WIDE.U32 R64, R0.reuse, R65, c[0x0][0x208] ;  /* 0x0000820000407625 */ /* 0x040fe200078e0041 */
[----:B------:R-:W-:-:S04]  /*1100*/  IADD3 R0, R0, 0x20, RZ ;  /* 0x0000002000007810 */ /* 0x000fc80007ffe0ff */
[----:B------:R1:W-:Y:S03]  /*1110*/  STG.E.128 [R64.64], R60 ;  /* 0x0000003c40007986 */ /* 0x0003e6000c101d04 */
.L_x_10623:
[----:B------:R-:W-:Y:S05]  /*1120*/  BSYNC B0 ;  /* 0x0000000000007941 */ /* 0x000fea0003800000 */
.L_x_10622:
        /* <DEDUP_REMOVED lines=19> */
[----:B------:R-:W-:Y:S01]  /*1260*/  F2FP.PACK_AB R63, R64, R63 ;  /* 0x0000003f403f723e */ /* 0x000fe200000000ff */
        /* <DEDUP_REMOVED lines=10> */
[----:B------:R-:W-:-:S03]  /*1310*/  IMAD.WIDE.U32 R64, R0, R65, c[0x0][0x208] ;  /* 0x0000820000407625 */ /* 0x000fc600078e0041 */
[----:B------:R-:W-:-:S05]  /*1320*/  F2FP.PACK_AB R60, R60, R67 ;  /* 0x000000433c3c723e */ /* 0x000fca00000000ff */
[----:B------:R1:W-:Y:S02]  /*1330*/  STG.E.128 [R64.64], R60 ;  /* 0x0000003c40007986 */ /* 0x0003e4000c101d04 */
.L_x_10625:
[----:B------:R-:W-:Y:S05]  /*1340*/  BSYNC B0 ;  /* 0x0000000000007941 */ /* 0x000fea0003800000 */
.L_x_10624:
[----:B------:R-:W-:-:S10]  /*1350*/  HFMA2.MMA R0, -RZ, RZ, 0, 2.384185791015625e-07 ;  /* 0x00000004ff007435 */ /* 0x000fd400000001ff */
[----:B------:R-:W-:-:S05]  /*1360*/  IMAD R3, R0, c[0x0][0x160], R3 ;  /* 0x0000580000037a24 */ /* 0x000fca00078e0203 */
[----:B------:R-:W-:-:S13]  /*1370*/  ISETP.GE.AND P0, PT, R3, c[0x0][0x164], PT ;  /* 0x0000590003007a0c */ /* 0x000fda0003f06270 */
[----:B012--5:R-:W-:Y:S01]  /*1380*/  @P0 CALL.REL.NOINC `(.L_x_10626) ;  /* 0x0000001000000944 */ /* 0x027fe20003c00000 */
[----:B------:R-:W-:Y:S05]  /*1390*/  BRA `(.L_x_10627) ;  /* 0xffffefa000007947 */ /* 0x000fea000383ffff */
.L_x_10626:
[----:B------:R-:W-:Y:S05]  /*13a0*/  EXIT ;  /* 0x000000000000794d */ /* 0x000fea0003800000 */
.L_x_10620:
[----:B------:R-:W-:Y:S01]  /*13b0*/  HFMA2.MMA R63, -RZ, RZ, 0, 5.9604644775390625e-08 ;  /* 0x00000001ff3f7435 */ /* 0x000fe200000001ff */
[----:B-1----:R-:W-:Y:S02]  /*13c0*/  MOV R64, R67 ;  /* 0x0000004300407202 */ /* 0x002fe40000000f00 */
[----:B------:R-:W-:Y:S02]  /*13d0*/  MOV R66, 0x1f ;  /* 0x0000001f00427802 */ /* 0x000fe40000000f00 */
[----:B------:R-:W-:Y:S02]  /*13e0*/  MOV R65, 0xffffffff ;  /* 0xffffffff00417802 */ /* 0x000fe40000000f00 */
[----:B------:R-:W-:Y:S02]  /*13f0*/  MOV R60, 0x1410 ;  /* 0x00001410003c7802 */ /* 0x000fe40000000f00 */
[----:B0----5:R-:W-:Y:S05]  /*1400*/  CALL.REL.NOINC `($__internal_112_$__cuda_sm70_shflsync_bfly_p) ;  /* 0x0000059000007944 */ /* 0x021fea0003c00000 */
[----:B01----:R-:W-:Y:S05]  /*1410*/  BRA `(.L_x_10628) ;  /* 0xfffff6a000007947 */ /* 0x003fea000383ffff */
.L_x_10621:
[----:B------:R-:W-:Y:S01]  /*1420*/  HFMA2.MMA R63, -RZ, RZ, 0, 1.1920928955078125e-07 ;  /* 0x00000002ff3f7435 */ /* 0x000fe200000001ff */
[----:B------:R-:W-:Y:S02]  /*1430*/  MOV R66, 0x1f ;  /* 0x0000001f00427802 */ /* 0x000fe40000000f00 */
[----:B------:R-:W-:-:S02]  /*1440*/  MOV R65, 0xffffffff ;  /* 0xffffffff00417802 */ /* 0x000fc40000000f00 */
[----:B------:R-:W-:Y:S02]  /*1450*/  MOV R60, 0x1470 ;  /* 0x00001470003c7802 */ /* 0x000fe40000000f00 */
[----:B0-2--5:R-:W-:Y:S05]  /*1460*/  CALL.REL.NOINC `($__internal_112_$__cuda_sm70_shflsync_bfly_p) ;  /* 0x0000053000007944 */ /* 0x025fea0003c00000 */
[----:B01----:R-:W-:Y:S01]  /*1470*/  FADD.FTZ R64, R64, R63 ;  /* 0x0000003f40407221 */ /* 0x003fe20000010000 */
[----:B------:R-:W-:Y:S01]  /*1480*/  HFMA2.MMA R63, -RZ, RZ, 0, 2.384185791015625e-07 ;  /* 0x00000004ff3f7435 */ /* 0x000fe200000001ff */
[----:B------:R-:W-:Y:S02]  /*1490*/  MOV R66, 0x1f ;  /* 0x0000001f00427802 */ /* 0x000fe40000000f00 */
[----:B------:R-:W-:Y:S02]  /*14a0*/  MOV R65, 0xffffffff ;  /* 0xffffffff00417802 */ /* 0x000fe40000000f00 */
[----:B------:R-:W-:Y:S02]  /*14b0*/  MOV R60, 0x14d0 ;  /* 0x000014d0003c7802 */ /* 0x000fe40000000f00 */
[----:B------:R-:W-:Y:S05]  /*14c0*/  CALL.REL.NOINC `($__internal_112_$__cuda_sm70_shflsync_bfly_p) ;  /* 0x000004d000007944 */ /* 0x000fea0003c00000 */
[----:B01----:R-:W-:Y:S01]  /*14d0*/  FADD.FTZ R64, R64, R63 ;  /* 0x0000003f40407221 */ /* 0x003fe20000010000 */
[----:B------:R-:W-:Y:S01]  /*14e0*/  HFMA2.MMA R63, -RZ, RZ, 0, 4.76837158203125e-07 ;  /* 0x00000008ff3f7435 */ /* 0x000fe200000001ff */
[----:B------:R-:W-:Y:S02]  /*14f0*/  MOV R66, 0x1f ;  /* 0x0000001f00427802 */ /* 0x000fe40000000f00 */
[----:B------:R-:W-:-:S02]  /*1500*/  MOV R65, 0xffffffff ;  /* 0xffffffff00417802 */ /* 0x000fc40000000f00 */
[----:B------:R-:W-:Y:S02]  /*1510*/  MOV R60, 0x1530 ;  /* 0x00001530003c7802 */ /* 0x000fe40000000f00 */
[----:B------:R-:W-:Y:S05]  /*1520*/  CALL.REL.NOINC `($__internal_112_$__cuda_sm70_shflsync_bfly_p) ;  /* 0x0000047000007944 */ /* 0x000fea0003c00000 */
[----:B01----:R-:W-:Y:S01]  /*1530*/  FADD.FTZ R64, R64, R63 ;  /* 0x0000003f40407221 */ /* 0x003fe20000010000 */
[----:B------:R-:W-:Y:S01]  /*1540*/  HFMA2.MMA R63, -RZ, RZ, 0, 9.5367431640625e-07 ;  /* 0x00000010ff3f7435 */ /* 0x000fe200000001ff */
[----:B------:R-:W-:Y:S02]  /*1550*/  MOV R66, 0x1f ;  /* 0x0000001f00427802 */ /* 0x000fe40000000f00 */
[----:B------:R-:W-:Y:S02]  /*1560*/  MOV R65, 0xffffffff ;  /* 0xffffffff00417802 */ /* 0x000fe40000000f00 */
[----:B------:R-:W-:Y:S02]  /*1570*/  MOV R60, 0x1590 ;  /* 0x00001590003c7802 */ /* 0x000fe40000000f00 */
[----:B------:R-:W-:Y:S05]  /*1580*/  CALL.REL.NOINC `($__internal_112_$__cuda_sm70_shflsync_bfly_p) ;  /* 0x0000041000007944 */ /* 0x000fea0003c00000 */
        /* <DEDUP_REMOVED lines=39> */
[----:B------:R-:W-:Y:S05]  /*1800*/  CALL.REL.NOINC `($__internal_112_$__cuda_sm70_shflsync_bfly_p) ;  /* 0x0000019000007944 */ /* 0x000fea0003c00000 */
[----:B01----:R-:W-:Y:S01]  /*1810*/  FADD.FTZ R64, R64, R63 ;  /* 0x0000003f40407221 */ /* 0x003fe20000010000 */
[----:B------:R-:W-:Y:S01]  /*1820*/  HFMA2.MMA R63, -RZ, RZ, 0, 1.1920928955078125e-07 ;  /* 0x00000002ff3f7435 */ /* 0x000fe200000001ff */
[----:B------:R-:W-:Y:S02]  /*1830*/  MOV R66, 0x1f ;  /* 0x0000001f00427802 */ /* 0x000fe40000000f00 */
[----:B------:R-:W-:Y:S02]  /*1840*/  MOV R65, 0xffffffff ;  /* 0xffffffff00417802 */ /* 0x000fe40000000f00 */
[----:B------:R-:W-:Y:S02]  /*1850*/  MOV R60, 0x1870 ;  /* 0x00001870003c7802 */ /* 0x000fe40000000f00 */
[----:B------:R-:W-:Y:S05]  /*1860*/  CALL.REL.NOINC `($__internal_112_$__cuda_sm70_shflsync_bfly_p) ;  /* 0x0000013000007944 */ /* 0x000fea0003c00000 */
[----:B01----:R-:W-:Y:S01]  /*1870*/  FADD.FTZ R64, R64, R63 ;  /* 0x0000003f40407221 */ /* 0x003fe20000010000 */
[----:B------:R-:W-:Y:S01]  /*1880*/  HFMA2.MMA R63, -RZ, RZ, 0, 2.384185791015625e-07 ;  /* 0x00000004ff3f7435 */ /* 0x000fe200000001ff */
[----:B------:R-:W-:Y:S02]  /*1890*/  MOV R66, 0x1f ;  /* 0x0000001f00427802 */ /* 0x000fe40000000f00 */
[----:B------:R-:W-:-:S02]  /*18a0*/  MOV R65, 0xffffffff ;  /* 0xffffffff00417802 */ /* 0x000fc40000000f00 */
[----:B------:R-:W-:Y:S02]  /*18b0*/  MOV R60, 0x18d0 ;  /* 0x000018d0003c7802 */ /* 0x000fe40000000f00 */
[----:B------:R-:W-:Y:S05]  /*18c0*/  CALL.REL.NOINC `($__internal_112_$__cuda_sm70_shflsync_bfly_p) ;  /* 0x000000d000007944 */ /* 0x000fea0003c00000 */
[----:B01----:R-:W-:Y:S01]  /*18d0*/  FADD.FTZ R64, R64, R63 ;  /* 0x0000003f40407221 */ /* 0x003fe20000010000 */
[----:B------:R-:W-:Y:S01]  /*18e0*/  HFMA2.MMA R63, -RZ, RZ, 0, 4.76837158203125e-07 ;  /* 0x00000008ff3f7435 */ /* 0x000fe200000001ff */
[----:B------:R-:W-:Y:S02]  /*18f0*/  MOV R66, 0x1f ;  /* 0x0000001f00427802 */ /* 0x000fe40000000f00 */
[----:B------:R-:W-:Y:S02]  /*1900*/  MOV R65, 0xffffffff ;  /* 0xffffffff00417802 */ /* 0x000fe40000000f00 */
[----:B------:R-:W-:Y:S02]  /*1910*/  MOV R60, 0x1930 ;  /* 0x00001930003c7802 */ /* 0x000fe40000000f00 */
[----:B------:R-:W-:Y:S05]  /*1920*/  CALL.REL.NOINC `($__internal_112_$__cuda_sm70_shflsync_bfly_p) ;  /* 0x0000007000007944 */ /* 0x000fea0003c00000 */
[----:B01----:R-:W-:Y:S01]  /*1930*/  FADD.FTZ R64, R64, R63 ;  /* 0x0000003f40407221 */ /* 0x003fe20000010000 */
[----:B------:R-:W-:Y:S01]  /*1940*/  HFMA2.MMA R63, -RZ, RZ, 0, 9.5367431640625e-07 ;  /* 0x00000010ff3f7435 */ /* 0x000fe200000001ff */
[----:B------:R-:W-:Y:S02]  /*1950*/  MOV R66, 0x1f ;  /* 0x0000001f00427802 */ /* 0x000fe40000000f00 */
[----:B------:R-:W-:-:S02]  /*1960*/  MOV R65, 0xffffffff ;  /* 0xffffffff00417802 */ /* 0x000fc40000000f00 */
[----:B------:R-:W-:Y:S02]  /*1970*/  MOV R60, 0x1990 ;  /* 0x00001990003c7802 */ /* 0x000fe40000000f00 */
[----:B------:R-:W-:Y:S05]  /*1980*/  CALL.REL.NOINC `($__internal_112_$__cuda_sm70_shflsync_bfly_p) ;  /* 0x0000001000007944 */ /* 0x000fea0003c00000 */
[----:B01----:R-:W-:Y:S05]  /*1990*/  BRA `(.L_x_10629) ;  /* 0xfffff47000007947 */ /* 0x003fea000383ffff */
        .weak           $__internal_112_$__cuda_sm70_shflsync_bfly_p
        .type           $__internal_112_$__cuda_sm70_shflsync_bfly_p,@function
        .size           $__internal_112_$__cuda_sm70_shflsync_bfly_p,(.L_x_15304 - $__internal_112_$__cuda_sm70_shflsync_bfly_p)
$__internal_112_$__cuda_sm70_shflsync_bfly_p:
[----:B------:R-:W-:Y:S01]  /*19a0*/  HFMA2.MMA R61, -RZ, RZ, 0, 0 ;  /* 0x00000000ff3d7435 */ /* 0x000fe200000001ff */
[----:B------:R-:W-:Y:S04]  /*19b0*/  WARPSYNC R65 ;  /* 0x0000004100007348 */ /* 0x000fe80003800000 */
[----:B------:R0:W1:Y:S01]  /*19c0*/  SHFL.BFLY PT, R63, R64, R63, R66 ;  /* 0x0c00003f403f7389 */ /* 0x00006200000e0042 */
[----:B------:R-:W-:Y:S05]  /*19d0*/  RET.REL.NODEC R60 `(_ZN10layer_norm13ln_fwd_kernelINS_13Kernel_traitsIf6__halffS2_fjLj512ELj1ELj4ELj1ELj16ENS_18Kernel_traits_baseILj512EfS2_fS2_fjLj128EEEEELb0ELb0ELb0ELb0EEEvNS_9FwdParamsE) ;  /* 0xffffe6203c007950 */ /* 0x000fea0003c3ffff */
.L_x_10630:
        /* <DEDUP_REMOVED lines=10> */
.L_x_15304:


//--------------------- .text._ZN10layer_norm13ln_fwd_kernelINS_13Kernel_traitsIf6__halffS2_fjLj512ELj1ELj4ELj1ELj16ENS_18Kernel_traits_baseILj512EfS2_fS2_fjLj128EEEEELb0ELb0ELb0ELb1EEEvNS_9FwdParamsE --------------------------
	.section	.text._ZN10layer_norm13ln_fwd_kernelINS_13Kernel_traitsIf6__halffS2_fjLj512ELj1ELj4ELj1ELj16ENS_18Kernel_traits_baseILj512EfS2_fS2_fjLj128EEEEELb0ELb0ELb0ELb1EEEvNS_9FwdParamsE,"ax",@progbits
	.sectioninfo	@"SHI_REGISTERS=72"
	.align	128
        .global         _ZN10layer_norm13ln_fwd_kernelINS_13Kernel_traitsIf6__halffS2_fjLj512ELj1ELj4ELj1ELj16ENS_18Kernel_traits_baseILj512EfS2_fS2_fjLj128EEEEELb0ELb0ELb0ELb1EEEvNS_9FwdParamsE
        .type           _ZN10layer_norm13ln_fwd_kernelINS_13Kernel_traitsIf6__halffS2_fjLj512ELj1ELj4ELj1ELj16ENS_18Kernel_traits_baseILj512EfS2_fS2_fjLj128EEEEELb0ELb0ELb0ELb1EEEvNS_9FwdParamsE,@function
        .size           _ZN10layer_norm13ln_fwd_kernelINS_13Kernel_traitsIf6__halffS2_fjLj512ELj1ELj4ELj1ELj16ENS_18Kernel_traits_baseILj512EfS2_fS2_fjLj128EEEEELb0ELb0ELb0ELb1EEEvNS_9FwdParamsE,(.L_x_15305 - _ZN10layer_norm13ln_fwd_kernelINS_13Kernel_traitsIf6__halffS2_fjLj512ELj1ELj4ELj1ELj16ENS_18Kernel_traits_baseILj512EfS2_fS2_fjLj128EEEEELb0ELb0ELb0ELb1EEEvNS_9FwdParamsE)
        .other          _ZN10layer_norm13ln_fwd_kernelINS_13Kernel_traitsIf6__halffS2_fjLj512ELj1ELj4ELj1ELj16ENS_18Kernel_traits_baseILj512EfS2_fS2_fjLj128EEEEELb0ELb0ELb0ELb1EEEvNS_9FwdParamsE,@"STO_CUDA_ENTRY STV_DEFAULT"
_ZN10layer_norm13ln_fwd_kernelINS_13Kernel_traitsIf6__halffS2_fjLj512ELj1ELj4ELj1ELj16ENS_18Kernel_traits_baseILj512EfS2_fS2_fjLj128EEEEELb0ELb0ELb0ELb1EEEvNS_9FwdParamsE:
.text._ZN10layer_norm13ln_fwd_kernelINS_13Kernel_traitsIf6__halffS2_fjLj512ELj1ELj4ELj1ELj16ENS_18Kernel_traits_baseILj512EfS2_fS2_fjLj128EEEEELb0ELb0ELb0ELb1EEEvNS_9FwdParamsE:
        /* <DEDUP_REMOVED lines=33> */
.L_x_10634:
        /* <DEDUP_REMOVED lines=23> */
[----:B------:R-:W-:Y:S01]  /*0380*/  IMAD.WIDE.U32 R58, R2, R61, c[0x0][0x188] ;  /* 0x00006200023a7625 */ /* 0x000fe200078e003d */
[----:B--2---:R-:W-:Y:S01]  /*0390*/  @P1 HADD2.F32 R60, -RZ, R48.H0_H0 ;  /* 0x20000030ff3c1230 */ /* 0x004fe20000004100 */
[----:B------:R-:W-:Y:S01]  /*03a0*/  ISETP.NE.AND.EX P1, PT, RZ, c[0x0][0x184], PT, P2 ;  /* 0x00006100ff007a0c */ /* 0x000fe20003f25320 */
[----:B---3--:R-:W-:-:S02]  /*03b0*/  HADD2.F32 R49, -RZ, R44.H0_H0 ;  /* 0x2000002cff317230 */ /* 0x008fc40000004100 */
[----:B0-----:R-:W-:Y:S02]  /*03c0*/  HADD2.F32 R51, -RZ, R47.H0_H0 ;  /* 0x2000002fff337230 */ /* 0x001fe40000004100 */
[----:B------:R-:W-:Y:S02]  /*03d0*/  HADD2.F32 R53, -RZ, R44.H1_H1 ;  /* 0x3000002cff357230 */ /* 0x000fe40000004100 */
[--C-:B------:R-:W-:Y:S02]  /*03e0*/  HADD2.F32 R55, -RZ, R45.reuse.H0_H0 ;  /* 0x2000002dff377230 */ /* 0x100fe40000004100 */
[----:B------:R-:W-:Y:S02]  /*03f0*/  HADD2.F32 R57, -RZ, R45.H1_H1 ;  /* 0x3000002dff397230 */ /* 0x000fe40000004100 */
[--C-:B------:R-:W-:Y:S02]  /*0400*/  HADD2.F32 R63, -RZ, R46.reuse.H0_H0 ;  /* 0x2000002eff3f7230 */ /* 0x100fe40000004100 */
[----:B------:R-:W-:-:S02]  /*0410*/  HADD2.F32 R65, -RZ, R46.H1_H1 ;  /* 0x3000002eff417230 */ /* 0x000fc40000004100 */
[----:B------:R-:W-:Y:S01]  /*0420*/  HADD2.F32 R67, -RZ, R47.H1_H1 ;  /* 0x3000002fff437230 */ /* 0x000fe20000004100 */
[-C--:B------:R-:W-:Y:S02]  /*0430*/  FMUL.FTZ R44, R49, R60.reuse ;  /* 0x0000003c312c7220 */ /* 0x080fe40000410000 */
[-C--:B------:R-:W-:Y:S02]  /*0440*/  FMUL.FTZ R50, R51, R60.reuse ;  /* 0x0000003c33327220 */ /* 0x080fe40000410000 */
[-C--:B------:R-:W-:Y:S02]  /*0450*/  FMUL.FTZ R45, R53, R60.reuse ;  /* 0x0000003c352d7220 */ /* 0x080fe40000410000 */
[-C--:B------:R-:W-:Y:S02]  /*0460*/  FMUL.FTZ R46, R55, R60.reuse ;  /* 0x0000003c372e7220 */ /* 0x080fe40000410000 */
[-C--:B------:R-:W-:Y:S02]  /*0470*/  FMUL.FTZ R47, R57, R60.reuse ;  /* 0x0000003c392f7220 */ /* 0x080fe40000410000 */
[----:B------:R-:W-:-:S02]  /*0480*/  FMUL.FTZ R48, R63, R60 ;  /* 0x0000003c3f307220 */ /* 0x000fc40000410000 */
[-C--:B------:R-:W-:Y:S02]  /*0490*/  FMUL.FTZ R49, R65, R60.reuse ;  /* 0x0000003c41317220 */ /* 0x080fe40000410000 */
[----:B------:R-:W-:Y:S02]  /*04a0*/  FMUL.FTZ R51, R67, R60 ;  /* 0x0000003c43337220 */ /* 0x000fe40000410000 */
[----:B----4-:R-:W-:Y:S02]  /*04b0*/  @P1 FADD.FTZ R44, R36, R44 ;  /* 0x0000002c242c1221 */ /* 0x010fe40000010000 */
[----:B------:R-:W-:Y:S02]  /*04c0*/  @P1 FADD.FTZ R45, R37, R45 ;  /* 0x0000002d252d1221 */ /* 0x000fe40000010000 */
[----:B------:R-:W-:Y:S02]  /*04d0*/  @P1 FADD.FTZ R46, R38, R46 ;  /* 0x0000002e262e1221 */ /* 0x000fe40000010000 */
[----:B------:R-:W-:-:S02]  /*04e0*/  @P1 FADD.FTZ R47, R39, R47 ;  /* 0x0000002f272f1221 */ /* 0x000fc40000010000 */
[----:B------:R-:W-:Y:S02]  /*04f0*/  @P1 FADD.FTZ R48, R40, R48 ;  /* 0x0000003028301221 */ /* 0x000fe40000010000 */
[----:B------:R-:W-:Y:S02]  /*0500*/  @P1 FADD.FTZ R49, R41, R49 ;  /* 0x0000003129311221 */ /* 0x000fe40000010000 */
[----:B------:R-:W-:Y:S02]  /*0510*/  @P1 FADD.FTZ R50, R42, R50 ;  /* 0x000000322a321221 */ /* 0x000fe40000010000 */
[----:B------:R-:W-:Y:S02]  /*0520*/  @P1 FADD.FTZ R51, R43, R51 ;  /* 0x000000332b331221 */ /* 0x000fe40000010000 */
[----:B------:R-:W-:Y:S01]  /*0530*/  IMAD.WIDE.U32 R56, R3, R56, c[0x0][0x170] ;  /* 0x00005c0003387625 */ /* 0x000fe200078e0038 */
[----:B------:R-:W-:Y:S03]  /*0540*/  STG.E.128 [R58.64], R44 ;  /* 0x0000002c3a007986 */ /* 0x000fe6000c101d04 */
[----:B------:R-:W-:Y:S01]  /*0550*/  @P0 IMAD.WIDE.U32 R54, R61, R3, c[0x0][0x180] ;  /* 0x000060003d360625 */ /* 0x000fe200078e0003 */
[----:B------:R0:W-:Y:S01]  /*0560*/  STG.E.128 [R58.64+0x10], R48 ;  /* 0x000010303a007986 */ /* 0x0001e2000c101d04 */
[----:B------:R-:W-:-:S02]  /*0570*/  MOV R53, R36 ;  /* 0x0000002400357202 */ /* 0x000fc40000000f00 */
        /* <DEDUP_REMOVED lines=12> */
[----:B------:R-:W-:Y:S01]  /*0640*/  @P0 MOV R53, R36 ;  /* 0x0000002400350202 */ /* 0x000fe20000000f00 */
[----:B---3--:R-:W-:-:S02]  /*0650*/  HADD2.F32 R55, -RZ, R57.H0_H0 ;  /* 0x20000039ff377230 */ /* 0x008fc40000004100 */
[----:B------:R-:W-:-:S03]  /*0660*/  HADD2.F32 R69, -RZ, R56.H0_H0 ;  /* 0x20000038ff457230 */ /* 0x000fc60000004100 */
[-C--:B------:R-:W-:Y:S02]  /*0670*/  FMUL.FTZ R54, R55, R60.reuse ;  /* 0x0000003c37367220 */ /* 0x080fe40000410000 */
[-C--:B------:R-:W-:Y:S01]  /*0680*/  FMUL.FTZ R52, R69, R60.reuse ;  /* 0x0000003c45347220 */ /* 0x080fe20000410000 */
[----:B------:R-:W-:Y:S01]  /*0690*/  HADD2.F32 R69, -RZ, R57.H1_H1 ;  /* 0x30000039ff457230 */ /* 0x000fe20000004100 */
[----:B------:R-:W-:Y:S01]  /*06a0*/  @P1 FADD.FTZ R54, R54, R67 ;  /* 0x0000004336361221 */ /* 0x000fe20000010000 */
[--C-:B------:R-:W-:Y:S02]  /*06b0*/  HADD2.F32 R57, -RZ, R58.reuse.H0_H0 ;  /* 0x2000003aff397230 */ /* 0x100fe40000004100 */
[----:B------:R-:W-:Y:S01]  /*06c0*/  HADD2.F32 R67, -RZ, R58.H1_H1 ;  /* 0x3000003aff437230 */ /* 0x000fe20000004100 */
[----:B------:R-:W-:Y:S01]  /*06d0*/  @P1 FADD.FTZ R52, R52, R53 ;  /* 0x0000003534341221 */ /* 0x000fe20000010000 */
[----:B------:R-:W-:Y:S01]  /*06e0*/  HADD2.F32 R53, -RZ, R56.H1_H1 ;  /* 0x30000038ff357230 */ /* 0x000fe20000004100 */
[-C--:B------:R-:W-:Y:S01]  /*06f0*/  FMUL.FTZ R56, R57, R60.reuse ;  /* 0x0000003c39387220 */ /* 0x080fe20000410000 */
[----:B----4-:R-:W-:Y:S01]  /*0700*/  @P0 MOV R62, R41 ;  /* 0x00000029003e0202 */ /* 0x010fe20000000f00 */
        /* <DEDUP_REMOVED lines=9> */
[----:B------:R-:W-:Y:S02]  /*07a0*/  FADD.FTZ R63, R49, R62 ;  /* 0x0000003e313f7221 */ /* 0x000fe40000010000 */
[-C--:B------:R-:W-:Y:S01]  /*07b0*/  FMUL.FTZ R55, R69, R60.reuse ;  /* 0x0000003c45377220 */ /* 0x080fe20000410000 */
[--C-:B------:R-:W-:Y:S01]  /*07c0*/  HADD2.F32 R69, -RZ, R59.reuse.H0_H0 ;  /* 0x2000003bff457230 */ /* 0x100fe20000004100 */
[----:B------:R-:W-:Y:S01]  /*07d0*/  FADD.FTZ R62, R50, R63 ;  /* 0x0000003f323e7221 */ /* 0x000fe20000010000 */
[----:B------:R-:W-:Y:S01]  /*07e0*/  HADD2.F32 R59, -RZ, R59.H1_H1 ;  /* 0x3000003bff3b7230 */ /* 0x000fe20000004100 */
        /* <DEDUP_REMOVED lines=25> */
.L_x_10635:
        /* <DEDUP_REMOVED lines=52> */
.L_x_10636:
        /* <DEDUP_REMOVED lines=43> */
[----:B------:R-:W-:Y:S01]  /*0f70*/  F2FP.PACK_AB R44, R49, R44 ;  /* 0x0000002c312c723e */ /* 0x000fe200000000ff */
[----:B------:R-:W-:Y:S02]  /*0f80*/  FFMA.FTZ R51, R13, R50, R29 ;  /* 0x000000320d337223 */ /* 0x000fe4000001001d */
[----:B------:R-:W-:Y:S02]  /*0f90*/  FFMA.FTZ R55, R6, R55, R22 ;  /* 0x0000003706377223 */ /* 0x000fe40000010016 */
[----:B------:R-:W-:Y:S01]  /*0fa0*/  FFMA.FTZ R62, R7, R62, R23 ;  /* 0x0000003e073e7223 */ /* 0x000fe20000010017 */
[----:B------:R-:W-:Y:S01]  /*0fb0*/  F2FP.PACK_AB R46, R51, R46 ;  /* 0x0000002e332e723e */ /* 0x000fe200000000ff */
[C---:B------:R-:W-:Y:S02]  /*0fc0*/  FMUL.FTZ R49, R61.reuse, R52 ;  /* 0x000000343d317220 */ /* 0x040fe40000410000 */
[C---:B------:R-:W-:Y:S01]  /*0fd0*/  FMUL.FTZ R53, R61.reuse, R54 ;  /* 0x000000363d357220 */ /* 0x040fe20000410000 */
[----:B------:R-:W-:Y:S01]  /*0fe0*/  F2FP.PACK_AB R51, R62, R55 ;  /* 0x000000373e33723e */ /* 0x000fe200000000ff */
        /* <DEDUP_REMOVED lines=11> */
[----:B------:R-:W-:Y:S01]  /*10a0*/  F2FP.PACK_AB R50, R52, R55 ;  /* 0x000000373432723e */ /* 0x000fe200000000ff */
[----:B------:R-:W-:Y:S01]  /*10b0*/  FFMA.FTZ R68, R11, R68, R27 ;  /* 0x000000440b447223 */ /* 0x000fe2000001001b */
[----:B------:R-:W-:Y:S01]  /*10c0*/  F2FP.PACK_AB R48, R53, R48 ;  /* 0x000000303530723e */ /* 0x000fe200000000ff */
[----:B------:R-:W-:Y:S01]  /*10d0*/  @!P2 IMAD.WIDE R52, R0, R59, c[0x0][0x1a0] ;  /* 0x000068000034a625 */ /* 0x000fe200078e023b */
[----:B------:R-:W-:-:S02]  /*10e0*/  F2FP.PACK_AB R45, R66, R45 ;  /* 0x0000002d422d723e */ /* 0x000fc400000000ff */
        /* <DEDUP_REMOVED lines=12> */
.L_x_10633:
[----:B------:R-:W-:Y:S05]  /*11b0*/  EXIT ;  /* 0x000000000000794d */ /* 0x000fea0003800000 */
.L_x_10631:
[----:B------:R-:W-:Y:S02]  /*11c0*/  MOV R64, R60 ;  /* 0x0000003c00407202 */ /* 0x000fe40000000f00 */
[----:B------:R-:W-:Y:S02]  /*11d0*/  MOV R61, 0x1 ;  /* 0x00000001003d7802 */ /* 0x000fe40000000f00 */
[----:B------:R-:W-:Y:S02]  /*11e0*/  MOV R66, 0x1f ;  /* 0x0000001f00427802 */ /* 0x000fe40000000f00 */
[----:B------:R-:W-:Y:S02]  /*11f0*/  MOV R65, 0xffffffff ;  /* 0xffffffff00417802 */ /* 0x000fe40000000f00 */
[----:B------:R-:W-:Y:S02]  /*1200*/  MOV R62, 0x1220 ;  /* 0x00001220003e7802 */ /* 0x000fe40000000f00 */
[----:B-----5:R-:W-:Y:S05]  /*1210*/  CALL.REL.NOINC `($__internal_113_$__cuda_sm70_shflsync_bfly_p) ;  /* 0x0000058000007944 */ /* 0x020fea0003c00000 */
[----:B01----:R-:W-:Y:S05]  /*1220*/  BRA `(.L_x_10635) ;  /* 0xfffff75000007947 */ /* 0x003fea000383ffff */
.L_x_10632:
[----:B------:R-:W-:Y:S01]  /*1230*/  HFMA2.MMA R61, -RZ, RZ, 0, 1.1920928955078125e-07 ;  /* 0x00000002ff3d7435 */ /* 0x000fe200000001ff */
[----:B------:R-:W-:Y:S02]  /*1240*/  MOV R66, 0x1f ;  /* 0x0000001f00427802 */ /* 0x000fe40000000f00 */
[----:B------:R-:W-:-:S02]  /*1250*/  MOV R65, 0xffffffff ;  /* 0xffffffff00417802 */ /* 0x000fc40000000f00 */
[----:B------:R-:W-:Y:S02]  /*1260*/  MOV R62, 0x1280 ;  /* 0x00001280003e7802 */ /* 0x000fe40000000f00 */
[----:B0----5:R-:W-:Y:S05]  /*1270*/  CALL.REL.NOINC `($__internal_113_$__cuda_sm70_shflsync_bfly_p) ;  /* 0x0000052000007944 */ /* 0x021fea0003c00000 */
[----:B01----:R-:W-:Y:S01]  /*1280*/  FADD.FTZ R64, R64, R61 ;  /* 0x0000003d40407221 */ /* 0x003fe20000010000 */
[----:B------:R-:W-:Y:S01]  /*1290*/  HFMA2.MMA R61, -RZ, RZ, 0, 2.384185791015625e-07 ;  /* 0x00000004ff3d7435 */ /* 0x000fe200000001ff */
[----:B------:R-:W-:Y:S02]  /*12a0*/  MOV R66, 0x1f ;  /* 0x0000001f00427802 */ /* 0x000fe40000000f00 */
[----:B------:R-:W-:Y:S02]  /*12b0*/  MOV R65, 0xffffffff ;  /* 0xffffffff00417802 */ /* 0x000fe40000000f00 */
[----:B------:R-:W-:Y:S02]  /*12c0*/  MOV R62, 0x12e0 ;  /* 0x000012e0003e7802 */ /* 0x000fe40000000f00 */
[----:B------:R-:W-:Y:S05]  /*12d0*/  CALL.REL.NOINC `($__internal_113_$__cuda_sm70_shflsync_bfly_p) ;  /* 0x000004c000007944 */ /* 0x000fea0003c00000 */
[----:B01----:R-:W-:Y:S01]  /*12e0*/  FADD.FTZ R64, R64, R61 ;  /* 0x0000003d40407221 */ /* 0x003fe20000010000 */
[----:B------:R-:W-:Y:S01]  /*12f0*/  HFMA2.MMA R61, -RZ, RZ, 0, 4.76837158203125e-07 ;  /* 0x00000008ff3d7435 */ /* 0x000fe200000001ff */
[----:B------:R-:W-:Y:S02]  /*1300*/  MOV R66, 0x1f ;  /* 0x0000001f00427802 */ /* 0x000fe40000000f00 */
[----:B------:R-:W-:-:S02]  /*1310*/  MOV R65, 0xffffffff ;  /* 0xffffffff00417802 */ /* 0x000fc40000000f00 */
[----:B------:R-:W-:Y:S02]  /*1320*/  MOV R62, 0x1340 ;  /* 0x00001340003e7802 */ /* 0x000fe40000000f00 */
[----:B------:R-:W-:Y:S05]  /*1330*/  CALL.REL.NOINC `($__internal_113_$__cuda_sm70_shflsync_bfly_p) ;  /* 0x0000046000007944 */ /* 0x000fea0003c00000 */
[----:B01----:R-:W-:Y:S01]  /*1340*/  FADD.FTZ R64, R64, R61 ;  /* 0x0000003d40407221 */ /* 0x003fe20000010000 */
[----:B------:R-:W-:Y:S01]  /*1350*/  HFMA2.MMA R61, -RZ, RZ, 0, 9.5367431640625e-07 ;  /* 0x00000010ff3d7435 */ /* 0x000fe200000001ff */
[----:B------:R-:W-:Y:S02]  /*1360*/  MOV R66, 0x1f ;  /* 0x0000001f00427802 */ /* 0x000fe40000000f00 */
[----:B------:R-:W-:Y:S02]  /*1370*/  MOV R65, 0xffffffff ;  /* 0xffffffff00417802 */ /* 0x000fe40000000f00 */
[----:B------:R-:W-:Y:S02]  /*1380*/  MOV R62, 0x13a0 ;  /* 0x000013a0003e7802 */ /* 0x000fe40000000f00 */
[----:B------:R-:W-:Y:S05]  /*1390*/  CALL.REL.NOINC `($__internal_113_$__cuda_sm70_shflsync_bfly_p) ;  /* 0x0000040000007944 */ /* 0x000fea0003c00000 */
        /* <DEDUP_REMOVED lines=38> */
[----:B------:R-:W-:Y:S05]  /*1600*/  CALL.REL.NOINC `($__internal_113_$__cuda_sm70_shflsync_bfly_p) ;  /* 0x0000019000007944 */ /* 0x000fea0003c00000 */
[----:B01----:R-:W-:Y:S01]  /*1610*/  FADD.FTZ R64, R64, R61 ;  /* 0x0000003d40407221 */ /* 0x003fe20000010000 */
[----:B------:R-:W-:Y:S01]  /*1620*/  HFMA2.MMA R61, -RZ, RZ, 0, 1.1920928955078125e-07 ;  /* 0x00000002ff3d7435 */ /* 0x000fe200000001ff */
[----:B------:R-:W-:Y:S02]  /*1630*/  MOV R66, 0x1f ;  /* 0x0000001f00427802 */ /* 0x000fe40000000f00 */
[----:B------:R-:W-:Y:S02]  /*1640*/  MOV R65, 0xffffffff ;  /* 0xffffffff00417802 */ /* 0x000fe40000000f00 */
[----:B------:R-:W-:Y:S02]  /*1650*/  MOV R62, 0x1670 ;  /* 0x00001670003e7802 */ /* 0x000fe40000000f00 */
[----:B------:R-:W-:Y:S05]  /*1660*/  CALL.REL.NOINC `($__internal_113_$__cuda_sm70_shflsync_bfly_p) ;  /* 0x0000013000007944 */ /* 0x000fea0003c00000 */
[----:B01----:R-:W-:Y:S01]  /*1670*/  FADD.FTZ R64, R64, R61 ;  /* 0x0000003d40407221 */ /* 0x003fe20000010000 */
[----:B------:R-:W-:Y:S01]  /*1680*/  HFMA2.MMA R61, -RZ, RZ, 0, 2.384185791015625e-07 ;  /* 0x00000004ff3d7435 */ /* 0x000fe200000001ff */
[----:B------:R-:W-:Y:S02]  /*1690*/  MOV R66, 0x1f ;  /* 0x0000001f00427802 */ /* 0x000fe40000000f00 */
[----:B------:R-:W-:-:S02]  /*16a0*/  MOV R65, 0xffffffff ;  /* 0xffffffff00417802 */ /* 0x000fc40000000f00 */
[----:B------:R-:W-:Y:S02]  /*16b0*/  MOV R62, 0x16d0 ;  /* 0x000016d0003e7802 */ /* 0x000fe40000000f00 */
[----:B------:R-:W-:Y:S05]  /*16c0*/  CALL.REL.NOINC `($__internal_113_$__cuda_sm70_shflsync_bfly_p) ;  /* 0x000000d000007944 */ /* 0x000fea0003c00000 */
[----:B01----:R-:W-:Y:S01]  /*16d0*/  FADD.FTZ R64, R64, R61 ;  /* 0x0000003d40407221 */ /* 0x003fe20000010000 */
[----:B------:R-:W-:Y:S01]  /*16e0*/  HFMA2.MMA R61, -RZ, RZ, 0, 4.76837158203125e-07 ;  /* 0x00000008ff3d7435 */ /* 0x000fe200000001ff */
[----:B------:R-:W-:Y:S02]  /*16f0*/  MOV R66, 0x1f ;  /* 0x0000001f00427802 */ /* 0x000fe40000000f00 */
[----:B------:R-:W-:Y:S02]  /*1700*/  MOV R65, 0xffffffff ;  /* 0xffffffff00417802 */ /* 0x000fe40000000f00 */
[----:B------:R-:W-:Y:S02]  /*1710*/  MOV R62, 0x1730 ;  /* 0x00001730003e7802 */ /* 0x000fe40000000f00 */
[----:B------:R-:W-:Y:S05]  /*1720*/  CALL.REL.NOINC `($__internal_113_$__cuda_sm70_shflsync_bfly_p) ;  /* 0x0000007000007944 */ /* 0x000fea0003c00000 */
[----:B01----:R-:W-:Y:S01]  /*1730*/  FADD.FTZ R64, R64, R61 ;  /* 0x0000003d40407221 */ /* 0x003fe20000010000 */
[----:B------:R-:W-:Y:S01]  /*1740*/  HFMA2.MMA R61, -RZ, RZ, 0, 9.5367431640625e-07 ;  /* 0x00000010ff3d7435 */ /* 0x000fe200000001ff */
[----:B------:R-:W-:Y:S02]  /*1750*/  MOV R66, 0x1f ;  /* 0x0000001f00427802 */ /* 0x000fe40000000f00 */
[----:B------:R-:W-:-:S02]  /*1760*/  MOV R65, 0xffffffff ;  /* 0xffffffff00417802 */ /* 0x000fc40000000f00 */
[----:B------:R-:W-:Y:S02]  /*1770*/  MOV R62, 0x1790 ;  /* 0x00001790003e7802 */ /* 0x000fe40000000f00 */
[----:B------:R-:W-:Y:S05]  /*1780*/  CALL.REL.NOINC `($__internal_113_$__cuda_sm70_shflsync_bfly_p) ;  /* 0x0000001000007944 */ /* 0x000fea0003c00000 */
[----:B01----:R-:W-:Y:S05]  /*1790*/  BRA `(.L_x_10636) ;  /* 0xfffff52000007947 */ /* 0x003fea000383ffff */
        .weak           $__internal_113_$__cuda_sm70_shflsync_bfly_p
        .type           $__internal_113_$__cuda_sm70_shflsync_bfly_p,@function
        .size           $__internal_113_$__cuda_sm70_shflsync_bfly_p,(.L_x_15305 - $__internal_113_$__cuda_sm70_shflsync_bfly_p)
$__internal_113_$__cuda_sm70_shflsync_bfly_p:
[----:B------:R-:W-:Y:S01]  /*17a0*/  HFMA2.MMA R63, -RZ, RZ, 0, 0 ;  /* 0x00000000ff3f7435 */ /* 0x000fe200000001ff */
[----:B------:R-:W-:Y:S04]  /*17b0*/  WARPSYNC R65 ;  /* 0x0000004100007348 */ /* 0x000fe80003800000 */
[----:B------:R0:W1:Y:S01]  /*17c0*/  SHFL.BFLY PT, R61, R64, R61, R66 ;  /* 0x0c00003d403d7389 */ /* 0x00006200000e0042 */
[----:B------:R-:W-:Y:S05]  /*17d0*/  RET.REL.NODEC R62 `(_ZN10layer_norm13ln_fwd_kernelINS_13Kernel_traitsIf6__halffS2_fjLj512ELj1ELj4ELj1ELj16ENS_18Kernel_traits_baseILj512EfS2_fS2_fjLj128EEEEELb0ELb0ELb0ELb1EEEvNS_9FwdParamsE) ;  /* 0xffffe8203e007950 */ /* 0x000fea0003c3ffff */
.L_x_10637:
        /* <DEDUP_REMOVED lines=10> */
.L_x_15305:


//--------------------- .text._ZN10layer_norm13ln_fwd_kernelINS_13Kernel_traitsIf6__halffS2_fjLj512ELj1ELj4ELj1ELj16ENS_18Kernel_traits_baseILj512EfS2_fS2_fjLj128EEEEELb0ELb0ELb1ELb0EEEvNS_9FwdParamsE --------------------------
	.section	.text._ZN10layer_norm13ln_fwd_kernelINS_13Kernel_traitsIf6__halffS2_fjLj512ELj1ELj4ELj1ELj16ENS_18Kernel_traits_baseILj512EfS2_fS2_fjLj128EEEEELb0ELb0ELb1ELb0EEEvNS_9FwdParamsE,"ax",@progbits
	.sectioninfo	@"SHI_REGISTERS=79"
	.align	128
        .global         _ZN10layer_norm13ln_fwd_kernelINS_13Kernel_traitsIf6__halffS2_fjLj512ELj1ELj4ELj1ELj16ENS_18Kernel_traits_baseILj512EfS2_fS2_fjLj128EEEEELb0ELb0ELb1ELb0EEEvNS_9FwdParamsE
        .type           _ZN10layer_norm13ln_fwd_kernelINS_13Kernel_traitsIf6__halffS2_fjLj512ELj1ELj4ELj1ELj16ENS_18Kernel_traits_baseILj512EfS2_fS2_fjLj128EEEEELb0ELb0ELb1ELb0EEEvNS_9FwdParamsE,@function
        .size           _ZN10layer_norm13ln_fwd_kernelINS_13Kernel_traitsIf6__halffS2_fjLj512ELj1ELj4ELj1ELj16ENS_18Kernel_traits_baseILj512EfS2_fS2_fjLj128EEEEELb0ELb0ELb1ELb0EEEvNS_9FwdParamsE,(.L_x_15306 - _ZN10layer_norm13ln_fwd_kernelINS_13Kernel_traitsIf6__halffS2_fjLj512ELj1ELj4ELj1ELj16ENS_18Kernel_traits_baseILj512EfS2_fS2_fjLj128EEEEELb0ELb0ELb1ELb0EEEvNS_9FwdParamsE)
        .other          _ZN10layer_norm13ln_fwd_kernelINS_13Kernel_traitsIf6__halffS2_fjLj512ELj1ELj4ELj1ELj16ENS_18Kernel_traits_baseILj512EfS2_fS2_fjLj128EEEEELb0ELb0ELb1ELb0EEEvNS_9FwdParamsE,@"STO_CUDA_ENTRY STV_DEFAULT"
_ZN10layer_norm13ln_fwd_kernelINS_13Kernel_traitsIf6__halffS2_fjLj512ELj1ELj4ELj1ELj16ENS_18Kernel_traits_baseILj512EfS2_fS2_fjLj128EEEEELb0ELb0ELb1ELb0EEEvNS_9FwdParamsE:
.text._ZN10layer_norm13ln_fwd_kernelINS_13Kernel_traitsIf6__halffS2_fjLj512ELj1ELj4ELj1ELj16ENS_18Kernel_traits_baseILj512EfS2_fS2_fjLj128EEEEELb0ELb0ELb1ELb0EEEvNS_9FwdParamsE:
        /* <DEDUP_REMOVED lines=32> */
.L_x_10639:
[----:B------:R-:W-:Y:S05]  /*0200*/  BSYNC B0 ;  /* 0x0000000000007941 */ /* 0x000fea0003800000 */
.L_x_10638:
        /* <DEDUP_REMOVED lines=16> */
.L_x_10641:
[----:B------:R-:W-:Y:S05]  /*0310*/  BSYNC B0 ;  /* 0x0000000000007941 */ /* 0x000fea0003800000 */
.L_x_10640:
[----:B------:R-:W-:Y:S05]  /*0320*/  @P1 EXIT ;  /* 0x000000000000194d */ /* 0x000fea0003800000 */
[----:B------:R-:W-:Y:S02]  /*0330*/  ULDC.U8 UR6, c[0x0][0x1f0] ;  /* 0x00007c0000067ab9 */ /* 0x000fe40000000000 */
.L_x_10685:
        /* <DEDUP_REMOVED lines=60> */
.L_x_10645:
[----:B------:R-:W-:Y:S05]  /*0700*/  BSYNC B1 ;  /* 0x0000000000017941 */ /* 0x000fea0003800000 */
.L_x_10644:
[----:B------:R-:W-:Y:S01]  /*0710*/  BSSY B1, `(.L_x_10646) ;  /* 0x0000005000017945 */ /* 0x000fe20003800000 */
[----:B------:R-:W-:Y:S05]  /*0720*/  @!P6 BRA `(.L_x_10647) ;  /* 0x000000300000e947 */ /* 0x000fea0003800000 */
[----:B-----5:R-:W-:-:S05]  /*0730*/  HADD2.F32 R49, -RZ, R44.H1_H1 ;  /* 0x3000002cff317230 */ /* 0x020fca0000004100 */
[----:B------:R-:W-:-:S04]  /*0740*/  FMUL.FTZ R49, R49, c[0x0][0x1ec] ;  /* 0x00007b0031317a20 */ /* 0x000fc80000410000 */
[----:B------:R-:W-:Y:S02]  /*0750*/  @P0 FADD.FTZ R49, R37, R49 ;  /* 0x0000003125310221 */ /* 0x000fe40000010000 */
.L_x_10647:
[----:B------:R-:W-:Y:S05]  /*0760*/  BSYNC B1 ;  /* 0x0000000000017941 */ /* 0x000fea0003800000 */
.L_x_10646:
[----:B------:R-:W-:Y:S01]  /*0770*/  BSSY B1, `(.L_x_10648) ;  /* 0x0000005000017945 */ /* 0x000fe20003800000 */
[----:B------:R-:W-:Y:S05]  /*0780*/  @!P6 BRA `(.L_x_10649) ;  /* 0x000000300000e947 */ /* 0x000fea0003800000 */
[----:B-----5:R-:W-:-:S05]  /*0790*/  HADD2.F32 R50, -RZ, R45.H0_H0 ;  /* 0x2000002dff327230 */ /* 0x020fca0000004100 */
[----:B------:R-:W-:-:S04]  /*07a0*/  FMUL.FTZ R50, R50, c[0x0][0x1ec] ;  /* 0x00007b0032327a20 */ /* 0x000fc80000410000 */
[----:B------:R-:W-:Y:S02]  /*07b0*/  @P0 FADD.FTZ R50, R38, R50 ;  /* 0x0000003226320221 */ /* 0x000fe40000010000 */
.L_x_10649:
[----:B------:R-:W-:Y:S05]  /*07c0*/  BSYNC B1 ;  /* 0x0000000000017941 */ /* 0x000fea0003800000 */
.L_x_10648:
[----:B------:R-:W-:Y:S01]  /*07d0*/  BSSY B1, `(.L_x_10650) ;  /* 0x0000005000017945 */ /* 0x000fe20003800000 */
[----:B------:R-:W-:Y:S05]  /*07e0*/  @!P6 BRA `(.L_x_10651) ;  /* 0x000000300000e947 */ /* 0x000fea0003800000 */
[----:B-----5:R-:W-:-:S05]  /*07f0*/  HADD2.F32 R51, -RZ, R45.H1_H1 ;  /* 0x3000002dff337230 */ /* 0x020fca0000004100 */
[----:B------:R-:W-:-:S04]  /*0800*/  FMUL.FTZ R51, R51, c[0x0][0x1ec] ;  /* 0x00007b0033337a20 */ /* 0x000fc80000410000 */
[----:B------:R-:W-:Y:S02]  /*0810*/  @P0 FADD.FTZ R51, R39, R51 ;  /* 0x0000003327330221 */ /* 0x000fe40000010000 */
.L_x_10651:
[----:B------:R-:W-:Y:S05]  /*0820*/  BSYNC B1 ;  /* 0x0000000000017941 */ /* 0x000fea0003800000 */
.L_x_10650:
[----:B------:R-:W-:Y:S01]  /*0830*/  BSSY B1, `(.L_x_10652) ;  /* 0x0000005000017945 */ /* 0x000fe20003800000 */
[----:B------:R-:W-:Y:S05]  /*0840*/  @!P6 BRA `(.L_x_10653) ;  /* 0x000000300000e947 */ /* 0x000fea0003800000 */
[----:B-----5:R-:W-:-:S05]  /*0850*/  HADD2.F32 R52, -RZ, R46.H0_H0 ;  /* 0x2000002eff347230 */ /* 0x020fca0000004100 */
[----:B------:R-:W-:-:S04]  /*0860*/  FMUL.FTZ R52, R52, c[0x0][0x1ec] ;  /* 0x00007b0034347a20 */ /* 0x000fc80000410000 */
[----:B------:R-:W-:Y:S02]  /*0870*/  @P0 FADD.FTZ R52, R40, R52 ;  /* 0x0000003428340221 */ /* 0x000fe40000010000 */
.L_x_10653:
[----:B------:R-:W-:Y:S05]  /*0880*/  BSYNC B1 ;  /* 0x0000000000017941 */ /* 0x000fea0003800000 */
.L_x_10652:
[----:B------:R-:W-:Y:S01]  /*0890*/  BSSY B1, `(.L_x_10654) ;  /* 0x0000005000017945 */ /* 0x000fe20003800000 */
[----:B------:R-:W-:Y:S05]  /*08a0*/  @!P6 BRA `(.L_x_10655) ;  /* 0x000000300000e947 */ /* 0x000fea0003800000 */
[----:B-----5:R-:W-:-:S05]  /*08b0*/  HADD2.F32 R53, -RZ, R46.H1_H1 ;  /* 0x3000002eff357230 */ /* 0x020fca0000004100 */
[----:B------:R-:W-:-:S04]  /*08c0*/  FMUL.FTZ R53, R53, c[0x0][0x1ec] ;  /* 0x00007b0035357a20 */ /* 0x000fc80000410000 */
[----:B------:R-:W-:Y:S02]  /*08d0*/  @P0 FADD.FTZ R53, R41, R53 ;  /* 0x0000003529350221 */ /* 0x000fe40000010000 */
.L_x_10655:
[----:B------:R-:W-:Y:S05]  /*08e0*/  BSYNC B1 ;  /* 0x0000000000017941 */ /* 0x000fea0003800000 */
.L_x_10654:
[----:B------:R-:W-:Y:S01]  /*08f0*/  BSSY B1, `(.L_x_10656) ;  /* 0x0000005000017945 */ /* 0x000fe20003800000 */
[----:B------:R-:W-:Y:S05]  /*0900*/  @!P6 BRA `(.L_x_10657) ;  /* 0x000000300000e947 */ /* 0x000fea0003800000 */
[----:B-----5:R-:W-:-:S05]  /*0910*/  HADD2.F32 R54, -RZ, R47.H0_H0 ;  /* 0x2000002fff367230 */ /* 0x020fca0000004100 */
[----:B------:R-:W-:-:S04]  /*0920*/  FMUL.FTZ R54, R54, c[0x0][0x1ec] ;  /* 0x00007b0036367a20 */ /* 0x000fc80000410000 */
[----:B------:R-:W-:Y:S02]  /*0930*/  @P0 FADD.FTZ R54, R42, R54 ;  /* 0x000000362a360221 */ /* 0x000fe40000010000 */
.L_x_10657:
[----:B------:R-:W-:Y:S05]  /*0940*/  BSYNC B1 ;  /* 0x0000000000017941 */ /* 0x000fea0003800000 */
.L_x_10656:
[----:B------:R-:W-:Y:S01]  /*0950*/  BSSY B1, `(.L_x_10658) ;  /* 0x0000007000017945 */ /* 0x000fe20003800000 */
[----:B------:R-:W-:Y:S01]  /*0960*/  IMAD.WIDE.U32 R64, R69, R64, c[0x0][0x188] ;  /* 0x0000620045407625 */ /* 0x000fe200078e0040 */
[----:B------:R-:W-:Y:S01]  /*0970*/  @!P6 FSEL R55, R43, RZ, P2 ;  /* 0x000000ff2b37e208 */ /* 0x000fe20001000000 */
[----:B------:R-:W-:Y:S05]  /*0980*/  @!P6 BRA `(.L_x_10659) ;  /* 0x000000300000e947 */ /* 0x000fea0003800000 */
[----:B-----5:R-:W-:-:S05]  /*0990*/  HADD2.F32 R55, -RZ, R47.H1_H1 ;  /* 0x3000002fff377230 */ /* 0x020fca0000004100 */
[----:B------:R-:W-:-:S04]  /*09a0*/  FMUL.FTZ R55, R55, c[0x0][0x1ec] ;  /* 0x00007b0037377a20 */ /* 0x000fc80000410000 */
[----:B------:R-:W-:Y:S02]  /*09b0*/  @P0 FADD.FTZ R55, R43, R55 ;  /* 0x000000372b370221 */ /* 0x000fe40000010000 */
.L_x_10659:
[----:B------:R-:W-:Y:S05]  /*09c0*/  BSYNC B1 ;  /* 0x0000000000017941 */ /* 0x000fea0003800000 */
.L_x_10658:
[----:B------:R0:W-:Y:S01]  /*09d0*/  STG.E.128 [R64.64], R48 ;  /* 0x0000003040007986 */ /* 0x0001e2000c101d04 */
[----:B------:R-:W-:Y:S02]  /*09e0*/  IADD3 R70, R70, 0x20, RZ ;  /* 0x0000002046467810 */ /* 0x000fe40007ffe0ff */
[----:B------:R-:W-:Y:S01]  /*09f0*/  IADD3 R69, R69, 0x20, RZ ;  /* 0x0000002045457810 */ /* 0x000fe20007ffe0ff */
[----:B------:R0:W-:Y:S04]  /*0a00*/  STG.E.128 [R64.64+0x10], R52 ;  /* 0x0000103440007986 */ /* 0x0001e8000c101d04 */
.L_x_10643:
[----:B------:R-:W-:Y:S05]  /*0a10*/  BSYNC B0 ;  /* 0x0000000000007941 */ /* 0x000fea0003800000 */
.L_x_10642:
        /* <DEDUP_REMOVED lines=40> */
[----:B0----5:R-:W-:-:S05]  /*0ca0*/  HADD2.F32 R60, -RZ, R44.H0_H0 ;  /* 0x2000002cff3c7230 */ /* 0x021fca0000004100 */
[----:B------:R-:W-:-:S04]  /*0cb0*/  FMUL.FTZ R60, R60, c[0x0][0x1ec] ;  /* 0x00007b003c3c7a20 */ /* 0x000fc80000410000 */
[----:B------:R-:W-:Y:S02]  /*0cc0*/  @P0 FADD.FTZ R60, R36, R60 ;  /* 0x0000003c243c0221 */ /* 0x000fe40000010000 */
.L_x_10663:
[----:B0-----:R-:W-:Y:S05]  /*0cd0*/  BSYNC B1 ;  /* 0x0000000000017941 */ /* 0x001fea0003800000 */
.L_x_10662:
[----:B------:R-:W-:Y:S01]  /*0ce0*/  BSSY B1, `(.L_x_10664) ;  /* 0x0000005000017945 */ /* 0x000fe20003800000 */
[----:B------:R-:W-:Y:S05]  /*0cf0*/  @!P6 BRA `(.L_x_10665) ;  /* 0x000000300000e947 */ /* 0x000fea0003800000 */
[----:B-----5:R-:W-:-:S05]  /*0d00*/  HADD2.F32 R61, -RZ, R44.H1_H1 ;  /* 0x3000002cff3d7230 */ /* 0x020fca0000004100 */
[----:B------:R-:W-:-:S04]  /*0d10*/  FMUL.FTZ R61, R61, c[0x0][0x1ec] ;  /* 0x00007b003d3d7a20 */ /* 0x000fc80000410000 */
[----:B------:R-:W-:Y:S02]  /*0d20*/  @P0 FADD.FTZ R61, R37, R61 ;  /* 0x0000003d253d0221 */ /* 0x000fe40000010000 */
.L_x_10665:
[----:B------:R-:W-:Y:S05]  /*0d30*/  BSYNC B1 ;  /* 0x0000000000017941 */ /* 0x000fea0003800000 */
.L_x_10664:
[----:B------:R-:W-:Y:S01]  /*0d40*/  BSSY B1, `(.L_x_10666) ;  /* 0x0000005000017945 */ /* 0x000fe20003800000 */
[----:B------:R-:W-:Y:S05]  /*0d50*/  @!P6 BRA `(.L_x_10667) ;  /* 0x000000300000e947 */ /* 0x000fea0003800000 */
[----:B-----5:R-:W-:-:S05]  /*0d60*/  HADD2.F32 R62, -RZ, R45.H0_H0 ;  /* 0x2000002dff3e7230 */ /* 0x020fca0000004100 */
[----:B------:R-:W-:-:S04]  /*0d70*/  FMUL.FTZ R62, R62, c[0x0][0x1ec] ;  /* 0x00007b003e3e7a20 */ /* 0x000fc80000410000 */
[----:B------:R-:W-:Y:S02]  /*0d80*/  @P0 FADD.FTZ R62, R38, R62 ;  /* 0x0000003e263e0221 */ /* 0x000fe40000010000 */
.L_x_10667:
[----:B------:R-:W-:Y:S05]  /*0d90*/  BSYNC B1 ;  /* 0x0000000000017941 */ /* 0x000fea0003800000 */
.L_x_10666:
[----:B------:R-:W-:Y:S01]  /*0da0*/  BSSY B1, `(.L_x_10668) ;  /* 0x0000005000017945 */ /* 0x000fe20003800000 */
[----:B------:R-:W-:Y:S05]  /*0db0*/  @!P6 BRA `(.L_x_10669) ;  /* 0x000000300000e947 */ /* 0x000fea0003800000 */
[----:B-----5:R-:W-:-:S05]  /*0dc0*/  HADD2.F32 R63, -RZ, R45.H1_H1 ;  /* 0x3000002dff3f7230 */ /* 0x020fca0000004100 */
[----:B------:R-:W-:-:S04]  /*0dd0*/  FMUL.FTZ R63, R63, c[0x0][0x1ec] ;  /* 0x00007b003f3f7a20 */ /* 0x000fc80000410000 */
[----:B------:R-:W-:Y:S02]  /*0de0*/  @P0 FADD.FTZ R63, R39, R63 ;  /* 0x0000003f273f0221 */ /* 0x000fe40000010000 */
.L_x_10669:
[----:B------:R-:W-:Y:S05]  /*0df0*/  BSYNC B1 ;  /* 0x0000000000017941 */ /* 0x000fea0003800000 */
.L_x_10668:
[----:B------:R-:W-:Y:S01]  /*0e00*/  BSSY B1, `(.L_x_10670) ;  /* 0x0000005000017945 */ /* 0x000fe20003800000 */
[----:B------:R-:W-:Y:S05]  /*0e10*/  @!P6 BRA `(.L_x_10671) ;  /* 0x000000300000e947 */ /* 0x000fea0003800000 */
[----:B-----5:R-:W-:-:S05]  /*0e20*/  HADD2.F32 R56, -RZ, R46.H0_H0 ;  /* 0x2000002eff387230 */ /* 0x020fca0000004100 */
[----:B------:R-:W-:-:S04]  /*0e30*/  FMUL.FTZ R56, R56, c[0x0][0x1ec] ;  /* 0x00007b0038387a20 */ /* 0x000fc80000410000 */
[----:B------:R-:W-:Y:S02]  /*0e40*/  @P0 FADD.FTZ R56, R40, R56 ;  /* 0x0000003828380221 */ /* 0x000fe40000010000 */
.L_x_10671:
[----:B------:R-:W-:Y:S05]  /*0e50*/  BSYNC B1 ;  /* 0x0000000000017941 */ /* 0x000fea0003800000 */
.L_x_10670:
[----:B------:R-:W-:Y:S01]  /*0e60*/  BSSY B1, `(.L_x_10672) ;  /* 0x0000005000017945 */ /* 0x000fe20003800000 */
[----:B------:R-:W-:Y:S05]  /*0e70*/  @!P6 BRA `(.L_x_10673) ;  /* 0x000000300000e947 */ /* 0x000fea0003800000 */
[----:B-----5:R-:W-:-:S05]  /*0e80*/  HADD2.F32 R57, -RZ, R46.H1_H1 ;  /* 0x3000002eff397230 */ /* 0x020fca0000004100 */
[----:B------:R-:W-:-:S04]  /*0e90*/  FMUL.FTZ R57, R57, c[0x0][0x1ec] ;  /* 0x00007b0039397a20 */ /* 0x000fc80000410000 */
[----:B------:R-:W-:Y:S02]  /*0ea0*/  @P0 FADD.FTZ R57, R41, R57 ;  /* 0x0000003929390221 */ /* 0x000fe40000010000 */
.L_x_10673:
[----:B------:R-:W-:Y:S05]  /*0eb0*/  BSYNC B1 ;  /* 0x0000000000017941 */ /* 0x000fea0003800000 */
.L_x_10672:
[----:B------:R-:W-:Y:S01]  /*0ec0*/  BSSY B1, `(.L_x_10674) ;  /* 0x0000005000017945 */ /* 0x000fe20003800000 */
[----:B------:R-:W-:Y:S05]  /*0ed0*/  @!P6 BRA `(.L_x_10675) ;  /* 0x000000300000e947 */ /* 0x000fea0003800000 */
[----:B-----5:R-:W-:-:S05]  /*0ee0*/  HADD2.F32 R58, -RZ, R47.H0_H0 ;  /* 0x2000002fff3a7230 */ /* 0x020fca0000004100 */
[----:B------:R-:W-:-:S04]  /*0ef0*/  FMUL.FTZ R58, R58, c[0x0][0x1ec] ;  /* 0x00007b003a3a7a20 */ /* 0x000fc80000410000 */
[----:B------:R-:W-:Y:S02]  /*0f00*/  @P0 FADD.FTZ R58, R42, R58 ;  /* 0x0000003a2a3a0221 */ /* 0x000fe40000010000 */
.L_x_10675:
[----:B------:R-:W-:Y:S05]  /*0f10*/  BSYNC B1 ;  /* 0x0000000000017941 */ /* 0x000fea0003800000 */
.L_x_10674:
[----:B------:R-:W-:Y:S01]  /*0f20*/  BSSY B1, `(.L_x_10676) ;  /* 0x0000005000017945 */ /* 0x000fe20003800000 */
[----:B------:R-:W-:Y:S05]  /*0f30*/  @!P6 BRA `(.L_x_10677) ;  /* 0x000000300000e947 */ /* 0x000fea0003800000 */
[----:B-----5:R-:W-:-:S05]  /*0f40*/  HADD2.F32 R59, -RZ, R47.H1_H1 ;  /* 0x3000002fff3b7230 */ /* 0x020fca0000004100 */
[----:B------:R-:W-:-:S04]  /*0f50*/  FMUL.FTZ R59, R59, c[0x0][0x1ec] ;  /* 0x00007b003b3b7a20 */ /* 0x000fc80000410000 */
[----:B------:R-:W-:Y:S02]  /*0f60*/  @P0 FADD.FTZ R59, R43, R59 ;  /* 0x0000003b2b3b0221 */ /* 0x000fe40000010000 */
.L_x_10677:
[----:B------:R-:W-:Y:S05]  /*0f70*/  BSYNC B1 ;  /* 0x0000000000017941 */ /* 0x000fea0003800000 */
.L_x_10676:
[----:B------:R0:W-:Y:S04]  /*0f80*/  STG.E.128 [R64.64], R60 ;  /* 0x0000003c40007986 */ /* 0x0001e8000c101d04 */
[----:B------:R0:W-:Y:S02]  /*0f90*/  STG.E.128 [R64.64+0x10], R56 ;  /* 0x0000103840007986 */ /* 0x0001e4000c101d04 */
.L_x_10661:
[----:B------:R-:W-:Y:S05]  /*0fa0*/  BSYNC B0 ;  /* 0x0000000000007941 */ /* 0x000fea0003800000 */
.L_x_10660:
        /* <DEDUP_REMOVED lines=21> */
.L_x_10686:
        /* <DEDUP_REMOVED lines=53> */
.L_x_10687:
        /* <DEDUP_REMOVED lines=58> */
.L_x_10683:
[----:B------:R-:W-:Y:S05]  /*17f0*/  BSYNC B1 ;  /* 0x0000000000017941 */ /* 0x000fea0003800000 */
.L_x_10682:
        /* <DEDUP_REMOVED lines=18> */
[----:B------:R-:W-:Y:S01]  /*1920*/  F2FP.PACK_AB R67, R68, R67 ;  /* 0x000000434443723e */ /* 0x000fe200000000ff */
[C---:B------:R-:W-:Y:S01]  /*1930*/  FMUL.FTZ R65, R69.reuse, R74 ;  /* 0x0000004a45417220 */ /* 0x040fe20000410000 */
[----:B------:R-:W-:Y:S01]  /*1940*/  MOV R68, 0x10 ;  /* 0x0000001000447802 */ /* 0x000fe20000000f00 */
[----:B------:R-:W-:-:S02]  /*1950*/  FMUL.FTZ R72, R69, R76 ;  /* 0x0000004c45487220 */ /* 0x000fc40000410000 */
        /* <DEDUP_REMOVED lines=10> */
.L_x_10681:
[----:B--2---:R-:W-:Y:S05]  /*1a00*/  BSYNC B0 ;  /* 0x0000000000007941 */ /* 0x004fea0003800000 */
.L_x_10680:
[----:B------:R-:W-:-:S04]  /*1a10*/  MOV R3, c[0x0][0x160] ;  /* 0x0000580000037a02 */ /* 0x000fc80000000f00 */
[----:B------:R-:W-:-:S04]  /*1a20*/  LEA R2, R3, R2, 0x2 ;  /* 0x0000000203027211 */ /* 0x000fc800078e10ff */
[----:B------:R-:W-:-:S13]  /*1a30*/  ISETP.GE.AND P0, PT, R2, c[0x0][0x164], PT ;  /* 0x0000590002007a0c */ /* 0x000fda0003f06270 */
[----:B0-----:R-:W-:Y:S01]  /*1a40*/  @P0 CALL.REL.NOINC `(.L_x_10684) ;  /* 0x0000001000000944 */ /* 0x001fe20003c00000 */
[----:B------:R-:W-:Y:S05]  /*1a50*/  BRA `(.L_x_10685) ;  /* 0xffffe8e000007947 */ /* 0x000fea000383ffff */
.L_x_10684:
[----:B------:R-:W-:Y:S05]  /*1a60*/  EXIT ;  /* 0x000000000000794d */ /* 0x000fea0003800000 */
.L_x_10678:
[----:B------:R-:W-:Y:S01]  /*1a70*/  HFMA2.MMA R72, -RZ, RZ, 0, 5.9604644775390625e-08 ;  /* 0x00000001ff487435 */ /* 0x000fe200000001ff */
[----:B------:R-:W-:Y:S02]  /*1a80*/  MOV R70, 0x1f ;  /* 0x0000001f00467802 */ /* 0x000fe40000000f00 */
[----:B------:R-:W-:Y:S02]  /*1a90*/  MOV R73, 0xffffffff ;  /* 0xffffffff00497802 */ /* 0x000fe40000000f00 */
[----:B------:R-:W-:Y:S02]  /*1aa0*/  MOV R64, 0x1ac0 ;  /* 0x00001ac000407802 */ /* 0x000fe40000000f00 */
[----:B-----5:R-:W-:Y:S05]  /*1ab0*/  CALL.REL.NOINC `($__internal_114_$__cuda_sm70_shflsync_bfly_p) ;  /* 0x000005c000007944 */ /* 0x020fea0003c00000 */
[----:B01----:R-:W-:Y:S05]  /*1ac0*/  BRA `(.L_x_10686) ;  /* 0xfffff63000007947 */ /* 0x003fea000383ffff */
.L_x_10679:
[----:B------:R-:W-:Y:S01]  /*1ad0*/  HFMA2.MMA R72, -RZ, RZ, 0, 1.1920928955078125e-07 ;  /* 0x00000002ff487435 */ /* 0x000fe200000001ff */
[----:B0-----:R-:W-:Y:S02]  /*1ae0*/  MOV R69, R74 ;  /* 0x0000004a00457202 */ /* 0x001fe40000000f00 */
[----:B------:R-:W-:Y:S02]  /*1af0*/  MOV R70, 0x1f ;  /* 0x0000001f00467802 */ /* 0x000fe40000000f00 */
[----:B------:R-:W-:-:S02]  /*1b00*/  MOV R73, 0xffffffff ;  /* 0xffffffff00497802 */ /* 0x000fc40000000f00 */
[----:B------:R-:W-:Y:S02]  /*1b10*/  MOV R64, 0x1b30 ;  /* 0x00001b3000407802 */ /* 0x000fe40000000f00 */
[----:B-----5:R-:W-:Y:S05]  /*1b20*/  CALL.REL.NOINC `($__internal_114_$__cuda_sm70_shflsync_bfly_p) ;  /* 0x0000055000007944 */ /* 0x020fea0003c00000 */
[----:B0-----:R-:W-:Y:S01]  /*1b30*/  HFMA2.MMA R72, -RZ, RZ, 0, 2.384185791015625e-07 ;  /* 0x00000004ff487435 */ /* 0x001fe200000001ff */
[----:B-1----:R-:W-:Y:S01]  /*1b40*/  FADD.FTZ R69, R74, R73 ;  /* 0x000000494a457221 */ /* 0x002fe20000010000 */
[----:B------:R-:W-:Y:S02]  /*1b50*/  MOV R70, 0x1f ;  /* 0x0000001f00467802 */ /* 0x000fe40000000f00 */
[----:B------:R-:W-:Y:S02]  /*1b60*/  MOV R73, 0xffffffff ;  /* 0xffffffff00497802 */ /* 0x000fe40000000f00 */
[----:B------:R-:W-:Y:S02]  /*1b70*/  MOV R64, 0x1b90 ;  /* 0x00001b9000407802 */ /* 0x000fe40000000f00 */
[----:B------:R-:W-:Y:S05]  /*1b80*/  CALL.REL.NOINC `($__internal_114_$__cuda_sm70_shflsync_bfly_p) ;  /* 0x000004f000007944 */ /* 0x000fea0003c00000 */
[----:B0-----:R-:W-:Y:S01]  /*1b90*/  HFMA2.MMA R72, -RZ, RZ, 0, 4.76837158203125e-07 ;  /* 0x00000008ff487435 */ /* 0x001fe200000001ff */
[----:B-1----:R-:W-:Y:S01]  /*1ba0*/  FADD.FTZ R69, R69, R73 ;  /* 0x0000004945457221 */ /* 0x002fe20000010000 */
[----:B------:R-:W-:Y:S02]  /*1bb0*/  MOV R70, 0x1f ;  /* 0x0000001f00467802 */ /* 0x000fe40000000f00 */
[----:B------:R-:W-:-:S02]  /*1bc0*/  MOV R73, 0xffffffff ;  /* 0xffffffff00497802 */ /* 0x000fc40000000f00 */
[----:B------:R-:W-:Y:S02]  /*1bd0*/  MOV R64, 0x1bf0 ;  /* 0x00001bf000407802 */ /* 0x000fe40000000f00 */
[----:B------:R-:W-:Y:S05]  /*1be0*/  CALL.REL.NOINC `($__internal_114_$__cuda_sm70_shflsync_bfly_p) ;  /* 0x0000049000007944 */ /* 0x000fea0003c00000 */
[----:B0-----:R-:W-:Y:S01]  /*1bf0*/  HFMA2.MMA R72, -RZ, RZ, 0, 9.5367431640625e-07 ;  /* 0x00000010ff487435 */ /* 0x001fe200000001ff */
[----:B-1----:R-:W-:Y:S01]  /*1c00*/  FADD.FTZ R69, R69, R73 ;  /* 0x0000004945457221 */ /* 0x002fe20000010000 */
[----:B------:R-:W-:Y:S02]  /*1c10*/  MOV R70, 0x1f ;  /* 0x0000001f00467802 */ /* 0x000fe40000000f00 */
[----:B------:R-:W-:Y:S02]  /*1c20*/  MOV R73, 0xffffffff ;  /* 0xffffffff00497802 */ /* 0x000fe40000000f00 */
[----:B------:R-:W-:Y:S02]  /*1c30*/  MOV R64, 0x1c50 ;  /* 0x00001c5000407802 */ /* 0x000fe40000000f00 */
[----:B------:R-:W-:Y:S05]  /*1c40*/  CALL.REL.NOINC `($__internal_114_$__cuda_sm70_shflsync_bfly_p) ;  /* 0x0000043000007944 */ /* 0x000fea0003c00000 */
        /* <DEDUP_REMOVED lines=40> */
[----:B------:R-:W-:Y:S05]  /*1ed0*/  CALL.REL.NOINC `($__internal_114_$__cuda_sm70_shflsync_bfly_p) ;  /* 0x000001a000007944 */ /* 0x000fea0003c00000 */
[----:B0-----:R-:W-:Y:S01]  /*1ee0*/  HFMA2.MMA R72, -RZ, RZ, 0, 1.1920928955078125e-07 ;  /* 0x00000002ff487435 */ /* 0x001fe200000001ff */
[----:B-1----:R-:W-:Y:S01]  /*1ef0*/  FADD.FTZ R69, R66, R73 ;  /* 0x0000004942457221 */ /* 0x002fe20000010000 */
[----:B------:R-:W-:Y:S02]  /*1f00*/  MOV R70, 0x1f ;  /* 0x0000001f00467802 */ /* 0x000fe40000000f00 */
[----:B------:R-:W-:Y:S02]  /*1f10*/  MOV R73, 0xffffffff ;  /* 0xffffffff00497802 */ /* 0x000fe40000000f00 */
[----:B------:R-:W-:Y:S02]  /*1f20*/  MOV R64, 0x1f40 ;  /* 0x00001f4000407802 */ /* 0x000fe40000000f00 */
[----:B------:R-:W-:Y:S05]  /*1f30*/  CALL.REL.NOINC `($__internal_114_$__cuda_sm70_shflsync_bfly_p) ;  /* 0x0000014000007944 */ /* 0x000fea0003c00000 */
[----:B0-----:R-:W-:Y:S01]  /*1f40*/  HFMA2.MMA R72, -RZ, RZ, 0, 2.384185791015625e-07 ;  /* 0x00000004ff487435 */ /* 0x001fe200000001ff */
[----:B-1----:R-:W-:Y:S01]  /*1f50*/  FADD.FTZ R69, R69, R73 ;  /* 0x0000004945457221 */ /* 0x002fe20000010000 */
[----:B------:R-:W-:Y:S02]  /*1f60*/  MOV R70, 0x1f ;  /* 0x0000001f00467802 */ /* 0x000fe40000000f00 */
[----:B------:R-:W-:-:S02]  /*1f70*/  MOV R73, 0xffffffff ;  /* 0xffffffff00497802 */ /* 0x000fc40000000f00 */
[----:B------:R-:W-:Y:S02]  /*1f80*/  MOV R64, 0x1fa0 ;  /* 0x00001fa000407802 */ /* 0x000fe40000000f00 */
[----:B------:R-:W-:Y:S05]  /*1f90*/  CALL.REL.NOINC `($__internal_114_$__cuda_sm70_shflsync_bfly_p) ;  /* 0x000000e000007944 */ /* 0x000fea0003c00000 */
[----:B0-----:R-:W-:Y:S01]  /*1fa0*/  HFMA2.MMA R72, -RZ, RZ, 0, 4.76837158203125e-07 ;  /* 0x00000008ff487435 */ /* 0x001fe200000001ff */
[----:B-1----:R-:W-:Y:S01]  /*1fb0*/  FADD.FTZ R69, R69, R73 ;  /* 0x0000004945457221 */ /* 0x002fe20000010000 */
[----:B------:R-:W-:Y:S02]  /*1fc0*/  MOV R70, 0x1f ;  /* 0x0000001f00467802 */ /* 0x000fe40000000f00 */
[----:B------:R-:W-:Y:S02]  /*1fd0*/  MOV R73, 0xffffffff ;  /* 0xffffffff00497802 */ /* 0x000fe40000000f00 */
[----:B------:R-:W-:Y:S02]  /*1fe0*/  MOV R64, 0x2000 ;  /* 0x0000200000407802 */ /* 0x000fe40000000f00 */
[----:B------:R-:W-:Y:S05]  /*1ff0*/  CALL.REL.NOINC `($__internal_114_$__cuda_sm70_shflsync_bfly_p) ;  /* 0x0000008000007944 */ /* 0x000fea0003c00000 */
[----:B-1----:R-:W-:Y:S01]  /*2000*/  FADD.FTZ R74, R69, R73 ;  /* 0x00000049454a7221 */ /* 0x002fe20000010000 */
[----:B0-----:R-:W-:Y:S01]  /*2010*/  HFMA2.MMA R72, -RZ, RZ, 0, 9.5367431640625e-07 ;  /* 0x00000010ff487435 */ /* 0x001fe200000001ff */
[----:B------:R-:W-:Y:S02]  /*2020*/  MOV R70, 0x1f ;  /* 0x0000001f00467802 */ /* 0x000fe40000000f00 */
[----:B------:R-:W-:-:S02]  /*2030*/  MOV R73, 0xffffffff ;  /* 0xffffffff00497802 */ /* 0x000fc40000000f00 */
[----:B------:R-:W-:Y:S02]  /*2040*/  MOV R69, R74 ;  /* 0x0000004a00457202 */ /* 0x000fe40000000f00 */
[----:B------:R-:W-:Y:S02]  /*2050*/  MOV R64, 0x2070 ;  /* 0x0000207000407802 */ /* 0x000fe40000000f00 */
[----:B------:R-:W-:Y:S05]  /*2060*/  CALL.REL.NOINC `($__internal_114_$__cuda_sm70_shflsync_bfly_p) ;  /* 0x0000001000007944 */ /* 0x000fea0003c00000 */
[----:B01----:R-:W-:Y:S05]  /*2070*/  BRA `(.L_x_10687) ;  /* 0xfffff3d000007947 */ /* 0x003fea000383ffff */
        .weak           $__internal_114_$__cuda_sm70_shflsync_bfly_p
        .type           $__internal_114_$__cuda_sm70_shflsync_bfly_p,@function
        .size           $__internal_114_$__cuda_sm70_shflsync_bfly_p,(.L_x_15306 - $__internal_114_$__cuda_sm70_shflsync_bfly_p)
$__internal_114_$__cuda_sm70_shflsync_bfly_p:
[----:B------:R-:W-:Y:S01]  /*2080*/  HFMA2.MMA R65, -RZ, RZ, 0, 0 ;  /* 0x00000000ff417435 */ /* 0x000fe200000001ff */
[----:B------:R-:W-:Y:S04]  /*2090*/  WARPSYNC R73 ;  /* 0x0000004900007348 */ /* 0x000fe80003800000 */
[----:B------:R0:W1:Y:S01]  /*20a0*/  SHFL.BFLY PT, R73, R69, R72, R70 ;  /* 0x0c00004845497389 */ /* 0x00006200000e0046 */
[----:B------:R-:W-:Y:S05]  /*20b0*/  RET.REL.NODEC R64 `(_ZN10layer_norm13ln_fwd_kernelINS_13Kernel_traitsIf6__halffS2_fjLj512ELj1ELj4ELj1ELj16ENS_18Kernel_traits_baseILj512EfS2_fS2_fjLj128EEEEELb0ELb0ELb1ELb0EEEvNS_9FwdParamsE) ;  /* 0xffffdf4040007950 */ /* 0x000fea0003c3ffff */
.L_x_10688:
        /* <DEDUP_REMOVED lines=12> */
.L_x_15306:


//--------------------- .text._ZN10layer_norm13ln_fwd_kernelINS_13Kernel_traitsIf6__halffS2_fjLj512ELj1ELj4ELj1ELj16ENS_18Kernel_traits_baseILj512EfS2_fS2_fjLj128EEEEELb0ELb0ELb1ELb1EEEvNS_9FwdParamsE --------------------------
	.section	.text._ZN10layer_norm13ln_fwd_kernelINS_13Kernel_traitsIf6__halffS2_fjLj512ELj1ELj4ELj1ELj16ENS_18Kernel_traits_baseILj512EfS2_fS2_fjLj128EEEEELb0ELb0ELb1ELb1EEEvNS_9FwdParamsE,"ax",@progbits
	.sectioninfo	@"SHI_REGISTERS=79"
	.align	128
        .global         _ZN10layer_norm13ln_fwd_kernelINS_13Kernel_traitsIf6__halffS2_fjLj512ELj1ELj4ELj1ELj16ENS_18Kernel_traits_baseILj512EfS2_fS2_fjLj128EEEEELb0ELb0ELb1ELb1EEEvNS_9FwdParamsE
        .type           _ZN10layer_norm13ln_fwd_kernelINS_13Kernel_traitsIf6__halffS2_fjLj512ELj1ELj4ELj1ELj16ENS_18Kernel_traits_baseILj512EfS2_fS2_fjLj128EEEEELb0ELb0ELb1ELb1EEEvNS_9FwdParamsE,@function
        .size           _ZN10layer_norm13ln_fwd_kernelINS_13Kernel_traitsIf6__halffS2_fjLj512ELj1ELj4ELj1ELj16ENS_18Kernel_traits_baseILj512EfS2_fS2_fjLj128EEEEELb0ELb0ELb1ELb1EEEvNS_9FwdParamsE,(.L_x_15307 - _ZN10layer_norm13ln_fwd_kernelINS_13Kernel_traitsIf6__halffS2_fjLj512ELj1ELj4ELj1ELj16ENS_18Kernel_traits_baseILj512EfS2_fS2_fjLj128EEEEELb0ELb0ELb1ELb1EEEvNS_9FwdParamsE)
        .other          _ZN10layer_norm13ln_fwd_kernelINS_13Kernel_traitsIf6__halffS2_fjLj512ELj1ELj4ELj1ELj16ENS_18Kernel_traits_baseILj512EfS2_fS2_fjLj128EEEEELb0ELb0ELb1ELb1EEEvNS_9FwdParamsE,@"STO_CUDA_ENTRY STV_DEFAULT"
_ZN10layer_norm13ln_fwd_kernelINS_13Kernel_traitsIf6__halffS2_fjLj512ELj1ELj4ELj1ELj16ENS_18Kernel_traits_baseILj512EfS2_fS2_fjLj128EEEEELb0ELb0ELb1ELb1EEEvNS_9FwdParamsE:
.text._ZN10layer_norm13ln_fwd_kernelINS_13Kernel_traitsIf6__halffS2_fjLj512ELj1ELj4ELj1ELj16ENS_18Kernel_traits_baseILj512EfS2_fS2_fjLj128EEEEELb0ELb0ELb1ELb1EEEvNS_9FwdParamsE:
        /* <DEDUP_REMOVED lines=34> */
.L_x_10726:
        /* <DEDUP_REMOVED lines=56> */
[----:B-----5:R-:W-:-:S05]  /*05a0*/  HADD2.F32 R60, -RZ, R44.H0_H0 ;  /* 0x2000002cff3c7230 */ /* 0x020fca0000004100 */
[----:B------:R-:W-:-:S04]  /*05b0*/  FMUL.FTZ R60, R60, c[0x0][0x1ec] ;  /* 0x00007b003c3c7a20 */ /* 0x000fc80000410000 */
[----:B------:R-:W-:Y:S02]  /*05c0*/  @P0 FADD.FTZ R60, R36, R60 ;  /* 0x0000003c243c0221 */ /* 0x000fe40000010000 */
.L_x_10690:
[----:B------:R-:W-:Y:S05]  /*05d0*/  BSYNC B0 ;  /* 0x0000000000007941 */ /* 0x000fea0003800000 */
.L_x_10689:
[----:B------:R-:W-:Y:S01]  /*05e0*/  BSSY B0, `(.L_x_10691) ;  /* 0x0000005000007945 */ /* 0x000fe20003800000 */
[----:B------:R-:W-:Y:S05]  /*05f0*/  @!P5 BRA `(.L_x_10692) ;  /* 0x000000300000d947 */ /* 0x000fea0003800000 */
[----:B-----5:R-:W-:-:S05]  /*0600*/  HADD2.F32 R61, -RZ, R44.H1_H1 ;  /* 0x3000002cff3d7230 */ /* 0x020fca0000004100 */
[----:B------:R-:W-:-:S04]  /*0610*/  FMUL.FTZ R61, R61, c[0x0][0x1ec] ;  /* 0x00007b003d3d7a20 */ /* 0x000fc80000410000 */
[----:B------:R-:W-:Y:S02]  /*0620*/  @P0 FADD.FTZ R61, R37, R61 ;  /* 0x0000003d253d0221 */ /* 0x000fe40000010000 */
.L_x_10692:
[----:B------:R-:W-:Y:S05]  /*0630*/  BSYNC B0 ;  /* 0x0000000000007941 */ /* 0x000fea0003800000 */
.L_x_10691:
[----:B------:R-:W-:Y:S01]  /*0640*/  BSSY B0, `(.L_x_10693) ;  /* 0x0000005000007945 */ /* 0x000fe20003800000 */
[----:B------:R-:W-:Y:S05]  /*0650*/  @!P5 BRA `(.L_x_10694) ;  /* 0x000000300000d947 */ /* 0x000fea0003800000 */
[----:B-----5:R-:W-:-:S05]  /*0660*/  HADD2.F32 R62, -RZ, R45.H0_H0 ;  /* 0x2000002dff3e7230 */ /* 0x020fca0000004100 */
[----:B------:R-:W-:-:S04]  /*0670*/  FMUL.FTZ R62, R62, c[0x0][0x1ec] ;  /* 0x00007b003e3e7a20 */ /* 0x000fc80000410000 */
[----:B------:R-:W-:Y:S02]  /*0680*/  @P0 FADD.FTZ R62, R38, R62 ;  /* 0x0000003e263e0221 */ /* 0x000fe40000010000 */
.L_x_10694:
[----:B------:R-:W-:Y:S05]  /*0690*/  BSYNC B0 ;  /* 0x0000000000007941 */ /* 0x000fea0003800000 */
.L_x_10693:
[----:B------:R-:W-:Y:S01]  /*06a0*/  BSSY B0, `(.L_x_10695) ;  /* 0x0000005000007945 */ /* 0x000fe20003800000 */
[----:B------:R-:W-:Y:S05]  /*06b0*/  @!P5 BRA `(.L_x_10696) ;  /* 0x000000300000d947 */ /* 0x000fea0003800000 */
[----:B-----5:R-:W-:-:S05]  /*06c0*/  HADD2.F32 R63, -RZ, R45.H1_H1 ;  /* 0x3000002dff3f7230 */ /* 0x020fca0000004100 */
[----:B------:R-:W-:-:S04]  /*06d0*/  FMUL.FTZ R63, R63, c[0x0][0x1ec] ;  /* 0x00007b003f3f7a20 */ /* 0x000fc80000410000 */
[----:B------:R-:W-:Y:S02]  /*06e0*/  @P0 FADD.FTZ R63, R39, R63 ;  /* 0x0000003f273f0221 */ /* 0x000fe40000010000 */
.L_x_10696:
[----:B------:R-:W-:Y:S05]  /*06f0*/  BSYNC B0 ;  /* 0x0000000000007941 */ /* 0x000fea0003800000 */
.L_x_10695:
[----:B------:R-:W-:Y:S01]  /*0700*/  BSSY B0, `(.L_x_10697) ;  /* 0x0000005000007945 */ /* 0x000fe20003800000 */
[----:B------:R-:W-:Y:S05]  /*0710*/  @!P5 BRA `(.L_x_10698) ;  /* 0x000000300000d947 */ /* 0x000fea0003800000 */
[----:B-----5:R-:W-:-:S05]  /*0720*/  HADD2.F32 R48, -RZ, R46.H0_H0 ;  /* 0x2000002eff307230 */ /* 0x020fca0000004100 */
[----:B------:R-:W-:-:S04]  /*0730*/  FMUL.FTZ R48, R48, c[0x0][0x1ec] ;  /* 0x00007b0030307a20 */ /* 0x000fc80000410000 */
[----:B------:R-:W-:Y:S02]  /*0740*/  @P0 FADD.FTZ R48, R40, R48 ;  /* 0x0000003028300221 */ /* 0x000fe40000010000 */
.L_x_10698:
[----:B------:R-:W-:Y:S05]  /*0750*/  BSYNC B0 ;  /* 0x0000000000007941 */ /* 0x000fea0003800000 */
.L_x_10697:
[----:B------:R-:W-:Y:S01]  /*0760*/  BSSY B0, `(.L_x_10699) ;  /* 0x0000005000007945 */ /* 0x000fe20003800000 */
[----:B------:R-:W-:Y:S05]  /*0770*/  @!P5 BRA `(.L_x_10700) ;  /* 0x000000300000d947 */ /* 0x000fea0003800000 */
[----:B-----5:R-:W-:-:S05]  /*0780*/  HADD2.F32 R49, -RZ, R46.H1_H1 ;  /* 0x3000002eff317230 */ /* 0x020fca0000004100 */
[----:B------:R-:W-:-:S04]  /*0790*/  FMUL.FTZ R49, R49, c[0x0][0x1ec] ;  /* 0x00007b0031317a20 */ /* 0x000fc80000410000 */
[----:B------:R-:W-:Y:S02]  /*07a0*/  @P0 FADD.FTZ R49, R41, R49 ;  /* 0x0000003129310221 */ /* 0x000fe40000010000 */
.L_x_10700:
[----:B------:R-:W-:Y:S05]  /*07b0*/  BSYNC B0 ;  /* 0x0000000000007941 */ /* 0x000fea0003800000 */
.L_x_10699:
[----:B------:R-:W-:Y:S01]  /*07c0*/  BSSY B0, `(.L_x_10701) ;  /* 0x0000005000007945 */ /* 0x000fe20003800000 */
[----:B------:R-:W-:Y:S05]  /*07d0*/  @!P5 BRA `(.L_x_10702) ;  /* 0x000000300000d947 */ /* 0x000fea0003800000 */
[----:B-----5:R-:W-:-:S05]  /*07e0*/  HADD2.F32 R50, -RZ, R47.H0_H0 ;  /* 0x2000002fff327230 */ /* 0x020fca0000004100 */
[----:B------:R-:W-:-:S04]  /*07f0*/  FMUL.FTZ R50, R50, c[0x0][0x1ec] ;  /* 0x00007b0032327a20 */ /* 0x000fc80000410000 */
[----:B------:R-:W-:Y:S02]  /*0800*/  @P0 FADD.FTZ R50, R42, R50 ;  /* 0x000000322a320221 */ /* 0x000fe40000010000 */
.L_x_10702:
[----:B------:R-:W-:Y:S05]  /*0810*/  BSYNC B0 ;  /* 0x0000000000007941 */ /* 0x000fea0003800000 */
.L_x_10701:
[----:B------:R-:W-:Y:S01]  /*0820*/  BSSY B0, `(.L_x_10703) ;  /* 0x0000005000007945 */ /* 0x000fe20003800000 */
[----:B------:R-:W-:Y:S05]  /*0830*/  @!P5 BRA `(.L_x_10704) ;  /* 0x000000300000d947 */ /* 0x000fea0003800000 */
[----:B-----5:R-:W-:-:S05]  /*0840*/  HADD2.F32 R51, -RZ, R47.H1_H1 ;  /* 0x3000002fff337230 */ /* 0x020fca0000004100 */
[----:B------:R-:W-:-:S04]  /*0850*/  FMUL.FTZ R51, R51, c[0x0][0x1ec] ;  /* 0x00007b0033337a20 */ /* 0x000fc80000410000 */
[----:B------:R-:W-:Y:S02]  /*0860*/  @P0 FADD.FTZ R51, R43, R51 ;  /* 0x000000332b330221 */ /* 0x000fe40000010000 */
.L_x_10704:
[----:B------:R-:W-:Y:S05]  /*0870*/  BSYNC B0 ;  /* 0x0000000000007941 */ /* 0x000fea0003800000 */
.L_x_10703:
        /* <DEDUP_REMOVED lines=37> */
.L_x_10706:
[----:B------:R-:W-:Y:S05]  /*0ad0*/  BSYNC B0 ;  /* 0x0000000000007941 */ /* 0x000fea0003800000 */
.L_x_10705:
[----:B------:R-:W-:Y:S01]  /*0ae0*/  BSSY B0, `(.L_x_10707) ;  /* 0x0000005000007945 */ /* 0x000fe20003800000 */
[----:B------:R-:W-:Y:S05]  /*0af0*/  @!P5 BRA `(.L_x_10708) ;  /* 0x000000300000d947 */ /* 0x000fea0003800000 */
[----:B-----5:R-:W-:-:S05]  /*0b00*/  HADD2.F32 R53, -RZ, R44.H1_H1 ;  /* 0x3000002cff357230 */ /* 0x020fca0000004100 */
[----:B------:R-:W-:-:S04]  /*0b10*/  FMUL.FTZ R53, R53, c[0x0][0x1ec] ;  /* 0x00007b0035357a20 */ /* 0x000fc80000410000 */
[----:B------:R-:W-:Y:S02]  /*0b20*/  @P0 FADD.FTZ R53, R37, R53 ;  /* 0x0000003525350221 */ /* 0x000fe40000010000 */
.L_x_10708:
[----:B------:R-:W-:Y:S05]  /*0b30*/  BSYNC B0 ;  /* 0x0000000000007941 */ /* 0x000fea0003800000 */
.L_x_10707:
[----:B------:R-:W-:Y:S01]  /*0b40*/  BSSY B0, `(.L_x_10709) ;  /* 0x0000005000007945 */ /* 0x000fe20003800000 */
[----:B------:R-:W-:Y:S05]  /*0b50*/  @!P5 BRA `(.L_x_10710) ;  /* 0x000000300000d947 */ /* 0x000fea0003800000 */
[----:B-----5:R-:W-:-:S05]  /*0b60*/  HADD2.F32 R54, -RZ, R45.H0_H0 ;  /* 0x2000002dff367230 */ /* 0x020fca0000004100 */
[----:B------:R-:W-:-:S04]  /*0b70*/  FMUL.FTZ R54, R54, c[0x0][0x1ec] ;  /* 0x00007b0036367a20 */ /* 0x000fc80000410000 */
[----:B------:R-:W-:Y:S02]  /*0b80*/  @P0 FADD.FTZ R54, R38, R54 ;  /* 0x0000003626360221 */ /* 0x000fe40000010000 */
.L_x_10710:
[----:B------:R-:W-:Y:S05]  /*0b90*/  BSYNC B0 ;  /* 0x0000000000007941 */ /* 0x000fea0003800000 */
.L_x_10709:
[----:B------:R-:W-:Y:S01]  /*0ba0*/  BSSY B0, `(.L_x_10711) ;  /* 0x0000005000007945 */ /* 0x000fe20003800000 */
[----:B------:R-:W-:Y:S05]  /*0bb0*/  @!P5 BRA `(.L_x_10712) ;  /* 0x000000300000d947 */ /* 0x000fea0003800000 */
[----:B-----5:R-:W-:-:S05]  /*0bc0*/  HADD2.F32 R55, -RZ, R45.H1_H1 ;  /* 0x3000002dff377230 */ /* 0x020fca0000004100 */
[----:B------:R-:W-:-:S04]  /*0bd0*/  FMUL.FTZ R55, R55, c[0x0][0x1ec] ;  /* 0x00007b0037377a20 */ /* 0x000fc80000410000 */
[----:B------:R-:W-:Y:S02]  /*0be0*/  @P0 FADD.FTZ R55, R39, R55 ;  /* 0x0000003727370221 */ /* 0x000fe40000010000 */
.L_x_10712:
[----:B------:R-:W-:Y:S05]  /*0bf0*/  BSYNC B0 ;  /* 0x0000000000007941 */ /* 0x000fea0003800000 */
.L_x_10711:
[----:B------:R-:W-:Y:S01]  /*0c00*/  BSSY B0, `(.L_x_10713) ;  /* 0x0000005000007945 */ /* 0x000fe20003800000 */
[----:B------:R-:W-:Y:S05]  /*0c10*/  @!P5 BRA `(.L_x_10714) ;  /* 0x000000300000d947 */ /* 0x000fea0003800000 */
[----:B-----5:R-:W-:-:S05]  /*0c20*/  HADD2.F32 R56, -RZ, R46.H0_H0 ;  /* 0x2000002eff387230 */ /* 0x020fca0000004100 */
[----:B------:R-:W-:-:S04]  /*0c30*/  FMUL.FTZ R56, R56, c[0x0][0x1ec] ;  /* 0x00007b0038387a20 */ /* 0x000fc80000410000 */
[----:B------:R-:W-:Y:S02]  /*0c40*/  @P0 FADD.FTZ R56, R40, R56 ;  /* 0x0000003828380221 */ /* 0x000fe40000010000 */
.L_x_10714:
[----:B------:R-:W-:Y:S05]  /*0c50*/  BSYNC B0 ;  /* 0x0000000000007941 */ /* 0x000fea0003800000 */
.L_x_10713:
[----:B------:R-:W-:Y:S01]  /*0c60*/  BSSY B0, `(.L_x_10715) ;  /* 0x0000005000007945 */ /* 0x000fe20003800000 */
[----:B------:R-:W-:Y:S05]  /*0c70*/  @!P5 BRA `(.L_x_10716) ;  /* 0x000000300000d947 */ /* 0x000fea0003800000 */
[----:B-----5:R-:W-:-:S05]  /*0c80*/  HADD2.F32 R57, -RZ, R46.H1_H1 ;  /* 0x3000002eff397230 */ /* 0x020fca0000004100 */
[----:B------:R-:W-:-:S04]  /*0c90*/  FMUL.FTZ R57, R57, c[0x0][0x1ec] ;  /* 0x00007b0039397a20 */ /* 0x000fc80000410000 */
[----:B------:R-:W-:Y:S02]  /*0ca0*/  @P0 FADD.FTZ R57, R41, R57 ;  /* 0x0000003929390221 */ /* 0x000fe40000010000 */
.L_x_10716:
[----:B------:R-:W-:Y:S05]  /*0cb0*/  BSYNC B0 ;  /* 0x0000000000007941 */ /* 0x000fea0003800000 */
.L_x_10715:
[----:B------:R-:W-:Y:S01]  /*0cc0*/  BSSY B0, `(.L_x_10717) ;  /* 0x0000005000007945 */ /* 0x000fe20003800000 */
[----:B------:R-:W-:Y:S05]  /*0cd0*/  @!P5 BRA `(.L_x_10718) ;  /* 0x000000300000d947 */ /* 0x000fea0003800000 */
[----:B-----5:R-:W-:-:S05]  /*0ce0*/  HADD2.F32 R58, -RZ, R47.H0_H0 ;  /* 0x2000002fff3a7230 */ /* 0x020fca0000004100 */
[----:B------:R-:W-:-:S04]  /*0cf0*/  FMUL.FTZ R58, R58, c[0x0][0x1ec] ;  /* 0x00007b003a3a7a20 */ /* 0x000fc80000410000 */
[----:B------:R-:W-:Y:S02]  /*0d00*/  @P0 FADD.FTZ R58, R42, R58 ;  /* 0x0000003a2a3a0221 */ /* 0x000fe40000010000 */
.L_x_10718:
[----:B------:R-:W-:Y:S05]  /*0d10*/  BSYNC B0 ;  /* 0x0000000000007941 */ /* 0x000fea0003800000 */
.L_x_10717:
[----:B------:R-:W-:Y:S01]  /*0d20*/  BSSY B0, `(.L_x_10719) ;  /* 0x0000005000007945 */ /* 0x000fe20003800000 */
[----:B------:R-:W-:Y:S05]  /*0d30*/  @!P5 BRA `(.L_x_10720) ;  /* 0x000000300000d947 */ /* 0x000fea0003800000 */
[----:B-----5:R-:W-:-:S05]  /*0d40*/  HADD2.F32 R59, -RZ, R47.H1_H1 ;  /* 0x3000002fff3b7230 */ /* 0x020fca0000004100 */
[----:B------:R-:W-:-:S04]  /*0d50*/  FMUL.FTZ R59, R59, c[0x0][0x1ec] ;  /* 0x00007b003b3b7a20 */ /* 0x000fc80000410000 */
[----:B------:R-:W-:Y:S02]  /*0d60*/  @P0 FADD.FTZ R59, R43, R59 ;  /* 0x0000003b2b3b0221 */ /* 0x000fe40000010000 */
.L_x_10720:
[----:B------:R-:W-:Y:S05]  /*0d70*/  BSYNC B0 ;  /* 0x0000000000007941 */ /* 0x000fea0003800000 */
.L_x_10719:
        /* <DEDUP_REMOVED lines=23> */
.L_x_10727:
        /* <DEDUP_REMOVED lines=52> */
.L_x_10728:
        /* <DEDUP_REMOVED lines=78> */
[----:B------:R-:W-:Y:S02]  /*1710*/  FFMA.FTZ R76, R31, R76, R15 ;  /* 0x0000004c1f4c7223 */ /* 0x000fe4000001000f */
[----:B------:R-:W-:Y:S01]  /*1720*/  IMAD.WIDE.U32 R56, R3, R60, c[0x0][0x208] ;  /* 0x0000820003387625 */ /* 0x000fe200078e003c */
[----:B------:R-:W-:-:S02]  /*1730*/  F2FP.PACK_AB R54, R54, R63 ;  /* 0x0000003f3636723e */ /* 0x000fc400000000ff */
[----:B------:R-:W-:Y:S01]  /*1740*/  F2FP.PACK_AB R53, R76, R53 ;  /* 0x000000354c35723e */ /* 0x000fe200000000ff */
[----:B------:R-:W-:Y:S01]  /*1750*/  IMAD.WIDE.U32 R58, R58, R60, c[0x0][0x208] ;  /* 0x000082003a3a7625 */ /* 0x000fe200078e003c */
[----:B------:R0:W-:Y:S04]  /*1760*/  STG.E.128 [R56.64], R48 ;  /* 0x0000003038007986 */ /* 0x0001e8000c101d04 */
[----:B------:R0:W-:Y:S02]  /*1770*/  STG.E.128 [R58.64], R52 ;  /* 0x000000343a007986 */ /* 0x0001e4000c101d04 */
.L_x_10724:
[----:B-1----:R-:W-:Y:S05]  /*1780*/  BSYNC B0 ;  /* 0x0000000000007941 */ /* 0x002fea0003800000 */
.L_x_10723:
[----:B------:R-:W-:-:S04]  /*1790*/  MOV R3, c[0x0][0x160] ;  /* 0x0000580000037a02 */ /* 0x000fc80000000f00 */
[----:B------:R-:W-:-:S04]  /*17a0*/  LEA R0, R3, R0, 0x2 ;  /* 0x0000000003007211 */ /* 0x000fc800078e10ff */
[----:B------:R-:W-:-:S13]  /*17b0*/  ISETP.GE.AND P0, PT, R0, c[0x0][0x164], PT ;  /* 0x0000590000007a0c */ /* 0x000fda0003f06270 */
[----:B0----5:R-:W-:Y:S01]  /*17c0*/  @P0 CALL.REL.NOINC `(.L_x_10725) ;  /* 0x0000001000000944 */ /* 0x021fe20003c00000 */
[----:B------:R-:W-:Y:S05]  /*17d0*/  BRA `(.L_x_10726) ;  /* 0xffffea4000007947 */ /* 0x000fea000383ffff */
.L_x_10725:
[----:B------:R-:W-:Y:S05]  /*17e0*/  EXIT ;  /* 0x000000000000794d */ /* 0x000fea0003800000 */
.L_x_10721:
[----:B0-----:R-:W-:Y:S01]  /*17f0*/  HFMA2.MMA R70, -RZ, RZ, 0, 5.9604644775390625e-08 ;  /* 0x00000001ff467435 */ /* 0x001fe200000001ff */
[----:B------:R-:W-:Y:S02]  /*1800*/  MOV R66, 0x1f ;  /* 0x0000001f00427802 */ /* 0x000fe40000000f00 */
[----:B------:R-:W-:Y:S02]  /*1810*/  MOV R3, 0xffffffff ;  /* 0xffffffff00037802 */ /* 0x000fe40000000f00 */
[----:B------:R-:W-:Y:S02]  /*1820*/  MOV R68, 0x1840 ;  /* 0x0000184000447802 */ /* 0x000fe40000000f00 */
[----:B-----5:R-:W-:Y:S05]  /*1830*/  CALL.REL.NOINC `($__internal_115_$__cuda_sm70_shflsync_bfly_p) ;  /* 0x000005a000007944 */ /* 0x020fea0003c00000 */
[----:B01----:R-:W-:Y:S05]  /*1840*/  BRA `(.L_x_10727) ;  /* 0xfffff6a000007947 */ /* 0x003fea000383ffff */
.L_x_10722:
[----:B------:R-:W-:Y:S01]  /*1850*/  HFMA2.MMA R70, -RZ, RZ, 0, 1.1920928955078125e-07 ;  /* 0x00000002ff467435 */ /* 0x000fe200000001ff */
[----:B0-----:R-:W-:Y:S02]  /*1860*/  MOV R71, R72 ;  /* 0x0000004800477202 */ /* 0x001fe40000000f00 */
[----:B------:R-:W-:Y:S02]  /*1870*/  MOV R66, 0x1f ;  /* 0x0000001f00427802 */ /* 0x000fe40000000f00 */
[----:B------:R-:W-:-:S02]  /*1880*/  MOV R3, 0xffffffff ;  /* 0xffffffff00037802 */ /* 0x000fc40000000f00 */
[----:B------:R-:W-:Y:S02]  /*1890*/  MOV R68, 0x18b0 ;  /* 0x000018b000447802 */ /* 0x000fe40000000f00 */
[----:B-----5:R-:W-:Y:S05]  /*18a0*/  CALL.REL.NOINC `($__internal_115_$__cuda_sm70_shflsync_bfly_p) ;  /* 0x0000053000007944 */ /* 0x020fea0003c00000 */
[----:B0-----:R-:W-:Y:S01]  /*18b0*/  HFMA2.MMA R70, -RZ, RZ, 0, 2.384185791015625e-07 ;  /* 0x00000004ff467435 */ /* 0x001fe200000001ff */
[----:B-1----:R-:W-:Y:S01]  /*18c0*/  FADD.FTZ R71, R72, R3 ;  /* 0x0000000348477221 */ /* 0x002fe20000010000 */
[----:B------:R-:W-:Y:S02]  /*18d0*/  MOV R66, 0x1f ;  /* 0x0000001f00427802 */ /* 0x000fe40000000f00 */
[----:B------:R-:W-:Y:S02]  /*18e0*/  MOV R3, 0xffffffff ;  /* 0xffffffff00037802 */ /* 0x000fe40000000f00 */
[----:B------:R-:W-:Y:S02]  /*18f0*/  MOV R68, 0x1910 ;  /* 0x0000191000447802 */ /* 0x000fe40000000f00 */
[----:B------:R-:W-:Y:S05]  /*1900*/  CALL.REL.NOINC `($__internal_115_$__cuda_sm70_shflsync_bfly_p) ;  /* 0x000004d000007944 */ /* 0x000fea0003c00000 */
[----:B0-----:R-:W-:Y:S01]  /*1910*/  HFMA2.MMA R70, -RZ, RZ, 0, 4.76837158203125e-07 ;  /* 0x00000008ff467435 */ /* 0x001fe200000001ff */
[----:B-1----:R-:W-:Y:S01]  /*1920*/  FADD.FTZ R71, R71, R3 ;  /* 0x0000000347477221 */ /* 0x002fe20000010000 */
[----:B------:R-:W-:Y:S02]  /*1930*/  MOV R66, 0x1f ;  /* 0x0000001f00427802 */ /* 0x000fe40000000f00 */
[----:B------:R-:W-:-:S02]  /*1940*/  MOV R3, 0xffffffff ;  /* 0xffffffff00037802 */ /* 0x000fc40000000f00 */
[----:B------:R-:W-:Y:S02]  /*1950*/  MOV R68, 0x1970 ;  /* 0x0000197000447802 */ /* 0x000fe40000000f00 */
[----:B------:R-:W-:Y:S05]  /*1960*/  CALL.REL.NOINC `($__internal_115_$__cuda_sm70_shflsync_bfly_p) ;  /* 0x0000047000007944 */ /* 0x000fea0003c00000 */
[----:B0-----:R-:W-:Y:S01]  /*1970*/  HFMA2.MMA R70, -RZ, RZ, 0, 9.5367431640625e-07 ;  /* 0x00000010ff467435 */ /* 0x001fe200000001ff */
[----:B-1----:R-:W-:Y:S01]  /*1980*/  FADD.FTZ R71, R71, R3 ;  /* 0x0000000347477221 */ /* 0x002fe20000010000 */
[----:B------:R-:W-:Y:S02]  /*1990*/  MOV R66, 0x1f ;  /* 0x0000001f00427802 */ /* 0x000fe40000000f00 */
[----:B------:R-:W-:Y:S02]  /*19a0*/  MOV R3, 0xffffffff ;  /* 0xffffffff00037802 */ /* 0x000fe40000000f00 */
[----:B------:R-:W-:Y:S02]  /*19b0*/  MOV R68, 0x19d0 ;  /* 0x000019d000447802 */ /* 0x000fe40000000f00 */
[----:B------:R-:W-:Y:S05]  /*19c0*/  CALL.REL.NOINC `($__internal_115_$__cuda_sm70_shflsync_bfly_p) ;  /* 0x0000041000007944 */ /* 0x000fea0003c00000 */
        /* <DEDUP_REMOVED lines=38> */
[----:B------:R-:W-:Y:S05]  /*1c30*/  CALL.REL.NOINC `($__internal_115_$__cuda_sm70_shflsync_bfly_p) ;  /* 0x000001a000007944 */ /* 0x000fea0003c00000 */
[----:B0-----:R-:W-:Y:S01]  /*1c40*/  HFMA2.MMA R70, -RZ, RZ, 0, 1.1920928955078125e-07 ;  /* 0x00000002ff467435 */ /* 0x001fe200000001ff */
[----:B-1----:R-:W-:Y:S01]  /*1c50*/  FADD.FTZ R71, R71, R3 ;  /* 0x0000000347477221 */ /* 0x002fe20000010000 */
[----:B------:R-:W-:Y:S02]  /*1c60*/  MOV R66, 0x1f ;  /* 0x0000001f00427802 */ /* 0x000fe40000000f00 */
[----:B------:R-:W-:Y:S02]  /*1c70*/  MOV R3, 0xffffffff ;  /* 0xffffffff00037802 */ /* 0x000fe40000000f00 */
[----:B------:R-:W-:Y:S02]  /*1c80*/  MOV R68, 0x1ca0 ;  /* 0x00001ca000447802 */ /* 0x000fe40000000f00 */
[----:B------:R-:W-:Y:S05]  /*1c90*/  CALL.REL.NOINC `($__internal_115_$__cuda_sm70_shflsync_bfly_p) ;  /* 0x0000014000007944 */ /* 0x000fea0003c00000 */
[----:B0-----:R-:W-:Y:S01]  /*1ca0*/  HFMA2.MMA R70, -RZ, RZ, 0, 2.384185791015625e-07 ;  /* 0x00000004ff467435 */ /* 0x001fe200000001ff */
[----:B-1----:R-:W-:Y:S01]  /*1cb0*/  FADD.FTZ R71, R71, R3 ;  /* 0x0000000347477221 */ /* 0x002fe20000010000 */
[----:B------:R-:W-:-:S02]  /*1cc0*/  MOV R66, 0x1f ;  /* 0x0000001f00427802 */ /* 0x000fc40000000f00 */
[----:B------:R-:W-:Y:S02]  /*1cd0*/  MOV R3, 0xffffffff ;  /* 0xffffffff00037802 */ /* 0x000fe40000000f00 */
[----:B------:R-:W-:Y:S02]  /*1ce0*/  MOV R68, 0x1d00 ;  /* 0x00001d0000447802 */ /* 0x000fe40000000f00 */
[----:B------:R-:W-:Y:S05]  /*1cf0*/  CALL.REL.NOINC `($__internal_115_$__cuda_sm70_shflsync_bfly_p) ;  /* 0x000000e000007944 */ /* 0x000fea0003c00000 */
[----:B0-----:R-:W-:Y:S01]  /*1d00*/  HFMA2.MMA R70, -RZ, RZ, 0, 4.76837158203125e-07 ;  /* 0x00000008ff467435 */ /* 0x001fe200000001ff */
[----:B-1----:R-:W-:Y:S01]  /*1d10*/  FADD.FTZ R71, R71, R3 ;  /* 0x0000000347477221 */ /* 0x002fe20000010000 */
[----:B------:R-:W-:Y:S02]  /*1d20*/  MOV R66, 0x1f ;  /* 0x0000001f00427802 */ /* 0x000fe40000000f00 */
[----:B------:R-:W-:Y:S02]  /*1d30*/  MOV R3, 0xffffffff ;  /* 0xffffffff00037802 */ /* 0x000fe40000000f00 */
[----:B------:R-:W-:Y:S02]  /*1d40*/  MOV R68, 0x1d60 ;  /* 0x00001d6000447802 */ /* 0x000fe40000000f00 */
[----:B------:R-:W-:Y:S05]  /*1d50*/  CALL.REL.NOINC `($__internal_115_$__cuda_sm70_shflsync_bfly_p) ;  /* 0x0000008000007944 */ /* 0x000fea0003c00000 */
[----:B0-----:R-:W-:Y:S01]  /*1d60*/  HFMA2.MMA R70, -RZ, RZ, 0, 9.5367431640625e-07 ;  /* 0x00000010ff467435 */ /* 0x001fe200000001ff */
[----:B-1----:R-:W-:Y:S01]  /*1d70*/  FADD.FTZ R71, R71, R3 ;  /* 0x0000000347477221 */ /* 0x002fe20000010000 */
[----:B------:R-:W-:-:S02]  /*1d80*/  MOV R66, 0x1f ;  /* 0x0000001f00427802 */ /* 0x000fc40000000f00 */
[----:B------:R-:W-:Y:S02]  /*1d90*/  MOV R3, 0xffffffff ;  /* 0xffffffff00037802 */ /* 0x000fe40000000f00 */
[----:B------:R-:W-:Y:S02]  /*1da0*/  MOV R68, 0x1dc0 ;  /* 0x00001dc000447802 */ /* 0x000fe40000000f00 */
[----:B------:R-:W-:Y:S05]  /*1db0*/  CALL.REL.NOINC `($__internal_115_$__cuda_sm70_shflsync_bfly_p) ;  /* 0x0000002000007944 */ /* 0x000fea0003c00000 */
[----:B01----:R-:W-:Y:S01]  /*1dc0*/  MOV R70, R3 ;  /* 0x0000000300467202 */ /* 0x003fe20000000f00 */
[----:B------:R-:W-:Y:S05]  /*1dd0*/  BRA `(.L_x_10728) ;  /* 0xfffff45000007947 */ /* 0x000fea000383ffff */
        .weak           $__internal_115_$__cuda_sm70_shflsync_bfly_p
        .type           $__internal_115_$__cuda_sm70_shflsync_bfly_p,@function
        .size           $__internal_115_$__cuda_sm70_shflsync_bfly_p,(.L_x_15307 - $__internal_115_$__cuda_sm70_shflsync_bfly_p)
$__internal_115_$__cuda_sm70_shflsync_bfly_p:
[----:B------:R-:W-:Y:S01]  /*1de0*/  HFMA2.MMA R69, -RZ, RZ, 0, 0 ;  /* 0x00000000ff457435 */ /* 0x000fe200000001ff */
[----:B------:R-:W-:Y:S04]  /*1df0*/  WARPSYNC R3 ;  /* 0x0000000300007348 */ /* 0x000fe80003800000 */
[----:B------:R0:W1:Y:S01]  /*1e00*/  SHFL.BFLY PT, R3, R71, R70, R66 ;  /* 0x0c00004647037389 */ /* 0x00006200000e0042 */
[----:B------:R-:W-:Y:S05]  /*1e10*/  RET.REL.NODEC R68 `(_ZN10layer_norm13ln_fwd_kernelINS_13Kernel_traitsIf6__halffS2_fjLj512ELj1ELj4ELj1ELj16ENS_18Kernel_traits_baseILj512EfS2_fS2_fjLj128EEEEELb0ELb0ELb1ELb1EEEvNS_9FwdParamsE) ;  /* 0xffffe1e044007950 */ /* 0x000fea0003c3ffff */
.L_x_10729:
        /* <DEDUP_REMOVED lines=14> */
.L_x_15307:


//--------------------- .text._ZN10layer_norm13ln_fwd_kernelINS_13Kernel_traitsIf6__halffS2_fjLj512ELj1ELj4ELj1ELj16ENS_18Kernel_traits_baseILj512EfS2_fS2_fjLj128EEEEELb0ELb1ELb0ELb0EEEvNS_9FwdParamsE --------------------------
	.section	.text._ZN10layer_norm13ln_fwd_kernelINS_13Kernel_traitsIf6__halffS2_fjLj512ELj1ELj4ELj1ELj16ENS_18Kernel_traits_baseILj512EfS2_fS2_fjLj128EEEEELb0ELb1ELb0ELb0EEEvNS_9FwdParamsE,"ax",@progbits
	.sectioninfo	@"SHI_REGISTERS=94"
	.align	128
        .global         _ZN10layer_norm13ln_fwd_kernelINS_13Kernel_traitsIf6__halffS2_fjLj512ELj1ELj4ELj1ELj16ENS_18Kernel_traits_baseILj512EfS2_fS2_fjLj128EEEEELb0ELb1ELb0ELb0EEEvNS_9FwdParamsE
        .type           _ZN10layer_norm13ln_fwd_kernelINS_13Kernel_traitsIf6__halffS2_fjLj512ELj1ELj4ELj1ELj16ENS_18Kernel_traits_baseILj512EfS2_fS2_fjLj128EEEEELb0ELb1ELb0ELb0EEEvNS_9FwdParamsE,@function
        .size           _ZN10layer_norm13ln_fwd_kernelINS_13Kernel_traitsIf6__halffS2_fjLj512ELj1ELj4ELj1ELj16ENS_18Kernel_traits_baseILj512EfS2_fS2_fjLj128EEEEELb0ELb1ELb0ELb0EEEvNS_9FwdParamsE,(.L_x_15308 - _ZN10layer_norm13ln_fwd_kernelINS_13Kernel_traitsIf6__halffS2_fjLj512ELj1ELj4ELj1ELj16ENS_18Kernel_traits_baseILj512EfS2_fS2_fjLj128EEEEELb0ELb1ELb0ELb0EEEvNS_9FwdParamsE)
        .other          _ZN10layer_norm13ln_fwd_kernelINS_13Kernel_traitsIf6__halffS2_fjLj512ELj1ELj4ELj1ELj16ENS_18Kernel_traits_baseILj512EfS2_fS2_fjLj128EEEEELb0ELb1ELb0ELb0EEEvNS_9FwdParamsE,@"STO_CUDA_ENTRY STV_DEFAULT"
_ZN10layer_norm13ln_fwd_kernelINS_13Kernel_traitsIf6__halffS2_fjLj512ELj1ELj4ELj1ELj16ENS_18Kernel_traits_baseILj512EfS2_fS2_fjLj128EEEEELb0ELb1ELb0ELb0EEEvNS_9FwdParamsE:
.text._ZN10layer_norm13ln_fwd_kernelINS_13Kernel_traitsIf6__halffS2_fjLj512ELj1ELj4ELj1ELj16ENS_18Kernel_traits_baseILj512EfS2_fS2_fjLj128EEEEELb0ELb1ELb0ELb0EEEvNS_9FwdParamsE:
        /* <DEDUP_REMOVED lines=36> */
.L_x_10731:
[----:B------:R-:W-:Y:S05]  /*0240*/  BSYNC B0 ;  /* 0x0000000000007941 */ /* 0x000fea0003800000 */
.L_x_10730:
        /* <DEDUP_REMOVED lines=20> */
.L_x_10733:
[----:B------:R-:W-:Y:S05]  /*0390*/  BSYNC B0 ;  /* 0x0000000000007941 */ /* 0x000fea0003800000 */
.L_x_10732:
[----:B------:R-:W-:Y:S05]  /*03a0*/  @P3 EXIT ;  /* 0x000000000000394d */ /* 0x000fea0003800000 */
[----:B------:R-:W-:Y:S02]  /*03b0*/  ULDC.U8 UR6, c[0x0][0x1f0] ;  /* 0x00007c0000067ab9 */ /* 0x000fe40000000000 */
.L_x_10745:
        /* <DEDUP_REMOVED lines=28> */
[----:B------:R-:W-:Y:S01]  /*0580*/  LEA.HI.X R79, R3, c[0x0][0x18c], RZ, 0x5, P3 ;  /* 0x00006300034f7a11 */ /* 0x000fe200018f2cff */
[----:B--2---:R-:W-:-:S02]  /*0590*/  HADD2.F32 R66, -RZ, R60.H0_H0 ;  /* 0x2000003cff427230 */ /* 0x004fc40000004100 */
[----:B------:R-:W-:Y:S02]  /*05a0*/  HADD2.F32 R80, -RZ, R60.H1_H1 ;  /* 0x3000003cff507230 */ /* 0x000fe40000004100 */
[--C-:B------:R-:W-:Y:S02]  /*05b0*/  HADD2.F32 R82, -RZ, R61.reuse.H0_H0 ;  /* 0x2000003dff527230 */ /* 0x100fe40000004100 */
[----:B------:R-:W-:Y:S01]  /*05c0*/  HADD2.F32 R60, -RZ, R61.H1_H1 ;  /* 0x3000003dff3c7230 */ /* 0x000fe20000004100 */
[-C--:B------:R-:W-:Y:S01]  /*05d0*/  FMUL.FTZ R61, R66, R77.reuse ;  /* 0x0000004d423d7220 */ /* 0x080fe20000410000 */
[--C-:B------:R-:W-:Y:S01]  /*05e0*/  HADD2.F32 R84, -RZ, R62.reuse.H0_H0 ;  /* 0x2000003eff547230 */ /* 0x100fe20000004100 */
[-C--:B------:R-:W-:Y:S01]  /*05f0*/  FMUL.FTZ R80, R80, R77.reuse ;  /* 0x0000004d50507220 */ /* 0x080fe20000410000 */
[----:B------:R-:W-:Y:S01]  /*0600*/  HADD2.F32 R62, -RZ, R62.H1_H1 ;  /* 0x3000003eff3e7230 */ /* 0x000fe20000004100 */
[-C--:B0-----:R-:W-:Y:S01]  /*0610*/  FMUL.FTZ R64, R60, R77.reuse ;  /* 0x0000004d3c407220 */ /* 0x081fe20000410000 */
[--C-:B------:R-:W-:Y:S01]  /*0620*/  HADD2.F32 R86, -RZ, R63.reuse.H0_H0 ;  /* 0x2000003fff567230 */ /* 0x100fe20000004100 */
[-C--:B------:R-:W-:Y:S01]  /*0630*/  FMUL.FTZ R65, R84, R77.reuse ;  /* 0x0000004d54417220 */ /* 0x080fe20000410000 */
[----:B------:R-:W-:Y:S01]  /*0640*/  HADD2.F32 R88, -RZ, R63.H1_H1 ;  /* 0x3000003fff587230 */ /* 0x000fe20000004100 */
[----:B------:R-:W-:-:S02]  /*0650*/  FMUL.FTZ R63, R82, R77 ;  /* 0x0000004d523f7220 */ /* 0x000fc40000410000 */
[-C--:B------:R-:W-:Y:S02]  /*0660*/  FMUL.FTZ R66, R62, R77.reuse ;  /* 0x0000004d3e427220 */ /* 0x080fe40000410000 */
[----:B------:R-:W-:Y:S02]  /*0670*/  FMUL.FTZ R67, R86, R77 ;  /* 0x0000004d56437220 */ /* 0x000fe40000410000 */
[----:B-----5:R-:W-:Y:S02]  /*0680*/  FMUL.FTZ R62, R30, R63 ;  /* 0x0000003f1e3e7220 */ /* 0x020fe40000410000 */
[----:B------:R-:W-:Y:S02]  /*0690*/  FMUL.FTZ R88, R88, R77 ;  /* 0x0000004d58587220 */ /* 0x000fe40000410000 */
[----:B------:R-:W-:Y:S02]  /*06a0*/  FMUL.FTZ R63, R31, R64 ;  /* 0x000000401f3f7220 */ /* 0x000fe40000410000 */
[----:B------:R-:W-:-:S02]  /*06b0*/  FMUL.FTZ R64, R32, R65 ;  /* 0x0000004120407220 */ /* 0x000fc40000410000 */
[----:B------:R-:W-:Y:S02]  /*06c0*/  FMUL.FTZ R65, R33, R66 ;  /* 0x0000004221417220 */ /* 0x000fe40000410000 */
[----:B------:R-:W-:Y:S02]  /*06d0*/  FMUL.FTZ R60, R28, R61 ;  /* 0x0000003d1c3c7220 */ /* 0x000fe40000410000 */
[----:B------:R-:W-:Y:S02]  /*06e0*/  FMUL.FTZ R66, R34, R67 ;  /* 0x0000004322427220 */ /* 0x000fe40000410000 */
[----:B------:R-:W-:Y:S01]  /*06f0*/  FMUL.FTZ R61, R29, R80 ;  /* 0x000000501d3d7220 */ /* 0x000fe20000410000 */
[----:B------:R-:W-:Y:S01]  /*0700*/  IADD3 R80, R3, 0x20, RZ ;  /* 0x0000002003507810 */ /* 0x000fe20007ffe0ff */
        /* <DEDUP_REMOVED lines=11> */
.L_x_10735:
[----:B------:R-:W-:Y:S05]  /*07c0*/  BSYNC B0 ;  /* 0x0000000000007941 */ /* 0x000fea0003800000 */
.L_x_10734:
        /* <DEDUP_REMOVED lines=20> */
[----:B------:R-:W-:Y:S01]  /*0910*/  HADD2.F32 R84, -RZ, R69.H0_H0 ;  /* 0x20000045ff547230 */ /* 0x000fe20000004100 */
[-C--:B0-----:R-:W-:Y:S01]  /*0920*/  FMUL.FTZ R73, R68, R77.reuse ;  /* 0x0000004d44497220 */ /* 0x081fe20000410000 */
[----:B------:R-:W-:Y:S02]  /*0930*/  HADD2.F32 R88, -RZ, R71.H0_H0 ;  /* 0x20000047ff587230 */ /* 0x000fe40000004100 */
[----:B------:R-:W-:Y:S01]  /*0940*/  HADD2.F32 R86, -RZ, R69.H1_H1 ;  /* 0x30000045ff567230 */ /* 0x000fe20000004100 */
[-C--:B------:R-:W-:Y:S01]  /*0950*/  FMUL.FTZ R69, R74, R77.reuse ;  /* 0x0000004d4a457220 */ /* 0x080fe20000410000 */
[----:B------:R-:W-:Y:S01]  /*0960*/  HADD2.F32 R90, -RZ, R71.H1_H1 ;  /* 0x30000047ff5a7230 */ /* 0x000fe20000004100 */
[----:B------:R-:W-:-:S02]  /*0970*/  FMUL.FTZ R74, R70, R77 ;  /* 0x0000004d464a7220 */ /* 0x000fc40000410000 */
[-C--:B------:R-:W-:Y:S02]  /*0980*/  FMUL.FTZ R71, R84, R77.reuse ;  /* 0x0000004d54477220 */ /* 0x080fe40000410000 */
[-C--:B------:R-:W-:Y:S02]  /*0990*/  FMUL.FTZ R75, R88, R77.reuse ;  /* 0x0000004d584b7220 */ /* 0x080fe40000410000 */
[-C--:B------:R-:W-:Y:S02]  /*09a0*/  FMUL.FTZ R86, R86, R77.reuse ;  /* 0x0000004d56567220 */ /* 0x080fe40000410000 */
[----:B------:R-:W-:Y:S02]  /*09b0*/  FMUL.FTZ R90, R90, R77 ;  /* 0x0000004d5a5a7220 */ /* 0x000fe40000410000 */
[----:B-----5:R-:W-:Y:S02]  /*09c0*/  FMUL.FTZ R72, R56, R73 ;  /* 0x0000004938487220 */ /* 0x020fe40000410000 */
[----:B------:R-:W-:-:S02]  /*09d0*/  FMUL.FTZ R73, R57, R74 ;  /* 0x0000004a39497220 */ /* 0x000fc40000410000 */
[----:B------:R-:W-:Y:S02]  /*09e0*/  FMUL.FTZ R68, R52, R69 ;  /* 0x0000004534447220 */ /* 0x000fe40000410000 */
[----:B------:R-:W-:Y:S02]  /*09f0*/  FMUL.FTZ R70, R54, R71 ;  /* 0x0000004736467220 */ /* 0x000fe40000410000 */
[----:B------:R-:W-:Y:S02]  /*0a00*/  FMUL.FTZ R74, R58, R75 ;  /* 0x0000004b3a4a7220 */ /* 0x000fe40000410000 */
[----:B------:R-:W-:Y:S02]  /*0a10*/  FMUL.FTZ R69, R53, R82 ;  /* 0x0000005235457220 */ /* 0x000fe40000410000 */
[----:B------:R-:W-:Y:S02]  /*0a20*/  FMUL.FTZ R71, R55, R86 ;  /* 0x0000005637477220 */ /* 0x000fe40000410000 */
        /* <DEDUP_REMOVED lines=11> */
.L_x_10737:
[----:B------:R-:W-:Y:S05]  /*0ae0*/  BSYNC B0 ;  /* 0x0000000000007941 */ /* 0x000fea0003800000 */
.L_x_10736:
        /* <DEDUP_REMOVED lines=21> */
.L_x_10746:
        /* <DEDUP_REMOVED lines=53> */
.L_x_10747:
        /* <DEDUP_REMOVED lines=42> */
[----:B------:R-:W-:Y:S01]  /*1230*/  F2FP.PACK_AB R78, R79, R78 ;  /* 0x0000004e4f4e723e */ /* 0x000fe200000000ff */
[----:B------:R-:W-:Y:S02]  /*1240*/  FFMA.FTZ R85, R26, R85, R18 ;  /* 0x000000551a557223 */ /* 0x000fe40000010012 */
[----:B------:R-:W-:-:S03]  /*1250*/  FFMA.FTZ R84, R27, R84, R19 ;  /* 0x000000541b547223 */ /* 0x000fc60000010013 */
[C---:B------:R-:W-:Y:S01]  /*1260*/  IMAD.WIDE.U32 R82, R3.reuse, R82, c[0x0][0x208] ;  /* 0x0000820003527625 */ /* 0x040fe200078e0052 */
[----:B------:R-:W-:Y:S02]  /*1270*/  IADD3 R3, R3, 0x20, RZ ;  /* 0x0000002003037810 */ /* 0x000fe40007ffe0ff */
[----:B------:R-:W-:-:S05]  /*1280*/  F2FP.PACK_AB R79, R84, R85 ;  /* 0x00000055544f723e */ /* 0x000fca00000000ff */
[----:B------:R0:W-:Y:S02]  /*1290*/  STG.E.128 [R82.64], R76 ;  /* 0x0000004c52007986 */ /* 0x0001e4000c101d04 */
.L_x_10741:
[----:B------:R-:W-:Y:S05]  /*12a0*/  BSYNC B0 ;  /* 0x0000000000007941 */ /* 0x000fea0003800000 */
.L_x_10740:
        /* <DEDUP_REMOVED lines=18> */
[----:B------:R-:W-:Y:S01]  /*13d0*/  F2FP.PACK_AB R79, R84, R79 ;  /* 0x0000004f544f723e */ /* 0x000fe200000000ff */
        /* <DEDUP_REMOVED lines=14> */
.L_x_10743:
[----:B------:R-:W-:Y:S05]  /*14c0*/  BSYNC B0 ;  /* 0x0000000000007941 */ /* 0x000fea0003800000 */
.L_x_10742:
[----:B------:R-:W-:-:S10]  /*14d0*/  HFMA2.MMA R3, -RZ, RZ, 0, 2.384185791015625e-07 ;  /* 0x00000004ff037435 */ /* 0x000fd400000001ff */
[----:B------:R-:W-:-:S05]  /*14e0*/  IMAD R0, R3, c[0x0][0x160], R0 ;  /* 0x0000580003007a24 */ /* 0x000fca00078e0200 */
[----:B------:R-:W-:-:S13]  /*14f0*/  ISETP.GE.AND P0, PT, R0, c[0x0][0x164], PT ;  /* 0x0000590000007a0c */ /* 0x000fda0003f06270 */
[----:B01---5:R-:W-:Y:S01]  /*1500*/  @P0 CALL.REL.NOINC `(.L_x_10744) ;  /* 0x0000001000000944 */ /* 0x023fe20003c00000 */
[----:B------:R-:W-:Y:S05]  /*1510*/  BRA `(.L_x_10745) ;  /* 0xffffeea000007947 */ /* 0x000fea000383ffff */
.L_x_10744:
[----:B------:R-:W-:Y:S05]  /*1520*/  EXIT ;  /* 0x000000000000794d */ /* 0x000fea0003800000 */
.L_x_10738:
[----:B------:R-:W-:Y:S01]  /*1530*/  HFMA2.MMA R81, -RZ, RZ, 0, 1.847743988037109375e-06 ;  /* 0x0000001fff517435 */ /* 0x000fe200000001ff */
[----:B------:R-:W-:Y:S02]  /*1540*/  MOV R80, 0x1 ;  /* 0x0000000100507802 */ /* 0x000fe40000000f00 */
[----:B------:R-:W-:Y:S02]  /*1550*/  MOV R84, 0xffffffff ;  /* 0xffffffff00547802 */ /* 0x000fe40000000f00 */
[----:B------:R-:W-:Y:S02]  /*1560*/  MOV R78, 0x1580 ;  /* 0x00001580004e7802 */ /* 0x000fe40000000f00 */
[----:B-----5:R-:W-:Y:S05]  /*1570*/  CALL.REL.NOINC `($__internal_116_$__cuda_sm70_shflsync_bfly_p) ;  /* 0x000005b000007944 */ /* 0x020fea0003c00000 */
[----:B-1----:R-:W-:Y:S01]  /*1580*/  MOV R76, R81 ;  /* 0x00000051004c7202 */ /* 0x002fe20000000f00 */
[----:B0-----:R-:W-:Y:S05]  /*1590*/  BRA `(.L_x_10746) ;  /* 0xfffff6a000007947 */ /* 0x001fea000383ffff */
.L_x_10739:
[----:B------:R-:W-:Y:S01]  /*15a0*/  HFMA2.MMA R80, -RZ, RZ, 0, 1.1920928955078125e-07 ;  /* 0x00000002ff507435 */ /* 0x000fe200000001ff */
[----:B------:R-:W-:Y:S02]  /*15b0*/  MOV R81, 0x1f ;  /* 0x0000001f00517802 */ /* 0x000fe40000000f00 */
[----:B------:R-:W-:Y:S02]  /*15c0*/  MOV R84, 0xffffffff ;  /* 0xffffffff00547802 */ /* 0x000fe40000000f00 */
[----:B------:R-:W-:-:S02]  /*15d0*/  MOV R78, 0x15f0 ;  /* 0x000015f0004e7802 */ /* 0x000fc40000000f00 */
[----:B-----5:R-:W-:Y:S05]  /*15e0*/  CALL.REL.NOINC `($__internal_116_$__cuda_sm70_shflsync_bfly_p) ;  /* 0x0000054000007944 */ /* 0x020fea0003c00000 */
[----:B0-----:R-:W-:Y:S01]  /*15f0*/  HFMA2.MMA R80, -RZ, RZ, 0, 2.384185791015625e-07 ;  /* 0x00000004ff507435 */ /* 0x001fe200000001ff */
[----:B-1----:R-:W-:Y:S01]  /*1600*/  FADD.FTZ R77, R77, R81 ;  /* 0x000000514d4d7221 */ /* 0x002fe20000010000 */
[----:B------:R-:W-:-:S02]  /*1610*/  MOV R81, 0x1f ;  /* 0x0000001f00517802 */ /* 0x000fc40000000f00 */
[----:B------:R-:W-:Y:S02]  /*1620*/  MOV R84, 0xffffffff ;  /* 0xffffffff00547802 */ /* 0x000fe40000000f00 */
[----:B------:R-:W-:Y:S02]  /*1630*/  MOV R78, 0x1650 ;  /* 0x00001650004e7802 */ /* 0x000fe40000000f00 */
[----:B------:R-:W-:Y:S05]  /*1640*/  CALL.REL.NOINC `($__internal_116_$__cuda_sm70_shflsync_bfly_p) ;  /* 0x000004e000007944 */ /* 0x000fea0003c00000 */
[----:B0-----:R-:W-:Y:S01]  /*1650*/  HFMA2.MMA R80, -RZ, RZ, 0, 4.76837158203125e-07 ;  /* 0x00000008ff507435 */ /* 0x001fe200000001ff */
[----:B-1----:R-:W-:Y:S01]  /*1660*/  FADD.FTZ R77, R77, R81 ;  /* 0x000000514d4d7221 */ /* 0x002fe20000010000 */
[----:B------:R-:W-:Y:S02]  /*1670*/  MOV R81, 0x1f ;  /* 0x0000001f00517802 */ /* 0x000fe40000000f00 */
[----:B------:R-:W-:Y:S02]  /*1680*/  MOV R84, 0xffffffff ;  /* 0xffffffff00547802 */ /* 0x000fe40000000f00 */
[----:B------:R-:W-:Y:S02]  /*1690*/  MOV R78, 0x16b0 ;  /* 0x000016b0004e7802 */ /* 0x000fe40000000f00 */
[----:B------:R-:W-:Y:S05]  /*16a0*/  CALL.REL.NOINC `($__internal_116_$__cuda_sm70_shflsync_bfly_p) ;  /* 0x0000048000007944 */ /* 0x000fea0003c00000 */
[----:B0-----:R-:W-:Y:S01]  /*16b0*/  HFMA2.MMA R80, -RZ, RZ, 0, 9.5367431640625e-07 ;  /* 0x00000010ff507435 */ /* 0x001fe200000001ff */
[----:B-1----:R-:W-:Y:S01]  /*16c0*/  FADD.FTZ R77, R77, R81 ;  /* 0x000000514d4d7221 */ /* 0x002fe20000010000 */
[----:B------:R-:W-:-:S02]  /*16d0*/  MOV R81, 0x1f ;  /* 0x0000001f00517802 */ /* 0x000fc40000000f00 */
[----:B------:R-:W-:Y:S02]  /*16e0*/  MOV R84, 0xffffffff ;  /* 0xffffffff00547802 */ /* 0x000fe40000000f00 */
[----:B------:R-:W-:Y:S02]  /*16f0*/  MOV R78, 0x1710 ;  /* 0x00001710004e7802 */ /* 0x000fe40000000f00 */
[----:B------:R-:W-:Y:S05]  /*1700*/  CALL.REL.NOINC `($__internal_116_$__cuda_sm70_shflsync_bfly_p) ;  /* 0x0000042000007944 */ /* 0x000fea0003c00000 */
        /* <DEDUP_REMOVED lines=39> */
[----:B------:R-:W-:Y:S05]  /*1980*/  CALL.REL.NOINC `($__internal_116_$__cuda_sm70_shflsync_bfly_p) ;  /* 0x000001a000007944 */ /* 0x000fea0003c00000 */
[----:B0-----:R-:W-:Y:S01]  /*1990*/  HFMA2.MMA R80, -RZ, RZ, 0, 1.1920928955078125e-07 ;  /* 0x00000002ff507435 */ /* 0x001fe200000001ff */
[----:B-1----:R-:W-:Y:S01]  /*19a0*/  FADD.FTZ R77, R77, R81 ;  /* 0x000000514d4d7221 */ /* 0x002fe20000010000 */
[----:B------:R-:W-:Y:S02]  /*19b0*/  MOV R81, 0x1f ;  /* 0x0000001f00517802 */ /* 0x000fe40000000f00 */
[----:B------:R-:W-:Y:S02]  /*19c0*/  MOV R84, 0xffffffff ;  /* 0xffffffff00547802 */ /* 0x000fe40000000f00 */
[----:B------:R-:W-:Y:S02]  /*19d0*/  MOV R78, 0x19f0 ;  /* 0x000019f0004e7802 */ /* 0x000fe40000000f00 */
[----:B------:R-:W-:Y:S05]  /*19e0*/  CALL.REL.NOINC `($__internal_116_$__cuda_sm70_shflsync_bfly_p) ;  /* 0x0000014000007944 */ /* 0x000fea0003c00000 */
[----:B0-----:R-:W-:Y:S01]  /*19f0*/  HFMA2.MMA R80, -RZ, RZ, 0, 2.384185791015625e-07 ;  /* 0x00000004ff507435 */ /* 0x001fe200000001ff */
[----:B-1----:R-:W-:Y:S01]  /*1a00*/  FADD.FTZ R77, R77, R81 ;  /* 0x000000514d4d7221 */ /* 0x002fe20000010000 */
[----:B------:R-:W-:Y:S02]  /*1a10*/  MOV R81, 0x1f ;  /* 0x0000001f00517802 */ /* 0x000fe40000000f00 */
[----:B------:R-:W-:-:S02]  /*1a20*/  MOV R84, 0xffffffff ;  /* 0xffffffff00547802 */ /* 0x000fc40000000f00 */
        /* <DEDUP_REMOVED lines=8> */
[----:B-1----:R-:W-:Y:S01]  /*1ab0*/  FADD.FTZ R82, R77, R81 ;  /* 0x000000514d527221 */ /* 0x002fe20000010000 */
[----:B0-----:R-:W-:Y:S01]  /*1ac0*/  HFMA2.MMA R80, -RZ, RZ, 0, 9.5367431640625e-07 ;  /* 0x00000010ff507435 */ /* 0x001fe200000001ff */
[----:B------:R-:W-:Y:S02]  /*1ad0*/  MOV R81, 0x1f ;  /* 0x0000001f00517802 */ /* 0x000fe40000000f00 */
[----:B------:R-:W-:-:S02]  /*1ae0*/  MOV R84, 0xffffffff ;  /* 0xffffffff00547802 */ /* 0x000fc40000000f00 */
[----:B------:R-:W-:Y:S02]  /*1af0*/  MOV R77, R82 ;  /* 0x00000052004d7202 */ /* 0x000fe40000000f00 */
[----:B------:R-:W-:Y:S02]  /*1b00*/  MOV R78, 0x1b20 ;  /* 0x00001b20004e7802 */ /* 0x000fe40000000f00 */
[----:B------:R-:W-:Y:S05]  /*1b10*/  CALL.REL.NOINC `($__internal_116_$__cuda_sm70_shflsync_bfly_p) ;  /* 0x0000001000007944 */ /* 0x000fea0003c00000 */
[----:B01----:R-:W-:Y:S05]  /*1b20*/  BRA `(.L_x_10747) ;  /* 0xfffff46000007947 */ /* 0x003fea000383ffff */
        .weak           $__internal_116_$__cuda_sm70_shflsync_bfly_p
        .type           $__internal_116_$__cuda_sm70_shflsync_bfly_p,@function
        .size           $__internal_116_$__cuda_sm70_shflsync_bfly_p,(.L_x_15308 - $__internal_116_$__cuda_sm70_shflsync_bfly_p)
$__internal_116_$__cuda_sm70_shflsync_bfly_p:
[----:B------:R-:W-:Y:S01]  /*1b30*/  HFMA2.MMA R79, -RZ, RZ, 0, 0 ;  /* 0x00000000ff4f7435 */ /* 0x000fe200000001ff */
[----:B------:R-:W-:Y:S04]  /*1b40*/  WARPSYNC R84 ;  /* 0x0000005400007348 */ /* 0x000fe80003800000 */
[----:B------:R0:W1:Y:S01]  /*1b50*/  SHFL.BFLY PT, R81, R77, R80, R81 ;  /* 0x0c0000504d517389 */ /* 0x00006200000e0051 */
[----:B------:R-:W-:Y:S05]  /*1b60*/  RET.REL.NODEC R78 `(_ZN10layer_norm13ln_fwd_kernelINS_13Kernel_traitsIf6__halffS2_fjLj512ELj1ELj4ELj1ELj16ENS_18Kernel_traits_baseILj512EfS2_fS2_fjLj128EEEEELb0ELb1ELb0ELb0EEEvNS_9FwdParamsE) ;  /* 0xffffe4904e007950 */ /* 0x000fea0003c3ffff */
.L_x_10748:
        /* <DEDUP_REMOVED lines=9> */
.L_x_15308:


//--------------------- .text._ZN10layer_norm13ln_fwd_kernelINS_13Kernel_traitsIf6__halffS2_fjLj512ELj1ELj4ELj1ELj16ENS_18Kernel_traits_baseILj512EfS2_fS2_fjLj128EEEEELb0ELb1ELb0ELb1EEEvNS_9FwdParamsE --------------------------
	.section	.text._ZN10layer_norm13ln_fwd_kernelINS_13Kernel_traitsIf6__halffS2_fjLj512ELj1ELj4ELj1ELj16ENS_18Kernel_traits_baseILj512EfS2_fS2_fjLj128EEEEELb0ELb1ELb0ELb1EEEvNS_9FwdParamsE,"ax",@progbits
	.sectioninfo	@"SHI_REGISTERS=95"
	.align	128
        .global         _ZN10layer_norm13ln_fwd_kernelINS_13Kernel_traitsIf6__halffS2_fjLj512ELj1ELj4ELj1ELj16ENS_18Kernel_traits_baseILj512EfS2_fS2_fjLj128EEEEELb0ELb1ELb0ELb1EEEvNS_9FwdParamsE
        .type           _ZN10layer_norm13ln_fwd_kernelINS_13Kernel_traitsIf6__halffS2_fjLj512ELj1ELj4ELj1ELj16ENS_18Kernel_traits_baseILj512EfS2_fS2_fjLj128EEEEELb0ELb1ELb0ELb1EEEvNS_9FwdParamsE,@function
        .size           _ZN10layer_norm13ln_fwd_kernelINS_13Kernel_traitsIf6__halffS2_fjLj512ELj1ELj4ELj1ELj16ENS_18Kernel_traits_baseILj512EfS2_fS2_fjLj128EEEEELb0ELb1ELb0ELb1EEEvNS_9FwdParamsE,(.L_x_15309 - _ZN10layer_norm13ln_fwd_kernelINS_13Kernel_traitsIf6__halffS2_fjLj512ELj1ELj4ELj1ELj16ENS_18Kernel_traits_baseILj512EfS2_fS2_fjLj128EEEEELb0ELb1ELb0ELb1EEEvNS_9FwdParamsE)
        .other          _ZN10layer_norm13ln_fwd_kernelINS_13Kernel_traitsIf6__halffS2_fjLj512ELj1ELj4ELj1ELj16ENS_18Kernel_traits_baseILj512EfS2_fS2_fjLj128EEEEELb0ELb1ELb0ELb1EEEvNS_9FwdParamsE,@"STO_CUDA_ENTRY STV_DEFAULT"
_ZN10layer_norm13ln_fwd_kernelINS_13Kernel_traitsIf6__halffS2_fjLj512ELj1ELj4ELj1ELj16ENS_18Kernel_traits_baseILj512EfS2_fS2_fjLj128EEEEELb0ELb1ELb0ELb1EEEvNS_9FwdParamsE:
.text._ZN10layer_norm13ln_fwd_kernelINS_13Kernel_traitsIf6__halffS2_fjLj512ELj1ELj4ELj1ELj16ENS_18Kernel_traits_baseILj512EfS2_fS2_fjLj128EEEEELb0ELb1ELb0ELb1EEEvNS_9FwdParamsE:
        /* <DEDUP_REMOVED lines=40> */
.L_x_10752:
        /* <DEDUP_REMOVED lines=22> */
[----:B------:R-:W-:Y:S01]  /*03e0*/  LEA.HI.X R83, R3, c[0x0][0x18c], RZ, 0x5, P2 ;  /* 0x0000630003537a11 */ /* 0x000fe200010f2cff */
[----:B--2---:R-:W-:Y:S02]  /*03f0*/  HADD2.F32 R70, -RZ, R61.H0_H0 ;  /* 0x2000003dff467230 */ /* 0x004fe40000004100 */
[----:B---3--:R-:W-:Y:S01]  /*0400*/  @P1 HADD2.F32 R79, -RZ, R64.H0_H0 ;  /* 0x20000040ff4f1230 */ /* 0x008fe20000004100 */
[----:B------:R-:W-:Y:S01]  /*0410*/  ISETP.NE.U32.AND P1, PT, RZ, c[0x0][0x180], PT ;  /* 0x00006000ff007a0c */ /* 0x000fe20003f25070 */
[--C-:B------:R-:W-:Y:S02]  /*0420*/  HADD2.F32 R64, -RZ, R60.reuse.H0_H0 ;  /* 0x2000003cff407230 */ /* 0x100fe40000004100 */
[----:B------:R-:W-:Y:S01]  /*0430*/  HADD2.F32 R60, -RZ, R60.H1_H1 ;  /* 0x3000003cff3c7230 */ /* 0x000fe20000004100 */
[----:B------:R-:W-:Y:S01]  /*0440*/  ISETP.NE.AND.EX P1, PT, RZ, c[0x0][0x184], PT, P1 ;  /* 0x00006100ff007a0c */ /* 0x000fe20003f25310 */
[----:B------:R-:W-:-:S02]  /*0450*/  HADD2.F32 R74, -RZ, R62.H0_H0 ;  /* 0x2000003eff4a7230 */ /* 0x000fc40000004100 */
[----:B-1----:R-:W-:Y:S02]  /*0460*/  HADD2.F32 R66, -RZ, R63.H0_H0 ;  /* 0x2000003fff427230 */ /* 0x002fe40000004100 */
[----:B------:R-:W-:Y:S02]  /*0470*/  HADD2.F32 R72, -RZ, R61.H1_H1 ;  /* 0x3000003dff487230 */ /* 0x000fe40000004100 */
[----:B------:R-:W-:Y:S02]  /*0480*/  HADD2.F32 R78, -RZ, R62.H1_H1 ;  /* 0x3000003eff4e7230 */ /* 0x000fe40000004100 */
[----:B------:R-:W-:Y:S01]  /*0490*/  HADD2.F32 R80, -RZ, R63.H1_H1 ;  /* 0x3000003fff507230 */ /* 0x000fe20000004100 */
        /* <DEDUP_REMOVED lines=16> */
[----:B----4-:R-:W-:Y:S02]  /*05a0*/  @P1 FADD.FTZ R60, R8, R60 ;  /* 0x0000003c083c1221 */ /* 0x010fe40000010000 */
[----:B------:R-:W-:Y:S02]  /*05b0*/  @P1 FADD.FTZ R61, R9, R61 ;  /* 0x0000003d093d1221 */ /* 0x000fe40000010000 */
[----:B------:R-:W-:Y:S02]  /*05c0*/  @P1 FADD.FTZ R62, R10, R62 ;  /* 0x0000003e0a3e1221 */ /* 0x000fe40000010000 */
[----:B------:R-:W-:Y:S02]  /*05d0*/  @P1 FADD.FTZ R63, R11, R63 ;  /* 0x0000003f0b3f1221 */ /* 0x000fe40000010000 */
[----:B------:R-:W-:-:S02]  /*05e0*/  @P1 FADD.FTZ R64, R4, R64 ;  /* 0x0000004004401221 */ /* 0x000fc40000010000 */
[----:B------:R-:W-:Y:S02]  /*05f0*/  @P1 FADD.FTZ R65, R5, R65 ;  /* 0x0000004105411221 */ /* 0x000fe40000010000 */
[----:B------:R-:W-:Y:S02]  /*0600*/  @P1 FADD.FTZ R66, R6, R66 ;  /* 0x0000004206421221 */ /* 0x000fe40000010000 */
[----:B------:R-:W-:Y:S01]  /*0610*/  @P1 FADD.FTZ R67, R7, R67 ;  /* 0x0000004307431221 */ /* 0x000fe20000010000 */
[----:B------:R-:W-:Y:S04]  /*0620*/  STG.E.128 [R82.64], R60 ;  /* 0x0000003c52007986 */ /* 0x000fe8000c101d04 */
[----:B------:R0:W-:Y:S04]  /*0630*/  STG.E.128 [R82.64+0x10], R64 ;  /* 0x0000104052007986 */ /* 0x0001e8000c101d04 */
[----:B------:R-:W0:Y:S01]  /*0640*/  LDG.E.128 R68, [R68.64] ;  /* 0x0000000444447981 */ /* 0x000e22000c1e1d00 */
[----:B------:R-:W-:-:S04]  /*0650*/  @P0 LEA R72, P2, R76, c[0x0][0x180], 0x5 ;  /* 0x000060004c480a11 */ /* 0x000fc800078428ff */
[----:B------:R-:W-:Y:S02]  /*0660*/  @P0 LEA.HI.X R73, R76, c[0x0][0x184], RZ, 0x5, P2 ;  /* 0x000061004c490a11 */ /* 0x000fe400010f2cff */
[----:B------:R-:W-:Y:S02]  /*0670*/  MOV R85, R8 ;  /* 0x0000000800557202 */ /* 0x000fe40000000f00 */
[----:B------:R-:W-:Y:S02]  /*0680*/  MOV R84, R9 ;  /* 0x0000000900547202 */ /* 0x000fe40000000f00 */
[----:B------:R-:W-:Y:S02]  /*0690*/  MOV R81, R10 ;  /* 0x0000000a00517202 */ /* 0x000fe40000000f00 */
[----:B------:R-:W-:Y:S02]  /*06a0*/  MOV R80, R11 ;  /* 0x0000000b00507202 */ /* 0x000fe40000000f00 */
[----:B------:R1:W2:Y:S01]  /*06b0*/  @P0 LDG.E.128 R8, [R72.64] ;  /* 0x0000000448080981 */ /* 0x0002a2000c1e1d00 */
[----:B------:R-:W-:-:S02]  /*06c0*/  MOV R75, R4 ;  /* 0x00000004004b7202 */ /* 0x000fc40000000f00 */
[----:B------:R-:W-:Y:S02]  /*06d0*/  MOV R74, R5 ;  /* 0x00000005004a7202 */ /* 0x000fe40000000f00 */
[----:B------:R-:W-:Y:S02]  /*06e0*/  MOV R77, R6 ;  /* 0x00000006004d7202 */ /* 0x000fe40000000f00 */
[----:B------:R-:W-:Y:S02]  /*06f0*/  MOV R78, R7 ;  /* 0x00000007004e7202 */ /* 0x000fe40000000f00 */
[----:B------:R1:W3:Y:S01]  /*0700*/  @P0 LDG.E.128 R4, [R72.64+0x10] ;  /* 0x0000100448040981 */ /* 0x0002e2000c1e1d00 */
[--C-:B0-----:R-:W-:Y:S02]  /*0710*/  HADD2.F32 R82, -RZ, R68.reuse.H0_H0 ;  /* 0x20000044ff527230 */ /* 0x101fe40000004100 */
[----:B------:R-:W-:Y:S02]  /*0720*/  HADD2.F32 R88, -RZ, R69.H1_H1 ;  /* 0x30000045ff587230 */ /* 0x000fe40000004100 */
[----:B------:R-:W-:-:S02]  /*0730*/  HADD2.F32 R68, -RZ, R68.H1_H1 ;  /* 0x30000044ff447230 */ /* 0x000fc40000004100 */
[----:B------:R-:W-:Y:S01]  /*0740*/  HADD2.F32 R86, -RZ, R69.H0_H0 ;  /* 0x20000045ff567230 */ /* 0x000fe20000004100 */
[-C--:B------:R-:W-:Y:S02]  /*0750*/  FMUL.FTZ R69, R82, R79.reuse ;  /* 0x0000004f52457220 */ /* 0x080fe40000410000 */
[-C--:B-1----:R-:W-:Y:S01]  /*0760*/  FMUL.FTZ R72, R88, R79.reuse ;  /* 0x0000004f58487220 */ /* 0x082fe20000410000 */
[--C-:B------:R-:W-:Y:S01]  /*0770*/  HADD2.F32 R90, -RZ, R70.reuse.H0_H0 ;  /* 0x20000046ff5a7230 */ /* 0x100fe20000004100 */
[----:B------:R-:W-:Y:S01]  /*0780*/  FADD.FTZ R88, RZ, R60 ;  /* 0x0000003cff587221 */ /* 0x000fe20000010000 */
[----:B------:R-:W-:Y:S01]  /*0790*/  HADD2.F32 R92, -RZ, R70.H1_H1 ;  /* 0x30000046ff5c7230 */ /* 0x000fe20000004100 */
[----:B------:R-:W-:Y:S02]  /*07a0*/  FMUL.FTZ R70, R68, R79 ;  /* 0x0000004f44467220 */ /* 0x000fe40000410000 */
[----:B------:R-:W-:Y:S02]  /*07b0*/  FMUL.FTZ R68, R16, R69 ;  /* 0x0000004510447220 */ /* 0x000fe40000410000 */
[----:B------:R-:W-:Y:S01]  /*07c0*/  FADD.FTZ R69, R61, R88 ;  /* 0x000000583d457221 */ /* 0x000fe20000010000 */
[----:B------:R-:W-:-:S02]  /*07d0*/  HADD2.F32 R83, -RZ, R71.H0_H0 ;  /* 0x20000047ff537230 */ /* 0x000fc40000004100 */
[----:B------:R-:W-:Y:S01]  /*07e0*/  HADD2.F32 R87, -RZ, R71.H1_H1 ;  /* 0x30000047ff577230 */ /* 0x000fe20000004100 */
[----:B------:R-:W-:Y:S02]  /*07f0*/  FMUL.FTZ R71, R86, R79 ;  /* 0x0000004f56477220 */ /* 0x000fe40000410000 */
[----:B------:R-:W-:Y:S01]  /*0800*/  FADD.FTZ R88, R62, R69 ;  /* 0x000000453e587221 */ /* 0x000fe20000010000 */
[----:B--2---:R-:W-:Y:S01]  /*0810*/  @P0 MOV R84, R9 ;  /* 0x0000000900540202 */ /* 0x004fe20000000f00 */
[----:B------:R-:W-:Y:S02]  /*0820*/  FMUL.FTZ R69, R17, R70 ;  /* 0x0000004611457220 */ /* 0x000fe40000410000 */
[----:B------:R-:W-:Y:S02]  /*0830*/  FMUL.FTZ R70, R18, R71 ;  /* 0x0000004712467220 */ /* 0x000fe40000410000 */
[----:B------:R-:W-:Y:S02]  /*0840*/  FADD.FTZ R71, R63, R88 ;  /* 0x000000583f477221 */ /* 0x000fe40000010000 */
[----:B------:R-:W-:-:S02]  /*0850*/  @P1 FADD.FTZ R69, R69, R84 ;  /* 0x0000005445451221 */ /* 0x000fc40000010000 */
[----:B------:R-:W-:Y:S02]  /*0860*/  FADD.FTZ R84, R64, R71 ;  /* 0x0000004740547221 */ /* 0x000fe40000010000 */
[-C--:B------:R-:W-:Y:S02]  /*0870*/  FMUL.FTZ R73, R90, R79.reuse ;  /* 0x0000004f5a497220 */ /* 0x080fe40000410000 */
[-C--:B------:R-:W-:Y:S02]  /*0880*/  FMUL.FTZ R86, R92, R79.reuse ;  /* 0x0000004f5c567220 */ /* 0x080fe40000410000 */
[-C--:B------:R-:W-:Y:S02]  /*0890*/  FMUL.FTZ R83, R83, R79.reuse ;  /* 0x0000004f53537220 */ /* 0x080fe40000410000 */
[----:B------:R-:W-:Y:S02]  /*08a0*/  FMUL.FTZ R82, R87, R79 ;  /* 0x0000004f57527220 */ /* 0x000fe40000410000 */
[----:B------:R-:W-:Y:S01]  /*08b0*/  FADD.FTZ R79, R65, R84 ;  /* 0x00000054414f7221 */ /* 0x000fe20000010000 */
[----:B---3--:R-:W-:Y:S01]  /*08c0*/  @P0 MOV R75, R4 ;  /* 0x00000004004b0202 */ /* 0x008fe20000000f00 */
[----:B------:R-:W-:Y:S01]  /*08d0*/  FMUL.FTZ R71, R19, R72 ;  /* 0x0000004813477220 */ /* 0x000fe20000410000 */
[----:B------:R-:W-:Y:S01]  /*08e0*/  @P0 MOV R85, R8 ;  /* 0x0000000800550202 */ /* 0x000fe20000000f00 */
[----:B------:R-:W-:-:S02]  /*08f0*/  FMUL.FTZ R72, R12, R73 ;  /* 0x000000490c487220 */ /* 0x000fc40000410000 */
[----:B------:R-:W-:Y:S01]  /*0900*/  FADD.FTZ R84, R66, R79 ;  /* 0x0000004f42547221 */ /* 0x000fe20000010000 */
[----:B------:R-:W-:Y:S01]  /*0910*/  @P0 MOV R80, R11 ;  /* 0x0000000b00500202 */ /* 0x000fe20000000f00 */
[----:B------:R-:W-:Y:S01]  /*0920*/  @P1 FADD.FTZ R72, R72, R75 ;  /* 0x0000004b48481221 */ /* 0x000fe20000010000 */
[----:B------:R-:W-:Y:S01]  /*0930*/  @P0 MOV R74, R5 ;  /* 0x00000005004a0202 */ /* 0x000fe20000000f00 */
[----:B------:R-:W-:Y:S02]  /*0940*/  @P1 FADD.FTZ R68, R68, R85 ;  /* 0x0000005544441221 */ /* 0x000fe40000010000 */
        /* <DEDUP_REMOVED lines=27> */
.L_x_10753:
        /* <DEDUP_REMOVED lines=52> */
.L_x_10754:
        /* <DEDUP_REMOVED lines=32> */
[----:B------:R-:W-:Y:S01]  /*1040*/  F2FP.PACK_AB R63, R60, R63 ;  /* 0x0000003f3c3f723e */ /* 0x000fe200000000ff */
[C---:B------:R-:W-:Y:S02]  /*1050*/  FMUL.FTZ R81, R78.reuse, R81 ;  /* 0x000000514e517220 */ /* 0x040fe40000410000 */
[----:B------:R-:W-:-:S02]  /*1060*/  FMUL.FTZ R62, R78, R83 ;  /* 0x000000534e3e7220 */ /* 0x000fc40000410000 */
[----:B------:R-:W-:Y:S02]  /*1070*/  FMUL.FTZ R66, R78, R67 ;  /* 0x000000434e427220 */ /* 0x000fe40000410000 */
[----:B------:R-:W-:Y:S02]  /*1080*/  FFMA.FTZ R61, R42, R85, R58 ;  /* 0x000000552a3d7223 */ /* 0x000fe4000001003a */
[----:B------:R-:W-:Y:S02]  /*1090*/  FFMA.FTZ R64, R43, R64, R59 ;  /* 0x000000402b407223 */ /* 0x000fe4000001003b */
[C---:B------:R-:W-:Y:S02]  /*10a0*/  FMUL.FTZ R89, R78.reuse, R89 ;  /* 0x000000594e597220 */ /* 0x040fe40000410000 */
[----:B------:R-:W-:Y:S01]  /*10b0*/  FMUL.FTZ R68, R78, R73 ;  /* 0x000000494e447220 */ /* 0x000fe20000410000 */
[----:B------:R-:W-:Y:S01]  /*10c0*/  F2FP.PACK_AB R61, R64, R61 ;  /* 0x0000003d403d723e */ /* 0x000fe200000000ff */
        /* <DEDUP_REMOVED lines=13> */
[----:B------:R-:W-:Y:S01]  /*11a0*/  LEA R68, P2, R76, c[0x0][0x208], 0x4 ;  /* 0x000082004c447a11 */ /* 0x000fe200078420ff */
[----:B------:R-:W-:Y:S01]  /*11b0*/  FMUL.FTZ R64, R78, R71 ;  /* 0x000000474e407220 */ /* 0x000fe20000410000 */
[----:B------:R-:W-:Y:S01]  /*11c0*/  F2FP.PACK_AB R67, R70, R91 ;  /* 0x0000005b4643723e */ /* 0x000fe200000000ff */
[C---:B------:R-:W-:Y:S01]  /*11d0*/  FMUL.FTZ R79, R78.reuse, R79 ;  /* 0x0000004f4e4f7220 */ /* 0x040fe20000410000 */
[----:B------:R-:W-:Y:S01]  /*11e0*/  F2FP.PACK_AB R66, R75, R66 ;  /* 0x000000424b42723e */ /* 0x000fe200000000ff */
        /* <DEDUP_REMOVED lines=21> */
.L_x_10751:
[----:B------:R-:W-:Y:S05]  /*1340*/  EXIT ;  /* 0x000000000000794d */ /* 0x000fea0003800000 */
.L_x_10749:
[----:B0-----:R-:W-:Y:S02]  /*1350*/  MOV R78, 0x1 ;  /* 0x00000001004e7802 */ /* 0x001fe40000000f00 */
[----:B------:R-:W-:-:S02]  /*1360*/  MOV R77, 0x1f ;  /* 0x0000001f004d7802 */ /* 0x000fc40000000f00 */
[----:B------:R-:W-:Y:S02]  /*1370*/  MOV R82, 0xffffffff ;  /* 0xffffffff00527802 */ /* 0x000fe40000000f00 */
[----:B------:R-:W-:Y:S02]  /*1380*/  MOV R80, 0x13a0 ;  /* 0x000013a000507802 */ /* 0x000fe40000000f00 */
[----:B------:R-:W-:Y:S05]  /*1390*/  CALL.REL.NOINC `($__internal_117_$__cuda_sm70_shflsync_bfly_p) ;  /* 0x0000059000007944 */ /* 0x000fea0003c00000 */
[----:B01----:R-:W-:Y:S05]  /*13a0*/  BRA `(.L_x_10753) ;  /* 0xfffff75000007947 */ /* 0x003fea000383ffff */
.L_x_10750:
[----:B------:R-:W-:Y:S01]  /*13b0*/  HFMA2.MMA R77, -RZ, RZ, 0, 1.847743988037109375e-06 ;  /* 0x0000001fff4d7435 */ /* 0x000fe200000001ff */
[----:B------:R-:W-:Y:S02]  /*13c0*/  MOV R78, 0x2 ;  /* 0x00000002004e7802 */ /* 0x000fe40000000f00 */
[----:B------:R-:W-:Y:S02]  /*13d0*/  MOV R82, 0xffffffff ;  /* 0xffffffff00527802 */ /* 0x000fe40000000f00 */
[----:B------:R-:W-:Y:S02]  /*13e0*/  MOV R80, 0x1400 ;  /* 0x0000140000507802 */ /* 0x000fe40000000f00 */
[----:B------:R-:W-:Y:S05]  /*13f0*/  CALL.REL.NOINC `($__internal_117_$__cuda_sm70_shflsync_bfly_p) ;  /* 0x0000053000007944 */ /* 0x000fea0003c00000 */
[----:B0-----:R-:W-:Y:S01]  /*1400*/  HFMA2.MMA R78, -RZ, RZ, 0, 2.384185791015625e-07 ;  /* 0x00000004ff4e7435 */ /* 0x001fe200000001ff */
[----:B-1----:R-:W-:Y:S01]  /*1410*/  FADD.FTZ R83, R83, R77 ;  /* 0x0000004d53537221 */ /* 0x002fe20000010000 */
[----:B------:R-:W-:Y:S02]  /*1420*/  MOV R77, 0x1f ;  /* 0x0000001f004d7802 */ /* 0x000fe40000000f00 */
[----:B------:R-:W-:-:S02]  /*1430*/  MOV R82, 0xffffffff ;  /* 0xffffffff00527802 */ /* 0x000fc40000000f00 */
[----:B------:R-:W-:Y:S02]  /*1440*/  MOV R80, 0x1460 ;  /* 0x0000146000507802 */ /* 0x000fe40000000f00 */
[----:B------:R-:W-:Y:S05]  /*1450*/  CALL.REL.NOINC `($__internal_117_$__cuda_sm70_shflsync_bfly_p) ;  /* 0x000004d000007944 */ /* 0x000fea0003c00000 */
[----:B0-----:R-:W-:Y:S01]  /*1460*/  HFMA2.MMA R78, -RZ, RZ, 0, 4.76837158203125e-07 ;  /* 0x00000008ff4e7435 */ /* 0x001fe200000001ff */
[----:B-1----:R-:W-:Y:S01]  /*1470*/  FADD.FTZ R83, R83, R77 ;  /* 0x0000004d53537221 */ /* 0x002fe20000010000 */
[----:B------:R-:W-:Y:S02]  /*1480*/  MOV R77, 0x1f ;  /* 0x0000001f004d7802 */ /* 0x000fe40000000f00 */
[----:B------:R-:W-:Y:S02]  /*1490*/  MOV R82, 0xffffffff ;  /* 0xffffffff00527802 */ /* 0x000fe40000000f00 */
[----:B------:R-:W-:Y:S02]  /*14a0*/  MOV R80, 0x14c0 ;  /* 0x000014c000507802 */ /* 0x000fe40000000f00 */
[----:B------:R-:W-:Y:S05]  /*14b0*/  CALL.REL.NOINC `($__internal_117_$__cuda_sm70_shflsync_bfly_p) ;  /* 0x0000047000007944 */ /* 0x000fea0003c00000 */
[----:B0-----:R-:W-:Y:S01]  /*14c0*/  HFMA2.MMA R78, -RZ, RZ, 0, 9.5367431640625e-07 ;  /* 0x00000010ff4e7435 */ /* 0x001fe200000001ff */
[----:B-1----:R-:W-:Y:S01]  /*14d0*/  FADD.FTZ R83, R83, R77 ;  /* 0x0000004d53537221 */ /* 0x002fe20000010000 */
[----:B------:R-:W-:Y:S02]  /*14e0*/  MOV R77, 0x1f ;  /* 0x0000001f004d7802 */ /* 0x000fe40000000f00 */
[----:B------:R-:W-:-:S02]  /*14f0*/  MOV R82, 0xffffffff ;  /* 0xffffffff00527802 */ /* 0x000fc40000000f00 */
[----:B------:R-:W-:Y:S02]  /*1500*/  MOV R80, 0x1520 ;  /* 0x0000152000507802 */ /* 0x000fe40000000f00 */
[----:B------:R-:W-:Y:S05]  /*1510*/  CALL.REL.NOINC `($__internal_117_$__cuda_sm70_shflsync_bfly_p) ;  /* 0x0000041000007944 */ /* 0x000fea0003c00000 */
        /* <DEDUP_REMOVED lines=38> */
[----:B------:R-:W-:Y:S05]  /*1780*/  CALL.REL.NOINC `($__internal_117_$__cuda_sm70_shflsync_bfly_p) ;  /* 0x000001a000007944 */ /* 0x000fea0003c00000 */
[----:B0-----:R-:W-:Y:S01]  /*1790*/  HFMA2.MMA R78, -RZ, RZ, 0, 1.1920928955078125e-07 ;  /* 0x00000002ff4e7435 */ /* 0x001fe200000001ff */
[----:B-1----:R-:W-:Y:S01]  /*17a0*/  FADD.FTZ R83, R83, R77 ;  /* 0x0000004d53537221 */ /* 0x002fe20000010000 */
[----:B------:R-:W-:Y:S02]  /*17b0*/  MOV R77, 0x1f ;  /* 0x0000001f004d7802 */ /* 0x000fe40000000f00 */
[----:B------:R-:W-:Y:S02]  /*17c0*/  MOV R82, 0xffffffff ;  /* 0xffffffff00527802 */ /* 0x000fe40000000f00 */
[----:B------:R-:W-:Y:S02]  /*17d0*/  MOV R80, 0x17f0 ;  /* 0x000017f000507802 */ /* 0x000fe40000000f00 */
[----:B------:R-:W-:Y:S05]  /*17e0*/  CALL.REL.NOINC `($__internal_117_$__cuda_sm70_shflsync_bfly_p) ;  /* 0x0000014000007944 */ /* 0x000fea0003c00000 */
[----:B0-----:R-:W-:Y:S01]  /*17f0*/  HFMA2.MMA R78, -RZ, RZ, 0, 2.384185791015625e-07 ;  /* 0x00000004ff4e7435 */ /* 0x001fe200000001ff */
[----:B-1----:R-:W-:Y:S01]  /*1800*/  FADD.FTZ R83, R83, R77 ;  /* 0x0000004d53537221 */ /* 0x002fe20000010000 */
[----:B------:R-:W-:-:S02]  /*1810*/  MOV R77, 0x1f ;  /* 0x0000001f004d7802 */ /* 0x000fc40000000f00 */
[----:B------:R-:W-:Y:S02]  /*1820*/  MOV R82, 0xffffffff ;  /* 0xffffffff00527802 */ /* 0x000fe40000000f00 */
        /* <DEDUP_REMOVED lines=10> */
[----:B------:R-:W-:-:S02]  /*18d0*/  MOV R77, 0x1f ;  /* 0x0000001f004d7802 */ /* 0x000fc40000000f00 */
[----:B------:R-:W-:Y:S02]  /*18e0*/  MOV R82, 0xffffffff ;  /* 0xffffffff00527802 */ /* 0x000fe40000000f00 */
[----:B------:R-:W-:Y:S02]  /*18f0*/  MOV R80, 0x1910 ;  /* 0x0000191000507802 */ /* 0x000fe40000000f00 */
[----:B------:R-:W-:Y:S05]  /*1900*/  CALL.REL.NOINC `($__internal_117_$__cuda_sm70_shflsync_bfly_p) ;  /* 0x0000002000007944 */ /* 0x000fea0003c00000 */
[----:B01----:R-:W-:Y:S01]  /*1910*/  MOV R82, R77 ;  /* 0x0000004d00527202 */ /* 0x003fe20000000f00 */
[----:B------:R-:W-:Y:S05]  /*1920*/  BRA `(.L_x_10754) ;  /* 0xfffff51000007947 */ /* 0x000fea000383ffff */
        .weak           $__internal_117_$__cuda_sm70_shflsync_bfly_p
        .type           $__internal_117_$__cuda_sm70_shflsync_bfly_p,@function
        .size           $__internal_117_$__cuda_sm70_shflsync_bfly_p,(.L_x_15309 - $__internal_117_$__cuda_sm70_shflsync_bfly_p)
$__internal_117_$__cuda_sm70_shflsync_bfly_p:
[----:B------:R-:W-:Y:S01]  /*1930*/  HFMA2.MMA R81, -RZ, RZ, 0, 0 ;  /* 0x00000000ff517435 */ /* 0x000fe200000001ff */
[----:B------:R-:W-:Y:S04]  /*1940*/  WARPSYNC R82 ;  /* 0x0000005200007348 */ /* 0x000fe80003800000 */
[----:B------:R0:W1:Y:S01]  /*1950*/  SHFL.BFLY PT, R77, R83, R78, R77 ;  /* 0x0c00004e534d7389 */ /* 0x00006200000e004d */
[----:B------:R-:W-:Y:S05]  /*1960*/  RET.REL.NODEC R80 `(_ZN10layer_norm13ln_fwd_kernelINS_13Kernel_traitsIf6__halffS2_fjLj512ELj1ELj4ELj1ELj16ENS_18Kernel_traits_baseILj512EfS2_fS2_fjLj128EEEEELb0ELb1ELb0ELb1EEEvNS_9FwdParamsE) ;  /* 0xffffe69050007950 */ /* 0x000fea0003c3ffff */
.L_x_10755:
        /* <DEDUP_REMOVED lines=9> */
.L_x_15309:


//--------------------- .text._ZN10layer_norm13ln_fwd_kernelINS_13Kernel_traitsIf6__halffS2_fjLj512ELj1ELj4ELj1ELj16ENS_18Kernel_traits_baseILj512EfS2_fS2_fjLj128EEEEELb0ELb1ELb1ELb0EEEvNS_9FwdParamsE --------------------------
	.section	.text._ZN10layer_norm13ln_fwd_kernelINS_13Kernel_traitsIf6__halffS2_fjLj512ELj1ELj4ELj1ELj16ENS_18Kernel_traits_baseILj512EfS2_fS2_fjLj128EEEEELb0ELb1ELb1ELb0EEEvNS_9FwdParamsE,"ax",@progbits
	.sectioninfo	@"SHI_REGISTERS=96"
	.align	128
        .global         _ZN10layer_norm13ln_fwd_kernelINS_13Kernel_traitsIf6__halffS2_fjLj512ELj1ELj4ELj1ELj16ENS_18Kernel_traits_baseILj512EfS2_fS2_fjLj128EEEEELb0ELb1ELb1ELb0EEEvNS_9FwdParamsE
        .type           _ZN10layer_norm13ln_fwd_kernelINS_13Kernel_traitsIf6__halffS2_fjLj512ELj1ELj4ELj1ELj16ENS_18Kernel_traits_baseILj512EfS2_fS2_fjLj128EEEEELb0ELb1ELb1ELb0EEEvNS_9FwdParamsE,@function
        .size           _ZN10layer_norm13ln_fwd_kernelINS_13Kernel_traitsIf6__halffS2_fjLj512ELj1ELj4ELj1ELj16ENS_18Kernel_traits_baseILj512EfS2_fS2_fjLj128EEEEELb0ELb1ELb1ELb0EEEvNS_9FwdParamsE,(.L_x_15310 - _ZN10layer_norm13ln_fwd_kernelINS_13Kernel_traitsIf6__halffS2_fjLj512ELj1ELj4ELj1ELj16ENS_18Kernel_traits_baseILj512EfS2_fS2_fjLj128EEEEELb0ELb1ELb1ELb0EEEvNS_9FwdParamsE)
        .other          _ZN10layer_norm13ln_fwd_kernelINS_13Kernel_traitsIf6__halffS2_fjLj512ELj1ELj4ELj1ELj16ENS_18Kernel_traits_baseILj512EfS2_fS2_fjLj128EEEEELb0ELb1ELb1ELb0EEEvNS_9FwdParamsE,@"STO_CUDA_ENTRY STV_DEFAULT"
_ZN10layer_norm13ln_fwd_kernelINS_13Kernel_traitsIf6__halffS2_fjLj512ELj1ELj4ELj1ELj16ENS_18Kernel_traits_baseILj512EfS2_fS2_fjLj128EEEEELb0ELb1ELb1ELb0EEEvNS_9FwdParamsE:
.text._ZN10layer_norm13ln_fwd_kernelINS_13Kernel_traitsIf6__halffS2_fjLj512ELj1ELj4ELj1ELj16ENS_18Kernel_traits_baseILj512EfS2_fS2_fjLj128EEEEELb0ELb1ELb1ELb0EEEvNS_9FwdParamsE:
        /* <DEDUP_REMOVED lines=36> */
.L_x_10757:
[----:B------:R-:W-:Y:S05]  /*0240*/  BSYNC B0 ;  /* 0x0000000000007941 */ /* 0x000fea0003800000 */
.L_x_10756:
        /* <DEDUP_REMOVED lines=20> */
.L_x_10759:
[----:B------:R-:W-:Y:S05]  /*0390*/  BSYNC B0 ;  /* 0x0000000000007941 */ /* 0x000fea0003800000 */
.L_x_10758:
[----:B------:R-:W-:Y:S05]  /*03a0*/  @P1 EXIT ;  /* 0x000000000000194d */ /* 0x000fea0003800000 */
[----:B------:R-:W-:Y:S02]  /*03b0*/  ULDC.U8 UR6, c[0x0][0x1f0] ;  /* 0x00007c0000067ab9 */ /* 0x000fe40000000000 */
.L_x_10803:
        /* <DEDUP_REMOVED lines=56> */
[----:B-----5:R-:W-:-:S05]  /*0740*/  HADD2.F32 R64, -RZ, R60.H0_H0 ;  /* 0x2000003cff407230 */ /* 0x020fca0000004100 */
[----:B------:R-:W-:-:S04]  /*0750*/  FMUL.FTZ R71, R64, c[0x0][0x1ec] ;  /* 0x00007b0040477a20 */ /* 0x000fc80000410000 */
[----:B------:R-:W-:-:S04]  /*0760*/  FMUL.FTZ R64, R24, R71 ;  /* 0x0000004718407220 */ /* 0x000fc80000410000 */
[----:B------:R-:W-:Y:S02]  /*0770*/  @P0 FADD.FTZ R64, R52, R64 ;  /* 0x0000004034400221 */ /* 0x000fe40000010000 */
.L_x_10763:
[----:B------:R-:W-:Y:S05]  /*0780*/  BSYNC B1 ;  /* 0x0000000000017941 */ /* 0x000fea0003800000 */
.L_x_10762:
[----:B------:R-:W-:Y:S01]  /*0790*/  BSSY B1, `(.L_x_10764) ;  /* 0x0000006000017945 */ /* 0x000fe20003800000 */
[----:B------:R-:W-:Y:S05]  /*07a0*/  @!P6 BRA `(.L_x_10765) ;  /* 0x000000400000e947 */ /* 0x000fea0003800000 */
[----:B-----5:R-:W-:-:S05]  /*07b0*/  HADD2.F32 R65, -RZ, R60.H1_H1 ;  /* 0x3000003cff417230 */ /* 0x020fca0000004100 */
[----:B------:R-:W-:-:S04]  /*07c0*/  FMUL.FTZ R70, R65, c[0x0][0x1ec] ;  /* 0x00007b0041467a20 */ /* 0x000fc80000410000 */
[----:B------:R-:W-:-:S04]  /*07d0*/  FMUL.FTZ R65, R25, R70 ;  /* 0x0000004619417220 */ /* 0x000fc80000410000 */
[----:B------:R-:W-:Y:S02]  /*07e0*/  @P0 FADD.FTZ R65, R53, R65 ;  /* 0x0000004135410221 */ /* 0x000fe40000010000 */
.L_x_10765:
[----:B------:R-:W-:Y:S05]  /*07f0*/  BSYNC B1 ;  /* 0x0000000000017941 */ /* 0x000fea0003800000 */
.L_x_10764:
[----:B------:R-:W-:Y:S01]  /*0800*/  BSSY B1, `(.L_x_10766) ;  /* 0x0000006000017945 */ /* 0x000fe20003800000 */
[----:B------:R-:W-:Y:S05]  /*0810*/  @!P6 BRA `(.L_x_10767) ;  /* 0x000000400000e947 */ /* 0x000fea0003800000 */
[----:B-----5:R-:W-:-:S05]  /*0820*/  HADD2.F32 R66, -RZ, R61.H0_H0 ;  /* 0x2000003dff427230 */ /* 0x020fca0000004100 */
[----:B------:R-:W-:-:S04]  /*0830*/  FMUL.FTZ R71, R66, c[0x0][0x1ec] ;  /* 0x00007b0042477a20 */ /* 0x000fc80000410000 */
[----:B------:R-:W-:-:S04]  /*0840*/  FMUL.FTZ R66, R26, R71 ;  /* 0x000000471a427220 */ /* 0x000fc80000410000 */
[----:B------:R-:W-:Y:S02]  /*0850*/  @P0 FADD.FTZ R66, R54, R66 ;  /* 0x0000004236420221 */ /* 0x000fe40000010000 */
.L_x_10767:
[----:B------:R-:W-:Y:S05]  /*0860*/  BSYNC B1 ;  /* 0x0000000000017941 */ /* 0x000fea0003800000 */
.L_x_10766:
[----:B------:R-:W-:Y:S01]  /*0870*/  BSSY B1, `(.L_x_10768) ;  /* 0x0000006000017945 */ /* 0x000fe20003800000 */
[----:B------:R-:W-:Y:S05]  /*0880*/  @!P6 BRA `(.L_x_10769) ;  /* 0x000000400000e947 */ /* 0x000fea0003800000 */
[----:B-----5:R-:W-:-:S05]  /*0890*/  HADD2.F32 R67, -RZ, R61.H1_H1 ;  /* 0x3000003dff437230 */ /* 0x020fca0000004100 */
[----:B------:R-:W-:-:S04]  /*08a0*/  FMUL.FTZ R70, R67, c[0x0][0x1ec] ;  /* 0x00007b0043467a20 */ /* 0x000fc80000410000 */
[----:B------:R-:W-:-:S04]  /*08b0*/  FMUL.FTZ R67, R27, R70 ;  /* 0x000000461b437220 */ /* 0x000fc80000410000 */
[----:B------:R-:W-:Y:S02]  /*08c0*/  @P0 FADD.FTZ R67, R55, R67 ;  /* 0x0000004337430221 */ /* 0x000fe40000010000 */
.L_x_10769:
[----:B------:R-:W-:Y:S05]  /*08d0*/  BSYNC B1 ;  /* 0x0000000000017941 */ /* 0x000fea0003800000 */
.L_x_10768:
[----:B------:R-:W-:Y:S01]  /*08e0*/  BSSY B1, `(.L_x_10770) ;  /* 0x0000006000017945 */ /* 0x000fe20003800000 */
[----:B------:R-:W-:Y:S05]  /*08f0*/  @!P6 BRA `(.L_x_10771) ;  /* 0x000000400000e947 */ /* 0x000fea0003800000 */
[----:B-----5:R-:W-:-:S05]  /*0900*/  HADD2.F32 R68, -RZ, R62.H0_H0 ;  /* 0x2000003eff447230 */ /* 0x020fca0000004100 */
[----:B------:R-:W-:-:S04]  /*0910*/  FMUL.FTZ R71, R68, c[0x0][0x1ec] ;  /* 0x00007b0044477a20 */ /* 0x000fc80000410000 */
[----:B------:R-:W-:-:S04]  /*0920*/  FMUL.FTZ R68, R20, R71 ;  /* 0x0000004714447220 */ /* 0x000fc80000410000 */
[----:B------:R-:W-:Y:S02]  /*0930*/  @P0 FADD.FTZ R68, R56, R68 ;  /* 0x0000004438440221 */ /* 0x000fe40000010000 */
.L_x_10771:
[----:B------:R-:W-:Y:S05]  /*0940*/  BSYNC B1 ;  /* 0x0000000000017941 */ /* 0x000fea0003800000 */
.L_x_10770:
[----:B------:R-:W-:Y:S01]  /*0950*/  BSSY B1, `(.L_x_10772) ;  /* 0x0000006000017945 */ /* 0x000fe20003800000 */
[----:B------:R-:W-:Y:S05]  /*0960*/  @!P6 BRA `(.L_x_10773) ;  /* 0x000000400000e947 */ /* 0x000fea0003800000 */
[----:B-----5:R-:W-:-:S05]  /*0970*/  HADD2.F32 R69, -RZ, R62.H1_H1 ;  /* 0x3000003eff457230 */ /* 0x020fca0000004100 */
[----:B------:R-:W-:-:S04]  /*0980*/  FMUL.FTZ R70, R69, c[0x0][0x1ec] ;  /* 0x00007b0045467a20 */ /* 0x000fc80000410000 */
[----:B------:R-:W-:-:S04]  /*0990*/  FMUL.FTZ R69, R21, R70 ;  /* 0x0000004615457220 */ /* 0x000fc80000410000 */
[----:B------:R-:W-:Y:S02]  /*09a0*/  @P0 FADD.FTZ R69, R57, R69 ;  /* 0x0000004539450221 */ /* 0x000fe40000010000 */
.L_x_10773:
[----:B------:R-:W-:Y:S05]  /*09b0*/  BSYNC B1 ;  /* 0x0000000000017941 */ /* 0x000fea0003800000 */
.L_x_10772:
[----:B------:R-:W-:Y:S01]  /*09c0*/  BSSY B1, `(.L_x_10774) ;  /* 0x0000007000017945 */ /* 0x000fe20003800000 */
[----:B------:R-:W-:Y:S01]  /*09d0*/  @!P6 FSEL R70, R58, RZ, P2 ;  /* 0x000000ff3a46e208 */ /* 0x000fe20001000000 */
[----:B------:R-:W-:Y:S05]  /*09e0*/  @!P6 BRA `(.L_x_10775) ;  /* 0x000000400000e947 */ /* 0x000fea0003800000 */
[----:B-----5:R-:W-:-:S05]  /*09f0*/  HADD2.F32 R70, -RZ, R63.H0_H0 ;  /* 0x2000003fff467230 */ /* 0x020fca0000004100 */
[----:B------:R-:W-:-:S04]  /*0a00*/  FMUL.FTZ R71, R70, c[0x0][0x1ec] ;  /* 0x00007b0046477a20 */ /* 0x000fc80000410000 */
[----:B------:R-:W-:-:S04]  /*0a10*/  FMUL.FTZ R70, R22, R71 ;  /* 0x0000004716467220 */ /* 0x000fc80000410000 */
[----:B------:R-:W-:Y:S02]  /*0a20*/  @P0 FADD.FTZ R70, R58, R70 ;  /* 0x000000463a460221 */ /* 0x000fe40000010000 */
.L_x_10775:
[----:B------:R-:W-:Y:S05]  /*0a30*/  BSYNC B1 ;  /* 0x0000000000017941 */ /* 0x000fea0003800000 */
.L_x_10774:
        /* <DEDUP_REMOVED lines=8> */
.L_x_10777:
[----:B------:R-:W-:Y:S05]  /*0ac0*/  BSYNC B1 ;  /* 0x0000000000017941 */ /* 0x000fea0003800000 */
.L_x_10776:
[----:B------:R0:W-:Y:S01]  /*0ad0*/  STG.E.128 [R80.64], R64 ;  /* 0x0000004050007986 */ /* 0x0001e2000c101d04 */
[----:B------:R-:W-:Y:S02]  /*0ae0*/  IADD3 R86, R86, 0x20, RZ ;  /* 0x0000002056567810 */ /* 0x000fe40007ffe0ff */
[----:B------:R-:W-:Y:S01]  /*0af0*/  IADD3 R85, R85, 0x20, RZ ;  /* 0x0000002055557810 */ /* 0x000fe20007ffe0ff */
[----:B------:R0:W-:Y:S04]  /*0b00*/  STG.E.128 [R80.64+0x10], R68 ;  /* 0x0000104450007986 */ /* 0x0001e8000c101d04 */
.L_x_10761:
[----:B---3--:R-:W-:Y:S05]  /*0b10*/  BSYNC B0 ;  /* 0x0000000000007941 */ /* 0x008fea0003800000 */
.L_x_10760:
        /* <DEDUP_REMOVED lines=42> */
[----:B------:R-:W-:-:S04]  /*0dc0*/  FMUL.FTZ R76, R48, R85 ;  /* 0x00000055304c7220 */ /* 0x000fc80000410000 */
[----:B------:R-:W-:Y:S02]  /*0dd0*/  @P0 FADD.FTZ R76, R52, R76 ;  /* 0x0000004c344c0221 */ /* 0x000fe40000010000 */
.L_x_10781:
[----:B0-----:R-:W-:Y:S05]  /*0de0*/  BSYNC B1 ;  /* 0x0000000000017941 */ /* 0x001fea0003800000 */
.L_x_10780:
[----:B------:R-:W-:Y:S01]  /*0df0*/  BSSY B1, `(.L_x_10782) ;  /* 0x0000006000017945 */ /* 0x000fe20003800000 */
[----:B------:R-:W-:Y:S05]  /*0e00*/  @!P6 BRA `(.L_x_10783) ;  /* 0x000000400000e947 */ /* 0x000fea0003800000 */
[----:B-----5:R-:W-:-:S05]  /*0e10*/  HADD2.F32 R77, -RZ, R60.H1_H1 ;  /* 0x3000003cff4d7230 */ /* 0x020fca0000004100 */
[----:B------:R-:W-:-:S04]  /*0e20*/  FMUL.FTZ R84, R77, c[0x0][0x1ec] ;  /* 0x00007b004d547a20 */ /* 0x000fc80000410000 */
[----:B------:R-:W-:-:S04]  /*0e30*/  FMUL.FTZ R77, R49, R84 ;  /* 0x00000054314d7220 */ /* 0x000fc80000410000 */
[----:B------:R-:W-:Y:S02]  /*0e40*/  @P0 FADD.FTZ R77, R53, R77 ;  /* 0x0000004d354d0221 */ /* 0x000fe40000010000 */
.L_x_10783:
[----:B------:R-:W-:Y:S05]  /*0e50*/  BSYNC B1 ;  /* 0x0000000000017941 */ /* 0x000fea0003800000 */
.L_x_10782:
[----:B------:R-:W-:Y:S01]  /*0e60*/  BSSY B1, `(.L_x_10784) ;  /* 0x0000006000017945 */ /* 0x000fe20003800000 */
[----:B------:R-:W-:Y:S05]  /*0e70*/  @!P6 BRA `(.L_x_10785) ;  /* 0x000000400000e947 */ /* 0x000fea0003800000 */
[----:B-----5:R-:W-:-:S05]  /*0e80*/  HADD2.F32 R78, -RZ, R61.H0_H0 ;  /* 0x2000003dff4e7230 */ /* 0x020fca0000004100 */
[----:B------:R-:W-:-:S04]  /*0e90*/  FMUL.FTZ R85, R78, c[0x0][0x1ec] ;  /* 0x00007b004e557a20 */ /* 0x000fc80000410000 */
[----:B------:R-:W-:-:S04]  /*0ea0*/  FMUL.FTZ R78, R50, R85 ;  /* 0x00000055324e7220 */ /* 0x000fc80000410000 */
[----:B------:R-:W-:Y:S02]  /*0eb0*/  @P0 FADD.FTZ R78, R54, R78 ;  /* 0x0000004e364e0221 */ /* 0x000fe40000010000 */
.L_x_10785:
[----:B------:R-:W-:Y:S05]  /*0ec0*/  BSYNC B1 ;  /* 0x0000000000017941 */ /* 0x000fea0003800000 */
.L_x_10784:
[----:B------:R-:W-:Y:S01]  /*0ed0*/  BSSY B1, `(.L_x_10786) ;  /* 0x0000006000017945 */ /* 0x000fe20003800000 */
[----:B------:R-:W-:Y:S05]  /*0ee0*/  @!P6 BRA `(.L_x_10787) ;  /* 0x000000400000e947 */ /* 0x000fea0003800000 */
[----:B-----5:R-:W-:-:S05]  /*0ef0*/  HADD2.F32 R79, -RZ, R61.H1_H1 ;  /* 0x3000003dff4f7230 */ /* 0x020fca0000004100 */
[----:B------:R-:W-:-:S04]  /*0f00*/  FMUL.FTZ R84, R79, c[0x0][0x1ec] ;  /* 0x00007b004f547a20 */ /* 0x000fc80000410000 */
[----:B------:R-:W-:-:S04]  /*0f10*/  FMUL.FTZ R79, R51, R84 ;  /* 0x00000054334f7220 */ /* 0x000fc80000410000 */
[----:B------:R-:W-:Y:S02]  /*0f20*/  @P0 FADD.FTZ R79, R55, R79 ;  /* 0x0000004f374f0221 */ /* 0x000fe40000010000 */
.L_x_10787:
[----:B------:R-:W-:Y:S05]  /*0f30*/  BSYNC B1 ;  /* 0x0000000000017941 */ /* 0x000fea0003800000 */
.L_x_10786:
[----:B------:R-:W-:Y:S01]  /*0f40*/  BSSY B1, `(.L_x_10788) ;  /* 0x0000006000017945 */ /* 0x000fe20003800000 */
[----:B------:R-:W-:Y:S05]  /*0f50*/  @!P6 BRA `(.L_x_10789) ;  /* 0x000000400000e947 */ /* 0x000fea0003800000 */
[----:B-----5:R-:W-:-:S05]  /*0f60*/  HADD2.F32 R72, -RZ, R62.H0_H0 ;  /* 0x2000003eff487230 */ /* 0x020fca0000004100 */
[----:B------:R-:W-:-:S04]  /*0f70*/  FMUL.FTZ R85, R72, c[0x0][0x1ec] ;  /* 0x00007b0048557a20 */ /* 0x000fc80000410000 */
[----:B------:R-:W-:-:S04]  /*0f80*/  FMUL.FTZ R72, R44, R85 ;  /* 0x000000552c487220 */ /* 0x000fc80000410000 */
[----:B------:R-:W-:Y:S02]  /*0f90*/  @P0 FADD.FTZ R72, R56, R72 ;  /* 0x0000004838480221 */ /* 0x000fe40000010000 */
.L_x_10789:
[----:B------:R-:W-:Y:S05]  /*0fa0*/  BSYNC B1 ;  /* 0x0000000000017941 */ /* 0x000fea0003800000 */
.L_x_10788:
[----:B------:R-:W-:Y:S01]  /*0fb0*/  BSSY B1, `(.L_x_10790) ;  /* 0x0000006000017945 */ /* 0x000fe20003800000 */
[----:B------:R-:W-:Y:S05]  /*0fc0*/  @!P6 BRA `(.L_x_10791) ;  /* 0x000000400000e947 */ /* 0x000fea0003800000 */
[----:B-----5:R-:W-:-:S05]  /*0fd0*/  HADD2.F32 R73, -RZ, R62.H1_H1 ;  /* 0x3000003eff497230 */ /* 0x020fca0000004100 */
[----:B------:R-:W-:-:S04]  /*0fe0*/  FMUL.FTZ R84, R73, c[0x0][0x1ec] ;  /* 0x00007b0049547a20 */ /* 0x000fc80000410000 */
[----:B------:R-:W-:-:S04]  /*0ff0*/  FMUL.FTZ R73, R45, R84 ;  /* 0x000000542d497220 */ /* 0x000fc80000410000 */
[----:B------:R-:W-:Y:S02]  /*1000*/  @P0 FADD.FTZ R73, R57, R73 ;  /* 0x0000004939490221 */ /* 0x000fe40000010000 */
.L_x_10791:
[----:B------:R-:W-:Y:S05]  /*1010*/  BSYNC B1 ;  /* 0x0000000000017941 */ /* 0x000fea0003800000 */
.L_x_10790:
[----:B------:R-:W-:Y:S01]  /*1020*/  BSSY B1, `(.L_x_10792) ;  /* 0x0000006000017945 */ /* 0x000fe20003800000 */
[----:B------:R-:W-:Y:S05]  /*1030*/  @!P6 BRA `(.L_x_10793) ;  /* 0x000000400000e947 */ /* 0x000fea0003800000 */
[----:B-----5:R-:W-:-:S05]  /*1040*/  HADD2.F32 R74, -RZ, R63.H0_H0 ;  /* 0x2000003fff4a7230 */ /* 0x020fca0000004100 */
[----:B------:R-:W-:-:S04]  /*1050*/  FMUL.FTZ R85, R74, c[0x0][0x1ec] ;  /* 0x00007b004a557a20 */ /* 0x000fc80000410000 */
[----:B------:R-:W-:-:S04]  /*1060*/  FMUL.FTZ R74, R46, R85 ;  /* 0x000000552e4a7220 */ /* 0x000fc80000410000 */
[----:B------:R-:W-:Y:S02]  /*1070*/  @P0 FADD.FTZ R74, R58, R74 ;  /* 0x0000004a3a4a0221 */ /* 0x000fe40000010000 */
.L_x_10793:
[----:B------:R-:W-:Y:S05]  /*1080*/  BSYNC B1 ;  /* 0x0000000000017941 */ /* 0x000fea0003800000 */
.L_x_10792:
[----:B------:R-:W-:Y:S01]  /*1090*/  BSSY B1, `(.L_x_10794) ;  /* 0x0000006000017945 */ /* 0x000fe20003800000 */
[----:B------:R-:W-:Y:S05]  /*10a0*/  @!P6 BRA `(.L_x_10795) ;  /* 0x000000400000e947 */ /* 0x000fea0003800000 */
[----:B-----5:R-:W-:-:S05]  /*10b0*/  HADD2.F32 R75, -RZ, R63.H1_H1 ;  /* 0x3000003fff4b7230 */ /* 0x020fca0000004100 */
[----:B------:R-:W-:-:S04]  /*10c0*/  FMUL.FTZ R84, R75, c[0x0][0x1ec] ;  /* 0x00007b004b547a20 */ /* 0x000fc80000410000 */
[----:B------:R-:W-:-:S04]  /*10d0*/  FMUL.FTZ R75, R47, R84 ;  /* 0x000000542f4b7220 */ /* 0x000fc80000410000 */
[----:B------:R-:W-:Y:S02]  /*10e0*/  @P0 FADD.FTZ R75, R59, R75 ;  /* 0x0000004b3b4b0221 */ /* 0x000fe40000010000 */
.L_x_10795:
[----:B------:R-:W-:Y:S05]  /*10f0*/  BSYNC B1 ;  /* 0x0000000000017941 */ /* 0x000fea0003800000 */
.L_x_10794:
[----:B------:R0:W-:Y:S04]  /*1100*/  STG.E.128 [R80.64], R76 ;  /* 0x0000004c50007986 */ /* 0x0001e8000c101d04 */
[----:B------:R0:W-:Y:S02]  /*1110*/  STG.E.128 [R80.64+0x10], R72 ;  /* 0x0000104850007986 */ /* 0x0001e4000c101d04 */
.L_x_10779:
[----:B------:R-:W-:Y:S05]  /*1120*/  BSYNC B0 ;  /* 0x0000000000007941 */ /* 0x000fea0003800000 */
.L_x_10778:
        /* <DEDUP_REMOVED lines=21> */
.L_x_10804:
        /* <DEDUP_REMOVED lines=53> */
.L_x_10805:
        /* <DEDUP_REMOVED lines=47> */
[----:B------:R-:W-:Y:S01]  /*18c0*/  FADD.FTZ R91, R71, -R85 ;  /* 0x80000055475b7221 */ /* 0x000fe20000010000 */
[----:B------:R-:W-:Y:S01]  /*18d0*/  F2FP.PACK_AB R82, R86, R87 ;  /* 0x000000575652723e */ /* 0x000fe200000000ff */
[----:B------:R-:W-:Y:S01]  /*18e0*/  HFMA2.MMA R86, -RZ, RZ, 0, 9.5367431640625e-07 ;  /* 0x00000010ff567435 */ /* 0x000fe200000001ff */
[C---:B------:R-:W-:Y:S02]  /*18f0*/  FMUL.FTZ R89, R84.reuse, R89 ;  /* 0x0000005954597220 */ /* 0x040fe40000410000 */
[----:B------:R-:W-:Y:S02]  /*1900*/  FMUL.FTZ R88, R84, R91 ;  /* 0x0000005b54587220 */ /* 0x000fe40000410000 */
[----:B------:R-:W-:Y:S02]  /*1910*/  FFMA.FTZ R83, R18, R89, R10 ;  /* 0x0000005912537223 */ /* 0x000fe4000001000a */
[----:B------:R-:W-:-:S03]  /*1920*/  FFMA.FTZ R88, R19, R88, R11 ;  /* 0x0000005813587223 */ /* 0x000fc6000001000b */
[C---:B------:R-:W-:Y:S01]  /*1930*/  IMAD.WIDE.U32 R86, R3.reuse, R86, c[0x0][0x208] ;  /* 0x0000820003567625 */ /* 0x040fe200078e0056 */
[----:B------:R-:W-:Y:S02]  /*1940*/  IADD3 R3, R3, 0x20, RZ ;  /* 0x0000002003037810 */ /* 0x000fe40007ffe0ff */
[----:B------:R-:W-:-:S05]  /*1950*/  F2FP.PACK_AB R83, R88, R83 ;  /* 0x000000535853723e */ /* 0x000fca00000000ff */
[----:B------:R0:W-:Y:S02]  /*1960*/  STG.E.128 [R86.64], R80 ;  /* 0x0000005056007986 */ /* 0x0001e4000c101d04 */
.L_x_10801:
[----:B------:R-:W-:Y:S05]  /*1970*/  BSYNC B1 ;  /* 0x0000000000017941 */ /* 0x000fea0003800000 */
.L_x_10800:
        /* <DEDUP_REMOVED lines=24> */
[----:B------:R-:W-:Y:S01]  /*1b00*/  MOV R84, 0x10 ;  /* 0x0000001000547802 */ /* 0x000fe20000000f00 */
[----:B------:R-:W-:Y:S01]  /*1b10*/  FFMA.FTZ R83, R42, R87, R34 ;  /* 0x000000572a537223 */ /* 0x000fe20000010022 */
[----:B------:R-:W-:Y:S01]  /*1b20*/  F2FP.PACK_AB R80, R80, R85 ;  /* 0x000000555050723e */ /* 0x000fe200000000ff */
[----:B------:R-:W-:-:S02]  /*1b30*/  FFMA.FTZ R86, R41, R86, R33 ;  /* 0x0000005629567223 */ /* 0x000fc40000010021 */
[----:B------:R-:W-:Y:S01]  /*1b40*/  IMAD.WIDE.U32 R84, R3, R84, c[0x0][0x208] ;  /* 0x0000820003547625 */ /* 0x000fe200078e0054 */
[----:B------:R-:W-:Y:S02]  /*1b50*/  F2FP.PACK_AB R83, R88, R83 ;  /* 0x000000535853723e */ /* 0x000fe400000000ff */
[----:B------:R-:W-:-:S05]  /*1b60*/  F2FP.PACK_AB R82, R86, R89 ;  /* 0x000000595652723e */ /* 0x000fca00000000ff */
[----:B------:R0:W-:Y:S02]  /*1b70*/  STG.E.128 [R84.64], R80 ;  /* 0x0000005054007986 */ /* 0x0001e4000c101d04 */
.L_x_10799:
[----:B-1----:R-:W-:Y:S05]  /*1b80*/  BSYNC B0 ;  /* 0x0000000000007941 */ /* 0x002fea0003800000 */
.L_x_10798:
[----:B------:R-:W-:-:S04]  /*1b90*/  MOV R3, c[0x0][0x160] ;  /* 0x0000580000037a02 */ /* 0x000fc80000000f00 */
[----:B------:R-:W-:-:S04]  /*1ba0*/  LEA R0, R3, R0, 0x2 ;  /* 0x0000000003007211 */ /* 0x000fc800078e10ff */
[----:B------:R-:W-:-:S13]  /*1bb0*/  ISETP.GE.AND P0, PT, R0, c[0x0][0x164], PT ;  /* 0x0000590000007a0c */ /* 0x000fda0003f06270 */
[----:B0-----:R-:W-:Y:S01]  /*1bc0*/  @P0 CALL.REL.NOINC `(.L_x_10802) ;  /* 0x0000001000000944 */ /* 0x001fe20003c00000 */
[----:B------:R-:W-:Y:S05]  /*1bd0*/  BRA `(.L_x_10803) ;  /* 0xffffe7e000007947 */ /* 0x000fea000383ffff */
.L_x_10802:
[----:B------:R-:W-:Y:S05]  /*1be0*/  EXIT ;  /* 0x000000000000794d */ /* 0x000fea0003800000 */
.L_x_10796:
[----:B------:R-:W-:Y:S01]  /*1bf0*/  HFMA2.MMA R88, -RZ, RZ, 0, 5.9604644775390625e-08 ;  /* 0x00000001ff587435 */ /* 0x000fe200000001ff */
[----:B------:R-:W-:Y:S02]  /*1c00*/  MOV R89, R85 ;  /* 0x0000005500597202 */ /* 0x000fe40000000f00 */
[----:B------:R-:W-:Y:S02]  /*1c10*/  MOV R86, 0x1f ;  /* 0x0000001f00567802 */ /* 0x000fe40000000f00 */
[----:B------:R-:W-:Y:S02]  /*1c20*/  MOV R87, 0xffffffff ;  /* 0xffffffff00577802 */ /* 0x000fe40000000f00 */
[----:B------:R-:W-:Y:S02]  /*1c30*/  MOV R80, 0x1c50 ;  /* 0x00001c5000507802 */ /* 0x000fe40000000f00 */
[----:B-----5:R-:W-:Y:S05]  /*1c40*/  CALL.REL.NOINC `($__internal_118_$__cuda_sm70_shflsync_bfly_p) ;  /* 0x000005b000007944 */ /* 0x020fea0003c00000 */
[----:B01----:R-:W-:Y:S05]  /*1c50*/  BRA `(.L_x_10804) ;  /* 0xfffff62000007947 */ /* 0x003fea000383ffff */
.L_x_10797:
[----:B------:R-:W-:Y:S01]  /*1c60*/  HFMA2.MMA R88, -RZ, RZ, 0, 1.1920928955078125e-07 ;  /* 0x00000002ff587435 */ /* 0x000fe200000001ff */
[----:B------:R-:W-:Y:S02]  /*1c70*/  MOV R86, 0x1f ;  /* 0x0000001f00567802 */ /* 0x000fe40000000f00 */
[----:B------:R-:W-:-:S02]  /*1c80*/  MOV R87, 0xffffffff ;  /* 0xffffffff00577802 */ /* 0x000fc40000000f00 */
[----:B------:R-:W-:Y:S02]  /*1c90*/  MOV R80, 0x1cb0 ;  /* 0x00001cb000507802 */ /* 0x000fe40000000f00 */
[----:B0----5:R-:W-:Y:S05]  /*1ca0*/  CALL.REL.NOINC `($__internal_118_$__cuda_sm70_shflsync_bfly_p) ;  /* 0x0000055000007944 */ /* 0x021fea0003c00000 */
[----:B0-----:R-:W-:Y:S01]  /*1cb0*/  HFMA2.MMA R88, -RZ, RZ, 0, 2.384185791015625e-07 ;  /* 0x00000004ff587435 */ /* 0x001fe200000001ff */
[----:B-1----:R-:W-:Y:S01]  /*1cc0*/  FADD.FTZ R89, R89, R87 ;  /* 0x0000005759597221 */ /* 0x002fe20000010000 */
[----:B------:R-:W-:Y:S02]  /*1cd0*/  MOV R86, 0x1f ;  /* 0x0000001f00567802 */ /* 0x000fe40000000f00 */
[----:B------:R-:W-:Y:S02]  /*1ce0*/  MOV R87, 0xffffffff ;  /* 0xffffffff00577802 */ /* 0x000fe40000000f00 */
[----:B------:R-:W-:Y:S02]  /*1cf0*/  MOV R80, 0x1d10 ;  /* 0x00001d1000507802 */ /* 0x000fe40000000f00 */
[----:B------:R-:W-:Y:S05]  /*1d00*/  CALL.REL.NOINC `($__internal_118_$__cuda_sm70_shflsync_bfly_p) ;  /* 0x000004f000007944 */ /* 0x000fea0003c00000 */
[----:B0-----:R-:W-:Y:S01]  /*1d10*/  HFMA2.MMA R88, -RZ, RZ, 0, 4.76837158203125e-07 ;  /* 0x00000008ff587435 */ /* 0x001fe200000001ff */
[----:B-1----:R-:W-:Y:S01]  /*1d20*/  FADD.FTZ R89, R89, R87 ;  /* 0x0000005759597221 */ /* 0x002fe20000010000 */
[----:B------:R-:W-:Y:S02]  /*1d30*/  MOV R86, 0x1f ;  /* 0x0000001f00567802 */ /* 0x000fe40000000f00 */
[----:B------:R-:W-:-:S02]  /*1d40*/  MOV R87, 0xffffffff ;  /* 0xffffffff00577802 */ /* 0x000fc40000000f00 */
[----:B------:R-:W-:Y:S02]  /*1d50*/  MOV R80, 0x1d70 ;  /* 0x00001d7000507802 */ /* 0x000fe40000000f00 */
[----:B------:R-:W-:Y:S05]  /*1d60*/  CALL.REL.NOINC `($__internal_118_$__cuda_sm70_shflsync_bfly_p) ;  /* 0x0000049000007944 */ /* 0x000fea0003c00000 */
[----:B0-----:R-:W-:Y:S01]  /*1d70*/  HFMA2.MMA R88, -RZ, RZ, 0, 9.5367431640625e-07 ;  /* 0x00000010ff587435 */ /* 0x001fe200000001ff */
[----:B-1----:R-:W-:Y:S01]  /*1d80*/  FADD.FTZ R89, R89, R87 ;  /* 0x0000005759597221 */ /* 0x002fe20000010000 */
[----:B------:R-:W-:Y:S02]  /*1d90*/  MOV R86, 0x1f ;  /* 0x0000001f00567802 */ /* 0x000fe40000000f00 */
[----:B------:R-:W-:Y:S02]  /*1da0*/  MOV R87, 0xffffffff ;  /* 0xffffffff00577802 */ /* 0x000fe40000000f00 */
[----:B------:R-:W-:Y:S02]  /*1db0*/  MOV R80, 0x1dd0 ;  /* 0x00001dd000507802 */ /* 0x000fe40000000f00 */
[----:B------:R-:W-:Y:S05]  /*1dc0*/  CALL.REL.NOINC `($__internal_118_$__cuda_sm70_shflsync_bfly_p) ;  /* 0x0000043000007944 */ /* 0x000fea0003c00000 */
        /* <DEDUP_REMOVED lines=40> */
[----:B------:R-:W-:Y:S05]  /*2050*/  CALL.REL.NOINC `($__internal_118_$__cuda_sm70_shflsync_bfly_p) ;  /* 0x000001a000007944 */ /* 0x000fea0003c00000 */
[----:B0-----:R-:W-:Y:S01]  /*2060*/  HFMA2.MMA R88, -RZ, RZ, 0, 1.1920928955078125e-07 ;  /* 0x00000002ff587435 */ /* 0x001fe200000001ff */
[----:B-1----:R-:W-:Y:S01]  /*2070*/  FADD.FTZ R89, R84, R87 ;  /* 0x0000005754597221 */ /* 0x002fe20000010000 */
[----:B------:R-:W-:Y:S02]  /*2080*/  MOV R86, 0x1f ;  /* 0x0000001f00567802 */ /* 0x000fe40000000f00 */
[----:B------:R-:W-:Y:S02]  /*2090*/  MOV R87, 0xffffffff ;  /* 0xffffffff00577802 */ /* 0x000fe40000000f00 */
[----:B------:R-:W-:Y:S02]  /*20a0*/  MOV R80, 0x20c0 ;  /* 0x000020c000507802 */ /* 0x000fe40000000f00 */
[----:B------:R-:W-:Y:S05]  /*20b0*/  CALL.REL.NOINC `($__internal_118_$__cuda_sm70_shflsync_bfly_p) ;  /* 0x0000014000007944 */ /* 0x000fea0003c00000 */
[----:B0-----:R-:W-:Y:S01]  /*20c0*/  HFMA2.MMA R88, -RZ, RZ, 0, 2.384185791015625e-07 ;  /* 0x00000004ff587435 */ /* 0x001fe200000001ff */
[----:B-1----:R-:W-:Y:S01]  /*20d0*/  FADD.FTZ R89, R89, R87 ;  /* 0x0000005759597221 */ /* 0x002fe20000010000 */
[----:B------:R-:W-:Y:S02]  /*20e0*/  MOV R86, 0x1f ;  /* 0x0000001f00567802 */ /* 0x000fe40000000f00 */
[----:B------:R-:W-:-:S02]  /*20f0*/  MOV R87, 0xffffffff ;  /* 0xffffffff00577802 */ /* 0x000fc40000000f00 */
[----:B------:R-:W-:Y:S02]  /*2100*/  MOV R80, 0x2120 ;  /* 0x0000212000507802 */ /* 0x000fe40000000f00 */
[----:B------:R-:W-:Y:S05]  /*2110*/  CALL.REL.NOINC `($__internal_118_$__cuda_sm70_shflsync_bfly_p) ;  /* 0x000000e000007944 */ /* 0x000fea0003c00000 */
[----:B0-----:R-:W-:Y:S01]  /*2120*/  HFMA2.MMA R88, -RZ, RZ, 0, 4.76837158203125e-07 ;  /* 0x00000008ff587435 */ /* 0x001fe200000001ff */
[----:B-1----:R-:W-:Y:S01]  /*2130*/  FADD.FTZ R89, R89, R87 ;  /* 0x0000005759597221 */ /* 0x002fe20000010000 */
[----:B------:R-:W-:Y:S02]  /*2140*/  MOV R86, 0x1f ;  /* 0x0000001f00567802 */ /* 0x000fe40000000f00 */
[----:B------:R-:W-:Y:S02]  /*2150*/  MOV R87, 0xffffffff ;  /* 0xffffffff00577802 */ /* 0x000fe40000000f00 */
[----:B------:R-:W-:Y:S02]  /*2160*/  MOV R80, 0x2180 ;  /* 0x0000218000507802 */ /* 0x000fe40000000f00 */
[----:B------:R-:W-:Y:S05]  /*2170*/  CALL.REL.NOINC `($__internal_118_$__cuda_sm70_shflsync_bfly_p) ;  /* 0x0000008000007944 */ /* 0x000fea0003c00000 */
[----:B0-----:R-:W-:Y:S01]  /*2180*/  HFMA2.MMA R88, -RZ, RZ, 0, 9.5367431640625e-07 ;  /* 0x00000010ff587435 */ /* 0x001fe200000001ff */
[----:B-1----:R-:W-:Y:S01]  /*2190*/  FADD.FTZ R89, R89, R87 ;  /* 0x0000005759597221 */ /* 0x002fe20000010000 */
[----:B------:R-:W-:Y:S02]  /*21a0*/  MOV R86, 0x1f ;  /* 0x0000001f00567802 */ /* 0x000fe40000000f00 */
[----:B------:R-:W-:-:S02]  /*21b0*/  MOV R87, 0xffffffff ;  /* 0xffffffff00577802 */ /* 0x000fc40000000f00 */
[----:B------:R-:W-:Y:S02]  /*21c0*/  MOV R80, 0x21e0 ;  /* 0x000021e000507802 */ /* 0x000fe40000000f00 */
[----:B------:R-:W-:Y:S05]  /*21d0*/  CALL.REL.NOINC `($__internal_118_$__cuda_sm70_shflsync_bfly_p) ;  /* 0x0000002000007944 */ /* 0x000fea0003c00000 */
[----:B01----:R-:W-:Y:S01]  /*21e0*/  MOV R86, R87 ;  /* 0x0000005700567202 */ /* 0x003fe20000000f00 */
[----:B------:R-:W-:Y:S05]  /*21f0*/  BRA `(.L_x_10805) ;  /* 0xfffff3d000007947 */ /* 0x000fea000383ffff */
        .weak           $__internal_118_$__cuda_sm70_shflsync_bfly_p
        .type           $__internal_118_$__cuda_sm70_shflsync_bfly_p,@function
        .size           $__internal_118_$__cuda_sm70_shflsync_bfly_p,(.L_x_15310 - $__internal_118_$__cuda_sm70_shflsync_bfly_p)
$__internal_118_$__cuda_sm70_shflsync_bfly_p:
[----:B------:R-:W-:Y:S01]  /*2200*/  HFMA2.MMA R81, -RZ, RZ, 0, 0 ;  /* 0x00000000ff517435 */ /* 0x000fe200000001ff */
[----:B------:R-:W-:Y:S04]  /*2210*/  WARPSYNC R87 ;  /* 0x0000005700007348 */ /* 0x000fe80003800000 */
[----:B------:R0:W1:Y:S01]  /*2220*/  SHFL.BFLY PT, R87, R89, R88, R86 ;  /* 0x0c00005859577389 */ /* 0x00006200000e0056 */
[----:B------:R-:W-:Y:S05]  /*2230*/  RET.REL.NODEC R80 `(_ZN10layer_norm13ln_fwd_kernelINS_13Kernel_traitsIf6__halffS2_fjLj512ELj1ELj4ELj1ELj16ENS_18Kernel_traits_baseILj512EfS2_fS2_fjLj128EEEEELb0ELb1ELb1ELb0EEEvNS_9FwdParamsE) ;  /* 0xffffddc050007950 */ /* 0x000fea0003c3ffff */
.L_x_10806:
        /* <DEDUP_REMOVED lines=12> */
.L_x_15310:


//--------------------- .text._ZN10layer_norm13ln_fwd_kernelINS_13Kernel_traitsIf6__halffS2_fjLj512ELj1ELj4ELj1ELj16ENS_18Kernel_traits_baseILj512EfS2_fS2_fjLj128EEEEELb0ELb1ELb1ELb1EEEvNS_9FwdParamsE --------------------------
	.section	.text._ZN10layer_norm13ln_fwd_kernelINS_13Kernel_traitsIf6__halffS2_fjLj512ELj1ELj4ELj1ELj16ENS_18Kernel_traits_baseILj512EfS2_fS2_fjLj128EEEEELb0ELb1ELb1ELb1EEEvNS_9FwdParamsE,"ax",@progbits
	.sectioninfo	@"SHI_REGISTERS=95"
	.align	128
        .global         _ZN10layer_norm13ln_fwd_kernelINS_13Kernel_traitsIf6__halffS2_fjLj512ELj1ELj4ELj1ELj16ENS_18Kernel_traits_baseILj512EfS2_fS2_fjLj128EEEEELb0ELb1ELb1ELb1EEEvNS_9FwdParamsE
        .type           _ZN10layer_norm13ln_fwd_kernelINS_13Kernel_traitsIf6__halffS2_fjLj512ELj1ELj4ELj1ELj16ENS_18Kernel_traits_baseILj512EfS2_fS2_fjLj128EEEEELb0ELb1ELb1ELb1EEEvNS_9FwdParamsE,@function
        .size           _ZN10layer_norm13ln_fwd_kernelINS_13Kernel_traitsIf6__halffS2_fjLj512ELj1ELj4ELj1ELj16ENS_18Kernel_traits_baseILj512EfS2_fS2_fjLj128EEEEELb0ELb1ELb1ELb1EEEvNS_9FwdParamsE,(.L_x_15311 - _ZN10layer_norm13ln_fwd_kernelINS_13Kernel_traitsIf6__halffS2_fjLj512ELj1ELj4ELj1ELj16ENS_18Kernel_traits_baseILj512EfS2_fS2_fjLj128EEEEELb0ELb1ELb1ELb1EEEvNS_9FwdParamsE)
        .other          _ZN10layer_norm13ln_fwd_kernelINS_13Kernel_traitsIf6__halffS2_fjLj512ELj1ELj4ELj1ELj16ENS_18Kernel_traits_baseILj512EfS2_fS2_fjLj128EEEEELb0ELb1ELb1ELb1EEEvNS_9FwdParamsE,@"STO_CUDA_ENTRY STV_DEFAULT"
_ZN10layer_norm13ln_fwd_kernelINS_13Kernel_traitsIf6__halffS2_fjLj512ELj1ELj4ELj1ELj16ENS_18Kernel_traits_baseILj512EfS2_fS2_fjLj128EEEEELb0ELb1ELb1ELb1EEEvNS_9FwdParamsE:
.text._ZN10layer_norm13ln_fwd_kernelINS_13Kernel_traitsIf6__halffS2_fjLj512ELj1ELj4ELj1ELj16ENS_18Kernel_traits_baseILj512EfS2_fS2_fjLj128EEEEELb0ELb1ELb1ELb1EEEvNS_9FwdParamsE:
        /* <DEDUP_REMOVED lines=40> */
.L_x_10844:
        /* <DEDUP_REMOVED lines=58> */
[----:B------:R-:W-:-:S04]  /*0620*/  FMUL.FTZ R76, R36, R73 ;  /* 0x00000049244c7220 */ /* 0x000fc80000410000 */
[----:B------:R-:W-:Y:S02]  /*0630*/  @P0 FADD.FTZ R76, R52, R76 ;  /* 0x0000004c344c0221 */ /* 0x000fe40000010000 */
.L_x_10808:
[----:B------:R-:W-:Y:S05]  /*0640*/  BSYNC B0 ;  /* 0x0000000000007941 */ /* 0x000fea0003800000 */
.L_x_10807:
[----:B------:R-:W-:Y:S01]  /*0650*/  BSSY B0, `(.L_x_10809) ;  /* 0x0000006000007945 */ /* 0x000fe20003800000 */
[----:B------:R-:W-:Y:S05]  /*0660*/  @!P5 BRA `(.L_x_10810) ;  /* 0x000000400000d947 */ /* 0x000fea0003800000 */
[----:B-----5:R-:W-:-:S05]  /*0670*/  HADD2.F32 R73, -RZ, R60.H1_H1 ;  /* 0x3000003cff497230 */ /* 0x020fca0000004100 */
[----:B------:R-:W-:-:S04]  /*0680*/  FMUL.FTZ R74, R73, c[0x0][0x1ec] ;  /* 0x00007b00494a7a20 */ /* 0x000fc80000410000 */
[----:B------:R-:W-:-:S04]  /*0690*/  FMUL.FTZ R77, R37, R74 ;  /* 0x0000004a254d7220 */ /* 0x000fc80000410000 */
[----:B------:R-:W-:Y:S02]  /*06a0*/  @P0 FADD.FTZ R77, R53, R77 ;  /* 0x0000004d354d0221 */ /* 0x000fe40000010000 */
.L_x_10810:
[----:B------:R-:W-:Y:S05]  /*06b0*/  BSYNC B0 ;  /* 0x0000000000007941 */ /* 0x000fea0003800000 */
.L_x_10809:
[----:B------:R-:W-:Y:S01]  /*06c0*/  BSSY B0, `(.L_x_10811) ;  /* 0x0000006000007945 */ /* 0x000fe20003800000 */
[----:B------:R-:W-:Y:S05]  /*06d0*/  @!P5 BRA `(.L_x_10812) ;  /* 0x000000400000d947 */ /* 0x000fea0003800000 */
[----:B-----5:R-:W-:-:S05]  /*06e0*/  HADD2.F32 R73, -RZ, R61.H0_H0 ;  /* 0x2000003dff497230 */ /* 0x020fca0000004100 */
[----:B------:R-:W-:-:S04]  /*06f0*/  FMUL.FTZ R73, R73, c[0x0][0x1ec] ;  /* 0x00007b0049497a20 */ /* 0x000fc80000410000 */
[----:B------:R-:W-:-:S04]  /*0700*/  FMUL.FTZ R78, R38, R73 ;  /* 0x00000049264e7220 */ /* 0x000fc80000410000 */
[----:B------:R-:W-:Y:S02]  /*0710*/  @P0 FADD.FTZ R78, R54, R78 ;  /* 0x0000004e364e0221 */ /* 0x000fe40000010000 */
.L_x_10812:
[----:B------:R-:W-:Y:S05]  /*0720*/  BSYNC B0 ;  /* 0x0000000000007941 */ /* 0x000fea0003800000 */
.L_x_10811:
[----:B------:R-:W-:Y:S01]  /*0730*/  BSSY B0, `(.L_x_10813) ;  /* 0x0000006000007945 */ /* 0x000fe20003800000 */
[----:B------:R-:W-:Y:S05]  /*0740*/  @!P5 BRA `(.L_x_10814) ;  /* 0x000000400000d947 */ /* 0x000fea0003800000 */
[----:B-----5:R-:W-:-:S05]  /*0750*/  HADD2.F32 R73, -RZ, R61.H1_H1 ;  /* 0x3000003dff497230 */ /* 0x020fca0000004100 */
[----:B------:R-:W-:-:S04]  /*0760*/  FMUL.FTZ R74, R73, c[0x0][0x1ec] ;  /* 0x00007b00494a7a20 */ /* 0x000fc80000410000 */
[----:B------:R-:W-:-:S04]  /*0770*/  FMUL.FTZ R79, R39, R74 ;  /* 0x0000004a274f7220 */ /* 0x000fc80000410000 */
[----:B------:R-:W-:Y:S02]  /*0780*/  @P0 FADD.FTZ R79, R55, R79 ;  /* 0x0000004f374f0221 */ /* 0x000fe40000010000 */
.L_x_10814:
[----:B------:R-:W-:Y:S05]  /*0790*/  BSYNC B0 ;  /* 0x0000000000007941 */ /* 0x000fea0003800000 */
.L_x_10813:
[----:B------:R-:W-:Y:S01]  /*07a0*/  BSSY B0, `(.L_x_10815) ;  /* 0x0000006000007945 */ /* 0x000fe20003800000 */
[----:B------:R-:W-:Y:S05]  /*07b0*/  @!P5 BRA `(.L_x_10816) ;  /* 0x000000400000d947 */ /* 0x000fea0003800000 */
[----:B-----5:R-:W-:-:S05]  /*07c0*/  HADD2.F32 R64, -RZ, R62.H0_H0 ;  /* 0x2000003eff407230 */ /* 0x020fca0000004100 */
[----:B------:R-:W-:-:S04]  /*07d0*/  FMUL.FTZ R73, R64, c[0x0][0x1ec] ;  /* 0x00007b0040497a20 */ /* 0x000fc80000410000 */
[----:B------:R-:W-:-:S04]  /*07e0*/  FMUL.FTZ R64, R40, R73 ;  /* 0x0000004928407220 */ /* 0x000fc80000410000 */
[----:B------:R-:W-:Y:S02]  /*07f0*/  @P0 FADD.FTZ R64, R56, R64 ;  /* 0x0000004038400221 */ /* 0x000fe40000010000 */
.L_x_10816:
[----:B------:R-:W-:Y:S05]  /*0800*/  BSYNC B0 ;  /* 0x0000000000007941 */ /* 0x000fea0003800000 */
.L_x_10815:
[----:B------:R-:W-:Y:S01]  /*0810*/  BSSY B0, `(.L_x_10817) ;  /* 0x0000006000007945 */ /* 0x000fe20003800000 */
[----:B------:R-:W-:Y:S05]  /*0820*/  @!P5 BRA `(.L_x_10818) ;  /* 0x000000400000d947 */ /* 0x000fea0003800000 */
[----:B-----5:R-:W-:-:S05]  /*0830*/  HADD2.F32 R65, -RZ, R62.H1_H1 ;  /* 0x3000003eff417230 */ /* 0x020fca0000004100 */
[----:B------:R-:W-:-:S04]  /*0840*/  FMUL.FTZ R74, R65, c[0x0][0x1ec] ;  /* 0x00007b00414a7a20 */ /* 0x000fc80000410000 */
[----:B------:R-:W-:-:S04]  /*0850*/  FMUL.FTZ R65, R41, R74 ;  /* 0x0000004a29417220 */ /* 0x000fc80000410000 */
[----:B------:R-:W-:Y:S02]  /*0860*/  @P0 FADD.FTZ R65, R57, R65 ;  /* 0x0000004139410221 */ /* 0x000fe40000010000 */
.L_x_10818:
[----:B------:R-:W-:Y:S05]  /*0870*/  BSYNC B0 ;  /* 0x0000000000007941 */ /* 0x000fea0003800000 */
.L_x_10817:
[----:B------:R-:W-:Y:S01]  /*0880*/  BSSY B0, `(.L_x_10819) ;  /* 0x0000006000007945 */ /* 0x000fe20003800000 */
[----:B------:R-:W-:Y:S05]  /*0890*/  @!P5 BRA `(.L_x_10820) ;  /* 0x000000400000d947 */ /* 0x000fea0003800000 */
[----:B-----5:R-:W-:-:S05]  /*08a0*/  HADD2.F32 R66, -RZ, R63.H0_H0 ;  /* 0x2000003fff427230 */ /* 0x020fca0000004100 */
[----:B------:R-:W-:-:S04]  /*08b0*/  FMUL.FTZ R73, R66, c[0x0][0x1ec] ;  /* 0x00007b0042497a20 */ /* 0x000fc80000410000 */
[----:B------:R-:W-:-:S04]  /*08c0*/  FMUL.FTZ R66, R42, R73 ;  /* 0x000000492a427220 */ /* 0x000fc80000410000 */
[----:B------:R-:W-:Y:S02]  /*08d0*/  @P0 FADD.FTZ R66, R58, R66 ;  /* 0x000000423a420221 */ /* 0x000fe40000010000 */
.L_x_10820:
[----:B------:R-:W-:Y:S05]  /*08e0*/  BSYNC B0 ;  /* 0x0000000000007941 */ /* 0x000fea0003800000 */
.L_x_10819:
[----:B------:R-:W-:Y:S01]  /*08f0*/  BSSY B0, `(.L_x_10821) ;  /* 0x0000006000007945 */ /* 0x000fe20003800000 */
[----:B------:R-:W-:Y:S05]  /*0900*/  @!P5 BRA `(.L_x_10822) ;  /* 0x000000400000d947 */ /* 0x000fea0003800000 */
[----:B-----5:R-:W-:-:S05]  /*0910*/  HADD2.F32 R67, -RZ, R63.H1_H1 ;  /* 0x3000003fff437230 */ /* 0x020fca0000004100 */
[----:B------:R-:W-:-:S04]  /*0920*/  FMUL.FTZ R74, R67, c[0x0][0x1ec] ;  /* 0x00007b00434a7a20 */ /* 0x000fc80000410000 */
[----:B------:R-:W-:-:S04]  /*0930*/  FMUL.FTZ R67, R43, R74 ;  /* 0x0000004a2b437220 */ /* 0x000fc80000410000 */
[----:B------:R-:W-:Y:S02]  /*0940*/  @P0 FADD.FTZ R67, R59, R67 ;  /* 0x000000433b430221 */ /* 0x000fe40000010000 */
.L_x_10822:
[----:B------:R-:W-:Y:S05]  /*0950*/  BSYNC B0 ;  /* 0x0000000000007941 */ /* 0x000fea0003800000 */
.L_x_10821:
        /* <DEDUP_REMOVED lines=36> */
[----:B------:R-:W-:-:S04]  /*0ba0*/  FMUL.FTZ R68, R44, R83 ;  /* 0x000000532c447220 */ /* 0x000fc80000410000 */
[----:B------:R-:W-:Y:S02]  /*0bb0*/  @P0 FADD.FTZ R68, R52, R68 ;  /* 0x0000004434440221 */ /* 0x000fe40000010000 */
.L_x_10824:
[----:B------:R-:W-:Y:S05]  /*0bc0*/  BSYNC B0 ;  /* 0x0000000000007941 */ /* 0x000fea0003800000 */
.L_x_10823:
[----:B------:R-:W-:Y:S01]  /*0bd0*/  BSSY B0, `(.L_x_10825) ;  /* 0x0000006000007945 */ /* 0x000fe20003800000 */
[----:B------:R-:W-:Y:S05]  /*0be0*/  @!P5 BRA `(.L_x_10826) ;  /* 0x000000400000d947 */ /* 0x000fea0003800000 */
[----:B-----5:R-:W-:-:S05]  /*0bf0*/  HADD2.F32 R69, -RZ, R60.H1_H1 ;  /* 0x3000003cff457230 */ /* 0x020fca0000004100 */
[----:B------:R-:W-:-:S04]  /*0c00*/  FMUL.FTZ R82, R69, c[0x0][0x1ec] ;  /* 0x00007b0045527a20 */ /* 0x000fc80000410000 */
[----:B------:R-:W-:-:S04]  /*0c10*/  FMUL.FTZ R69, R45, R82 ;  /* 0x000000522d457220 */ /* 0x000fc80000410000 */
[----:B------:R-:W-:Y:S02]  /*0c20*/  @P0 FADD.FTZ R69, R53, R69 ;  /* 0x0000004535450221 */ /* 0x000fe40000010000 */
.L_x_10826:
[----:B------:R-:W-:Y:S05]  /*0c30*/  BSYNC B0 ;  /* 0x0000000000007941 */ /* 0x000fea0003800000 */
.L_x_10825:
[----:B------:R-:W-:Y:S01]  /*0c40*/  BSSY B0, `(.L_x_10827) ;  /* 0x0000006000007945 */ /* 0x000fe20003800000 */
[----:B------:R-:W-:Y:S05]  /*0c50*/  @!P5 BRA `(.L_x_10828) ;  /* 0x000000400000d947 */ /* 0x000fea0003800000 */
[----:B-----5:R-:W-:-:S05]  /*0c60*/  HADD2.F32 R70, -RZ, R61.H0_H0 ;  /* 0x2000003dff467230 */ /* 0x020fca0000004100 */
[----:B------:R-:W-:-:S04]  /*0c70*/  FMUL.FTZ R83, R70, c[0x0][0x1ec] ;  /* 0x00007b0046537a20 */ /* 0x000fc80000410000 */
[----:B------:R-:W-:-:S04]  /*0c80*/  FMUL.FTZ R70, R46, R83 ;  /* 0x000000532e467220 */ /* 0x000fc80000410000 */
[----:B------:R-:W-:Y:S02]  /*0c90*/  @P0 FADD.FTZ R70, R54, R70 ;  /* 0x0000004636460221 */ /* 0x000fe40000010000 */
.L_x_10828:
[----:B------:R-:W-:Y:S05]  /*0ca0*/  BSYNC B0 ;  /* 0x0000000000007941 */ /* 0x000fea0003800000 */
.L_x_10827:
[----:B------:R-:W-:Y:S01]  /*0cb0*/  BSSY B0, `(.L_x_10829) ;  /* 0x0000006000007945 */ /* 0x000fe20003800000 */
[----:B------:R-:W-:Y:S05]  /*0cc0*/  @!P5 BRA `(.L_x_10830) ;  /* 0x000000400000d947 */ /* 0x000fea0003800000 */
[----:B-----5:R-:W-:-:S05]  /*0cd0*/  HADD2.F32 R71, -RZ, R61.H1_H1 ;  /* 0x3000003dff477230 */ /* 0x020fca0000004100 */
[----:B------:R-:W-:-:S04]  /*0ce0*/  FMUL.FTZ R82, R71, c[0x0][0x1ec] ;  /* 0x00007b0047527a20 */ /* 0x000fc80000410000 */
[----:B------:R-:W-:-:S04]  /*0cf0*/  FMUL.FTZ R71, R47, R82 ;  /* 0x000000522f477220 */ /* 0x000fc80000410000 */
[----:B------:R-:W-:Y:S02]  /*0d00*/  @P0 FADD.FTZ R71, R55, R71 ;  /* 0x0000004737470221 */ /* 0x000fe40000010000 */
.L_x_10830:
[----:B------:R-:W-:Y:S05]  /*0d10*/  BSYNC B0 ;  /* 0x0000000000007941 */ /* 0x000fea0003800000 */
.L_x_10829:
[----:B------:R-:W-:Y:S01]  /*0d20*/  BSSY B0, `(.L_x_10831) ;  /* 0x0000006000007945 */ /* 0x000fe20003800000 */
[----:B------:R-:W-:Y:S05]  /*0d30*/  @!P5 BRA `(.L_x_10832) ;  /* 0x000000400000d947 */ /* 0x000fea0003800000 */
[----:B-----5:R-:W-:-:S05]  /*0d40*/  HADD2.F32 R72, -RZ, R62.H0_H0 ;  /* 0x2000003eff487230 */ /* 0x020fca0000004100 */
[----:B------:R-:W-:-:S04]  /*0d50*/  FMUL.FTZ R83, R72, c[0x0][0x1ec] ;  /* 0x00007b0048537a20 */ /* 0x000fc80000410000 */
[----:B------:R-:W-:-:S04]  /*0d60*/  FMUL.FTZ R72, R48, R83 ;  /* 0x0000005330487220 */ /* 0x000fc80000410000 */
[----:B------:R-:W-:Y:S02]  /*0d70*/  @P0 FADD.FTZ R72, R56, R72 ;  /* 0x0000004838480221 */ /* 0x000fe40000010000 */
.L_x_10832:
[----:B------:R-:W-:Y:S05]  /*0d80*/  BSYNC B0 ;  /* 0x0000000000007941 */ /* 0x000fea0003800000 */
.L_x_10831:
[----:B------:R-:W-:Y:S01]  /*0d90*/  BSSY B0, `(.L_x_10833) ;  /* 0x0000006000007945 */ /* 0x000fe20003800000 */
[----:B------:R-:W-:Y:S05]  /*0da0*/  @!P5 BRA `(.L_x_10834) ;  /* 0x000000400000d947 */ /* 0x000fea0003800000 */
[----:B-----5:R-:W-:-:S05]  /*0db0*/  HADD2.F32 R73, -RZ, R62.H1_H1 ;  /* 0x3000003eff497230 */ /* 0x020fca0000004100 */
[----:B------:R-:W-:-:S04]  /*0dc0*/  FMUL.FTZ R82, R73, c[0x0][0x1ec] ;  /* 0x00007b0049527a20 */ /* 0x000fc80000410000 */
[----:B------:R-:W-:-:S04]  /*0dd0*/  FMUL.FTZ R73, R49, R82 ;  /* 0x0000005231497220 */ /* 0x000fc80000410000 */
[----:B------:R-:W-:Y:S02]  /*0de0*/  @P0 FADD.FTZ R73, R57, R73 ;  /* 0x0000004939490221 */ /* 0x000fe40000010000 */
.L_x_10834:
[----:B------:R-:W-:Y:S05]  /*0df0*/  BSYNC B0 ;  /* 0x0000000000007941 */ /* 0x000fea0003800000 */
.L_x_10833:
[----:B------:R-:W-:Y:S01]  /*0e00*/  BSSY B0, `(.L_x_10835) ;  /* 0x0000006000007945 */ /* 0x000fe20003800000 */
[----:B------:R-:W-:Y:S05]  /*0e10*/  @!P5 BRA `(.L_x_10836) ;  /* 0x000000400000d947 */ /* 0x000fea0003800000 */
[----:B-----5:R-:W-:-:S05]  /*0e20*/  HADD2.F32 R74, -RZ, R63.H0_H0 ;  /* 0x2000003fff4a7230 */ /* 0x020fca0000004100 */
[----:B------:R-:W-:-:S04]  /*0e30*/  FMUL.FTZ R83, R74, c[0x0][0x1ec] ;  /* 0x00007b004a537a20 */ /* 0x000fc80000410000 */
[----:B------:R-:W-:-:S04]  /*0e40*/  FMUL.FTZ R74, R50, R83 ;  /* 0x00000053324a7220 */ /* 0x000fc80000410000 */
[----:B------:R-:W-:Y:S02]  /*0e50*/  @P0 FADD.FTZ R74, R58, R74 ;  /* 0x0000004a3a4a0221 */ /* 0x000fe40000010000 */
.L_x_10836:
[----:B------:R-:W-:Y:S05]  /*0e60*/  BSYNC B0 ;  /* 0x0000000000007941 */ /* 0x000fea0003800000 */
.L_x_10835:
[----:B------:R-:W-:Y:S01]  /*0e70*/  BSSY B0, `(.L_x_10837) ;  /* 0x0000006000007945 */ /* 0x000fe20003800000 */
[----:B------:R-:W-:Y:S05]  /*0e80*/  @!P5 BRA `(.L_x_10838) ;  /* 0x000000400000d947 */ /* 0x000fea0003800000 */
[----:B-----5:R-:W-:-:S05]  /*0e90*/  HADD2.F32 R75, -RZ, R63.H1_H1 ;  /* 0x3000003fff4b7230 */ /* 0x020fca0000004100 */
[----:B------:R-:W-:-:S04]  /*0ea0*/  FMUL.FTZ R82, R75, c[0x0][0x1ec] ;  /* 0x00007b004b527a20 */ /* 0x000fc80000410000 */
[----:B------:R-:W-:-:S04]  /*0eb0*/  FMUL.FTZ R75, R51, R82 ;  /* 0x00000052334b7220 */ /* 0x000fc80000410000 */
[----:B------:R-:W-:Y:S02]  /*0ec0*/  @P0 FADD.FTZ R75, R59, R75 ;  /* 0x0000004b3b4b0221 */ /* 0x000fe40000010000 */
.L_x_10838:
[----:B------:R-:W-:Y:S05]  /*0ed0*/  BSYNC B0 ;  /* 0x0000000000007941 */ /* 0x000fea0003800000 */
.L_x_10837:
        /* <DEDUP_REMOVED lines=23> */
.L_x_10845:
        /* <DEDUP_REMOVED lines=52> */
.L_x_10846:
        /* <DEDUP_REMOVED lines=85> */
.L_x_10842:
[----:B-1----:R-:W-:Y:S05]  /*18e0*/  BSYNC B0 ;  /* 0x0000000000007941 */ /* 0x002fea0003800000 */
.L_x_10841:
[----:B------:R-:W-:-:S04]  /*18f0*/  MOV R3, c[0x0][0x160] ;  /* 0x0000580000037a02 */ /* 0x000fc80000000f00 */
[----:B------:R-:W-:-:S04]  /*1900*/  LEA R0, R3, R0, 0x2 ;  /* 0x0000000003007211 */ /* 0x000fc800078e10ff */
[----:B------:R-:W-:-:S13]  /*1910*/  ISETP.GE.AND P0, PT, R0, c[0x0][0x164], PT ;  /* 0x0000590000007a0c */ /* 0x000fda0003f06270 */
[----:B0----5:R-:W-:Y:S01]  /*1920*/  @P0 CALL.REL.NOINC `(.L_x_10843) ;  /* 0x0000001000000944 */ /* 0x021fe20003c00000 */
[----:B------:R-:W-:Y:S05]  /*1930*/  BRA `(.L_x_10844) ;  /* 0xffffe94000007947 */ /* 0x000fea000383ffff */
.L_x_10843:
[----:B------:R-:W-:Y:S05]  /*1940*/  EXIT ;  /* 0x000000000000794d */ /* 0x000fea0003800000 */
.L_x_10839:
[----:B0-----:R-:W-:Y:S01]  /*1950*/  HFMA2.MMA R86, -RZ, RZ, 0, 5.9604644775390625e-08 ;  /* 0x00000001ff567435 */ /* 0x001fe200000001ff */
[----:B------:R-:W-:Y:S02]  /*1960*/  MOV R82, 0x1f ;  /* 0x0000001f00527802 */ /* 0x000fe40000000f00 */
[----:B------:R-:W-:Y:S02]  /*1970*/  MOV R3, 0xffffffff ;  /* 0xffffffff00037802 */ /* 0x000fe40000000f00 */
[----:B------:R-:W-:Y:S02]  /*1980*/  MOV R84, 0x19a0 ;  /* 0x000019a000547802 */ /* 0x000fe40000000f00 */
[----:B-----5:R-:W-:Y:S05]  /*1990*/  CALL.REL.NOINC `($__internal_119_$__cuda_sm70_shflsync_bfly_p) ;  /* 0x000005a000007944 */ /* 0x020fea0003c00000 */
[----:B01----:R-:W-:Y:S05]  /*19a0*/  BRA `(.L_x_10845) ;  /* 0xfffff6a000007947 */ /* 0x003fea000383ffff */
.L_x_10840:
[----:B------:R-:W-:Y:S01]  /*19b0*/  HFMA2.MMA R86, -RZ, RZ, 0, 1.1920928955078125e-07 ;  /* 0x00000002ff567435 */ /* 0x000fe200000001ff */
[----:B0-----:R-:W-:Y:S02]  /*19c0*/  MOV R87, R88 ;  /* 0x0000005800577202 */ /* 0x001fe40000000f00 */
[----:B------:R-:W-:Y:S02]  /*19d0*/  MOV R82, 0x1f ;  /* 0x0000001f00527802 */ /* 0x000fe40000000f00 */
[----:B------:R-:W-:-:S02]  /*19e0*/  MOV R3, 0xffffffff ;  /* 0xffffffff00037802 */ /* 0x000fc40000000f00 */
[----:B------:R-:W-:Y:S02]  /*19f0*/  MOV R84, 0x1a10 ;  /* 0x00001a1000547802 */ /* 0x000fe40000000f00 */
[----:B-----5:R-:W-:Y:S05]  /*1a00*/  CALL.REL.NOINC `($__internal_119_$__cuda_sm70_shflsync_bfly_p) ;  /* 0x0000053000007944 */ /* 0x020fea0003c00000 */
[----:B0-----:R-:W-:Y:S01]  /*1a10*/  HFMA2.MMA R86, -RZ, RZ, 0, 2.384185791015625e-07 ;  /* 0x00000004ff567435 */ /* 0x001fe200000001ff */
[----:B-1----:R-:W-:Y:S01]  /*1a20*/  FADD.FTZ R87, R88, R3 ;  /* 0x0000000358577221 */ /* 0x002fe20000010000 */
[----:B------:R-:W-:Y:S02]  /*1a30*/  MOV R82, 0x1f ;  /* 0x0000001f00527802 */ /* 0x000fe40000000f00 */
[----:B------:R-:W-:Y:S02]  /*1a40*/  MOV R3, 0xffffffff ;  /* 0xffffffff00037802 */ /* 0x000fe40000000f00 */
[----:B------:R-:W-:Y:S02]  /*1a50*/  MOV R84, 0x1a70 ;  /* 0x00001a7000547802 */ /* 0x000fe40000000f00 */
[----:B------:R-:W-:Y:S05]  /*1a60*/  CALL.REL.NOINC `($__internal_119_$__cuda_sm70_shflsync_bfly_p) ;  /* 0x000004d000007944 */ /* 0x000fea0003c00000 */
[----:B0-----:R-:W-:Y:S01]  /*1a70*/  HFMA2.MMA R86, -RZ, RZ, 0, 4.76837158203125e-07 ;  /* 0x00000008ff567435 */ /* 0x001fe200000001ff */
[----:B-1----:R-:W-:Y:S01]  /*1a80*/  FADD.FTZ R87, R87, R3 ;  /* 0x0000000357577221 */ /* 0x002fe20000010000 */
[----:B------:R-:W-:Y:S02]  /*1a90*/  MOV R82, 0x1f ;  /* 0x0000001f00527802 */ /* 0x000fe40000000f00 */
[----:B------:R-:W-:-:S02]  /*1aa0*/  MOV R3, 0xffffffff ;  /* 0xffffffff00037802 */ /* 0x000fc40000000f00 */
[----:B------:R-:W-:Y:S02]  /*1ab0*/  MOV R84, 0x1ad0 ;  /* 0x00001ad000547802 */ /* 0x000fe40000000f00 */
[----:B------:R-:W-:Y:S05]  /*1ac0*/  CALL.REL.NOINC `($__internal_119_$__cuda_sm70_shflsync_bfly_p) ;  /* 0x0000047000007944 */ /* 0x000fea0003c00000 */
[----:B0-----:R-:W-:Y:S01]  /*1ad0*/  HFMA2.MMA R86, -RZ, RZ, 0, 9.5367431640625e-07 ;  /* 0x00000010ff567435 */ /* 0x001fe200000001ff */
[----:B-1----:R-:W-:Y:S01]  /*1ae0*/  FADD.FTZ R87, R87, R3 ;  /* 0x0000000357577221 */ /* 0x002fe20000010000 */
[----:B------:R-:W-:Y:S02]  /*1af0*/  MOV R82, 0x1f ;  /* 0x0000001f00527802 */ /* 0x000fe40000000f00 */
[----:B------:R-:W-:Y:S02]  /*1b00*/  MOV R3, 0xffffffff ;  /* 0xffffffff00037802 */ /* 0x000fe40000000f00 */
[----:B------:R-:W-:Y:S02]  /*1b10*/  MOV R84, 0x1b30 ;  /* 0x00001b3000547802 */ /* 0x000fe40000000f00 */
[----:B------:R-:W-:Y:S05]  /*1b20*/  CALL.REL.NOINC `($__internal_119_$__cuda_sm70_shflsync_bfly_p) ;  /* 0x0000041000007944 */ /* 0x000fea0003c00000 */
        /* <DEDUP_REMOVED lines=38> */
[----:B------:R-:W-:Y:S05]  /*1d90*/  CALL.REL.NOINC `($__internal_119_$__cuda_sm70_shflsync_bfly_p) ;  /* 0x000001a000007944 */ /* 0x000fea0003c00000 */
[----:B0-----:R-:W-:Y:S01]  /*1da0*/  HFMA2.MMA R86, -RZ, RZ, 0, 1.1920928955078125e-07 ;  /* 0x00000002ff567435 */ /* 0x001fe200000001ff */
[----:B-1----:R-:W-:Y:S01]  /*1db0*/  FADD.FTZ R87, R87, R3 ;  /* 0x0000000357577221 */ /* 0x002fe20000010000 */
[----:B------:R-:W-:Y:S02]  /*1dc0*/  MOV R82, 0x1f ;  /* 0x0000001f00527802 */ /* 0x000fe40000000f00 */
[----:B------:R-:W-:Y:S02]  /*1dd0*/  MOV R3, 0xffffffff ;  /* 0xffffffff00037802 */ /* 0x000fe40000000f00 */
[----:B------:R-:W-:Y:S02]  /*1de0*/  MOV R84, 0x1e00 ;  /* 0x00001e0000547802 */ /* 0x000fe40000000f00 */
[----:B------:R-:W-:Y:S05]  /*1df0*/  CALL.REL.NOINC `($__internal_119_$__cuda_sm70_shflsync_bfly_p) ;  /* 0x0000014000007944 */ /* 0x000fea0003c00000 */
[----:B0-----:R-:W-:Y:S01]  /*1e00*/  HFMA2.MMA R86, -RZ, RZ, 0, 2.384185791015625e-07 ;  /* 0x00000004ff567435 */ /* 0x001fe200000001ff */
[----:B-1----:R-:W-:Y:S01]  /*1e10*/  FADD.FTZ R87, R87, R3 ;  /* 0x0000000357577221 */ /* 0x002fe20000010000 */
[----:B------:R-:W-:-:S02]  /*1e20*/  MOV R82, 0x1f ;  /* 0x0000001f00527802 */ /* 0x000fc40000000f00 */
[----:B------:R-:W-:Y:S02]  /*1e30*/  MOV R3, 0xffffffff ;  /* 0xffffffff00037802 */ /* 0x000fe40000000f00 */
[----:B------:R-:W-:Y:S02]  /*1e40*/  MOV R84, 0x1e60 ;  /* 0x00001e6000547802 */ /* 0x000fe40000000f00 */
[----:B------:R-:W-:Y:S05]  /*1e50*/  CALL.REL.NOINC `($__internal_119_$__cuda_sm70_shflsync_bfly_p) ;  /* 0x000000e000007944 */ /* 0x000fea0003c00000 */
[----:B0-----:R-:W-:Y:S01]  /*1e60*/  HFMA2.MMA R86, -RZ, RZ, 0, 4.76837158203125e-07 ;  /* 0x00000008ff567435 */ /* 0x001fe200000001ff */
[----:B-1----:R-:W-:Y:S01]  /*1e70*/  FADD.FTZ R87, R87, R3 ;  /* 0x0000000357577221 */ /* 0x002fe20000010000 */
[----:B------:R-:W-:Y:S02]  /*1e80*/  MOV R82, 0x1f ;  /* 0x0000001f00527802 */ /* 0x000fe40000000f00 */
[----:B------:R-:W-:Y:S02]  /*1e90*/  MOV R3, 0xffffffff ;  /* 0xffffffff00037802 */ /* 0x000fe40000000f00 */
[----:B------:R-:W-:Y:S02]  /*1ea0*/  MOV R84, 0x1ec0 ;  /* 0x00001ec000547802 */ /* 0x000fe40000000f00 */
[----:B------:R-:W-:Y:S05]  /*1eb0*/  CALL.REL.NOINC `($__internal_119_$__cuda_sm70_shflsync_bfly_p) ;  /* 0x0000008000007944 */ /* 0x000fea0003c00000 */
[----:B0-----:R-:W-:Y:S01]  /*1ec0*/  HFMA2.MMA R86, -RZ, RZ, 0, 9.5367431640625e-07 ;  /* 0x00000010ff567435 */ /* 0x001fe200000001ff */
[----:B-1----:R-:W-:Y:S01]  /*1ed0*/  FADD.FTZ R87, R87, R3 ;  /* 0x0000000357577221 */ /* 0x002fe20000010000 */
[----:B------:R-:W-:-:S02]  /*1ee0*/  MOV R82, 0x1f ;  /* 0x0000001f00527802 */ /* 0x000fc40000000f00 */
[----:B------:R-:W-:Y:S02]  /*1ef0*/  MOV R3, 0xffffffff ;  /* 0xffffffff00037802 */ /* 0x000fe40000000f00 */
[----:B------:R-:W-:Y:S02]  /*1f00*/  MOV R84, 0x1f20 ;  /* 0x00001f2000547802 */ /* 0x000fe40000000f00 */
[----:B------:R-:W-:Y:S05]  /*1f10*/  CALL.REL.NOINC `($__internal_119_$__cuda_sm70_shflsync_bfly_p) ;  /* 0x0000002000007944 */ /* 0x000fea0003c00000 */
[----:B01----:R-:W-:Y:S01]  /*1f20*/  MOV R86, R3 ;  /* 0x0000000300567202 */ /* 0x003fe20000000f00 */
[----:B------:R-:W-:Y:S05]  /*1f30*/  BRA `(.L_x_10846) ;  /* 0xfffff45000007947 */ /* 0x000fea000383ffff */
        .weak           $__internal_119_$__cuda_sm70_shflsync_bfly_p
        .type           $__internal_119_$__cuda_sm70_shflsync_bfly_p,@function
        .size           $__internal_119_$__cuda_sm70_shflsync_bfly_p,(.L_x_15311 - $__internal_119_$__cuda_sm70_shflsync_bfly_p)
$__internal_119_$__cuda_sm70_shflsync_bfly_p:
[----:B------:R-:W-:Y:S01]  /*1f40*/  HFMA2.MMA R85, -RZ, RZ, 0, 0 ;  /* 0x00000000ff557435 */ /* 0x000fe200000001ff */
[----:B------:R-:W-:Y:S04]  /*1f50*/  WARPSYNC R3 ;  /* 0x0000000300007348 */ /* 0x000fe80003800000 */
[----:B------:R0:W1:Y:S01]  /*1f60*/  SHFL.BFLY PT, R3, R87, R86, R82 ;  /* 0x0c00005657037389 */ /* 0x00006200000e0052 */
[----:B------:R-:W-:Y:S05]  /*1f70*/  RET.REL.NODEC R84 `(_ZN10layer_norm13ln_fwd_kernelINS_13Kernel_traitsIf6__halffS2_fjLj512ELj1ELj4ELj1ELj16ENS_18Kernel_traits_baseILj512EfS2_fS2_fjLj128EEEEELb0ELb1ELb1ELb1EEEvNS_9FwdParamsE) ;  /* 0xffffe08054007950 */ /* 0x000fea0003c3ffff */
.L_x_10847:
        /* <DEDUP_REMOVED lines=16> */
.L_x_15311:


//--------------------- .text._ZN10layer_norm13ln_fwd_kernelINS_13Kernel_traitsIf6__halffS2_fjLj512ELj1ELj4ELj1ELj16ENS_18Kernel_traits_baseILj512EfS2_fS2_fjLj128EEEEELb1ELb0ELb0ELb0EEEvNS_9FwdParamsE --------------------------
	.section	.text._ZN10layer_norm13ln_fwd_kernelINS_13Kernel_traitsIf6__halffS2_fjLj512ELj1ELj4ELj1ELj16ENS_18Kernel_traits_baseILj512EfS2_fS2_fjLj128EEEEELb1ELb0ELb0ELb0EEEvNS_9FwdParamsE,"ax",@progbits
	.sectioninfo	@"SHI_REGISTERS=86"
	.align	128
        .global         _ZN10layer_norm13ln_fwd_kernelINS_13Kernel_traitsIf6__halffS2_fjLj512ELj1ELj4ELj1ELj16ENS_18Kernel_traits_baseILj512EfS2_fS2_fjLj128EEEEELb1ELb0ELb0ELb0EEEvNS_9FwdParamsE
        .type           _ZN10layer_norm13ln_fwd_kernelINS_13Kernel_traitsIf6__halffS2_fjLj512ELj1ELj4ELj1ELj16ENS_18Kernel_traits_baseILj512EfS2_fS2_fjLj128EEEEELb1ELb0ELb0ELb0EEEvNS_9FwdParamsE,@function
        .size           _ZN10layer_norm13ln_fwd_kernelINS_13Kernel_traitsIf6__halffS2_fjLj512ELj1ELj4ELj1ELj16ENS_18Kernel_traits_baseILj512EfS2_fS2_fjLj128EEEEELb1ELb0ELb0ELb0EEEvNS_9FwdParamsE,(.L_x_15312 - _ZN10layer_norm13ln_fwd_kernelINS_13Kernel_traitsIf6__halffS2_fjLj512ELj1ELj4ELj1ELj16ENS_18Kernel_traits_baseILj512EfS2_fS2_fjLj128EEEEELb1ELb0ELb0ELb0EEEvNS_9FwdParamsE)
        .other          _ZN10layer_norm13ln_fwd_kernelINS_13Kernel_traitsIf6__halffS2_fjLj512ELj1ELj4ELj1ELj16ENS_18Kernel_traits_baseILj512EfS2_fS2_fjLj128EEEEELb1ELb0ELb0ELb0EEEvNS_9FwdParamsE,@"STO_CUDA_ENTRY STV_DEFAULT"
_ZN10layer_norm13ln_fwd_kernelINS_13Kernel_traitsIf6__halffS2_fjLj512ELj1ELj4ELj1ELj16ENS_18Kernel_traits_baseILj512EfS2_fS2_fjLj128EEEEELb1ELb0ELb0ELb0EEEvNS_9FwdParamsE:
.text._ZN10layer_norm13ln_fwd_kernelINS_13Kernel_traitsIf6__halffS2_fjLj512ELj1ELj4ELj1ELj16ENS_18Kernel_traits_baseILj512EfS2_fS2_fjLj128EEEEELb1ELb0ELb0ELb0EEEvNS_9FwdParamsE:
        /* <DEDUP_REMOVED lines=21> */
[----:B------:R-:W-:-:S04]  /*0150*/  SHF.R.U32.HI R4, RZ, 0x5, R5 ;  /* 0x00000005ff047819 */ /* 0x000fc80000011605 */
[----:B-1----:R-:W-:Y:S02]  /*0160*/  LEA R4, R8, R4, 0x2 ;  /* 0x0000000408047211 */ /* 0x002fe400078e10ff */
[----:B---3--:R-:W-:-:S04]  /*0170*/  LOP3.LUT R3, R0, 0x1f, RZ, 0x3c, !PT ;  /* 0x0000001f00037812 */ /* 0x008fc800078e3cff */
[----:B------:R-:W-:Y:S01]  /*0180*/  LEA.HI.SX32 R2, R2, R3, 0x1d ;  /* 0x0000000302027211 */ /* 0x000fe200078feaff */
[----:B------:R-:W-:Y:S01]  /*0190*/  IMAD R3, R8, c[0x0][0x0], R5 ;  /* 0x0000000008037a24 */ /* 0x000fe200078e0205 */
[----:B--2---:R-:W-:Y:S02]  /*01a0*/  UIADD3 UR9, UR4, -0x61c88647, URZ ;  /* 0x9e3779b904097890 */ /* 0x004fe4000fffe03f */
[C---:B------:R-:W-:Y:S01]  /*01b0*/  LOP3.LUT P0, RZ, R2.reuse, 0xffffffe0, RZ, 0xc0, !PT ;  /* 0xffffffe002ff7812 */ /* 0x040fe2000780c0ff */
[----:B------:R-:W-:Y:S01]  /*01c0*/  UIADD3 UR11, UR4, 0x3c6ef372, URZ ;  /* 0x3c6ef372040b7890 */ /* 0x000fe2000fffe03f */
[----:B------:R-:W-:Y:S01]  /*01d0*/  ISETP.GE.U32.AND P4, PT, R2, 0x40, PT ;  /* 0x000000400200780c */ /* 0x000fe20003f86070 */
[----:B------:R-:W-:Y:S01]  /*01e0*/  UIADD3 UR13, UR4, -0x255992d5, URZ ;  /* 0xdaa66d2b040d7890 */ /* 0x000fe2000fffe03f */
[----:B------:R-:W-:Y:S01]  /*01f0*/  P2R R68, PR, RZ, 0x1 ;  /* 0x00000001ff447803 */ /* 0x000fe20000000000 */
[----:B------:R-:W-:Y:S01]  /*0200*/  UIADD3 UR15, UR4, 0x78dde6e4, URZ ;  /* 0x78dde6e4040f7890 */ /* 0x000fe2000fffe03f */
[----:B------:R-:W-:Y:S01]  /*0210*/  P2R R70, PR, RZ, 0x10 ;  /* 0x00000010ff467803 */ /* 0x000fe20000000000 */
        /* <DEDUP_REMOVED lines=27> */
.L_x_10849:
[----:B------:R-:W-:Y:S05]  /*03d0*/  BSYNC B0 ;  /* 0x0000000000007941 */ /* 0x000fea0003800000 */
.L_x_10848:
        /* <DEDUP_REMOVED lines=16> */
.L_x_10851:
[----:B------:R-:W-:Y:S05]  /*04e0*/  BSYNC B0 ;  /* 0x0000000000007941 */ /* 0x000fea0003800000 */
.L_x_10850:
        /* <DEDUP_REMOVED lines=70> */
.L_x_10976:
        /* <DEDUP_REMOVED lines=38> */
.L_x_10856:
[----:B0-----:R-:W-:Y:S02]  /*0bb0*/  MOV R49, R76 ;  /* 0x0000004c00317202 */ /* 0x001fe40000000f00 */
.L_x_10857:
[----:B------:R-:W-:Y:S05]  /*0bc0*/  BSYNC B2 ;  /* 0x0000000000027941 */ /* 0x000fea0003800000 */
.L_x_10855:
        /* <DEDUP_REMOVED lines=16> */
.L_x_10861:
[----:B------:R-:W-:Y:S05]  /*0cd0*/  BSYNC B3 ;  /* 0x0000000000037941 */ /* 0x000fea0003800000 */
.L_x_10860:
        /* <DEDUP_REMOVED lines=42> */
.L_x_10859:
[----:B------:R-:W-:Y:S05]  /*0f80*/  BSYNC B2 ;  /* 0x0000000000027941 */ /* 0x000fea0003800000 */
.L_x_10858:
        /* <DEDUP_REMOVED lines=24> */
.L_x_10863:
[----:B------:R-:W-:Y:S02]  /*1110*/  MOV R71, R76 ;  /* 0x0000004c00477202 */ /* 0x000fe40000000f00 */
.L_x_10864:
[----:B------:R-:W-:Y:S05]  /*1120*/  BSYNC B2 ;  /* 0x0000000000027941 */ /* 0x000fea0003800000 */
.L_x_10862:
        /* <DEDUP_REMOVED lines=16> */
.L_x_10868:
[----:B------:R-:W-:Y:S05]  /*1230*/  BSYNC B3 ;  /* 0x0000000000037941 */ /* 0x000fea0003800000 */
.L_x_10867:
        /* <DEDUP_REMOVED lines=42> */
.L_x_10866:
[----:B------:R-:W-:Y:S05]  /*14e0*/  BSYNC B2 ;  /* 0x0000000000027941 */ /* 0x000fea0003800000 */
.L_x_10865:
        /* <DEDUP_REMOVED lines=21> */
.L_x_10870:
[----:B------:R-:W-:Y:S02]  /*1640*/  IMAD.MOV.U32 R52, RZ, RZ, R76 ;  /* 0x000000ffff347224 */ /* 0x000fe400078e004c */
.L_x_10871:
[----:B------:R-:W-:Y:S05]  /*1650*/  BSYNC B2 ;  /* 0x0000000000027941 */ /* 0x000fea0003800000 */
.L_x_10869:
        /* <DEDUP_REMOVED lines=16> */
.L_x_10875:
[----:B------:R-:W-:Y:S05]  /*1760*/  BSYNC B3 ;  /* 0x0000000000037941 */ /* 0x000fea0003800000 */
.L_x_10874:
        /* <DEDUP_REMOVED lines=42> */
.L_x_10873:
[----:B------:R-:W-:Y:S05]  /*1a10*/  BSYNC B2 ;  /* 0x0000000000027941 */ /* 0x000fea0003800000 */
.L_x_10872:
        /* <DEDUP_REMOVED lines=20> */
.L_x_10877:
[----:B------:R-:W-:Y:S02]  /*1b60*/  IMAD.MOV.U32 R52, RZ, RZ, R76 ;  /* 0x000000ffff347224 */ /* 0x000fe400078e004c */
.L_x_10878:
[----:B------:R-:W-:Y:S05]  /*1b70*/  BSYNC B2 ;  /* 0x0000000000027941 */ /* 0x000fea0003800000 */
.L_x_10876:
        /* <DEDUP_REMOVED lines=16> */
.L_x_10882:
[----:B------:R-:W-:Y:S05]  /*1c80*/  BSYNC B3 ;  /* 0x0000000000037941 */ /* 0x000fea0003800000 */
.L_x_10881:
        /* <DEDUP_REMOVED lines=42> */
.L_x_10880:
[----:B------:R-:W-:Y:S05]  /*1f30*/  BSYNC B2 ;  /* 0x0000000000027941 */ /* 0x000fea0003800000 */
.L_x_10879:
        /* <DEDUP_REMOVED lines=20> */
.L_x_10884:
[----:B------:R-:W-:Y:S02]  /*2080*/  MOV R75, R76 ;  /* 0x0000004c004b7202 */ /* 0x000fe40000000f00 */
.L_x_10885:
[----:B------:R-:W-:Y:S05]  /*2090*/  BSYNC B2 ;  /* 0x0000000000027941 */ /* 0x000fea0003800000 */
.L_x_10883:
        /* <DEDUP_REMOVED lines=16> */
.L_x_10889:
[----:B------:R-:W-:Y:S05]  /*21a0*/  BSYNC B3 ;  /* 0x0000000000037941 */ /* 0x000fea0003800000 */
.L_x_10888:
        /* <DEDUP_REMOVED lines=39> */
[----:B------:R-:W-:Y:S01]  /*2420*/  LOP3.LUT R74, R73, UR25, R76, 0x96, !PT ;  /* 0x00000019494a7c12 */ /* 0x000fe2000f8e964c */
[----:B------:R-:W-:Y:S02]  /*2430*/  IMAD.MOV.U32 R76, RZ, RZ, R72 ;  /* 0x000000ffff4c7224 */ /* 0x000fe400078e0048 */
[----:B------:R-:W-:-:S05]  /*2440*/  IMAD.WIDE.U32 R72, R0, -0x2daee0ad, RZ ;  /* 0xd2511f5300487825 */ /* 0x000fca00078e00ff */
[----:B------:R-:W-:Y:S02]  /*2450*/  LOP3.LUT R0, R73, UR26, R52, 0x96, !PT ;  /* 0x0000001a49007c12 */ /* 0x000fe4000f8e9634 */
.L_x_10887:
[----:B------:R-:W-:Y:S05]  /*2460*/  BSYNC B2 ;  /* 0x0000000000027941 */ /* 0x000fea0003800000 */
.L_x_10886:
        /* <DEDUP_REMOVED lines=20> */
.L_x_10891:
[----:B------:R-:W-:Y:S02]  /*25b0*/  MOV R78, R76 ;  /* 0x0000004c004e7202 */ /* 0x000fe40000000f00 */
.L_x_10892:
[----:B------:R-:W-:Y:S05]  /*25c0*/  BSYNC B2 ;  /* 0x0000000000027941 */ /* 0x000fea0003800000 */
.L_x_10890:
        /* <DEDUP_REMOVED lines=16> */
.L_x_10896:
[----:B------:R-:W-:Y:S05]  /*26d0*/  BSYNC B3 ;  /* 0x0000000000037941 */ /* 0x000fea0003800000 */
.L_x_10895:
        /* <DEDUP_REMOVED lines=42> */
.L_x_10894:
[----:B------:R-:W-:Y:S05]  /*2980*/  BSYNC B2 ;  /* 0x0000000000027941 */ /* 0x000fea0003800000 */
.L_x_10893:
        /* <DEDUP_REMOVED lines=20> */
.L_x_10898:
[----:B------:R-:W-:Y:S02]  /*2ad0*/  IMAD.MOV.U32 R78, RZ, RZ, R76 ;  /* 0x000000ffff4e7224 */ /* 0x000fe400078e004c */
.L_x_10899:
[----:B------:R-:W-:Y:S05]  /*2ae0*/  BSYNC B2 ;  /* 0x0000000000027941 */ /* 0x000fea0003800000 */
.L_x_10897:
        /* <DEDUP_REMOVED lines=16> */
.L_x_10903:
[----:B------:R-:W-:Y:S05]  /*2bf0*/  BSYNC B3 ;  /* 0x0000000000037941 */ /* 0x000fea0003800000 */
.L_x_10902:
        /* <DEDUP_REMOVED lines=37> */
[----:B------:R-:W-:-:S04]  /*2e50*/  HFMA2.MMA R75, -RZ, RZ, 0, 0 ;  /* 0x00000000ff4b7435 */ /* 0x000fc800000001ff */
[----:B------:R-:W-:-:S05]  /*2e60*/  IMAD.WIDE.U32 R72, R72, -0x2daee0ad, RZ ;  /* 0xd2511f5348487825 */ /* 0x000fca00078e00ff */
[----:B------:R-:W-:Y:S01]  /*2e70*/  LOP3.LUT R0, R73, UR26, R76, 0x96, !PT ;  /* 0x0000001a49007c12 */ /* 0x000fe2000f8e964c */
[----:B------:R-:W-:-:S05]  /*2e80*/  IMAD.WIDE.U32 R76, R77, -0x326172a9, RZ ;  /* 0xcd9e8d574d4c7825 */ /* 0x000fca00078e00ff */
[----:B------:R-:W-:Y:S02]  /*2e90*/  LOP3.LUT R74, R77, UR25, R74, 0x96, !PT ;  /* 0x000000194d4a7c12 */ /* 0x000fe4000f8e964a */
.L_x_10901:
[----:B------:R-:W-:Y:S05]  /*2ea0*/  BSYNC B2 ;  /* 0x0000000000027941 */ /* 0x000fea0003800000 */
.L_x_10900:
        /* <DEDUP_REMOVED lines=20> */
.L_x_10905:
[----:B------:R-:W-:Y:S02]  /*2ff0*/  IMAD.MOV.U32 R78, RZ, RZ, R76 ;  /* 0x000000ffff4e7224 */ /* 0x000fe400078e004c */
.L_x_10906:
[----:B------:R-:W-:Y:S05]  /*3000*/  BSYNC B2 ;  /* 0x0000000000027941 */ /* 0x000fea0003800000 */
.L_x_10904:
        /* <DEDUP_REMOVED lines=18> */
.L_x_10910:
[----:B------:R-:W-:Y:S05]  /*3130*/  BSYNC B3 ;  /* 0x0000000000037941 */ /* 0x000fea0003800000 */
.L_x_10909:
        /* <DEDUP_REMOVED lines=42> */
.L_x_10908:
[----:B------:R-:W-:Y:S05]  /*33e0*/  BSYNC B2 ;  /* 0x0000000000027941 */ /* 0x000fea0003800000 */
.L_x_10907:
        /* <DEDUP_REMOVED lines=17> */
[----:B------:R-:W-:Y:S01]  /*3500*/  LOP3.LUT R71, R66, R80, R78, 0xfe, !PT ;  /* 0x0000005042477212 */ /* 0x000fe200078efe4e */
[----:B------:R-:W-:Y:S01]  /*3510*/  HADD2.F32 R66, -RZ, R55.H1_H1 ;  /* 0x30000037ff427230 */ /* 0x000fe20000004100 */
[----:B------:R-:W-:Y:S02]  /*3520*/  LEA R80, P1, R69, c[0x0][0x188], 0x5 ;  /* 0x0000620045507a11 */ /* 0x000fe400078228ff */
[----:B------:R-:W-:Y:S02]  /*3530*/  LOP3.LUT R79, R67, R75, R79, 0xfe, !PT ;  /* 0x0000004b434f7212 */ /* 0x000fe400078efe4f */
        /* <DEDUP_REMOVED lines=13> */
.L_x_10854:
[----:B------:R-:W-:Y:S05]  /*3610*/  BSYNC B1 ;  /* 0x0000000000017941 */ /* 0x000fea0003800000 */
.L_x_10853:
        /* <DEDUP_REMOVED lines=24> */
.L_x_10914:
[----:B-1----:R-:W-:Y:S02]  /*37a0*/  IMAD.MOV.U32 R57, RZ, RZ, R76 ;  /* 0x000000ffff397224 */ /* 0x002fe400078e004c */
.L_x_10915:
[----:B------:R-:W-:Y:S05]  /*37b0*/  BSYNC B2 ;  /* 0x0000000000027941 */ /* 0x000fea0003800000 */
.L_x_10913:
        /* <DEDUP_REMOVED lines=16> */
.L_x_10919:
[----:B------:R-:W-:Y:S05]  /*38c0*/  BSYNC B3 ;  /* 0x0000000000037941 */ /* 0x000fea0003800000 */
.L_x_10918:
        /* <DEDUP_REMOVED lines=42> */
.L_x_10917:
[----:B------:R-:W-:Y:S05]  /*3b70*/  BSYNC B2 ;  /* 0x0000000000027941 */ /* 0x000fea0003800000 */
.L_x_10916:
[----:B------:R-:W1:Y:S01]  /*3b80*/  I2F.U32 R56, R57 ;  /* 0x0000003900387306 */ /* 0x000e620000201000 */
[----:B------:R-:W-:Y:S01]  /*3b90*/  HFMA2.MMA R71, -RZ, RZ, 0.1171875, 0 ;  /* 0x2f800000ff477435 */ /* 0x000fe200000001ff */
[----:B------:R-:W-:Y:S01]  /*3ba0*/  ISETP.NE.U32.AND P0, PT, RZ, c[0x0][0x180], PT ;  /* 0x00006000ff007a0c */ /* 0x000fe20003f05070 */
[----:B------:R-:W-:Y:S01]  /*3bb0*/  BSSY B2, `(.L_x_10920) ;  /* 0x0000016000027945 */ /* 0x000fe20003800000 */
[C---:B------:R-:W-:Y:S02]  /*3bc0*/  ISETP.NE.AND P1, PT, R58.reuse, 0x1, PT ;  /* 0x000000013a00780c */ /* 0x040fe40003f25270 */
[----:B------:R-:W-:Y:S02]  /*3bd0*/  ISETP.NE.AND.EX P0, PT, RZ, c[0x0][0x184], PT, P0 ;  /* 0x00006100ff007a0c */ /* 0x000fe40003f05300 */
[----:B------:R-:W-:-:S03]  /*3be0*/  IADD3 R73, R58, 0x1, RZ ;  /* 0x000000013a497810 */ /* 0x000fc60007ffe0ff */
[----:B-1----:R-:W-:-:S05]  /*3bf0*/  FFMA.FTZ R56, R56, R71, 1.1641532182693481445e-10 ;  /* 0x2f00000038387423 */ /* 0x002fca0000010047 */
[----:B------:R-:W-:Y:S01]  /*3c00*/  FSETP.GTU.FTZ.AND P2, PT, R56, c[0x0][0x1e4], PT ;  /* 0x0000790038007a0b */ /* 0x000fe20003f5c000 */
[----:B-----5:R-:W-:-:S03]  /*3c10*/  HADD2.F32 R56, -RZ, R60.H0_H0 ;  /* 0x2000003cff387230 */ /* 0x020fc60000004100 */
[----:B------:R-:W-:Y:S02]  /*3c20*/  P2R R67, PR, RZ, 0x4 ;  /* 0x00000004ff437803 */ /* 0x000fe40000000000 */
[----:B------:R-:W-:-:S04]  /*3c30*/  FMUL.FTZ R56, R56, R65 ;  /* 0x0000004138387220 */ /* 0x000fc80000410000 */
        /* <DEDUP_REMOVED lines=12> */
.L_x_10921:
[----:B------:R-:W-:Y:S02]  /*3d00*/  IMAD.MOV.U32 R75, RZ, RZ, R76 ;  /* 0x000000ffff4b7224 */ /* 0x000fe400078e004c */
.L_x_10922:
[----:B------:R-:W-:Y:S05]  /*3d10*/  BSYNC B2 ;  /* 0x0000000000027941 */ /* 0x000fea0003800000 */
.L_x_10920:
        /* <DEDUP_REMOVED lines=16> */
.L_x_10926:
[----:B------:R-:W-:Y:S05]  /*3e20*/  BSYNC B3 ;  /* 0x0000000000037941 */ /* 0x000fea0003800000 */
.L_x_10925:
        /* <DEDUP_REMOVED lines=43> */
.L_x_10924:
[----:B------:R-:W-:Y:S05]  /*40e0*/  BSYNC B2 ;  /* 0x0000000000027941 */ /* 0x000fea0003800000 */
.L_x_10923:
[----:B------:R-:W1:Y:S01]  /*40f0*/  I2F.U32 R58, R75 ;  /* 0x0000004b003a7306 */ /* 0x000e620000201000 */
[----:B------:R-:W-:Y:S01]  /*4100*/  HADD2.F32 R60, -RZ, R60.H1_H1 ;  /* 0x3000003cff3c7230 */ /* 0x000fe20000004100 */
[C---:B------:R-:W-:Y:S01]  /*4110*/  ISETP.NE.AND P1, PT, R73.reuse, 0x1, PT ;  /* 0x000000014900780c */ /* 0x040fe20003f25270 */
[----:B------:R-:W-:Y:S01]  /*4120*/  BSSY B2, `(.L_x_10927) ;  /* 0x0000013000027945 */ /* 0x000fe20003800000 */
[----:B------:R-:W-:Y:S02]  /*4130*/  IADD3 R59, R73, 0x1, RZ ;  /* 0x00000001493b7810 */ /* 0x000fe40007ffe0ff */
        /* <DEDUP_REMOVED lines=16> */
.L_x_10928:
[----:B------:R-:W-:Y:S02]  /*4240*/  IMAD.MOV.U32 R60, RZ, RZ, R76 ;  /* 0x000000ffff3c7224 */ /* 0x000fe400078e004c */
.L_x_10929:
[----:B------:R-:W-:Y:S05]  /*4250*/  BSYNC B2 ;  /* 0x0000000000027941 */ /* 0x000fea0003800000 */
.L_x_10927:
        /* <DEDUP_REMOVED lines=16> */
.L_x_10933:
[----:B------:R-:W-:Y:S05]  /*4360*/  BSYNC B3 ;  /* 0x0000000000037941 */ /* 0x000fea0003800000 */
.L_x_10932:
        /* <DEDUP_REMOVED lines=42> */
.L_x_10931:
[----:B------:R-:W-:Y:S05]  /*4610*/  BSYNC B2 ;  /* 0x0000000000027941 */ /* 0x000fea0003800000 */
.L_x_10930:
        /* <DEDUP_REMOVED lines=20> */
.L_x_10935:
[----:B------:R-:W-:Y:S02]  /*4760*/  MOV R60, R76 ;  /* 0x0000004c003c7202 */ /* 0x000fe40000000f00 */
.L_x_10936:
[----:B------:R-:W-:Y:S05]  /*4770*/  BSYNC B2 ;  /* 0x0000000000027941 */ /* 0x000fea0003800000 */
.L_x_10934:
        /* <DEDUP_REMOVED lines=16> */
.L_x_10940:
[----:B------:R-:W-:Y:S05]  /*4880*/  BSYNC B3 ;  /* 0x0000000000037941 */ /* 0x000fea0003800000 */
.L_x_10939:
        /* <DEDUP_REMOVED lines=42> */
.L_x_10938:
[----:B------:R-:W-:Y:S05]  /*4b30*/  BSYNC B2 ;  /* 0x0000000000027941 */ /* 0x000fea0003800000 */
.L_x_10937:
        /* <DEDUP_REMOVED lines=20> */
.L_x_10942:
[----:B------:R-:W-:Y:S02]  /*4c80*/  IMAD.MOV.U32 R79, RZ, RZ, R76 ;  /* 0x000000ffff4f7224 */ /* 0x000fe400078e004c */
.L_x_10943:
[----:B------:R-:W-:Y:S05]  /*4c90*/  BSYNC B2 ;  /* 0x0000000000027941 */ /* 0x000fea0003800000 */
.L_x_10941:
        /* <DEDUP_REMOVED lines=16> */
.L_x_10947:
[----:B------:R-:W-:Y:S05]  /*4da0*/  BSYNC B3 ;  /* 0x0000000000037941 */ /* 0x000fea0003800000 */
.L_x_10946:
        /* <DEDUP_REMOVED lines=42> */
.L_x_10945:
[----:B------:R-:W-:Y:S05]  /*5050*/  BSYNC B2 ;  /* 0x0000000000027941 */ /* 0x000fea0003800000 */
.L_x_10944:
        /* <DEDUP_REMOVED lines=20> */
.L_x_10949:
[----:B------:R-:W-:Y:S02]  /*51a0*/  IMAD.MOV.U32 R79, RZ, RZ, R76 ;  /* 0x000000ffff4f7224 */ /* 0x000fe400078e004c */
.L_x_10950:
[----:B------:R-:W-:Y:S05]  /*51b0*/  BSYNC B2 ;  /* 0x0000000000027941 */ /* 0x000fea0003800000 */
.L_x_10948:
        /* <DEDUP_REMOVED lines=16> */
.L_x_10954:
[----:B------:R-:W-:Y:S05]  /*52c0*/  BSYNC B3 ;  /* 0x0000000000037941 */ /* 0x000fea0003800000 */
.L_x_10953:
        /* <DEDUP_REMOVED lines=42> */
.L_x_10952:
[----:B------:R-:W-:Y:S05]  /*5570*/  BSYNC B2 ;  /* 0x0000000000027941 */ /* 0x000fea0003800000 */
.L_x_10951:
        /* <DEDUP_REMOVED lines=20> */
.L_x_10956:
[----:B------:R-:W-:Y:S02]  /*56c0*/  MOV R79, R76 ;  /* 0x0000004c004f7202 */ /* 0x000fe40000000f00 */
.L_x_10957:
[----:B------:R-:W-:Y:S05]  /*56d0*/  BSYNC B2 ;  /* 0x0000000000027941 */ /* 0x000fea0003800000 */
.L_x_10955:
        /* <DEDUP_REMOVED lines=16> */
.L_x_10961:
[----:B------:R-:W-:Y:S05]  /*57e0*/  BSYNC B3 ;  /* 0x0000000000037941 */ /* 0x000fea0003800000 */
.L_x_10960:
        /* <DEDUP_REMOVED lines=42> */
.L_x_10959:
[----:B------:R-:W-:Y:S05]  /*5a90*/  BSYNC B2 ;  /* 0x0000000000027941 */ /* 0x000fea0003800000 */
.L_x_10958:
        /* <DEDUP_REMOVED lines=20> */
.L_x_10963:
[----:B------:R-:W-:Y:S02]  /*5be0*/  IMAD.MOV.U32 R79, RZ, RZ, R76 ;  /* 0x000000ffff4f7224 */ /* 0x000fe400078e004c */
.L_x_10964:
[----:B------:R-:W-:Y:S05]  /*5bf0*/  BSYNC B2 ;  /* 0x0000000000027941 */ /* 0x000fea0003800000 */
.L_x_10962:
        /* <DEDUP_REMOVED lines=18> */
.L_x_10968:
[----:B------:R-:W-:Y:S05]  /*5d20*/  BSYNC B3 ;  /* 0x0000000000037941 */ /* 0x000fea0003800000 */
.L_x_10967:
        /* <DEDUP_REMOVED lines=42> */
.L_x_10966:
[----:B------:R-:W-:Y:S05]  /*5fd0*/  BSYNC B2 ;  /* 0x0000000000027941 */ /* 0x000fea0003800000 */
.L_x_10965:
[----:B------:R-:W0:Y:S01]  /*5fe0*/  I2F.U32 R80, R79 ;  /* 0x0000004f00507306 */ /* 0x000e220000201000 */
[----:B------:R-:W-:Y:S02]  /*5ff0*/  SEL R82, RZ, 0x10000, P5 ;  /* 0x00010000ff527807 */ /* 0x000fe40002800000 */
[----:B------:R-:W-:Y:S02]  /*6000*/  ISETP.NE.AND P6, PT, R67, RZ, PT ;  /* 0x000000ff4300720c */ /* 0x000fe40003fc5270 */
[----:B------:R-:W-:Y:S02]  /*6010*/  SEL R67, RZ, 0x100, P4 ;  /* 0x00000100ff437807 */ /* 0x000fe40002000000 */
[----:B------:R-:W-:Y:S01]  /*6020*/  ISETP.NE.AND P4, PT, R78, RZ, PT ;  /* 0x000000ff4e00720c */ /* 0x000fe20003f85270 */
[----:B------:R-:W-:Y:S01]  /*6030*/  HADD2.F32 R78, -RZ, R63.H1_H1 ;  /* 0x3000003fff4e7230 */ /* 0x000fe20000004100 */
[----:B------:R-:W-:-:S04]  /*6040*/  SEL R63, RZ, 0x1, P3 ;  /* 0x00000001ff3f7807 */ /* 0x000fc80001800000 */
        /* <DEDUP_REMOVED lines=26> */
.L_x_10912:
[----:B------:R-:W-:Y:S05]  /*61f0*/  BSYNC B1 ;  /* 0x0000000000017941 */ /* 0x000fea0003800000 */
.L_x_10911:
        /* <DEDUP_REMOVED lines=22> */
.L_x_10977:
        /* <DEDUP_REMOVED lines=54> */
.L_x_10978:
        /* <DEDUP_REMOVED lines=45> */
[----:B------:R-:W-:-:S03]  /*6990*/  IMAD.MOV.U32 R78, RZ, RZ, 0x10 ;  /* 0x00000010ff4e7424 */ /* 0x000fc600078e00ff */
[----:B------:R-:W-:Y:S01]  /*69a0*/  F2FP.PACK_AB R67, R80, R67 ;  /* 0x000000435043723e */ /* 0x000fe200000000ff */
[C---:B------:R-:W-:Y:S01]  /*69b0*/  IMAD.WIDE.U32 R78, R69.reuse, R78, c[0x0][0x208] ;  /* 0x00008200454e7625 */ /* 0x040fe200078e004e */
[----:B------:R-:W-:-:S04]  /*69c0*/  IADD3 R69, R69, 0x20, RZ ;  /* 0x0000002045457810 */ /* 0x000fc80007ffe0ff */
[----:B------:R0:W-:Y:S03]  /*69d0*/  STG.E.128 [R78.64], R64 ;  /* 0x000000404e007986 */ /* 0x0001e6000c101d06 */
.L_x_10972:
[----:B------:R-:W-:Y:S05]  /*69e0*/  BSYNC B1 ;  /* 0x0000000000017941 */ /* 0x000fea0003800000 */
.L_x_10971:
        /* <DEDUP_REMOVED lines=21> */
[----:B------:R-:W-:Y:S01]  /*6b40*/  F2FP.PACK_AB R67, R78, R67 ;  /* 0x000000434e43723e */ /* 0x000fe200000000ff */
[----:B------:R-:W-:-:S02]  /*6b50*/  FFMA.FTZ R71, R32, R65, R24 ;  /* 0x0000004120477223 */ /* 0x000fc40000010018 */
[----:B------:R-:W-:Y:S02]  /*6b60*/  FFMA.FTZ R65, R34, R77, R26 ;  /* 0x0000004d22417223 */ /* 0x000fe4000001001a */
[----:B------:R-:W-:Y:S02]  /*6b70*/  FFMA.FTZ R78, R35, R66, R27 ;  /* 0x00000042234e7223 */ /* 0x000fe4000001001b */
[----:B------:R-:W-:Y:S02]  /*6b80*/  FFMA.FTZ R79, R36, R79, R28 ;  /* 0x0000004f244f7223 */ /* 0x000fe4000001001c */
[----:B------:R-:W-:Y:S01]  /*6b90*/  FFMA.FTZ R80, R37, R80, R29 ;  /* 0x0000005025507223 */ /* 0x000fe2000001001d */
[----:B------:R-:W-:Y:S01]  /*6ba0*/  F2FP.PACK_AB R65, R78, R65 ;  /* 0x000000414e41723e */ /* 0x000fe200000000ff */
[----:B------:R-:W-:Y:S02]  /*6bb0*/  FFMA.FTZ R64, R33, R64, R25 ;  /* 0x0000004021407223 */ /* 0x000fe40000010019 */
[----:B------:R-:W-:Y:S01]  /*6bc0*/  IMAD.MOV.U32 R78, RZ, RZ, 0x10 ;  /* 0x00000010ff4e7424 */ /* 0x000fe200078e00ff */
[----:B------:R-:W-:-:S02]  /*6bd0*/  F2FP.PACK_AB R66, R80, R79 ;  /* 0x0000004f5042723e */ /* 0x000fc400000000ff */
[----:B------:R-:W-:Y:S01]  /*6be0*/  F2FP.PACK_AB R64, R64, R71 ;  /* 0x000000474040723e */ /* 0x000fe200000000ff */
[----:B------:R-:W-:-:S05]  /*6bf0*/  IMAD.WIDE.U32 R78, R69, R78, c[0x0][0x208] ;  /* 0x00008200454e7625 */ /* 0x000fca00078e004e */
[----:B------:R0:W-:Y:S02]  /*6c00*/  STG.E.128 [R78.64], R64 ;  /* 0x000000404e007986 */ /* 0x0001e4000c101d06 */
.L_x_10974:
[----:B------:R-:W-:Y:S05]  /*6c10*/  BSYNC B1 ;  /* 0x0000000000017941 */ /* 0x000fea0003800000 */
.L_x_10973:
[----:B0-----:R-:W-:-:S10]  /*6c20*/  HFMA2.MMA R65, -RZ, RZ, 0, 2.384185791015625e-07 ;  /* 0x00000004ff417435 */ /* 0x001fd400000001ff */
[----:B------:R-:W-:-:S05]  /*6c30*/  IMAD R4, R65, c[0x0][0x160], R4 ;  /* 0x0000580041047a24 */ /* 0x000fca00078e0204 */
[----:B------:R-:W-:-:S13]  /*6c40*/  ISETP.GE.AND P0, PT, R4, c[0x0][0x164], PT ;  /* 0x0000590004007a0c */ /* 0x000fda0003f06270 */
[----:B-1---5:R-:W-:Y:S01]  /*6c50*/  @P0 CALL.REL.NOINC `(.L_x_10975) ;  /* 0x0000001000000944 */ /* 0x022fe20003c00000 */
[----:B------:R-:W-:Y:S05]  /*6c60*/  BRA `(.L_x_10976) ;  /* 0xffff9ce000007947 */ /* 0x000fea000383ffff */
.L_x_10975:
[----:B------:R-:W-:Y:S05]  /*6c70*/  BSYNC B0 ;  /* 0x0000000000007941 */ /* 0x000fea0003800000 */
.L_x_10852:
[----:B------:R-:W-:Y:S05]  /*6c80*/  EXIT ;  /* 0x000000000000794d */ /* 0x000fea0003800000 */
.L_x_10969:
[----:B0-----:R-:W-:Y:S01]  /*6c90*/  IMAD.MOV.U32 R80, RZ, RZ, 0x1 ;  /* 0x00000001ff507424 */ /* 0x001fe200078e00ff */
[----:B------:R-:W-:Y:S01]  /*6ca0*/  MOV R78, 0xffffffff ;  /* 0xffffffff004e7802 */ /* 0x000fe20000000f00 */
[----:B------:R-:W-:Y:S01]  /*6cb0*/  IMAD.MOV.U32 R71, RZ, RZ, 0x1f ;  /* 0x0000001fff477424 */ /* 0x000fe200078e00ff */
[----:B------:R-:W-:Y:S02]  /*6cc0*/  MOV R66, 0x6ce0 ;  /* 0x00006ce000427802 */ /* 0x000fe40000000f00 */
[----:B-----5:R-:W-:Y:S05]  /*6cd0*/  CALL.REL.NOINC `($__internal_120_$__cuda_sm70_shflsync_bfly_p) ;  /* 0x000005c000007944 */ /* 0x020fea0003c00000 */
[----:B-1----:R-:W-:Y:S01]  /*6ce0*/  IMAD.MOV.U32 R64, RZ, RZ, R80 ;  /* 0x000000ffff407224 */ /* 0x002fe200078e0050 */
[----:B0-----:R-:W-:Y:S05]  /*6cf0*/  BRA `(.L_x_10977) ;  /* 0xfffff66000007947 */ /* 0x001fea000383ffff */
.L_x_10970:
[----:B------:R-:W-:Y:S01]  /*6d00*/  HFMA2.MMA R71, -RZ, RZ, 0, 1.847743988037109375e-06 ;  /* 0x0000001fff477435 */ /* 0x000fe200000001ff */
[----:B0-----:R-:W-:Y:S01]  /*6d10*/  IMAD.MOV.U32 R80, RZ, RZ, 0x2 ;  /* 0x00000002ff507424 */ /* 0x001fe200078e00ff */
[----:B------:R-:W-:Y:S01]  /*6d20*/  MOV R66, 0x6d50 ;  /* 0x00006d5000427802 */ /* 0x000fe20000000f00 */
[----:B------:R-:W-:-:S03]  /*6d30*/  IMAD.MOV.U32 R78, RZ, RZ, -0x1 ;  /* 0xffffffffff4e7424 */ /* 0x000fc600078e00ff */
[----:B-----5:R-:W-:Y:S05]  /*6d40*/  CALL.REL.NOINC `($__internal_120_$__cuda_sm70_shflsync_bfly_p) ;  /* 0x0000055000007944 */ /* 0x020fea0003c00000 */
[----:B01----:R-:W-:Y:S01]  /*6d50*/  FADD.FTZ R65, R65, R80 ;  /* 0x0000005041417221 */ /* 0x003fe20000010000 */
[----:B------:R-:W-:Y:S01]  /*6d60*/  MOV R71, 0x1f ;  /* 0x0000001f00477802 */ /* 0x000fe20000000f00 */
[----:B------:R-:W-:Y:S01]  /*6d70*/  IMAD.MOV.U32 R80, RZ, RZ, 0x4 ;  /* 0x00000004ff507424 */ /* 0x000fe200078e00ff */
[----:B------:R-:W-:Y:S01]  /*6d80*/  MOV R66, 0x6db0 ;  /* 0x00006db000427802 */ /* 0x000fe20000000f00 */
[----:B------:R-:W-:-:S02]  /*6d90*/  IMAD.MOV.U32 R78, RZ, RZ, -0x1 ;  /* 0xffffffffff4e7424 */ /* 0x000fc400078e00ff */
[----:B------:R-:W-:Y:S05]  /*6da0*/  CALL.REL.NOINC `($__internal_120_$__cuda_sm70_shflsync_bfly_p) ;  /* 0x000004f000007944 */ /* 0x000fea0003c00000 */
[----:B0-----:R-:W-:Y:S01]  /*6db0*/  HFMA2.MMA R71, -RZ, RZ, 0, 1.847743988037109375e-06 ;  /* 0x0000001fff477435 */ /* 0x001fe200000001ff */
[----:B-1----:R-:W-:Y:S01]  /*6dc0*/  FADD.FTZ R65, R65, R80 ;  /* 0x0000005041417221 */ /* 0x002fe20000010000 */
[----:B------:R-:W-:Y:S01]  /*6dd0*/  MOV R66, 0x6e10 ;  /* 0x00006e1000427802 */ /* 0x000fe20000000f00 */
[----:B------:R-:W-:-:S02]  /*6de0*/  IMAD.MOV.U32 R80, RZ, RZ, 0x8 ;  /* 0x00000008ff507424 */ /* 0x000fc400078e00ff */
[----:B------:R-:W-:Y:S02]  /*6df0*/  IMAD.MOV.U32 R78, RZ, RZ, -0x1 ;  /* 0xffffffffff4e7424 */ /* 0x000fe400078e00ff */
[----:B------:R-:W-:Y:S05]  /*6e00*/  CALL.REL.NOINC `($__internal_120_$__cuda_sm70_shflsync_bfly_p) ;  /* 0x0000049000007944 */ /* 0x000fea0003c00000 */
[----:B01----:R-:W-:Y:S01]  /*6e10*/  FADD.FTZ R65, R65, R80 ;  /* 0x0000005041417221 */ /* 0x003fe20000010000 */
[----:B------:R-:W-:Y:S01]  /*6e20*/  MOV R71, 0x1f ;  /* 0x0000001f00477802 */ /* 0x000fe20000000f00 */
[----:B------:R-:W-:Y:S01]  /*6e30*/  IMAD.MOV.U32 R80, RZ, RZ, 0x10 ;  /* 0x00000010ff507424 */ /* 0x000fe200078e00ff */
[----:B------:R-:W-:Y:S01]  /*6e40*/  MOV R66, 0x6e70 ;  /* 0x00006e7000427802 */ /* 0x000fe20000000f00 */
[----:B------:R-:W-:Y:S02]  /*6e50*/  IMAD.MOV.U32 R78, RZ, RZ, -0x1 ;  /* 0xffffffffff4e7424 */ /* 0x000fe400078e00ff */
[----:B------:R-:W-:Y:S05]  /*6e60*/  CALL.REL.NOINC `($__internal_120_$__cuda_sm70_shflsync_bfly_p) ;  /* 0x0000043000007944 */ /* 0x000fea0003c00000 */
[----:B-1----:R-:W-:Y:S01]  /*6e70*/  FADD.FTZ R64, R65, R80 ;  /* 0x0000005041407221 */ /* 0x002fe20000010000 */
[----:B------:R-:W-:Y:S01]  /*6e80*/  ISETP.NE.AND P2, PT, R68, RZ, PT ;  /* 0x000000ff4400720c */ /* 0x000fe20003f45270 */
[----:B0-----:R-:W-:Y:S01]  /*6e90*/  HFMA2.MMA R71, -RZ, RZ, 0, 1.847743988037109375e-06 ;  /* 0x0000001fff477435 */ /* 0x001fe200000001ff */
[----:B------:R-:W-:Y:S02]  /*6ea0*/  IMAD.MOV.U32 R80, RZ, RZ, 0x1 ;  /* 0x00000001ff507424 */ /* 0x000fe400078e00ff */
[----:B------:R-:W-:Y:S02]  /*6eb0*/  FMUL.FTZ R64, R64, c[0x0][0x1e0] ;  /* 0x0000780040407a20 */ /* 0x000fe40000410000 */
[----:B------:R-:W-:-:S02]  /*6ec0*/  IMAD.MOV.U32 R78, RZ, RZ, -0x1 ;  /* 0xffffffffff4e7424 */ /* 0x000fc400078e00ff */
        /* <DEDUP_REMOVED lines=34> */
[----:B------:R-:W-:Y:S05]  /*70f0*/  CALL.REL.NOINC `($__internal_120_$__cuda_sm70_shflsync_bfly_p) ;  /* 0x000001a000007944 */ /* 0x000fea0003c00000 */
[----:B01----:R-:W-:Y:S01]  /*7100*/  FADD.FTZ R65, R65, R80 ;  /* 0x0000005041417221 */ /* 0x003fe20000010000 */
[----:B------:R-:W-:Y:S01]  /*7110*/  MOV R71, 0x1f ;  /* 0x0000001f00477802 */ /* 0x000fe20000000f00 */
[----:B------:R-:W-:Y:S01]  /*7120*/  IMAD.MOV.U32 R80, RZ, RZ, 0x2 ;  /* 0x00000002ff507424 */ /* 0x000fe200078e00ff */
[----:B------:R-:W-:Y:S01]  /*7130*/  MOV R66, 0x7160 ;  /* 0x0000716000427802 */ /* 0x000fe20000000f00 */
[----:B------:R-:W-:Y:S02]  /*7140*/  IMAD.MOV.U32 R78, RZ, RZ, -0x1 ;  /* 0xffffffffff4e7424 */ /* 0x000fe400078e00ff */
[----:B------:R-:W-:Y:S05]  /*7150*/  CALL.REL.NOINC `($__internal_120_$__cuda_sm70_shflsync_bfly_p) ;  /* 0x0000014000007944 */ /* 0x000fea0003c00000 */
[----:B0-----:R-:W-:Y:S01]  /*7160*/  HFMA2.MMA R71, -RZ, RZ, 0, 1.847743988037109375e-06 ;  /* 0x0000001fff477435 */ /* 0x001fe200000001ff */
[----:B-1----:R-:W-:Y:S01]  /*7170*/  FADD.FTZ R65, R65, R80 ;  /* 0x0000005041417221 */ /* 0x002fe20000010000 */
[----:B------:R-:W-:Y:S01]  /*7180*/  MOV R66, 0x71c0 ;  /* 0x000071c000427802 */ /* 0x000fe20000000f00 */
[----:B------:R-:W-:Y:S02]  /*7190*/  IMAD.MOV.U32 R80, RZ, RZ, 0x4 ;  /* 0x00000004ff507424 */ /* 0x000fe400078e00ff */
[----:B------:R-:W-:-:S02]  /*71a0*/  IMAD.MOV.U32 R78, RZ, RZ, -0x1 ;  /* 0xffffffffff4e7424 */ /* 0x000fc400078e00ff */
[----:B------:R-:W-:Y:S05]  /*71b0*/  CALL.REL.NOINC `($__internal_120_$__cuda_sm70_shflsync_bfly_p) ;  /* 0x000000e000007944 */ /* 0x000fea0003c00000 */
[----:B01----:R-:W-:Y:S01]  /*71c0*/  FADD.FTZ R65, R65, R80 ;  /* 0x0000005041417221 */ /* 0x003fe20000010000 */
[----:B------:R-:W-:Y:S01]  /*71d0*/  MOV R71, 0x1f ;  /* 0x0000001f00477802 */ /* 0x000fe20000000f00 */
[----:B------:R-:W-:Y:S01]  /*71e0*/  IMAD.MOV.U32 R80, RZ, RZ, 0x8 ;  /* 0x00000008ff507424 */ /* 0x000fe200078e00ff */
[----:B------:R-:W-:Y:S01]  /*71f0*/  MOV R66, 0x7220 ;  /* 0x0000722000427802 */ /* 0x000fe20000000f00 */
[----:B------:R-:W-:-:S02]  /*7200*/  IMAD.MOV.U32 R78, RZ, RZ, -0x1 ;  /* 0xffffffffff4e7424 */ /* 0x000fc400078e00ff */
[----:B------:R-:W-:Y:S05]  /*7210*/  CALL.REL.NOINC `($__internal_120_$__cuda_sm70_shflsync_bfly_p) ;  /* 0x0000008000007944 */ /* 0x000fea0003c00000 */
[----:B-1----:R-:W-:Y:S01]  /*7220*/  FADD.FTZ R75, R65, R80 ;  /* 0x00000050414b7221 */ /* 0x002fe20000010000 */
[----:B0-----:R-:W-:Y:S01]  /*7230*/  HFMA2.MMA R71, -RZ, RZ, 0, 1.847743988037109375e-06 ;  /* 0x0000001fff477435 */ /* 0x001fe200000001ff */
[----:B------:R-:W-:Y:S01]  /*7240*/  IMAD.MOV.U32 R80, RZ, RZ, 0x10 ;  /* 0x00000010ff507424 */ /* 0x000fe200078e00ff */
[----:B------:R-:W-:Y:S01]  /*7250*/  MOV R66, 0x7290 ;  /* 0x0000729000427802 */ /* 0x000fe20000000f00 */
[----:B------:R-:W-:-:S02]  /*7260*/  IMAD.MOV.U32 R78, RZ, RZ, -0x1 ;  /* 0xffffffffff4e7424 */ /* 0x000fc400078e00ff */
[----:B------:R-:W-:Y:S02]  /*7270*/  IMAD.MOV.U32 R65, RZ, RZ, R75 ;  /* 0x000000ffff417224 */ /* 0x000fe400078e004b */
[----:B------:R-:W-:Y:S05]  /*7280*/  CALL.REL.NOINC `($__internal_120_$__cuda_sm70_shflsync_bfly_p) ;  /* 0x0000001000007944 */ /* 0x000fea0003c00000 */
[----:B01----:R-:W-:Y:S05]  /*7290*/  BRA `(.L_x_10978) ;  /* 0xfffff42000007947 */ /* 0x003fea000383ffff */
        .weak           $__internal_120_$__cuda_sm70_shflsync_bfly_p
        .type           $__internal_120_$__cuda_sm70_shflsync_bfly_p,@function
        .size           $__internal_120_$__cuda_sm70_shflsync_bfly_p,(.L_x_15312 - $__internal_120_$__cuda_sm70_shflsync_bfly_p)
$__internal_120_$__cuda_sm70_shflsync_bfly_p:
[----:B------:R-:W-:Y:S01]  /*72a0*/  MOV R67, 0x0 ;  /* 0x0000000000437802 */ /* 0x000fe20000000f00 */
[----:B------:R-:W-:Y:S04]  /*72b0*/  WARPSYNC R78 ;  /* 0x0000004e00007348 */ /* 0x000fe80003800000 */
[----:B------:R0:W1:Y:S01]  /*72c0*/  SHFL.BFLY PT, R80, R65, R80, R71 ;  /* 0x0c00005041507389 */ /* 0x00006200000e0047 */
[----:B------:R-:W-:Y:S05]  /*72d0*/  RET.REL.NODEC R66 `(_ZN10layer_norm13ln_fwd_kernelINS_13Kernel_traitsIf6__halffS2_fjLj512ELj1ELj4ELj1ELj16ENS_18Kernel_traits_baseILj512EfS2_fS2_fjLj128EEEEELb1ELb0ELb0ELb0EEEvNS_9FwdParamsE) ;  /* 0xffff8d2042007950 */ /* 0x000fea0003c3ffff */
.L_x_10979:
        /* <DEDUP_REMOVED lines=10> */
.L_x_15312:


//--------------------- .text._ZN10layer_norm13ln_fwd_kernelINS_13Kernel_traitsIf6__halffS2_fjLj512ELj1ELj4ELj1ELj16ENS_18Kernel_traits_baseILj512EfS2_fS2_fjLj128EEEEELb1ELb0ELb0ELb1EEEvNS_9FwdParamsE --------------------------
	.section	.text._ZN10layer_norm13ln_fwd_kernelINS_13Kernel_traitsIf6__halffS2_fjLj512ELj1ELj4ELj1ELj16ENS_18Kernel_traits_baseILj512EfS2_fS2_fjLj128EEEEELb1ELb0ELb0ELb1EEEvNS_9FwdParamsE,"ax",@progbits
	.sectioninfo	@"SHI_REGISTERS=80"
	.align	128
        .global         _ZN10layer_norm13ln_fwd_kernelINS_13Kernel_traitsIf6__halffS2_fjLj512ELj1ELj4ELj1ELj16ENS_18Kernel_traits_baseILj512EfS2_fS2_fjLj128EEEEELb1ELb0ELb0ELb1EEEvNS_9FwdParamsE
        .type           _ZN10layer_norm13ln_fwd_kernelINS_13Kernel_traitsIf6__halffS2_fjLj512ELj1ELj4ELj1ELj16ENS_18Kernel_traits_baseILj512EfS2_fS2_fjLj128EEEEELb1ELb0ELb0ELb1EEEvNS_9FwdParamsE,@function
        .size           _ZN10layer_norm13ln_fwd_kernelINS_13Kernel_traitsIf6__halffS2_fjLj512ELj1ELj4ELj1ELj16ENS_18Kernel_traits_baseILj512EfS2_fS2_fjLj128EEEEELb1ELb0ELb0ELb1EEEvNS_9FwdParamsE,(.L_x_15313 - _ZN10layer_norm13ln_fwd_kernelINS_13Kernel_traitsIf6__halffS2_fjLj512ELj1ELj4ELj1ELj16ENS_18Kernel_traits_baseILj512EfS2_fS2_fjLj128EEEEELb1ELb0ELb0ELb1EEEvNS_9FwdParamsE)
        .other          _ZN10layer_norm13ln_fwd_kernelINS_13Kernel_traitsIf6__halffS2_fjLj512ELj1ELj4ELj1ELj16ENS_18Kernel_traits_baseILj512EfS2_fS2_fjLj128EEEEELb1ELb0ELb0ELb1EEEvNS_9FwdParamsE,@"STO_CUDA_ENTRY STV_DEFAULT"
_ZN10layer_norm13ln_fwd_kernelINS_13Kernel_traitsIf6__halffS2_fjLj512ELj1ELj4ELj1ELj16ENS_18Kernel_traits_baseILj512EfS2_fS2_fjLj128EEEEELb1ELb0ELb0ELb1EEEvNS_9FwdParamsE:
.text._ZN10layer_norm13ln_fwd_kernelINS_13Kernel_traitsIf6__halffS2_fjLj512ELj1ELj4ELj1ELj16ENS_18Kernel_traits_baseILj512EfS2_fS2_fjLj128EEEEELb1ELb0ELb0ELb1EEEvNS_9FwdParamsE:
        /* <DEDUP_REMOVED lines=131> */
.L_x_11096:
        /* <DEDUP_REMOVED lines=23> */
[----:B------:R-:W-:-:S03]  /*09a0*/  IADD3 R17, R59, 0x1, RZ ;  /* 0x000000013b117810 */ /* 0x000fc60007ffe0ff */
[----:B--2---:R-:W-:-:S07]  /*09b0*/  @P0 HADD2.F32 R61, -RZ, R12.H0_H0 ;  /* 0x2000000cff3d0230 */ /* 0x004fce0000004100 */
        /* <DEDUP_REMOVED lines=9> */
.L_x_10982:
[----:B0-----:R-:W-:Y:S02]  /*0a50*/  IMAD.MOV.U32 R12, RZ, RZ, R3 ;  /* 0x000000ffff0c7224 */ /* 0x001fe400078e0003 */
.L_x_10983:
[----:B------:R-:W-:Y:S05]  /*0a60*/  BSYNC B1 ;  /* 0x0000000000017941 */ /* 0x000fea0003800000 */
.L_x_10981:
        /* <DEDUP_REMOVED lines=16> */
.L_x_10987:
[----:B------:R-:W-:Y:S05]  /*0b70*/  BSYNC B2 ;  /* 0x0000000000027941 */ /* 0x000fea0003800000 */
.L_x_10986:
        /* <DEDUP_REMOVED lines=44> */
.L_x_10985:
[----:B------:R-:W-:Y:S05]  /*0e40*/  BSYNC B1 ;  /* 0x0000000000017941 */ /* 0x000fea0003800000 */
.L_x_10984:
        /* <DEDUP_REMOVED lines=24> */
.L_x_10989:
[----:B------:R-:W-:Y:S02]  /*0fd0*/  MOV R12, R3 ;  /* 0x00000003000c7202 */ /* 0x000fe40000000f00 */
.L_x_10990:
[----:B------:R-:W-:Y:S05]  /*0fe0*/  BSYNC B1 ;  /* 0x0000000000017941 */ /* 0x000fea0003800000 */
.L_x_10988:
        /* <DEDUP_REMOVED lines=16> */
.L_x_10994:
[----:B------:R-:W-:Y:S05]  /*10f0*/  BSYNC B2 ;  /* 0x0000000000027941 */ /* 0x000fea0003800000 */
.L_x_10993:
        /* <DEDUP_REMOVED lines=44> */
.L_x_10992:
[----:B------:R-:W-:Y:S05]  /*13c0*/  BSYNC B1 ;  /* 0x0000000000017941 */ /* 0x000fea0003800000 */
.L_x_10991:
        /* <DEDUP_REMOVED lines=21> */
.L_x_10996:
[----:B------:R-:W-:Y:S02]  /*1520*/  IMAD.MOV.U32 R8, RZ, RZ, R3 ;  /* 0x000000ffff087224 */ /* 0x000fe400078e0003 */
.L_x_10997:
[----:B------:R-:W-:Y:S05]  /*1530*/  BSYNC B1 ;  /* 0x0000000000017941 */ /* 0x000fea0003800000 */
.L_x_10995:
        /* <DEDUP_REMOVED lines=16> */
.L_x_11001:
[----:B------:R-:W-:Y:S05]  /*1640*/  BSYNC B2 ;  /* 0x0000000000027941 */ /* 0x000fea0003800000 */
.L_x_11000:
        /* <DEDUP_REMOVED lines=44> */
.L_x_10999:
[----:B------:R-:W-:Y:S05]  /*1910*/  BSYNC B1 ;  /* 0x0000000000017941 */ /* 0x000fea0003800000 */
.L_x_10998:
        /* <DEDUP_REMOVED lines=21> */
.L_x_11003:
[----:B------:R-:W-:Y:S02]  /*1a70*/  IMAD.MOV.U32 R8, RZ, RZ, R3 ;  /* 0x000000ffff087224 */ /* 0x000fe400078e0003 */
.L_x_11004:
[----:B------:R-:W-:Y:S05]  /*1a80*/  BSYNC B1 ;  /* 0x0000000000017941 */ /* 0x000fea0003800000 */
.L_x_11002:
        /* <DEDUP_REMOVED lines=16> */
.L_x_11008:
[----:B------:R-:W-:Y:S05]  /*1b90*/  BSYNC B2 ;  /* 0x0000000000027941 */ /* 0x000fea0003800000 */
.L_x_11007:
        /* <DEDUP_REMOVED lines=44> */
.L_x_11006:
[----:B------:R-:W-:Y:S05]  /*1e60*/  BSYNC B1 ;  /* 0x0000000000017941 */ /* 0x000fea0003800000 */
.L_x_11005:
        /* <DEDUP_REMOVED lines=20> */
.L_x_11010:
[----:B------:R-:W-:Y:S02]  /*1fb0*/  MOV R8, R3 ;  /* 0x0000000300087202 */ /* 0x000fe40000000f00 */
.L_x_11011:
[----:B------:R-:W-:Y:S05]  /*1fc0*/  BSYNC B1 ;  /* 0x0000000000017941 */ /* 0x000fea0003800000 */
.L_x_11009:
        /* <DEDUP_REMOVED lines=16> */
.L_x_11015:
[----:B------:R-:W-:Y:S05]  /*20d0*/  BSYNC B2 ;  /* 0x0000000000027941 */ /* 0x000fea0003800000 */
.L_x_11014:
        /* <DEDUP_REMOVED lines=44> */
.L_x_11013:
[----:B------:R-:W-:Y:S05]  /*23a0*/  BSYNC B1 ;  /* 0x0000000000017941 */ /* 0x000fea0003800000 */
.L_x_11012:
        /* <DEDUP_REMOVED lines=20> */
.L_x_11017:
[----:B------:R-:W-:Y:S02]  /*24f0*/  IMAD.MOV.U32 R8, RZ, RZ, R3 ;  /* 0x000000ffff087224 */ /* 0x000fe400078e0003 */
.L_x_11018:
[----:B------:R-:W-:Y:S05]  /*2500*/  BSYNC B1 ;  /* 0x0000000000017941 */ /* 0x000fea0003800000 */
.L_x_11016:
        /* <DEDUP_REMOVED lines=16> */
.L_x_11022:
[----:B------:R-:W-:Y:S05]  /*2610*/  BSYNC B2 ;  /* 0x0000000000027941 */ /* 0x000fea0003800000 */
.L_x_11021:
        /* <DEDUP_REMOVED lines=44> */
.L_x_11020:
[----:B------:R-:W-:Y:S05]  /*28e0*/  BSYNC B1 ;  /* 0x0000000000017941 */ /* 0x000fea0003800000 */
.L_x_11019:
        /* <DEDUP_REMOVED lines=20> */
.L_x_11024:
[----:B------:R-:W-:Y:S02]  /*2a30*/  IMAD.MOV.U32 R8, RZ, RZ, R3 ;  /* 0x000000ffff087224 */ /* 0x000fe400078e0003 */
.L_x_11025:
[----:B------:R-:W-:Y:S05]  /*2a40*/  BSYNC B1 ;  /* 0x0000000000017941 */ /* 0x000fea0003800000 */
.L_x_11023:
        /* <DEDUP_REMOVED lines=16> */
.L_x_11029:
[----:B------:R-:W-:Y:S05]  /*2b50*/  BSYNC B2 ;  /* 0x0000000000027941 */ /* 0x000fea0003800000 */
.L_x_11028:
        /* <DEDUP_REMOVED lines=44> */
.L_x_11027:
[----:B------:R-:W-:Y:S05]  /*2e20*/  BSYNC B1 ;  /* 0x0000000000017941 */ /* 0x000fea0003800000 */
.L_x_11026:
[----:B------:R-:W0:Y:S01]  /*2e30*/  I2F.U32 R8, R8 ;  /* 0x0000000800087306 */ /* 0x000e220000201000 */
[----:B------:R-:W-:Y:S01]  /*2e40*/  HADD2.F32 R14, -RZ, R11.H0_H0 ;  /* 0x2000000bff0e7230 */ /* 0x000fe20000004100 */
[----:B------:R-:W-:Y:S01]  /*2e50*/  ISETP.NE.AND P6, PT, R10, 0x1, PT ;  /* 0x000000010a00780c */ /* 0x000fe20003fc5270 */
[----:B------:R-:W-:Y:S03]  /*2e60*/  BSSY B1, `(.L_x_11030) ;  /* 0x0000012000017945 */ /* 0x000fe60003800000 */
        /* <DEDUP_REMOVED lines=16> */
.L_x_11031:
[----:B------:R-:W-:Y:S02]  /*2f70*/  IMAD.MOV.U32 R9, RZ, RZ, R3 ;  /* 0x000000ffff097224 */ /* 0x000fe400078e0003 */
.L_x_11032:
[----:B------:R-:W-:Y:S05]  /*2f80*/  BSYNC B1 ;  /* 0x0000000000017941 */ /* 0x000fea0003800000 */
.L_x_11030:
        /* <DEDUP_REMOVED lines=18> */
.L_x_11036:
[----:B------:R-:W-:Y:S05]  /*30b0*/  BSYNC B2 ;  /* 0x0000000000027941 */ /* 0x000fea0003800000 */
.L_x_11035:
        /* <DEDUP_REMOVED lines=44> */
.L_x_11034:
[----:B------:R-:W-:Y:S05]  /*3380*/  BSYNC B1 ;  /* 0x0000000000017941 */ /* 0x000fea0003800000 */
.L_x_11033:
[----:B------:R-:W0:Y:S01]  /*3390*/  I2F.U32 R9, R9 ;  /* 0x0000000900097306 */ /* 0x000e220000201000 */
[----:B------:R-:W-:Y:S01]  /*33a0*/  ISETP.NE.AND P6, PT, R15, RZ, PT ;  /* 0x000000ff0f00720c */ /* 0x000fe20003fc5270 */
[----:B------:R-:W-:Y:S01]  /*33b0*/  HFMA2.MMA R59, -RZ, RZ, 0, 1.9073486328125e-06 ;  /* 0x00000020ff3b7435 */ /* 0x000fe200000001ff */
[----:B------:R-:W-:Y:S01]  /*33c0*/  SEL R54, RZ, 0x10000, P5 ;  /* 0x00010000ff367807 */ /* 0x000fe20002800000 */
[----:B------:R-:W-:Y:S01]  /*33d0*/  IMAD.MOV.U32 R60, RZ, RZ, 0x8 ;  /* 0x00000008ff3c7424 */ /* 0x000fe200078e00ff */
[----:B------:R-:W-:Y:S02]  /*33e0*/  SEL R15, RZ, 0x1, P2 ;  /* 0x00000001ff0f7807 */ /* 0x000fe40001000000 */
[----:B------:R-:W-:Y:S01]  /*33f0*/  ISETP.NE.AND P5, PT, R52, RZ, PT ;  /* 0x000000ff3400720c */ /* 0x000fe20003fa5270 */
[----:B------:R-:W-:Y:S01]  /*3400*/  HADD2.F32 R52, -RZ, R11.H1_H1 ;  /* 0x3000000bff347230 */ /* 0x000fe20000004100 */
[----:B------:R-:W-:-:S02]  /*3410*/  SEL R55, RZ, 0x100, P4 ;  /* 0x00000100ff377807 */ /* 0x000fc40002000000 */
[----:B------:R-:W-:Y:S01]  /*3420*/  ISETP.NE.AND P4, PT, R53, RZ, PT ;  /* 0x000000ff3500720c */ /* 0x000fe20003f85270 */
[----:B0-----:R-:W-:Y:S02]  /*3430*/  FFMA.FTZ R10, R9, R67, 1.1641532182693481445e-10 ;  /* 0x2f000000090a7423 */ /* 0x001fe40000010043 */
[----:B------:R-:W-:-:S03]  /*3440*/  FMUL.FTZ R9, R52, R61 ;  /* 0x0000003d34097220 */ /* 0x000fc60000410000 */
[----:B------:R-:W-:Y:S01]  /*3450*/  FSETP.GTU.FTZ.AND P2, PT, R10, c[0x0][0x1e4], PT ;  /* 0x000079000a007a0b */ /* 0x000fe20003f5c000 */
[----:B------:R-:W-:Y:S01]  /*3460*/  IMAD.WIDE.U32 R10, R15, 0x1000000, RZ ;  /* 0x010000000f0a7825 */ /* 0x000fe200078e00ff */
[----:B------:R-:W-:Y:S02]  /*3470*/  SEL R15, RZ, 0x1, P3 ;  /* 0x00000001ff0f7807 */ /* 0x000fe40001800000 */
[----:B------:R-:W-:Y:S01]  /*3480*/  SEL R53, RZ, 0x1000000, P2 ;  /* 0x01000000ff357807 */ /* 0x000fe20001000000 */
[----:B------:R-:W-:-:S03]  /*3490*/  FMUL.FTZ R9, R9, c[0x0][0x1e8] ;  /* 0x00007a0009097a20 */ /* 0x000fc60000410000 */
[----:B------:R-:W-:Y:S02]  /*34a0*/  LOP3.LUT R55, R55, R53, R54, 0xfe, !PT ;  /* 0x0000003537377212 */ /* 0x000fe400078efe36 */
[----:B------:R-:W-:Y:S02]  /*34b0*/  SEL R53, RZ, 0x1, P4 ;  /* 0x00000001ff357807 */ /* 0x000fe40002000000 */
[----:B------:R-:W-:Y:S02]  /*34c0*/  SEL R54, RZ, 0x1, P5 ;  /* 0x00000001ff367807 */ /* 0x000fe40002800000 */
[----:B------:R-:W-:Y:S01]  /*34d0*/  LOP3.LUT R11, R11, R55, R15, 0xfe, !PT ;  /* 0x000000370b0b7212 */ /* 0x000fe200078efe0f */
[----:B------:R-:W-:Y:S01]  /*34e0*/  IMAD.WIDE.U32 R52, R53, 0x10000, RZ ;  /* 0x0001000035347825 */ /* 0x000fe200078e00ff */
[----:B------:R-:W-:Y:S02]  /*34f0*/  FSEL R15, R9, RZ, !P2 ;  /* 0x000000ff090f7208 */ /* 0x000fe40005000000 */
[----:B------:R-:W-:Y:S01]  /*3500*/  SEL R9, RZ, 0x1, P6 ;  /* 0x00000001ff097807 */ /* 0x000fe20003000000 */
[----:B------:R-:W-:-:S04]  /*3510*/  IMAD.WIDE.U32 R54, R54, 0x100, RZ ;  /* 0x0000010036367825 */ /* 0x000fc800078e00ff */
[----:B------:R-:W-:Y:S01]  /*3520*/  @P0 FADD.FTZ R15, R23, R15 ;  /* 0x0000000f170f0221 */ /* 0x000fe20000010000 */
[----:B------:R-:W-:Y:S02]  /*3530*/  LOP3.LUT R10, R54, R10, R52, 0xfe, !PT ;  /* 0x0000000a360a7212 */ /* 0x000fe400078efe34 */
[----:B------:R-:W-:Y:S01]  /*3540*/  LOP3.LUT R11, R55, R11, R53, 0xfe, !PT ;  /* 0x0000000b370b7212 */ /* 0x000fe200078efe35 */
[----:B------:R-:W-:Y:S01]  /*3550*/  IMAD.WIDE.U32 R52, R58, R59, c[0x0][0x188] ;  /* 0x000062003a347625 */ /* 0x000fe200078e003b */
[----:B------:R-:W-:-:S04]  /*3560*/  LOP3.LUT R10, R10, R9, RZ, 0xfc, !PT ;  /* 0x000000090a0a7212 */ /* 0x000fc800078efcff */
[----:B------:R-:W-:Y:S04]  /*3570*/  STG.E.128 [R52.64], R16 ;  /* 0x0000001034007986 */ /* 0x000fe8000c101d06 */
        /* <DEDUP_REMOVED lines=21> */
.L_x_11038:
[----:B0-----:R-:W-:Y:S02]  /*36d0*/  IMAD.MOV.U32 R59, RZ, RZ, R3 ;  /* 0x000000ffff3b7224 */ /* 0x001fe400078e0003 */
.L_x_11039:
[----:B------:R-:W-:Y:S05]  /*36e0*/  BSYNC B1 ;  /* 0x0000000000017941 */ /* 0x000fea0003800000 */
.L_x_11037:
        /* <DEDUP_REMOVED lines=16> */
.L_x_11043:
[----:B------:R-:W-:Y:S05]  /*37f0*/  BSYNC B2 ;  /* 0x0000000000027941 */ /* 0x000fea0003800000 */
.L_x_11042:
        /* <DEDUP_REMOVED lines=44> */
.L_x_11041:
[----:B------:R-:W-:Y:S05]  /*3ac0*/  BSYNC B1 ;  /* 0x0000000000017941 */ /* 0x000fea0003800000 */
.L_x_11040:
        /* <DEDUP_REMOVED lines=21> */
.L_x_11045:
[----:B------:R-:W-:Y:S02]  /*3c20*/  IMAD.MOV.U32 R9, RZ, RZ, R3 ;  /* 0x000000ffff097224 */ /* 0x000fe400078e0003 */
.L_x_11046:
[----:B------:R-:W-:Y:S05]  /*3c30*/  BSYNC B1 ;  /* 0x0000000000017941 */ /* 0x000fea0003800000 */
.L_x_11044:
        /* <DEDUP_REMOVED lines=16> */
.L_x_11050:
[----:B------:R-:W-:Y:S05]  /*3d40*/  BSYNC B2 ;  /* 0x0000000000027941 */ /* 0x000fea0003800000 */
.L_x_11049:
        /* <DEDUP_REMOVED lines=44> */
.L_x_11048:
[----:B------:R-:W-:Y:S05]  /*4010*/  BSYNC B1 ;  /* 0x0000000000017941 */ /* 0x000fea0003800000 */
.L_x_11047:
        /* <DEDUP_REMOVED lines=21> */
.L_x_11052:
[----:B------:R-:W-:Y:S02]  /*4170*/  IMAD.MOV.U32 R10, RZ, RZ, R3 ;  /* 0x000000ffff0a7224 */ /* 0x000fe400078e0003 */
.L_x_11053:
[----:B------:R-:W-:Y:S05]  /*4180*/  BSYNC B1 ;  /* 0x0000000000017941 */ /* 0x000fea0003800000 */
.L_x_11051:
        /* <DEDUP_REMOVED lines=16> */
.L_x_11057:
[----:B------:R-:W-:Y:S05]  /*4290*/  BSYNC B2 ;  /* 0x0000000000027941 */ /* 0x000fea0003800000 */
.L_x_11056:
        /* <DEDUP_REMOVED lines=43> */
[----:B------:R-:W-:Y:S02]  /*4550*/  LOP3.LUT R4, R65, UR25, R4, 0x96, !PT ;  /* 0x0000001941047c12 */ /* 0x000fe4000f8e9604 */
.L_x_11055:
[----:B------:R-:W-:Y:S05]  /*4560*/  BSYNC B1 ;  /* 0x0000000000017941 */ /* 0x000fea0003800000 */
.L_x_11054:
        /* <DEDUP_REMOVED lines=20> */
.L_x_11059:
[----:B------:R-:W-:Y:S02]  /*46b0*/  IMAD.MOV.U32 R11, RZ, RZ, R3 ;  /* 0x000000ffff0b7224 */ /* 0x000fe400078e0003 */
.L_x_11060:
[----:B------:R-:W-:Y:S05]  /*46c0*/  BSYNC B1 ;  /* 0x0000000000017941 */ /* 0x000fea0003800000 */
.L_x_11058:
        /* <DEDUP_REMOVED lines=16> */
.L_x_11064:
[----:B------:R-:W-:Y:S05]  /*47d0*/  BSYNC B2 ;  /* 0x0000000000027941 */ /* 0x000fea0003800000 */
.L_x_11063:
        /* <DEDUP_REMOVED lines=44> */
.L_x_11062:
[----:B------:R-:W-:Y:S05]  /*4aa0*/  BSYNC B1 ;  /* 0x0000000000017941 */ /* 0x000fea0003800000 */
.L_x_11061:
        /* <DEDUP_REMOVED lines=20> */
.L_x_11066:
[----:B------:R-:W-:Y:S02]  /*4bf0*/  IMAD.MOV.U32 R52, RZ, RZ, R3 ;  /* 0x000000ffff347224 */ /* 0x000fe400078e0003 */
.L_x_11067:
[----:B------:R-:W-:Y:S05]  /*4c00*/  BSYNC B1 ;  /* 0x0000000000017941 */ /* 0x000fea0003800000 */
.L_x_11065:
        /* <DEDUP_REMOVED lines=16> */
.L_x_11071:
[----:B------:R-:W-:Y:S05]  /*4d10*/  BSYNC B2 ;  /* 0x0000000000027941 */ /* 0x000fea0003800000 */
.L_x_11070:
        /* <DEDUP_REMOVED lines=44> */
.L_x_11069:
[----:B------:R-:W-:Y:S05]  /*4fe0*/  BSYNC B1 ;  /* 0x0000000000017941 */ /* 0x000fea0003800000 */
.L_x_11068:
        /* <DEDUP_REMOVED lines=20> */
.L_x_11073:
[----:B------:R-:W-:Y:S02]  /*5130*/  IMAD.MOV.U32 R53, RZ, RZ, R3 ;  /* 0x000000ffff357224 */ /* 0x000fe400078e0003 */
.L_x_11074:
[----:B------:R-:W-:Y:S05]  /*5140*/  BSYNC B1 ;  /* 0x0000000000017941 */ /* 0x000fea0003800000 */
.L_x_11072:
        /* <DEDUP_REMOVED lines=16> */
.L_x_11078:
[----:B------:R-:W-:Y:S05]  /*5250*/  BSYNC B2 ;  /* 0x0000000000027941 */ /* 0x000fea0003800000 */
.L_x_11077:
        /* <DEDUP_REMOVED lines=44> */
.L_x_11076:
[----:B------:R-:W-:Y:S05]  /*5520*/  BSYNC B1 ;  /* 0x0000000000017941 */ /* 0x000fea0003800000 */
.L_x_11075:
        /* <DEDUP_REMOVED lines=20> */
.L_x_11080:
[----:B------:R-:W-:Y:S02]  /*5670*/  IMAD.MOV.U32 R54, RZ, RZ, R3 ;  /* 0x000000ffff367224 */ /* 0x000fe400078e0003 */
.L_x_11081:
[----:B------:R-:W-:Y:S05]  /*5680*/  BSYNC B1 ;  /* 0x0000000000017941 */ /* 0x000fea0003800000 */
.L_x_11079:
        /* <DEDUP_REMOVED lines=16> */
.L_x_11085:
[----:B------:R-:W-:Y:S05]  /*5790*/  BSYNC B2 ;  /* 0x0000000000027941 */ /* 0x000fea0003800000 */
.L_x_11084:
        /* <DEDUP_REMOVED lines=44> */
.L_x_11083:
[----:B------:R-:W-:Y:S05]  /*5a60*/  BSYNC B1 ;  /* 0x0000000000017941 */ /* 0x000fea0003800000 */
.L_x_11082:
        /* <DEDUP_REMOVED lines=20> */
.L_x_11087:
[----:B------:R-:W-:Y:S02]  /*5bb0*/  IMAD.MOV.U32 R62, RZ, RZ, R3 ;  /* 0x000000ffff3e7224 */ /* 0x000fe400078e0003 */
.L_x_11088:
[----:B------:R-:W-:Y:S05]  /*5bc0*/  BSYNC B1 ;  /* 0x0000000000017941 */ /* 0x000fea0003800000 */
.L_x_11086:
        /* <DEDUP_REMOVED lines=18> */
.L_x_11092:
[----:B------:R-:W-:Y:S05]  /*5cf0*/  BSYNC B2 ;  /* 0x0000000000027941 */ /* 0x000fea0003800000 */
.L_x_11091:
        /* <DEDUP_REMOVED lines=44> */
.L_x_11090:
[----:B------:R-:W-:Y:S05]  /*5fc0*/  BSYNC B1 ;  /* 0x0000000000017941 */ /* 0x000fea0003800000 */
.L_x_11089:
[----:B------:R-:W0:Y:S01]  /*5fd0*/  I2F.U32 R63, R62 ;  /* 0x0000003e003f7306 */ /* 0x000e220000201000 */
[----:B------:R-:W-:Y:S01]  /*5fe0*/  HFMA2.MMA R64, -RZ, RZ, 0.1171875, 0 ;  /* 0x2f800000ff407435 */ /* 0x000fe200000001ff */
[----:B------:R-:W1:Y:S01]  /*5ff0*/  S2R R67, SR_TID.X ;  /* 0x0000000000437919 */ /* 0x000e620000002100 */
[----:B------:R-:W-:Y:S01]  /*6000*/  IMAD.MOV.U32 R66, RZ, RZ, 0x20 ;  /* 0x00000020ff427424 */ /* 0x000fe200078e00ff */
[----:B------:R-:W-:Y:S02]  /*6010*/  SEL R65, RZ, 0x10000, P5 ;  /* 0x00010000ff417807 */ /* 0x000fe40002800000 */
[----:B------:R-:W-:-:S05]  /*6020*/  ISETP.NE.AND P5, PT, R76, RZ, PT ;  /* 0x000000ff4c00720c */ /* 0x000fca0003fa5270 */
[----:B0-----:R-:W-:Y:S01]  /*6030*/  FFMA.FTZ R63, R63, R64, 1.1641532182693481445e-10 ;  /* 0x2f0000003f3f7423 */ /* 0x001fe20000010040 */
[----:B------:R-:W-:-:S04]  /*6040*/  HADD2.F32 R64, -RZ, R55.H1_H1 ;  /* 0x30000037ff407230 */ /* 0x000fc80000004100 */
[----:B------:R-:W-:Y:S01]  /*6050*/  FSETP.GTU.FTZ.AND P6, PT, R63, c[0x0][0x1e4], PT ;  /* 0x000079003f007a0b */ /* 0x000fe20003fdc000 */
[----:B------:R-:W-:Y:S02]  /*6060*/  FMUL.FTZ R64, R64, R61 ;  /* 0x0000003d40407220 */ /* 0x000fe40000410000 */
[----:B------:R-:W-:Y:S01]  /*6070*/  IMAD.WIDE.U32 R62, R60, R66, c[0x0][0x188] ;  /* 0x000062003c3e7625 */ /* 0x000fe200078e0042 */
[----:B------:R-:W-:Y:S02]  /*6080*/  SEL R66, RZ, 0x1, P2 ;  /* 0x00000001ff427807 */ /* 0x000fe40001000000 */
[----:B-1----:R-:W-:Y:S01]  /*6090*/  LOP3.LUT R67, R67, 0x1f, RZ, 0xc0, !PT ;  /* 0x0000001f43437812 */ /* 0x002fe200078ec0ff */
[----:B------:R-:W-:Y:S01]  /*60a0*/  FMUL.FTZ R64, R64, c[0x0][0x1e8] ;  /* 0x00007a0040407a20 */ /* 0x000fe20000410000 */
[----:B------:R-:W-:Y:S01]  /*60b0*/  SEL R61, RZ, 0x1000000, P6 ;  /* 0x01000000ff3d7807 */ /* 0x000fe20003000000 */
[----:B------:R-:W-:Y:S03]  /*60c0*/  STG.E.128 [R62.64], R8 ;  /* 0x000000083e007986 */ /* 0x000fe6000c101d06 */
[----:B------:R-:W-:-:S02]  /*60d0*/  FSEL R55, R64, RZ, !P6 ;  /* 0x000000ff40377208 */ /* 0x000fc40007000000 */
[----:B------:R-:W-:Y:S02]  /*60e0*/  SEL R64, RZ, 0x100, P4 ;  /* 0x00000100ff407807 */ /* 0x000fe40002000000 */
[----:B------:R-:W-:Y:S01]  /*60f0*/  ISETP.NE.AND P6, PT, R77, RZ, PT ;  /* 0x000000ff4d00720c */ /* 0x000fe20003fc5270 */
[----:B------:R-:W-:Y:S01]  /*6100*/  @P0 FADD.FTZ R55, R23, R55 ;  /* 0x0000003717370221 */ /* 0x000fe20000010000 */
[----:B------:R-:W-:Y:S01]  /*6110*/  ISETP.NE.AND P0, PT, R67, RZ, PT ;  /* 0x000000ff4300720c */ /* 0x000fe20003f05270 */
[----:B------:R-:W-:Y:S01]  /*6120*/  IMAD.WIDE.U32 R66, R66, 0x1000000, RZ ;  /* 0x0100000042427825 */ /* 0x000fe200078e00ff */
[----:B------:R-:W-:Y:S02]  /*6130*/  LOP3.LUT R64, R64, R61, R65, 0xfe, !PT ;  /* 0x0000003d40407212 */ /* 0x000fe400078efe41 */
[----:B------:R-:W-:Y:S01]  /*6140*/  SEL R61, RZ, 0x1, P3 ;  /* 0x00000001ff3d7807 */ /* 0x000fe20001800000 */
[----:B------:R0:W-:Y:S01]  /*6150*/  STG.E.128 [R62.64+0x10], R52 ;  /* 0x000010343e007986 */ /* 0x0001e2000c101d06 */
[----:B------:R-:W-:-:S02]  /*6160*/  MOV R77, 0x8 ;  /* 0x00000008004d7802 */ /* 0x000fc40000000f00 */
        /* <DEDUP_REMOVED lines=29> */
.L_x_11097:
        /* <DEDUP_REMOVED lines=52> */
.L_x_11098:
        /* <DEDUP_REMOVED lines=52> */
[----:B------:R-:W-:Y:S02]  /*69c0*/  FFMA.FTZ R52, R31, R52, R39 ;  /* 0x000000341f347223 */ /* 0x000fe40000010027 */
[----:B------:R-:W-:Y:S01]  /*69d0*/  FFMA.FTZ R17, R29, R18, R37 ;  /* 0x000000121d117223 */ /* 0x000fe20000010025 */
[----:B------:R-:W-:Y:S01]  /*69e0*/  LEA R18, P2, R60, c[0x0][0x208], 0x4 ;  /* 0x000082003c127a11 */ /* 0x000fe200078420ff */
[----:B------:R-:W-:Y:S01]  /*69f0*/  FFMA.FTZ R16, R75, R16, R51 ;  /* 0x000000104b107223 */ /* 0x000fe20000010033 */
[----:B------:R-:W-:Y:S01]  /*6a00*/  F2FP.PACK_AB R15, R52, R53 ;  /* 0x00000035340f723e */ /* 0x000fe200000000ff */
[----:B------:R-:W-:Y:S01]  /*6a10*/  FMUL.FTZ R52, R61, R13 ;  /* 0x0000000d3d347220 */ /* 0x000fe20000410000 */
[----:B------:R-:W-:Y:S01]  /*6a20*/  F2FP.PACK_AB R14, R17, R14 ;  /* 0x0000000e110e723e */ /* 0x000fe200000000ff */
[C---:B------:R-:W-:Y:S01]  /*6a30*/  FMUL.FTZ R17, R61.reuse, R76 ;  /* 0x0000004c3d117220 */ /* 0x040fe20000410000 */
[----:B------:R-:W-:Y:S01]  /*6a40*/  F2FP.PACK_AB R9, R16, R9 ;  /* 0x000000091009723e */ /* 0x000fe200000000ff */
        /* <DEDUP_REMOVED lines=8> */
[----:B------:R-:W-:Y:S01]  /*6ad0*/  F2FP.PACK_AB R13, R54, R19 ;  /* 0x00000013360d723e */ /* 0x000fe200000000ff */
[----:B------:R-:W-:Y:S01]  /*6ae0*/  @!P0 IMAD.WIDE R52, R57, R64, c[0x0][0x1a8] ;  /* 0x00006a0039348625 */ /* 0x000fe200078e0240 */
[----:B------:R-:W-:Y:S02]  /*6af0*/  LEA.HI.X R19, R60, c[0x0][0x20c], RZ, 0x4, P2 ;  /* 0x000083003c137a11 */ /* 0x000fe400010f24ff */
        /* <DEDUP_REMOVED lines=8> */
.L_x_11095:
[----:B------:R-:W-:Y:S05]  /*6b80*/  BSYNC B0 ;  /* 0x0000000000007941 */ /* 0x000fea0003800000 */
.L_x_10980:
[----:B------:R-:W-:Y:S05]  /*6b90*/  EXIT ;  /* 0x000000000000794d */ /* 0x000fea0003800000 */
.L_x_11093:
[----:B------:R-:W-:Y:S01]  /*6ba0*/  IMAD.MOV.U32 R65, RZ, RZ, R61 ;  /* 0x000000ffff417224 */ /* 0x000fe200078e003d */
[----:B------:R-:W-:Y:S01]  /*6bb0*/  MOV R64, 0x1 ;  /* 0x0000000100407802 */ /* 0x000fe20000000f00 */
[----:B------:R-:W-:Y:S01]  /*6bc0*/  IMAD.MOV.U32 R66, RZ, RZ, 0x1f ;  /* 0x0000001fff427424 */ /* 0x000fe200078e00ff */
[----:B------:R-:W-:-:S02]  /*6bd0*/  MOV R63, 0xffffffff ;  /* 0xffffffff003f7802 */ /* 0x000fc40000000f00 */
[----:B------:R-:W-:Y:S02]  /*6be0*/  MOV R62, 0x6c00 ;  /* 0x00006c00003e7802 */ /* 0x000fe40000000f00 */
[----:B------:R-:W-:Y:S05]  /*6bf0*/  CALL.REL.NOINC `($__internal_121_$__cuda_sm70_shflsync_bfly_p) ;  /* 0x000005c000007944 */ /* 0x000fea0003c00000 */
[----:B-1----:R-:W-:Y:S05]  /*6c00*/  BRA `(.L_x_11097) ;  /* 0xfffff73000007947 */ /* 0x002fea000383ffff */
.L_x_11094:
[----:B------:R-:W-:Y:S01]  /*6c10*/  IMAD.MOV.U32 R65, RZ, RZ, R61 ;  /* 0x000000ffff417224 */ /* 0x000fe200078e003d */
[----:B------:R-:W-:Y:S01]  /*6c20*/  MOV R64, 0x2 ;  /* 0x0000000200407802 */ /* 0x000fe20000000f00 */
[----:B------:R-:W-:Y:S01]  /*6c30*/  IMAD.MOV.U32 R66, RZ, RZ, 0x1f ;  /* 0x0000001fff427424 */ /* 0x000fe200078e00ff */
[----:B------:R-:W-:Y:S02]  /*6c40*/  MOV R63, 0xffffffff ;  /* 0xffffffff003f7802 */ /* 0x000fe40000000f00 */
[----:B------:R-:W-:Y:S02]  /*6c50*/  MOV R62, 0x6c70 ;  /* 0x00006c70003e7802 */ /* 0x000fe40000000f00 */
[----:B------:R-:W-:Y:S05]  /*6c60*/  CALL.REL.NOINC `($__internal_121_$__cuda_sm70_shflsync_bfly_p) ;  /* 0x0000055000007944 */ /* 0x000fea0003c00000 */
[----:B-1----:R-:W-:Y:S01]  /*6c70*/  FADD.FTZ R61, R61, R64 ;  /* 0x000000403d3d7221 */ /* 0x002fe20000010000 */
[----:B------:R-:W-:Y:S01]  /*6c80*/  HFMA2.MMA R66, -RZ, RZ, 0, 1.847743988037109375e-06 ;  /* 0x0000001fff427435 */ /* 0x000fe200000001ff */
[----:B------:R-:W-:Y:S01]  /*6c90*/  IMAD.MOV.U32 R64, RZ, RZ, 0x4 ;  /* 0x00000004ff407424 */ /* 0x000fe200078e00ff */
[----:B------:R-:W-:Y:S01]  /*6ca0*/  MOV R62, 0x6ce0 ;  /* 0x00006ce0003e7802 */ /* 0x000fe20000000f00 */
[----:B------:R-:W-:Y:S01]  /*6cb0*/  IMAD.MOV.U32 R63, RZ, RZ, -0x1 ;  /* 0xffffffffff3f7424 */ /* 0x000fe200078e00ff */
[----:B------:R-:W-:-:S02]  /*6cc0*/  MOV R65, R61 ;  /* 0x0000003d00417202 */ /* 0x000fc40000000f00 */
        /* <DEDUP_REMOVED lines=53> */
[----:B------:R-:W-:Y:S05]  /*7020*/  CALL.REL.NOINC `($__internal_121_$__cuda_sm70_shflsync_bfly_p) ;  /* 0x0000019000007944 */ /* 0x000fea0003c00000 */
[----:B-1----:R-:W-:Y:S01]  /*7030*/  FADD.FTZ R65, R65, R64 ;  /* 0x0000004041417221 */ /* 0x002fe20000010000 */
[----:B------:R-:W-:Y:S01]  /*7040*/  MOV R64, 0x2 ;  /* 0x0000000200407802 */ /* 0x000fe20000000f00 */
[----:B------:R-:W-:Y:S01]  /*7050*/  IMAD.MOV.U32 R66, RZ, RZ, 0x1f ;  /* 0x0000001fff427424 */ /* 0x000fe200078e00ff */
[----:B------:R-:W-:Y:S02]  /*7060*/  MOV R63, 0xffffffff ;  /* 0xffffffff003f7802 */ /* 0x000fe40000000f00 */
[----:B------:R-:W-:-:S02]  /*7070*/  MOV R62, 0x7090 ;  /* 0x00007090003e7802 */ /* 0x000fc40000000f00 */
[----:B------:R-:W-:Y:S05]  /*7080*/  CALL.REL.NOINC `($__internal_121_$__cuda_sm70_shflsync_bfly_p) ;  /* 0x0000013000007944 */ /* 0x000fea0003c00000 */
[----:B------:R-:W-:Y:S01]  /*7090*/  HFMA2.MMA R66, -RZ, RZ, 0, 1.847743988037109375e-06 ;  /* 0x0000001fff427435 */ /* 0x000fe200000001ff */
[----:B-1----:R-:W-:Y:S01]  /*70a0*/  FADD.FTZ R65, R65, R64 ;  /* 0x0000004041417221 */ /* 0x002fe20000010000 */
[----:B------:R-:W-:Y:S01]  /*70b0*/  MOV R62, 0x70f0 ;  /* 0x000070f0003e7802 */ /* 0x000fe20000000f00 */
[----:B------:R-:W-:-:S02]  /*70c0*/  IMAD.MOV.U32 R64, RZ, RZ, 0x4 ;  /* 0x00000004ff407424 */ /* 0x000fc400078e00ff */
[----:B------:R-:W-:Y:S02]  /*70d0*/  IMAD.MOV.U32 R63, RZ, RZ, -0x1 ;  /* 0xffffffffff3f7424 */ /* 0x000fe400078e00ff */
[----:B------:R-:W-:Y:S05]  /*70e0*/  CALL.REL.NOINC `($__internal_121_$__cuda_sm70_shflsync_bfly_p) ;  /* 0x000000d000007944 */ /* 0x000fea0003c00000 */
[----:B-1----:R-:W-:Y:S01]  /*70f0*/  FADD.FTZ R65, R65, R64 ;  /* 0x0000004041417221 */ /* 0x002fe20000010000 */
[----:B------:R-:W-:Y:S01]  /*7100*/  MOV R64, 0x8 ;  /* 0x0000000800407802 */ /* 0x000fe20000000f00 */
[----:B------:R-:W-:Y:S01]  /*7110*/  IMAD.MOV.U32 R66, RZ, RZ, 0x1f ;  /* 0x0000001fff427424 */ /* 0x000fe200078e00ff */
[----:B------:R-:W-:Y:S02]  /*7120*/  MOV R63, 0xffffffff ;  /* 0xffffffff003f7802 */ /* 0x000fe40000000f00 */
[----:B------:R-:W-:Y:S02]  /*7130*/  MOV R62, 0x7150 ;  /* 0x00007150003e7802 */ /* 0x000fe40000000f00 */
[----:B------:R-:W-:Y:S05]  /*7140*/  CALL.REL.NOINC `($__internal_121_$__cuda_sm70_shflsync_bfly_p) ;  /* 0x0000007000007944 */ /* 0x000fea0003c00000 */
[----:B------:R-:W-:Y:S01]  /*7150*/  HFMA2.MMA R66, -RZ, RZ, 0, 1.847743988037109375e-06 ;  /* 0x0000001fff427435 */ /* 0x000fe200000001ff */
[----:B-1----:R-:W-:Y:S01]  /*7160*/  FADD.FTZ R65, R65, R64 ;  /* 0x0000004041417221 */ /* 0x002fe20000010000 */
[----:B------:R-:W-:Y:S01]  /*7170*/  MOV R62, 0x71b0 ;  /* 0x000071b0003e7802 */ /* 0x000fe20000000f00 */
[----:B------:R-:W-:Y:S02]  /*7180*/  IMAD.MOV.U32 R64, RZ, RZ, 0x10 ;  /* 0x00000010ff407424 */ /* 0x000fe400078e00ff */
[----:B------:R-:W-:-:S02]  /*7190*/  IMAD.MOV.U32 R63, RZ, RZ, -0x1 ;  /* 0xffffffffff3f7424 */ /* 0x000fc400078e00ff */
[----:B------:R-:W-:Y:S05]  /*71a0*/  CALL.REL.NOINC `($__internal_121_$__cuda_sm70_shflsync_bfly_p) ;  /* 0x0000001000007944 */ /* 0x000fea0003c00000 */
[----:B-1----:R-:W-:Y:S05]  /*71b0*/  BRA `(.L_x_11098) ;  /* 0xfffff4c000007947 */ /* 0x002fea000383ffff */
        .weak           $__internal_121_$__cuda_sm70_shflsync_bfly_p
        .type           $__internal_121_$__cuda_sm70_shflsync_bfly_p,@function
        .size           $__internal_121_$__cuda_sm70_shflsync_bfly_p,(.L_x_15313 - $__internal_121_$__cuda_sm70_shflsync_bfly_p)
$__internal_121_$__cuda_sm70_shflsync_bfly_p:
[----:B------:R-:W-:Y:S04]  /*71c0*/  WARPSYNC R63 ;  /* 0x0000003f00007348 */ /* 0x000fe80003800000 */
[----:B------:R0:W1:Y:S02]  /*71d0*/  SHFL.BFLY PT, R64, R65, R64, R66 ;  /* 0x0c00004041407389 */ /* 0x00006400000e0042 */
[----:B0-----:R-:W-:-:S04]  /*71e0*/  MOV R63, 0x0 ;  /* 0x00000000003f7802 */ /* 0x001fc80000000f00 */
[----:B------:R-:W-:Y:S05]  /*71f0*/  RET.REL.NODEC R62 `(_ZN10layer_norm13ln_fwd_kernelINS_13Kernel_traitsIf6__halffS2_fjLj512ELj1ELj4ELj1ELj16ENS_18Kernel_traits_baseILj512EfS2_fS2_fjLj128EEEEELb1ELb0ELb0ELb1EEEvNS_9FwdParamsE) ;  /* 0xffff8e003e007950 */ /* 0x000fea0003c3ffff */
.L_x_11099:
        /* <DEDUP_REMOVED lines=16> */
.L_x_15313:


//--------------------- .text._ZN10layer_norm13ln_fwd_kernelINS_13Kernel_traitsIf6__halffS2_fjLj512ELj1ELj4ELj1ELj16ENS_18Kernel_traits_baseILj512EfS2_fS2_fjLj128EEEEELb1ELb0ELb1ELb0EEEvNS_9FwdParamsE --------------------------
	.section	.text._ZN10layer_norm13ln_fwd_kernelINS_13Kernel_traitsIf6__halffS2_fjLj512ELj1ELj4ELj1ELj16ENS_18Kernel_traits_baseILj512EfS2_fS2_fjLj128EEEEELb1ELb0ELb1ELb0EEEvNS_9FwdParamsE,"ax",@progbits
	.sectioninfo	@"SHI_REGISTERS=95"
	.align	128
        .global         _ZN10layer_norm13ln_fwd_kernelINS_13Kernel_traitsIf6__halffS2_fjLj512ELj1ELj4ELj1ELj16ENS_18Kernel_traits_baseILj512EfS2_fS2_fjLj128EEEEELb1ELb0ELb1ELb0EEEvNS_9FwdParamsE
        .type           _ZN10layer_norm13ln_fwd_kernelINS_13Kernel_traitsIf6__halffS2_fjLj512ELj1ELj4ELj1ELj16ENS_18Kernel_traits_baseILj512EfS2_fS2_fjLj128EEEEELb1ELb0ELb1ELb0EEEvNS_9FwdParamsE,@function
        .size           _ZN10layer_norm13ln_fwd_kernelINS_13Kernel_traitsIf6__halffS2_fjLj512ELj1ELj4ELj1ELj16ENS_18Kernel_traits_baseILj512EfS2_fS2_fjLj128EEEEELb1ELb0ELb1ELb0EEEvNS_9FwdParamsE,(.L_x_15314 - _ZN10layer_norm13ln_fwd_kernelINS_13Kernel_traitsIf6__halffS2_fjLj512ELj1ELj4ELj1ELj16ENS_18Kernel_traits_baseILj512EfS2_fS2_fjLj128EEEEELb1ELb0ELb1ELb0EEEvNS_9FwdParamsE)
        .other          _ZN10layer_norm13ln_fwd_kernelINS_13Kernel_traitsIf6__halffS2_fjLj512ELj1ELj4ELj1ELj16ENS_18Kernel_traits_baseILj512EfS2_fS2_fjLj128EEEEELb1ELb0ELb1ELb0EEEvNS_9FwdParamsE,@"STO_CUDA_ENTRY STV_DEFAULT"
_ZN10layer_norm13ln_fwd_kernelINS_13Kernel_traitsIf6__halffS2_fjLj512ELj1ELj4ELj1ELj16ENS_18Kernel_traits_baseILj512EfS2_fS2_fjLj128EEEEELb1ELb0ELb1ELb0EEEvNS_9FwdParamsE:
.text._ZN10layer_norm13ln_fwd_kernelINS_13Kernel_traitsIf6__halffS2_fjLj512ELj1ELj4ELj1ELj16ENS_18Kernel_traits_baseILj512EfS2_fS2_fjLj128EEEEELb1ELb0ELb1ELb0EEEvNS_9FwdParamsE:
        /* <DEDUP_REMOVED lines=59> */
.L_x_11101:
[----:B------:R-:W-:Y:S05]  /*03b0*/  BSYNC B0 ;  /* 0x0000000000007941 */ /* 0x000fea0003800000 */
.L_x_11100:
        /* <DEDUP_REMOVED lines=16> */
.L_x_11103:
[----:B------:R-:W-:Y:S05]  /*04c0*/  BSYNC B0 ;  /* 0x0000000000007941 */ /* 0x000fea0003800000 */
.L_x_11102:
        /* <DEDUP_REMOVED lines=70> */
.L_x_11262:
        /* <DEDUP_REMOVED lines=49> */
.L_x_11110:
[----:B------:R-:W-:Y:S02]  /*0c40*/  MOV R58, R72 ;  /* 0x00000048003a7202 */ /* 0x000fe40000000f00 */
.L_x_11111:
[----:B------:R-:W-:Y:S05]  /*0c50*/  BSYNC B3 ;  /* 0x0000000000037941 */ /* 0x000fea0003800000 */
.L_x_11109:
        /* <DEDUP_REMOVED lines=16> */
.L_x_11115:
[----:B------:R-:W-:Y:S05]  /*0d60*/  BSYNC B4 ;  /* 0x0000000000047941 */ /* 0x000fea0003800000 */
.L_x_11114:
        /* <DEDUP_REMOVED lines=43> */
.L_x_11113:
[----:B------:R-:W-:Y:S05]  /*1020*/  BSYNC B3 ;  /* 0x0000000000037941 */ /* 0x000fea0003800000 */
.L_x_11112:
        /* <DEDUP_REMOVED lines=10> */
.L_x_11108:
[----:B0-----:R-:W-:Y:S05]  /*10d0*/  BSYNC B2 ;  /* 0x0000000000027941 */ /* 0x001fea0003800000 */
.L_x_11107:
        /* <DEDUP_REMOVED lines=18> */
.L_x_11119:
[----:B------:R-:W-:Y:S02]  /*1200*/  IMAD.MOV.U32 R68, RZ, RZ, R72 ;  /* 0x000000ffff447224 */ /* 0x000fe400078e0048 */
.L_x_11120:
[----:B------:R-:W-:Y:S05]  /*1210*/  BSYNC B3 ;  /* 0x0000000000037941 */ /* 0x000fea0003800000 */
.L_x_11118:
        /* <DEDUP_REMOVED lines=16> */
.L_x_11124:
[----:B------:R-:W-:Y:S05]  /*1320*/  BSYNC B4 ;  /* 0x0000000000047941 */ /* 0x000fea0003800000 */
.L_x_11123:
        /* <DEDUP_REMOVED lines=42> */
.L_x_11122:
[----:B------:R-:W-:Y:S05]  /*15d0*/  BSYNC B3 ;  /* 0x0000000000037941 */ /* 0x000fea0003800000 */
.L_x_11121:
        /* <DEDUP_REMOVED lines=10> */
.L_x_11117:
[----:B------:R-:W-:Y:S05]  /*1680*/  BSYNC B2 ;  /* 0x0000000000027941 */ /* 0x000fea0003800000 */
.L_x_11116:
        /* <DEDUP_REMOVED lines=18> */
.L_x_11128:
[----:B------:R-:W-:Y:S02]  /*17b0*/  IMAD.MOV.U32 R68, RZ, RZ, R72 ;  /* 0x000000ffff447224 */ /* 0x000fe400078e0048 */
.L_x_11129:
[----:B------:R-:W-:Y:S05]  /*17c0*/  BSYNC B3 ;  /* 0x0000000000037941 */ /* 0x000fea0003800000 */
.L_x_11127:
        /* <DEDUP_REMOVED lines=16> */
.L_x_11133:
[----:B------:R-:W-:Y:S05]  /*18d0*/  BSYNC B4 ;  /* 0x0000000000047941 */ /* 0x000fea0003800000 */
.L_x_11132:
        /* <DEDUP_REMOVED lines=43> */
.L_x_11131:
[----:B------:R-:W-:Y:S05]  /*1b90*/  BSYNC B3 ;  /* 0x0000000000037941 */ /* 0x000fea0003800000 */
.L_x_11130:
        /* <DEDUP_REMOVED lines=10> */
.L_x_11126:
[----:B------:R-:W-:Y:S05]  /*1c40*/  BSYNC B2 ;  /* 0x0000000000027941 */ /* 0x000fea0003800000 */
.L_x_11125:
        /* <DEDUP_REMOVED lines=18> */
.L_x_11137:
[----:B------:R-:W-:Y:S02]  /*1d70*/  MOV R70, R72 ;  /* 0x0000004800467202 */ /* 0x000fe40000000f00 */
.L_x_11138:
[----:B------:R-:W-:Y:S05]  /*1d80*/  BSYNC B3 ;  /* 0x0000000000037941 */ /* 0x000fea0003800000 */
.L_x_11136:
        /* <DEDUP_REMOVED lines=16> */
.L_x_11142:
[----:B------:R-:W-:Y:S05]  /*1e90*/  BSYNC B4 ;  /* 0x0000000000047941 */ /* 0x000fea0003800000 */
.L_x_11141:
        /* <DEDUP_REMOVED lines=43> */
.L_x_11140:
[----:B------:R-:W-:Y:S05]  /*2150*/  BSYNC B3 ;  /* 0x0000000000037941 */ /* 0x000fea0003800000 */
.L_x_11139:
        /* <DEDUP_REMOVED lines=10> */
.L_x_11135:
[----:B------:R-:W-:Y:S05]  /*2200*/  BSYNC B2 ;  /* 0x0000000000027941 */ /* 0x000fea0003800000 */
.L_x_11134:
        /* <DEDUP_REMOVED lines=18> */
.L_x_11146:
[----:B------:R-:W-:Y:S02]  /*2330*/  IMAD.MOV.U32 R70, RZ, RZ, R72 ;  /* 0x000000ffff467224 */ /* 0x000fe400078e0048 */
.L_x_11147:
[----:B------:R-:W-:Y:S05]  /*2340*/  BSYNC B3 ;  /* 0x0000000000037941 */ /* 0x000fea0003800000 */
.L_x_11145:
        /* <DEDUP_REMOVED lines=16> */
.L_x_11151:
[----:B------:R-:W-:Y:S05]  /*2450*/  BSYNC B4 ;  /* 0x0000000000047941 */ /* 0x000fea0003800000 */
.L_x_11150:
        /* <DEDUP_REMOVED lines=43> */
.L_x_11149:
[----:B------:R-:W-:Y:S05]  /*2710*/  BSYNC B3 ;  /* 0x0000000000037941 */ /* 0x000fea0003800000 */
.L_x_11148:
        /* <DEDUP_REMOVED lines=10> */
.L_x_11144:
[----:B------:R-:W-:Y:S05]  /*27c0*/  BSYNC B2 ;  /* 0x0000000000027941 */ /* 0x000fea0003800000 */
.L_x_11143:
        /* <DEDUP_REMOVED lines=18> */
.L_x_11155:
[----:B------:R-:W-:Y:S02]  /*28f0*/  IMAD.MOV.U32 R78, RZ, RZ, R72 ;  /* 0x000000ffff4e7224 */ /* 0x000fe400078e0048 */
.L_x_11156:
[----:B------:R-:W-:Y:S05]  /*2900*/  BSYNC B3 ;  /* 0x0000000000037941 */ /* 0x000fea0003800000 */
.L_x_11154:
        /* <DEDUP_REMOVED lines=16> */
.L_x_11160:
[----:B------:R-:W-:Y:S05]  /*2a10*/  BSYNC B4 ;  /* 0x0000000000047941 */ /* 0x000fea0003800000 */
.L_x_11159:
        /* <DEDUP_REMOVED lines=43> */
.L_x_11158:
[----:B------:R-:W-:Y:S05]  /*2cd0*/  BSYNC B3 ;  /* 0x0000000000037941 */ /* 0x000fea0003800000 */
.L_x_11157:
        /* <DEDUP_REMOVED lines=10> */
.L_x_11153:
[----:B------:R-:W-:Y:S05]  /*2d80*/  BSYNC B2 ;  /* 0x0000000000027941 */ /* 0x000fea0003800000 */
.L_x_11152:
        /* <DEDUP_REMOVED lines=18> */
.L_x_11164:
[----:B------:R-:W-:Y:S02]  /*2eb0*/  IMAD.MOV.U32 R70, RZ, RZ, R72 ;  /* 0x000000ffff467224 */ /* 0x000fe400078e0048 */
.L_x_11165:
[----:B------:R-:W-:Y:S05]  /*2ec0*/  BSYNC B3 ;  /* 0x0000000000037941 */ /* 0x000fea0003800000 */
.L_x_11163:
        /* <DEDUP_REMOVED lines=16> */
.L_x_11169:
[----:B------:R-:W-:Y:S05]  /*2fd0*/  BSYNC B4 ;  /* 0x0000000000047941 */ /* 0x000fea0003800000 */
.L_x_11168:
        /* <DEDUP_REMOVED lines=43> */
.L_x_11167:
[----:B------:R-:W-:Y:S05]  /*3290*/  BSYNC B3 ;  /* 0x0000000000037941 */ /* 0x000fea0003800000 */
.L_x_11166:
        /* <DEDUP_REMOVED lines=10> */
.L_x_11162:
[----:B------:R-:W-:Y:S05]  /*3340*/  BSYNC B2 ;  /* 0x0000000000027941 */ /* 0x000fea0003800000 */
.L_x_11161:
        /* <DEDUP_REMOVED lines=18> */
.L_x_11173:
[----:B------:R-:W-:Y:S02]  /*3470*/  MOV R70, R72 ;  /* 0x0000004800467202 */ /* 0x000fe40000000f00 */
.L_x_11174:
[----:B------:R-:W-:Y:S05]  /*3480*/  BSYNC B3 ;  /* 0x0000000000037941 */ /* 0x000fea0003800000 */
.L_x_11172:
        /* <DEDUP_REMOVED lines=16> */
.L_x_11178:
[----:B------:R-:W-:Y:S05]  /*3590*/  BSYNC B4 ;  /* 0x0000000000047941 */ /* 0x000fea0003800000 */
.L_x_11177:
        /* <DEDUP_REMOVED lines=43> */
.L_x_11176:
[----:B------:R-:W-:Y:S05]  /*3850*/  BSYNC B3 ;  /* 0x0000000000037941 */ /* 0x000fea0003800000 */
.L_x_11175:
        /* <DEDUP_REMOVED lines=10> */
.L_x_11171:
[----:B------:R-:W-:Y:S05]  /*3900*/  BSYNC B2 ;  /* 0x0000000000027941 */ /* 0x000fea0003800000 */
.L_x_11170:
        /* <DEDUP_REMOVED lines=26> */
.L_x_11180:
[----:B------:R-:W-:Y:S05]  /*3ab0*/  BSYNC B2 ;  /* 0x0000000000027941 */ /* 0x000fea0003800000 */
.L_x_11179:
[----:B------:R-:W-:Y:S02]  /*3ac0*/  IADD3 R90, R90, 0x20, RZ ;  /* 0x000000205a5a7810 */ /* 0x000fe40007ffe0ff */
[----:B------:R-:W-:Y:S02]  /*3ad0*/  IADD3 R89, R89, 0x20, RZ ;  /* 0x0000002059597810 */ /* 0x000fe40007ffe0ff */
.L_x_11106:
[----:B0-----:R-:W-:Y:S05]  /*3ae0*/  BSYNC B1 ;  /* 0x0000000000017941 */ /* 0x001fea0003800000 */
.L_x_11105:
        /* <DEDUP_REMOVED lines=30> */
.L_x_11186:
[----:B------:R-:W-:Y:S02]  /*3cd0*/  MOV R66, R72 ;  /* 0x0000004800427202 */ /* 0x000fe40000000f00 */
.L_x_11187:
[----:B------:R-:W-:Y:S05]  /*3ce0*/  BSYNC B3 ;  /* 0x0000000000037941 */ /* 0x000fea0003800000 */
.L_x_11185:
        /* <DEDUP_REMOVED lines=16> */
.L_x_11191:
[----:B------:R-:W-:Y:S05]  /*3df0*/  BSYNC B4 ;  /* 0x0000000000047941 */ /* 0x000fea0003800000 */
.L_x_11190:
        /* <DEDUP_REMOVED lines=43> */
.L_x_11189:
[----:B------:R-:W-:Y:S05]  /*40b0*/  BSYNC B3 ;  /* 0x0000000000037941 */ /* 0x000fea0003800000 */
.L_x_11188:
        /* <DEDUP_REMOVED lines=10> */
.L_x_11184:
[----:B0-----:R-:W-:Y:S05]  /*4160*/  BSYNC B2 ;  /* 0x0000000000027941 */ /* 0x001fea0003800000 */
.L_x_11183:
        /* <DEDUP_REMOVED lines=18> */
.L_x_11195:
[----:B------:R-:W-:Y:S02]  /*4290*/  IMAD.MOV.U32 R68, RZ, RZ, R72 ;  /* 0x000000ffff447224 */ /* 0x000fe400078e0048 */
.L_x_11196:
[----:B------:R-:W-:Y:S05]  /*42a0*/  BSYNC B3 ;  /* 0x0000000000037941 */ /* 0x000fea0003800000 */
.L_x_11194:
        /* <DEDUP_REMOVED lines=16> */
.L_x_11200:
[----:B------:R-:W-:Y:S05]  /*43b0*/  BSYNC B4 ;  /* 0x0000000000047941 */ /* 0x000fea0003800000 */
.L_x_11199:
        /* <DEDUP_REMOVED lines=42> */
.L_x_11198:
[----:B------:R-:W-:Y:S05]  /*4660*/  BSYNC B3 ;  /* 0x0000000000037941 */ /* 0x000fea0003800000 */
.L_x_11197:
        /* <DEDUP_REMOVED lines=10> */
.L_x_11193:
[----:B------:R-:W-:Y:S05]  /*4710*/  BSYNC B2 ;  /* 0x0000000000027941 */ /* 0x000fea0003800000 */
.L_x_11192:
        /* <DEDUP_REMOVED lines=18> */
.L_x_11204:
[----:B------:R-:W-:Y:S02]  /*4840*/  IMAD.MOV.U32 R68, RZ, RZ, R72 ;  /* 0x000000ffff447224 */ /* 0x000fe400078e0048 */
.L_x_11205:
[----:B------:R-:W-:Y:S05]  /*4850*/  BSYNC B3 ;  /* 0x0000000000037941 */ /* 0x000fea0003800000 */
.L_x_11203:
        /* <DEDUP_REMOVED lines=16> */
.L_x_11209:
[----:B------:R-:W-:Y:S05]  /*4960*/  BSYNC B4 ;  /* 0x0000000000047941 */ /* 0x000fea0003800000 */
.L_x_11208:
        /* <DEDUP_REMOVED lines=43> */
.L_x_11207:
[----:B------:R-:W-:Y:S05]  /*4c20*/  BSYNC B3 ;  /* 0x0000000000037941 */ /* 0x000fea0003800000 */
.L_x_11206:
        /* <DEDUP_REMOVED lines=10> */
.L_x_11202:
[----:B------:R-:W-:Y:S05]  /*4cd0*/  BSYNC B2 ;  /* 0x0000000000027941 */ /* 0x000fea0003800000 */
.L_x_11201:
        /* <DEDUP_REMOVED lines=18> */
.L_x_11213:
[----:B------:R-:W-:Y:S02]  /*4e00*/  MOV R70, R72 ;  /* 0x0000004800467202 */ /* 0x000fe40000000f00 */
.L_x_11214:
[----:B------:R-:W-:Y:S05]  /*4e10*/  BSYNC B3 ;  /* 0x0000000000037941 */ /* 0x000fea0003800000 */
.L_x_11212:
        /* <DEDUP_REMOVED lines=16> */
.L_x_11218:
[----:B------:R-:W-:Y:S05]  /*4f20*/  BSYNC B4 ;  /* 0x0000000000047941 */ /* 0x000fea0003800000 */
.L_x_11217:
        /* <DEDUP_REMOVED lines=43> */
.L_x_11216:
[----:B------:R-:W-:Y:S05]  /*51e0*/  BSYNC B3 ;  /* 0x0000000000037941 */ /* 0x000fea0003800000 */
.L_x_11215:
        /* <DEDUP_REMOVED lines=10> */
.L_x_11211:
[----:B------:R-:W-:Y:S05]  /*5290*/  BSYNC B2 ;  /* 0x0000000000027941 */ /* 0x000fea0003800000 */
.L_x_11210:
        /* <DEDUP_REMOVED lines=18> */
.L_x_11222:
[----:B------:R-:W-:Y:S02]  /*53c0*/  IMAD.MOV.U32 R70, RZ, RZ, R72 ;  /* 0x000000ffff467224 */ /* 0x000fe400078e0048 */
.L_x_11223:
[----:B------:R-:W-:Y:S05]  /*53d0*/  BSYNC B3 ;  /* 0x0000000000037941 */ /* 0x000fea0003800000 */
.L_x_11221:
        /* <DEDUP_REMOVED lines=16> */
.L_x_11227:
[----:B------:R-:W-:Y:S05]  /*54e0*/  BSYNC B4 ;  /* 0x0000000000047941 */ /* 0x000fea0003800000 */
.L_x_11226:
        /* <DEDUP_REMOVED lines=43> */
.L_x_11225:
[----:B------:R-:W-:Y:S05]  /*57a0*/  BSYNC B3 ;  /* 0x0000000000037941 */ /* 0x000fea0003800000 */
.L_x_11224:
        /* <DEDUP_REMOVED lines=10> */
.L_x_11220:
[----:B------:R-:W-:Y:S05]  /*5850*/  BSYNC B2 ;  /* 0x0000000000027941 */ /* 0x000fea0003800000 */
.L_x_11219:
        /* <DEDUP_REMOVED lines=18> */
.L_x_11231:
[----:B------:R-:W-:Y:S02]  /*5980*/  IMAD.MOV.U32 R78, RZ, RZ, R72 ;  /* 0x000000ffff4e7224 */ /* 0x000fe400078e0048 */
.L_x_11232:
[----:B------:R-:W-:Y:S05]  /*5990*/  BSYNC B3 ;  /* 0x0000000000037941 */ /* 0x000fea0003800000 */
.L_x_11230:
        /* <DEDUP_REMOVED lines=16> */
.L_x_11236:
[----:B------:R-:W-:Y:S05]  /*5aa0*/  BSYNC B4 ;  /* 0x0000000000047941 */ /* 0x000fea0003800000 */
.L_x_11235:
        /* <DEDUP_REMOVED lines=43> */
.L_x_11234:
[----:B------:R-:W-:Y:S05]  /*5d60*/  BSYNC B3 ;  /* 0x0000000000037941 */ /* 0x000fea0003800000 */
.L_x_11233:
        /* <DEDUP_REMOVED lines=10> */
.L_x_11229:
[----:B------:R-:W-:Y:S05]  /*5e10*/  BSYNC B2 ;  /* 0x0000000000027941 */ /* 0x000fea0003800000 */
.L_x_11228:
        /* <DEDUP_REMOVED lines=18> */
.L_x_11240:
[----:B------:R-:W-:Y:S02]  /*5f40*/  MOV R78, R72 ;  /* 0x00000048004e7202 */ /* 0x000fe40000000f00 */
.L_x_11241:
[----:B------:R-:W-:Y:S05]  /*5f50*/  BSYNC B3 ;  /* 0x0000000000037941 */ /* 0x000fea0003800000 */
.L_x_11239:
        /* <DEDUP_REMOVED lines=16> */
.L_x_11245:
[----:B------:R-:W-:Y:S05]  /*6060*/  BSYNC B4 ;  /* 0x0000000000047941 */ /* 0x000fea0003800000 */
.L_x_11244:
        /* <DEDUP_REMOVED lines=43> */
.L_x_11243:
[----:B------:R-:W-:Y:S05]  /*6320*/  BSYNC B3 ;  /* 0x0000000000037941 */ /* 0x000fea0003800000 */
.L_x_11242:
        /* <DEDUP_REMOVED lines=10> */
.L_x_11238:
[----:B------:R-:W-:Y:S05]  /*63d0*/  BSYNC B2 ;  /* 0x0000000000027941 */ /* 0x000fea0003800000 */
.L_x_11237:
        /* <DEDUP_REMOVED lines=18> */
.L_x_11249:
[----:B------:R-:W-:Y:S02]  /*6500*/  IMAD.MOV.U32 R78, RZ, RZ, R72 ;  /* 0x000000ffff4e7224 */ /* 0x000fe400078e0048 */
.L_x_11250:
[----:B------:R-:W-:Y:S05]  /*6510*/  BSYNC B3 ;  /* 0x0000000000037941 */ /* 0x000fea0003800000 */
.L_x_11248:
        /* <DEDUP_REMOVED lines=16> */
.L_x_11254:
[----:B------:R-:W-:Y:S05]  /*6620*/  BSYNC B4 ;  /* 0x0000000000047941 */ /* 0x000fea0003800000 */
.L_x_11253:
        /* <DEDUP_REMOVED lines=43> */
.L_x_11252:
[----:B------:R-:W-:Y:S05]  /*68e0*/  BSYNC B3 ;  /* 0x0000000000037941 */ /* 0x000fea0003800000 */
.L_x_11251:
        /* <DEDUP_REMOVED lines=10> */
.L_x_11247:
[----:B------:R-:W-:Y:S05]  /*6990*/  BSYNC B2 ;  /* 0x0000000000027941 */ /* 0x000fea0003800000 */
.L_x_11246:
[----:B------:R-:W-:-:S10]  /*69a0*/  HFMA2.MMA R91, -RZ, RZ, 0, 1.9073486328125e-06 ;  /* 0x00000020ff5b7435 */ /* 0x000fd400000001ff */
[----:B------:R-:W-:-:S05]  /*69b0*/  IMAD.WIDE.U32 R90, R90, R91, c[0x0][0x188] ;  /* 0x000062005a5a7625 */ /* 0x000fca00078e005b */
[----:B------:R0:W-:Y:S04]  /*69c0*/  STG.E.128 [R90.64], R60 ;  /* 0x0000003c5a007986 */ /* 0x0001e8000c101d06 */
[----:B------:R0:W-:Y:S01]  /*69d0*/  STG.E.128 [R90.64+0x10], R64 ;  /* 0x000010405a007986 */ /* 0x0001e2000c101d06 */
[----:B------:R-:W-:Y:S05]  /*69e0*/  @!P4 BRA `(.L_x_11182) ;  /* 0x000001400000c947 */ /* 0x000fea0003800000 */
[----:B------:R-:W-:Y:S01]  /*69f0*/  IMAD.U32 R68, R84, 0x10000, RZ ;  /* 0x0001000054447824 */ /* 0x000fe200078e00ff */
        /* <DEDUP_REMOVED lines=19> */
.L_x_11182:
[----:B------:R-:W-:Y:S05]  /*6b30*/  BSYNC B1 ;  /* 0x0000000000017941 */ /* 0x000fea0003800000 */
.L_x_11181:
        /* <DEDUP_REMOVED lines=21> */
.L_x_11263:
        /* <DEDUP_REMOVED lines=53> */
.L_x_11264:
        /* <DEDUP_REMOVED lines=34> */
[----:B------:R-:W-:Y:S01]  /*7200*/  F2FP.PACK_AB R68, R69, R68 ;  /* 0x000000444544723e */ /* 0x000fe200000000ff */
        /* <DEDUP_REMOVED lines=16> */
[----:B------:R-:W-:Y:S02]  /*7310*/  F2FP.PACK_AB R69, R78, R71 ;  /* 0x000000474e45723e */ /* 0x000fe400000000ff */
[----:B------:R-:W-:Y:S01]  /*7320*/  F2FP.PACK_AB R71, R88, R79 ;  /* 0x0000004f5847723e */ /* 0x000fe200000000ff */
[----:B------:R-:W-:Y:S01]  /*7330*/  IMAD.MOV.U32 R79, RZ, RZ, 0x10 ;  /* 0x00000010ff4f7424 */ /* 0x000fe200078e00ff */
[----:B------:R-:W-:-:S03]  /*7340*/  F2FP.PACK_AB R70, R91, R90 ;  /* 0x0000005a5b46723e */ /* 0x000fc600000000ff */
[C---:B------:R-:W-:Y:S01]  /*7350*/  IMAD.WIDE.U32 R78, R86.reuse, R79, c[0x0][0x208] ;  /* 0x00008200564e7625 */ /* 0x040fe200078e004f */
[----:B------:R-:W-:-:S04]  /*7360*/  IADD3 R86, R86, 0x20, RZ ;  /* 0x0000002056567810 */ /* 0x000fc80007ffe0ff */
[----:B------:R0:W-:Y:S03]  /*7370*/  STG.E.128 [R78.64], R68 ;  /* 0x000000444e007986 */ /* 0x0001e6000c101d06 */
.L_x_11260:
[----:B------:R-:W-:Y:S05]  /*7380*/  BSYNC B2 ;  /* 0x0000000000027941 */ /* 0x000fea0003800000 */
.L_x_11259:
        /* <DEDUP_REMOVED lines=15> */
[C---:B------:R-:W-:Y:S02]  /*7480*/  FMUL.FTZ R87, R89.reuse, R78 ;  /* 0x0000004e59577220 */ /* 0x040fe40000410000 */
[----:B------:R-:W-:Y:S02]  /*7490*/  FFMA.FTZ R78, R32, R69, R24 ;  /* 0x00000045204e7223 */ /* 0x000fe40000010018 */
[----:B------:R-:W-:Y:S02]  /*74a0*/  FFMA.FTZ R69, R34, R79, R26 ;  /* 0x0000004f22457223 */ /* 0x000fe4000001001a */
[----:B------:R-:W-:-:S02]  /*74b0*/  FMUL.FTZ R88, R89, R88 ;  /* 0x0000005859587220 */ /* 0x000fc40000410000 */
        /* <DEDUP_REMOVED lines=13> */
.L_x_11258:
[----:B0-----:R-:W-:Y:S05]  /*7590*/  BSYNC B1 ;  /* 0x0000000000017941 */ /* 0x001fea0003800000 */
.L_x_11257:
[----:B------:R-:W-:-:S05]  /*75a0*/  MOV R68, c[0x0][0x160] ;  /* 0x0000580000447a02 */ /* 0x000fca0000000f00 */
[----:B------:R-:W-:-:S05]  /*75b0*/  IMAD R3, R68, 0x4, R3 ;  /* 0x0000000444037824 */ /* 0x000fca00078e0203 */
[----:B------:R-:W-:-:S13]  /*75c0*/  ISETP.GE.AND P0, PT, R3, c[0x0][0x164], PT ;  /* 0x0000590003007a0c */ /* 0x000fda0003f06270 */
[----:B------:R-:W-:Y:S01]  /*75d0*/  @P0 CALL.REL.NOINC `(.L_x_11261) ;  /* 0x0000001000000944 */ /* 0x000fe20003c00000 */
[----:B------:R-:W-:Y:S05]  /*75e0*/  BRA `(.L_x_11262) ;  /* 0xffff934000007947 */ /* 0x000fea000383ffff */
.L_x_11261:
[----:B------:R-:W-:Y:S05]  /*75f0*/  BSYNC B0 ;  /* 0x0000000000007941 */ /* 0x000fea0003800000 */
.L_x_11104:
[----:B------:R-:W-:Y:S05]  /*7600*/  EXIT ;  /* 0x000000000000794d */ /* 0x000fea0003800000 */
.L_x_11255:
[----:B------:R-:W-:Y:S01]  /*7610*/  HFMA2.MMA R86, -RZ, RZ, 0, 5.9604644775390625e-08 ;  /* 0x00000001ff567435 */ /* 0x000fe200000001ff */
[----:B------:R-:W-:Y:S01]  /*7620*/  IMAD.MOV.U32 R70, RZ, RZ, R71 ;  /* 0x000000ffff467224 */ /* 0x000fe200078e0047 */
[----:B------:R-:W-:Y:S01]  /*7630*/  MOV R68, 0x7670 ;  /* 0x0000767000447802 */ /* 0x000fe20000000f00 */
[----:B------:R-:W-:Y:S02]  /*7640*/  IMAD.MOV.U32 R78, RZ, RZ, 0x1f ;  /* 0x0000001fff4e7424 */ /* 0x000fe400078e00ff */
[----:B------:R-:W-:Y:S02]  /*7650*/  IMAD.MOV.U32 R89, RZ, RZ, -0x1 ;  /* 0xffffffffff597424 */ /* 0x000fe400078e00ff */
[----:B-----5:R-:W-:Y:S05]  /*7660*/  CALL.REL.NOINC `($__internal_122_$__cuda_sm70_shflsync_bfly_p) ;  /* 0x000005a000007944 */ /* 0x020fea0003c00000 */
[----:B01----:R-:W-:Y:S05]  /*7670*/  BRA `(.L_x_11263) ;  /* 0xfffff61000007947 */ /* 0x003fea000383ffff */
.L_x_11256:
[----:B------:R-:W-:Y:S01]  /*7680*/  MOV R70, R90 ;  /* 0x0000005a00467202 */ /* 0x000fe20000000f00 */
[----:B------:R-:W-:Y:S01]  /*7690*/  IMAD.MOV.U32 R86, RZ, RZ, 0x2 ;  /* 0x00000002ff567424 */ /* 0x000fe200078e00ff */
[----:B------:R-:W-:Y:S01]  /*76a0*/  MOV R89, 0xffffffff ;  /* 0xffffffff00597802 */ /* 0x000fe20000000f00 */
[----:B------:R-:W-:Y:S01]  /*76b0*/  IMAD.MOV.U32 R78, RZ, RZ, 0x1f ;  /* 0x0000001fff4e7424 */ /* 0x000fe200078e00ff */
[----:B------:R-:W-:Y:S02]  /*76c0*/  MOV R68, 0x76e0 ;  /* 0x000076e000447802 */ /* 0x000fe40000000f00 */
[----:B0----5:R-:W-:Y:S05]  /*76d0*/  CALL.REL.NOINC `($__internal_122_$__cuda_sm70_shflsync_bfly_p) ;  /* 0x0000053000007944 */ /* 0x021fea0003c00000 */
[----:B01----:R-:W-:Y:S01]  /*76e0*/  FADD.FTZ R70, R90, R89 ;  /* 0x000000595a467221 */ /* 0x003fe20000010000 */
[----:B------:R-:W-:Y:S01]  /*76f0*/  MOV R89, 0xffffffff ;  /* 0xffffffff00597802 */ /* 0x000fe20000000f00 */
[----:B------:R-:W-:Y:S01]  /*7700*/  IMAD.MOV.U32 R86, RZ, RZ, 0x4 ;  /* 0x00000004ff567424 */ /* 0x000fe200078e00ff */
[----:B------:R-:W-:Y:S01]  /*7710*/  MOV R68, 0x7740 ;  /* 0x0000774000447802 */ /* 0x000fe20000000f00 */
[----:B------:R-:W-:-:S02]  /*7720*/  IMAD.MOV.U32 R78, RZ, RZ, 0x1f ;  /* 0x0000001fff4e7424 */ /* 0x000fc400078e00ff */
[----:B------:R-:W-:Y:S05]  /*7730*/  CALL.REL.NOINC `($__internal_122_$__cuda_sm70_shflsync_bfly_p) ;  /* 0x000004d000007944 */ /* 0x000fea0003c00000 */
        /* <DEDUP_REMOVED lines=51> */
[----:B------:R-:W-:Y:S05]  /*7a70*/  CALL.REL.NOINC `($__internal_122_$__cuda_sm70_shflsync_bfly_p) ;  /* 0x0000019000007944 */ /* 0x000fea0003c00000 */
[----:B01----:R-:W-:Y:S01]  /*7a80*/  FADD.FTZ R70, R70, R89 ;  /* 0x0000005946467221 */ /* 0x003fe20000010000 */
[----:B------:R-:W-:Y:S01]  /*7a90*/  MOV R89, 0xffffffff ;  /* 0xffffffff00597802 */ /* 0x000fe20000000f00 */
[----:B------:R-:W-:Y:S01]  /*7aa0*/  IMAD.MOV.U32 R86, RZ, RZ, 0x2 ;  /* 0x00000002ff567424 */ /* 0x000fe200078e00ff */
[----:B------:R-:W-:Y:S01]  /*7ab0*/  MOV R68, 0x7ae0 ;  /* 0x00007ae000447802 */ /* 0x000fe20000000f00 */
[----:B------:R-:W-:Y:S02]  /*7ac0*/  IMAD.MOV.U32 R78, RZ, RZ, 0x1f ;  /* 0x0000001fff4e7424 */ /* 0x000fe400078e00ff */
        /* <DEDUP_REMOVED lines=19> */
[----:B01----:R-:W-:Y:S05]  /*7c00*/  BRA `(.L_x_11264) ;  /* 0xfffff3d000007947 */ /* 0x003fea000383ffff */
        .weak           $__internal_122_$__cuda_sm70_shflsync_bfly_p
        .type           $__internal_122_$__cuda_sm70_shflsync_bfly_p,@function
        .size           $__internal_122_$__cuda_sm70_shflsync_bfly_p,(.L_x_15314 - $__internal_122_$__cuda_sm70_shflsync_bfly_p)
$__internal_122_$__cuda_sm70_shflsync_bfly_p:
[----:B------:R-:W-:Y:S01]  /*7c10*/  IMAD.MOV.U32 R69, RZ, RZ, 0x0 ;  /* 0x00000000ff457424 */ /* 0x000fe200078e00ff */
[----:B------:R-:W-:Y:S04]  /*7c20*/  WARPSYNC R89 ;  /* 0x0000005900007348 */ /* 0x000fe80003800000 */
[----:B------:R0:W1:Y:S01]  /*7c30*/  SHFL.BFLY PT, R89, R70, R86, R78 ;  /* 0x0c00005646597389 */ /* 0x00006200000e004e */
[----:B------:R-:W-:Y:S05]  /*7c40*/  RET.REL.NODEC R68 `(_ZN10layer_norm13ln_fwd_kernelINS_13Kernel_traitsIf6__halffS2_fjLj512ELj1ELj4ELj1ELj16ENS_18Kernel_traits_baseILj512EfS2_fS2_fjLj128EEEEELb1ELb0ELb1ELb0EEEvNS_9FwdParamsE) ;  /* 0xffff83b044007950 */ /* 0x000fea0003c3ffff */
.L_x_11265:
        /* <DEDUP_REMOVED lines=11> */
.L_x_15314:


//--------------------- .text._ZN10layer_norm13ln_fwd_kernelINS_13Kernel_traitsIf6__halffS2_fjLj512ELj1ELj4ELj1ELj16ENS_18Kernel_traits_baseILj512EfS2_fS2_fjLj128EEEEELb1ELb0ELb1ELb1EEEvNS_9FwdParamsE --------------------------
	.section	.text._ZN10layer_norm13ln_fwd_kernelINS_13Kernel_traitsIf6__halffS2_fjLj512ELj1ELj4ELj1ELj16ENS_18Kernel_traits_baseILj512EfS2_fS2_fjLj128EEEEELb1ELb0ELb1ELb1EEEvNS_9FwdParamsE,"ax",@progbits
	.sectioninfo	@"SHI_REGISTERS=95"
	.align	128
        .global         _ZN10layer_norm13ln_fwd_kernelINS_13Kernel_traitsIf6__halffS2_fjLj512ELj1ELj4ELj1ELj16ENS_18Kernel_traits_baseILj512EfS2_fS2_fjLj128EEEEELb1ELb0ELb1ELb1EEEvNS_9FwdParamsE
        .type           _ZN10layer_norm13ln_fwd_kernelINS_13Kernel_traitsIf6__halffS2_fjLj512ELj1ELj4ELj1ELj16ENS_18Kernel_traits_baseILj512EfS2_fS2_fjLj128EEEEELb1ELb0ELb1ELb1EEEvNS_9FwdParamsE,@function
        .size           _ZN10layer_norm13ln_fwd_kernelINS_13Kernel_traitsIf6__halffS2_fjLj512ELj1ELj4ELj1ELj16ENS_18Kernel_traits_baseILj512EfS2_fS2_fjLj128EEEEELb1ELb0ELb1ELb1EEEvNS_9FwdParamsE,(.L_x_15315 - _ZN10layer_norm13ln_fwd_kernelINS_13Kernel_traitsIf6__halffS2_fjLj512ELj1ELj4ELj1ELj16ENS_18Kernel_traits_baseILj512EfS2_fS2_fjLj128EEEEELb1ELb0ELb1ELb1EEEvNS_9FwdParamsE)
        .other          _ZN10layer_norm13ln_fwd_kernelINS_13Kernel_traitsIf6__halffS2_fjLj512ELj1ELj4ELj1ELj16ENS_18Kernel_traits_baseILj512EfS2_fS2_fjLj128EEEEELb1ELb0ELb1ELb1EEEvNS_9FwdParamsE,@"STO_CUDA_ENTRY STV_DEFAULT"
_ZN10layer_norm13ln_fwd_kernelINS_13Kernel_traitsIf6__halffS2_fjLj512ELj1ELj4ELj1ELj16ENS_18Kernel_traits_baseILj512EfS2_fS2_fjLj128EEEEELb1ELb0ELb1ELb1EEEvNS_9FwdParamsE:
.text._ZN10layer_norm13ln_fwd_kernelINS_13Kernel_traitsIf6__halffS2_fjLj512ELj1ELj4ELj1ELj16ENS_18Kernel_traits_baseILj512EfS2_fS2_fjLj128EEEEELb1ELb0ELb1ELb1EEEvNS_9FwdParamsE:
        /* <DEDUP_REMOVED lines=128> */
.L_x_11420:
        /* <DEDUP_REMOVED lines=14> */
[----:B------:R-:W-:Y:S02]  /*08e0*/  @P2 IADD3 R60, R64, -0x1, RZ ;  /* 0xffffffff403c2810 */ /* 0x000fe40007ffe0ff */
[----:B------:R-:W-:-:S03]  /*08f0*/  @P2 MOV R57, 0x10 ;  /* 0x0000001000392802 */ /* 0x000fc60000000f00 */
        /* <DEDUP_REMOVED lines=31> */
.L_x_11270:
[----:B------:R-:W-:Y:S02]  /*0af0*/  IMAD.MOV.U32 R57, RZ, RZ, R8 ;  /* 0x000000ffff397224 */ /* 0x000fe400078e0008 */
.L_x_11271:
[----:B------:R-:W-:Y:S05]  /*0b00*/  BSYNC B2 ;  /* 0x0000000000027941 */ /* 0x000fea0003800000 */
.L_x_11269:
        /* <DEDUP_REMOVED lines=16> */
.L_x_11275:
[----:B------:R-:W-:Y:S05]  /*0c10*/  BSYNC B3 ;  /* 0x0000000000037941 */ /* 0x000fea0003800000 */
.L_x_11274:
        /* <DEDUP_REMOVED lines=44> */
.L_x_11273:
[----:B------:R-:W-:Y:S05]  /*0ee0*/  BSYNC B2 ;  /* 0x0000000000027941 */ /* 0x000fea0003800000 */
.L_x_11272:
[----:B------:R-:W0:Y:S01]  /*0ef0*/  I2F.U32 R7, R57 ;  /* 0x0000003900077306 */ /* 0x000e220000201000 */
[----:B------:R-:W-:Y:S01]  /*0f00*/  HFMA2.MMA R56, -RZ, RZ, 0.1171875, 0 ;  /* 0x2f800000ff387435 */ /* 0x000fe200000001ff */
[----:B-----5:R-:W-:-:S05]  /*0f10*/  HADD2.F32 R11, -RZ, R52.H0_H0 ;  /* 0x20000034ff0b7230 */ /* 0x020fca0000004100 */
[----:B------:R-:W-:-:S04]  /*0f20*/  FMUL.FTZ R11, R11, c[0x0][0x1ec] ;  /* 0x00007b000b0b7a20 */ /* 0x000fc80000410000 */
[----:B0-----:R-:W-:Y:S02]  /*0f30*/  FFMA.FTZ R7, R7, R56, 1.1641532182693481445e-10 ;  /* 0x2f00000007077423 */ /* 0x001fe40000010038 */
[----:B------:R-:W-:-:S03]  /*0f40*/  FMUL.FTZ R56, R11, c[0x0][0x1e8] ;  /* 0x00007a000b387a20 */ /* 0x000fc60000410000 */
[----:B------:R-:W-:-:S04]  /*0f50*/  FSETP.GTU.FTZ.AND P1, PT, R7, c[0x0][0x1e4], PT ;  /* 0x0000790007007a0b */ /* 0x000fc80003f3c000 */
[----:B------:R-:W-:Y:S02]  /*0f60*/  FSEL R56, R56, RZ, !P1 ;  /* 0x000000ff38387208 */ /* 0x000fe40004800000 */
[----:B------:R-:W-:-:S03]  /*0f70*/  SEL R11, RZ, 0x1, P1 ;  /* 0x00000001ff0b7807 */ /* 0x000fc60000800000 */
[----:B------:R-:W-:Y:S02]  /*0f80*/  @P0 FADD.FTZ R56, R44, R56 ;  /* 0x000000382c380221 */ /* 0x000fe40000010000 */
.L_x_11268:
[----:B-1----:R-:W-:Y:S05]  /*0f90*/  BSYNC B1 ;  /* 0x0000000000017941 */ /* 0x002fea0003800000 */
.L_x_11267:
        /* <DEDUP_REMOVED lines=18> */
.L_x_11279:
[----:B------:R-:W-:Y:S02]  /*10c0*/  IMAD.MOV.U32 R64, RZ, RZ, R8 ;  /* 0x000000ffff407224 */ /* 0x000fe400078e0008 */
.L_x_11280:
[----:B------:R-:W-:Y:S05]  /*10d0*/  BSYNC B2 ;  /* 0x0000000000027941 */ /* 0x000fea0003800000 */
.L_x_11278:
        /* <DEDUP_REMOVED lines=16> */
.L_x_11284:
[----:B------:R-:W-:Y:S05]  /*11e0*/  BSYNC B3 ;  /* 0x0000000000037941 */ /* 0x000fea0003800000 */
.L_x_11283:
        /* <DEDUP_REMOVED lines=44> */
.L_x_11282:
[----:B------:R-:W-:Y:S05]  /*14b0*/  BSYNC B2 ;  /* 0x0000000000027941 */ /* 0x000fea0003800000 */
.L_x_11281:
        /* <DEDUP_REMOVED lines=10> */
.L_x_11277:
[----:B------:R-:W-:Y:S05]  /*1560*/  BSYNC B1 ;  /* 0x0000000000017941 */ /* 0x000fea0003800000 */
.L_x_11276:
        /* <DEDUP_REMOVED lines=18> */
.L_x_11288:
[----:B------:R-:W-:Y:S02]  /*1690*/  IMAD.MOV.U32 R64, RZ, RZ, R8 ;  /* 0x000000ffff407224 */ /* 0x000fe400078e0008 */
.L_x_11289:
[----:B------:R-:W-:Y:S05]  /*16a0*/  BSYNC B2 ;  /* 0x0000000000027941 */ /* 0x000fea0003800000 */
.L_x_11287:
        /* <DEDUP_REMOVED lines=16> */
.L_x_11293:
[----:B------:R-:W-:Y:S05]  /*17b0*/  BSYNC B3 ;  /* 0x0000000000037941 */ /* 0x000fea0003800000 */
.L_x_11292:
        /* <DEDUP_REMOVED lines=44> */
.L_x_11291:
[----:B------:R-:W-:Y:S05]  /*1a80*/  BSYNC B2 ;  /* 0x0000000000027941 */ /* 0x000fea0003800000 */
.L_x_11290:
        /* <DEDUP_REMOVED lines=10> */
.L_x_11286:
[----:B------:R-:W-:Y:S05]  /*1b30*/  BSYNC B1 ;  /* 0x0000000000017941 */ /* 0x000fea0003800000 */
.L_x_11285:
        /* <DEDUP_REMOVED lines=18> */
.L_x_11297:
[----:B------:R-:W-:Y:S02]  /*1c60*/  IMAD.MOV.U32 R68, RZ, RZ, R8 ;  /* 0x000000ffff447224 */ /* 0x000fe400078e0008 */
.L_x_11298:
[----:B------:R-:W-:Y:S05]  /*1c70*/  BSYNC B2 ;  /* 0x0000000000027941 */ /* 0x000fea0003800000 */
.L_x_11296:
        /* <DEDUP_REMOVED lines=16> */
.L_x_11302:
[----:B------:R-:W-:Y:S05]  /*1d80*/  BSYNC B3 ;  /* 0x0000000000037941 */ /* 0x000fea0003800000 */
.L_x_11301:
        /* <DEDUP_REMOVED lines=44> */
.L_x_11300:
[----:B------:R-:W-:Y:S05]  /*2050*/  BSYNC B2 ;  /* 0x0000000000027941 */ /* 0x000fea0003800000 */
.L_x_11299:
        /* <DEDUP_REMOVED lines=10> */
.L_x_11295:
[----:B------:R-:W-:Y:S05]  /*2100*/  BSYNC B1 ;  /* 0x0000000000017941 */ /* 0x000fea0003800000 */
.L_x_11294:
        /* <DEDUP_REMOVED lines=18> */
.L_x_11306:
[----:B------:R-:W-:Y:S02]  /*2230*/  IMAD.MOV.U32 R68, RZ, RZ, R8 ;  /* 0x000000ffff447224 */ /* 0x000fe400078e0008 */
.L_x_11307:
[----:B------:R-:W-:Y:S05]  /*2240*/  BSYNC B2 ;  /* 0x0000000000027941 */ /* 0x000fea0003800000 */
.L_x_11305:
        /* <DEDUP_REMOVED lines=16> */
.L_x_11311:
[----:B------:R-:W-:Y:S05]  /*2350*/  BSYNC B3 ;  /* 0x0000000000037941 */ /* 0x000fea0003800000 */
.L_x_11310:
        /* <DEDUP_REMOVED lines=44> */
.L_x_11309:
[----:B------:R-:W-:Y:S05]  /*2620*/  BSYNC B2 ;  /* 0x0000000000027941 */ /* 0x000fea0003800000 */
.L_x_11308:
        /* <DEDUP_REMOVED lines=10> */
.L_x_11304:
[----:B------:R-:W-:Y:S05]  /*26d0*/  BSYNC B1 ;  /* 0x0000000000017941 */ /* 0x000fea0003800000 */
.L_x_11303:
        /* <DEDUP_REMOVED lines=18> */
.L_x_11315:
[----:B------:R-:W-:Y:S02]  /*2800*/  IMAD.MOV.U32 R68, RZ, RZ, R8 ;  /* 0x000000ffff447224 */ /* 0x000fe400078e0008 */
.L_x_11316:
[----:B------:R-:W-:Y:S05]  /*2810*/  BSYNC B2 ;  /* 0x0000000000027941 */ /* 0x000fea0003800000 */
.L_x_11314:
        /* <DEDUP_REMOVED lines=16> */
.L_x_11320:
[----:B------:R-:W-:Y:S05]  /*2920*/  BSYNC B3 ;  /* 0x0000000000037941 */ /* 0x000fea0003800000 */
.L_x_11319:
        /* <DEDUP_REMOVED lines=44> */
.L_x_11318:
[----:B------:R-:W-:Y:S05]  /*2bf0*/  BSYNC B2 ;  /* 0x0000000000027941 */ /* 0x000fea0003800000 */
.L_x_11317:
        /* <DEDUP_REMOVED lines=10> */
.L_x_11313:
[----:B------:R-:W-:Y:S05]  /*2ca0*/  BSYNC B1 ;  /* 0x0000000000017941 */ /* 0x000fea0003800000 */
.L_x_11312:
        /* <DEDUP_REMOVED lines=18> */
.L_x_11324:
[----:B------:R-:W-:Y:S02]  /*2dd0*/  IMAD.MOV.U32 R68, RZ, RZ, R8 ;  /* 0x000000ffff447224 */ /* 0x000fe400078e0008 */
.L_x_11325:
[----:B------:R-:W-:Y:S05]  /*2de0*/  BSYNC B2 ;  /* 0x0000000000027941 */ /* 0x000fea0003800000 */
.L_x_11323:
        /* <DEDUP_REMOVED lines=16> */
.L_x_11329:
[----:B------:R-:W-:Y:S05]  /*2ef0*/  BSYNC B3 ;  /* 0x0000000000037941 */ /* 0x000fea0003800000 */
.L_x_11328:
        /* <DEDUP_REMOVED lines=44> */
.L_x_11327:
[----:B------:R-:W-:Y:S05]  /*31c0*/  BSYNC B2 ;  /* 0x0000000000027941 */ /* 0x000fea0003800000 */
.L_x_11326:
        /* <DEDUP_REMOVED lines=10> */
.L_x_11322:
[----:B------:R-:W-:Y:S05]  /*3270*/  BSYNC B1 ;  /* 0x0000000000017941 */ /* 0x000fea0003800000 */
.L_x_11321:
        /* <DEDUP_REMOVED lines=18> */
.L_x_11333:
[----:B------:R-:W-:Y:S02]  /*33a0*/  IMAD.MOV.U32 R70, RZ, RZ, R8 ;  /* 0x000000ffff467224 */ /* 0x000fe400078e0008 */
.L_x_11334:
[----:B------:R-:W-:Y:S05]  /*33b0*/  BSYNC B2 ;  /* 0x0000000000027941 */ /* 0x000fea0003800000 */
.L_x_11332:
        /* <DEDUP_REMOVED lines=16> */
.L_x_11338:
[----:B------:R-:W-:Y:S05]  /*34c0*/  BSYNC B3 ;  /* 0x0000000000037941 */ /* 0x000fea0003800000 */
.L_x_11337:
        /* <DEDUP_REMOVED lines=44> */
.L_x_11336:
[----:B------:R-:W-:Y:S05]  /*3790*/  BSYNC B2 ;  /* 0x0000000000027941 */ /* 0x000fea0003800000 */
.L_x_11335:
        /* <DEDUP_REMOVED lines=10> */
.L_x_11331:
[----:B------:R-:W-:Y:S05]  /*3840*/  BSYNC B1 ;  /* 0x0000000000017941 */ /* 0x000fea0003800000 */
.L_x_11330:
        /* <DEDUP_REMOVED lines=30> */
.L_x_11340:
[----:B------:R-:W-:Y:S05]  /*3a30*/  BSYNC B1 ;  /* 0x0000000000017941 */ /* 0x000fea0003800000 */
.L_x_11339:
        /* <DEDUP_REMOVED lines=22> */
.L_x_11344:
[----:B------:R-:W-:Y:S02]  /*3ba0*/  MOV R68, R8 ;  /* 0x0000000800447202 */ /* 0x000fe40000000f00 */
.L_x_11345:
[----:B------:R-:W-:Y:S05]  /*3bb0*/  BSYNC B2 ;  /* 0x0000000000027941 */ /* 0x000fea0003800000 */
.L_x_11343:
        /* <DEDUP_REMOVED lines=16> */
.L_x_11349:
[----:B------:R-:W-:Y:S05]  /*3cc0*/  BSYNC B3 ;  /* 0x0000000000037941 */ /* 0x000fea0003800000 */
.L_x_11348:
        /* <DEDUP_REMOVED lines=43> */
.L_x_11347:
[----:B------:R-:W-:Y:S05]  /*3f80*/  BSYNC B2 ;  /* 0x0000000000027941 */ /* 0x000fea0003800000 */
.L_x_11346:
        /* <DEDUP_REMOVED lines=10> */
.L_x_11342:
[----:B0-----:R-:W-:Y:S05]  /*4030*/  BSYNC B1 ;  /* 0x0000000000017941 */ /* 0x001fea0003800000 */
.L_x_11341:
        /* <DEDUP_REMOVED lines=18> */
.L_x_11353:
[----:B------:R-:W-:Y:S02]  /*4160*/  IMAD.MOV.U32 R76, RZ, RZ, R8 ;  /* 0x000000ffff4c7224 */ /* 0x000fe400078e0008 */
.L_x_11354:
[----:B------:R-:W-:Y:S05]  /*4170*/  BSYNC B2 ;  /* 0x0000000000027941 */ /* 0x000fea0003800000 */
.L_x_11352:
        /* <DEDUP_REMOVED lines=16> */
.L_x_11358:
[----:B------:R-:W-:Y:S05]  /*4280*/  BSYNC B3 ;  /* 0x0000000000037941 */ /* 0x000fea0003800000 */
.L_x_11357:
        /* <DEDUP_REMOVED lines=44> */
.L_x_11356:
[----:B------:R-:W-:Y:S05]  /*4550*/  BSYNC B2 ;  /* 0x0000000000027941 */ /* 0x000fea0003800000 */
.L_x_11355:
        /* <DEDUP_REMOVED lines=10> */
.L_x_11351:
[----:B------:R-:W-:Y:S05]  /*4600*/  BSYNC B1 ;  /* 0x0000000000017941 */ /* 0x000fea0003800000 */
.L_x_11350:
        /* <DEDUP_REMOVED lines=18> */
.L_x_11362:
[----:B------:R-:W-:Y:S02]  /*4730*/  IMAD.MOV.U32 R76, RZ, RZ, R8 ;  /* 0x000000ffff4c7224 */ /* 0x000fe400078e0008 */
.L_x_11363:
[----:B------:R-:W-:Y:S05]  /*4740*/  BSYNC B2 ;  /* 0x0000000000027941 */ /* 0x000fea0003800000 */
.L_x_11361:
        /* <DEDUP_REMOVED lines=16> */
.L_x_11367:
[----:B------:R-:W-:Y:S05]  /*4850*/  BSYNC B3 ;  /* 0x0000000000037941 */ /* 0x000fea0003800000 */
.L_x_11366:
        /* <DEDUP_REMOVED lines=44> */
.L_x_11365:
[----:B------:R-:W-:Y:S05]  /*4b20*/  BSYNC B2 ;  /* 0x0000000000027941 */ /* 0x000fea0003800000 */
.L_x_11364:
        /* <DEDUP_REMOVED lines=10> */
.L_x_11360:
[----:B------:R-:W-:Y:S05]  /*4bd0*/  BSYNC B1 ;  /* 0x0000000000017941 */ /* 0x000fea0003800000 */
.L_x_11359:
        /* <DEDUP_REMOVED lines=18> */
.L_x_11371:
[----:B------:R-:W-:Y:S02]  /*4d00*/  IMAD.MOV.U32 R78, RZ, RZ, R8 ;  /* 0x000000ffff4e7224 */ /* 0x000fe400078e0008 */
.L_x_11372:
[----:B------:R-:W-:Y:S05]  /*4d10*/  BSYNC B2 ;  /* 0x0000000000027941 */ /* 0x000fea0003800000 */
.L_x_11370:
        /* <DEDUP_REMOVED lines=16> */
.L_x_11376:
[----:B------:R-:W-:Y:S05]  /*4e20*/  BSYNC B3 ;  /* 0x0000000000037941 */ /* 0x000fea0003800000 */
.L_x_11375:
        /* <DEDUP_REMOVED lines=44> */
.L_x_11374:
[----:B------:R-:W-:Y:S05]  /*50f0*/  BSYNC B2 ;  /* 0x0000000000027941 */ /* 0x000fea0003800000 */
.L_x_11373:
        /* <DEDUP_REMOVED lines=10> */
.L_x_11369:
[----:B------:R-:W-:Y:S05]  /*51a0*/  BSYNC B1 ;  /* 0x0000000000017941 */ /* 0x000fea0003800000 */
.L_x_11368:
        /* <DEDUP_REMOVED lines=18> */
.L_x_11380:
[----:B------:R-:W-:Y:S02]  /*52d0*/  IMAD.MOV.U32 R78, RZ, RZ, R8 ;  /* 0x000000ffff4e7224 */ /* 0x000fe400078e0008 */
.L_x_11381:
[----:B------:R-:W-:Y:S05]  /*52e0*/  BSYNC B2 ;  /* 0x0000000000027941 */ /* 0x000fea0003800000 */
.L_x_11379:
        /* <DEDUP_REMOVED lines=16> */
.L_x_11385:
[----:B------:R-:W-:Y:S05]  /*53f0*/  BSYNC B3 ;  /* 0x0000000000037941 */ /* 0x000fea0003800000 */
.L_x_11384:
        /* <DEDUP_REMOVED lines=44> */
.L_x_11383:
[----:B------:R-:W-:Y:S05]  /*56c0*/  BSYNC B2 ;  /* 0x0000000000027941 */ /* 0x000fea0003800000 */
.L_x_11382:
        /* <DEDUP_REMOVED lines=10> */
.L_x_11378:
[----:B------:R-:W-:Y:S05]  /*5770*/  BSYNC B1 ;  /* 0x0000000000017941 */ /* 0x000fea0003800000 */
.L_x_11377:
        /* <DEDUP_REMOVED lines=18> */
.L_x_11389:
[----:B------:R-:W-:Y:S02]  /*58a0*/  IMAD.MOV.U32 R89, RZ, RZ, R8 ;  /* 0x000000ffff597224 */ /* 0x000fe400078e0008 */
.L_x_11390:
[----:B------:R-:W-:Y:S05]  /*58b0*/  BSYNC B2 ;  /* 0x0000000000027941 */ /* 0x000fea0003800000 */
.L_x_11388:
        /* <DEDUP_REMOVED lines=16> */
.L_x_11394:
[----:B------:R-:W-:Y:S05]  /*59c0*/  BSYNC B3 ;  /* 0x0000000000037941 */ /* 0x000fea0003800000 */
.L_x_11393:
        /* <DEDUP_REMOVED lines=44> */
.L_x_11392:
[----:B------:R-:W-:Y:S05]  /*5c90*/  BSYNC B2 ;  /* 0x0000000000027941 */ /* 0x000fea0003800000 */
.L_x_11391:
        /* <DEDUP_REMOVED lines=10> */
.L_x_11387:
[----:B------:R-:W-:Y:S05]  /*5d40*/  BSYNC B1 ;  /* 0x0000000000017941 */ /* 0x000fea0003800000 */
.L_x_11386:
        /* <DEDUP_REMOVED lines=18> */
.L_x_11398:
[----:B------:R-:W-:Y:S02]  /*5e70*/  IMAD.MOV.U32 R89, RZ, RZ, R8 ;  /* 0x000000ffff597224 */ /* 0x000fe400078e0008 */
.L_x_11399:
[----:B------:R-:W-:Y:S05]  /*5e80*/  BSYNC B2 ;  /* 0x0000000000027941 */ /* 0x000fea0003800000 */
.L_x_11397:
        /* <DEDUP_REMOVED lines=16> */
.L_x_11403:
[----:B------:R-:W-:Y:S05]  /*5f90*/  BSYNC B3 ;  /* 0x0000000000037941 */ /* 0x000fea0003800000 */
.L_x_11402:
        /* <DEDUP_REMOVED lines=44> */
.L_x_11401:
[----:B------:R-:W-:Y:S05]  /*6260*/  BSYNC B2 ;  /* 0x0000000000027941 */ /* 0x000fea0003800000 */
.L_x_11400:
        /* <DEDUP_REMOVED lines=10> */
.L_x_11396:
[----:B------:R-:W-:Y:S05]  /*6310*/  BSYNC B1 ;  /* 0x0000000000017941 */ /* 0x000fea0003800000 */
.L_x_11395:
        /* <DEDUP_REMOVED lines=18> */
.L_x_11407:
[----:B------:R-:W-:Y:S02]  /*6440*/  IMAD.MOV.U32 R89, RZ, RZ, R8 ;  /* 0x000000ffff597224 */ /* 0x000fe400078e0008 */
.L_x_11408:
[----:B------:R-:W-:Y:S05]  /*6450*/  BSYNC B2 ;  /* 0x0000000000027941 */ /* 0x000fea0003800000 */
.L_x_11406:
        /* <DEDUP_REMOVED lines=16> */
.L_x_11412:
[----:B------:R-:W-:Y:S05]  /*6560*/  BSYNC B3 ;  /* 0x0000000000037941 */ /* 0x000fea0003800000 */
.L_x_11411:
        /* <DEDUP_REMOVED lines=44> */
.L_x_11410:
[----:B------:R-:W-:Y:S05]  /*6830*/  BSYNC B2 ;  /* 0x0000000000027941 */ /* 0x000fea0003800000 */
.L_x_11409:
        /* <DEDUP_REMOVED lines=10> */
.L_x_11405:
[----:B------:R-:W-:Y:S05]  /*68e0*/  BSYNC B1 ;  /* 0x0000000000017941 */ /* 0x000fea0003800000 */
.L_x_11404:
        /* <DEDUP_REMOVED lines=25> */
.L_x_11414:
[----:B------:R-:W-:Y:S05]  /*6a80*/  BSYNC B1 ;  /* 0x0000000000017941 */ /* 0x000fea0003800000 */
.L_x_11413:
        /* <DEDUP_REMOVED lines=19> */
.L_x_11421:
        /* <DEDUP_REMOVED lines=52> */
.L_x_11422:
        /* <DEDUP_REMOVED lines=43> */
[----:B------:R-:W-:Y:S01]  /*71b0*/  F2FP.PACK_AB R58, R61, R58 ;  /* 0x0000003a3d3a723e */ /* 0x000fe200000000ff */
        /* <DEDUP_REMOVED lines=30> */
[----:B------:R-:W-:Y:S01]  /*73a0*/  FFMA.FTZ R63, R14, R77, R30 ;  /* 0x0000004d0e3f7223 */ /* 0x000fe2000001001e */
[----:B------:R-:W-:Y:S01]  /*73b0*/  F2FP.PACK_AB R57, R78, R57 ;  /* 0x000000394e39723e */ /* 0x000fe200000000ff */
[----:B------:R-:W-:Y:S01]  /*73c0*/  FFMA.FTZ R74, R15, R74, R31 ;  /* 0x0000004a0f4a7223 */ /* 0x000fe2000001001f */
[----:B------:R-:W-:Y:S01]  /*73d0*/  F2FP.PACK_AB R62, R67, R62 ;  /* 0x0000003e433e723e */ /* 0x000fe200000000ff */
[----:B------:R-:W-:Y:S02]  /*73e0*/  FFMA.FTZ R92, R19, R92, R35 ;  /* 0x0000005c135c7223 */ /* 0x000fe40000010023 */
[----:B------:R-:W-:Y:S01]  /*73f0*/  IMAD.MOV.U32 R68, RZ, RZ, 0x10 ;  /* 0x00000010ff447424 */ /* 0x000fe200078e00ff */
[----:B------:R-:W-:Y:S02]  /*7400*/  F2FP.PACK_AB R63, R74, R63 ;  /* 0x0000003f4a3f723e */ /* 0x000fe400000000ff */
[----:B------:R-:W-:Y:S01]  /*7410*/  F2FP.PACK_AB R61, R92, R61 ;  /* 0x0000003d5c3d723e */ /* 0x000fe200000000ff */
[----:B------:R-:W-:-:S04]  /*7420*/  IMAD.WIDE.U32 R64, R85, R68, c[0x0][0x208] ;  /* 0x0000820055407625 */ /* 0x000fc800078e0044 */
[----:B------:R-:W-:Y:S01]  /*7430*/  IMAD.WIDE.U32 R66, R66, R68, c[0x0][0x208] ;  /* 0x0000820042427625 */ /* 0x000fe200078e0044 */
[----:B------:R0:W-:Y:S04]  /*7440*/  STG.E.128 [R64.64], R56 ;  /* 0x0000003840007986 */ /* 0x0001e8000c101d06 */
[----:B------:R0:W-:Y:S02]  /*7450*/  STG.E.128 [R66.64], R60 ;  /* 0x0000003c42007986 */ /* 0x0001e4000c101d06 */
.L_x_11418:
[----:B0-----:R-:W-:Y:S05]  /*7460*/  BSYNC B1 ;  /* 0x0000000000017941 */ /* 0x001fea0003800000 */
.L_x_11417:
[----:B------:R-:W-:-:S05]  /*7470*/  IMAD.MOV.U32 R57, RZ, RZ, c[0x0][0x160] ;  /* 0x00005800ff397624 */ /* 0x000fca00078e00ff */
[----:B------:R-:W-:-:S04]  /*7480*/  LEA R0, R57, R0, 0x2 ;  /* 0x0000000039007211 */ /* 0x000fc800078e10ff */
[----:B------:R-:W-:-:S13]  /*7490*/  ISETP.GE.AND P0, PT, R0, c[0x0][0x164], PT ;  /* 0x0000590000007a0c */ /* 0x000fda0003f06270 */
[----:B------:R-:W-:Y:S01]  /*74a0*/  @P0 CALL.REL.NOINC `(.L_x_11419) ;  /* 0x0000001000000944 */ /* 0x000fe20003c00000 */
[----:B------:R-:W-:Y:S05]  /*74b0*/  BRA `(.L_x_11420) ;  /* 0xffff934000007947 */ /* 0x000fea000383ffff */
.L_x_11419:
[----:B------:R-:W-:Y:S05]  /*74c0*/  BSYNC B0 ;  /* 0x0000000000007941 */ /* 0x000fea0003800000 */
.L_x_11266:
[----:B------:R-:W-:Y:S05]  /*74d0*/  EXIT ;  /* 0x000000000000794d */ /* 0x000fea0003800000 */
.L_x_11415:
[----:B------:R-:W-:Y:S01]  /*74e0*/  IMAD.MOV.U32 R78, RZ, RZ, 0x1 ;  /* 0x00000001ff4e7424 */ /* 0x000fe200078e00ff */
[----:B------:R-:W-:Y:S01]  /*74f0*/  MOV R76, 0xffffffff ;  /* 0xffffffff004c7802 */ /* 0x000fe20000000f00 */
[----:B------:R-:W-:Y:S01]  /*7500*/  IMAD.MOV.U32 R77, RZ, RZ, 0x1f ;  /* 0x0000001fff4d7424 */ /* 0x000fe200078e00ff */
[----:B------:R-:W-:Y:S02]  /*7510*/  MOV R74, 0x7530 ;  /* 0x00007530004a7802 */ /* 0x000fe40000000f00 */
[----:B------:R-:W-:Y:S05]  /*7520*/  CALL.REL.NOINC `($__internal_123_$__cuda_sm70_shflsync_bfly_p) ;  /* 0x0000058000007944 */ /* 0x000fea0003c00000 */
[----:B01----:R-:W-:Y:S05]  /*7530*/  BRA `(.L_x_11421) ;  /* 0xfffff68000007947 */ /* 0x003fea000383ffff */
.L_x_11416:
[----:B------:R-:W-:Y:S01]  /*7540*/  IMAD.MOV.U32 R78, RZ, RZ, 0x2 ;  /* 0x00000002ff4e7424 */ /* 0x000fe200078e00ff */
[----:B------:R-:W-:Y:S01]  /*7550*/  MOV R76, 0xffffffff ;  /* 0xffffffff004c7802 */ /* 0x000fe20000000f00 */
[----:B------:R-:W-:Y:S01]  /*7560*/  IMAD.MOV.U32 R77, RZ, RZ, 0x1f ;  /* 0x0000001fff4d7424 */ /* 0x000fe200078e00ff */
[----:B------:R-:W-:Y:S02]  /*7570*/  MOV R74, 0x7590 ;  /* 0x00007590004a7802 */ /* 0x000fe40000000f00 */
[----:B------:R-:W-:Y:S05]  /*7580*/  CALL.REL.NOINC `($__internal_123_$__cuda_sm70_shflsync_bfly_p) ;  /* 0x0000052000007944 */ /* 0x000fea0003c00000 */
[----:B01----:R-:W-:Y:S01]  /*7590*/  FADD.FTZ R79, R79, R76 ;  /* 0x0000004c4f4f7221 */ /* 0x003fe20000010000 */
[----:B------:R-:W-:Y:S01]  /*75a0*/  MOV R76, 0xffffffff ;  /* 0xffffffff004c7802 */ /* 0x000fe20000000f00 */
[----:B------:R-:W-:Y:S01]  /*75b0*/  IMAD.MOV.U32 R78, RZ, RZ, 0x4 ;  /* 0x00000004ff4e7424 */ /* 0x000fe200078e00ff */
[----:B------:R-:W-:Y:S01]  /*75c0*/  MOV R74, 0x75f0 ;  /* 0x000075f0004a7802 */ /* 0x000fe20000000f00 */
[----:B------:R-:W-:-:S02]  /*75d0*/  IMAD.MOV.U32 R77, RZ, RZ, 0x1f ;  /* 0x0000001fff4d7424 */ /* 0x000fc400078e00ff */
        /* <DEDUP_REMOVED lines=51> */
[----:B------:R-:W-:Y:S05]  /*7910*/  CALL.REL.NOINC `($__internal_123_$__cuda_sm70_shflsync_bfly_p) ;  /* 0x0000019000007944 */ /* 0x000fea0003c00000 */
[----:B01----:R-:W-:Y:S01]  /*7920*/  FADD.FTZ R79, R79, R76 ;  /* 0x0000004c4f4f7221 */ /* 0x003fe20000010000 */
[----:B------:R-:W-:Y:S01]  /*7930*/  MOV R76, 0xffffffff ;  /* 0xffffffff004c7802 */ /* 0x000fe20000000f00 */
[----:B------:R-:W-:Y:S01]  /*7940*/  IMAD.MOV.U32 R78, RZ, RZ, 0x2 ;  /* 0x00000002ff4e7424 */ /* 0x000fe200078e00ff */
[----:B------:R-:W-:Y:S01]  /*7950*/  MOV R74, 0x7980 ;  /* 0x00007980004a7802 */ /* 0x000fe20000000f00 */
[----:B------:R-:W-:Y:S02]  /*7960*/  IMAD.MOV.U32 R77, RZ, RZ, 0x1f ;  /* 0x0000001fff4d7424 */ /* 0x000fe400078e00ff */
        /* <DEDUP_REMOVED lines=19> */
[----:B01----:R-:W-:Y:S05]  /*7aa0*/  BRA `(.L_x_11422) ;  /* 0xfffff45000007947 */ /* 0x003fea000383ffff */
        .weak           $__internal_123_$__cuda_sm70_shflsync_bfly_p
        .type           $__internal_123_$__cuda_sm70_shflsync_bfly_p,@function
        .size           $__internal_123_$__cuda_sm70_shflsync_bfly_p,(.L_x_15315 - $__internal_123_$__cuda_sm70_shflsync_bfly_p)
$__internal_123_$__cuda_sm70_shflsync_bfly_p:
[----:B------:R-:W-:Y:S01]  /*7ab0*/  IMAD.MOV.U32 R75, RZ, RZ, 0x0 ;  /* 0x00000000ff4b7424 */ /* 0x000fe200078e00ff */
[----:B------:R-:W-:Y:S04]  /*7ac0*/  WARPSYNC R76 ;  /* 0x0000004c00007348 */ /* 0x000fe80003800000 */
[----:B------:R0:W1:Y:S01]  /*7ad0*/  SHFL.BFLY PT, R76, R79, R78, R77 ;  /* 0x0c00004e4f4c7389 */ /* 0x00006200000e004d */
[----:B------:R-:W-:Y:S05]  /*7ae0*/  RET.REL.NODEC R74 `(_ZN10layer_norm13ln_fwd_kernelINS_13Kernel_traitsIf6__halffS2_fjLj512ELj1ELj4ELj1ELj16ENS_18Kernel_traits_baseILj512EfS2_fS2_fjLj128EEEEELb1ELb0ELb1ELb1EEEvNS_9FwdParamsE) ;  /* 0xffff85104a007950 */ /* 0x000fea0003c3ffff */
.L_x_11423:
        /* <DEDUP_REMOVED lines=9> */
.L_x_15315:


//--------------------- .text._ZN10layer_norm13ln_fwd_kernelINS_13Kernel_traitsIf6__halffS2_fjLj512ELj1ELj4ELj1ELj16ENS_18Kernel_traits_baseILj512EfS2_fS2_fjLj128EEEEELb1ELb1ELb0ELb0EEEvNS_9FwdParamsE --------------------------
	.section	.text._ZN10layer_norm13ln_fwd_kernelINS_13Kernel_traitsIf6__halffS2_fjLj512ELj1ELj4ELj1ELj16ENS_18Kernel_traits_baseILj512EfS2_fS2_fjLj128EEEEELb1ELb1ELb0ELb0EEEvNS_9FwdParamsE,"ax",@progbits
	.sectioninfo	@"SHI_REGISTERS=102"
	.align	128
        .global         _ZN10layer_norm13ln_fwd_kernelINS_13Kernel_traitsIf6__halffS2_fjLj512ELj1ELj4ELj1ELj16ENS_18Kernel_traits_baseILj512EfS2_fS2_fjLj128EEEEELb1ELb1ELb0ELb0EEEvNS_9FwdParamsE
        .type           _ZN10layer_norm13ln_fwd_kernelINS_13Kernel_traitsIf6__halffS2_fjLj512ELj1ELj4ELj1ELj16ENS_18Kernel_traits_baseILj512EfS2_fS2_fjLj128EEEEELb1ELb1ELb0ELb0EEEvNS_9FwdParamsE,@function
        .size           _ZN10layer_norm13ln_fwd_kernelINS_13Kernel_traitsIf6__halffS2_fjLj512ELj1ELj4ELj1ELj16ENS_18Kernel_traits_baseILj512EfS2_fS2_fjLj128EEEEELb1ELb1ELb0ELb0EEEvNS_9FwdParamsE,(.L_x_15316 - _ZN10layer_norm13ln_fwd_kernelINS_13Kernel_traitsIf6__halffS2_fjLj512ELj1ELj4ELj1ELj16ENS_18Kernel_traits_baseILj512EfS2_fS2_fjLj128EEEEELb1ELb1ELb0ELb0EEEvNS_9FwdParamsE)
        .other          _ZN10layer_norm13ln_fwd_kernelINS_13Kernel_traitsIf6__halffS2_fjLj512ELj1ELj4ELj1ELj16ENS_18Kernel_traits_baseILj512EfS2_fS2_fjLj128EEEEELb1ELb1ELb0ELb0EEEvNS_9FwdParamsE,@"STO_CUDA_ENTRY STV_DEFAULT"
_ZN10layer_norm13ln_fwd_kernelINS_13Kernel_traitsIf6__halffS2_fjLj512ELj1ELj4ELj1ELj16ENS_18Kernel_traits_baseILj512EfS2_fS2_fjLj128EEEEELb1ELb1ELb0ELb0EEEvNS_9FwdParamsE:
.text._ZN10layer_norm13ln_fwd_kernelINS_13Kernel_traitsIf6__halffS2_fjLj512ELj1ELj4ELj1ELj16ENS_18Kernel_traits_baseILj512EfS2_fS2_fjLj128EEEEELb1ELb1ELb0ELb0EEEvNS_9FwdParamsE:
        /* <DEDUP_REMOVED lines=65> */
.L_x_11425:
[----:B------:R-:W-:Y:S05]  /*0410*/  BSYNC B0 ;  /* 0x0000000000007941 */ /* 0x000fea0003800000 */
.L_x_11424:
        /* <DEDUP_REMOVED lines=20> */
.L_x_11427:
[----:B------:R-:W-:Y:S05]  /*0560*/  BSYNC B0 ;  /* 0x0000000000007941 */ /* 0x000fea0003800000 */
.L_x_11426:
        /* <DEDUP_REMOVED lines=71> */
.L_x_11552:
        /* <DEDUP_REMOVED lines=14> */
[----:B------:R-:W-:Y:S01]  /*0ac0*/  MOV R78, R84 ;  /* 0x00000054004e7202 */ /* 0x000fe20000000f00 */
        /* <DEDUP_REMOVED lines=23> */
.L_x_11432:
[----:B0-----:R-:W-:Y:S02]  /*0c40*/  IMAD.MOV.U32 R60, RZ, RZ, R0 ;  /* 0x000000ffff3c7224 */ /* 0x001fe400078e0000 */
.L_x_11433:
[----:B------:R-:W-:Y:S05]  /*0c50*/  BSYNC B2 ;  /* 0x0000000000027941 */ /* 0x000fea0003800000 */
.L_x_11431:
        /* <DEDUP_REMOVED lines=16> */
.L_x_11437:
[----:B------:R-:W-:Y:S05]  /*0d60*/  BSYNC B3 ;  /* 0x0000000000037941 */ /* 0x000fea0003800000 */
.L_x_11436:
        /* <DEDUP_REMOVED lines=43> */
.L_x_11435:
[----:B------:R-:W-:Y:S05]  /*1020*/  BSYNC B2 ;  /* 0x0000000000027941 */ /* 0x000fea0003800000 */
.L_x_11434:
        /* <DEDUP_REMOVED lines=25> */
.L_x_11439:
[----:B------:R-:W-:Y:S02]  /*11c0*/  MOV R62, R0 ;  /* 0x00000000003e7202 */ /* 0x000fe40000000f00 */
.L_x_11440:
[----:B------:R-:W-:Y:S05]  /*11d0*/  BSYNC B2 ;  /* 0x0000000000027941 */ /* 0x000fea0003800000 */
.L_x_11438:
        /* <DEDUP_REMOVED lines=16> */
.L_x_11444:
[----:B------:R-:W-:Y:S05]  /*12e0*/  BSYNC B3 ;  /* 0x0000000000037941 */ /* 0x000fea0003800000 */
.L_x_11443:
        /* <DEDUP_REMOVED lines=43> */
.L_x_11442:
[----:B------:R-:W-:Y:S05]  /*15a0*/  BSYNC B2 ;  /* 0x0000000000027941 */ /* 0x000fea0003800000 */
.L_x_11441:
        /* <DEDUP_REMOVED lines=22> */
.L_x_11446:
[----:B------:R-:W-:Y:S02]  /*1710*/  MOV R63, R0 ;  /* 0x00000000003f7202 */ /* 0x000fe40000000f00 */
.L_x_11447:
[----:B------:R-:W-:Y:S05]  /*1720*/  BSYNC B2 ;  /* 0x0000000000027941 */ /* 0x000fea0003800000 */
.L_x_11445:
        /* <DEDUP_REMOVED lines=16> */
.L_x_11451:
[----:B------:R-:W-:Y:S05]  /*1830*/  BSYNC B3 ;  /* 0x0000000000037941 */ /* 0x000fea0003800000 */
.L_x_11450:
        /* <DEDUP_REMOVED lines=43> */
.L_x_11449:
[----:B------:R-:W-:Y:S05]  /*1af0*/  BSYNC B2 ;  /* 0x0000000000027941 */ /* 0x000fea0003800000 */
.L_x_11448:
        /* <DEDUP_REMOVED lines=21> */
.L_x_11453:
[----:B------:R-:W-:Y:S02]  /*1c50*/  MOV R68, R0 ;  /* 0x0000000000447202 */ /* 0x000fe40000000f00 */
.L_x_11454:
[----:B------:R-:W-:Y:S05]  /*1c60*/  BSYNC B2 ;  /* 0x0000000000027941 */ /* 0x000fea0003800000 */
.L_x_11452:
        /* <DEDUP_REMOVED lines=16> */
.L_x_11458:
[----:B------:R-:W-:Y:S05]  /*1d70*/  BSYNC B3 ;  /* 0x0000000000037941 */ /* 0x000fea0003800000 */
.L_x_11457:
        /* <DEDUP_REMOVED lines=43> */
.L_x_11456:
[----:B------:R-:W-:Y:S05]  /*2030*/  BSYNC B2 ;  /* 0x0000000000027941 */ /* 0x000fea0003800000 */
.L_x_11455:
        /* <DEDUP_REMOVED lines=21> */
.L_x_11460:
[----:B------:R-:W-:Y:S02]  /*2190*/  MOV R69, R0 ;  /* 0x0000000000457202 */ /* 0x000fe40000000f00 */
.L_x_11461:
[----:B------:R-:W-:Y:S05]  /*21a0*/  BSYNC B2 ;  /* 0x0000000000027941 */ /* 0x000fea0003800000 */
.L_x_11459:
        /* <DEDUP_REMOVED lines=16> */
.L_x_11465:
[----:B------:R-:W-:Y:S05]  /*22b0*/  BSYNC B3 ;  /* 0x0000000000037941 */ /* 0x000fea0003800000 */
.L_x_11464:
        /* <DEDUP_REMOVED lines=43> */
.L_x_11463:
[----:B------:R-:W-:Y:S05]  /*2570*/  BSYNC B2 ;  /* 0x0000000000027941 */ /* 0x000fea0003800000 */
.L_x_11462:
        /* <DEDUP_REMOVED lines=21> */
.L_x_11467:
[----:B------:R-:W-:Y:S02]  /*26d0*/  MOV R79, R0 ;  /* 0x00000000004f7202 */ /* 0x000fe40000000f00 */
.L_x_11468:
[----:B------:R-:W-:Y:S05]  /*26e0*/  BSYNC B2 ;  /* 0x0000000000027941 */ /* 0x000fea0003800000 */
.L_x_11466:
        /* <DEDUP_REMOVED lines=16> */
.L_x_11472:
[----:B------:R-:W-:Y:S05]  /*27f0*/  BSYNC B3 ;  /* 0x0000000000037941 */ /* 0x000fea0003800000 */
.L_x_11471:
        /* <DEDUP_REMOVED lines=43> */
.L_x_11470:
[----:B------:R-:W-:Y:S05]  /*2ab0*/  BSYNC B2 ;  /* 0x0000000000027941 */ /* 0x000fea0003800000 */
.L_x_11469:
        /* <DEDUP_REMOVED lines=21> */
.L_x_11474:
[----:B------:R-:W-:Y:S02]  /*2c10*/  MOV R79, R0 ;  /* 0x00000000004f7202 */ /* 0x000fe40000000f00 */
.L_x_11475:
[----:B------:R-:W-:Y:S05]  /*2c20*/  BSYNC B2 ;  /* 0x0000000000027941 */ /* 0x000fea0003800000 */
.L_x_11473:
        /* <DEDUP_REMOVED lines=16> */
.L_x_11479:
[----:B------:R-:W-:Y:S05]  /*2d30*/  BSYNC B3 ;  /* 0x0000000000037941 */ /* 0x000fea0003800000 */
.L_x_11478:
        /* <DEDUP_REMOVED lines=43> */
.L_x_11477:
[----:B------:R-:W-:Y:S05]  /*2ff0*/  BSYNC B2 ;  /* 0x0000000000027941 */ /* 0x000fea0003800000 */
.L_x_11476:
        /* <DEDUP_REMOVED lines=21> */
.L_x_11481:
[----:B------:R-:W-:Y:S02]  /*3150*/  MOV R79, R0 ;  /* 0x00000000004f7202 */ /* 0x000fe40000000f00 */
.L_x_11482:
[----:B------:R-:W-:Y:S05]  /*3160*/  BSYNC B2 ;  /* 0x0000000000027941 */ /* 0x000fea0003800000 */
.L_x_11480:
        /* <DEDUP_REMOVED lines=18> */
.L_x_11486:
[----:B------:R-:W-:Y:S05]  /*3290*/  BSYNC B3 ;  /* 0x0000000000037941 */ /* 0x000fea0003800000 */
.L_x_11485:
        /* <DEDUP_REMOVED lines=43> */
.L_x_11484:
[----:B------:R-:W-:Y:S05]  /*3550*/  BSYNC B2 ;  /* 0x0000000000027941 */ /* 0x000fea0003800000 */
.L_x_11483:
        /* <DEDUP_REMOVED lines=35> */
.L_x_11430:
[----:B------:R-:W-:Y:S05]  /*3790*/  BSYNC B1 ;  /* 0x0000000000017941 */ /* 0x000fea0003800000 */
.L_x_11429:
        /* <DEDUP_REMOVED lines=24> */
.L_x_11490:
[----:B-1----:R-:W-:Y:S02]  /*3920*/  IMAD.MOV.U32 R64, RZ, RZ, R0 ;  /* 0x000000ffff407224 */ /* 0x002fe400078e0000 */
.L_x_11491:
[----:B------:R-:W-:Y:S05]  /*3930*/  BSYNC B2 ;  /* 0x0000000000027941 */ /* 0x000fea0003800000 */
.L_x_11489:
        /* <DEDUP_REMOVED lines=16> */
.L_x_11495:
[----:B------:R-:W-:Y:S05]  /*3a40*/  BSYNC B3 ;  /* 0x0000000000037941 */ /* 0x000fea0003800000 */
.L_x_11494:
        /* <DEDUP_REMOVED lines=44> */
.L_x_11493:
[----:B------:R-:W-:Y:S05]  /*3d10*/  BSYNC B2 ;  /* 0x0000000000027941 */ /* 0x000fea0003800000 */
.L_x_11492:
[----:B------:R-:W1:Y:S01]  /*3d20*/  I2F.U32 R64, R64 ;  /* 0x0000004000407306 */ /* 0x000e620000201000 */
[----:B-----5:R-:W-:Y:S01]  /*3d30*/  HADD2.F32 R66, -RZ, R72.H0_H0 ;  /* 0x20000048ff427230 */ /* 0x020fe20000004100 */
[----:B------:R-:W-:Y:S01]  /*3d40*/  IMAD.MOV.U32 R79, RZ, RZ, 0x2f800000 ;  /* 0x2f800000ff4f7424 */ /* 0x000fe200078e00ff */
[----:B------:R-:W-:Y:S01]  /*3d50*/  ISETP.NE.U32.AND P0, PT, RZ, c[0x0][0x180], PT ;  /* 0x00006000ff007a0c */ /* 0x000fe20003f05070 */
[----:B------:R-:W-:Y:S01]  /*3d60*/  BSSY B2, `(.L_x_11496) ;  /* 0x0000016000027945 */ /* 0x000fe20003800000 */
[----:B0-----:R-:W-:Y:S01]  /*3d70*/  IADD3 R88, R67, 0x1, RZ ;  /* 0x0000000143587810 */ /* 0x001fe20007ffe0ff */
[----:B------:R-:W-:Y:S01]  /*3d80*/  FMUL.FTZ R66, R66, R77 ;  /* 0x0000004d42427220 */ /* 0x000fe20000410000 */
[----:B------:R-:W-:-:S03]  /*3d90*/  ISETP.NE.AND.EX P0, PT, RZ, c[0x0][0x184], PT, P0 ;  /* 0x00006100ff007a0c */ /* 0x000fc60003f05300 */
[----:B------:R-:W-:Y:S02]  /*3da0*/  FMUL.FTZ R66, R66, c[0x0][0x1e8] ;  /* 0x00007a0042427a20 */ /* 0x000fe40000410000 */
[----:B-1----:R-:W-:-:S05]  /*3db0*/  FFMA.FTZ R65, R64, R79, 1.1641532182693481445e-10 ;  /* 0x2f00000040417423 */ /* 0x002fca000001004f */
        /* <DEDUP_REMOVED lines=15> */
.L_x_11497:
[----:B------:R-:W-:Y:S02]  /*3eb0*/  MOV R66, R0 ;  /* 0x0000000000427202 */ /* 0x000fe40000000f00 */
.L_x_11498:
[----:B------:R-:W-:Y:S05]  /*3ec0*/  BSYNC B2 ;  /* 0x0000000000027941 */ /* 0x000fea0003800000 */
.L_x_11496:
        /* <DEDUP_REMOVED lines=16> */
.L_x_11502:
[----:B------:R-:W-:Y:S05]  /*3fd0*/  BSYNC B3 ;  /* 0x0000000000037941 */ /* 0x000fea0003800000 */
.L_x_11501:
        /* <DEDUP_REMOVED lines=43> */
.L_x_11500:
[----:B------:R-:W-:Y:S05]  /*4290*/  BSYNC B2 ;  /* 0x0000000000027941 */ /* 0x000fea0003800000 */
.L_x_11499:
        /* <DEDUP_REMOVED lines=22> */
.L_x_11504:
[----:B------:R-:W-:Y:S02]  /*4400*/  MOV R67, R0 ;  /* 0x0000000000437202 */ /* 0x000fe40000000f00 */
.L_x_11505:
[----:B------:R-:W-:Y:S05]  /*4410*/  BSYNC B2 ;  /* 0x0000000000027941 */ /* 0x000fea0003800000 */
.L_x_11503:
        /* <DEDUP_REMOVED lines=16> */
.L_x_11509:
[----:B------:R-:W-:Y:S05]  /*4520*/  BSYNC B3 ;  /* 0x0000000000037941 */ /* 0x000fea0003800000 */
.L_x_11508:
        /* <DEDUP_REMOVED lines=43> */
.L_x_11507:
[----:B------:R-:W-:Y:S05]  /*47e0*/  BSYNC B2 ;  /* 0x0000000000027941 */ /* 0x000fea0003800000 */
.L_x_11506:
        /* <DEDUP_REMOVED lines=21> */
.L_x_11511:
[----:B------:R-:W-:Y:S02]  /*4940*/  MOV R72, R0 ;  /* 0x0000000000487202 */ /* 0x000fe40000000f00 */
.L_x_11512:
[----:B------:R-:W-:Y:S05]  /*4950*/  BSYNC B2 ;  /* 0x0000000000027941 */ /* 0x000fea0003800000 */
.L_x_11510:
        /* <DEDUP_REMOVED lines=16> */
.L_x_11516:
[----:B------:R-:W-:Y:S05]  /*4a60*/  BSYNC B3 ;  /* 0x0000000000037941 */ /* 0x000fea0003800000 */
.L_x_11515:
        /* <DEDUP_REMOVED lines=44> */
.L_x_11514:
[----:B------:R-:W-:Y:S05]  /*4d30*/  BSYNC B2 ;  /* 0x0000000000027941 */ /* 0x000fea0003800000 */
.L_x_11513:
        /* <DEDUP_REMOVED lines=21> */
.L_x_11518:
[----:B------:R-:W-:Y:S02]  /*4e90*/  IMAD.MOV.U32 R73, RZ, RZ, R0 ;  /* 0x000000ffff497224 */ /* 0x000fe400078e0000 */
.L_x_11519:
[----:B------:R-:W-:Y:S05]  /*4ea0*/  BSYNC B2 ;  /* 0x0000000000027941 */ /* 0x000fea0003800000 */
.L_x_11517:
        /* <DEDUP_REMOVED lines=16> */
.L_x_11523:
[----:B------:R-:W-:Y:S05]  /*4fb0*/  BSYNC B3 ;  /* 0x0000000000037941 */ /* 0x000fea0003800000 */
.L_x_11522:
        /* <DEDUP_REMOVED lines=43> */
.L_x_11521:
[----:B------:R-:W-:Y:S05]  /*5270*/  BSYNC B2 ;  /* 0x0000000000027941 */ /* 0x000fea0003800000 */
.L_x_11520:
        /* <DEDUP_REMOVED lines=21> */
.L_x_11525:
[----:B------:R-:W-:Y:S02]  /*53d0*/  IMAD.MOV.U32 R87, RZ, RZ, R0 ;  /* 0x000000ffff577224 */ /* 0x000fe400078e0000 */
.L_x_11526:
[----:B------:R-:W-:Y:S05]  /*53e0*/  BSYNC B2 ;  /* 0x0000000000027941 */ /* 0x000fea0003800000 */
.L_x_11524:
        /* <DEDUP_REMOVED lines=16> */
.L_x_11530:
[----:B------:R-:W-:Y:S05]  /*54f0*/  BSYNC B3 ;  /* 0x0000000000037941 */ /* 0x000fea0003800000 */
.L_x_11529:
        /* <DEDUP_REMOVED lines=44> */
.L_x_11528:
[----:B------:R-:W-:Y:S05]  /*57c0*/  BSYNC B2 ;  /* 0x0000000000027941 */ /* 0x000fea0003800000 */
.L_x_11527:
        /* <DEDUP_REMOVED lines=21> */
.L_x_11532:
[----:B------:R-:W-:Y:S02]  /*5920*/  IMAD.MOV.U32 R88, RZ, RZ, R0 ;  /* 0x000000ffff587224 */ /* 0x000fe400078e0000 */
.L_x_11533:
[----:B------:R-:W-:Y:S05]  /*5930*/  BSYNC B2 ;  /* 0x0000000000027941 */ /* 0x000fea0003800000 */
.L_x_11531:
        /* <DEDUP_REMOVED lines=16> */
.L_x_11537:
[----:B------:R-:W-:Y:S05]  /*5a40*/  BSYNC B3 ;  /* 0x0000000000037941 */ /* 0x000fea0003800000 */
.L_x_11536:
        /* <DEDUP_REMOVED lines=43> */
.L_x_11535:
[----:B------:R-:W-:Y:S05]  /*5d00*/  BSYNC B2 ;  /* 0x0000000000027941 */ /* 0x000fea0003800000 */
.L_x_11534:
        /* <DEDUP_REMOVED lines=21> */
.L_x_11539:
[----:B------:R-:W-:Y:S02]  /*5e60*/  IMAD.MOV.U32 R88, RZ, RZ, R0 ;  /* 0x000000ffff587224 */ /* 0x000fe400078e0000 */
.L_x_11540:
[----:B------:R-:W-:Y:S05]  /*5e70*/  BSYNC B2 ;  /* 0x0000000000027941 */ /* 0x000fea0003800000 */
.L_x_11538:
        /* <DEDUP_REMOVED lines=18> */
.L_x_11544:
[----:B------:R-:W-:Y:S05]  /*5fa0*/  BSYNC B3 ;  /* 0x0000000000037941 */ /* 0x000fea0003800000 */
.L_x_11543:
        /* <DEDUP_REMOVED lines=39> */
[----:B------:R-:W-:Y:S01]  /*6220*/  IMAD.WIDE.U32 R96, R97, -0x326172a9, RZ ;  /* 0xcd9e8d5761607825 */ /* 0x000fe200078e00ff */
[----:B------:R-:W-:-:S03]  /*6230*/  HFMA2.MMA R87, -RZ, RZ, 0, 0 ;  /* 0x00000000ff577435 */ /* 0x000fc600000001ff */
[----:B------:R-:W-:Y:S01]  /*6240*/  IMAD.MOV.U32 R0, RZ, RZ, R96 ;  /* 0x000000ffff007224 */ /* 0x000fe200078e0060 */
[----:B------:R-:W-:Y:S02]  /*6250*/  LOP3.LUT R2, R97, UR25, R98, 0x96, !PT ;  /* 0x0000001961027c12 */ /* 0x000fe4000f8e9662 */
.L_x_11542:
[----:B------:R-:W-:Y:S05]  /*6260*/  BSYNC B2 ;  /* 0x0000000000027941 */ /* 0x000fea0003800000 */
.L_x_11541:
[----:B------:R-:W0:Y:S01]  /*6270*/  I2F.U32 R88, R88 ;  /* 0x0000005800587306 */ /* 0x000e220000201000 */
[----:B------:R-:W-:Y:S02]  /*6280*/  SEL R96, RZ, 0x10000, P5 ;  /* 0x00010000ff607807 */ /* 0x000fe40002800000 */
[----:B------:R-:W-:Y:S01]  /*6290*/  ISETP.NE.AND P6, PT, R93, RZ, PT ;  /* 0x000000ff5d00720c */ /* 0x000fe20003fc5270 */
[----:B0-----:R-:W-:-:S05]  /*62a0*/  FFMA.FTZ R79, R88, R79, 1.1641532182693481445e-10 ;  /* 0x2f000000584f7423 */ /* 0x001fca000001004f */
[----:B------:R-:W-:Y:S02]  /*62b0*/  FSETP.GTU.FTZ.AND P5, PT, R79, c[0x0][0x1e4], PT ;  /* 0x000079004f007a0b */ /* 0x000fe40003fbc000 */
[----:B------:R-:W-:Y:S02]  /*62c0*/  SEL R79, RZ, 0x100, P4 ;  /* 0x00000100ff4f7807 */ /* 0x000fe40002000000 */
[----:B------:R-:W-:Y:S01]  /*62d0*/  ISETP.NE.AND P4, PT, R94, RZ, PT ;  /* 0x000000ff5e00720c */ /* 0x000fe20003f85270 */
[----:B------:R-:W-:Y:S01]  /*62e0*/  HADD2.F32 R94, -RZ, R75.H1_H1 ;  /* 0x3000004bff5e7230 */ /* 0x000fe20000004100 */
[----:B------:R-:W-:Y:S02]  /*62f0*/  SEL R89, RZ, 0x1000000, P5 ;  /* 0x01000000ff597807 */ /* 0x000fe40002800000 */
[----:B------:R-:W-:Y:S02]  /*6300*/  SEL R75, RZ, 0x1, P3 ;  /* 0x00000001ff4b7807 */ /* 0x000fe40001800000 */
[----:B------:R-:W-:Y:S01]  /*6310*/  LOP3.LUT R79, R79, R89, R96, 0xfe, !PT ;  /* 0x000000594f4f7212 */ /* 0x000fe200078efe60 */
[----:B------:R-:W-:Y:S01]  /*6320*/  FMUL.FTZ R77, R94, R77 ;  /* 0x0000004d5e4d7220 */ /* 0x000fe20000410000 */
[----:B------:R-:W-:-:S02]  /*6330*/  SEL R89, RZ, 0x1, P2 ;  /* 0x00000001ff597807 */ /* 0x000fc40001000000 */
[----:B------:R-:W-:Y:S01]  /*6340*/  SEL R94, RZ, 0x1, P1 ;  /* 0x00000001ff5e7807 */ /* 0x000fe20000800000 */
[----:B------:R-:W-:Y:S01]  /*6350*/  FMUL.FTZ R77, R77, c[0x0][0x1e8] ;  /* 0x00007a004d4d7a20 */ /* 0x000fe20000410000 */
        /* <DEDUP_REMOVED lines=19> */
.L_x_11488:
[----:B------:R-:W-:Y:S05]  /*6490*/  BSYNC B1 ;  /* 0x0000000000017941 */ /* 0x000fea0003800000 */
.L_x_11487:
        /* <DEDUP_REMOVED lines=22> */
.L_x_11553:
        /* <DEDUP_REMOVED lines=54> */
.L_x_11554:
        /* <DEDUP_REMOVED lines=18> */
[--C-:B------:R-:W-:Y:S01]  /*6a80*/  FADD.FTZ R77, R60, -R89.reuse ;  /* 0x800000593c4d7221 */ /* 0x100fe20000010000 */
[----:B-1----:R-:W-:Y:S01]  /*6a90*/  HFMA2.MMA R95, -RZ, RZ, 0, 9.5367431640625e-07 ;  /* 0x00000010ff5f7435 */ /* 0x002fe200000001ff */
[----:B------:R-:W-:Y:S02]  /*6aa0*/  FADD.FTZ R79, R61, -R89 ;  /* 0x800000593d4f7221 */ /* 0x000fe40000010000 */
[C---:B------:R-:W-:Y:S02]  /*6ab0*/  FMUL.FTZ R77, R88.reuse, R77 ;  /* 0x0000004d584d7220 */ /* 0x040fe40000410000 */
[----:B------:R-:W-:-:S02]  /*6ac0*/  FMUL.FTZ R78, R88, R79 ;  /* 0x0000004f584e7220 */ /* 0x000fc40000410000 */
[----:B-----5:R-:W-:Y:S02]  /*6ad0*/  FFMA.FTZ R76, R40, R77, R48 ;  /* 0x0000004d284c7223 */ /* 0x020fe40000010030 */
[----:B------:R-:W-:Y:S02]  /*6ae0*/  FFMA.FTZ R77, R41, R78, R49 ;  /* 0x0000004e294d7223 */ /* 0x000fe40000010031 */
[--C-:B------:R-:W-:Y:S02]  /*6af0*/  FADD.FTZ R79, R63, -R89.reuse ;  /* 0x800000593f4f7221 */ /* 0x100fe40000010000 */
[--C-:B------:R-:W-:Y:S01]  /*6b00*/  FADD.FTZ R93, R69, -R89.reuse ;  /* 0x80000059455d7221 */ /* 0x100fe20000010000 */
[----:B------:R-:W-:Y:S01]  /*6b10*/  F2FP.PACK_AB R76, R77, R76 ;  /* 0x0000004c4d4c723e */ /* 0x000fe200000000ff */
        /* <DEDUP_REMOVED lines=8> */
[----:B------:R-:W-:Y:S01]  /*6ba0*/  F2FP.PACK_AB R77, R78, R77 ;  /* 0x0000004d4e4d723e */ /* 0x000fe200000000ff */
[----:B------:R-:W-:-:S02]  /*6bb0*/  FFMA.FTZ R78, R36, R79, R44 ;  /* 0x0000004f244e7223 */ /* 0x000fc4000001002c */
[----:B------:R-:W-:Y:S02]  /*6bc0*/  FFMA.FTZ R79, R37, R94, R45 ;  /* 0x0000005e254f7223 */ /* 0x000fe4000001002d */
[----:B------:R-:W-:-:S03]  /*6bd0*/  FADD.FTZ R93, R71, -R89 ;  /* 0x80000059475d7221 */ /* 0x000fc60000010000 */
[----:B------:R-:W-:Y:S01]  /*6be0*/  F2FP.PACK_AB R78, R79, R78 ;  /* 0x0000004e4f4e723e */ /* 0x000fe200000000ff */
[----:B------:R-:W-:Y:S02]  /*6bf0*/  FADD.FTZ R79, R70, -R89 ;  /* 0x80000059464f7221 */ /* 0x000fe40000010000 */
[C---:B------:R-:W-:Y:S02]  /*6c00*/  FMUL.FTZ R94, R88.reuse, R93 ;  /* 0x0000005d585e7220 */ /* 0x040fe40000410000 */
[----:B------:R-:W-:Y:S02]  /*6c10*/  FMUL.FTZ R79, R88, R79 ;  /* 0x0000004f584f7220 */ /* 0x000fe40000410000 */
[----:B------:R-:W-:Y:S02]  /*6c20*/  FFMA.FTZ R94, R39, R94, R47 ;  /* 0x0000005e275e7223 */ /* 0x000fe4000001002f */
[----:B------:R-:W-:-:S05]  /*6c30*/  FFMA.FTZ R79, R38, R79, R46 ;  /* 0x0000004f264f7223 */ /* 0x000fca000001002e */
[----:B------:R-:W-:Y:S01]  /*6c40*/  F2FP.PACK_AB R79, R94, R79 ;  /* 0x0000004f5e4f723e */ /* 0x000fe200000000ff */
[C---:B------:R-:W-:Y:S01]  /*6c50*/  IMAD.WIDE.U32 R94, R84.reuse, R95, c[0x0][0x208] ;  /* 0x00008200545e7625 */ /* 0x040fe200078e005f */
[----:B------:R-:W-:-:S04]  /*6c60*/  IADD3 R84, R84, 0x20, RZ ;  /* 0x0000002054547810 */ /* 0x000fc80007ffe0ff */
[----:B------:R0:W-:Y:S03]  /*6c70*/  STG.E.128 [R94.64], R76 ;  /* 0x0000004c5e007986 */ /* 0x0001e6000c101d06 */
.L_x_11548:
[----:B------:R-:W-:Y:S05]  /*6c80*/  BSYNC B1 ;  /* 0x0000000000017941 */ /* 0x000fea0003800000 */
.L_x_11547:
        /* <DEDUP_REMOVED lines=34> */
.L_x_11550:
[----:B------:R-:W-:Y:S05]  /*6eb0*/  BSYNC B1 ;  /* 0x0000000000017941 */ /* 0x000fea0003800000 */
.L_x_11549:
[----:B01----:R-:W-:-:S05]  /*6ec0*/  MOV R76, 0x4 ;  /* 0x00000004004c7802 */ /* 0x003fca0000000f00 */
[----:B------:R-:W-:-:S05]  /*6ed0*/  IMAD R81, R76, c[0x0][0x160], R81 ;  /* 0x000058004c517a24 */ /* 0x000fca00078e0251 */
[----:B------:R-:W-:-:S13]  /*6ee0*/  ISETP.GE.AND P0, PT, R81, c[0x0][0x164], PT ;  /* 0x0000590051007a0c */ /* 0x000fda0003f06270 */
[----:B-----5:R-:W-:Y:S01]  /*6ef0*/  @P0 CALL.REL.NOINC `(.L_x_11551) ;  /* 0x0000001000000944 */ /* 0x020fe20003c00000 */
[----:B------:R-:W-:Y:S05]  /*6f00*/  BRA `(.L_x_11552) ;  /* 0xffff9ad000007947 */ /* 0x000fea000383ffff */
.L_x_11551:
[----:B------:R-:W-:Y:S05]  /*6f10*/  BSYNC B0 ;  /* 0x0000000000007941 */ /* 0x000fea0003800000 */
.L_x_11428:
[----:B------:R-:W-:Y:S05]  /*6f20*/  EXIT ;  /* 0x000000000000794d */ /* 0x000fea0003800000 */
.L_x_11545:
[----:B0-----:R-:W-:Y:S01]  /*6f30*/  HFMA2.MMA R89, -RZ, RZ, 0, 1.847743988037109375e-06 ;  /* 0x0000001fff597435 */ /* 0x001fe200000001ff */
[----:B------:R-:W-:Y:S01]  /*6f40*/  IMAD.MOV.U32 R96, RZ, RZ, 0x1 ;  /* 0x00000001ff607424 */ /* 0x000fe200078e00ff */
[----:B------:R-:W-:Y:S01]  /*6f50*/  MOV R78, 0x6f80 ;  /* 0x00006f80004e7802 */ /* 0x000fe20000000f00 */
[----:B------:R-:W-:-:S03]  /*6f60*/  IMAD.MOV.U32 R98, RZ, RZ, -0x1 ;  /* 0xffffffffff627424 */ /* 0x000fc600078e00ff */
[----:B-----5:R-:W-:Y:S05]  /*6f70*/  CALL.REL.NOINC `($__internal_124_$__cuda_sm70_shflsync_bfly_p) ;  /* 0x000005d000007944 */ /* 0x020fea0003c00000 */
[----:B-1----:R-:W-:Y:S01]  /*6f80*/  MOV R76, R89 ;  /* 0x00000059004c7202 */ /* 0x002fe20000000f00 */
[----:B0-----:R-:W-:Y:S05]  /*6f90*/  BRA `(.L_x_11553) ;  /* 0xfffff66000007947 */ /* 0x001fea000383ffff */
.L_x_11546:
[----:B0-----:R-:W-:Y:S01]  /*6fa0*/  HFMA2.MMA R89, -RZ, RZ, 0, 1.847743988037109375e-06 ;  /* 0x0000001fff597435 */ /* 0x001fe200000001ff */
[----:B------:R-:W-:Y:S01]  /*6fb0*/  IMAD.MOV.U32 R96, RZ, RZ, 0x2 ;  /* 0x00000002ff607424 */ /* 0x000fe200078e00ff */
[----:B------:R-:W-:Y:S01]  /*6fc0*/  MOV R78, 0x6ff0 ;  /* 0x00006ff0004e7802 */ /* 0x000fe20000000f00 */
[----:B------:R-:W-:-:S03]  /*6fd0*/  IMAD.MOV.U32 R98, RZ, RZ, -0x1 ;  /* 0xffffffffff627424 */ /* 0x000fc600078e00ff */
[----:B-----5:R-:W-:Y:S05]  /*6fe0*/  CALL.REL.NOINC `($__internal_124_$__cuda_sm70_shflsync_bfly_p) ;  /* 0x0000056000007944 */ /* 0x020fea0003c00000 */
[----:B01----:R-:W-:Y:S01]  /*6ff0*/  FADD.FTZ R77, R77, R89 ;  /* 0x000000594d4d7221 */ /* 0x003fe20000010000 */
[----:B------:R-:W-:Y:S01]  /*7000*/  MOV R96, 0x4 ;  /* 0x0000000400607802 */ /* 0x000fe20000000f00 */
[----:B------:R-:W-:Y:S01]  /*7010*/  IMAD.MOV.U32 R89, RZ, RZ, 0x1f ;  /* 0x0000001fff597424 */ /* 0x000fe200078e00ff */
[----:B------:R-:W-:-:S02]  /*7020*/  MOV R98, 0xffffffff ;  /* 0xffffffff00627802 */ /* 0x000fc40000000f00 */
[----:B------:R-:W-:Y:S02]  /*7030*/  MOV R78, 0x7050 ;  /* 0x00007050004e7802 */ /* 0x000fe40000000f00 */
[----:B------:R-:W-:Y:S05]  /*7040*/  CALL.REL.NOINC `($__internal_124_$__cuda_sm70_shflsync_bfly_p) ;  /* 0x0000050000007944 */ /* 0x000fea0003c00000 */
[----:B01----:R-:W-:Y:S01]  /*7050*/  FADD.FTZ R77, R77, R89 ;  /* 0x000000594d4d7221 */ /* 0x003fe20000010000 */
[----:B------:R-:W-:Y:S01]  /*7060*/  HFMA2.MMA R89, -RZ, RZ, 0, 1.847743988037109375e-06 ;  /* 0x0000001fff597435 */ /* 0x000fe200000001ff */
[----:B------:R-:W-:Y:S01]  /*7070*/  IMAD.MOV.U32 R96, RZ, RZ, 0x8 ;  /* 0x00000008ff607424 */ /* 0x000fe200078e00ff */
[----:B------:R-:W-:Y:S01]  /*7080*/  MOV R78, 0x70b0 ;  /* 0x000070b0004e7802 */ /* 0x000fe20000000f00 */
[----:B------:R-:W-:-:S03]  /*7090*/  IMAD.MOV.U32 R98, RZ, RZ, -0x1 ;  /* 0xffffffffff627424 */ /* 0x000fc600078e00ff */
[----:B------:R-:W-:Y:S05]  /*70a0*/  CALL.REL.NOINC `($__internal_124_$__cuda_sm70_shflsync_bfly_p) ;  /* 0x000004a000007944 */ /* 0x000fea0003c00000 */
[----:B01----:R-:W-:Y:S01]  /*70b0*/  FADD.FTZ R77, R77, R89 ;  /* 0x000000594d4d7221 */ /* 0x003fe20000010000 */
[----:B------:R-:W-:Y:S01]  /*70c0*/  MOV R96, 0x10 ;  /* 0x0000001000607802 */ /* 0x000fe20000000f00 */
[----:B------:R-:W-:Y:S01]  /*70d0*/  IMAD.MOV.U32 R89, RZ, RZ, 0x1f ;  /* 0x0000001fff597424 */ /* 0x000fe200078e00ff */
[----:B------:R-:W-:Y:S02]  /*70e0*/  MOV R98, 0xffffffff ;  /* 0xffffffff00627802 */ /* 0x000fe40000000f00 */
[----:B------:R-:W-:Y:S02]  /*70f0*/  MOV R78, 0x7110 ;  /* 0x00007110004e7802 */ /* 0x000fe40000000f00 */
[----:B------:R-:W-:Y:S05]  /*7100*/  CALL.REL.NOINC `($__internal_124_$__cuda_sm70_shflsync_bfly_p) ;  /* 0x0000044000007944 */ /* 0x000fea0003c00000 */
[----:B-1----:R-:W-:Y:S01]  /*7110*/  FADD.FTZ R76, R77, R89 ;  /* 0x000000594d4c7221 */ /* 0x002fe20000010000 */
[----:B------:R-:W-:Y:S01]  /*7120*/  ISETP.NE.AND P2, PT, R90, RZ, PT ;  /* 0x000000ff5a00720c */ /* 0x000fe20003f45270 */
[----:B------:R-:W-:Y:S01]  /*7130*/  HFMA2.MMA R89, -RZ, RZ, 0, 1.847743988037109375e-06 ;  /* 0x0000001fff597435 */ /* 0x000fe200000001ff */
[----:B0-----:R-:W-:-:S02]  /*7140*/  IMAD.MOV.U32 R96, RZ, RZ, 0x1 ;  /* 0x00000001ff607424 */ /* 0x001fc400078e00ff */
        /* <DEDUP_REMOVED lines=56> */
[----:B-1----:R-:W-:Y:S01]  /*74d0*/  FADD.FTZ R94, R77, R89 ;  /* 0x000000594d5e7221 */ /* 0x002fe20000010000 */
[----:B0-----:R-:W-:Y:S01]  /*74e0*/  MOV R96, 0x10 ;  /* 0x0000001000607802 */ /* 0x001fe20000000f00 */
[----:B------:R-:W-:Y:S01]  /*74f0*/  IMAD.MOV.U32 R89, RZ, RZ, 0x1f ;  /* 0x0000001fff597424 */ /* 0x000fe200078e00ff */
[----:B------:R-:W-:Y:S01]  /*7500*/  MOV R98, 0xffffffff ;  /* 0xffffffff00627802 */ /* 0x000fe20000000f00 */
[----:B------:R-:W-:Y:S01]  /*7510*/  IMAD.MOV.U32 R77, RZ, RZ, R94 ;  /* 0x000000ffff4d7224 */ /* 0x000fe200078e005e */
[----:B------:R-:W-:-:S02]  /*7520*/  MOV R78, 0x7540 ;  /* 0x00007540004e7802 */ /* 0x000fc40000000f00 */
[----:B------:R-:W-:Y:S05]  /*7530*/  CALL.REL.NOINC `($__internal_124_$__cuda_sm70_shflsync_bfly_p) ;  /* 0x0000001000007944 */ /* 0x000fea0003c00000 */
[----:B01----:R-:W-:Y:S05]  /*7540*/  BRA `(.L_x_11554) ;  /* 0xfffff41000007947 */ /* 0x003fea000383ffff */
        .weak           $__internal_124_$__cuda_sm70_shflsync_bfly_p
        .type           $__internal_124_$__cuda_sm70_shflsync_bfly_p,@function
        .size           $__internal_124_$__cuda_sm70_shflsync_bfly_p,(.L_x_15316 - $__internal_124_$__cuda_sm70_shflsync_bfly_p)
$__internal_124_$__cuda_sm70_shflsync_bfly_p:
[----:B------:R-:W-:Y:S01]  /*7550*/  HFMA2.MMA R79, -RZ, RZ, 0, 0 ;  /* 0x00000000ff4f7435 */ /* 0x000fe200000001ff */
[----:B------:R-:W-:Y:S04]  /*7560*/  WARPSYNC R98 ;  /* 0x0000006200007348 */ /* 0x000fe80003800000 */
[----:B------:R0:W1:Y:S01]  /*7570*/  SHFL.BFLY PT, R89, R77, R96, R89 ;  /* 0x0c0000604d597389 */ /* 0x00006200000e0059 */
[----:B------:R-:W-:Y:S05]  /*7580*/  RET.REL.NODEC R78 `(_ZN10layer_norm13ln_fwd_kernelINS_13Kernel_traitsIf6__halffS2_fjLj512ELj1ELj4ELj1ELj16ENS_18Kernel_traits_baseILj512EfS2_fS2_fjLj128EEEEELb1ELb1ELb0ELb0EEEvNS_9FwdParamsE) ;  /* 0xffff8a704e007950 */ /* 0x000fea0003c3ffff */
.L_x_11555:
        /* <DEDUP_REMOVED lines=15> */
.L_x_15316:


//--------------------- .text._ZN10layer_norm13ln_fwd_kernelINS_13Kernel_traitsIf6__halffS2_fjLj512ELj1ELj4ELj1ELj16ENS_18Kernel_traits_baseILj512EfS2_fS2_fjLj128EEEEELb1ELb1ELb0ELb1EEEvNS_9FwdParamsE --------------------------
	.section	.text._ZN10layer_norm13ln_fwd_kernelINS_13Kernel_traitsIf6__halffS2_fjLj512ELj1ELj4ELj1ELj16ENS_18Kernel_traits_baseILj512EfS2_fS2_fjLj128EEEEELb1ELb1ELb0ELb1EEEvNS_9FwdParamsE,"ax",@progbits
	.sectioninfo	@"SHI_REGISTERS=103"
	.align	128
        .global         _ZN10layer_norm13ln_fwd_kernelINS_13Kernel_traitsIf6__halffS2_fjLj512ELj1ELj4ELj1ELj16ENS_18Kernel_traits_baseILj512EfS2_fS2_fjLj128EEEEELb1ELb1ELb0ELb1EEEvNS_9FwdParamsE
        .type           _ZN10layer_norm13ln_fwd_kernelINS_13Kernel_traitsIf6__halffS2_fjLj512ELj1ELj4ELj1ELj16ENS_18Kernel_traits_baseILj512EfS2_fS2_fjLj128EEEEELb1ELb1ELb0ELb1EEEvNS_9FwdParamsE,@function
        .size           _ZN10layer_norm13ln_fwd_kernelINS_13Kernel_traitsIf6__halffS2_fjLj512ELj1ELj4ELj1ELj16ENS_18Kernel_traits_baseILj512EfS2_fS2_fjLj128EEEEELb1ELb1ELb0ELb1EEEvNS_9FwdParamsE,(.L_x_15317 - _ZN10layer_norm13ln_fwd_kernelINS_13Kernel_traitsIf6__halffS2_fjLj512ELj1ELj4ELj1ELj16ENS_18Kernel_traits_baseILj512EfS2_fS2_fjLj128EEEEELb1ELb1ELb0ELb1EEEvNS_9FwdParamsE)
        .other          _ZN10layer_norm13ln_fwd_kernelINS_13Kernel_traitsIf6__halffS2_fjLj512ELj1ELj4ELj1ELj16ENS_18Kernel_traits_baseILj512EfS2_fS2_fjLj128EEEEELb1ELb1ELb0ELb1EEEvNS_9FwdParamsE,@"STO_CUDA_ENTRY STV_DEFAULT"
_ZN10layer_norm13ln_fwd_kernelINS_13Kernel_traitsIf6__halffS2_fjLj512ELj1ELj4ELj1ELj16ENS_18Kernel_traits_baseILj512EfS2_fS2_fjLj128EEEEELb1ELb1ELb0ELb1EEEvNS_9FwdParamsE:
.text._ZN10layer_norm13ln_fwd_kernelINS_13Kernel_traitsIf6__halffS2_fjLj512ELj1ELj4ELj1ELj16ENS_18Kernel_traits_baseILj512EfS2_fS2_fjLj128EEEEELb1ELb1ELb0ELb1EEEvNS_9FwdParamsE:
        /* <DEDUP_REMOVED lines=136> */
.L_x_11672:
        /* <DEDUP_REMOVED lines=32> */
.L_x_11558:
[----:B0-----:R-:W-:Y:S02]  /*0a80*/  MOV R12, R4 ;  /* 0x00000004000c7202 */ /* 0x001fe40000000f00 */
.L_x_11559:
[----:B------:R-:W-:Y:S05]  /*0a90*/  BSYNC B1 ;  /* 0x0000000000017941 */ /* 0x000fea0003800000 */
.L_x_11557:
        /* <DEDUP_REMOVED lines=16> */
.L_x_11563:
[----:B------:R-:W-:Y:S05]  /*0ba0*/  BSYNC B2 ;  /* 0x0000000000027941 */ /* 0x000fea0003800000 */
.L_x_11562:
        /* <DEDUP_REMOVED lines=44> */
.L_x_11561:
[----:B------:R-:W-:Y:S05]  /*0e70*/  BSYNC B1 ;  /* 0x0000000000017941 */ /* 0x000fea0003800000 */
.L_x_11560:
        /* <DEDUP_REMOVED lines=25> */
.L_x_11565:
[----:B------:R-:W-:Y:S02]  /*1010*/  IMAD.MOV.U32 R14, RZ, RZ, R4 ;  /* 0x000000ffff0e7224 */ /* 0x000fe400078e0004 */
.L_x_11566:
[----:B------:R-:W-:Y:S05]  /*1020*/  BSYNC B1 ;  /* 0x0000000000017941 */ /* 0x000fea0003800000 */
.L_x_11564:
        /* <DEDUP_REMOVED lines=16> */
.L_x_11570:
[----:B------:R-:W-:Y:S05]  /*1130*/  BSYNC B2 ;  /* 0x0000000000027941 */ /* 0x000fea0003800000 */
.L_x_11569:
        /* <DEDUP_REMOVED lines=44> */
.L_x_11568:
[----:B------:R-:W-:Y:S05]  /*1400*/  BSYNC B1 ;  /* 0x0000000000017941 */ /* 0x000fea0003800000 */
.L_x_11567:
[----:B------:R-:W0:Y:S01]  /*1410*/  I2F.U32 R12, R14 ;  /* 0x0000000e000c7306 */ /* 0x000e220000201000 */
[----:B------:R-:W-:Y:S01]  /*1420*/  HADD2.F32 R13, -RZ, R8.H1_H1 ;  /* 0x30000008ff0d7230 */ /* 0x000fe20000004100 */
        /* <DEDUP_REMOVED lines=20> */
.L_x_11572:
[----:B------:R-:W-:Y:S02]  /*1570*/  IMAD.MOV.U32 R8, RZ, RZ, R4 ;  /* 0x000000ffff087224 */ /* 0x000fe400078e0004 */
.L_x_11573:
[----:B------:R-:W-:Y:S05]  /*1580*/  BSYNC B1 ;  /* 0x0000000000017941 */ /* 0x000fea0003800000 */
.L_x_11571:
        /* <DEDUP_REMOVED lines=16> */
.L_x_11577:
[----:B------:R-:W-:Y:S05]  /*1690*/  BSYNC B2 ;  /* 0x0000000000027941 */ /* 0x000fea0003800000 */
.L_x_11576:
        /* <DEDUP_REMOVED lines=44> */
.L_x_11575:
[----:B------:R-:W-:Y:S05]  /*1960*/  BSYNC B1 ;  /* 0x0000000000017941 */ /* 0x000fea0003800000 */
.L_x_11574:
[----:B------:R-:W0:Y:S01]  /*1970*/  I2F.U32 R8, R8 ;  /* 0x0000000800087306 */ /* 0x000e220000201000 */
[----:B------:R-:W-:Y:S01]  /*1980*/  HADD2.F32 R19, -RZ, R9.H0_H0 ;  /* 0x20000009ff137230 */ /* 0x000fe20000004100 */
        /* <DEDUP_REMOVED lines=20> */
.L_x_11579:
[----:B------:R-:W-:Y:S02]  /*1ad0*/  IMAD.MOV.U32 R8, RZ, RZ, R4 ;  /* 0x000000ffff087224 */ /* 0x000fe400078e0004 */
.L_x_11580:
[----:B------:R-:W-:Y:S05]  /*1ae0*/  BSYNC B1 ;  /* 0x0000000000017941 */ /* 0x000fea0003800000 */
.L_x_11578:
        /* <DEDUP_REMOVED lines=16> */
.L_x_11584:
[----:B------:R-:W-:Y:S05]  /*1bf0*/  BSYNC B2 ;  /* 0x0000000000027941 */ /* 0x000fea0003800000 */
.L_x_11583:
        /* <DEDUP_REMOVED lines=44> */
.L_x_11582:
[----:B------:R-:W-:Y:S05]  /*1ec0*/  BSYNC B1 ;  /* 0x0000000000017941 */ /* 0x000fea0003800000 */
.L_x_11581:
        /* <DEDUP_REMOVED lines=21> */
.L_x_11586:
[----:B------:R-:W-:Y:S02]  /*2020*/  IMAD.MOV.U32 R14, RZ, RZ, R4 ;  /* 0x000000ffff0e7224 */ /* 0x000fe400078e0004 */
.L_x_11587:
[----:B------:R-:W-:Y:S05]  /*2030*/  BSYNC B1 ;  /* 0x0000000000017941 */ /* 0x000fea0003800000 */
.L_x_11585:
        /* <DEDUP_REMOVED lines=16> */
.L_x_11591:
[----:B------:R-:W-:Y:S05]  /*2140*/  BSYNC B2 ;  /* 0x0000000000027941 */ /* 0x000fea0003800000 */
.L_x_11590:
        /* <DEDUP_REMOVED lines=44> */
.L_x_11589:
[----:B------:R-:W-:Y:S05]  /*2410*/  BSYNC B1 ;  /* 0x0000000000017941 */ /* 0x000fea0003800000 */
.L_x_11588:
        /* <DEDUP_REMOVED lines=21> */
.L_x_11593:
[----:B------:R-:W-:Y:S02]  /*2570*/  IMAD.MOV.U32 R14, RZ, RZ, R4 ;  /* 0x000000ffff0e7224 */ /* 0x000fe400078e0004 */
.L_x_11594:
[----:B------:R-:W-:Y:S05]  /*2580*/  BSYNC B1 ;  /* 0x0000000000017941 */ /* 0x000fea0003800000 */
.L_x_11592:
        /* <DEDUP_REMOVED lines=16> */
.L_x_11598:
[----:B------:R-:W-:Y:S05]  /*2690*/  BSYNC B2 ;  /* 0x0000000000027941 */ /* 0x000fea0003800000 */
.L_x_11597:
        /* <DEDUP_REMOVED lines=44> */
.L_x_11596:
[----:B------:R-:W-:Y:S05]  /*2960*/  BSYNC B1 ;  /* 0x0000000000017941 */ /* 0x000fea0003800000 */
.L_x_11595:
        /* <DEDUP_REMOVED lines=21> */
.L_x_11600:
[----:B------:R-:W-:Y:S02]  /*2ac0*/  IMAD.MOV.U32 R10, RZ, RZ, R4 ;  /* 0x000000ffff0a7224 */ /* 0x000fe400078e0004 */
.L_x_11601:
[----:B------:R-:W-:Y:S05]  /*2ad0*/  BSYNC B1 ;  /* 0x0000000000017941 */ /* 0x000fea0003800000 */
.L_x_11599:
        /* <DEDUP_REMOVED lines=16> */
.L_x_11605:
[----:B------:R-:W-:Y:S05]  /*2be0*/  BSYNC B2 ;  /* 0x0000000000027941 */ /* 0x000fea0003800000 */
.L_x_11604:
        /* <DEDUP_REMOVED lines=44> */
.L_x_11603:
[----:B------:R-:W-:Y:S05]  /*2eb0*/  BSYNC B1 ;  /* 0x0000000000017941 */ /* 0x000fea0003800000 */
.L_x_11602:
        /* <DEDUP_REMOVED lines=21> */
.L_x_11607:
[----:B------:R-:W-:Y:S02]  /*3010*/  IMAD.MOV.U32 R10, RZ, RZ, R4 ;  /* 0x000000ffff0a7224 */ /* 0x000fe400078e0004 */
.L_x_11608:
[----:B------:R-:W-:Y:S05]  /*3020*/  BSYNC B1 ;  /* 0x0000000000017941 */ /* 0x000fea0003800000 */
.L_x_11606:
        /* <DEDUP_REMOVED lines=18> */
.L_x_11612:
[----:B------:R-:W-:Y:S05]  /*3150*/  BSYNC B2 ;  /* 0x0000000000027941 */ /* 0x000fea0003800000 */
.L_x_11611:
        /* <DEDUP_REMOVED lines=44> */
.L_x_11610:
[----:B------:R-:W-:Y:S05]  /*3420*/  BSYNC B1 ;  /* 0x0000000000017941 */ /* 0x000fea0003800000 */
.L_x_11609:
[----:B------:R0:W1:Y:S01]  /*3430*/  I2F.U32 R8, R10 ;  /* 0x0000000a00087306 */ /* 0x0000620000201000 */
[----:B------:R-:W-:Y:S01]  /*3440*/  SEL R9, RZ, 0x1, P2 ;  /* 0x00000001ff097807 */ /* 0x000fe20001000000 */
[----:B------:R-:W-:Y:S01]  /*3450*/  HADD2.F32 R11, -RZ, R11.H1_H1 ;  /* 0x3000000bff0b7230 */ /* 0x000fe20000004100 */
[----:B------:R-:W-:Y:S01]  /*3460*/  ISETP.NE.AND P6, PT, R15, RZ, PT ;  /* 0x000000ff0f00720c */ /* 0x000fe20003fc5270 */
[----:B------:R-:W-:Y:S01]  /*3470*/  HFMA2.MMA R91, -RZ, RZ, 0, 1.9073486328125e-06 ;  /* 0x00000020ff5b7435 */ /* 0x000fe200000001ff */
[----:B------:R-:W-:Y:S01]  /*3480*/  SEL R78, RZ, 0x10000, P5 ;  /* 0x00010000ff4e7807 */ /* 0x000fe20002800000 */
[----:B------:R-:W-:Y:S01]  /*3490*/  IMAD.MOV.U32 R89, RZ, RZ, 0x8 ;  /* 0x00000008ff597424 */ /* 0x000fe200078e00ff */
[----:B------:R-:W-:-:S02]  /*34a0*/  SEL R15, RZ, 0x100, P4 ;  /* 0x00000100ff0f7807 */ /* 0x000fc40002000000 */
[----:B------:R-:W-:Y:S02]  /*34b0*/  ISETP.NE.AND P5, PT, R76, RZ, PT ;  /* 0x000000ff4c00720c */ /* 0x000fe40003fa5270 */
[----:B------:R-:W-:Y:S02]  /*34c0*/  ISETP.NE.AND P4, PT, R83, RZ, PT ;  /* 0x000000ff5300720c */ /* 0x000fe40003f85270 */
[----:B------:R-:W-:Y:S02]  /*34d0*/  SEL R83, RZ, 0x1, P3 ;  /* 0x00000001ff537807 */ /* 0x000fe40001800000 */
[----:B0-----:R-:W-:Y:S01]  /*34e0*/  SEL R10, RZ, 0x1, P5 ;  /* 0x00000001ff0a7807 */ /* 0x001fe20002800000 */
[----:B-1----:R-:W-:-:S05]  /*34f0*/  FFMA.FTZ R8, R8, R85, 1.1641532182693481445e-10 ;  /* 0x2f00000008087423 */ /* 0x002fca0000010055 */
[----:B------:R-:W-:-:S04]  /*3500*/  FSETP.GTU.FTZ.AND P2, PT, R8, c[0x0][0x1e4], PT ;  /* 0x0000790008007a0b */ /* 0x000fc80003f5c000 */
[----:B------:R-:W-:-:S04]  /*3510*/  SEL R8, RZ, 0x1000000, P2 ;  /* 0x01000000ff087807 */ /* 0x000fc80001000000 */
[----:B------:R-:W-:Y:S01]  /*3520*/  LOP3.LUT R15, R15, R8, R78, 0xfe, !PT ;  /* 0x000000080f0f7212 */ /* 0x000fe200078efe4e */
[----:B------:R-:W-:Y:S01]  /*3530*/  IMAD.WIDE.U32 R8, R9, 0x1000000, RZ ;  /* 0x0100000009087825 */ /* 0x000fe200078e00ff */
[----:B------:R-:W-:-:S04]  /*3540*/  SEL R78, RZ, 0x1, P4 ;  /* 0x00000001ff4e7807 */ /* 0x000fc80002000000 */
[----:B------:R-:W-:Y:S01]  /*3550*/  LOP3.LUT R83, R9, R15, R83, 0xfe, !PT ;  /* 0x0000000f09537212 */ /* 0x000fe200078efe53 */
[----:B------:R-:W-:Y:S02]  /*3560*/  FMUL.FTZ R9, R11, R86 ;  /* 0x000000560b097220 */ /* 0x000fe40000410000 */
        /* <DEDUP_REMOVED lines=34> */
.L_x_11614:
[----:B-1----:R-:W-:Y:S02]  /*3790*/  IMAD.MOV.U32 R83, RZ, RZ, R4 ;  /* 0x000000ffff537224 */ /* 0x002fe400078e0004 */
.L_x_11615:
[----:B------:R-:W-:Y:S05]  /*37a0*/  BSYNC B1 ;  /* 0x0000000000017941 */ /* 0x000fea0003800000 */
.L_x_11613:
        /* <DEDUP_REMOVED lines=16> */
.L_x_11619:
[----:B------:R-:W-:Y:S05]  /*38b0*/  BSYNC B2 ;  /* 0x0000000000027941 */ /* 0x000fea0003800000 */
.L_x_11618:
        /* <DEDUP_REMOVED lines=44> */
.L_x_11617:
[----:B------:R-:W-:Y:S05]  /*3b80*/  BSYNC B1 ;  /* 0x0000000000017941 */ /* 0x000fea0003800000 */
.L_x_11616:
        /* <DEDUP_REMOVED lines=22> */
.L_x_11621:
[----:B------:R-:W-:Y:S02]  /*3cf0*/  IMAD.MOV.U32 R83, RZ, RZ, R4 ;  /* 0x000000ffff537224 */ /* 0x000fe400078e0004 */
.L_x_11622:
[----:B------:R-:W-:Y:S05]  /*3d00*/  BSYNC B1 ;  /* 0x0000000000017941 */ /* 0x000fea0003800000 */
.L_x_11620:
        /* <DEDUP_REMOVED lines=16> */
.L_x_11626:
[----:B------:R-:W-:Y:S05]  /*3e10*/  BSYNC B2 ;  /* 0x0000000000027941 */ /* 0x000fea0003800000 */
.L_x_11625:
        /* <DEDUP_REMOVED lines=44> */
.L_x_11624:
[----:B------:R-:W-:Y:S05]  /*40e0*/  BSYNC B1 ;  /* 0x0000000000017941 */ /* 0x000fea0003800000 */
.L_x_11623:
        /* <DEDUP_REMOVED lines=22> */
.L_x_11628:
[----:B------:R-:W-:Y:S02]  /*4250*/  IMAD.MOV.U32 R76, RZ, RZ, R4 ;  /* 0x000000ffff4c7224 */ /* 0x000fe400078e0004 */
.L_x_11629:
[----:B------:R-:W-:Y:S05]  /*4260*/  BSYNC B1 ;  /* 0x0000000000017941 */ /* 0x000fea0003800000 */
.L_x_11627:
        /* <DEDUP_REMOVED lines=16> */
.L_x_11633:
[----:B------:R-:W-:Y:S05]  /*4370*/  BSYNC B2 ;  /* 0x0000000000027941 */ /* 0x000fea0003800000 */
.L_x_11632:
        /* <DEDUP_REMOVED lines=44> */
.L_x_11631:
[----:B------:R-:W-:Y:S05]  /*4640*/  BSYNC B1 ;  /* 0x0000000000017941 */ /* 0x000fea0003800000 */
.L_x_11630:
        /* <DEDUP_REMOVED lines=21> */
.L_x_11635:
[----:B------:R-:W-:Y:S02]  /*47a0*/  IMAD.MOV.U32 R76, RZ, RZ, R4 ;  /* 0x000000ffff4c7224 */ /* 0x000fe400078e0004 */
.L_x_11636:
[----:B------:R-:W-:Y:S05]  /*47b0*/  BSYNC B1 ;  /* 0x0000000000017941 */ /* 0x000fea0003800000 */
.L_x_11634:
        /* <DEDUP_REMOVED lines=16> */
.L_x_11640:
[----:B------:R-:W-:Y:S05]  /*48c0*/  BSYNC B2 ;  /* 0x0000000000027941 */ /* 0x000fea0003800000 */
.L_x_11639:
        /* <DEDUP_REMOVED lines=44> */
.L_x_11638:
[----:B------:R-:W-:Y:S05]  /*4b90*/  BSYNC B1 ;  /* 0x0000000000017941 */ /* 0x000fea0003800000 */
.L_x_11637:
        /* <DEDUP_REMOVED lines=21> */
.L_x_11642:
[----:B------:R-:W-:Y:S02]  /*4cf0*/  IMAD.MOV.U32 R83, RZ, RZ, R4 ;  /* 0x000000ffff537224 */ /* 0x000fe400078e0004 */
.L_x_11643:
[----:B------:R-:W-:Y:S05]  /*4d00*/  BSYNC B1 ;  /* 0x0000000000017941 */ /* 0x000fea0003800000 */
.L_x_11641:
        /* <DEDUP_REMOVED lines=16> */
.L_x_11647:
[----:B------:R-:W-:Y:S05]  /*4e10*/  BSYNC B2 ;  /* 0x0000000000027941 */ /* 0x000fea0003800000 */
.L_x_11646:
        /* <DEDUP_REMOVED lines=44> */
.L_x_11645:
[----:B------:R-:W-:Y:S05]  /*50e0*/  BSYNC B1 ;  /* 0x0000000000017941 */ /* 0x000fea0003800000 */
.L_x_11644:
        /* <DEDUP_REMOVED lines=21> */
.L_x_11649:
[----:B------:R-:W-:Y:S02]  /*5240*/  IMAD.MOV.U32 R83, RZ, RZ, R4 ;  /* 0x000000ffff537224 */ /* 0x000fe400078e0004 */
.L_x_11650:
[----:B------:R-:W-:Y:S05]  /*5250*/  BSYNC B1 ;  /* 0x0000000000017941 */ /* 0x000fea0003800000 */
.L_x_11648:
        /* <DEDUP_REMOVED lines=16> */
.L_x_11654:
[----:B------:R-:W-:Y:S05]  /*5360*/  BSYNC B2 ;  /* 0x0000000000027941 */ /* 0x000fea0003800000 */
.L_x_11653:
        /* <DEDUP_REMOVED lines=44> */
.L_x_11652:
[----:B------:R-:W-:Y:S05]  /*5630*/  BSYNC B1 ;  /* 0x0000000000017941 */ /* 0x000fea0003800000 */
.L_x_11651:
        /* <DEDUP_REMOVED lines=21> */
.L_x_11656:
[----:B------:R-:W-:Y:S02]  /*5790*/  IMAD.MOV.U32 R90, RZ, RZ, R4 ;  /* 0x000000ffff5a7224 */ /* 0x000fe400078e0004 */
.L_x_11657:
[----:B------:R-:W-:Y:S05]  /*57a0*/  BSYNC B1 ;  /* 0x0000000000017941 */ /* 0x000fea0003800000 */
.L_x_11655:
        /* <DEDUP_REMOVED lines=16> */
.L_x_11661:
[----:B------:R-:W-:Y:S05]  /*58b0*/  BSYNC B2 ;  /* 0x0000000000027941 */ /* 0x000fea0003800000 */
.L_x_11660:
        /* <DEDUP_REMOVED lines=44> */
.L_x_11659:
[----:B------:R-:W-:Y:S05]  /*5b80*/  BSYNC B1 ;  /* 0x0000000000017941 */ /* 0x000fea0003800000 */
.L_x_11658:
        /* <DEDUP_REMOVED lines=21> */
.L_x_11663:
[----:B------:R-:W-:Y:S02]  /*5ce0*/  IMAD.MOV.U32 R90, RZ, RZ, R4 ;  /* 0x000000ffff5a7224 */ /* 0x000fe400078e0004 */
.L_x_11664:
[----:B------:R-:W-:Y:S05]  /*5cf0*/  BSYNC B1 ;  /* 0x0000000000017941 */ /* 0x000fea0003800000 */
.L_x_11662:
        /* <DEDUP_REMOVED lines=18> */
.L_x_11668:
[----:B------:R-:W-:Y:S05]  /*5e20*/  BSYNC B2 ;  /* 0x0000000000027941 */ /* 0x000fea0003800000 */
.L_x_11667:
        /* <DEDUP_REMOVED lines=44> */
.L_x_11666:
[----:B------:R-:W-:Y:S05]  /*60f0*/  BSYNC B1 ;  /* 0x0000000000017941 */ /* 0x000fea0003800000 */
.L_x_11665:
[----:B------:R-:W0:Y:S01]  /*6100*/  I2F.U32 R90, R90 ;  /* 0x0000005a005a7306 */ /* 0x000e220000201000 */
[----:B------:R-:W-:Y:S01]  /*6110*/  HADD2.F32 R79, -RZ, R79.H1_H1 ;  /* 0x3000004fff4f7230 */ /* 0x000fe20000004100 */
[----:B------:R-:W-:-:S04]  /*6120*/  SEL R92, RZ, 0x1, P2 ;  /* 0x00000001ff5c7807 */ /* 0x000fc80001000000 */
        /* <DEDUP_REMOVED lines=48> */
.L_x_11673:
        /* <DEDUP_REMOVED lines=52> */
.L_x_11674:
        /* <DEDUP_REMOVED lines=26> */
[----:B------:R-:W-:Y:S01]  /*6910*/  F2FP.PACK_AB R11, R8, R9 ;  /* 0x00000009080b723e */ /* 0x000fe200000000ff */
        /* <DEDUP_REMOVED lines=8> */
[----:B------:R-:W-:Y:S01]  /*69a0*/  F2FP.PACK_AB R8, R13, R8 ;  /* 0x000000080d08723e */ /* 0x000fe200000000ff */
        /* <DEDUP_REMOVED lines=13> */
[----:B------:R-:W-:Y:S01]  /*6a80*/  F2FP.PACK_AB R14, R14, R13 ;  /* 0x0000000d0e0e723e */ /* 0x000fe200000000ff */
[--C-:B------:R-:W-:Y:S01]  /*6a90*/  FADD.FTZ R78, R78, -R86.reuse ;  /* 0x800000564e4e7221 */ /* 0x100fe20000010000 */
[----:B------:R-:W-:Y:S01]  /*6aa0*/  F2FP.PACK_AB R10, R15, R10 ;  /* 0x0000000a0f0a723e */ /* 0x000fe200000000ff */
        /* <DEDUP_REMOVED lines=21> */
[----:B------:R-:W-:Y:S01]  /*6c00*/  @!P1 IMAD.WIDE R76, R82, R87, c[0x0][0x1a8] ;  /* 0x00006a00524c9625 */ /* 0x000fe200078e0257 */
[----:B------:R-:W-:-:S02]  /*6c10*/  LEA.HI.X R17, R84, c[0x0][0x20c], RZ, 0x4, P0 ;  /* 0x0000830054117a11 */ /* 0x000fc400000f24ff */
[----:B------:R-:W-:Y:S01]  /*6c20*/  F2FP.PACK_AB R15, R86, R15 ;  /* 0x0000000f560f723e */ /* 0x000fe200000000ff */
        /* <DEDUP_REMOVED lines=8> */
.L_x_11671:
[----:B------:R-:W-:Y:S05]  /*6cb0*/  BSYNC B0 ;  /* 0x0000000000007941 */ /* 0x000fea0003800000 */
.L_x_11556:
[----:B------:R-:W-:Y:S05]  /*6cc0*/  EXIT ;  /* 0x000000000000794d */ /* 0x000fea0003800000 */
.L_x_11669:
[----:B------:R-:W-:Y:S01]  /*6cd0*/  IMAD.MOV.U32 R90, RZ, RZ, R88 ;  /* 0x000000ffff5a7224 */ /* 0x000fe200078e0058 */
[----:B------:R-:W-:Y:S01]  /*6ce0*/  MOV R89, 0x1 ;  /* 0x0000000100597802 */ /* 0x000fe20000000f00 */
[----:B------:R-:W-:Y:S01]  /*6cf0*/  IMAD.MOV.U32 R92, RZ, RZ, 0x1f ;  /* 0x0000001fff5c7424 */ /* 0x000fe200078e00ff */
[----:B------:R-:W-:Y:S02]  /*6d00*/  MOV R85, 0xffffffff ;  /* 0xffffffff00557802 */ /* 0x000fe40000000f00 */
[----:B------:R-:W-:Y:S02]  /*6d10*/  MOV R86, 0x6d30 ;  /* 0x00006d3000567802 */ /* 0x000fe40000000f00 */
[----:B------:R-:W-:Y:S05]  /*6d20*/  CALL.REL.NOINC `($__internal_125_$__cuda_sm70_shflsync_bfly_p) ;  /* 0x0000058000007944 */ /* 0x000fea0003c00000 */
[----:B01----:R-:W-:Y:S05]  /*6d30*/  BRA `(.L_x_11673) ;  /* 0xfffff6f000007947 */ /* 0x003fea000383ffff */
.L_x_11670:
[----:B------:R-:W-:Y:S01]  /*6d40*/  HFMA2.MMA R92, -RZ, RZ, 0, 1.847743988037109375e-06 ;  /* 0x0000001fff5c7435 */ /* 0x000fe200000001ff */
[----:B------:R-:W-:Y:S01]  /*6d50*/  IMAD.MOV.U32 R89, RZ, RZ, 0x2 ;  /* 0x00000002ff597424 */ /* 0x000fe200078e00ff */
[----:B------:R-:W-:Y:S01]  /*6d60*/  MOV R86, 0x6d90 ;  /* 0x00006d9000567802 */ /* 0x000fe20000000f00 */
[----:B------:R-:W-:-:S03]  /*6d70*/  IMAD.MOV.U32 R85, RZ, RZ, -0x1 ;  /* 0xffffffffff557424 */ /* 0x000fc600078e00ff */
[----:B0-----:R-:W-:Y:S05]  /*6d80*/  CALL.REL.NOINC `($__internal_125_$__cuda_sm70_shflsync_bfly_p) ;  /* 0x0000052000007944 */ /* 0x001fea0003c00000 */
[----:B01----:R-:W-:Y:S01]  /*6d90*/  FADD.FTZ R90, R90, R85 ;  /* 0x000000555a5a7221 */ /* 0x003fe20000010000 */
[----:B------:R-:W-:Y:S01]  /*6da0*/  MOV R89, 0x4 ;  /* 0x0000000400597802 */ /* 0x000fe20000000f00 */
[----:B------:R-:W-:Y:S01]  /*6db0*/  IMAD.MOV.U32 R92, RZ, RZ, 0x1f ;  /* 0x0000001fff5c7424 */ /* 0x000fe200078e00ff */
[----:B------:R-:W-:-:S02]  /*6dc0*/  MOV R85, 0xffffffff ;  /* 0xffffffff00557802 */ /* 0x000fc40000000f00 */
[----:B------:R-:W-:Y:S02]  /*6dd0*/  MOV R86, 0x6df0 ;  /* 0x00006df000567802 */ /* 0x000fe40000000f00 */
[----:B------:R-:W-:Y:S05]  /*6de0*/  CALL.REL.NOINC `($__internal_125_$__cuda_sm70_shflsync_bfly_p) ;  /* 0x000004c000007944 */ /* 0x000fea0003c00000 */
[----:B0-----:R-:W-:Y:S01]  /*6df0*/  HFMA2.MMA R92, -RZ, RZ, 0, 1.847743988037109375e-06 ;  /* 0x0000001fff5c7435 */ /* 0x001fe200000001ff */
[----:B-1----:R-:W-:Y:S01]  /*6e00*/  FADD.FTZ R90, R90, R85 ;  /* 0x000000555a5a7221 */ /* 0x002fe20000010000 */
[----:B------:R-:W-:Y:S01]  /*6e10*/  MOV R86, 0x6e50 ;  /* 0x00006e5000567802 */ /* 0x000fe20000000f00 */
[----:B------:R-:W-:Y:S02]  /*6e20*/  IMAD.MOV.U32 R89, RZ, RZ, 0x8 ;  /* 0x00000008ff597424 */ /* 0x000fe400078e00ff */
[----:B------:R-:W-:Y:S02]  /*6e30*/  IMAD.MOV.U32 R85, RZ, RZ, -0x1 ;  /* 0xffffffffff557424 */ /* 0x000fe400078e00ff */
[----:B------:R-:W-:Y:S05]  /*6e40*/  CALL.REL.NOINC `($__internal_125_$__cuda_sm70_shflsync_bfly_p) ;  /* 0x0000046000007944 */ /* 0x000fea0003c00000 */
[----:B01----:R-:W-:Y:S01]  /*6e50*/  FADD.FTZ R90, R90, R85 ;  /* 0x000000555a5a7221 */ /* 0x003fe20000010000 */
[----:B------:R-:W-:Y:S01]  /*6e60*/  MOV R89, 0x10 ;  /* 0x0000001000597802 */ /* 0x000fe20000000f00 */
[----:B------:R-:W-:Y:S01]  /*6e70*/  IMAD.MOV.U32 R92, RZ, RZ, 0x1f ;  /* 0x0000001fff5c7424 */ /* 0x000fe200078e00ff */
[----:B------:R-:W-:Y:S02]  /*6e80*/  MOV R85, 0xffffffff ;  /* 0xffffffff00557802 */ /* 0x000fe40000000f00 */
[----:B------:R-:W-:-:S02]  /*6e90*/  MOV R86, 0x6eb0 ;  /* 0x00006eb000567802 */ /* 0x000fc40000000f00 */
[----:B------:R-:W-:Y:S05]  /*6ea0*/  CALL.REL.NOINC `($__internal_125_$__cuda_sm70_shflsync_bfly_p) ;  /* 0x0000040000007944 */ /* 0x000fea0003c00000 */
        /* <DEDUP_REMOVED lines=38> */
[----:B------:R-:W-:Y:S05]  /*7110*/  CALL.REL.NOINC `($__internal_125_$__cuda_sm70_shflsync_bfly_p) ;  /* 0x0000019000007944 */ /* 0x000fea0003c00000 */
[----:B01----:R-:W-:Y:S01]  /*7120*/  FADD.FTZ R90, R90, R85 ;  /* 0x000000555a5a7221 */ /* 0x003fe20000010000 */
[----:B------:R-:W-:Y:S01]  /*7130*/  MOV R89, 0x2 ;  /* 0x0000000200597802 */ /* 0x000fe20000000f00 */
[----:B------:R-:W-:Y:S01]  /*7140*/  IMAD.MOV.U32 R92, RZ, RZ, 0x1f ;  /* 0x0000001fff5c7424 */ /* 0x000fe200078e00ff */
[----:B------:R-:W-:Y:S02]  /*7150*/  MOV R85, 0xffffffff ;  /* 0xffffffff00557802 */ /* 0x000fe40000000f00 */
[----:B------:R-:W-:Y:S02]  /*7160*/  MOV R86, 0x7180 ;  /* 0x0000718000567802 */ /* 0x000fe40000000f00 */
[----:B------:R-:W-:Y:S05]  /*7170*/  CALL.REL.NOINC `($__internal_125_$__cuda_sm70_shflsync_bfly_p) ;  /* 0x0000013000007944 */ /* 0x000fea0003c00000 */
[----:B0-----:R-:W-:Y:S01]  /*7180*/  HFMA2.MMA R92, -RZ, RZ, 0, 1.847743988037109375e-06 ;  /* 0x0000001fff5c7435 */ /* 0x001fe200000001ff */
[----:B-1----:R-:W-:Y:S01]  /*7190*/  FADD.FTZ R90, R90, R85 ;  /* 0x000000555a5a7221 */ /* 0x002fe20000010000 */
[----:B------:R-:W-:Y:S01]  /*71a0*/  MOV R86, 0x71e0 ;  /* 0x000071e000567802 */ /* 0x000fe20000000f00 */
[----:B------:R-:W-:-:S02]  /*71b0*/  IMAD.MOV.U32 R89, RZ, RZ, 0x4 ;  /* 0x00000004ff597424 */ /* 0x000fc400078e00ff */
        /* <DEDUP_REMOVED lines=11> */
[----:B------:R-:W-:Y:S02]  /*7270*/  IMAD.MOV.U32 R89, RZ, RZ, 0x10 ;  /* 0x00000010ff597424 */ /* 0x000fe400078e00ff */
[----:B------:R-:W-:-:S02]  /*7280*/  IMAD.MOV.U32 R85, RZ, RZ, -0x1 ;  /* 0xffffffffff557424 */ /* 0x000fc400078e00ff */
[----:B------:R-:W-:Y:S05]  /*7290*/  CALL.REL.NOINC `($__internal_125_$__cuda_sm70_shflsync_bfly_p) ;  /* 0x0000001000007944 */ /* 0x000fea0003c00000 */
[----:B01----:R-:W-:Y:S05]  /*72a0*/  BRA `(.L_x_11674) ;  /* 0xfffff4c000007947 */ /* 0x003fea000383ffff */
        .weak           $__internal_125_$__cuda_sm70_shflsync_bfly_p
        .type           $__internal_125_$__cuda_sm70_shflsync_bfly_p,@function
        .size           $__internal_125_$__cuda_sm70_shflsync_bfly_p,(.L_x_15317 - $__internal_125_$__cuda_sm70_shflsync_bfly_p)
$__internal_125_$__cuda_sm70_shflsync_bfly_p:
[----:B------:R-:W-:Y:S01]  /*72b0*/  MOV R87, 0x0 ;  /* 0x0000000000577802 */ /* 0x000fe20000000f00 */
[----:B------:R-:W-:Y:S04]  /*72c0*/  WARPSYNC R85 ;  /* 0x0000005500007348 */ /* 0x000fe80003800000 */
[----:B------:R0:W1:Y:S01]  /*72d0*/  SHFL.BFLY PT, R85, R90, R89, R92 ;  /* 0x0c0000595a557389 */ /* 0x00006200000e005c */
[----:B------:R-:W-:Y:S05]  /*72e0*/  RET.REL.NODEC R86 `(_ZN10layer_norm13ln_fwd_kernelINS_13Kernel_traitsIf6__halffS2_fjLj512ELj1ELj4ELj1ELj16ENS_18Kernel_traits_baseILj512EfS2_fS2_fjLj128EEEEELb1ELb1ELb0ELb1EEEvNS_9FwdParamsE) ;  /* 0xffff8d1056007950 */ /* 0x000fea0003c3ffff */
.L_x_11675:
        /* <DEDUP_REMOVED lines=9> */
.L_x_15317:


//--------------------- .text._ZN10layer_norm13ln_fwd_kernelINS_13Kernel_traitsIf6__halffS2_fjLj512ELj1ELj4ELj1ELj16ENS_18Kernel_traits_baseILj512EfS2_fS2_fjLj128EEEEELb1ELb1ELb1ELb0EEEvNS_9FwdParamsE --------------------------
	.section	.text._ZN10layer_norm13ln_fwd_kernelINS_13Kernel_traitsIf6__halffS2_fjLj512ELj1ELj4ELj1ELj16ENS_18Kernel_traits_baseILj512EfS2_fS2_fjLj128EEEEELb1ELb1ELb1ELb0EEEvNS_9FwdParamsE,"ax",@progbits
	.sectioninfo	@"SHI_REGISTERS=115"
	.align	128
        .global         _ZN10layer_norm13ln_fwd_kernelINS_13Kernel_traitsIf6__halffS2_fjLj512ELj1ELj4ELj1ELj16ENS_18Kernel_traits_baseILj512EfS2_fS2_fjLj128EEEEELb1ELb1ELb1ELb0EEEvNS_9FwdParamsE
        .type           _ZN10layer_norm13ln_fwd_kernelINS_13Kernel_traitsIf6__halffS2_fjLj512ELj1ELj4ELj1ELj16ENS_18Kernel_traits_baseILj512EfS2_fS2_fjLj128EEEEELb1ELb1ELb1ELb0EEEvNS_9FwdParamsE,@function
        .size           _ZN10layer_norm13ln_fwd_kernelINS_13Kernel_traitsIf6__halffS2_fjLj512ELj1ELj4ELj1ELj16ENS_18Kernel_traits_baseILj512EfS2_fS2_fjLj128EEEEELb1ELb1ELb1ELb0EEEvNS_9FwdParamsE,(.L_x_15318 - _ZN10layer_norm13ln_fwd_kernelINS_13Kernel_traitsIf6__halffS2_fjLj512ELj1ELj4ELj1ELj16ENS_18Kernel_traits_baseILj512EfS2_fS2_fjLj128EEEEELb1ELb1ELb1ELb0EEEvNS_9FwdParamsE)
        .other          _ZN10layer_norm13ln_fwd_kernelINS_13Kernel_traitsIf6__halffS2_fjLj512ELj1ELj4ELj1ELj16ENS_18Kernel_traits_baseILj512EfS2_fS2_fjLj128EEEEELb1ELb1ELb1ELb0EEEvNS_9FwdParamsE,@"STO_CUDA_ENTRY STV_DEFAULT"
_ZN10layer_norm13ln_fwd_kernelINS_13Kernel_traitsIf6__halffS2_fjLj512ELj1ELj4ELj1ELj16ENS_18Kernel_traits_baseILj512EfS2_fS2_fjLj128EEEEELb1ELb1ELb1ELb0EEEvNS_9FwdParamsE:
.text._ZN10layer_norm13ln_fwd_kernelINS_13Kernel_traitsIf6__halffS2_fjLj512ELj1ELj4ELj1ELj16ENS_18Kernel_traits_baseILj512EfS2_fS2_fjLj128EEEEELb1ELb1ELb1ELb0EEEvNS_9FwdParamsE:
        /* <DEDUP_REMOVED lines=63> */
.L_x_11677:
[----:B------:R-:W-:Y:S05]  /*03f0*/  BSYNC B0 ;  /* 0x0000000000007941 */ /* 0x000fea0003800000 */
.L_x_11676:
        /* <DEDUP_REMOVED lines=20> */
.L_x_11679:
[----:B------:R-:W-:Y:S05]  /*0540*/  BSYNC B0 ;  /* 0x0000000000007941 */ /* 0x000fea0003800000 */
.L_x_11678:
        /* <DEDUP_REMOVED lines=71> */
.L_x_11838:
        /* <DEDUP_REMOVED lines=49> */
.L_x_11686:
[----:B------:R-:W-:Y:S02]  /*0cd0*/  IMAD.MOV.U32 R2, RZ, RZ, R0 ;  /* 0x000000ffff027224 */ /* 0x000fe400078e0000 */
.L_x_11687:
[----:B------:R-:W-:Y:S05]  /*0ce0*/  BSYNC B3 ;  /* 0x0000000000037941 */ /* 0x000fea0003800000 */
.L_x_11685:
        /* <DEDUP_REMOVED lines=16> */
.L_x_11691:
[----:B------:R-:W-:Y:S05]  /*0df0*/  BSYNC B4 ;  /* 0x0000000000047941 */ /* 0x000fea0003800000 */
.L_x_11690:
        /* <DEDUP_REMOVED lines=43> */
.L_x_11689:
[----:B------:R-:W-:Y:S05]  /*10b0*/  BSYNC B3 ;  /* 0x0000000000037941 */ /* 0x000fea0003800000 */
.L_x_11688:
        /* <DEDUP_REMOVED lines=11> */
.L_x_11684:
[----:B0-----:R-:W-:Y:S05]  /*1170*/  BSYNC B2 ;  /* 0x0000000000027941 */ /* 0x001fea0003800000 */
.L_x_11683:
        /* <DEDUP_REMOVED lines=18> */
.L_x_11695:
[----:B------:R-:W-:Y:S02]  /*12a0*/  MOV R2, R0 ;  /* 0x0000000000027202 */ /* 0x000fe40000000f00 */
.L_x_11696:
[----:B------:R-:W-:Y:S05]  /*12b0*/  BSYNC B3 ;  /* 0x0000000000037941 */ /* 0x000fea0003800000 */
.L_x_11694:
        /* <DEDUP_REMOVED lines=16> */
.L_x_11700:
[----:B------:R-:W-:Y:S05]  /*13c0*/  BSYNC B4 ;  /* 0x0000000000047941 */ /* 0x000fea0003800000 */
.L_x_11699:
        /* <DEDUP_REMOVED lines=43> */
.L_x_11698:
[----:B------:R-:W-:Y:S05]  /*1680*/  BSYNC B3 ;  /* 0x0000000000037941 */ /* 0x000fea0003800000 */
.L_x_11697:
        /* <DEDUP_REMOVED lines=11> */
.L_x_11693:
[----:B------:R-:W-:Y:S05]  /*1740*/  BSYNC B2 ;  /* 0x0000000000027941 */ /* 0x000fea0003800000 */
.L_x_11692:
        /* <DEDUP_REMOVED lines=18> */
.L_x_11704:
[----:B------:R-:W-:Y:S02]  /*1870*/  IMAD.MOV.U32 R2, RZ, RZ, R0 ;  /* 0x000000ffff027224 */ /* 0x000fe400078e0000 */
.L_x_11705:
[----:B------:R-:W-:Y:S05]  /*1880*/  BSYNC B3 ;  /* 0x0000000000037941 */ /* 0x000fea0003800000 */
.L_x_11703:
        /* <DEDUP_REMOVED lines=16> */
.L_x_11709:
[----:B------:R-:W-:Y:S05]  /*1990*/  BSYNC B4 ;  /* 0x0000000000047941 */ /* 0x000fea0003800000 */
.L_x_11708:
        /* <DEDUP_REMOVED lines=43> */
.L_x_11707:
[----:B------:R-:W-:Y:S05]  /*1c50*/  BSYNC B3 ;  /* 0x0000000000037941 */ /* 0x000fea0003800000 */
.L_x_11706:
        /* <DEDUP_REMOVED lines=11> */
.L_x_11702:
[----:B------:R-:W-:Y:S05]  /*1d10*/  BSYNC B2 ;  /* 0x0000000000027941 */ /* 0x000fea0003800000 */
.L_x_11701:
        /* <DEDUP_REMOVED lines=18> */
.L_x_11713:
[----:B------:R-:W-:Y:S02]  /*1e40*/  MOV R2, R0 ;  /* 0x0000000000027202 */ /* 0x000fe40000000f00 */
.L_x_11714:
[----:B------:R-:W-:Y:S05]  /*1e50*/  BSYNC B3 ;  /* 0x0000000000037941 */ /* 0x000fea0003800000 */
.L_x_11712:
        /* <DEDUP_REMOVED lines=16> */
.L_x_11718:
[----:B------:R-:W-:Y:S05]  /*1f60*/  BSYNC B4 ;  /* 0x0000000000047941 */ /* 0x000fea0003800000 */
.L_x_11717:
        /* <DEDUP_REMOVED lines=43> */
.L_x_11716:
[----:B------:R-:W-:Y:S05]  /*2220*/  BSYNC B3 ;  /* 0x0000000000037941 */ /* 0x000fea0003800000 */
.L_x_11715:
        /* <DEDUP_REMOVED lines=11> */
.L_x_11711:
[----:B------:R-:W-:Y:S05]  /*22e0*/  BSYNC B2 ;  /* 0x0000000000027941 */ /* 0x000fea0003800000 */
.L_x_11710:
        /* <DEDUP_REMOVED lines=18> */
.L_x_11722:
[----:B------:R-:W-:Y:S02]  /*2410*/  IMAD.MOV.U32 R2, RZ, RZ, R0 ;  /* 0x000000ffff027224 */ /* 0x000fe400078e0000 */
.L_x_11723:
[----:B------:R-:W-:Y:S05]  /*2420*/  BSYNC B3 ;  /* 0x0000000000037941 */ /* 0x000fea0003800000 */
.L_x_11721:
        /* <DEDUP_REMOVED lines=16> */
.L_x_11727:
[----:B------:R-:W-:Y:S05]  /*2530*/  BSYNC B4 ;  /* 0x0000000000047941 */ /* 0x000fea0003800000 */
.L_x_11726:
        /* <DEDUP_REMOVED lines=43> */
.L_x_11725:
[----:B------:R-:W-:Y:S05]  /*27f0*/  BSYNC B3 ;  /* 0x0000000000037941 */ /* 0x000fea0003800000 */
.L_x_11724:
        /* <DEDUP_REMOVED lines=11> */
.L_x_11720:
[----:B------:R-:W-:Y:S05]  /*28b0*/  BSYNC B2 ;  /* 0x0000000000027941 */ /* 0x000fea0003800000 */
.L_x_11719:
        /* <DEDUP_REMOVED lines=18> */
.L_x_11731:
[----:B------:R-:W-:Y:S02]  /*29e0*/  IMAD.MOV.U32 R99, RZ, RZ, R0 ;  /* 0x000000ffff637224 */ /* 0x000fe400078e0000 */
.L_x_11732:
[----:B------:R-:W-:Y:S05]  /*29f0*/  BSYNC B3 ;  /* 0x0000000000037941 */ /* 0x000fea0003800000 */
.L_x_11730:
        /* <DEDUP_REMOVED lines=16> */
.L_x_11736:
[----:B------:R-:W-:Y:S05]  /*2b00*/  BSYNC B4 ;  /* 0x0000000000047941 */ /* 0x000fea0003800000 */
.L_x_11735:
        /* <DEDUP_REMOVED lines=44> */
.L_x_11734:
[----:B------:R-:W-:Y:S05]  /*2dd0*/  BSYNC B3 ;  /* 0x0000000000037941 */ /* 0x000fea0003800000 */
.L_x_11733:
        /* <DEDUP_REMOVED lines=11> */
.L_x_11729:
[----:B------:R-:W-:Y:S05]  /*2e90*/  BSYNC B2 ;  /* 0x0000000000027941 */ /* 0x000fea0003800000 */
.L_x_11728:
        /* <DEDUP_REMOVED lines=18> */
.L_x_11740:
[----:B------:R-:W-:Y:S02]  /*2fc0*/  IMAD.MOV.U32 R99, RZ, RZ, R0 ;  /* 0x000000ffff637224 */ /* 0x000fe400078e0000 */
.L_x_11741:
[----:B------:R-:W-:Y:S05]  /*2fd0*/  BSYNC B3 ;  /* 0x0000000000037941 */ /* 0x000fea0003800000 */
.L_x_11739:
        /* <DEDUP_REMOVED lines=16> */
.L_x_11745:
[----:B------:R-:W-:Y:S05]  /*30e0*/  BSYNC B4 ;  /* 0x0000000000047941 */ /* 0x000fea0003800000 */
.L_x_11744:
        /* <DEDUP_REMOVED lines=44> */
.L_x_11743:
[----:B------:R-:W-:Y:S05]  /*33b0*/  BSYNC B3 ;  /* 0x0000000000037941 */ /* 0x000fea0003800000 */
.L_x_11742:
        /* <DEDUP_REMOVED lines=11> */
.L_x_11738:
[----:B------:R-:W-:Y:S05]  /*3470*/  BSYNC B2 ;  /* 0x0000000000027941 */ /* 0x000fea0003800000 */
.L_x_11737:
        /* <DEDUP_REMOVED lines=18> */
.L_x_11749:
[----:B------:R-:W-:Y:S02]  /*35a0*/  IMAD.MOV.U32 R110, RZ, RZ, R0 ;  /* 0x000000ffff6e7224 */ /* 0x000fe400078e0000 */
.L_x_11750:
[----:B------:R-:W-:Y:S05]  /*35b0*/  BSYNC B3 ;  /* 0x0000000000037941 */ /* 0x000fea0003800000 */
.L_x_11748:
        /* <DEDUP_REMOVED lines=16> */
.L_x_11754:
[----:B------:R-:W-:Y:S05]  /*36c0*/  BSYNC B4 ;  /* 0x0000000000047941 */ /* 0x000fea0003800000 */
.L_x_11753:
        /* <DEDUP_REMOVED lines=43> */
.L_x_11752:
[----:B------:R-:W-:Y:S05]  /*3980*/  BSYNC B3 ;  /* 0x0000000000037941 */ /* 0x000fea0003800000 */
.L_x_11751:
        /* <DEDUP_REMOVED lines=11> */
.L_x_11747:
[----:B------:R-:W-:Y:S05]  /*3a40*/  BSYNC B2 ;  /* 0x0000000000027941 */ /* 0x000fea0003800000 */
.L_x_11746:
        /* <DEDUP_REMOVED lines=26> */
.L_x_11756:
[----:B------:R-:W-:Y:S05]  /*3bf0*/  BSYNC B2 ;  /* 0x0000000000027941 */ /* 0x000fea0003800000 */
.L_x_11755:
[----:B------:R-:W-:Y:S02]  /*3c00*/  IADD3 R107, R107, 0x20, RZ ;  /* 0x000000206b6b7810 */ /* 0x000fe40007ffe0ff */
[----:B------:R-:W-:Y:S02]  /*3c10*/  IADD3 R103, R103, 0x20, RZ ;  /* 0x0000002067677810 */ /* 0x000fe40007ffe0ff */
.L_x_11682:
[----:B0-----:R-:W-:Y:S05]  /*3c20*/  BSYNC B1 ;  /* 0x0000000000017941 */ /* 0x001fea0003800000 */
.L_x_11681:
[----:B------:R-:W-:Y:S01]  /*3c30*/  BSSY B1, `(.L_x_11757) ;  /* 0x000030d000017945 */ /* 0x000fe20003800000 */
[----:B------:R-:W-:Y:S05]  /*3c40*/  @!P3 BRA `(.L_x_11758) ;  /* 0x000030b00000b947 */ /* 0x000fea0003800000 */
[----:B------:R-:W-:Y:S02]  /*3c50*/  ISETP.NE.U32.AND P0, PT, RZ, c[0x0][0x180], PT ;  /* 0x00006000ff007a0c */ /* 0x000fe40003f05070 */
        /* <DEDUP_REMOVED lines=27> */
.L_x_11762:
[----:B------:R-:W-:Y:S02]  /*3e10*/  IMAD.MOV.U32 R2, RZ, RZ, R0 ;  /* 0x000000ffff027224 */ /* 0x000fe400078e0000 */
.L_x_11763:
[----:B------:R-:W-:Y:S05]  /*3e20*/  BSYNC B3 ;  /* 0x0000000000037941 */ /* 0x000fea0003800000 */
.L_x_11761:
        /* <DEDUP_REMOVED lines=16> */
.L_x_11767:
[----:B------:R-:W-:Y:S05]  /*3f30*/  BSYNC B4 ;  /* 0x0000000000047941 */ /* 0x000fea0003800000 */
.L_x_11766:
        /* <DEDUP_REMOVED lines=43> */
.L_x_11765:
[----:B------:R-:W-:Y:S05]  /*41f0*/  BSYNC B3 ;  /* 0x0000000000037941 */ /* 0x000fea0003800000 */
.L_x_11764:
        /* <DEDUP_REMOVED lines=11> */
.L_x_11760:
[----:B0-----:R-:W-:Y:S05]  /*42b0*/  BSYNC B2 ;  /* 0x0000000000027941 */ /* 0x001fea0003800000 */
.L_x_11759:
        /* <DEDUP_REMOVED lines=18> */
.L_x_11771:
[----:B------:R-:W-:Y:S02]  /*43e0*/  IMAD.MOV.U32 R2, RZ, RZ, R0 ;  /* 0x000000ffff027224 */ /* 0x000fe400078e0000 */
.L_x_11772:
[----:B------:R-:W-:Y:S05]  /*43f0*/  BSYNC B3 ;  /* 0x0000000000037941 */ /* 0x000fea0003800000 */
.L_x_11770:
        /* <DEDUP_REMOVED lines=16> */
.L_x_11776:
[----:B------:R-:W-:Y:S05]  /*4500*/  BSYNC B4 ;  /* 0x0000000000047941 */ /* 0x000fea0003800000 */
.L_x_11775:
        /* <DEDUP_REMOVED lines=43> */
.L_x_11774:
[----:B------:R-:W-:Y:S05]  /*47c0*/  BSYNC B3 ;  /* 0x0000000000037941 */ /* 0x000fea0003800000 */
.L_x_11773:
        /* <DEDUP_REMOVED lines=11> */
.L_x_11769:
[----:B------:R-:W-:Y:S05]  /*4880*/  BSYNC B2 ;  /* 0x0000000000027941 */ /* 0x000fea0003800000 */
.L_x_11768:
        /* <DEDUP_REMOVED lines=18> */
.L_x_11780:
[----:B------:R-:W-:Y:S02]  /*49b0*/  MOV R2, R0 ;  /* 0x0000000000027202 */ /* 0x000fe40000000f00 */
.L_x_11781:
[----:B------:R-:W-:Y:S05]  /*49c0*/  BSYNC B3 ;  /* 0x0000000000037941 */ /* 0x000fea0003800000 */
.L_x_11779:
        /* <DEDUP_REMOVED lines=16> */
.L_x_11785:
[----:B------:R-:W-:Y:S05]  /*4ad0*/  BSYNC B4 ;  /* 0x0000000000047941 */ /* 0x000fea0003800000 */
.L_x_11784:
        /* <DEDUP_REMOVED lines=43> */
.L_x_11783:
[----:B------:R-:W-:Y:S05]  /*4d90*/  BSYNC B3 ;  /* 0x0000000000037941 */ /* 0x000fea0003800000 */
.L_x_11782:
        /* <DEDUP_REMOVED lines=11> */
.L_x_11778:
[----:B------:R-:W-:Y:S05]  /*4e50*/  BSYNC B2 ;  /* 0x0000000000027941 */ /* 0x000fea0003800000 */
.L_x_11777:
        /* <DEDUP_REMOVED lines=18> */
.L_x_11789:
[----:B------:R-:W-:Y:S02]  /*4f80*/  IMAD.MOV.U32 R2, RZ, RZ, R0 ;  /* 0x000000ffff027224 */ /* 0x000fe400078e0000 */
.L_x_11790:
[----:B------:R-:W-:Y:S05]  /*4f90*/  BSYNC B3 ;  /* 0x0000000000037941 */ /* 0x000fea0003800000 */
.L_x_11788:
        /* <DEDUP_REMOVED lines=16> */
.L_x_11794:
[----:B------:R-:W-:Y:S05]  /*50a0*/  BSYNC B4 ;  /* 0x0000000000047941 */ /* 0x000fea0003800000 */
.L_x_11793:
        /* <DEDUP_REMOVED lines=43> */
.L_x_11792:
[----:B------:R-:W-:Y:S05]  /*5360*/  BSYNC B3 ;  /* 0x0000000000037941 */ /* 0x000fea0003800000 */
.L_x_11791:
        /* <DEDUP_REMOVED lines=11> */
.L_x_11787:
[----:B------:R-:W-:Y:S05]  /*5420*/  BSYNC B2 ;  /* 0x0000000000027941 */ /* 0x000fea0003800000 */
.L_x_11786:
        /* <DEDUP_REMOVED lines=18> */
.L_x_11798:
[----:B------:R-:W-:Y:S02]  /*5550*/  IMAD.MOV.U32 R2, RZ, RZ, R0 ;  /* 0x000000ffff027224 */ /* 0x000fe400078e0000 */
.L_x_11799:
[----:B------:R-:W-:Y:S05]  /*5560*/  BSYNC B3 ;  /* 0x0000000000037941 */ /* 0x000fea0003800000 */
.L_x_11797:
        /* <DEDUP_REMOVED lines=16> */
.L_x_11803:
[----:B------:R-:W-:Y:S05]  /*5670*/  BSYNC B4 ;  /* 0x0000000000047941 */ /* 0x000fea0003800000 */
.L_x_11802:
        /* <DEDUP_REMOVED lines=43> */
.L_x_11801:
[----:B------:R-:W-:Y:S05]  /*5930*/  BSYNC B3 ;  /* 0x0000000000037941 */ /* 0x000fea0003800000 */
.L_x_11800:
        /* <DEDUP_REMOVED lines=11> */
.L_x_11796:
[----:B------:R-:W-:Y:S05]  /*59f0*/  BSYNC B2 ;  /* 0x0000000000027941 */ /* 0x000fea0003800000 */
.L_x_11795:
        /* <DEDUP_REMOVED lines=18> */
.L_x_11807:
[----:B------:R-:W-:Y:S02]  /*5b20*/  MOV R2, R0 ;  /* 0x0000000000027202 */ /* 0x000fe40000000f00 */
.L_x_11808:
[----:B------:R-:W-:Y:S05]  /*5b30*/  BSYNC B3 ;  /* 0x0000000000037941 */ /* 0x000fea0003800000 */
.L_x_11806:
        /* <DEDUP_REMOVED lines=16> */
.L_x_11812:
[----:B------:R-:W-:Y:S05]  /*5c40*/  BSYNC B4 ;  /* 0x0000000000047941 */ /* 0x000fea0003800000 */
.L_x_11811:
        /* <DEDUP_REMOVED lines=43> */
.L_x_11810:
[----:B------:R-:W-:Y:S05]  /*5f00*/  BSYNC B3 ;  /* 0x0000000000037941 */ /* 0x000fea0003800000 */
.L_x_11809:
        /* <DEDUP_REMOVED lines=11> */
.L_x_11805:
[----:B------:R-:W-:Y:S05]  /*5fc0*/  BSYNC B2 ;  /* 0x0000000000027941 */ /* 0x000fea0003800000 */
.L_x_11804:
        /* <DEDUP_REMOVED lines=18> */
.L_x_11816:
[----:B------:R-:W-:Y:S02]  /*60f0*/  IMAD.MOV.U32 R2, RZ, RZ, R0 ;  /* 0x000000ffff027224 */ /* 0x000fe400078e0000 */
.L_x_11817:
[----:B------:R-:W-:Y:S05]  /*6100*/  BSYNC B3 ;  /* 0x0000000000037941 */ /* 0x000fea0003800000 */
.L_x_11815:
        /* <DEDUP_REMOVED lines=16> */
.L_x_11821:
[----:B------:R-:W-:Y:S05]  /*6210*/  BSYNC B4 ;  /* 0x0000000000047941 */ /* 0x000fea0003800000 */
.L_x_11820:
        /* <DEDUP_REMOVED lines=43> */
.L_x_11819:
[----:B------:R-:W-:Y:S05]  /*64d0*/  BSYNC B3 ;  /* 0x0000000000037941 */ /* 0x000fea0003800000 */
.L_x_11818:
        /* <DEDUP_REMOVED lines=11> */
.L_x_11814:
[----:B------:R-:W-:Y:S05]  /*6590*/  BSYNC B2 ;  /* 0x0000000000027941 */ /* 0x000fea0003800000 */
.L_x_11813:
        /* <DEDUP_REMOVED lines=18> */
.L_x_11825:
[----:B------:R-:W-:Y:S02]  /*66c0*/  IMAD.MOV.U32 R106, RZ, RZ, R0 ;  /* 0x000000ffff6a7224 */ /* 0x000fe400078e0000 */
.L_x_11826:
[----:B------:R-:W-:Y:S05]  /*66d0*/  BSYNC B3 ;  /* 0x0000000000037941 */ /* 0x000fea0003800000 */
.L_x_11824:
        /* <DEDUP_REMOVED lines=16> */
.L_x_11830:
[----:B------:R-:W-:Y:S05]  /*67e0*/  BSYNC B4 ;  /* 0x0000000000047941 */ /* 0x000fea0003800000 */
.L_x_11829:
        /* <DEDUP_REMOVED lines=43> */
.L_x_11828:
[----:B------:R-:W-:Y:S05]  /*6aa0*/  BSYNC B3 ;  /* 0x0000000000037941 */ /* 0x000fea0003800000 */
.L_x_11827:
        /* <DEDUP_REMOVED lines=11> */
.L_x_11823:
[----:B------:R-:W-:Y:S05]  /*6b60*/  BSYNC B2 ;  /* 0x0000000000027941 */ /* 0x000fea0003800000 */
.L_x_11822:
        /* <DEDUP_REMOVED lines=25> */
.L_x_11758:
[----:B------:R-:W-:Y:S05]  /*6d00*/  BSYNC B1 ;  /* 0x0000000000017941 */ /* 0x000fea0003800000 */
.L_x_11757:
        /* <DEDUP_REMOVED lines=21> */
.L_x_11839:
        /* <DEDUP_REMOVED lines=53> */
.L_x_11840:
        /* <DEDUP_REMOVED lines=58> */
.L_x_11836:
[----:B------:R-:W-:Y:S05]  /*7550*/  BSYNC B2 ;  /* 0x0000000000027941 */ /* 0x000fea0003800000 */
.L_x_11835:
        /* <DEDUP_REMOVED lines=32> */
.L_x_11834:
[----:B-1----:R-:W-:Y:S05]  /*7760*/  BSYNC B1 ;  /* 0x0000000000017941 */ /* 0x002fea0003800000 */
.L_x_11833:
[----:B0-----:R-:W-:-:S05]  /*7770*/  IMAD.MOV.U32 R2, RZ, RZ, c[0x0][0x160] ;  /* 0x00005800ff027624 */ /* 0x001fca00078e00ff */
[----:B------:R-:W-:-:S04]  /*7780*/  LEA R87, R2, R87, 0x2 ;  /* 0x0000005702577211 */ /* 0x000fc800078e10ff */
[----:B------:R-:W-:-:S13]  /*7790*/  ISETP.GE.AND P0, PT, R87, c[0x0][0x164], PT ;  /* 0x0000590057007a0c */ /* 0x000fda0003f06270 */
[----:B------:R-:W-:Y:S01]  /*77a0*/  @P0 CALL.REL.NOINC `(.L_x_11837) ;  /* 0x0000001000000944 */ /* 0x000fe20003c00000 */
[----:B------:R-:W-:Y:S05]  /*77b0*/  BRA `(.L_x_11838) ;  /* 0xffff920000007947 */ /* 0x000fea000383ffff */
.L_x_11837:
[----:B------:R-:W-:Y:S05]  /*77c0*/  BSYNC B0 ;  /* 0x0000000000007941 */ /* 0x000fea0003800000 */
.L_x_11680:
[----:B------:R-:W-:Y:S05]  /*77d0*/  EXIT ;  /* 0x000000000000794d */ /* 0x000fea0003800000 */
.L_x_11831:
[----:B------:R-:W-:Y:S01]  /*77e0*/  IMAD.MOV.U32 R82, RZ, RZ, 0x1 ;  /* 0x00000001ff527424 */ /* 0x000fe200078e00ff */
[----:B------:R-:W-:Y:S01]  /*77f0*/  MOV R107, 0xffffffff ;  /* 0xffffffff006b7802 */ /* 0x000fe20000000f00 */
[----:B------:R-:W-:Y:S01]  /*7800*/  IMAD.MOV.U32 R80, RZ, RZ, 0x1f ;  /* 0x0000001fff507424 */ /* 0x000fe200078e00ff */
[----:B------:R-:W-:Y:S02]  /*7810*/  MOV R2, 0x7830 ;  /* 0x0000783000027802 */ /* 0x000fe40000000f00 */
[----:B-----5:R-:W-:Y:S05]  /*7820*/  CALL.REL.NOINC `($__internal_126_$__cuda_sm70_shflsync_bfly_p) ;  /* 0x000005c000007944 */ /* 0x020fea0003c00000 */
[----:B-1----:R-:W-:Y:S01]  /*7830*/  IMAD.MOV.U32 R2, RZ, RZ, R82 ;  /* 0x000000ffff027224 */ /* 0x002fe200078e0052 */
[----:B0-----:R-:W-:Y:S05]  /*7840*/  BRA `(.L_x_11839) ;  /* 0xfffff61000007947 */ /* 0x001fea000383ffff */
.L_x_11832:
[----:B------:R-:W-:Y:S01]  /*7850*/  HFMA2.MMA R82, -RZ, RZ, 0, 1.1920928955078125e-07 ;  /* 0x00000002ff527435 */ /* 0x000fe200000001ff */
[----:B0-----:R-:W-:Y:S01]  /*7860*/  IMAD.MOV.U32 R81, RZ, RZ, R103 ;  /* 0x000000ffff517224 */ /* 0x001fe200078e0067 */
[----:B------:R-:W-:Y:S01]  /*7870*/  MOV R2, 0x78b0 ;  /* 0x000078b000027802 */ /* 0x000fe20000000f00 */
[----:B------:R-:W-:Y:S02]  /*7880*/  IMAD.MOV.U32 R80, RZ, RZ, 0x1f ;  /* 0x0000001fff507424 */ /* 0x000fe400078e00ff */
[----:B------:R-:W-:Y:S02]  /*7890*/  IMAD.MOV.U32 R107, RZ, RZ, -0x1 ;  /* 0xffffffffff6b7424 */ /* 0x000fe400078e00ff */
[----:B-----5:R-:W-:Y:S05]  /*78a0*/  CALL.REL.NOINC `($__internal_126_$__cuda_sm70_shflsync_bfly_p) ;  /* 0x0000054000007944 */ /* 0x020fea0003c00000 */
[----:B01----:R-:W-:Y:S01]  /*78b0*/  FADD.FTZ R81, R103, R82 ;  /* 0x0000005267517221 */ /* 0x003fe20000010000 */
[----:B------:R-:W-:Y:S01]  /*78c0*/  MOV R82, 0x4 ;  /* 0x0000000400527802 */ /* 0x000fe20000000f00 */
[----:B------:R-:W-:Y:S01]  /*78d0*/  IMAD.MOV.U32 R80, RZ, RZ, 0x1f ;  /* 0x0000001fff507424 */ /* 0x000fe200078e00ff */
[----:B------:R-:W-:Y:S01]  /*78e0*/  MOV R2, 0x7910 ;  /* 0x0000791000027802 */ /* 0x000fe20000000f00 */
[----:B------:R-:W-:-:S02]  /*78f0*/  IMAD.MOV.U32 R107, RZ, RZ, -0x1 ;  /* 0xffffffffff6b7424 */ /* 0x000fc400078e00ff */
[----:B------:R-:W-:Y:S05]  /*7900*/  CALL.REL.NOINC `($__internal_126_$__cuda_sm70_shflsync_bfly_p) ;  /* 0x000004e000007944 */ /* 0x000fea0003c00000 */
[----:B01----:R-:W-:Y:S01]  /*7910*/  FADD.FTZ R81, R81, R82 ;  /* 0x0000005251517221 */ /* 0x003fe20000010000 */
[----:B------:R-:W-:Y:S01]  /*7920*/  HFMA2.MMA R82, -RZ, RZ, 0, 4.76837158203125e-07 ;  /* 0x00000008ff527435 */ /* 0x000fe200000001ff */
[----:B------:R-:W-:Y:S01]  /*7930*/  IMAD.MOV.U32 R80, RZ, RZ, 0x1f ;  /* 0x0000001fff507424 */ /* 0x000fe200078e00ff */
[----:B------:R-:W-:Y:S01]  /*7940*/  MOV R2, 0x7970 ;  /* 0x0000797000027802 */ /* 0x000fe20000000f00 */
[----:B------:R-:W-:-:S03]  /*7950*/  IMAD.MOV.U32 R107, RZ, RZ, -0x1 ;  /* 0xffffffffff6b7424 */ /* 0x000fc600078e00ff */
[----:B------:R-:W-:Y:S05]  /*7960*/  CALL.REL.NOINC `($__internal_126_$__cuda_sm70_shflsync_bfly_p) ;  /* 0x0000048000007944 */ /* 0x000fea0003c00000 */
[----:B01----:R-:W-:Y:S01]  /*7970*/  FADD.FTZ R81, R81, R82 ;  /* 0x0000005251517221 */ /* 0x003fe20000010000 */
[----:B------:R-:W-:Y:S01]  /*7980*/  MOV R82, 0x10 ;  /* 0x0000001000527802 */ /* 0x000fe20000000f00 */
[----:B------:R-:W-:Y:S01]  /*7990*/  IMAD.MOV.U32 R80, RZ, RZ, 0x1f ;  /* 0x0000001fff507424 */ /* 0x000fe200078e00ff */
[----:B------:R-:W-:Y:S01]  /*79a0*/  MOV R2, 0x79d0 ;  /* 0x000079d000027802 */ /* 0x000fe20000000f00 */
[----:B------:R-:W-:-:S02]  /*79b0*/  IMAD.MOV.U32 R107, RZ, RZ, -0x1 ;  /* 0xffffffffff6b7424 */ /* 0x000fc400078e00ff */
[----:B------:R-:W-:Y:S05]  /*79c0*/  CALL.REL.NOINC `($__internal_126_$__cuda_sm70_shflsync_bfly_p) ;  /* 0x0000042000007944 */ /* 0x000fea0003c00000 */
        /* <DEDUP_REMOVED lines=39> */
[----:B------:R-:W-:Y:S05]  /*7c40*/  CALL.REL.NOINC `($__internal_126_$__cuda_sm70_shflsync_bfly_p) ;  /* 0x000001a000007944 */ /* 0x000fea0003c00000 */
[----:B01----:R-:W-:Y:S01]  /*7c50*/  FADD.FTZ R81, R81, R82 ;  /* 0x0000005251517221 */ /* 0x003fe20000010000 */
[----:B------:R-:W-:Y:S01]  /*7c60*/  MOV R82, 0x2 ;  /* 0x0000000200527802 */ /* 0x000fe20000000f00 */
[----:B------:R-:W-:Y:S01]  /*7c70*/  IMAD.MOV.U32 R80, RZ, RZ, 0x1f ;  /* 0x0000001fff507424 */ /* 0x000fe200078e00ff */
[----:B------:R-:W-:Y:S01]  /*7c80*/  MOV R2, 0x7cb0 ;  /* 0x00007cb000027802 */ /* 0x000fe20000000f00 */
[----:B------:R-:W-:Y:S02]  /*7c90*/  IMAD.MOV.U32 R107, RZ, RZ, -0x1 ;  /* 0xffffffffff6b7424 */ /* 0x000fe400078e00ff */
[----:B------:R-:W-:Y:S05]  /*7ca0*/  CALL.REL.NOINC `($__internal_126_$__cuda_sm70_shflsync_bfly_p) ;  /* 0x0000014000007944 */ /* 0x000fea0003c00000 */
[----:B01----:R-:W-:Y:S01]  /*7cb0*/  FADD.FTZ R81, R81, R82 ;  /* 0x0000005251517221 */ /* 0x003fe20000010000 */
[----:B------:R-:W-:Y:S01]  /*7cc0*/  HFMA2.MMA R82, -RZ, RZ, 0, 2.384185791015625e-07 ;  /* 0x00000004ff527435 */ /* 0x000fe200000001ff */
        /* <DEDUP_REMOVED lines=10> */
[----:B-1----:R-:W-:Y:S01]  /*7d70*/  FADD.FTZ R103, R81, R82 ;  /* 0x0000005251677221 */ /* 0x002fe20000010000 */
[----:B------:R-:W-:Y:S01]  /*7d80*/  HFMA2.MMA R82, -RZ, RZ, 0, 9.5367431640625e-07 ;  /* 0x00000010ff527435 */ /* 0x000fe200000001ff */
[----:B0-----:R-:W-:Y:S01]  /*7d90*/  IMAD.MOV.U32 R80, RZ, RZ, 0x1f ;  /* 0x0000001fff507424 */ /* 0x001fe200078e00ff */
[----:B------:R-:W-:Y:S01]  /*7da0*/  MOV R2, 0x7de0 ;  /* 0x00007de000027802 */ /* 0x000fe20000000f00 */
[----:B------:R-:W-:Y:S01]  /*7db0*/  IMAD.MOV.U32 R107, RZ, RZ, -0x1 ;  /* 0xffffffffff6b7424 */ /* 0x000fe200078e00ff */
[----:B------:R-:W-:-:S02]  /*7dc0*/  MOV R81, R103 ;  /* 0x0000006700517202 */ /* 0x000fc40000000f00 */
[----:B------:R-:W-:Y:S05]  /*7dd0*/  CALL.REL.NOINC `($__internal_126_$__cuda_sm70_shflsync_bfly_p) ;  /* 0x0000001000007944 */ /* 0x000fea0003c00000 */
[----:B01----:R-:W-:Y:S05]  /*7de0*/  BRA `(.L_x_11840) ;  /* 0xfffff3c000007947 */ /* 0x003fea000383ffff */
        .weak           $__internal_126_$__cuda_sm70_shflsync_bfly_p
        .type           $__internal_126_$__cuda_sm70_shflsync_bfly_p,@function
        .size           $__internal_126_$__cuda_sm70_shflsync_bfly_p,(.L_x_15318 - $__internal_126_$__cuda_sm70_shflsync_bfly_p)
$__internal_126_$__cuda_sm70_shflsync_bfly_p:
[----:B------:R-:W-:Y:S01]  /*7df0*/  IMAD.MOV.U32 R3, RZ, RZ, 0x0 ;  /* 0x00000000ff037424 */ /* 0x000fe200078e00ff */
[----:B------:R-:W-:Y:S04]  /*7e00*/  WARPSYNC R107 ;  /* 0x0000006b00007348 */ /* 0x000fe80003800000 */
[----:B------:R0:W1:Y:S01]  /*7e10*/  SHFL.BFLY PT, R82, R81, R82, R80 ;  /* 0x0c00005251527389 */ /* 0x00006200000e0050 */
[----:B------:R-:W-:Y:S05]  /*7e20*/  RET.REL.NODEC R2 `(_ZN10layer_norm13ln_fwd_kernelINS_13Kernel_traitsIf6__halffS2_fjLj512ELj1ELj4ELj1ELj16ENS_18Kernel_traits_baseILj512EfS2_fS2_fjLj128EEEEELb1ELb1ELb1ELb0EEEvNS_9FwdParamsE) ;  /* 0xffff81d002007950 */ /* 0x000fea0003c3ffff */
.L_x_11841:
        /* <DEDUP_REMOVED lines=13> */
.L_x_15318:


//--------------------- .text._ZN10layer_norm13ln_fwd_kernelINS_13Kernel_traitsIf6__halffS2_fjLj512ELj1ELj4ELj1ELj16ENS_18Kernel_traits_baseILj512EfS2_fS2_fjLj128EEEEELb1ELb1ELb1ELb1EEEvNS_9FwdParamsE --------------------------
	.section	.text._ZN10layer_norm13ln_fwd_kernelINS_13Kernel_traitsIf6__halffS2_fjLj512ELj1ELj4ELj1ELj16ENS_18Kernel_traits_baseILj512EfS2_fS2_fjLj128EEEEELb1ELb1ELb1ELb1EEEvNS_9FwdParamsE,"ax",@progbits
	.sectioninfo	@"SHI_REGISTERS=115"
	.align	128
        .global         _ZN10layer_norm13ln_fwd_kernelINS_13Kernel_traitsIf6__halffS2_fjLj512ELj1ELj4ELj1ELj16ENS_18Kernel_traits_baseILj512EfS2_fS2_fjLj128EEEEELb1ELb1ELb1ELb1EEEvNS_9FwdParamsE
        .type           _ZN10layer_norm13ln_fwd_kernelINS_13Kernel_traitsIf6__halffS2_fjLj512ELj1ELj4ELj1ELj16ENS_18Kernel_traits_baseILj512EfS2_fS2_fjLj128EEEEELb1ELb1ELb1ELb1EEEvNS_9FwdParamsE,@function
        .size           _ZN10layer_norm13ln_fwd_kernelINS_13Kernel_traitsIf6__halffS2_fjLj512ELj1ELj4ELj1ELj16ENS_18Kernel_traits_baseILj512EfS2_fS2_fjLj128EEEEELb1ELb1ELb1ELb1EEEvNS_9FwdParamsE,(.L_x_15319 - _ZN10layer_norm13ln_fwd_kernelINS_13Kernel_traitsIf6__halffS2_fjLj512ELj1ELj4ELj1ELj16ENS_18Kernel_traits_baseILj512EfS2_fS2_fjLj128EEEEELb1ELb1ELb1ELb1EEEvNS_9FwdParamsE)
        .other          _ZN10layer_norm13ln_fwd_kernelINS_13Kernel_traitsIf6__halffS2_fjLj512ELj1ELj4ELj1ELj16ENS_18Kernel_traits_baseILj512EfS2_fS2_fjLj128EEEEELb1ELb1ELb1ELb1EEEvNS_9FwdParamsE,@"STO_CUDA_ENTRY STV_DEFAULT"
_ZN10layer_norm13ln_fwd_kernelINS_13Kernel_traitsIf6__halffS2_fjLj512ELj1ELj4ELj1ELj16ENS_18Kernel_traits_baseILj512EfS2_fS2_fjLj128EEEEELb1ELb1ELb1ELb1EEEvNS_9FwdParamsE:
.text._ZN10layer_norm13ln_fwd_kernelINS_13Kernel_traitsIf6__halffS2_fjLj512ELj1ELj4ELj1ELj16ENS_18Kernel_traits_baseILj512EfS2_fS2_fjLj128EEEEELb1ELb1ELb1ELb1EEEvNS_9FwdParamsE:
        /* <DEDUP_REMOVED lines=11> */
[----:B------:R-:W-:Y:S02]  /*00b0*/  ISETP.NE.U32.AND P0, PT, RZ, c[0x0][0x218], PT ;  /* 0x00008600ff007a0c */ /* 0x000fe40003f05070 */
[----:B------:R-:W-:Y:S01]  /*00c0*/  @P1 MOV R10, R0 ;  /* 0x00000000000a1202 */ /* 0x000fe20000000f00 */
        /* <DEDUP_REMOVED lines=15> */
[----:B------:R-:W-:Y:S01]  /*01c0*/  IMAD.X R57, RZ, RZ, c[0x0][0x1cc], P2 ;  /* 0x00007300ff397624 */ /* 0x000fe200010e06ff */
[----:B---3--:R-:W-:Y:S01]  /*01d0*/  LEA R81, R58, R81, 0x2 ;  /* 0x000000513a517211 */ /* 0x008fe200078e10ff */
[----:B--2---:R0:W1:Y:S02]  /*01e0*/  @P1 R2UR UR4, R2 ;  /* 0x00000000020413c2 */ /* 0x00406400000e0000 */
[----:B0-----:R-:W-:-:S06]  /*01f0*/  IMAD.SHL.U32 R2, R80, 0x20, RZ ;  /* 0x0000002050027824 */ /* 0x001fcc00078e00ff */
        /* <DEDUP_REMOVED lines=105> */
.L_x_11996:
[----:B------:R-:W-:-:S10]  /*0890*/  HFMA2.MMA R98, -RZ, RZ, 0, 2.384185791015625e-07 ;  /* 0x00000004ff627435 */ /* 0x000fd400000001ff */
        /* <DEDUP_REMOVED lines=11> */
[----:B------:R-:W-:Y:S01]  /*0950*/  @P0 IMAD.MOV.U32 R66, RZ, RZ, 0x20 ;  /* 0x00000020ff420424 */ /* 0x000fe200078e00ff */
        /* <DEDUP_REMOVED lines=32> */
.L_x_11846:
[----:B------:R-:W-:Y:S02]  /*0b60*/  IMAD.MOV.U32 R65, RZ, RZ, R104 ;  /* 0x000000ffff417224 */ /* 0x000fe400078e0068 */
.L_x_11847:
[----:B------:R-:W-:Y:S05]  /*0b70*/  BSYNC B2 ;  /* 0x0000000000027941 */ /* 0x000fea0003800000 */
.L_x_11845:
        /* <DEDUP_REMOVED lines=16> */
.L_x_11851:
[----:B------:R-:W-:Y:S05]  /*0c80*/  BSYNC B3 ;  /* 0x0000000000037941 */ /* 0x000fea0003800000 */
.L_x_11850:
        /* <DEDUP_REMOVED lines=42> */
.L_x_11849:
[----:B------:R-:W-:Y:S05]  /*0f30*/  BSYNC B2 ;  /* 0x0000000000027941 */ /* 0x000fea0003800000 */
.L_x_11848:
        /* <DEDUP_REMOVED lines=11> */
.L_x_11844:
[----:B0-----:R-:W-:Y:S05]  /*0ff0*/  BSYNC B1 ;  /* 0x0000000000017941 */ /* 0x001fea0003800000 */
.L_x_11843:
        /* <DEDUP_REMOVED lines=18> */
.L_x_11855:
[----:B------:R-:W-:Y:S02]  /*1120*/  MOV R66, R104 ;  /* 0x0000006800427202 */ /* 0x000fe40000000f00 */
.L_x_11856:
[----:B------:R-:W-:Y:S05]  /*1130*/  BSYNC B2 ;  /* 0x0000000000027941 */ /* 0x000fea0003800000 */
.L_x_11854:
        /* <DEDUP_REMOVED lines=16> */
.L_x_11860:
[----:B------:R-:W-:Y:S05]  /*1240*/  BSYNC B3 ;  /* 0x0000000000037941 */ /* 0x000fea0003800000 */
.L_x_11859:
        /* <DEDUP_REMOVED lines=42> */
.L_x_11858:
[----:B------:R-:W-:Y:S05]  /*14f0*/  BSYNC B2 ;  /* 0x0000000000027941 */ /* 0x000fea0003800000 */
.L_x_11857:
        /* <DEDUP_REMOVED lines=11> */
.L_x_11853:
[----:B------:R-:W-:Y:S05]  /*15b0*/  BSYNC B1 ;  /* 0x0000000000017941 */ /* 0x000fea0003800000 */
.L_x_11852:
        /* <DEDUP_REMOVED lines=18> */
.L_x_11864:
[----:B------:R-:W-:Y:S02]  /*16e0*/  IMAD.MOV.U32 R67, RZ, RZ, R104 ;  /* 0x000000ffff437224 */ /* 0x000fe400078e0068 */
.L_x_11865:
[----:B------:R-:W-:Y:S05]  /*16f0*/  BSYNC B2 ;  /* 0x0000000000027941 */ /* 0x000fea0003800000 */
.L_x_11863:
        /* <DEDUP_REMOVED lines=16> */
.L_x_11869:
[----:B------:R-:W-:Y:S05]  /*1800*/  BSYNC B3 ;  /* 0x0000000000037941 */ /* 0x000fea0003800000 */
.L_x_11868:
        /* <DEDUP_REMOVED lines=42> */
.L_x_11867:
[----:B------:R-:W-:Y:S05]  /*1ab0*/  BSYNC B2 ;  /* 0x0000000000027941 */ /* 0x000fea0003800000 */
.L_x_11866:
        /* <DEDUP_REMOVED lines=11> */
.L_x_11862:
[----:B------:R-:W-:Y:S05]  /*1b70*/  BSYNC B1 ;  /* 0x0000000000017941 */ /* 0x000fea0003800000 */
.L_x_11861:
        /* <DEDUP_REMOVED lines=18> */
.L_x_11873:
[----:B------:R-:W-:Y:S02]  /*1ca0*/  IMAD.MOV.U32 R68, RZ, RZ, R104 ;  /* 0x000000ffff447224 */ /* 0x000fe400078e0068 */
.L_x_11874:
[----:B------:R-:W-:Y:S05]  /*1cb0*/  BSYNC B2 ;  /* 0x0000000000027941 */ /* 0x000fea0003800000 */
.L_x_11872:
        /* <DEDUP_REMOVED lines=16> */
.L_x_11878:
[----:B------:R-:W-:Y:S05]  /*1dc0*/  BSYNC B3 ;  /* 0x0000000000037941 */ /* 0x000fea0003800000 */
.L_x_11877:
        /* <DEDUP_REMOVED lines=42> */
.L_x_11876:
[----:B------:R-:W-:Y:S05]  /*2070*/  BSYNC B2 ;  /* 0x0000000000027941 */ /* 0x000fea0003800000 */
.L_x_11875:
        /* <DEDUP_REMOVED lines=11> */
.L_x_11871:
[----:B------:R-:W-:Y:S05]  /*2130*/  BSYNC B1 ;  /* 0x0000000000017941 */ /* 0x000fea0003800000 */
.L_x_11870:
        /* <DEDUP_REMOVED lines=18> */
.L_x_11882:
[----:B------:R-:W-:Y:S02]  /*2260*/  MOV R69, R104 ;  /* 0x0000006800457202 */ /* 0x000fe40000000f00 */
.L_x_11883:
[----:B------:R-:W-:Y:S05]  /*2270*/  BSYNC B2 ;  /* 0x0000000000027941 */ /* 0x000fea0003800000 */
.L_x_11881:
        /* <DEDUP_REMOVED lines=16> */
.L_x_11887:
[----:B------:R-:W-:Y:S05]  /*2380*/  BSYNC B3 ;  /* 0x0000000000037941 */ /* 0x000fea0003800000 */
.L_x_11886:
        /* <DEDUP_REMOVED lines=42> */
.L_x_11885:
[----:B------:R-:W-:Y:S05]  /*2630*/  BSYNC B2 ;  /* 0x0000000000027941 */ /* 0x000fea0003800000 */
.L_x_11884:
        /* <DEDUP_REMOVED lines=11> */
.L_x_11880:
[----:B------:R-:W-:Y:S05]  /*26f0*/  BSYNC B1 ;  /* 0x0000000000017941 */ /* 0x000fea0003800000 */
.L_x_11879:
        /* <DEDUP_REMOVED lines=18> */
.L_x_11891:
[----:B------:R-:W-:Y:S02]  /*2820*/  IMAD.MOV.U32 R70, RZ, RZ, R104 ;  /* 0x000000ffff467224 */ /* 0x000fe400078e0068 */
.L_x_11892:
[----:B------:R-:W-:Y:S05]  /*2830*/  BSYNC B2 ;  /* 0x0000000000027941 */ /* 0x000fea0003800000 */
.L_x_11890:
        /* <DEDUP_REMOVED lines=16> */
.L_x_11896:
[----:B------:R-:W-:Y:S05]  /*2940*/  BSYNC B3 ;  /* 0x0000000000037941 */ /* 0x000fea0003800000 */
.L_x_11895:
        /* <DEDUP_REMOVED lines=42> */
.L_x_11894:
[----:B------:R-:W-:Y:S05]  /*2bf0*/  BSYNC B2 ;  /* 0x0000000000027941 */ /* 0x000fea0003800000 */
.L_x_11893:
        /* <DEDUP_REMOVED lines=11> */
.L_x_11889:
[----:B------:R-:W-:Y:S05]  /*2cb0*/  BSYNC B1 ;  /* 0x0000000000017941 */ /* 0x000fea0003800000 */
.L_x_11888:
        /* <DEDUP_REMOVED lines=18> */
.L_x_11900:
[----:B------:R-:W-:Y:S02]  /*2de0*/  IMAD.MOV.U32 R71, RZ, RZ, R104 ;  /* 0x000000ffff477224 */ /* 0x000fe400078e0068 */
.L_x_11901:
[----:B------:R-:W-:Y:S05]  /*2df0*/  BSYNC B2 ;  /* 0x0000000000027941 */ /* 0x000fea0003800000 */
.L_x_11899:
        /* <DEDUP_REMOVED lines=16> */
.L_x_11905:
[----:B------:R-:W-:Y:S05]  /*2f00*/  BSYNC B3 ;  /* 0x0000000000037941 */ /* 0x000fea0003800000 */
.L_x_11904:
        /* <DEDUP_REMOVED lines=42> */
.L_x_11903:
[----:B------:R-:W-:Y:S05]  /*31b0*/  BSYNC B2 ;  /* 0x0000000000027941 */ /* 0x000fea0003800000 */
.L_x_11902:
        /* <DEDUP_REMOVED lines=11> */
.L_x_11898:
[----:B------:R-:W-:Y:S05]  /*3270*/  BSYNC B1 ;  /* 0x0000000000017941 */ /* 0x000fea0003800000 */
.L_x_11897:
        /* <DEDUP_REMOVED lines=18> */
.L_x_11909:
[----:B------:R-:W-:Y:S02]  /*33a0*/  MOV R72, R104 ;  /* 0x0000006800487202 */ /* 0x000fe40000000f00 */
.L_x_11910:
[----:B------:R-:W-:Y:S05]  /*33b0*/  BSYNC B2 ;  /* 0x0000000000027941 */ /* 0x000fea0003800000 */
.L_x_11908:
        /* <DEDUP_REMOVED lines=16> */
.L_x_11914:
[----:B------:R-:W-:Y:S05]  /*34c0*/  BSYNC B3 ;  /* 0x0000000000037941 */ /* 0x000fea0003800000 */
.L_x_11913:
        /* <DEDUP_REMOVED lines=42> */
.L_x_11912:
[----:B------:R-:W-:Y:S05]  /*3770*/  BSYNC B2 ;  /* 0x0000000000027941 */ /* 0x000fea0003800000 */
.L_x_11911:
        /* <DEDUP_REMOVED lines=11> */
.L_x_11907:
[----:B------:R-:W-:Y:S05]  /*3830*/  BSYNC B1 ;  /* 0x0000000000017941 */ /* 0x000fea0003800000 */
.L_x_11906:
[----:B------:R-:W-:Y:S01]  /*3840*/  HFMA2.MMA R102, -RZ, RZ, 0, 1.9073486328125e-06 ;  /* 0x00000020ff667435 */ /* 0x000fe200000001ff */
[----:B------:R-:W-:Y:S01]  /*3850*/  IADD3 R101, R73, 0x20, RZ ;  /* 0x0000002049657810 */ /* 0x000fe20007ffe0ff */
[----:B------:R-:W-:Y:S01]  /*3860*/  BSSY B1, `(.L_x_11915) ;  /* 0x000001c000017945 */ /* 0x000fe20003800000 */
[----:B------:R-:W-:Y:S01]  /*3870*/  IADD3 R99, R90, 0x20, RZ ;  /* 0x000000205a637810 */ /* 0x000fe20007ffe0ff */
[----:B------:R-:W-:-:S06]  /*3880*/  @P2 IMAD.MOV.U32 R94, RZ, RZ, 0x10 ;  /* 0x00000010ff5e2424 */ /* 0x000fcc00078e00ff */
[----:B------:R-:W-:-:S04]  /*3890*/  IMAD.WIDE.U32 R72, R73, R102, c[0x0][0x188] ;  /* 0x0000620049487625 */ /* 0x000fc800078e0066 */
[----:B------:R-:W-:Y:S01]  /*38a0*/  @P0 IMAD.WIDE.U32 R74, R101, R102, c[0x0][0x180] ;  /* 0x00006000654a0625 */ /* 0x000fe200078e0066 */
[----:B------:R0:W-:Y:S04]  /*38b0*/  STG.E.128 [R72.64], R64 ;  /* 0x0000004048007986 */ /* 0x0001e8000c101d06 */
[----:B------:R0:W-:Y:S01]  /*38c0*/  STG.E.128 [R72.64+0x10], R68 ;  /* 0x0000104448007986 */ /* 0x0001e2000c101d06 */
[----:B------:R-:W-:Y:S05]  /*38d0*/  @!P2 BRA `(.L_x_11916) ;  /* 0x000001400000a947 */ /* 0x000fea0003800000 */
[----:B0-----:R-:W-:Y:S01]  /*38e0*/  IMAD.U32 R72, R89, 0x10000, RZ ;  /* 0x0001000059487824 */ /* 0x001fe200078e00ff */
[----:B------:R-:W-:Y:S02]  /*38f0*/  LOP3.LUT R73, R103, 0xffff, RZ, 0xc0, !PT ;  /* 0x0000ffff67497812 */ /* 0x000fe400078ec0ff */
        /* <DEDUP_REMOVED lines=8> */
[----:B------:R-:W-:Y:S01]  /*3980*/  IMAD.WIDE.U32 R76, R76, 0x10000, RZ ;  /* 0x000100004c4c7825 */ /* 0x000fe200078e00ff */
[----:B------:R-:W-:-:S02]  /*3990*/  MOV R95, 0x8 ;  /* 0x00000008005f7802 */ /* 0x000fc40000000f00 */
        /* <DEDUP_REMOVED lines=8> */
.L_x_11916:
[----:B------:R-:W-:Y:S05]  /*3a20*/  BSYNC B1 ;  /* 0x0000000000017941 */ /* 0x000fea0003800000 */
.L_x_11915:
        /* <DEDUP_REMOVED lines=22> */
.L_x_11920:
[----:B------:R-:W-:Y:S02]  /*3b90*/  IMAD.MOV.U32 R73, RZ, RZ, R104 ;  /* 0x000000ffff497224 */ /* 0x000fe400078e0068 */
.L_x_11921:
[----:B------:R-:W-:Y:S05]  /*3ba0*/  BSYNC B2 ;  /* 0x0000000000027941 */ /* 0x000fea0003800000 */
.L_x_11919:
        /* <DEDUP_REMOVED lines=16> */
.L_x_11925:
[----:B------:R-:W-:Y:S05]  /*3cb0*/  BSYNC B3 ;  /* 0x0000000000037941 */ /* 0x000fea0003800000 */
.L_x_11924:
        /* <DEDUP_REMOVED lines=42> */
.L_x_11923:
[----:B------:R-:W-:Y:S05]  /*3f60*/  BSYNC B2 ;  /* 0x0000000000027941 */ /* 0x000fea0003800000 */
.L_x_11922:
        /* <DEDUP_REMOVED lines=11> */
.L_x_11918:
[----:B0-----:R-:W-:Y:S05]  /*4020*/  BSYNC B1 ;  /* 0x0000000000017941 */ /* 0x001fea0003800000 */
.L_x_11917:
        /* <DEDUP_REMOVED lines=18> */
.L_x_11929:
[----:B------:R-:W-:Y:S02]  /*4150*/  MOV R74, R104 ;  /* 0x00000068004a7202 */ /* 0x000fe40000000f00 */
.L_x_11930:
[----:B------:R-:W-:Y:S05]  /*4160*/  BSYNC B2 ;  /* 0x0000000000027941 */ /* 0x000fea0003800000 */
.L_x_11928:
        /* <DEDUP_REMOVED lines=16> */
.L_x_11934:
[----:B------:R-:W-:Y:S05]  /*4270*/  BSYNC B3 ;  /* 0x0000000000037941 */ /* 0x000fea0003800000 */
.L_x_11933:
        /* <DEDUP_REMOVED lines=42> */
.L_x_11932:
[----:B------:R-:W-:Y:S05]  /*4520*/  BSYNC B2 ;  /* 0x0000000000027941 */ /* 0x000fea0003800000 */
.L_x_11931:
        /* <DEDUP_REMOVED lines=11> */
.L_x_11927:
[----:B------:R-:W-:Y:S05]  /*45e0*/  BSYNC B1 ;  /* 0x0000000000017941 */ /* 0x000fea0003800000 */
.L_x_11926:
        /* <DEDUP_REMOVED lines=18> */
.L_x_11938:
[----:B------:R-:W-:Y:S02]  /*4710*/  IMAD.MOV.U32 R75, RZ, RZ, R104 ;  /* 0x000000ffff4b7224 */ /* 0x000fe400078e0068 */
.L_x_11939:
[----:B------:R-:W-:Y:S05]  /*4720*/  BSYNC B2 ;  /* 0x0000000000027941 */ /* 0x000fea0003800000 */
.L_x_11937:
        /* <DEDUP_REMOVED lines=16> */
.L_x_11943:
[----:B------:R-:W-:Y:S05]  /*4830*/  BSYNC B3 ;  /* 0x0000000000037941 */ /* 0x000fea0003800000 */
.L_x_11942:
        /* <DEDUP_REMOVED lines=42> */
.L_x_11941:
[----:B------:R-:W-:Y:S05]  /*4ae0*/  BSYNC B2 ;  /* 0x0000000000027941 */ /* 0x000fea0003800000 */
.L_x_11940:
        /* <DEDUP_REMOVED lines=11> */
.L_x_11936:
[----:B------:R-:W-:Y:S05]  /*4ba0*/  BSYNC B1 ;  /* 0x0000000000017941 */ /* 0x000fea0003800000 */
.L_x_11935:
        /* <DEDUP_REMOVED lines=18> */
.L_x_11947:
[----:B------:R-:W-:Y:S02]  /*4cd0*/  IMAD.MOV.U32 R76, RZ, RZ, R104 ;  /* 0x000000ffff4c7224 */ /* 0x000fe400078e0068 */
.L_x_11948:
[----:B------:R-:W-:Y:S05]  /*4ce0*/  BSYNC B2 ;  /* 0x0000000000027941 */ /* 0x000fea0003800000 */
.L_x_11946:
        /* <DEDUP_REMOVED lines=16> */
.L_x_11952:
[----:B------:R-:W-:Y:S05]  /*4df0*/  BSYNC B3 ;  /* 0x0000000000037941 */ /* 0x000fea0003800000 */
.L_x_11951:
        /* <DEDUP_REMOVED lines=42> */
.L_x_11950:
[----:B------:R-:W-:Y:S05]  /*50a0*/  BSYNC B2 ;  /* 0x0000000000027941 */ /* 0x000fea0003800000 */
.L_x_11949:
        /* <DEDUP_REMOVED lines=11> */
.L_x_11945:
[----:B------:R-:W-:Y:S05]  /*5160*/  BSYNC B1 ;  /* 0x0000000000017941 */ /* 0x000fea0003800000 */
.L_x_11944:
        /* <DEDUP_REMOVED lines=18> */
.L_x_11956:
[----:B------:R-:W-:Y:S02]  /*5290*/  MOV R77, R104 ;  /* 0x00000068004d7202 */ /* 0x000fe40000000f00 */
.L_x_11957:
[----:B------:R-:W-:Y:S05]  /*52a0*/  BSYNC B2 ;  /* 0x0000000000027941 */ /* 0x000fea0003800000 */
.L_x_11955:
        /* <DEDUP_REMOVED lines=16> */
.L_x_11961:
[----:B------:R-:W-:Y:S05]  /*53b0*/  BSYNC B3 ;  /* 0x0000000000037941 */ /* 0x000fea0003800000 */
.L_x_11960:
        /* <DEDUP_REMOVED lines=42> */
.L_x_11959:
[----:B------:R-:W-:Y:S05]  /*5660*/  BSYNC B2 ;  /* 0x0000000000027941 */ /* 0x000fea0003800000 */
.L_x_11958:
        /* <DEDUP_REMOVED lines=11> */
.L_x_11954:
[----:B------:R-:W-:Y:S05]  /*5720*/  BSYNC B1 ;  /* 0x0000000000017941 */ /* 0x000fea0003800000 */
.L_x_11953:
        /* <DEDUP_REMOVED lines=18> */
.L_x_11965:
[----:B------:R-:W-:Y:S02]  /*5850*/  IMAD.MOV.U32 R78, RZ, RZ, R104 ;  /* 0x000000ffff4e7224 */ /* 0x000fe400078e0068 */
.L_x_11966:
[----:B------:R-:W-:Y:S05]  /*5860*/  BSYNC B2 ;  /* 0x0000000000027941 */ /* 0x000fea0003800000 */
.L_x_11964:
        /* <DEDUP_REMOVED lines=16> */
.L_x_11970:
[----:B------:R-:W-:Y:S05]  /*5970*/  BSYNC B3 ;  /* 0x0000000000037941 */ /* 0x000fea0003800000 */
.L_x_11969:
        /* <DEDUP_REMOVED lines=42> */
.L_x_11968:
[----:B------:R-:W-:Y:S05]  /*5c20*/  BSYNC B2 ;  /* 0x0000000000027941 */ /* 0x000fea0003800000 */
.L_x_11967:
        /* <DEDUP_REMOVED lines=11> */
.L_x_11963:
[----:B------:R-:W-:Y:S05]  /*5ce0*/  BSYNC B1 ;  /* 0x0000000000017941 */ /* 0x000fea0003800000 */
.L_x_11962:
        /* <DEDUP_REMOVED lines=18> */
.L_x_11974:
[----:B------:R-:W-:Y:S02]  /*5e10*/  IMAD.MOV.U32 R79, RZ, RZ, R104 ;  /* 0x000000ffff4f7224 */ /* 0x000fe400078e0068 */
.L_x_11975:
[----:B------:R-:W-:Y:S05]  /*5e20*/  BSYNC B2 ;  /* 0x0000000000027941 */ /* 0x000fea0003800000 */
.L_x_11973:
        /* <DEDUP_REMOVED lines=16> */
.L_x_11979:
[----:B------:R-:W-:Y:S05]  /*5f30*/  BSYNC B3 ;  /* 0x0000000000037941 */ /* 0x000fea0003800000 */
.L_x_11978:
        /* <DEDUP_REMOVED lines=42> */
.L_x_11977:
[----:B------:R-:W-:Y:S05]  /*61e0*/  BSYNC B2 ;  /* 0x0000000000027941 */ /* 0x000fea0003800000 */
.L_x_11976:
        /* <DEDUP_REMOVED lines=11> */
.L_x_11972:
[----:B------:R-:W-:Y:S05]  /*62a0*/  BSYNC B1 ;  /* 0x0000000000017941 */ /* 0x000fea0003800000 */
.L_x_11971:
        /* <DEDUP_REMOVED lines=18> */
.L_x_11983:
[----:B------:R-:W-:Y:S02]  /*63d0*/  MOV R105, R104 ;  /* 0x0000006800697202 */ /* 0x000fe40000000f00 */
.L_x_11984:
[----:B------:R-:W-:Y:S05]  /*63e0*/  BSYNC B2 ;  /* 0x0000000000027941 */ /* 0x000fea0003800000 */
.L_x_11982:
        /* <DEDUP_REMOVED lines=16> */
.L_x_11988:
[----:B------:R-:W-:Y:S05]  /*64f0*/  BSYNC B3 ;  /* 0x0000000000037941 */ /* 0x000fea0003800000 */
.L_x_11987:
        /* <DEDUP_REMOVED lines=43> */
.L_x_11986:
[----:B------:R-:W-:Y:S05]  /*67b0*/  BSYNC B2 ;  /* 0x0000000000027941 */ /* 0x000fea0003800000 */
.L_x_11985:
[----:B------:R-:W0:Y:S01]  /*67c0*/  I2F.U32 R79, R105 ;  /* 0x00000069004f7306 */ /* 0x000e220000201000 */
[----:B------:R-:W-:Y:S01]  /*67d0*/  HFMA2.MMA R90, -RZ, RZ, 0.1171875, 0 ;  /* 0x2f800000ff5a7435 */ /* 0x000fe200000001ff */
[----:B------:R-:W-:-:S05]  /*67e0*/  HADD2.F32 R91, -RZ, R55.H1_H1 ;  /* 0x30000037ff5b7230 */ /* 0x000fca0000004100 */
[----:B------:R-:W-:-:S04]  /*67f0*/  FMUL.FTZ R91, R91, c[0x0][0x1ec] ;  /* 0x00007b005b5b7a20 */ /* 0x000fc80000410000 */
[----:B0-----:R-:W-:Y:S02]  /*6800*/  FFMA.FTZ R79, R79, R90, 1.1641532182693481445e-10 ;  /* 0x2f0000004f4f7423 */ /* 0x001fe4000001005a */
[----:B------:R-:W-:-:S03]  /*6810*/  FMUL.FTZ R90, R91, c[0x0][0x1e8] ;  /* 0x00007a005b5a7a20 */ /* 0x000fc60000410000 */
[----:B------:R-:W-:-:S04]  /*6820*/  FSETP.GTU.FTZ.AND P1, PT, R79, c[0x0][0x1e4], PT ;  /* 0x000079004f007a0b */ /* 0x000fc80003f3c000 */
[----:B------:R-:W-:Y:S02]  /*6830*/  FSEL R90, R90, RZ, !P1 ;  /* 0x000000ff5a5a7208 */ /* 0x000fe40004800000 */
[----:B------:R-:W-:-:S03]  /*6840*/  SEL R103, RZ, 0x1, P1 ;  /* 0x00000001ff677807 */ /* 0x000fc60000800000 */
[----:B------:R-:W-:-:S04]  /*6850*/  FMUL.FTZ R79, R51, R90 ;  /* 0x0000005a334f7220 */ /* 0x000fc80000410000 */
[----:B------:R-:W-:Y:S02]  /*6860*/  @P0 FADD.FTZ R79, R59, R79 ;  /* 0x0000004f3b4f0221 */ /* 0x000fe40000010000 */
.L_x_11981:
[----:B------:R-:W-:Y:S05]  /*6870*/  BSYNC B1 ;  /* 0x0000000000017941 */ /* 0x000fea0003800000 */
.L_x_11980:
        /* <DEDUP_REMOVED lines=41> */
.L_x_11990:
[----:B------:R-:W-:Y:S05]  /*6b10*/  BSYNC B1 ;  /* 0x0000000000017941 */ /* 0x000fea0003800000 */
.L_x_11989:
[----:B------:R-:W-:Y:S01]  /*6b20*/  FADD.FTZ R99, R102, R79 ;  /* 0x0000004f66637221 */ /* 0x000fe20000010000 */
[----:B------:R-:W-:Y:S05]  /*6b30*/  BRA.DIV ~URZ, `(.L_x_11991) ;  /* 0x000009227f007947 */ /* 0x000fea000b800000 */
[----:B0-----:R0:W1:Y:S02]  /*6b40*/  SHFL.BFLY PT, R90, R99, 0x1, 0x1f ;  /* 0x0c201f00635a7f89 */ /* 0x00106400000e0000 */
.L_x_11997:
        /* <DEDUP_REMOVED lines=52> */
.L_x_11998:
        /* <DEDUP_REMOVED lines=81> */
[----:B------:R-:W-:-:S04]  /*73a0*/  IMAD.WIDE.U32 R72, R72, R75, c[0x0][0x208] ;  /* 0x0000820048487625 */ /* 0x000fc800078e004b */
[----:B------:R-:W-:Y:S01]  /*73b0*/  IMAD.WIDE.U32 R74, R74, R75, c[0x0][0x208] ;  /* 0x000082004a4a7625 */ /* 0x000fe200078e004b */
[----:B------:R0:W-:Y:S04]  /*73c0*/  STG.E.128 [R72.64], R64 ;  /* 0x0000004048007986 */ /* 0x0001e8000c101d06 */
[----:B------:R0:W-:Y:S02]  /*73d0*/  STG.E.128 [R74.64], R68 ;  /* 0x000000444a007986 */ /* 0x0001e4000c101d06 */
.L_x_11994:
[----:B-1----:R-:W-:Y:S05]  /*73e0*/  BSYNC B1 ;  /* 0x0000000000017941 */ /* 0x002fea0003800000 */
.L_x_11993:
[----:B0-----:R-:W-:-:S05]  /*73f0*/  IMAD.MOV.U32 R64, RZ, RZ, c[0x0][0x160] ;  /* 0x00005800ff407624 */ /* 0x001fca00078e00ff */
[----:B------:R-:W-:-:S04]  /*7400*/  LEA R81, R64, R81, 0x2 ;  /* 0x0000005140517211 */ /* 0x000fc800078e10ff */
[----:B------:R-:W-:-:S13]  /*7410*/  ISETP.GE.AND P0, PT, R81, c[0x0][0x164], PT ;  /* 0x0000590051007a0c */ /* 0x000fda0003f06270 */
[----:B------:R-:W-:Y:S01]  /*7420*/  @P0 CALL.REL.NOINC `(.L_x_11995) ;  /* 0x0000001000000944 */ /* 0x000fe20003c00000 */
[----:B------:R-:W-:Y:S05]  /*7430*/  BRA `(.L_x_11996) ;  /* 0xffff945000007947 */ /* 0x000fea000383ffff */
.L_x_11995:
[----:B------:R-:W-:Y:S05]  /*7440*/  BSYNC B0 ;  /* 0x0000000000007941 */ /* 0x000fea0003800000 */
.L_x_11842:
[----:B------:R-:W-:Y:S05]  /*7450*/  EXIT ;  /* 0x000000000000794d */ /* 0x000fea0003800000 */
.L_x_11991:
[----:B------:R-:W-:Y:S01]  /*7460*/  IMAD.MOV.U32 R94, RZ, RZ, 0x1 ;  /* 0x00000001ff5e7424 */ /* 0x000fe200078e00ff */
[----:B0-----:R-:W-:Y:S01]  /*7470*/  MOV R93, 0xffffffff ;  /* 0xffffffff005d7802 */ /* 0x001fe20000000f00 */
[----:B------:R-:W-:Y:S01]  /*7480*/  IMAD.MOV.U32 R92, RZ, RZ, 0x1f ;  /* 0x0000001fff5c7424 */ /* 0x000fe200078e00ff */
[----:B------:R-:W-:Y:S02]  /*7490*/  MOV R90, 0x74b0 ;  /* 0x000074b0005a7802 */ /* 0x000fe40000000f00 */
[----:B------:R-:W-:Y:S05]  /*74a0*/  CALL.REL.NOINC `($__internal_127_$__cuda_sm70_shflsync_bfly_p) ;  /* 0x0000059000007944 */ /* 0x000fea0003c00000 */
[----:B-1----:R-:W-:Y:S01]  /*74b0*/  IMAD.MOV.U32 R90, RZ, RZ, R94 ;  /* 0x000000ffff5a7224 */ /* 0x002fe200078e005e */
[----:B0-----:R-:W-:Y:S05]  /*74c0*/  BRA `(.L_x_11997) ;  /* 0xfffff68000007947 */ /* 0x001fea000383ffff */
.L_x_11992:
[----:B------:R-:W-:Y:S01]  /*74d0*/  HFMA2.MMA R92, -RZ, RZ, 0, 1.847743988037109375e-06 ;  /* 0x0000001fff5c7435 */ /* 0x000fe200000001ff */
[----:B------:R-:W-:Y:S01]  /*74e0*/  IMAD.MOV.U32 R94, RZ, RZ, 0x2 ;  /* 0x00000002ff5e7424 */ /* 0x000fe200078e00ff */
[----:B------:R-:W-:Y:S01]  /*74f0*/  MOV R90, 0x7520 ;  /* 0x00007520005a7802 */ /* 0x000fe20000000f00 */
[----:B------:R-:W-:-:S03]  /*7500*/  IMAD.MOV.U32 R93, RZ, RZ, -0x1 ;  /* 0xffffffffff5d7424 */ /* 0x000fc600078e00ff */
[----:B------:R-:W-:Y:S05]  /*7510*/  CALL.REL.NOINC `($__internal_127_$__cuda_sm70_shflsync_bfly_p) ;  /* 0x0000052000007944 */ /* 0x000fea0003c00000 */
[----:B01----:R-:W-:Y:S01]  /*7520*/  FADD.FTZ R99, R99, R94 ;  /* 0x0000005e63637221 */ /* 0x003fe20000010000 */
[----:B------:R-:W-:Y:S01]  /*7530*/  MOV R92, 0x1f ;  /* 0x0000001f005c7802 */ /* 0x000fe20000000f00 */
[----:B------:R-:W-:Y:S01]  /*7540*/  IMAD.MOV.U32 R94, RZ, RZ, 0x4 ;  /* 0x00000004ff5e7424 */ /* 0x000fe200078e00ff */
[----:B------:R-:W-:Y:S01]  /*7550*/  MOV R90, 0x7580 ;  /* 0x00007580005a7802 */ /* 0x000fe20000000f00 */
[----:B------:R-:W-:-:S02]  /*7560*/  IMAD.MOV.U32 R93, RZ, RZ, -0x1 ;  /* 0xffffffffff5d7424 */ /* 0x000fc400078e00ff */
[----:B------:R-:W-:Y:S05]  /*7570*/  CALL.REL.NOINC `($__internal_127_$__cuda_sm70_shflsync_bfly_p) ;  /* 0x000004c000007944 */ /* 0x000fea0003c00000 */
[----:B0-----:R-:W-:Y:S01]  /*7580*/  HFMA2.MMA R92, -RZ, RZ, 0, 1.847743988037109375e-06 ;  /* 0x0000001fff5c7435 */ /* 0x001fe200000001ff */
[----:B-1----:R-:W-:Y:S01]  /*7590*/  FADD.FTZ R99, R99, R94 ;  /* 0x0000005e63637221 */ /* 0x002fe20000010000 */
[----:B------:R-:W-:Y:S01]  /*75a0*/  MOV R90, 0x75e0 ;  /* 0x000075e0005a7802 */ /* 0x000fe20000000f00 */
[----:B------:R-:W-:-:S02]  /*75b0*/  IMAD.MOV.U32 R94, RZ, RZ, 0x8 ;  /* 0x00000008ff5e7424 */ /* 0x000fc400078e00ff */
[----:B------:R-:W-:Y:S02]  /*75c0*/  IMAD.MOV.U32 R93, RZ, RZ, -0x1 ;  /* 0xffffffffff5d7424 */ /* 0x000fe400078e00ff */
[----:B------:R-:W-:Y:S05]  /*75d0*/  CALL.REL.NOINC `($__internal_127_$__cuda_sm70_shflsync_bfly_p) ;  /* 0x0000046000007944 */ /* 0x000fea0003c00000 */
[----:B01----:R-:W-:Y:S01]  /*75e0*/  FADD.FTZ R99, R99, R94 ;  /* 0x0000005e63637221 */ /* 0x003fe20000010000 */
[----:B------:R-:W-:Y:S01]  /*75f0*/  MOV R92, 0x1f ;  /* 0x0000001f005c7802 */ /* 0x000fe20000000f00 */
[----:B------:R-:W-:Y:S01]  /*7600*/  IMAD.MOV.U32 R94, RZ, RZ, 0x10 ;  /* 0x00000010ff5e7424 */ /* 0x000fe200078e00ff */
[----:B------:R-:W-:Y:S01]  /*7610*/  MOV R90, 0x7640 ;  /* 0x00007640005a7802 */ /* 0x000fe20000000f00 */
[----:B------:R-:W-:Y:S02]  /*7620*/  IMAD.MOV.U32 R93, RZ, RZ, -0x1 ;  /* 0xffffffffff5d7424 */ /* 0x000fe400078e00ff */
[----:B------:R-:W-:Y:S05]  /*7630*/  CALL.REL.NOINC `($__internal_127_$__cuda_sm70_shflsync_bfly_p) ;  /* 0x0000040000007944 */ /* 0x000fea0003c00000 */
[----:B-1----:R-:W-:Y:S01]  /*7640*/  FADD.FTZ R94, R99, R94 ;  /* 0x0000005e635e7221 */ /* 0x002fe20000010000 */
[----:B0-----:R-:W-:-:S03]  /*7650*/  HFMA2.MMA R92, -RZ, RZ, 0, 1.847743988037109375e-06 ;  /* 0x0000001fff5c7435 */ /* 0x001fc600000001ff */
        /* <DEDUP_REMOVED lines=33> */
[----:B------:R-:W-:Y:S02]  /*7870*/  IMAD.MOV.U32 R93, RZ, RZ, -0x1 ;  /* 0xffffffffff5d7424 */ /* 0x000fe400078e00ff */
[----:B------:R-:W-:Y:S01]  /*7880*/  FFMA.FTZ R99, R91, R91, R90 ;  /* 0x0000005b5b637223 */ /* 0x000fe2000001005a */
[----:B------:R-:W-:Y:S02]  /*7890*/  MOV R90, 0x78b0 ;  /* 0x000078b0005a7802 */ /* 0x000fe40000000f00 */
[----:B------:R-:W-:Y:S05]  /*78a0*/  CALL.REL.NOINC `($__internal_127_$__cuda_sm70_shflsync_bfly_p) ;  /* 0x0000019000007944 */ /* 0x000fea0003c00000 */
[----:B01----:R-:W-:Y:S01]  /*78b0*/  FADD.FTZ R99, R99, R94 ;  /* 0x0000005e63637221 */ /* 0x003fe20000010000 */
[----:B------:R-:W-:Y:S01]  /*78c0*/  MOV R94, 0x2 ;  /* 0x00000002005e7802 */ /* 0x000fe20000000f00 */
[----:B------:R-:W-:Y:S01]  /*78d0*/  IMAD.MOV.U32 R92, RZ, RZ, 0x1f ;  /* 0x0000001fff5c7424 */ /* 0x000fe200078e00ff */
[----:B------:R-:W-:-:S02]  /*78e0*/  MOV R93, 0xffffffff ;  /* 0xffffffff005d7802 */ /* 0x000fc40000000f00 */
[----:B------:R-:W-:Y:S02]  /*78f0*/  MOV R90, 0x7910 ;  /* 0x00007910005a7802 */ /* 0x000fe40000000f00 */
[----:B------:R-:W-:Y:S05]  /*7900*/  CALL.REL.NOINC `($__internal_127_$__cuda_sm70_shflsync_bfly_p) ;  /* 0x0000013000007944 */ /* 0x000fea0003c00000 */
[----:B0-----:R-:W-:Y:S01]  /*7910*/  HFMA2.MMA R92, -RZ, RZ, 0, 1.847743988037109375e-06 ;  /* 0x0000001fff5c7435 */ /* 0x001fe200000001ff */
[----:B-1----:R-:W-:Y:S01]  /*7920*/  FADD.FTZ R99, R99, R94 ;  /* 0x0000005e63637221 */ /* 0x002fe20000010000 */
[----:B------:R-:W-:Y:S01]  /*7930*/  MOV R90, 0x7970 ;  /* 0x00007970005a7802 */ /* 0x000fe20000000f00 */
[----:B------:R-:W-:Y:S02]  /*7940*/  IMAD.MOV.U32 R94, RZ, RZ, 0x4 ;  /* 0x00000004ff5e7424 */ /* 0x000fe400078e00ff */
[----:B------:R-:W-:Y:S02]  /*7950*/  IMAD.MOV.U32 R93, RZ, RZ, -0x1 ;  /* 0xffffffffff5d7424 */ /* 0x000fe400078e00ff */
[----:B------:R-:W-:Y:S05]  /*7960*/  CALL.REL.NOINC `($__internal_127_$__cuda_sm70_shflsync_bfly_p) ;  /* 0x000000d000007944 */ /* 0x000fea0003c00000 */
[----:B01----:R-:W-:Y:S01]  /*7970*/  FADD.FTZ R99, R99, R94 ;  /* 0x0000005e63637221 */ /* 0x003fe20000010000 */
[----:B------:R-:W-:Y:S01]  /*7980*/  MOV R94, 0x8 ;  /* 0x00000008005e7802 */ /* 0x000fe20000000f00 */
[----:B------:R-:W-:Y:S01]  /*7990*/  IMAD.MOV.U32 R92, RZ, RZ, 0x1f ;  /* 0x0000001fff5c7424 */ /* 0x000fe200078e00ff */
[----:B------:R-:W-:Y:S02]  /*79a0*/  MOV R93, 0xffffffff ;  /* 0xffffffff005d7802 */ /* 0x000fe40000000f00 */
[----:B------:R-:W-:-:S02]  /*79b0*/  MOV R90, 0x79d0 ;  /* 0x000079d0005a7802 */ /* 0x000fc40000000f00 */
[----:B------:R-:W-:Y:S05]  /*79c0*/  CALL.REL.NOINC `($__internal_127_$__cuda_sm70_shflsync_bfly_p) ;  /* 0x0000007000007944 */ /* 0x000fea0003c00000 */
[----:B0-----:R-:W-:Y:S01]  /*79d0*/  HFMA2.MMA R92, -RZ, RZ, 0, 1.847743988037109375e-06 ;  /* 0x0000001fff5c7435 */ /* 0x001fe200000001ff */
[----:B-1----:R-:W-:Y:S01]  /*79e0*/  FADD.FTZ R99, R99, R94 ;  /* 0x0000005e63637221 */ /* 0x002fe20000010000 */
[----:B------:R-:W-:Y:S01]  /*79f0*/  MOV R90, 0x7a30 ;  /* 0x00007a30005a7802 */ /* 0x000fe20000000f00 */
[----:B------:R-:W-:-:S02]  /*7a00*/  IMAD.MOV.U32 R94, RZ, RZ, 0x10 ;  /* 0x00000010ff5e7424 */ /* 0x000fc400078e00ff */
[----:B------:R-:W-:Y:S02]  /*7a10*/  IMAD.MOV.U32 R93, RZ, RZ, -0x1 ;  /* 0xffffffffff5d7424 */ /* 0x000fe400078e00ff */
[----:B------:R-:W-:Y:S05]  /*7a20*/  CALL.REL.NOINC `($__internal_127_$__cuda_sm70_shflsync_bfly_p) ;  /* 0x0000001000007944 */ /* 0x000fea0003c00000 */
[----:B01----:R-:W-:Y:S05]  /*7a30*/  BRA `(.L_x_11998) ;  /* 0xfffff45000007947 */ /* 0x003fea000383ffff */
        .weak           $__internal_127_$__cuda_sm70_shflsync_bfly_p
        .type           $__internal_127_$__cuda_sm70_shflsync_bfly_p,@function
        .size           $__internal_127_$__cuda_sm70_shflsync_bfly_p,(.L_x_15319 - $__internal_127_$__cuda_sm70_shflsync_bfly_p)
$__internal_127_$__cuda_sm70_shflsync_bfly_p:
[----:B------:R-:W-:Y:S01]  /*7a40*/  MOV R91, 0x0 ;  /* 0x00000000005b7802 */ /* 0x000fe20000000f00 */
[----:B------:R-:W-:Y:S04]  /*7a50*/  WARPSYNC R93 ;  /* 0x0000005d00007348 */ /* 0x000fe80003800000 */
[----:B------:R0:W1:Y:S01]  /*7a60*/  SHFL.BFLY PT, R94, R99, R94, R92 ;  /* 0x0c00005e635e7389 */ /* 0x00006200000e005c */
[----:B------:R-:W-:Y:S05]  /*7a70*/  RET.REL.NODEC R90 `(_ZN10layer_norm13ln_fwd_kernelINS_13Kernel_traitsIf6__halffS2_fjLj512ELj1ELj4ELj1ELj16ENS_18Kernel_traits_baseILj512EfS2_fS2_fjLj128EEEEELb1ELb1ELb1ELb1EEEvNS_9FwdParamsE) ;  /* 0xffff85805a007950 */ /* 0x000fea0003c3ffff */
.L_x_11999:
        /* <DEDUP_REMOVED lines=16> */
.L_x_15319:


//--------------------- .text._ZN10layer_norm13ln_fwd_kernelINS_13Kernel_traitsI6__halfffffjLj512ELj1ELj4ELj1ELj16ENS_18Kernel_traits_baseILj512ES2_ffffjLj128EEEEELb0ELb0ELb0ELb0EEEvNS_9FwdParamsE --------------------------
	.section	.text._ZN10layer_norm13ln_fwd_kernelINS_13Kernel_traitsI6__halfffffjLj512ELj1ELj4ELj1ELj16ENS_18Kernel_traits_baseILj512ES2_ffffjLj128EEEEELb0ELb0ELb0ELb0EEEvNS_9FwdParamsE,"ax",@progbits
	.sectioninfo	@"SHI_REGISTERS=72"
	.align	128
        .global         _ZN10layer_norm13ln_fwd_kernelINS_13Kernel_traitsI6__halfffffjLj512ELj1ELj4ELj1ELj16ENS_18Kernel_traits_baseILj512ES2_ffffjLj128EEEEELb0ELb0ELb0ELb0EEEvNS_9FwdParamsE
        .type           _ZN10layer_norm13ln_fwd_kernelINS_13Kernel_traitsI6__halfffffjLj512ELj1ELj4ELj1ELj16ENS_18Kernel_traits_baseILj512ES2_ffffjLj128EEEEELb0ELb0ELb0ELb0EEEvNS_9FwdParamsE,@function
        .size           _ZN10layer_norm13ln_fwd_kernelINS_13Kernel_traitsI6__halfffffjLj512ELj1ELj4ELj1ELj16ENS_18Kernel_traits_baseILj512ES2_ffffjLj128EEEEELb0ELb0ELb0ELb0EEEvNS_9FwdParamsE,(.L_x_15320 - _ZN10layer_norm13ln_fwd_kernelINS_13Kernel_traitsI6__halfffffjLj512ELj1ELj4ELj1ELj16ENS_18Kernel_traits_baseILj512ES2_ffffjLj128EEEEELb0ELb0ELb0ELb0EEEvNS_9FwdParamsE)
        .other          _ZN10layer_norm13ln_fwd_kernelINS_13Kernel_traitsI6__halfffffjLj512ELj1ELj4ELj1ELj16ENS_18Kernel_traits_baseILj512ES2_ffffjLj128EEEEELb0ELb0ELb0ELb0EEEvNS_9FwdParamsE,@"STO_CUDA_ENTRY STV_DEFAULT"
_ZN10layer_norm13ln_fwd_kernelINS_13Kernel_traitsI6__halfffffjLj512ELj1ELj4ELj1ELj16ENS_18Kernel_traits_baseILj512ES2_ffffjLj128EEEEELb0ELb0ELb0ELb0EEEvNS_9FwdParamsE:
.text._ZN10layer_norm13ln_fwd_kernelINS_13Kernel_traitsI6__halfffffjLj512ELj1ELj4ELj1ELj16ENS_18Kernel_traits_baseILj512ES2_ffffjLj128EEEEELb0ELb0ELb0ELb0EEEvNS_9FwdParamsE:
        /* <DEDUP_REMOVED lines=13> */
[C---:B------:R-:W-:Y:S02]  /*00d0*/  ISETP.GE.U32.AND P5, PT, R46.reuse, 0x40, PT ;  /* 0x000000402e00780c */ /* 0x040fe40003fa6070 */
[C---:B------:R-:W-:Y:S02]  /*00e0*/  ISETP.GE.U32.AND P1, PT, R46.reuse, 0x60, PT ;  /* 0x000000602e00780c */ /* 0x040fe40003f26070 */
[----:B------:R-:W-:Y:S02]  /*00f0*/  P2R R0, PR, RZ, 0x20 ;  /* 0x00000020ff007803 */ /* 0x000fe40000000000 */
[----:B------:R-:W-:Y:S02]  /*0100*/  ISETP.GE.U32.AND P2, PT, R46, 0x80, PT ;  /* 0x000000802e00780c */ /* 0x000fe40003f46070 */
[----:B------:R-:W-:-:S03]  /*0110*/  LOP3.LUT R0, R2, 0x1f, RZ, 0xc0, !PT ;  /* 0x0000001f02007812 */ /* 0x000fc600078ec0ff */
[----:B------:R-:W-:Y:S05]  /*0120*/  @!P0 BRA `(.L_x_12001) ;  /* 0x000000a000008947 */ /* 0x000fea0003800000 */
[----:B------:R-:W-:Y:S01]  /*0130*/  ISETP.NE.U32.AND P3, PT, RZ, c[0x0][0x218], PT ;  /* 0x00008600ff007a0c */ /* 0x000fe20003f65070 */
[----:B------:R-:W-:-:S03]  /*0140*/  HFMA2.MMA R3, -RZ, RZ, 0, 4.76837158203125e-07 ;  /* 0x00000008ff037435 */ /* 0x000fc600000001ff */
[----:B------:R-:W-:-:S13]  /*0150*/  ISETP.NE.AND.EX P3, PT, RZ, c[0x0][0x21c], PT, P3 ;  /* 0x00008700ff007a0c */ /* 0x000fda0003f65330 */
[----:B------:R-:W-:-:S04]  /*0160*/  @P3 LEA R4, P4, R0, c[0x0][0x218], 0x3 ;  /* 0x0000860000043a11 */ /* 0x000fc800078818ff */
[C---:B------:R-:W-:Y:S01]  /*0170*/  @P3 LEA.HI.X R5, R0.reuse, c[0x0][0x21c], RZ, 0x3, P4 ;  /* 0x0000870000053a11 */ /* 0x040fe200020f1cff */
[----:B------:R-:W-:-:S04]  /*0180*/  IMAD.WIDE.U32 R2, R0, R3, c[0x0][0x1b0] ;  /* 0x00006c0000027625 */ /* 0x000fc800078e0003 */
[----:B------:R0:W5:Y:S04]  /*0190*/  @P3 LDG.E.64 R6, [R4.64] ;  /* 0x0000000404063981 */ /* 0x000168000c1e1b00 */
[----:B------:R0:W5:Y:S01]  /*01a0*/  LDG.E.64 R14, [R2.64] ;  /* 0x00000004020e7981 */ /* 0x000162000c1e1b00 */
[----:B------:R-:W-:Y:S01]  /*01b0*/  LOP3.LUT R0, R0, 0x20, RZ, 0xfc, !PT ;  /* 0x0000002000007812 */ /* 0x000fe200078efcff */
[----:B------:R-:W-:Y:S02]  /*01c0*/  @!P3 CS2R R6, SRZ ;  /* 0x000000000006b805 */ /* 0x000fe4000001ff00 */
.L_x_12001:
[----:B0-----:R-:W-:Y:S05]  /*01d0*/  BSYNC B0 ;  /* 0x0000000000007941 */ /* 0x001fea0003800000 */
.L_x_12000:
[----:B------:R-:W-:Y:S01]  /*01e0*/  BSSY B0, `(.L_x_12002) ;  /* 0x000000c000007945 */ /* 0x000fe20003800000 */
[----:B------:R-:W-:Y:S05]  /*01f0*/  @!P5 BRA `(.L_x_12003) ;  /* 0x000000a00000d947 */ /* 0x000fea0003800000 */
[----:B------:R-:W-:Y:S02]  /*0200*/  ISETP.NE.U32.AND P3, PT, RZ, c[0x0][0x218], PT ;  /* 0x00008600ff007a0c */ /* 0x000fe40003f65070 */
[----:B------:R-:W-:Y:S02]  /*0210*/  MOV R9, 0x8 ;  /* 0x0000000800097802 */ /* 0x000fe40000000f00 */
[----:B------:R-:W-:-:S03]  /*0220*/  ISETP.NE.AND.EX P3, PT, RZ, c[0x0][0x21c], PT, P3 ;  /* 0x00008700ff007a0c */ /* 0x000fc60003f65330 */
[----:B------:R-:W-:-:S05]  /*0230*/  IMAD.WIDE.U32 R8, R0, R9, c[0x0][0x1b0] ;  /* 0x00006c0000087625 */ /* 0x000fca00078e0009 */
[----:B------:R0:W5:Y:S05]  /*0240*/  LDG.E.64 R16, [R8.64] ;  /* 0x0000000408107981 */ /* 0x00016a000c1e1b00 */
[----:B------:R-:W-:-:S04]  /*0250*/  @P3 LEA R2, P4, R0, c[0x0][0x218], 0x3 ;  /* 0x0000860000023a11 */ /* 0x000fc800078818ff */
[----:B------:R-:W-:-:S05]  /*0260*/  @P3 LEA.HI.X R3, R0, c[0x0][0x21c], RZ, 0x3, P4 ;  /* 0x0000870000033a11 */ /* 0x000fca00020f1cff */
[----:B------:R0:W5:Y:S01]  /*0270*/  @P3 LDG.E.64 R4, [R2.64] ;  /* 0x0000000402043981 */ /* 0x000162000c1e1b00 */
[----:B------:R-:W-:Y:S01]  /*0280*/  IADD3 R0, R0, 0x20, RZ ;  /* 0x0000002000007810 */ /* 0x000fe20007ffe0ff */
[----:B------:R-:W-:Y:S02]  /*0290*/  @!P3 CS2R R4, SRZ ;  /* 0x000000000004b805 */ /* 0x000fe4000001ff00 */
.L_x_12003:
[----:B0-----:R-:W-:Y:S05]  /*02a0*/  BSYNC B0 ;  /* 0x0000000000007941 */ /* 0x001fea0003800000 */
.L_x_12002:
[----:B------:R-:W-:Y:S01]  /*02b0*/  BSSY B0, `(.L_x_12004) ;  /* 0x000000c000007945 */ /* 0x000fe20003800000 */
[----:B------:R-:W-:Y:S05]  /*02c0*/  @!P1 BRA `(.L_x_12005) ;  /* 0x000000a000009947 */ /* 0x000fea0003800000 */
[----:B------:R-:W-:Y:S01]  /*02d0*/  ISETP.NE.U32.AND P3, PT, RZ, c[0x0][0x218], PT ;  /* 0x00008600ff007a0c */ /* 0x000fe20003f65070 */
[----:B------:R-:W-:-:S03]  /*02e0*/  IMAD.MOV.U32 R11, RZ, RZ, 0x8 ;  /* 0x00000008ff0b7424 */ /* 0x000fc600078e00ff */
[----:B------:R-:W-:Y:S01]  /*02f0*/  ISETP.NE.AND.EX P3, PT, RZ, c[0x0][0x21c], PT, P3 ;  /* 0x00008700ff007a0c */ /* 0x000fe20003f65330 */
[----:B------:R-:W-:-:S05]  /*0300*/  IMAD.WIDE.U32 R10, R0, R11, c[0x0][0x1b0] ;  /* 0x00006c00000a7625 */ /* 0x000fca00078e000b */
[----:B------:R0:W5:Y:S07]  /*0310*/  LDG.E.64 R18, [R10.64] ;  /* 0x000000040a127981 */ /* 0x00016e000c1e1b00 */
[----:B------:R-:W-:-:S04]  /*0320*/  @P3 LEA R8, P4, R0, c[0x0][0x218], 0x3 ;  /* 0x0000860000083a11 */ /* 0x000fc800078818ff */
[----:B------:R-:W-:-:S05]  /*0330*/  @P3 LEA.HI.X R9, R0, c[0x0][0x21c], RZ, 0x3, P4 ;  /* 0x0000870000093a11 */ /* 0x000fca00020f1cff */
[----:B------:R0:W5:Y:S01]  /*0340*/  @P3 LDG.E.64 R2, [R8.64] ;  /* 0x0000000408023981 */ /* 0x000162000c1e1b00 */
[----:B------:R-:W-:Y:S01]  /*0350*/  IADD3 R0, R0, 0x20, RZ ;  /* 0x0000002000007810 */ /* 0x000fe20007ffe0ff */
[----:B------:R-:W-:Y:S02]  /*0360*/  @!P3 CS2R R2, SRZ ;  /* 0x000000000002b805 */ /* 0x000fe4000001ff00 */
.L_x_12005:
[----:B0-----:R-:W-:Y:S05]  /*0370*/  BSYNC B0 ;  /* 0x0000000000007941 */ /* 0x001fea0003800000 */
.L_x_12004:
[----:B------:R-:W-:Y:S01]  /*0380*/  BSSY B0, `(.L_x_12006) ;  /* 0x000000b000007945 */ /* 0x000fe20003800000 */
[----:B------:R-:W-:Y:S05]  /*0390*/  @!P2 BRA `(.L_x_12007) ;  /* 0x000000900000a947 */ /* 0x000fea0003800000 */
[----:B------:R-:W-:Y:S01]  /*03a0*/  ISETP.NE.U32.AND P3, PT, RZ, c[0x0][0x218], PT ;  /* 0x00008600ff007a0c */ /* 0x000fe20003f65070 */
[----:B------:R-:W-:-:S03]  /*03b0*/  HFMA2.MMA R11, -RZ, RZ, 0, 4.76837158203125e-07 ;  /* 0x00000008ff0b7435 */ /* 0x000fc600000001ff */
[----:B------:R-:W-:-:S13]  /*03c0*/  ISETP.NE.AND.EX P3, PT, RZ, c[0x0][0x21c], PT, P3 ;  /* 0x00008700ff007a0c */ /* 0x000fda0003f65330 */
[C---:B------:R-:W-:Y:S01]  /*03d0*/  @P3 LEA R12, P4, R0.reuse, c[0x0][0x218], 0x3 ;  /* 0x00008600000c3a11 */ /* 0x040fe200078818ff */
[----:B------:R-:W-:-:S03]  /*03e0*/  IMAD.WIDE.U32 R10, R0, R11, c[0x0][0x1b0] ;  /* 0x00006c00000a7625 */ /* 0x000fc600078e000b */
[----:B------:R-:W-:-:S03]  /*03f0*/  @P3 LEA.HI.X R13, R0, c[0x0][0x21c], RZ, 0x3, P4 ;  /* 0x00008700000d3a11 */ /* 0x000fc600020f1cff */
[----:B------:R-:W5:Y:S04]  /*0400*/  LDG.E.64 R10, [R10.64] ;  /* 0x000000040a0a7981 */ /* 0x000f68000c1e1b00 */
[----:B------:R0:W5:Y:S01]  /*0410*/  @P3 LDG.E.64 R8, [R12.64] ;  /* 0x000000040c083981 */ /* 0x000162000c1e1b00 */
[----:B------:R-:W-:-:S03]  /*0420*/  @!P3 CS2R R8, SRZ ;  /* 0x000000000008b805 */ /* 0x000fc6000001ff00 */
.L_x_12007:
[----:B0-----:R-:W-:Y:S05]  /*0430*/  BSYNC B0 ;  /* 0x0000000000007941 */ /* 0x001fea0003800000 */
.L_x_12006:
[----:B------:R-:W-:Y:S01]  /*0440*/  ISETP.GE.AND P3, PT, R44, c[0x0][0x164], PT ;  /* 0x000059002c007a0c */ /* 0x000fe20003f66270 */
[----:B------:R-:W-:Y:S02]  /*0450*/  ULDC.64 UR6, c[0x0][0x180] ;  /* 0x0000600000067ab9 */ /* 0x000fe40000000a00 */
[----:B------:R-:W-:Y:S02]  /*0460*/  ULDC.64 UR8, c[0x0][0x1c0] ;  /* 0x0000700000087ab9 */ /* 0x000fe40000000a00 */
[----:B------:R-:W-:-:S04]  /*0470*/  ULOP3.LUT UP0, URZ, UR6, UR8, URZ, 0xfc, !UPT ;  /* 0x00000008063f7292 */ /* 0x000fc8000f80fc3f */
[----:B------:R-:W-:-:S04]  /*0480*/  ULOP3.LUT UP0, URZ, UR7, UR9, URZ, 0xfc, UP0 ;  /* 0x00000009073f7292 */ /* 0x000fc8000800fc3f */
[----:B------:R-:W-:Y:S08]  /*0490*/  @P3 EXIT ;  /* 0x000000000000394d */ /* 0x000ff00003800000 */
[----:B-----5:R-:W-:Y:S01]  /*04a0*/  MOV R45, R14 ;  /* 0x0000000e002d7202 */ /* 0x020fe20000000f00 */
[----:B------:R-:W-:Y:S01]  /*04b0*/  HADD2.F32 R42, -RZ, R6.H0_H0 ;  /* 0x20000006ff2a7230 */ /* 0x000fe20000004100 */
[--C-:B------:R-:W-:Y:S01]  /*04c0*/  SHF.R.U64 R43, R14, 0x10, R15.reuse ;  /* 0x000000100e2b7819 */ /* 0x100fe2000000120f */
[----:B------:R-:W-:Y:S01]  /*04d0*/  HADD2.F32 R0, -RZ, R9.H0_H0 ;  /* 0x20000009ff007230 */ /* 0x000fe20000004100 */
[----:B------:R-:W-:Y:S01]  /*04e0*/  MOV R12, R15 ;  /* 0x0000000f000c7202 */ /* 0x000fe20000000f00 */
[----:B------:R-:W-:Y:S01]  /*04f0*/  HADD2.F32 R45, -RZ, R45.H0_H0 ;  /* 0x2000002dff2d7230 */ /* 0x000fe20000004100 */
[----:B------:R-:W-:Y:S01]  /*0500*/  SHF.R.U32.HI R21, RZ, 0x10, R15 ;  /* 0x00000010ff157819 */ /* 0x000fe2000001160f */
[----:B------:R-:W-:Y:S01]  /*0510*/  IMAD.MOV.U32 R15, RZ, RZ, R18 ;  /* 0x000000ffff0f7224 */ /* 0x000fe200078e0012 */
[----:B------:R-:W-:Y:S01]  /*0520*/  MOV R13, R16 ;  /* 0x00000010000d7202 */ /* 0x000fe20000000f00 */
[----:B------:R-:W-:Y:S01]  /*0530*/  HADD2.F32 R43, -RZ, R43.H0_H0 ;  /* 0x2000002bff2b7230 */ /* 0x000fe20000004100 */
[----:B------:R-:W-:Y:S01]  /*0540*/  SHF.R.U64 R20, R16, 0x10, R17 ;  /* 0x0000001010147819 */ /* 0x000fe20000001211 */
[----:B------:R-:W-:Y:S01]  /*0550*/  ULDC.U8 UR6, c[0x0][0x1f0] ;  /* 0x00007c0000067ab9 */ /* 0x000fe20000000000 */
[----:B------:R-:W-:Y:S01]  /*0560*/  MOV R14, R17 ;  /* 0x00000011000e7202 */ /* 0x000fe20000000f00 */
[----:B------:R-:W-:Y:S01]  /*0570*/  HADD2.F32 R15, -RZ, R15.H0_H0 ;  /* 0x2000000fff0f7230 */ /* 0x000fe20000004100 */
[----:B------:R-:W-:Y:S01]  /*0580*/  SHF.R.U64 R34, R6, 0x10, R7 ;  /* 0x0000001006227819 */ /* 0x000fe20000001207 */
[----:B------:R-:W-:Y:S01]  /*0590*/  HADD2.F32 R6, -RZ, R4.H0_H0 ;  /* 0x20000004ff067230 */ /* 0x000fe20000004100 */
[----:B------:R-:W-:-:S02]  /*05a0*/  SHF.R.U32.HI R17, RZ, 0x10, R17 ;  /* 0x00000010ff117819 */ /* 0x000fc40000011611 */
[--C-:B------:R-:W-:Y:S01]  /*05b0*/  SHF.R.U64 R16, R18, 0x10, R19.reuse ;  /* 0x0000001012107819 */ /* 0x100fe20000001213 */
[----:B------:R-:W-:Y:S01]  /*05c0*/  HADD2.F32 R34, -RZ, R34.H0_H0 ;  /* 0x20000022ff227230 */ /* 0x000fe20000004100 */
[----:B------:R-:W-:Y:S02]  /*05d0*/  MOV R28, R19 ;  /* 0x00000013001c7202 */ /* 0x000fe40000000f00 */
[----:B------:R-:W-:Y:S02]  /*05e0*/  SHF.R.U32.HI R29, RZ, 0x10, R19 ;  /* 0x00000010ff1d7819 */ /* 0x000fe40000011613 */
[----:B------:R-:W-:Y:S01]  /*05f0*/  MOV R31, R10 ;  /* 0x0000000a001f7202 */ /* 0x000fe20000000f00 */
[----:B------:R-:W-:Y:S01]  /*0600*/  HADD2.F32 R28, -RZ, R28.H0_H0 ;  /* 0x2000001cff1c7230 */ /* 0x000fe20000004100 */
[--C-:B------:R-:W-:Y:S01]  /*0610*/  SHF.R.U64 R30, R10, 0x10, R11.reuse ;  /* 0x000000100a1e7819 */ /* 0x100fe2000000120b */
[----:B------:R-:W-:Y:S01]  /*0620*/  HADD2.F32 R10, -RZ, R20.H0_H0 ;  /* 0x20000014ff0a7230 */ /* 0x000fe20000004100 */
[----:B------:R-:W-:Y:S01]  /*0630*/  MOV R33, R11 ;  /* 0x0000000b00217202 */ /* 0x000fe20000000f00 */
[----:B------:R-:W-:Y:S01]  /*0640*/  HADD2.F32 R29, -RZ, R29.H0_H0 ;  /* 0x2000001dff1d7230 */ /* 0x000fe20000004100 */
[----:B------:R-:W-:Y:S01]  /*0650*/  SHF.R.U32.HI R32, RZ, 0x10, R11 ;  /* 0x00000010ff207819 */ /* 0x000fe2000001160b */
[----:B------:R-:W-:Y:S01]  /*0660*/  HADD2.F32 R11, -RZ, R13.H0_H0 ;  /* 0x2000000dff0b7230 */ /* 0x000fe20000004100 */
[----:B------:R-:W-:Y:S01]  /*0670*/  SHF.R.U32.HI R36, RZ, 0x10, R7 ;  /* 0x00000010ff247819 */ /* 0x000fe20000011607 */
[----:B------:R-:W-:Y:S01]  /*0680*/  HADD2.F32 R7, -RZ, R7.H0_H0 ;  /* 0x20000007ff077230 */ /* 0x000fe20000004100 */
[--C-:B------:R-:W-:Y:S01]  /*0690*/  SHF.R.U64 R35, R4, 0x10, R5.reuse ;  /* 0x0000001004237819 */ /* 0x100fe20000001205 */
        /* <DEDUP_REMOVED lines=10> */
[----:B------:R-:W-:-:S02]  /*0740*/  HADD2.F32 R12, -RZ, R14.H0_H0 ;  /* 0x2000000eff0c7230 */ /* 0x000fc40000004100 */
[----:B------:R-:W-:Y:S02]  /*0750*/  HADD2.F32 R9, -RZ, R21.H0_H0 ;  /* 0x20000015ff097230 */ /* 0x000fe40000004100 */
[----:B------:R-:W-:Y:S02]  /*0760*/  HADD2.F32 R13, -RZ, R17.H0_H0 ;  /* 0x20000011ff0d7230 */ /* 0x000fe40000004100 */
[----:B------:R-:W-:Y:S02]  /*0770*/  HADD2.F32 R14, -RZ, R16.H0_H0 ;  /* 0x20000010ff0e7230 */ /* 0x000fe40000004100 */
[----:B------:R-:W-:Y:S02]  /*0780*/  HADD2.F32 R31, -RZ, R31.H0_H0 ;  /* 0x2000001fff1f7230 */ /* 0x000fe40000004100 */
[----:B------:R-:W-:Y:S02]  /*0790*/  HADD2.F32 R30, -RZ, R30.H0_H0 ;  /* 0x2000001eff1e7230 */ /* 0x000fe40000004100 */
        /* <DEDUP_REMOVED lines=9> */
.L_x_12075:
[----:B------:R-:W-:Y:S01]  /*0830*/  ISETP.NE.U32.AND P3, PT, RZ, c[0x0][0x1c0], PT ;  /* 0x00007000ff007a0c */ /* 0x000fe20003f65070 */
[----:B------:R-:W-:-:S03]  /*0840*/  HFMA2.MMA R65, -RZ, RZ, 1.875, 0 ;  /* 0x3f800000ff417435 */ /* 0x000fc600000001ff */
[----:B------:R-:W-:-:S13]  /*0850*/  ISETP.NE.AND.EX P3, PT, RZ, c[0x0][0x1c4], PT, P3 ;  /* 0x00007100ff007a0c */ /* 0x000fda0003f65330 */
[----:B------:R-:W-:-:S05]  /*0860*/  @P3 MOV R25, 0x4 ;  /* 0x0000000400193802 */ /* 0x000fca0000000f00 */
[----:B------:R-:W-:-:S05]  /*0870*/  @P3 IMAD.WIDE R24, R44, R25, c[0x0][0x1c0] ;  /* 0x000070002c183625 */ /* 0x000fca00078e0219 */
[----:B------:R0:W5:Y:S01]  /*0880*/  @P3 LDG.E R65, [R24.64] ;  /* 0x0000000418413981 */ /* 0x000162000c1e1900 */
[----:B------:R-:W-:Y:S01]  /*0890*/  IMAD R26, R44, c[0x0][0x168], RZ ;  /* 0x00005a002c1a7a24 */ /* 0x000fe200078e02ff */
[----:B------:R-:W-:Y:S02]  /*08a0*/  BSSY B0, `(.L_x_12008) ;  /* 0x0000036000007945 */ /* 0x000fe40003800000 */
[----:B------:R-:W1:Y:S02]  /*08b0*/  S2R R64, SR_TID.X ;  /* 0x0000000000407919 */ /* 0x000e640000002100 */
[----:B------:R-:W-:-:S04]  /*08c0*/  SHF.R.S32.HI R27, RZ, 0x1f, R26 ;  /* 0x0000001fff1b7819 */ /* 0x000fc8000001141a */
[----:B------:R-:W-:Y:S02]  /*08d0*/  LEA.HI R27, R27, R26, RZ, 0x2 ;  /* 0x0000001a1b1b7211 */ /* 0x000fe400078f10ff */
[----:B-1----:R-:W-:-:S04]  /*08e0*/  LOP3.LUT R64, R64, 0x1f, RZ, 0xc0, !PT ;  /* 0x0000001f40407812 */ /* 0x002fc800078ec0ff */
[----:B------:R-:W-:-:S05]  /*08f0*/  LEA.HI.SX32 R63, R27, R64, 0x1e ;  /* 0x000000401b3f7211 */ /* 0x000fca00078ff2ff */
[----:B------:R-:W-:Y:S01]  /*0900*/  IMAD.MOV.U32 R66, RZ, RZ, R63 ;  /* 0x000000ffff427224 */ /* 0x000fe200078e003f */
[----:B------:R-:W-:Y:S05]  /*0910*/  @!P0 BRA `(.L_x_12009) ;  /* 0x000002e000008947 */ /* 0x000fea0003800000 */
[----:B0-----:R-:W-:Y:S02]  /*0920*/  MOV R24, 0x10 ;  /* 0x0000001000187802 */ /* 0x001fe40000000f00 */
        /* <DEDUP_REMOVED lines=9> */
[----:B--2--5:R-:W-:-:S12]  /*09c0*/  FMUL.FTZ R47, R24, R65 ;  /* 0x00000041182f7220 */ /* 0x024fd80000410000 */
[----:B------:R-:W-:Y:S05]  /*09d0*/  @P3 BRA `(.L_x_12010) ;  /* 0x0000003000003947 */ /* 0x000fea0003800000 */
[----:B0-----:R-:W-:-:S13]  /*09e0*/  PLOP3.LUT P4, PT, PT, PT, UP0, 0x80, 0x0 ;  /* 0x000000000000781c */ /* 0x001fda0003f8f008 */
[----:B------:R-:W-:Y:S05]  /*09f0*/  @P4 BRA `(.L_x_12011) ;  /* 0x0000002000004947 */ /* 0x000fea0003800000 */
[----:B------:R-:W-:Y:S05]  /*0a00*/  BRA `(.L_x_12012) ;  /* 0x0000002000007947 */ /* 0x000fea0003800000 */
.L_x_12010:
[----:B0-----:R-:W-:-:S05]  /*0a10*/  FADD.FTZ R47, R16, R47 ;  /* 0x0000002f102f7221 */ /* 0x001fca0000010000 */
.L_x_12011:
[----:B------:R-:W-:Y:S02]  /*0a20*/  MOV R20, R47 ;  /* 0x0000002f00147202 */ /* 0x000fe40000000f00 */
.L_x_12012:
[----:B------:R-:W-:Y:S01]  /*0a30*/  FMUL.FTZ R48, R25, R65 ;  /* 0x0000004119307220 */ /* 0x000fe20000410000 */
[----:B------:R-:W-:Y:S05]  /*0a40*/  @P3 BRA `(.L_x_12013) ;  /* 0x0000003000003947 */ /* 0x000fea0003800000 */
[----:B------:R-:W-:-:S13]  /*0a50*/  PLOP3.LUT P4, PT, PT, PT, UP0, 0x80, 0x0 ;  /* 0x000000000000781c */ /* 0x000fda0003f8f008 */
[----:B------:R-:W-:Y:S05]  /*0a60*/  @P4 BRA `(.L_x_12014) ;  /* 0x0000002000004947 */ /* 0x000fea0003800000 */
[----:B------:R-:W-:Y:S05]  /*0a70*/  BRA `(.L_x_12015) ;  /* 0x0000002000007947 */ /* 0x000fea0003800000 */
.L_x_12013:
[----:B------:R-:W-:-:S05]  /*0a80*/  FADD.FTZ R48, R17, R48 ;  /* 0x0000003011307221 */ /* 0x000fca0000010000 */
.L_x_12014:
[----:B------:R-:W-:Y:S02]  /*0a90*/  MOV R21, R48 ;  /* 0x0000003000157202 */ /* 0x000fe40000000f00 */
.L_x_12015:
[----:B------:R-:W-:Y:S01]  /*0aa0*/  FMUL.FTZ R55, R26, R65 ;  /* 0x000000411a377220 */ /* 0x000fe20000410000 */
[----:B------:R-:W-:Y:S05]  /*0ab0*/  @P3 BRA `(.L_x_12016) ;  /* 0x0000003000003947 */ /* 0x000fea0003800000 */
[----:B------:R-:W-:-:S13]  /*0ac0*/  PLOP3.LUT P4, PT, PT, PT, UP0, 0x80, 0x0 ;  /* 0x000000000000781c */ /* 0x000fda0003f8f008 */
[----:B------:R-:W-:Y:S05]  /*0ad0*/  @P4 BRA `(.L_x_12017) ;  /* 0x0000002000004947 */ /* 0x000fea0003800000 */
[----:B------:R-:W-:Y:S05]  /*0ae0*/  BRA `(.L_x_12018) ;  /* 0x0000002000007947 */ /* 0x000fea0003800000 */
.L_x_12016:
[----:B------:R-:W-:-:S05]  /*0af0*/  FADD.FTZ R55, R18, R55 ;  /* 0x0000003712377221 */ /* 0x000fca0000010000 */
.L_x_12017:
[----:B------:R-:W-:Y:S02]  /*0b00*/  MOV R22, R55 ;  /* 0x0000003700167202 */ /* 0x000fe40000000f00 */
.L_x_12018:
[----:B------:R-:W-:Y:S01]  /*0b10*/  FMUL.FTZ R56, R27, R65 ;  /* 0x000000411b387220 */ /* 0x000fe20000410000 */
[----:B------:R-:W-:Y:S05]  /*0b20*/  @P3 BRA `(.L_x_12019) ;  /* 0x0000003000003947 */ /* 0x000fea0003800000 */
[----:B------:R-:W-:-:S13]  /*0b30*/  PLOP3.LUT P3, PT, PT, PT, UP0, 0x80, 0x0 ;  /* 0x000000000000781c */ /* 0x000fda0003f6f008 */
[----:B------:R-:W-:Y:S05]  /*0b40*/  @P3 BRA `(.L_x_12020) ;  /* 0x0000002000003947 */ /* 0x000fea0003800000 */
[----:B------:R-:W-:Y:S05]  /*0b50*/  BRA `(.L_x_12021) ;  /* 0x0000002000007947 */ /* 0x000fea0003800000 */
.L_x_12019:
[----:B------:R-:W-:-:S05]  /*0b60*/  FADD.FTZ R56, R19, R56 ;  /* 0x0000003813387221 */ /* 0x000fca0000010000 */
.L_x_12020:
[----:B------:R-:W-:Y:S02]  /*0b70*/  MOV R23, R56 ;  /* 0x0000003800177202 */ /* 0x000fe40000000f00 */
.L_x_12021:
[----:B------:R-:W-:Y:S02]  /*0b80*/  PLOP3.LUT P3, PT, PT, PT, UP0, 0x80, 0x0 ;  /* 0x000000000000781c */ /* 0x000fe40003f6f008 */
[----:B------:R-:W-:Y:S02]  /*0b90*/  PLOP3.LUT P4, PT, PT, PT, UP0, 0x80, 0x0 ;  /* 0x000000000000781c */ /* 0x000fe40003f8f008 */
[----:B------:R-:W-:Y:S02]  /*0ba0*/  PLOP3.LUT P5, PT, PT, PT, UP0, 0x80, 0x0 ;  /* 0x000000000000781c */ /* 0x000fe40003faf008 */
[----:B------:R-:W-:-:S07]  /*0bb0*/  IADD3 R66, R63, 0x20, RZ ;  /* 0x000000203f427810 */ /* 0x000fce0007ffe0ff */
[----:B------:R-:W-:-:S13]  /*0bc0*/  @P3 LEA R24, P3, R63, c[0x0][0x188], 0x4 ;  /* 0x000062003f183a11 */ /* 0x000fda00078620ff */
[----:B------:R-:W-:Y:S02]  /*0bd0*/  @P4 LEA.HI.X R25, R63, c[0x0][0x18c], RZ, 0x4, P3 ;  /* 0x000063003f194a11 */ /* 0x000fe400018f24ff */
[----:B------:R-:W-:-:S13]  /*0be0*/  PLOP3.LUT P3, PT, PT, PT, UP0, 0x80, 0x0 ;  /* 0x000000000000781c */ /* 0x000fda0003f6f008 */
[----:B------:R0:W-:Y:S02]  /*0bf0*/  @P3 STG.E.128 [R24.64], R20 ;  /* 0x0000001418003986 */ /* 0x0001e4000c101d04 */
.L_x_12009:
[----:B0-----:R-:W-:Y:S05]  /*0c00*/  BSYNC B0 ;  /* 0x0000000000007941 */ /* 0x001fea0003800000 */
.L_x_12008:
[----:B------:R-:W-:Y:S01]  /*0c10*/  ISETP.GE.U32.AND P3, PT, R46, 0x40, PT ;  /* 0x000000402e00780c */ /* 0x000fe20003f66070 */
[----:B------:R-:W-:-:S12]  /*0c20*/  BSSY B0, `(.L_x_12022) ;  /* 0x0000030000007945 */ /* 0x000fd80003800000 */
        /* <DEDUP_REMOVED lines=16> */
.L_x_12024:
[----:B0-----:R-:W-:-:S05]  /*0d30*/  FADD.FTZ R49, R16, R49 ;  /* 0x0000003110317221 */ /* 0x001fca0000010000 */
.L_x_12025:
[----:B------:R-:W-:Y:S02]  /*0d40*/  MOV R20, R49 ;  /* 0x0000003100147202 */ /* 0x000fe40000000f00 */
.L_x_12026:
[----:B------:R-:W-:Y:S01]  /*0d50*/  FMUL.FTZ R50, R25, R65 ;  /* 0x0000004119327220 */ /* 0x000fe20000410000 */
[----:B------:R-:W-:Y:S05]  /*0d60*/  @P3 BRA `(.L_x_12027) ;  /* 0x0000003000003947 */ /* 0x000fea0003800000 */
[----:B------:R-:W-:-:S13]  /*0d70*/  PLOP3.LUT P4, PT, PT, PT, UP0, 0x80, 0x0 ;  /* 0x000000000000781c */ /* 0x000fda0003f8f008 */
[----:B------:R-:W-:Y:S05]  /*0d80*/  @P4 BRA `(.L_x_12028) ;  /* 0x0000002000004947 */ /* 0x000fea0003800000 */
[----:B------:R-:W-:Y:S05]  /*0d90*/  BRA `(.L_x_12029) ;  /* 0x0000002000007947 */ /* 0x000fea0003800000 */
.L_x_12027:
[----:B------:R-:W-:-:S05]  /*0da0*/  FADD.FTZ R50, R17, R50 ;  /* 0x0000003211327221 */ /* 0x000fca0000010000 */
.L_x_12028:
[----:B------:R-:W-:Y:S02]  /*0db0*/  MOV R21, R50 ;  /* 0x0000003200157202 */ /* 0x000fe40000000f00 */
.L_x_12029:
[----:B------:R-:W-:Y:S01]  /*0dc0*/  FMUL.FTZ R57, R26, R65 ;  /* 0x000000411a397220 */ /* 0x000fe20000410000 */
[----:B------:R-:W-:Y:S05]  /*0dd0*/  @P3 BRA `(.L_x_12030) ;  /* 0x0000003000003947 */ /* 0x000fea0003800000 */
[----:B------:R-:W-:-:S13]  /*0de0*/  PLOP3.LUT P4, PT, PT, PT, UP0, 0x80, 0x0 ;  /* 0x000000000000781c */ /* 0x000fda0003f8f008 */
[----:B------:R-:W-:Y:S05]  /*0df0*/  @P4 BRA `(.L_x_12031) ;  /* 0x0000002000004947 */ /* 0x000fea0003800000 */
[----:B------:R-:W-:Y:S05]  /*0e00*/  BRA `(.L_x_12032) ;  /* 0x0000002000007947 */ /* 0x000fea0003800000 */
.L_x_12030:
[----:B------:R-:W-:-:S05]  /*0e10*/  FADD.FTZ R57, R18, R57 ;  /* 0x0000003912397221 */ /* 0x000fca0000010000 */
.L_x_12031:
[----:B------:R-:W-:Y:S02]  /*0e20*/  MOV R22, R57 ;  /* 0x0000003900167202 */ /* 0x000fe40000000f00 */
.L_x_12032:
[----:B------:R-:W-:Y:S01]  /*0e30*/  FMUL.FTZ R58, R27, R65 ;  /* 0x000000411b3a7220 */ /* 0x000fe20000410000 */
[----:B------:R-:W-:Y:S05]  /*0e40*/  @P3 BRA `(.L_x_12033) ;  /* 0x0000003000003947 */ /* 0x000fea0003800000 */
[----:B------:R-:W-:-:S13]  /*0e50*/  PLOP3.LUT P3, PT, PT, PT, UP0, 0x80, 0x0 ;  /* 0x000000000000781c */ /* 0x000fda0003f6f008 */
[----:B------:R-:W-:Y:S05]  /*0e60*/  @P3 BRA `(.L_x_12034) ;  /* 0x0000002000003947 */ /* 0x000fea0003800000 */
[----:B------:R-:W-:Y:S05]  /*0e70*/  BRA `(.L_x_12035) ;  /* 0x0000002000007947 */ /* 0x000fea0003800000 */
.L_x_12033:
[----:B------:R-:W-:-:S05]  /*0e80*/  FADD.FTZ R58, R19, R58 ;  /* 0x0000003a133a7221 */ /* 0x000fca0000010000 */
.L_x_12034:
[----:B------:R-:W-:Y:S02]  /*0e90*/  MOV R23, R58 ;  /* 0x0000003a00177202 */ /* 0x000fe40000000f00 */
.L_x_12035:
[----:B------:R-:W-:Y:S02]  /*0ea0*/  PLOP3.LUT P3, PT, PT, PT, UP0, 0x80, 0x0 ;  /* 0x000000000000781c */ /* 0x000fe40003f6f008 */
[----:B------:R-:W-:Y:S02]  /*0eb0*/  PLOP3.LUT P4, PT, PT, PT, UP0, 0x80, 0x0 ;  /* 0x000000000000781c */ /* 0x000fe40003f8f008 */
[----:B------:R-:W-:-:S09]  /*0ec0*/  PLOP3.LUT P5, PT, PT, PT, UP0, 0x80, 0x0 ;  /* 0x000000000000781c */ /* 0x000fd20003faf008 */
[----:B------:R-:W-:-:S13]  /*0ed0*/  @P3 LEA R24, P3, R66, c[0x0][0x188], 0x4 ;  /* 0x0000620042183a11 */ /* 0x000fda00078620ff */
[C---:B------:R-:W-:Y:S02]  /*0ee0*/  @P4 LEA.HI.X R25, R66.reuse, c[0x0][0x18c], RZ, 0x4, P3 ;  /* 0x0000630042194a11 */ /* 0x040fe400018f24ff */
[----:B------:R-:W-:Y:S02]  /*0ef0*/  PLOP3.LUT P3, PT, PT, PT, UP0, 0x80, 0x0 ;  /* 0x000000000000781c */ /* 0x000fe40003f6f008 */
[----:B------:R-:W-:-:S11]  /*0f00*/  IADD3 R66, R66, 0x20, RZ ;  /* 0x0000002042427810 */ /* 0x000fd60007ffe0ff */
[----:B------:R0:W-:Y:S02]  /*0f10*/  @P3 STG.E.128 [R24.64], R20 ;  /* 0x0000001418003986 */ /* 0x0001e4000c101d04 */
.L_x_12023:
[----:B------:R-:W-:Y:S05]  /*0f20*/  BSYNC B0 ;  /* 0x0000000000007941 */ /* 0x000fea0003800000 */
.L_x_12022:
        /* <DEDUP_REMOVED lines=17> */
.L_x_12038:
[----:B0-----:R-:W-:-:S04]  /*1040*/  FADD.FTZ R51, R16, R51 ;  /* 0x0000003310337221 */ /* 0x001fc80000010000 */
.L_x_12039:
[----:B------:R-:W-:-:S03]  /*1050*/  IMAD.MOV.U32 R20, RZ, RZ, R51 ;  /* 0x000000ffff147224 */ /* 0x000fc600078e0033 */
.L_x_12040:
[----:B------:R-:W-:Y:S01]  /*1060*/  FMUL.FTZ R52, R25, R65 ;  /* 0x0000004119347220 */ /* 0x000fe20000410000 */
[----:B------:R-:W-:Y:S05]  /*1070*/  @P3 BRA `(.L_x_12041) ;  /* 0x0000003000003947 */ /* 0x000fea0003800000 */
[----:B------:R-:W-:-:S13]  /*1080*/  PLOP3.LUT P4, PT, PT, PT, UP0, 0x80, 0x0 ;  /* 0x000000000000781c */ /* 0x000fda0003f8f008 */
[----:B------:R-:W-:Y:S05]  /*1090*/  @P4 BRA `(.L_x_12042) ;  /* 0x0000002000004947 */ /* 0x000fea0003800000 */
[----:B------:R-:W-:Y:S05]  /*10a0*/  BRA `(.L_x_12043) ;  /* 0x0000002000007947 */ /* 0x000fea0003800000 */
.L_x_12041:
[----:B------:R-:W-:-:S05]  /*10b0*/  FADD.FTZ R52, R17, R52 ;  /* 0x0000003411347221 */ /* 0x000fca0000010000 */
.L_x_12042:
[----:B------:R-:W-:Y:S02]  /*10c0*/  MOV R21, R52 ;  /* 0x0000003400157202 */ /* 0x000fe40000000f00 */
.L_x_12043:
[----:B------:R-:W-:Y:S01]  /*10d0*/  FMUL.FTZ R59, R26, R65 ;  /* 0x000000411a3b7220 */ /* 0x000fe20000410000 */
[----:B------:R-:W-:Y:S05]  /*10e0*/  @P3 BRA `(.L_x_12044) ;  /* 0x0000003000003947 */ /* 0x000fea0003800000 */
[----:B------:R-:W-:-:S13]  /*10f0*/  PLOP3.LUT P4, PT, PT, PT, UP0, 0x80, 0x0 ;  /* 0x000000000000781c */ /* 0x000fda0003f8f008 */
[----:B------:R-:W-:Y:S05]  /*1100*/  @P4 BRA `(.L_x_12045) ;  /* 0x0000002000004947 */ /* 0x000fea0003800000 */
[----:B------:R-:W-:Y:S05]  /*1110*/  BRA `(.L_x_12046) ;  /* 0x0000002000007947 */ /* 0x000fea0003800000 */
.L_x_12044:
[----:B------:R-:W-:-:S05]  /*1120*/  FADD.FTZ R59, R18, R59 ;  /* 0x0000003b123b7221 */ /* 0x000fca0000010000 */
.L_x_12045:
[----:B------:R-:W-:Y:S02]  /*1130*/  MOV R22, R59 ;  /* 0x0000003b00167202 */ /* 0x000fe40000000f00 */
.L_x_12046:
[----:B------:R-:W-:Y:S01]  /*1140*/  FMUL.FTZ R60, R27, R65 ;  /* 0x000000411b3c7220 */ /* 0x000fe20000410000 */
[----:B------:R-:W-:Y:S05]  /*1150*/  @P3 BRA `(.L_x_12047) ;  /* 0x0000003000003947 */ /* 0x000fea0003800000 */
[----:B------:R-:W-:-:S13]  /*1160*/  PLOP3.LUT P3, PT, PT, PT, UP0, 0x80, 0x0 ;  /* 0x000000000000781c */ /* 0x000fda0003f6f008 */
[----:B------:R-:W-:Y:S05]  /*1170*/  @P3 BRA `(.L_x_12048) ;  /* 0x0000002000003947 */ /* 0x000fea0003800000 */
[----:B------:R-:W-:Y:S05]  /*1180*/  BRA `(.L_x_12049) ;  /* 0x0000002000007947 */ /* 0x000fea0003800000 */
.L_x_12047:
[----:B------:R-:W-:-:S05]  /*1190*/  FADD.FTZ R60, R19, R60 ;  /* 0x0000003c133c7221 */ /* 0x000fca0000010000 */
.L_x_12048:
[----:B------:R-:W-:Y:S02]  /*11a0*/  MOV R23, R60 ;  /* 0x0000003c00177202 */ /* 0x000fe40000000f00 */
.L_x_12049:
        /* <DEDUP_REMOVED lines=8> */
.L_x_12037:
[----:B------:R-:W-:Y:S05]  /*1230*/  BSYNC B0 ;  /* 0x0000000000007941 */ /* 0x000fea0003800000 */
.L_x_12036:
        /* <DEDUP_REMOVED lines=17> */
.L_x_12052:
[----:B0-----:R-:W-:-:S05]  /*1350*/  FADD.FTZ R53, R16, R53 ;  /* 0x0000003510357221 */ /* 0x001fca0000010000 */
.L_x_12053:
[----:B------:R-:W-:Y:S02]  /*1360*/  MOV R20, R53 ;  /* 0x0000003500147202 */ /* 0x000fe40000000f00 */
.L_x_12054:
[----:B------:R-:W-:Y:S01]  /*1370*/  FMUL.FTZ R54, R25, R65 ;  /* 0x0000004119367220 */ /* 0x000fe20000410000 */
[----:B------:R-:W-:Y:S05]  /*1380*/  @P3 BRA `(.L_x_12055) ;  /* 0x0000003000003947 */ /* 0x000fea0003800000 */
[----:B------:R-:W-:-:S13]  /*1390*/  PLOP3.LUT P4, PT, PT, PT, UP0, 0x80, 0x0 ;  /* 0x000000000000781c */ /* 0x000fda0003f8f008 */
[----:B------:R-:W-:Y:S05]  /*13a0*/  @P4 BRA `(.L_x_12056) ;  /* 0x0000002000004947 */ /* 0x000fea0003800000 */
[----:B------:R-:W-:Y:S05]  /*13b0*/  BRA `(.L_x_12057) ;  /* 0x0000002000007947 */ /* 0x000fea0003800000 */
.L_x_12055:
[----:B------:R-:W-:-:S04]  /*13c0*/  FADD.FTZ R54, R17, R54 ;  /* 0x0000003611367221 */ /* 0x000fc80000010000 */
.L_x_12056:
[----:B------:R-:W-:-:S03]  /*13d0*/  IMAD.MOV.U32 R21, RZ, RZ, R54 ;  /* 0x000000ffff157224 */ /* 0x000fc600078e0036 */
.L_x_12057:
[----:B------:R-:W-:Y:S01]  /*13e0*/  FMUL.FTZ R61, R26, R65 ;  /* 0x000000411a3d7220 */ /* 0x000fe20000410000 */
[----:B------:R-:W-:Y:S05]  /*13f0*/  @P3 BRA `(.L_x_12058) ;  /* 0x0000003000003947 */ /* 0x000fea0003800000 */
[----:B------:R-:W-:-:S13]  /*1400*/  PLOP3.LUT P4, PT, PT, PT, UP0, 0x80, 0x0 ;  /* 0x000000000000781c */ /* 0x000fda0003f8f008 */
[----:B------:R-:W-:Y:S05]  /*1410*/  @P4 BRA `(.L_x_12059) ;  /* 0x0000002000004947 */ /* 0x000fea0003800000 */
[----:B------:R-:W-:Y:S05]  /*1420*/  BRA `(.L_x_12060) ;  /* 0x0000002000007947 */ /* 0x000fea0003800000 */
.L_x_12058:
[----:B------:R-:W-:-:S05]  /*1430*/  FADD.FTZ R61, R18, R61 ;  /* 0x0000003d123d7221 */ /* 0x000fca0000010000 */
.L_x_12059:
[----:B------:R-:W-:Y:S02]  /*1440*/  MOV R22, R61 ;  /* 0x0000003d00167202 */ /* 0x000fe40000000f00 */
.L_x_12060:
[----:B------:R-:W-:Y:S01]  /*1450*/  FMUL.FTZ R62, R27, R65 ;  /* 0x000000411b3e7220 */ /* 0x000fe20000410000 */
[----:B------:R-:W-:Y:S05]  /*1460*/  @P3 BRA `(.L_x_12061) ;  /* 0x0000003000003947 */ /* 0x000fea0003800000 */
[----:B------:R-:W-:-:S13]  /*1470*/  PLOP3.LUT P3, PT, PT, PT, UP0, 0x80, 0x0 ;  /* 0x000000000000781c */ /* 0x000fda0003f6f008 */
[----:B------:R-:W-:Y:S05]  /*1480*/  @P3 BRA `(.L_x_12062) ;  /* 0x0000002000003947 */ /* 0x000fea0003800000 */
[----:B------:R-:W-:Y:S05]  /*1490*/  BRA `(.L_x_12063) ;  /* 0x0000002000007947 */ /* 0x000fea0003800000 */
.L_x_12061:
[----:B------:R-:W-:-:S05]  /*14a0*/  FADD.FTZ R62, R19, R62 ;  /* 0x0000003e133e7221 */ /* 0x000fca0000010000 */
.L_x_12062:
[----:B------:R-:W-:Y:S02]  /*14b0*/  MOV R23, R62 ;  /* 0x0000003e00177202 */ /* 0x000fe40000000f00 */
.L_x_12063:
[----:B------:R-:W-:Y:S02]  /*14c0*/  PLOP3.LUT P3, PT, PT, PT, UP0, 0x80, 0x0 ;  /* 0x000000000000781c */ /* 0x000fe40003f6f008 */
[----:B------:R-:W-:Y:S02]  /*14d0*/  PLOP3.LUT P4, PT, PT, PT, UP0, 0x80, 0x0 ;  /* 0x000000000000781c */ /* 0x000fe40003f8f008 */
[----:B------:R-:W-:-:S09]  /*14e0*/  PLOP3.LUT P5, PT, PT, PT, UP0, 0x80, 0x0 ;  /* 0x000000000000781c */ /* 0x000fd20003faf008 */
[----:B------:R-:W-:-:S13]  /*14f0*/  @P3 LEA R24, P3, R66, c[0x0][0x188], 0x4 ;  /* 0x0000620042183a11 */ /* 0x000fda00078620ff */
[----:B------:R-:W-:Y:S02]  /*1500*/  @P4 LEA.HI.X R25, R66, c[0x0][0x18c], RZ, 0x4, P3 ;  /* 0x0000630042194a11 */ /* 0x000fe400018f24ff */
[----:B------:R-:W-:-:S13]  /*1510*/  PLOP3.LUT P3, PT, PT, PT, UP0, 0x80, 0x0 ;  /* 0x000000000000781c */ /* 0x000fda0003f6f008 */
[----:B------:R0:W-:Y:S02]  /*1520*/  @P3 STG.E.128 [R24.64], R20 ;  /* 0x0000001418003986 */ /* 0x0001e4000c101d04 */
.L_x_12051:
[----:B------:R-:W-:Y:S05]  /*1530*/  BSYNC B0 ;  /* 0x0000000000007941 */ /* 0x000fea0003800000 */
.L_x_12050:
[----:B0-----:R-:W-:Y:S01]  /*1540*/  FADD.FTZ R25, RZ, R47 ;  /* 0x0000002fff197221 */ /* 0x001fe20000010000 */
[C---:B------:R-:W-:Y:S02]  /*1550*/  ISETP.GT.U32.AND P3, PT, R46.reuse, 0x3f, PT ;  /* 0x0000003f2e00780c */ /* 0x040fe40003f64070 */
[----:B------:R-:W-:Y:S01]  /*1560*/  ISETP.GT.U32.AND P4, PT, R46, 0x5f, PT ;  /* 0x0000005f2e00780c */ /* 0x000fe20003f84070 */
[----:B------:R-:W-:Y:S01]  /*1570*/  FADD.FTZ R24, R48, R25 ;  /* 0x0000001930187221 */ /* 0x000fe20000010000 */
[----:B------:R-:W-:Y:S02]  /*1580*/  ISETP.GT.U32.AND P5, PT, R46, 0x7f, PT ;  /* 0x0000007f2e00780c */ /* 0x000fe40003fa4070 */
[----:B------:R-:W-:Y:S01]  /*1590*/  ISETP.NE.AND P6, PT, R64, RZ, PT ;  /* 0x000000ff4000720c */ /* 0x000fe20003fc5270 */
[----:B------:R-:W-:-:S04]  /*15a0*/  FADD.FTZ R25, R55, R24 ;  /* 0x0000001837197221 */ /* 0x000fc80000010000 */
[----:B------:R-:W-:-:S05]  /*15b0*/  FADD.FTZ R25, R56, R25 ;  /* 0x0000001938197221 */ /* 0x000fca0000010000 */
[----:B------:R-:W-:-:S05]  /*15c0*/  FSEL R26, R25, RZ, P0 ;  /* 0x000000ff191a7208 */ /* 0x000fca0000000000 */
[----:B------:R-:W-:-:S04]  /*15d0*/  FADD.FTZ R25, R49, R26 ;  /* 0x0000001a31197221 */ /* 0x000fc80000010000 */
[----:B------:R-:W-:-:S04]  /*15e0*/  FADD.FTZ R24, R50, R25 ;  /* 0x0000001932187221 */ /* 0x000fc80000010000 */
[----:B------:R-:W-:-:S04]  /*15f0*/  FADD.FTZ R25, R57, R24 ;  /* 0x0000001839197221 */ /* 0x000fc80000010000 */
[----:B------:R-:W-:-:S04]  /*1600*/  @P3 FADD.FTZ R26, R58, R25 ;  /* 0x000000193a1a3221 */ /* 0x000fc80000010000 */
[----:B------:R-:W-:-:S04]  /*1610*/  FADD.FTZ R25, R51, R26 ;  /* 0x0000001a33197221 */ /* 0x000fc80000010000 */
[----:B------:R-:W-:-:S04]  /*1620*/  FADD.FTZ R24, R52, R25 ;  /* 0x0000001934187221 */ /* 0x000fc80000010000 */
[----:B------:R-:W-:-:S04]  /*1630*/  FADD.FTZ R25, R59, R24 ;  /* 0x000000183b197221 */ /* 0x000fc80000010000 */
[----:B------:R-:W-:-:S04]  /*1640*/  @P4 FADD.FTZ R26, R60, R25 ;  /* 0x000000193c1a4221 */ /* 0x000fc80000010000 */
[----:B------:R-:W-:-:S04]  /*1650*/  FADD.FTZ R25, R53, R26 ;  /* 0x0000001a35197221 */ /* 0x000fc80000010000 */
[----:B------:R-:W-:-:S04]  /*1660*/  FADD.FTZ R24, R54, R25 ;  /* 0x0000001936187221 */ /* 0x000fc80000010000 */
[----:B------:R-:W-:-:S04]  /*1670*/  FADD.FTZ R25, R61, R24 ;  /* 0x000000183d197221 */ /* 0x000fc80000010000 */
[----:B------:R-:W-:Y:S01]  /*1680*/  @P5 FADD.FTZ R26, R62, R25 ;  /* 0x000000193e1a5221 */ /* 0x000fe20000010000 */
[----:B------:R-:W-:Y:S05]  /*1690*/  BRA.DIV ~URZ, `(.L_x_12064) ;  /* 0x000009727f007947 */ /* 0x000fea000b800000 */
[----:B------:R0:W1:Y:S02]  /*16a0*/  SHFL.BFLY PT, R27, R26, 0x1, 0x1f ;  /* 0x0c201f001a1b7f89 */ /* 0x00006400000e0000 */
.L_x_12076:
        /* <DEDUP_REMOVED lines=11> */
[--C-:B-----5:R-:W-:Y:S02]  /*1760*/  FADD.FTZ R65, R47, -R26.reuse ;  /* 0x8000001a2f417221 */ /* 0x120fe40000010000 */
[--C-:B------:R-:W-:Y:S02]  /*1770*/  FADD.FTZ R64, R48, -R26.reuse ;  /* 0x8000001a30407221 */ /* 0x100fe40000010000 */
[----:B------:R-:W-:Y:S02]  /*1780*/  FFMA.FTZ R65, R65, R65, RZ ;  /* 0x0000004141417223 */ /* 0x000fe400000100ff */
[--C-:B------:R-:W-:Y:S02]  /*1790*/  FADD.FTZ R24, R56, -R26.reuse ;  /* 0x8000001a38187221 */ /* 0x100fe40000010000 */
[----:B------:R-:W-:Y:S02]  /*17a0*/  FFMA.FTZ R65, R64, R64, R65 ;  /* 0x0000004040417223 */ /* 0x000fe40000010041 */
[----:B------:R-:W-:-:S02]  /*17b0*/  FADD.FTZ R64, R55, -R26 ;  /* 0x8000001a37407221 */ /* 0x000fc40000010000 */
[--C-:B------:R-:W-:Y:S02]  /*17c0*/  FADD.FTZ R25, R49, -R26.reuse ;  /* 0x8000001a31197221 */ /* 0x100fe40000010000 */
[----:B------:R-:W-:Y:S02]  /*17d0*/  FFMA.FTZ R65, R64, R64, R65 ;  /* 0x0000004040417223 */ /* 0x000fe40000010041 */
[----:B------:R-:W-:Y:S02]  /*17e0*/  FADD.FTZ R64, R50, -R26 ;  /* 0x8000001a32407221 */ /* 0x000fe40000010000 */
[----:B------:R-:W-:-:S05]  /*17f0*/  FFMA.FTZ R24, R24, R24, R65 ;  /* 0x0000001818187223 */ /* 0x000fca0000010041 */
[----:B------:R-:W-:-:S05]  /*1800*/  FSEL R24, R24, RZ, P0 ;  /* 0x000000ff18187208 */ /* 0x000fca0000000000 */
[----:B------:R-:W-:-:S04]  /*1810*/  FFMA.FTZ R25, R25, R25, R24 ;  /* 0x0000001919197223 */ /* 0x000fc80000010018 */
[----:B------:R-:W-:Y:S02]  /*1820*/  FFMA.FTZ R25, R64, R64, R25 ;  /* 0x0000004040197223 */ /* 0x000fe40000010019 */
[----:B------:R-:W-:-:S04]  /*1830*/  FADD.FTZ R64, R57, -R26 ;  /* 0x8000001a39407221 */ /* 0x000fc80000010000 */
[----:B------:R-:W-:Y:S02]  /*1840*/  FFMA.FTZ R25, R64, R64, R25 ;  /* 0x0000004040197223 */ /* 0x000fe40000010019 */
[----:B------:R-:W-:-:S04]  /*1850*/  FADD.FTZ R64, R58, -R26 ;  /* 0x8000001a3a407221 */ /* 0x000fc80000010000 */
[----:B------:R-:W-:Y:S02]  /*1860*/  @P3 FFMA.FTZ R24, R64, R64, R25 ;  /* 0x0000004040183223 */ /* 0x000fe40000010019 */
[--C-:B------:R-:W-:Y:S02]  /*1870*/  FADD.FTZ R25, R51, -R26.reuse ;  /* 0x8000001a33197221 */ /* 0x100fe40000010000 */
[----:B------:R-:W-:Y:S02]  /*1880*/  FADD.FTZ R64, R52, -R26 ;  /* 0x8000001a34407221 */ /* 0x000fe40000010000 */
        /* <DEDUP_REMOVED lines=23> */
.L_x_12077:
[C---:B------:R-:W-:Y:S01]  /*1a00*/  FMUL.FTZ R25, R26.reuse, R26 ;  /* 0x0000001a1a197220 */ /* 0x040fe20000410000 */
[----:B------:R-:W-:Y:S01]  /*1a10*/  ISETP.NE.AND P3, PT, RZ, UR6, PT ;  /* 0x00000006ff007c0c */ /* 0x000fe2000bf65270 */
[----:B-1----:R-:W-:Y:S01]  /*1a20*/  FADD.FTZ R27, R27, R64 ;  /* 0x000000401b1b7221 */ /* 0x002fe20000010000 */
[----:B------:R-:W-:Y:S01]  /*1a30*/  MOV R24, c[0x0][0x1e0] ;  /* 0x0000780000187a02 */ /* 0x000fe20000000f00 */
[----:B------:R-:W-:Y:S01]  /*1a40*/  BSSY B0, `(.L_x_12066) ;  /* 0x000001d000007945 */ /* 0x000fe20003800000 */
[----:B------:R-:W-:Y:S02]  /*1a50*/  FSEL R25, R25, RZ, P3 ;  /* 0x000000ff19197208 */ /* 0x000fe40001800000 */
[----:B------:R-:W-:Y:S01]  /*1a60*/  @!P6 MOV R67, 0x4 ;  /* 0x000000040043e802 */ /* 0x000fe20000000f00 */
[----:B------:R-:W-:Y:S01]  /*1a70*/  FFMA.FTZ R24, R27, R24, c[0x0][0x228] ;  /* 0x00008a001b187623 */ /* 0x000fe20000010018 */
[----:B0-----:R-:W-:-:S03]  /*1a80*/  FSEL R64, R26, RZ, !P3 ;  /* 0x000000ff1a407208 */ /* 0x001fc60005800000 */
        /* <DEDUP_REMOVED lines=11> */
[----:B------:R-:W-:Y:S02]  /*1b40*/  FADD.FTZ R68, R56, -R64 ;  /* 0x8000004038447221 */ /* 0x000fe40000010000 */
[C---:B------:R-:W-:Y:S02]  /*1b50*/  FMUL.FTZ R25, R65.reuse, R26 ;  /* 0x0000001a41197220 */ /* 0x040fe40000410000 */
[C---:B------:R-:W-:Y:S02]  /*1b60*/  FMUL.FTZ R26, R65.reuse, R66 ;  /* 0x00000042411a7220 */ /* 0x040fe40000410000 */
[C---:B------:R-:W-:Y:S02]  /*1b70*/  FMUL.FTZ R24, R65.reuse, R24 ;  /* 0x0000001841187220 */ /* 0x040fe40000410000 */
[----:B------:R-:W-:Y:S02]  /*1b80*/  FMUL.FTZ R27, R65, R68 ;  /* 0x00000044411b7220 */ /* 0x000fe40000410000 */
[----:B------:R-:W-:-:S02]  /*1b90*/  IMAD.MOV.U32 R66, RZ, RZ, 0x10 ;  /* 0x00000010ff427424 */ /* 0x000fc400078e00ff */
[----:B------:R-:W-:Y:S02]  /*1ba0*/  FFMA.FTZ R24, R45, R24, R42 ;  /* 0x000000182d187223 */ /* 0x000fe4000001002a */
[----:B------:R-:W-:Y:S02]  /*1bb0*/  FFMA.FTZ R25, R43, R25, R34 ;  /* 0x000000192b197223 */ /* 0x000fe40000010022 */
[----:B------:R-:W-:Y:S02]  /*1bc0*/  FFMA.FTZ R26, R8, R26, R7 ;  /* 0x0000001a081a7223 */ /* 0x000fe40000010007 */
[----:B------:R-:W-:Y:S02]  /*1bd0*/  FFMA.FTZ R27, R9, R27, R36 ;  /* 0x0000001b091b7223 */ /* 0x000fe40000010024 */
[C---:B------:R-:W-:Y:S01]  /*1be0*/  IMAD.WIDE.U32 R66, R63.reuse, R66, c[0x0][0x208] ;  /* 0x000082003f427625 */ /* 0x040fe200078e0042 */
[----:B------:R-:W-:-:S04]  /*1bf0*/  IADD3 R63, R63, 0x20, RZ ;  /* 0x000000203f3f7810 */ /* 0x000fc80007ffe0ff */
[----:B------:R0:W-:Y:S03]  /*1c00*/  STG.E.128 [R66.64], R24 ;  /* 0x0000001842007986 */ /* 0x0001e6000c101d04 */
.L_x_12067:
[----:B------:R-:W-:Y:S05]  /*1c10*/  BSYNC B0 ;  /* 0x0000000000007941 */ /* 0x000fea0003800000 */
.L_x_12066:
[----:B------:R-:W-:Y:S01]  /*1c20*/  ISETP.GE.U32.AND P3, PT, R46, 0x40, PT ;  /* 0x000000402e00780c */ /* 0x000fe20003f66070 */
[----:B------:R-:W-:-:S12]  /*1c30*/  BSSY B0, `(.L_x_12068) ;  /* 0x0000012000007945 */ /* 0x000fd80003800000 */
[----:B------:R-:W-:Y:S05]  /*1c40*/  @!P3 BRA `(.L_x_12069) ;  /* 0x000001000000b947 */ /* 0x000fea0003800000 */
[--C-:B01----:R-:W-:Y:S02]  /*1c50*/  FADD.FTZ R26, R50, -R64.reuse ;  /* 0x80000040321a7221 */ /* 0x103fe40000010000 */
[--C-:B------:R-:W-:Y:S02]  /*1c60*/  FADD.FTZ R66, R57, -R64.reuse ;  /* 0x8000004039427221 */ /* 0x100fe40000010000 */
[C---:B------:R-:W-:Y:S02]  /*1c70*/  FMUL.FTZ R25, R65.reuse, R26 ;  /* 0x0000001a41197220 */ /* 0x040fe40000410000 */
[----:B------:R-:W-:Y:S01]  /*1c80*/  FMUL.FTZ R26, R65, R66 ;  /* 0x00000042411a7220 */ /* 0x000fe20000410000 */
[----:B------:R-:W-:Y:S01]  /*1c90*/  HFMA2.MMA R66, -RZ, RZ, 0, 9.5367431640625e-07 ;  /* 0x00000010ff427435 */ /* 0x000fe200000001ff */
[--C-:B------:R-:W-:Y:S02]  /*1ca0*/  FADD.FTZ R24, R49, -R64.reuse ;  /* 0x8000004031187221 */ /* 0x100fe40000010000 */
[----:B------:R-:W-:-:S02]  /*1cb0*/  FADD.FTZ R68, R58, -R64 ;  /* 0x800000403a447221 */ /* 0x000fc40000010000 */
[C---:B------:R-:W-:Y:S02]  /*1cc0*/  FMUL.FTZ R24, R65.reuse, R24 ;  /* 0x0000001841187220 */ /* 0x040fe40000410000 */
[----:B------:R-:W-:Y:S02]  /*1cd0*/  FMUL.FTZ R27, R65, R68 ;  /* 0x00000044411b7220 */ /* 0x000fe40000410000 */
[----:B------:R-:W-:Y:S02]  /*1ce0*/  FFMA.FTZ R24, R11, R24, R6 ;  /* 0x000000180b187223 */ /* 0x000fe40000010006 */
[----:B------:R-:W-:Y:S02]  /*1cf0*/  FFMA.FTZ R25, R10, R25, R35 ;  /* 0x000000190a197223 */ /* 0x000fe40000010023 */
[----:B------:R-:W-:Y:S02]  /*1d00*/  FFMA.FTZ R26, R12, R26, R5 ;  /* 0x0000001a0c1a7223 */ /* 0x000fe40000010005 */
[----:B------:R-:W-:-:S02]  /*1d10*/  FFMA.FTZ R27, R13, R27, R38 ;  /* 0x0000001b0d1b7223 */ /* 0x000fc40000010026 */
[C---:B------:R-:W-:Y:S01]  /*1d20*/  IMAD.WIDE.U32 R66, R63.reuse, R66, c[0x0][0x208] ;  /* 0x000082003f427625 */ /* 0x040fe200078e0042 */
[----:B------:R-:W-:-:S04]  /*1d30*/  IADD3 R63, R63, 0x20, RZ ;  /* 0x000000203f3f7810 */ /* 0x000fc80007ffe0ff */
[----:B------:R0:W-:Y:S03]  /*1d40*/  STG.E.128 [R66.64], R24 ;  /* 0x0000001842007986 */ /* 0x0001e6000c101d04 */
.L_x_12069:
[----:B------:R-:W-:Y:S05]  /*1d50*/  BSYNC B0 ;  /* 0x0000000000007941 */ /* 0x000fea0003800000 */
.L_x_12068:
[----:B------:R-:W-:Y:S01]  /*1d60*/  BSSY B0, `(.L_x_12070) ;  /* 0x0000012000007945 */ /* 0x000fe20003800000 */
[----:B------:R-:W-:Y:S05]  /*1d70*/  @!P1 BRA `(.L_x_12071) ;  /* 0x0000010000009947 */ /* 0x000fea0003800000 */
[--C-:B01----:R-:W-:Y:S02]  /*1d80*/  FADD.FTZ R26, R52, -R64.reuse ;  /* 0x80000040341a7221 */ /* 0x103fe40000010000 */
[--C-:B------:R-:W-:Y:S02]  /*1d90*/  FADD.FTZ R66, R59, -R64.reuse ;  /* 0x800000403b427221 */ /* 0x100fe40000010000 */
[--C-:B------:R-:W-:Y:S02]  /*1da0*/  FADD.FTZ R24, R51, -R64.reuse ;  /* 0x8000004033187221 */ /* 0x100fe40000010000 */
[----:B------:R-:W-:Y:S02]  /*1db0*/  FADD.FTZ R68, R60, -R64 ;  /* 0x800000403c447221 */ /* 0x000fe40000010000 */
[C---:B------:R-:W-:Y:S02]  /*1dc0*/  FMUL.FTZ R25, R65.reuse, R26 ;  /* 0x0000001a41197220 */ /* 0x040fe40000410000 */
[C---:B------:R-:W-:Y:S01]  /*1dd0*/  FMUL.FTZ R26, R65.reuse, R66 ;  /* 0x00000042411a7220 */ /* 0x040fe20000410000 */
[----:B------:R-:W-:Y:S01]  /*1de0*/  MOV R66, 0x10 ;  /* 0x0000001000427802 */ /* 0x000fe20000000f00 */
[----:B------:R-:W-:-:S02]  /*1df0*/  FMUL.FTZ R24, R65, R24 ;  /* 0x0000001841187220 */ /* 0x000fc40000410000 */
[----:B------:R-:W-:Y:S02]  /*1e00*/  FMUL.FTZ R27, R65, R68 ;  /* 0x00000044411b7220 */ /* 0x000fe40000410000 */
[----:B------:R-:W-:Y:S02]  /*1e10*/  FFMA.FTZ R24, R15, R24, R4 ;  /* 0x000000180f187223 */ /* 0x000fe40000010004 */
[----:B------:R-:W-:Y:S02]  /*1e20*/  FFMA.FTZ R25, R14, R25, R37 ;  /* 0x000000190e197223 */ /* 0x000fe40000010025 */
[----:B------:R-:W-:Y:S02]  /*1e30*/  FFMA.FTZ R26, R28, R26, R3 ;  /* 0x0000001a1c1a7223 */ /* 0x000fe40000010003 */
[----:B------:R-:W-:Y:S02]  /*1e40*/  FFMA.FTZ R27, R29, R27, R40 ;  /* 0x0000001b1d1b7223 */ /* 0x000fe40000010028 */
[C---:B------:R-:W-:Y:S01]  /*1e50*/  IMAD.WIDE.U32 R66, R63.reuse, R66, c[0x0][0x208] ;  /* 0x000082003f427625 */ /* 0x040fe200078e0042 */
[----:B------:R-:W-:-:S04]  /*1e60*/  IADD3 R63, R63, 0x20, RZ ;  /* 0x000000203f3f7810 */ /* 0x000fc80007ffe0ff */
[----:B------:R0:W-:Y:S03]  /*1e70*/  STG.E.128 [R66.64], R24 ;  /* 0x0000001842007986 */ /* 0x0001e6000c101d04 */
.L_x_12071:
[----:B------:R-:W-:Y:S05]  /*1e80*/  BSYNC B0 ;  /* 0x0000000000007941 */ /* 0x000fea0003800000 */
.L_x_12070:
        /* <DEDUP_REMOVED lines=8> */
[----:B------:R-:W-:Y:S01]  /*1f10*/  HFMA2.MMA R64, -RZ, RZ, 0, 9.5367431640625e-07 ;  /* 0x00000010ff407435 */ /* 0x000fe200000001ff */
[----:B------:R-:W-:-:S02]  /*1f20*/  FMUL.FTZ R24, R65, R24 ;  /* 0x0000001841187220 */ /* 0x000fc40000410000 */
[----:B------:R-:W-:Y:S02]  /*1f30*/  FMUL.FTZ R26, R65, R66 ;  /* 0x00000042411a7220 */ /* 0x000fe40000410000 */
[----:B------:R-:W-:Y:S02]  /*1f40*/  FFMA.FTZ R24, R31, R24, R2 ;  /* 0x000000181f187223 */ /* 0x000fe40000010002 */
[----:B------:R-:W-:Y:S02]  /*1f50*/  FFMA.FTZ R25, R30, R25, R39 ;  /* 0x000000191e197223 */ /* 0x000fe40000010027 */
[----:B------:R-:W-:Y:S02]  /*1f60*/  FFMA.FTZ R27, R32, R27, R41 ;  /* 0x0000001b201b7223 */ /* 0x000fe40000010029 */
[----:B------:R-:W-:-:S04]  /*1f70*/  IMAD.WIDE.U32 R64, R63, R64, c[0x0][0x208] ;  /* 0x000082003f407625 */ /* 0x000fc800078e0040 */
[----:B------:R-:W-:-:S05]  /*1f80*/  FFMA.FTZ R26, R33, R26, R0 ;  /* 0x0000001a211a7223 */ /* 0x000fca0000010000 */
[----:B------:R0:W-:Y:S02]  /*1f90*/  STG.E.128 [R64.64], R24 ;  /* 0x0000001840007986 */ /* 0x0001e4000c101d04 */
.L_x_12073:
[----:B------:R-:W-:Y:S05]  /*1fa0*/  BSYNC B0 ;  /* 0x0000000000007941 */ /* 0x000fea0003800000 */
.L_x_12072:
[----:B01----:R-:W-:-:S05]  /*1fb0*/  MOV R25, 0x4 ;  /* 0x0000000400197802 */ /* 0x003fca0000000f00 */
[----:B------:R-:W-:-:S05]  /*1fc0*/  IMAD R44, R25, c[0x0][0x160], R44 ;  /* 0x00005800192c7a24 */ /* 0x000fca00078e022c */
[----:B------:R-:W-:-:S13]  /*1fd0*/  ISETP.GE.AND P3, PT, R44, c[0x0][0x164], PT ;  /* 0x000059002c007a0c */ /* 0x000fda0003f66270 */
[----:B------:R-:W-:Y:S01]  /*1fe0*/  @P3 CALL.REL.NOINC `(.L_x_12074) ;  /* 0x0000001000003944 */ /* 0x000fe20003c00000 */
[----:B------:R-:W-:Y:S05]  /*1ff0*/  BRA `(.L_x_12075) ;  /* 0xffffe83000007947 */ /* 0x000fea000383ffff */
.L_x_12074:
[----:B------:R-:W-:Y:S05]  /*2000*/  EXIT ;  /* 0x000000000000794d */ /* 0x000fea0003800000 */
.L_x_12064:
[----:B------:R-:W-:Y:S01]  /*2010*/  HFMA2.MMA R66, -RZ, RZ, 0, 1.847743988037109375e-06 ;  /* 0x0000001fff427435 */ /* 0x000fe200000001ff */
[----:B------:R-:W-:Y:S01]  /*2020*/  MOV R64, R26 ;  /* 0x0000001a00407202 */ /* 0x000fe20000000f00 */
[----:B-----5:R-:W-:Y:S01]  /*2030*/  IMAD.MOV.U32 R65, RZ, RZ, 0x1 ;  /* 0x00000001ff417424 */ /* 0x020fe200078e00ff */
[----:B------:R-:W-:Y:S02]  /*2040*/  MOV R27, 0xffffffff ;  /* 0xffffffff001b7802 */ /* 0x000fe40000000f00 */
[----:B------:R-:W-:Y:S02]  /*2050*/  MOV R24, 0x2070 ;  /* 0x0000207000187802 */ /* 0x000fe40000000f00 */
[----:B------:R-:W-:Y:S05]  /*2060*/  CALL.REL.NOINC `($__internal_128_$__cuda_sm70_shflsync_bfly_p) ;  /* 0x0000059000007944 */ /* 0x000fea0003c00000 */
[----:B01----:R-:W-:Y:S05]  /*2070*/  BRA `(.L_x_12076) ;  /* 0xfffff63000007947 */ /* 0x003fea000383ffff */
.L_x_12065:
[----:B-----5:R-:W-:Y:S01]  /*2080*/  HFMA2.MMA R65, -RZ, RZ, 0, 1.1920928955078125e-07 ;  /* 0x00000002ff417435 */ /* 0x020fe200000001ff */
[----:B------:R-:W-:Y:S02]  /*2090*/  MOV R66, 0x1f ;  /* 0x0000001f00427802 */ /* 0x000fe40000000f00 */
[----:B------:R-:W-:Y:S02]  /*20a0*/  MOV R27, 0xffffffff ;  /* 0xffffffff001b7802 */ /* 0x000fe40000000f00 */
[----:B------:R-:W-:-:S02]  /*20b0*/  MOV R24, 0x20d0 ;  /* 0x000020d000187802 */ /* 0x000fc40000000f00 */
[----:B0-----:R-:W-:Y:S05]  /*20c0*/  CALL.REL.NOINC `($__internal_128_$__cuda_sm70_shflsync_bfly_p) ;  /* 0x0000053000007944 */ /* 0x001fea0003c00000 */
[----:B0-----:R-:W-:Y:S01]  /*20d0*/  HFMA2.MMA R66, -RZ, RZ, 0, 1.847743988037109375e-06 ;  /* 0x0000001fff427435 */ /* 0x001fe200000001ff */
[----:B-1----:R-:W-:Y:S01]  /*20e0*/  FADD.FTZ R64, R64, R27 ;  /* 0x0000001b40407221 */ /* 0x002fe20000010000 */
[----:B------:R-:W-:Y:S01]  /*20f0*/  MOV R27, 0xffffffff ;  /* 0xffffffff001b7802 */ /* 0x000fe20000000f00 */
[----:B------:R-:W-:Y:S01]  /*2100*/  IMAD.MOV.U32 R65, RZ, RZ, 0x4 ;  /* 0x00000004ff417424 */ /* 0x000fe200078e00ff */
[----:B------:R-:W-:-:S02]  /*2110*/  MOV R24, 0x2130 ;  /* 0x0000213000187802 */ /* 0x000fc40000000f00 */
[----:B------:R-:W-:Y:S05]  /*2120*/  CALL.REL.NOINC `($__internal_128_$__cuda_sm70_shflsync_bfly_p) ;  /* 0x000004d000007944 */ /* 0x000fea0003c00000 */
[----:B0-----:R-:W-:Y:S01]  /*2130*/  HFMA2.MMA R65, -RZ, RZ, 0, 4.76837158203125e-07 ;  /* 0x00000008ff417435 */ /* 0x001fe200000001ff */
[----:B-1----:R-:W-:Y:S01]  /*2140*/  FADD.FTZ R64, R64, R27 ;  /* 0x0000001b40407221 */ /* 0x002fe20000010000 */
[----:B------:R-:W-:-:S02]  /*2150*/  MOV R66, 0x1f ;  /* 0x0000001f00427802 */ /* 0x000fc40000000f00 */
[----:B------:R-:W-:Y:S02]  /*2160*/  MOV R27, 0xffffffff ;  /* 0xffffffff001b7802 */ /* 0x000fe40000000f00 */
[----:B------:R-:W-:Y:S02]  /*2170*/  MOV R24, 0x2190 ;  /* 0x0000219000187802 */ /* 0x000fe40000000f00 */
[----:B------:R-:W-:Y:S05]  /*2180*/  CALL.REL.NOINC `($__internal_128_$__cuda_sm70_shflsync_bfly_p) ;  /* 0x0000047000007944 */ /* 0x000fea0003c00000 */
[----:B0-----:R-:W-:Y:S01]  /*2190*/  HFMA2.MMA R66, -RZ, RZ, 0, 1.847743988037109375e-06 ;  /* 0x0000001fff427435 */ /* 0x001fe200000001ff */
[----:B-1----:R-:W-:Y:S01]  /*21a0*/  FADD.FTZ R64, R64, R27 ;  /* 0x0000001b40407221 */ /* 0x002fe20000010000 */
[----:B------:R-:W-:Y:S01]  /*21b0*/  MOV R27, 0xffffffff ;  /* 0xffffffff001b7802 */ /* 0x000fe20000000f00 */
[----:B------:R-:W-:Y:S01]  /*21c0*/  IMAD.MOV.U32 R65, RZ, RZ, 0x10 ;  /* 0x00000010ff417424 */ /* 0x000fe200078e00ff */
[----:B------:R-:W-:Y:S02]  /*21d0*/  MOV R24, 0x21f0 ;  /* 0x000021f000187802 */ /* 0x000fe40000000f00 */
[----:B------:R-:W-:Y:S05]  /*21e0*/  CALL.REL.NOINC `($__internal_128_$__cuda_sm70_shflsync_bfly_p) ;  /* 0x0000041000007944 */ /* 0x000fea0003c00000 */
        /* <DEDUP_REMOVED lines=37> */
[----:B------:R-:W-:Y:S01]  /*2440*/  @P5 FFMA.FTZ R64, R24, R24, R25 ;  /* 0x0000001818405223 */ /* 0x000fe20000010019 */
        /* <DEDUP_REMOVED lines=8> */
[----:B0-----:R-:W-:Y:S01]  /*24d0*/  HFMA2.MMA R65, -RZ, RZ, 0, 2.384185791015625e-07 ;  /* 0x00000004ff417435 */ /* 0x001fe200000001ff */
[----:B-1----:R-:W-:Y:S01]  /*24e0*/  FADD.FTZ R64, R64, R27 ;  /* 0x0000001b40407221 */ /* 0x002fe20000010000 */
[----:B------:R-:W-:Y:S02]  /*24f0*/  MOV R66, 0x1f ;  /* 0x0000001f00427802 */ /* 0x000fe40000000f00 */
[----:B------:R-:W-:Y:S02]  /*2500*/  MOV R27, 0xffffffff ;  /* 0xffffffff001b7802 */ /* 0x000fe40000000f00 */
[----:B------:R-:W-:-:S02]  /*2510*/  MOV R24, 0x2530 ;  /* 0x0000253000187802 */ /* 0x000fc40000000f00 */
[----:B------:R-:W-:Y:S05]  /*2520*/  CALL.REL.NOINC `($__internal_128_$__cuda_sm70_shflsync_bfly_p) ;  /* 0x000000d000007944 */ /* 0x000fea0003c00000 */
[----:B0-----:R-:W-:Y:S01]  /*2530*/  HFMA2.MMA R66, -RZ, RZ, 0, 1.847743988037109375e-06 ;  /* 0x0000001fff427435 */ /* 0x001fe200000001ff */
[----:B-1----:R-:W-:Y:S01]  /*2540*/  FADD.FTZ R64, R64, R27 ;  /* 0x0000001b40407221 */ /* 0x002fe20000010000 */
[----:B------:R-:W-:Y:S01]  /*2550*/  MOV R27, 0xffffffff ;  /* 0xffffffff001b7802 */ /* 0x000fe20000000f00 */
[----:B------:R-:W-:Y:S01]  /*2560*/  IMAD.MOV.U32 R65, RZ, RZ, 0x8 ;  /* 0x00000008ff417424 */ /* 0x000fe200078e00ff */
[----:B------:R-:W-:-:S02]  /*2570*/  MOV R24, 0x2590 ;  /* 0x0000259000187802 */ /* 0x000fc40000000f00 */
[----:B------:R-:W-:Y:S05]  /*2580*/  CALL.REL.NOINC `($__internal_128_$__cuda_sm70_shflsync_bfly_p) ;  /* 0x0000007000007944 */ /* 0x000fea0003c00000 */
[----:B0-----:R-:W-:Y:S01]  /*2590*/  HFMA2.MMA R65, -RZ, RZ, 0, 9.5367431640625e-07 ;  /* 0x00000010ff417435 */ /* 0x001fe200000001ff */
[----:B-1----:R-:W-:Y:S01]  /*25a0*/  FADD.FTZ R64, R64, R27 ;  /* 0x0000001b40407221 */ /* 0x002fe20000010000 */
[----:B------:R-:W-:-:S02]  /*25b0*/  MOV R66, 0x1f ;  /* 0x0000001f00427802 */ /* 0x000fc40000000f00 */
[----:B------:R-:W-:Y:S02]  /*25c0*/  MOV R27, 0xffffffff ;  /* 0xffffffff001b7802 */ /* 0x000fe40000000f00 */
[----:B------:R-:W-:Y:S02]  /*25d0*/  MOV R24, 0x25f0 ;  /* 0x000025f000187802 */ /* 0x000fe40000000f00 */
[----:B------:R-:W-:Y:S05]  /*25e0*/  CALL.REL.NOINC `($__internal_128_$__cuda_sm70_shflsync_bfly_p) ;  /* 0x0000001000007944 */ /* 0x000fea0003c00000 */
[----:B01----:R-:W-:Y:S05]  /*25f0*/  BRA `(.L_x_12077) ;  /* 0xfffff40000007947 */ /* 0x003fea000383ffff */
        .weak           $__internal_128_$__cuda_sm70_shflsync_bfly_p
        .type           $__internal_128_$__cuda_sm70_shflsync_bfly_p,@function
        .size           $__internal_128_$__cuda_sm70_shflsync_bfly_p,(.L_x_15320 - $__internal_128_$__cuda_sm70_shflsync_bfly_p)
$__internal_128_$__cuda_sm70_shflsync_bfly_p:
[----:B------:R-:W-:Y:S01]  /*2600*/  HFMA2.MMA R25, -RZ, RZ, 0, 0 ;  /* 0x00000000ff197435 */ /* 0x000fe200000001ff */
[----:B------:R-:W-:Y:S04]  /*2610*/  WARPSYNC R27 ;  /* 0x0000001b00007348 */ /* 0x000fe80003800000 */
[----:B------:R0:W1:Y:S01]  /*2620*/  SHFL.BFLY PT, R27, R64, R65, R66 ;  /* 0x0c000041401b7389 */ /* 0x00006200000e0042 */
[----:B------:R-:W-:Y:S05]  /*2630*/  RET.REL.NODEC R24 `(_ZN10layer_norm13ln_fwd_kernelINS_13Kernel_traitsI6__halfffffjLj512ELj1ELj4ELj1ELj16ENS_18Kernel_traits_baseILj512ES2_ffffjLj128EEEEELb0ELb0ELb0ELb0EEEvNS_9FwdParamsE) ;  /* 0xffffd9c018007950 */ /* 0x000fea0003c3ffff */
.L_x_12078:
        /* <DEDUP_REMOVED lines=12> */
.L_x_15320:


//--------------------- .text._ZN10layer_norm13ln_fwd_kernelINS_13Kernel_traitsI6__halfffffjLj512ELj1ELj4ELj1ELj16ENS_18Kernel_traits_baseILj512ES2_ffffjLj128EEEEELb0ELb0ELb0ELb1EEEvNS_9FwdParamsE --------------------------
	.section	.text._ZN10layer_norm13ln_fwd_kernelINS_13Kernel_traitsI6__halfffffjLj512ELj1ELj4ELj1ELj16ENS_18Kernel_traits_baseILj512ES2_ffffjLj128EEEEELb0ELb0ELb0ELb1EEEvNS_9FwdParamsE,"ax",@progbits
	.sectioninfo	@"SHI_REGISTERS=72"
	.align	128
        .global         _ZN10layer_norm13ln_fwd_kernelINS_13Kernel_traitsI6__halfffffjLj512ELj1ELj4ELj1ELj16ENS_18Kernel_traits_baseILj512ES2_ffffjLj128EEEEELb0ELb0ELb0ELb1EEEvNS_9FwdParamsE
        .type           _ZN10layer_norm13ln_fwd_kernelINS_13Kernel_traitsI6__halfffffjLj512ELj1ELj4ELj1ELj16ENS_18Kernel_traits_baseILj512ES2_ffffjLj128EEEEELb0ELb0ELb0ELb1EEEvNS_9FwdParamsE,@function
        .size           _ZN10layer_norm13ln_fwd_kernelINS_13Kernel_traitsI6__halfffffjLj512ELj1ELj4ELj1ELj16ENS_18Kernel_traits_baseILj512ES2_ffffjLj128EEEEELb0ELb0ELb0ELb1EEEvNS_9FwdParamsE,(.L_x_15321 - _ZN10layer_norm13ln_fwd_kernelINS_13Kernel_traitsI6__halfffffjLj512ELj1ELj4ELj1ELj16ENS_18Kernel_traits_baseILj512ES2_ffffjLj128EEEEELb0ELb0ELb0ELb1EEEvNS_9FwdParamsE)
        .other          _ZN10layer_norm13ln_fwd_kernelINS_13Kernel_traitsI6__halfffffjLj512ELj1ELj4ELj1ELj16ENS_18Kernel_traits_baseILj512ES2_ffffjLj128EEEEELb0ELb0ELb0ELb1EEEvNS_9FwdParamsE,@"STO_CUDA_ENTRY STV_DEFAULT"
_ZN10layer_norm13ln_fwd_kernelINS_13Kernel_traitsI6__halfffffjLj512ELj1ELj4ELj1ELj16ENS_18Kernel_traits_baseILj512ES2_ffffjLj128EEEEELb0ELb0ELb0ELb1EEEvNS_9FwdParamsE:
.text._ZN10layer_norm13ln_fwd_kernelINS_13Kernel_traitsI6__halfffffjLj512ELj1ELj4ELj1ELj16ENS_18Kernel_traits_baseILj512ES2_ffffjLj128EEEEELb0ELb0ELb0ELb1EEEvNS_9FwdParamsE:
        /* <DEDUP_REMOVED lines=10> */
[----:B------:R0:W5:Y:S01]  /*00a0*/  @P1 LDG.E.64 R48, [R2.64] ;  /* 0x0000000402301981 */ /* 0x000162000c1e1b00 */
[----:B------:R-:W-:-:S03]  /*00b0*/  SHF.R.U32.HI R0, RZ, 0x5, R8 ;  /* 0x00000005ff007819 */ /* 0x000fc60000011608 */
[----:B------:R0:W5:Y:S01]  /*00c0*/  @P1 LDG.E.64 R12, [R2.64+0x100] ;  /* 0x00010004020c1981 */ /* 0x000162000c1e1b00 */
[----:B-1----:R-:W-:Y:S02]  /*00d0*/  LEA R9, R9, R0, 0x2 ;  /* 0x0000000009097211 */ /* 0x002fe400078e10ff */
[----:B------:R-:W-:Y:S01]  /*00e0*/  IADD3 R6, P2, R6, c[0x0][0x1b0], RZ ;  /* 0x00006c0006067a10 */ /* 0x000fe20007f5e0ff */
[----:B------:R0:W5:Y:S01]  /*00f0*/  @P1 LDG.E.64 R10, [R2.64+0x200] ;  /* 0x00020004020a1981 */ /* 0x000162000c1e1b00 */
[----:B------:R-:W-:Y:S02]  /*0100*/  ISETP.GE.AND P0, PT, R9, c[0x0][0x164], PT ;  /* 0x0000590009007a0c */ /* 0x000fe40003f06270 */
[----:B------:R-:W-:Y:S01]  /*0110*/  IADD3.X R7, RZ, c[0x0][0x1b4], RZ, P2, !PT ;  /* 0x00006d00ff077a10 */ /* 0x000fe200017fe4ff */
[----:B------:R0:W5:Y:S10]  /*0120*/  @P1 LDG.E.64 R22, [R2.64+0x300] ;  /* 0x0003000402161981 */ /* 0x000174000c1e1b00 */
[----:B------:R-:W-:Y:S05]  /*0130*/  @P0 EXIT ;  /* 0x000000000000094d */ /* 0x000fea0003800000 */
[----:B0-----:R0:W2:Y:S04]  /*0140*/  LDG.E.64 R66, [R6.64] ;  /* 0x0000000406427981 */ /* 0x0010a8000c1e1b00 */
[----:B------:R0:W3:Y:S04]  /*0150*/  LDG.E.64 R4, [R6.64+0x100] ;  /* 0x0001000406047981 */ /* 0x0000e8000c1e1b00 */
[----:B------:R0:W4:Y:S04]  /*0160*/  LDG.E.64 R60, [R6.64+0x200] ;  /* 0x00020004063c7981 */ /* 0x000128000c1e1b00 */
[----:B------:R0:W4:Y:S01]  /*0170*/  LDG.E.64 R2, [R6.64+0x300] ;  /* 0x0003000406027981 */ /* 0x000122000c1e1b00 */
[----:B------:R-:W-:Y:S01]  /*0180*/  MOV R0, c[0x0][0x180] ;  /* 0x0000600000007a02 */ /* 0x000fe20000000f00 */
[----:B-----5:R-:W-:Y:S01]  /*0190*/  @!P1 CS2R R48, SRZ ;  /* 0x0000000000309805 */ /* 0x020fe2000001ff00 */
[----:B------:R-:W-:Y:S01]  /*01a0*/  @!P1 CS2R R12, SRZ ;  /* 0x00000000000c9805 */ /* 0x000fe2000001ff00 */
[----:B------:R-:W-:Y:S01]  /*01b0*/  @!P1 CS2R R10, SRZ ;  /* 0x00000000000a9805 */ /* 0x000fe2000001ff00 */
[----:B------:R-:W-:Y:S01]  /*01c0*/  LOP3.LUT P0, RZ, R0, c[0x0][0x1c0], RZ, 0xfc, !PT ;  /* 0x0000700000ff7a12 */ /* 0x000fe2000780fcff */
[----:B------:R-:W-:Y:S01]  /*01d0*/  @!P1 CS2R R22, SRZ ;  /* 0x0000000000169805 */ /* 0x000fe2000001ff00 */
[----:B------:R-:W-:Y:S01]  /*01e0*/  MOV R0, c[0x0][0x184] ;  /* 0x0000610000007a02 */ /* 0x000fe20000000f00 */
[----:B------:R-:W-:Y:S01]  /*01f0*/  HADD2.F32 R32, -RZ, R49.H0_H0 ;  /* 0x20000031ff207230 */ /* 0x000fe20000004100 */
[--C-:B------:R-:W-:Y:S01]  /*0200*/  SHF.R.U64 R21, R48, 0x10, R49.reuse ;  /* 0x0000001030157819 */ /* 0x100fe20000001231 */
[----:B------:R-:W-:Y:S01]  /*0210*/  HADD2.F32 R15, -RZ, R12.H0_H0 ;  /* 0x2000000cff0f7230 */ /* 0x000fe20000004100 */
[----:B------:R-:W-:Y:S01]  /*0220*/  LOP3.LUT P0, RZ, R0, c[0x0][0x1c4], RZ, 0xfc, P0 ;  /* 0x0000710000ff7a12 */ /* 0x000fe2000000fcff */
[----:B------:R-:W-:Y:S01]  /*0230*/  HADD2.F32 R14, -RZ, R13.H0_H0 ;  /* 0x2000000dff0e7230 */ /* 0x000fe20000004100 */
[----:B0-----:R-:W-:Y:S01]  /*0240*/  SHF.R.U32.HI R7, RZ, 0x10, R49 ;  /* 0x00000010ff077819 */ /* 0x001fe20000011631 */
        /* <DEDUP_REMOVED lines=13> */
[----:B------:R-:W-:Y:S01]  /*0320*/  ULDC.U8 UR6, c[0x0][0x1f0] ;  /* 0x00007c0000067ab9 */ /* 0x000fe20000000000 */
[----:B------:R-:W-:-:S02]  /*0330*/  HADD2.F32 R6, -RZ, R6.H0_H0 ;  /* 0x20000006ff067230 */ /* 0x000fc40000004100 */
[----:B------:R-:W-:Y:S01]  /*0340*/  HADD2.F32 R0, -RZ, R0.H0_H0 ;  /* 0x20000000ff007230 */ /* 0x000fe20000004100 */
[--C-:B--2---:R-:W-:Y:S01]  /*0350*/  SHF.R.U64 R68, R66, 0x10, R67.reuse ;  /* 0x0000001042447819 */ /* 0x104fe20000001243 */
[----:B------:R-:W-:Y:S01]  /*0360*/  HADD2.F32 R69, -RZ, R66.H0_H0 ;  /* 0x20000042ff457230 */ /* 0x000fe20000004100 */
[----:B------:R-:W-:Y:S01]  /*0370*/  SHF.R.U32.HI R66, RZ, 0x10, R67 ;  /* 0x00000010ff427819 */ /* 0x000fe20000011643 */
[----:B------:R-:W-:Y:S01]  /*0380*/  HADD2.F32 R67, -RZ, R67.H0_H0 ;  /* 0x20000043ff437230 */ /* 0x000fe20000004100 */
[--C-:B---3--:R-:W-:Y:S01]  /*0390*/  SHF.R.U64 R64, R4, 0x10, R5.reuse ;  /* 0x0000001004407819 */ /* 0x108fe20000001205 */
[----:B------:R-:W-:Y:S01]  /*03a0*/  HADD2.F32 R65, -RZ, R4.H0_H0 ;  /* 0x20000004ff417230 */ /* 0x000fe20000004100 */
[----:B------:R-:W-:Y:S01]  /*03b0*/  SHF.R.U32.HI R20, RZ, 0x10, R5 ;  /* 0x00000010ff147819 */ /* 0x000fe20000011605 */
[----:B------:R-:W-:Y:S01]  /*03c0*/  HADD2.F32 R62, -RZ, R5.H0_H0 ;  /* 0x20000005ff3e7230 */ /* 0x000fe20000004100 */
[--C-:B----4-:R-:W-:Y:S01]  /*03d0*/  SHF.R.U64 R59, R60, 0x10, R61.reuse ;  /* 0x000000103c3b7819 */ /* 0x110fe2000000123d */
        /* <DEDUP_REMOVED lines=19> */
.L_x_12130:
[----:B------:R-:W0:Y:S01]  /*0510*/  S2R R57, SR_TID.X ;  /* 0x0000000000397919 */ /* 0x000e220000002100 */
[----:B------:R-:W-:Y:S01]  /*0520*/  ISETP.NE.U32.AND P2, PT, RZ, c[0x0][0x1c0], PT ;  /* 0x00007000ff007a0c */ /* 0x000fe20003f45070 */
[----:B------:R-:W-:Y:S01]  /*0530*/  IMAD R24, R9, c[0x0][0x168], RZ ;  /* 0x00005a0009187a24 */ /* 0x000fe200078e02ff */
[----:B------:R-:W-:Y:S01]  /*0540*/  ISETP.NE.U32.AND P1, PT, RZ, c[0x0][0x180], PT ;  /* 0x00006000ff007a0c */ /* 0x000fe20003f25070 */
[----:B------:R-:W-:Y:S01]  /*0550*/  HFMA2.MMA R51, -RZ, RZ, 0, 9.5367431640625e-07 ;  /* 0x00000010ff337435 */ /* 0x000fe200000001ff */
[----:B------:R-:W-:Y:S01]  /*0560*/  ISETP.NE.AND.EX P2, PT, RZ, c[0x0][0x1c4], PT, P2 ;  /* 0x00007100ff007a0c */ /* 0x000fe20003f45320 */
[----:B------:R-:W-:Y:S01]  /*0570*/  HFMA2.MMA R45, -RZ, RZ, 1.875, 0 ;  /* 0x3f800000ff2d7435 */ /* 0x000fe200000001ff */
[----:B------:R-:W-:-:S02]  /*0580*/  SHF.R.S32.HI R25, RZ, 0x1f, R24 ;  /* 0x0000001fff197819 */ /* 0x000fc40000011418 */
[----:B------:R-:W-:Y:S02]  /*0590*/  ISETP.NE.AND.EX P1, PT, RZ, c[0x0][0x184], PT, P1 ;  /* 0x00006100ff007a0c */ /* 0x000fe40003f25310 */
[----:B------:R-:W-:-:S07]  /*05a0*/  LEA.HI R25, R25, R24, RZ, 0x2 ;  /* 0x0000001819197211 */ /* 0x000fce00078f10ff */
[----:B------:R-:W-:Y:S02]  /*05b0*/  @P2 MOV R24, 0x4 ;  /* 0x0000000400182802 */ /* 0x000fe40000000f00 */
[----:B0-----:R-:W-:-:S04]  /*05c0*/  LOP3.LUT R57, R57, 0x1f, RZ, 0xc0, !PT ;  /* 0x0000001f39397812 */ /* 0x001fc800078ec0ff */
[----:B------:R-:W-:Y:S01]  /*05d0*/  LEA.HI.SX32 R30, R25, R57, 0x1e ;  /* 0x00000039191e7211 */ /* 0x000fe200078ff2ff */
[----:B------:R-:W-:-:S03]  /*05e0*/  @P2 IMAD.WIDE R24, R9, R24, c[0x0][0x1c0] ;  /* 0x0000700009182625 */ /* 0x000fc600078e0218 */
[C---:B------:R-:W-:Y:S01]  /*05f0*/  @P1 LEA R28, P3, R30.reuse, c[0x0][0x180], 0x4 ;  /* 0x000060001e1c1a11 */ /* 0x040fe200078620ff */
[C---:B------:R-:W-:Y:S01]  /*0600*/  IMAD.WIDE.U32 R26, R30.reuse, R51, c[0x0][0x170] ;  /* 0x00005c001e1a7625 */ /* 0x040fe200078e0033 */
[----:B------:R0:W2:Y:S02]  /*0610*/  @P2 LDG.E R45, [R24.64] ;  /* 0x00000004182d2981 */ /* 0x0000a4000c1e1900 */
[----:B------:R-:W-:-:S05]  /*0620*/  @P1 LEA.HI.X R29, R30, c[0x0][0x184], RZ, 0x4, P3 ;  /* 0x000061001e1d1a11 */ /* 0x000fca00018f24ff */
[----:B------:R1:W5:Y:S04]  /*0630*/  @P1 LDG.E.128 R16, [R28.64] ;  /* 0x000000041c101981 */ /* 0x000368000c1e1d00 */
[----:B0-----:R-:W2:Y:S01]  /*0640*/  LDG.E.128 R24, [R26.64] ;  /* 0x000000041a187981 */ /* 0x001ea2000c1e1d00 */
[----:B------:R-:W-:-:S04]  /*0650*/  ISETP.NE.U32.AND P2, PT, RZ, c[0x0][0x180], PT ;  /* 0x00006000ff007a0c */ /* 0x000fc80003f45070 */
[----:B------:R-:W-:Y:S01]  /*0660*/  ISETP.NE.AND.EX P2, PT, RZ, c[0x0][0x184], PT, P2 ;  /* 0x00006100ff007a0c */ /* 0x000fe20003f45320 */
[----:B--2---:R-:W-:-:S12]  /*0670*/  FMUL.FTZ R31, R24, R45 ;  /* 0x0000002d181f7220 */ /* 0x004fd80000410000 */
[----:B------:R-:W-:Y:S05]  /*0680*/  @P2 BRA `(.L_x_12079) ;  /* 0x0000002000002947 */ /* 0x000fea0003800000 */
[----:B-1----:R-:W-:Y:S05]  /*0690*/  @P0 BRA `(.L_x_12080) ;  /* 0x0000002000000947 */ /* 0x002fea0003800000 */
[----:B------:R-:W-:Y:S05]  /*06a0*/  BRA `(.L_x_12081) ;  /* 0x0000002000007947 */ /* 0x000fea0003800000 */
.L_x_12079:
[----:B-1---5:R-:W-:-:S05]  /*06b0*/  FADD.FTZ R31, R16, R31 ;  /* 0x0000001f101f7221 */ /* 0x022fca0000010000 */
.L_x_12080:
[----:B------:R-:W-:Y:S02]  /*06c0*/  MOV R20, R31 ;  /* 0x0000001f00147202 */ /* 0x000fe40000000f00 */
.L_x_12081:
[----:B------:R-:W-:Y:S01]  /*06d0*/  FMUL.FTZ R34, R25, R45 ;  /* 0x0000002d19227220 */ /* 0x000fe20000410000 */
[----:B------:R-:W-:Y:S05]  /*06e0*/  @P2 BRA `(.L_x_12082) ;  /* 0x0000002000002947 */ /* 0x000fea0003800000 */
[----:B------:R-:W-:Y:S05]  /*06f0*/  @P0 BRA `(.L_x_12083) ;  /* 0x0000002000000947 */ /* 0x000fea0003800000 */
[----:B------:R-:W-:Y:S05]  /*0700*/  BRA `(.L_x_12084) ;  /* 0x0000002000007947 */ /* 0x000fea0003800000 */
.L_x_12082:
[----:B-----5:R-:W-:-:S05]  /*0710*/  FADD.FTZ R34, R17, R34 ;  /* 0x0000002211227221 */ /* 0x020fca0000010000 */
.L_x_12083:
[----:B------:R-:W-:Y:S02]  /*0720*/  MOV R21, R34 ;  /* 0x0000002200157202 */ /* 0x000fe40000000f00 */
.L_x_12084:
[----:B------:R-:W-:Y:S01]  /*0730*/  FMUL.FTZ R36, R26, R45 ;  /* 0x0000002d1a247220 */ /* 0x000fe20000410000 */
[----:B------:R-:W-:Y:S05]  /*0740*/  @P2 BRA `(.L_x_12085) ;  /* 0x0000002000002947 */ /* 0x000fea0003800000 */
[----:B------:R-:W-:Y:S05]  /*0750*/  @P0 BRA `(.L_x_12086) ;  /* 0x0000002000000947 */ /* 0x000fea0003800000 */
[----:B------:R-:W-:Y:S05]  /*0760*/  BRA `(.L_x_12087) ;  /* 0x0000002000007947 */ /* 0x000fea0003800000 */
.L_x_12085:
[----:B-----5:R-:W-:-:S05]  /*0770*/  FADD.FTZ R36, R18, R36 ;  /* 0x0000002412247221 */ /* 0x020fca0000010000 */
.L_x_12086:
[----:B------:R-:W-:Y:S02]  /*0780*/  MOV R22, R36 ;  /* 0x0000002400167202 */ /* 0x000fe40000000f00 */
.L_x_12087:
[----:B------:R-:W-:Y:S01]  /*0790*/  FMUL.FTZ R38, R27, R45 ;  /* 0x0000002d1b267220 */ /* 0x000fe20000410000 */
[----:B------:R-:W-:Y:S05]  /*07a0*/  @P2 BRA `(.L_x_12088) ;  /* 0x0000002000002947 */ /* 0x000fea0003800000 */
[----:B------:R-:W-:Y:S05]  /*07b0*/  @P0 BRA `(.L_x_12089) ;  /* 0x0000002000000947 */ /* 0x000fea0003800000 */
[----:B------:R-:W-:Y:S05]  /*07c0*/  BRA `(.L_x_12090) ;  /* 0x0000002000007947 */ /* 0x000fea0003800000 */
.L_x_12088:
[----:B-----5:R-:W-:-:S05]  /*07d0*/  FADD.FTZ R38, R19, R38 ;  /* 0x0000002613267221 */ /* 0x020fca0000010000 */
.L_x_12089:
[----:B------:R-:W-:Y:S02]  /*07e0*/  MOV R23, R38 ;  /* 0x0000002600177202 */ /* 0x000fe40000000f00 */
.L_x_12090:
[C---:B------:R-:W-:Y:S02]  /*07f0*/  IADD3 R29, R30.reuse, 0x20, RZ ;  /* 0x000000201e1d7810 */ /* 0x040fe40007ffe0ff */
[----:B------:R-:W-:-:S03]  /*0800*/  @P0 LEA R24, P3, R30, c[0x0][0x188], 0x4 ;  /* 0x000062001e180a11 */ /* 0x000fc600078620ff */
[C---:B------:R-:W-:Y:S01]  /*0810*/  IMAD.WIDE.U32 R26, R29.reuse, R51, c[0x0][0x170] ;  /* 0x00005c001d1a7625 */ /* 0x040fe200078e0033 */
[----:B------:R-:W-:Y:S02]  /*0820*/  @P0 LEA.HI.X R25, R30, c[0x0][0x18c], RZ, 0x4, P3 ;  /* 0x000063001e190a11 */ /* 0x000fe400018f24ff */
[----:B------:R-:W-:-:S03]  /*0830*/  @P1 LEA R40, P3, R29, c[0x0][0x180], 0x4 ;  /* 0x000060001d281a11 */ /* 0x000fc600078620ff */
[----:B------:R0:W-:Y:S01]  /*0840*/  @P0 STG.E.128 [R24.64], R20 ;  /* 0x0000001418000986 */ /* 0x0001e2000c101d04 */
[----:B------:R-:W-:-:S05]  /*0850*/  @P1 LEA.HI.X R41, R29, c[0x0][0x184], RZ, 0x4, P3 ;  /* 0x000061001d291a11 */ /* 0x000fca00018f24ff */
[----:B-----5:R1:W5:Y:S04]  /*0860*/  @P1 LDG.E.128 R16, [R40.64] ;  /* 0x0000000428101981 */ /* 0x020368000c1e1d00 */
[----:B0-----:R-:W2:Y:S02]  /*0870*/  LDG.E.128 R24, [R26.64] ;  /* 0x000000041a187981 */ /* 0x001ea4000c1e1d00 */
[----:B--2---:R-:W-:Y:S01]  /*0880*/  FMUL.FTZ R33, R24, R45 ;  /* 0x0000002d18217220 */ /* 0x004fe20000410000 */
[----:B------:R-:W-:Y:S05]  /*0890*/  @P2 BRA `(.L_x_12091) ;  /* 0x0000002000002947 */ /* 0x000fea0003800000 */
[----:B-1----:R-:W-:Y:S05]  /*08a0*/  @P0 BRA `(.L_x_12092) ;  /* 0x0000002000000947 */ /* 0x002fea0003800000 */
[----:B------:R-:W-:Y:S05]  /*08b0*/  BRA `(.L_x_12093) ;  /* 0x0000002000007947 */ /* 0x000fea0003800000 */
.L_x_12091:
[----:B-1---5:R-:W-:-:S05]  /*08c0*/  FADD.FTZ R33, R16, R33 ;  /* 0x0000002110217221 */ /* 0x022fca0000010000 */
.L_x_12092:
[----:B------:R-:W-:Y:S02]  /*08d0*/  MOV R20, R33 ;  /* 0x0000002100147202 */ /* 0x000fe40000000f00 */
.L_x_12093:
[----:B------:R-:W-:Y:S01]  /*08e0*/  FMUL.FTZ R35, R25, R45 ;  /* 0x0000002d19237220 */ /* 0x000fe20000410000 */
[----:B------:R-:W-:Y:S05]  /*08f0*/  @P2 BRA `(.L_x_12094) ;  /* 0x0000002000002947 */ /* 0x000fea0003800000 */
[----:B------:R-:W-:Y:S05]  /*0900*/  @P0 BRA `(.L_x_12095) ;  /* 0x0000002000000947 */ /* 0x000fea0003800000 */
[----:B------:R-:W-:Y:S05]  /*0910*/  BRA `(.L_x_12096) ;  /* 0x0000002000007947 */ /* 0x000fea0003800000 */
.L_x_12094:
[----:B-----5:R-:W-:-:S05]  /*0920*/  FADD.FTZ R35, R17, R35 ;  /* 0x0000002311237221 */ /* 0x020fca0000010000 */
.L_x_12095:
[----:B------:R-:W-:Y:S02]  /*0930*/  MOV R21, R35 ;  /* 0x0000002300157202 */ /* 0x000fe40000000f00 */
.L_x_12096:
[----:B------:R-:W-:Y:S01]  /*0940*/  FMUL.FTZ R37, R26, R45 ;  /* 0x0000002d1a257220 */ /* 0x000fe20000410000 */
[----:B------:R-:W-:Y:S05]  /*0950*/  @P2 BRA `(.L_x_12097) ;  /* 0x0000002000002947 */ /* 0x000fea0003800000 */
[----:B------:R-:W-:Y:S05]  /*0960*/  @P0 BRA `(.L_x_12098) ;  /* 0x0000002000000947 */ /* 0x000fea0003800000 */
[----:B------:R-:W-:Y:S05]  /*0970*/  BRA `(.L_x_12099) ;  /* 0x0000002000007947 */ /* 0x000fea0003800000 */
.L_x_12097:
[----:B-----5:R-:W-:-:S05]  /*0980*/  FADD.FTZ R37, R18, R37 ;  /* 0x0000002512257221 */ /* 0x020fca0000010000 */
.L_x_12098:
[----:B------:R-:W-:Y:S02]  /*0990*/  MOV R22, R37 ;  /* 0x0000002500167202 */ /* 0x000fe40000000f00 */
.L_x_12099:
[----:B------:R-:W-:Y:S01]  /*09a0*/  FMUL.FTZ R39, R27, R45 ;  /* 0x0000002d1b277220 */ /* 0x000fe20000410000 */
[----:B------:R-:W-:Y:S05]  /*09b0*/  @P2 BRA `(.L_x_12100) ;  /* 0x0000002000002947 */ /* 0x000fea0003800000 */
[----:B------:R-:W-:Y:S05]  /*09c0*/  @P0 BRA `(.L_x_12101) ;  /* 0x0000002000000947 */ /* 0x000fea0003800000 */
[----:B------:R-:W-:Y:S05]  /*09d0*/  BRA `(.L_x_12102) ;  /* 0x0000002000007947 */ /* 0x000fea0003800000 */
.L_x_12100:
[----:B-----5:R-:W-:-:S05]  /*09e0*/  FADD.FTZ R39, R19, R39 ;  /* 0x0000002713277221 */ /* 0x020fca0000010000 */
.L_x_12101:
[----:B------:R-:W-:Y:S02]  /*09f0*/  MOV R23, R39 ;  /* 0x0000002700177202 */ /* 0x000fe40000000f00 */
.L_x_12102:
[----:B------:R-:W-:Y:S02]  /*0a00*/  IADD3 R28, R30, 0x40, RZ ;  /* 0x000000401e1c7810 */ /* 0x000fe40007ffe0ff */
        /* <DEDUP_REMOVED lines=12> */
.L_x_12103:
[----:B-1---5:R-:W-:-:S05]  /*0ad0*/  FADD.FTZ R43, R16, R43 ;  /* 0x0000002b102b7221 */ /* 0x022fca0000010000 */
.L_x_12104:
[----:B------:R-:W-:Y:S02]  /*0ae0*/  MOV R20, R43 ;  /* 0x0000002b00147202 */ /* 0x000fe40000000f00 */
.L_x_12105:
[----:B------:R-:W-:Y:S01]  /*0af0*/  FMUL.FTZ R44, R25, R45 ;  /* 0x0000002d192c7220 */ /* 0x000fe20000410000 */
[----:B------:R-:W-:Y:S05]  /*0b00*/  @P2 BRA `(.L_x_12106) ;  /* 0x0000002000002947 */ /* 0x000fea0003800000 */
[----:B------:R-:W-:Y:S05]  /*0b10*/  @P0 BRA `(.L_x_12107) ;  /* 0x0000002000000947 */ /* 0x000fea0003800000 */
[----:B------:R-:W-:Y:S05]  /*0b20*/  BRA `(.L_x_12108) ;  /* 0x0000002000007947 */ /* 0x000fea0003800000 */
.L_x_12106:
[----:B-----5:R-:W-:-:S05]  /*0b30*/  FADD.FTZ R44, R17, R44 ;  /* 0x0000002c112c7221 */ /* 0x020fca0000010000 */
.L_x_12107:
[----:B------:R-:W-:Y:S02]  /*0b40*/  MOV R21, R44 ;  /* 0x0000002c00157202 */ /* 0x000fe40000000f00 */
.L_x_12108:
[----:B------:R-:W-:Y:S01]  /*0b50*/  FMUL.FTZ R46, R26, R45 ;  /* 0x0000002d1a2e7220 */ /* 0x000fe20000410000 */
[----:B------:R-:W-:Y:S05]  /*0b60*/  @P2 BRA `(.L_x_12109) ;  /* 0x0000002000002947 */ /* 0x000fea0003800000 */
[----:B------:R-:W-:Y:S05]  /*0b70*/  @P0 BRA `(.L_x_12110) ;  /* 0x0000002000000947 */ /* 0x000fea0003800000 */
[----:B------:R-:W-:Y:S05]  /*0b80*/  BRA `(.L_x_12111) ;  /* 0x0000002000007947 */ /* 0x000fea0003800000 */
.L_x_12109:
[----:B-----5:R-:W-:-:S05]  /*0b90*/  FADD.FTZ R46, R18, R46 ;  /* 0x0000002e122e7221 */ /* 0x020fca0000010000 */
.L_x_12110:
[----:B------:R-:W-:Y:S02]  /*0ba0*/  MOV R22, R46 ;  /* 0x0000002e00167202 */ /* 0x000fe40000000f00 */
.L_x_12111:
[----:B------:R-:W-:Y:S01]  /*0bb0*/  FMUL.FTZ R47, R27, R45 ;  /* 0x0000002d1b2f7220 */ /* 0x000fe20000410000 */
[----:B------:R-:W-:Y:S05]  /*0bc0*/  @P2 BRA `(.L_x_12112) ;  /* 0x0000002000002947 */ /* 0x000fea0003800000 */
[----:B------:R-:W-:Y:S05]  /*0bd0*/  @P0 BRA `(.L_x_12113) ;  /* 0x0000002000000947 */ /* 0x000fea0003800000 */
[----:B------:R-:W-:Y:S05]  /*0be0*/  BRA `(.L_x_12114) ;  /* 0x0000002000007947 */ /* 0x000fea0003800000 */
.L_x_12112:
[----:B-----5:R-:W-:-:S05]  /*0bf0*/  FADD.FTZ R47, R19, R47 ;  /* 0x0000002f132f7221 */ /* 0x020fca0000010000 */
.L_x_12113:
[----:B------:R-:W-:Y:S02]  /*0c00*/  MOV R23, R47 ;  /* 0x0000002f00177202 */ /* 0x000fe40000000f00 */
.L_x_12114:
[----:B------:R-:W-:Y:S02]  /*0c10*/  @P0 LEA R24, P3, R28, c[0x0][0x188], 0x4 ;  /* 0x000062001c180a11 */ /* 0x000fe400078620ff */
[----:B------:R-:W-:-:S02]  /*0c20*/  IADD3 R42, R30, 0x60, RZ ;  /* 0x000000601e2a7810 */ /* 0x000fc40007ffe0ff */
[----:B------:R-:W-:-:S05]  /*0c30*/  @P0 LEA.HI.X R25, R28, c[0x0][0x18c], RZ, 0x4, P3 ;  /* 0x000063001c190a11 */ /* 0x000fca00018f24ff */
[----:B------:R0:W-:Y:S02]  /*0c40*/  @P0 STG.E.128 [R24.64], R20 ;  /* 0x0000001418000986 */ /* 0x0001e4000c101d04 */
[----:B0-----:R-:W-:-:S04]  /*0c50*/  @P1 LEA R24, P3, R42, c[0x0][0x180], 0x4 ;  /* 0x000060002a181a11 */ /* 0x001fc800078620ff */
[----:B------:R-:W-:-:S05]  /*0c60*/  @P1 LEA.HI.X R25, R42, c[0x0][0x184], RZ, 0x4, P3 ;  /* 0x000061002a191a11 */ /* 0x000fca00018f24ff */
[----:B-----5:R0:W5:Y:S02]  /*0c70*/  @P1 LDG.E.128 R16, [R24.64] ;  /* 0x0000000418101981 */ /* 0x020164000c1e1d00 */
[----:B0-----:R-:W-:-:S06]  /*0c80*/  IMAD.WIDE.U32 R24, R42, R51, c[0x0][0x170] ;  /* 0x00005c002a187625 */ /* 0x001fcc00078e0033 */
[----:B------:R-:W2:Y:S02]  /*0c90*/  LDG.E.128 R24, [R24.64] ;  /* 0x0000000418187981 */ /* 0x000ea4000c1e1d00 */
[----:B--2---:R-:W-:Y:S01]  /*0ca0*/  FMUL.FTZ R53, R24, R45 ;  /* 0x0000002d18357220 */ /* 0x004fe20000410000 */
[----:B------:R-:W-:Y:S05]  /*0cb0*/  @P2 BRA `(.L_x_12115) ;  /* 0x0000002000002947 */ /* 0x000fea0003800000 */
[----:B------:R-:W-:Y:S05]  /*0cc0*/  @P0 BRA `(.L_x_12116) ;  /* 0x0000002000000947 */ /* 0x000fea0003800000 */
[----:B------:R-:W-:Y:S05]  /*0cd0*/  BRA `(.L_x_12117) ;  /* 0x0000002000007947 */ /* 0x000fea0003800000 */
.L_x_12115:
[----:B-----5:R-:W-:-:S05]  /*0ce0*/  FADD.FTZ R53, R16, R53 ;  /* 0x0000003510357221 */ /* 0x020fca0000010000 */
.L_x_12116:
[----:B------:R-:W-:Y:S02]  /*0cf0*/  MOV R20, R53 ;  /* 0x0000003500147202 */ /* 0x000fe40000000f00 */
.L_x_12117:
[----:B------:R-:W-:Y:S01]  /*0d00*/  FMUL.FTZ R51, R25, R45 ;  /* 0x0000002d19337220 */ /* 0x000fe20000410000 */
[----:B------:R-:W-:Y:S05]  /*0d10*/  @P2 BRA `(.L_x_12118) ;  /* 0x0000002000002947 */ /* 0x000fea0003800000 */
[----:B------:R-:W-:Y:S05]  /*0d20*/  @P0 BRA `(.L_x_12119) ;  /* 0x0000002000000947 */ /* 0x000fea0003800000 */
[----:B------:R-:W-:Y:S05]  /*0d30*/  BRA `(.L_x_12120) ;  /* 0x0000002000007947 */ /* 0x000fea0003800000 */
.L_x_12118:
[----:B-----5:R-:W-:-:S05]  /*0d40*/  FADD.FTZ R51, R17, R51 ;  /* 0x0000003311337221 */ /* 0x020fca0000010000 */
.L_x_12119:
[----:B------:R-:W-:Y:S02]  /*0d50*/  MOV R21, R51 ;  /* 0x0000003300157202 */ /* 0x000fe40000000f00 */
.L_x_12120:
[----:B------:R-:W-:Y:S01]  /*0d60*/  FMUL.FTZ R52, R26, R45 ;  /* 0x0000002d1a347220 */ /* 0x000fe20000410000 */
[----:B------:R-:W-:Y:S05]  /*0d70*/  @P2 BRA `(.L_x_12121) ;  /* 0x0000002000002947 */ /* 0x000fea0003800000 */
[----:B------:R-:W-:Y:S05]  /*0d80*/  @P0 BRA `(.L_x_12122) ;  /* 0x0000002000000947 */ /* 0x000fea0003800000 */
[----:B------:R-:W-:Y:S05]  /*0d90*/  BRA `(.L_x_12123) ;  /* 0x0000002000007947 */ /* 0x000fea0003800000 */
.L_x_12121:
[----:B-----5:R-:W-:-:S05]  /*0da0*/  FADD.FTZ R52, R18, R52 ;  /* 0x0000003412347221 */ /* 0x020fca0000010000 */
.L_x_12122:
[----:B------:R-:W-:Y:S02]  /*0db0*/  MOV R22, R52 ;  /* 0x0000003400167202 */ /* 0x000fe40000000f00 */
.L_x_12123:
[----:B------:R-:W-:Y:S01]  /*0dc0*/  FMUL.FTZ R45, R27, R45 ;  /* 0x0000002d1b2d7220 */ /* 0x000fe20000410000 */
[----:B------:R-:W-:Y:S05]  /*0dd0*/  @P2 BRA `(.L_x_12124) ;  /* 0x0000002000002947 */ /* 0x000fea0003800000 */
[----:B------:R-:W-:Y:S05]  /*0de0*/  @P0 BRA `(.L_x_12125) ;  /* 0x0000002000000947 */ /* 0x000fea0003800000 */
[----:B------:R-:W-:Y:S05]  /*0df0*/  BRA `(.L_x_12126) ;  /* 0x0000002000007947 */ /* 0x000fea0003800000 */
.L_x_12124:
[----:B-----5:R-:W-:-:S05]  /*0e00*/  FADD.FTZ R45, R19, R45 ;  /* 0x0000002d132d7221 */ /* 0x020fca0000010000 */
.L_x_12125:
[----:B------:R-:W-:Y:S02]  /*0e10*/  MOV R23, R45 ;  /* 0x0000002d00177202 */ /* 0x000fe40000000f00 */
.L_x_12126:
[----:B------:R-:W-:Y:S01]  /*0e20*/  FADD.FTZ R27, RZ, R31 ;  /* 0x0000001fff1b7221 */ /* 0x000fe20000010000 */
[C---:B------:R-:W-:Y:S02]  /*0e30*/  @P0 LEA R24, P1, R42.reuse, c[0x0][0x188], 0x4 ;  /* 0x000062002a180a11 */ /* 0x040fe400078220ff */
[----:B------:R-:W-:Y:S01]  /*0e40*/  ISETP.NE.AND P2, PT, R57, RZ, PT ;  /* 0x000000ff3900720c */ /* 0x000fe20003f45270 */
[----:B------:R-:W-:Y:S01]  /*0e50*/  FADD.FTZ R27, R27, R34 ;  /* 0x000000221b1b7221 */ /* 0x000fe20000010000 */
[----:B------:R-:W-:-:S03]  /*0e60*/  @P0 LEA.HI.X R25, R42, c[0x0][0x18c], RZ, 0x4, P1 ;  /* 0x000063002a190a11 */ /* 0x000fc600008f24ff */
        /* <DEDUP_REMOVED lines=17> */
.L_x_12131:
        /* <DEDUP_REMOVED lines=52> */
.L_x_12132:
[----:B01----:R-:W-:Y:S01]  /*12c0*/  FADD.FTZ R27, R26, R27 ;  /* 0x0000001b1a1b7221 */ /* 0x003fe20000010000 */
[----:B------:R-:W-:Y:S01]  /*12d0*/  MOV R26, c[0x0][0x1e0] ;  /* 0x00007800001a7a02 */ /* 0x000fe20000000f00 */
[----:B------:R-:W-:Y:S01]  /*12e0*/  HFMA2.MMA R40, -RZ, RZ, 0, 2.384185791015625e-07 ;  /* 0x00000004ff287435 */ /* 0x000fe200000001ff */
[----:B------:R-:W-:-:S03]  /*12f0*/  ISETP.NE.AND P1, PT, RZ, UR6, PT ;  /* 0x00000006ff007c0c */ /* 0x000fc6000bf25270 */
[----:B------:R-:W-:Y:S02]  /*1300*/  FFMA.FTZ R26, R27, R26, c[0x0][0x228] ;  /* 0x00008a001b1a7623 */ /* 0x000fe4000001001a */
[----:B------:R-:W-:-:S04]  /*1310*/  FMUL.FTZ R27, R63, R63 ;  /* 0x0000003f3f1b7220 */ /* 0x000fc80000410000 */
[----:B------:R-:W-:Y:S01]  /*1320*/  @!P2 IMAD.WIDE R24, R9, R40, c[0x0][0x1a0] ;  /* 0x000068000918a625 */ /* 0x000fe200078e0228 */
[----:B------:R-:W-:-:S04]  /*1330*/  FSEL R27, R27, RZ, P1 ;  /* 0x000000ff1b1b7208 */ /* 0x000fc80000800000 */
[----:B------:R0:W-:Y:S01]  /*1340*/  @!P2 STG.E [R24.64], R63 ;  /* 0x0000003f1800a986 */ /* 0x0001e2000c101904 */
[----:B------:R-:W-:-:S04]  /*1350*/  FADD.FTZ R26, R26, R27 ;  /* 0x0000001b1a1a7221 */ /* 0x000fc80000010000 */
[----:B------:R-:W1:Y:S01]  /*1360*/  MUFU.RSQ R57, R26 ;  /* 0x0000001a00397308 */ /* 0x000e620000001400 */
[----:B0-----:R-:W-:Y:S01]  /*1370*/  @!P2 IMAD.WIDE R24, R9, R40, c[0x0][0x1a8] ;  /* 0x00006a000918a625 */ /* 0x001fe200078e0228 */
[----:B------:R-:W-:Y:S02]  /*1380*/  FSEL R63, R63, RZ, !P1 ;  /* 0x000000ff3f3f7208 */ /* 0x000fe40004800000 */
[----:B------:R-:W-:-:S03]  /*1390*/  LEA R40, P1, R30, c[0x0][0x208], 0x4 ;  /* 0x000082001e287a11 */ /* 0x000fc600078220ff */
[C---:B------:R-:W-:Y:S01]  /*13a0*/  FADD.FTZ R38, -R63.reuse, R38 ;  /* 0x000000263f267221 */ /* 0x040fe20000010100 */
[----:B------:R-:W-:Y:S01]  /*13b0*/  LEA.HI.X R41, R30, c[0x0][0x20c], RZ, 0x4, P1 ;  /* 0x000083001e297a11 */ /* 0x000fe200008f24ff */
[C---:B------:R-:W-:Y:S01]  /*13c0*/  FADD.FTZ R36, -R63.reuse, R36 ;  /* 0x000000243f247221 */ /* 0x040fe20000010100 */
[----:B-1----:R0:W-:Y:S01]  /*13d0*/  @!P2 STG.E [R24.64], R57 ;  /* 0x000000391800a986 */ /* 0x0021e2000c101904 */
[C---:B------:R-:W-:Y:S02]  /*13e0*/  FADD.FTZ R34, -R63.reuse, R34 ;  /* 0x000000223f227221 */ /* 0x040fe40000010100 */
[----:B------:R-:W-:Y:S02]  /*13f0*/  FADD.FTZ R30, -R63, R31 ;  /* 0x0000001f3f1e7221 */ /* 0x000fe40000010100 */
[C---:B------:R-:W-:Y:S02]  /*1400*/  FMUL.FTZ R27, R57.reuse, R38 ;  /* 0x00000026391b7220 */ /* 0x040fe40000410000 */
[----:B------:R-:W-:-:S02]  /*1410*/  FMUL.FTZ R26, R57, R36 ;  /* 0x00000024391a7220 */ /* 0x000fc40000410000 */
[C---:B------:R-:W-:Y:S02]  /*1420*/  FMUL.FTZ R31, R57.reuse, R34 ;  /* 0x00000022391f7220 */ /* 0x040fe40000410000 */
[----:B------:R-:W-:Y:S02]  /*1430*/  FFMA.FTZ R27, R66, R27, R7 ;  /* 0x0000001b421b7223 */ /* 0x000fe40000010007 */
[----:B0-----:R-:W-:Y:S01]  /*1440*/  FMUL.FTZ R24, R57, R30 ;  /* 0x0000001e39187220 */ /* 0x001fe20000410000 */
[----:B------:R-:W-:Y:S01]  /*1450*/  LEA R30, P1, R29, c[0x0][0x208], 0x4 ;  /* 0x000082001d1e7a11 */ /* 0x000fe200078220ff */
[----:B------:R-:W-:Y:S02]  /*1460*/  FFMA.FTZ R26, R67, R26, R32 ;  /* 0x0000001a431a7223 */ /* 0x000fe40000010020 */
[----:B------:R-:W-:Y:S01]  /*1470*/  FFMA.FTZ R25, R68, R31, R8 ;  /* 0x0000001f44197223 */ /* 0x000fe20000010008 */
[----:B------:R-:W-:Y:S01]  /*1480*/  LEA.HI.X R31, R29, c[0x0][0x20c], RZ, 0x4, P1 ;  /* 0x000083001d1f7a11 */ /* 0x000fe200008f24ff */
[----:B------:R-:W-:-:S02]  /*1490*/  FFMA.FTZ R24, R69, R24, R48 ;  /* 0x0000001845187223 */ /* 0x000fc40000010030 */
[C---:B------:R-:W-:Y:S02]  /*14a0*/  FADD.FTZ R36, -R63.reuse, R35 ;  /* 0x000000233f247221 */ /* 0x040fe40000010100 */
[C---:B------:R-:W-:Y:S01]  /*14b0*/  FADD.FTZ R34, -R63.reuse, R33 ;  /* 0x000000213f227221 */ /* 0x040fe20000010100 */
[----:B------:R0:W-:Y:S01]  /*14c0*/  STG.E.128 [R40.64], R24 ;  /* 0x0000001828007986 */ /* 0x0001e2000c101d04 */
[C---:B------:R-:W-:Y:S02]  /*14d0*/  FADD.FTZ R35, -R63.reuse, R39 ;  /* 0x000000273f237221 */ /* 0x040fe40000010100 */
[C---:B------:R-:W-:Y:S02]  /*14e0*/  FADD.FTZ R33, -R63.reuse, R37 ;  /* 0x000000253f217221 */ /* 0x040fe40000010100 */
[----:B------:R-:W-:Y:S01]  /*14f0*/  FADD.FTZ R38, -R63, R43 ;  /* 0x0000002b3f267221 */ /* 0x000fe20000010100 */
[----:B------:R-:W-:Y:S01]  /*1500*/  HFMA2.MMA R43, -RZ, RZ, 0, 2.384185791015625e-07 ;  /* 0x00000004ff2b7435 */ /* 0x000fe200000001ff */
[----:B------:R-:W-:-:S02]  /*1510*/  FMUL.FTZ R33, R57, R33 ;  /* 0x0000002139217220 */ /* 0x000fc40000410000 */
[C---:B------:R-:W-:Y:S02]  /*1520*/  FADD.FTZ R44, -R63.reuse, R44 ;  /* 0x0000002c3f2c7221 */ /* 0x040fe40000010100 */
[C---:B------:R-:W-:Y:S02]  /*1530*/  FADD.FTZ R46, -R63.reuse, R46 ;  /* 0x0000002e3f2e7221 */ /* 0x040fe40000010100 */
[C---:B------:R-:W-:Y:S02]  /*1540*/  FADD.FTZ R29, -R63.reuse, R47 ;  /* 0x0000002f3f1d7221 */ /* 0x040fe40000010100 */
[----:B------:R-:W-:Y:S02]  /*1550*/  FADD.FTZ R52, -R63, R52 ;  /* 0x000000343f347221 */ /* 0x000fe40000010100 */
[C---:B------:R-:W-:Y:S02]  /*1560*/  FMUL.FTZ R38, R57.reuse, R38 ;  /* 0x0000002639267220 */ /* 0x040fe40000410000 */
[----:B0-----:R-:W-:-:S02]  /*1570*/  FMUL.FTZ R26, R57, R35 ;  /* 0x00000023391a7220 */ /* 0x001fc40000410000 */
[C---:B------:R-:W-:Y:S01]  /*1580*/  FMUL.FTZ R25, R57.reuse, R36 ;  /* 0x0000002439197220 */ /* 0x040fe20000410000 */
[----:B------:R-:W-:Y:S01]  /*1590*/  LEA R36, P2, R42, c[0x0][0x208], 0x4 ;  /* 0x000082002a247a11 */ /* 0x000fe200078420ff */
[----:B------:R-:W-:Y:S01]  /*15a0*/  FMUL.FTZ R24, R57, R34 ;  /* 0x0000002239187220 */ /* 0x000fe20000410000 */
[----:B------:R-:W-:Y:S01]  /*15b0*/  LEA R34, P1, R28, c[0x0][0x208], 0x4 ;  /* 0x000082001c227a11 */ /* 0x000fe200078220ff */
[----:B------:R-:W-:Y:S01]  /*15c0*/  FFMA.FTZ R27, R61, R26, R5 ;  /* 0x0000001a3d1b7223 */ /* 0x000fe20000010005 */
[----:B------:R-:W-:Y:S01]  /*15d0*/  LEA.HI.X R37, R42, c[0x0][0x20c], RZ, 0x4, P2 ;  /* 0x000083002a257a11 */ /* 0x000fe200010f24ff */
[----:B------:R-:W-:Y:S01]  /*15e0*/  FFMA.FTZ R26, R62, R33, R14 ;  /* 0x000000213e1a7223 */ /* 0x000fe2000001000e */
[----:B------:R-:W-:Y:S01]  /*15f0*/  LEA.HI.X R35, R28, c[0x0][0x20c], RZ, 0x4, P1 ;  /* 0x000083001c237a11 */ /* 0x000fe200008f24ff */
[C---:B------:R-:W-:Y:S02]  /*1600*/  FADD.FTZ R40, -R63.reuse, R53 ;  /* 0x000000353f287221 */ /* 0x040fe40000010100 */
[----:B------:R-:W-:-:S02]  /*1610*/  FADD.FTZ R33, -R63, R51 ;  /* 0x000000333f217221 */ /* 0x000fc40000010100 */
[----:B------:R-:W-:Y:S02]  /*1620*/  FADD.FTZ R63, -R63, R45 ;  /* 0x0000002d3f3f7221 */ /* 0x000fe40000010100 */
[----:B------:R-:W-:Y:S02]  /*1630*/  FFMA.FTZ R25, R64, R25, R6 ;  /* 0x0000001940197223 */ /* 0x000fe40000010006 */
[----:B------:R-:W-:Y:S02]  /*1640*/  FFMA.FTZ R24, R65, R24, R15 ;  /* 0x0000001841187223 */ /* 0x000fe4000001000f */
[C---:B------:R-:W-:Y:S02]  /*1650*/  FMUL.FTZ R44, R57.reuse, R44 ;  /* 0x0000002c392c7220 */ /* 0x040fe40000410000 */
[C---:B------:R-:W-:Y:S01]  /*1660*/  FMUL.FTZ R39, R57.reuse, R46 ;  /* 0x0000002e39277220 */ /* 0x040fe20000410000 */
[----:B------:R0:W-:Y:S01]  /*1670*/  STG.E.128 [R30.64], R24 ;  /* 0x000000181e007986 */ /* 0x0001e2000c101d04 */
[----:B------:R-:W-:-:S02]  /*1680*/  FMUL.FTZ R29, R57, R29 ;  /* 0x0000001d391d7220 */ /* 0x000fc40000410000 */
[C---:B------:R-:W-:Y:S02]  /*1690*/  FMUL.FTZ R40, R57.reuse, R40 ;  /* 0x0000002839287220 */ /* 0x040fe40000410000 */
[C---:B------:R-:W-:Y:S02]  /*16a0*/  FMUL.FTZ R33, R57.reuse, R33 ;  /* 0x0000002139217220 */ /* 0x040fe40000410000 */
[C---:B------:R-:W-:Y:S02]  /*16b0*/  FMUL.FTZ R41, R57.reuse, R52 ;  /* 0x0000003439297220 */ /* 0x040fe40000410000 */
[----:B------:R-:W-:Y:S02]  /*16c0*/  FMUL.FTZ R63, R57, R63 ;  /* 0x0000003f393f7220 */ /* 0x000fe40000410000 */
[----:B------:R-:W-:Y:S02]  /*16d0*/  FFMA.FTZ R28, R55, R40, R11 ;  /* 0x00000028371c7223 */ /* 0x000fe4000001000b */
[----:B------:R-:W-:-:S02]  /*16e0*/  IMAD R9, R43, c[0x0][0x160], R9 ;  /* 0x000058002b097a24 */ /* 0x000fc400078e0209 */
[----:B0-----:R-:W-:-:S03]  /*16f0*/  FFMA.FTZ R27, R56, R29, R3 ;  /* 0x0000001d381b7223 */ /* 0x001fc60000010003 */
[----:B------:R-:W-:Y:S01]  /*1700*/  ISETP.GE.AND P1, PT, R9, c[0x0][0x164], PT ;  /* 0x0000590009007a0c */ /* 0x000fe20003f26270 */
[----:B------:R-:W-:Y:S02]  /*1710*/  FFMA.FTZ R26, R58, R39, R12 ;  /* 0x000000273a1a7223 */ /* 0x000fe4000001000c */
[----:B------:R-:W-:Y:S02]  /*1720*/  FFMA.FTZ R25, R59, R44, R4 ;  /* 0x0000002c3b197223 */ /* 0x000fe40000010004 */
[----:B------:R-:W-:Y:S02]  /*1730*/  FFMA.FTZ R24, R60, R38, R13 ;  /* 0x000000263c187223 */ /* 0x000fe4000001000d */
[----:B------:R-:W-:Y:S02]  /*1740*/  FFMA.FTZ R31, R49, R63, R0 ;  /* 0x0000003f311f7223 */ /* 0x000fe40000010000 */
[----:B------:R-:W-:Y:S01]  /*1750*/  FFMA.FTZ R30, R50, R41, R10 ;  /* 0x00000029321e7223 */ /* 0x000fe2000001000a */
[----:B------:R0:W-:Y:S01]  /*1760*/  STG.E.128 [R34.64], R24 ;  /* 0x0000001822007986 */ /* 0x0001e2000c101d04 */
[----:B------:R-:W-:-:S05]  /*1770*/  FFMA.FTZ R29, R54, R33, R2 ;  /* 0x00000021361d7223 */ /* 0x000fca0000010002 */
[----:B------:R0:W-:Y:S02]  /*1780*/  STG.E.128 [R36.64], R28 ;  /* 0x0000001c24007986 */ /* 0x0001e4000c101d04 */
[----:B0----5:R-:W-:Y:S01]  /*1790*/  @P1 CALL.REL.NOINC `(.L_x_12129) ;  /* 0x0000001000001944 */ /* 0x021fe20003c00000 */
[----:B------:R-:W-:Y:S05]  /*17a0*/  BRA `(.L_x_12130) ;  /* 0xffffed6000007947 */ /* 0x000fea000383ffff */
.L_x_12129:
[----:B------:R-:W-:Y:S05]  /*17b0*/  EXIT ;  /* 0x000000000000794d */ /* 0x000fea0003800000 */
.L_x_12127:
[----:B------:R-:W-:Y:S01]  /*17c0*/  HFMA2.MMA R40, -RZ, RZ, 0, 1.847743988037109375e-06 ;  /* 0x0000001fff287435 */ /* 0x000fe200000001ff */
[----:B------:R-:W-:Y:S02]  /*17d0*/  MOV R26, 0x1 ;  /* 0x00000001001a7802 */ /* 0x000fe40000000f00 */
[----:B------:R-:W-:Y:S02]  /*17e0*/  MOV R25, 0xffffffff ;  /* 0xffffffff00197802 */ /* 0x000fe40000000f00 */
[----:B------:R-:W-:Y:S02]  /*17f0*/  MOV R24, 0x1810 ;  /* 0x0000181000187802 */ /* 0x000fe40000000f00 */
[----:B-----5:R-:W-:Y:S05]  /*1800*/  CALL.REL.NOINC `($__internal_129_$__cuda_sm70_shflsync_bfly_p) ;  /* 0x0000058000007944 */ /* 0x020fea0003c00000 */
[----:B-1----:R-:W-:Y:S05]  /*1810*/  BRA `(.L_x_12131) ;  /* 0xfffff76000007947 */ /* 0x002fea000383ffff */
.L_x_12128:
[----:B------:R-:W-:Y:S01]  /*1820*/  HFMA2.MMA R26, -RZ, RZ, 0, 1.1920928955078125e-07 ;  /* 0x00000002ff1a7435 */ /* 0x000fe200000001ff */
[----:B------:R-:W-:Y:S02]  /*1830*/  MOV R40, 0x1f ;  /* 0x0000001f00287802 */ /* 0x000fe40000000f00 */
[----:B------:R-:W-:-:S02]  /*1840*/  MOV R25, 0xffffffff ;  /* 0xffffffff00197802 */ /* 0x000fc40000000f00 */
[----:B------:R-:W-:Y:S02]  /*1850*/  MOV R24, 0x1870 ;  /* 0x0000187000187802 */ /* 0x000fe40000000f00 */
[----:B-----5:R-:W-:Y:S05]  /*1860*/  CALL.REL.NOINC `($__internal_129_$__cuda_sm70_shflsync_bfly_p) ;  /* 0x0000052000007944 */ /* 0x020fea0003c00000 */
[----:B-1----:R-:W-:Y:S01]  /*1870*/  FADD.FTZ R27, R27, R26 ;  /* 0x0000001a1b1b7221 */ /* 0x002fe20000010000 */
[----:B------:R-:W-:Y:S01]  /*1880*/  HFMA2.MMA R26, -RZ, RZ, 0, 2.384185791015625e-07 ;  /* 0x00000004ff1a7435 */ /* 0x000fe200000001ff */
[----:B------:R-:W-:Y:S02]  /*1890*/  MOV R40, 0x1f ;  /* 0x0000001f00287802 */ /* 0x000fe40000000f00 */
[----:B------:R-:W-:Y:S02]  /*18a0*/  MOV R25, 0xffffffff ;  /* 0xffffffff00197802 */ /* 0x000fe40000000f00 */
[----:B------:R-:W-:Y:S02]  /*18b0*/  MOV R24, 0x18d0 ;  /* 0x000018d000187802 */ /* 0x000fe40000000f00 */
[----:B------:R-:W-:Y:S05]  /*18c0*/  CALL.REL.NOINC `($__internal_129_$__cuda_sm70_shflsync_bfly_p) ;  /* 0x000004c000007944 */ /* 0x000fea0003c00000 */
[----:B-1----:R-:W-:Y:S01]  /*18d0*/  FADD.FTZ R27, R27, R26 ;  /* 0x0000001a1b1b7221 */ /* 0x002fe20000010000 */
[----:B------:R-:W-:Y:S01]  /*18e0*/  HFMA2.MMA R26, -RZ, RZ, 0, 4.76837158203125e-07 ;  /* 0x00000008ff1a7435 */ /* 0x000fe200000001ff */
[----:B------:R-:W-:Y:S02]  /*18f0*/  MOV R40, 0x1f ;  /* 0x0000001f00287802 */ /* 0x000fe40000000f00 */
[----:B------:R-:W-:-:S02]  /*1900*/  MOV R25, 0xffffffff ;  /* 0xffffffff00197802 */ /* 0x000fc40000000f00 */
[----:B------:R-:W-:Y:S02]  /*1910*/  MOV R24, 0x1930 ;  /* 0x0000193000187802 */ /* 0x000fe40000000f00 */
[----:B------:R-:W-:Y:S05]  /*1920*/  CALL.REL.NOINC `($__internal_129_$__cuda_sm70_shflsync_bfly_p) ;  /* 0x0000046000007944 */ /* 0x000fea0003c00000 */
[----:B-1----:R-:W-:Y:S01]  /*1930*/  FADD.FTZ R27, R27, R26 ;  /* 0x0000001a1b1b7221 */ /* 0x002fe20000010000 */
[----:B------:R-:W-:Y:S01]  /*1940*/  HFMA2.MMA R26, -RZ, RZ, 0, 9.5367431640625e-07 ;  /* 0x00000010ff1a7435 */ /* 0x000fe200000001ff */
[----:B------:R-:W-:Y:S02]  /*1950*/  MOV R40, 0x1f ;  /* 0x0000001f00287802 */ /* 0x000fe40000000f00 */
[----:B------:R-:W-:Y:S02]  /*1960*/  MOV R25, 0xffffffff ;  /* 0xffffffff00197802 */ /* 0x000fe40000000f00 */
[----:B------:R-:W-:Y:S02]  /*1970*/  MOV R24, 0x1990 ;  /* 0x0000199000187802 */ /* 0x000fe40000000f00 */
[----:B------:R-:W-:Y:S05]  /*1980*/  CALL.REL.NOINC `($__internal_129_$__cuda_sm70_shflsync_bfly_p) ;  /* 0x0000040000007944 */ /* 0x000fea0003c00000 */
[----:B-1----:R-:W-:Y:S01]  /*1990*/  FADD.FTZ R26, R27, R26 ;  /* 0x0000001a1b1a7221 */ /* 0x002fe20000010000 */
[----:B------:R-:W-:-:S03]  /*19a0*/  MOV R40, 0x1f ;  /* 0x0000001f00287802 */ /* 0x000fc60000000f00 */
[----:B------:R-:W-:Y:S01]  /*19b0*/  FMUL.FTZ R63, R26, c[0x0][0x1e0] ;  /* 0x000078001a3f7a20 */ /* 0x000fe20000410000 */
[----:B------:R-:W-:-:S03]  /*19c0*/  HFMA2.MMA R26, -RZ, RZ, 0, 5.9604644775390625e-08 ;  /* 0x00000001ff1a7435 */ /* 0x000fc600000001ff */
        /* <DEDUP_REMOVED lines=34> */
[----:B------:R-:W-:Y:S05]  /*1bf0*/  CALL.REL.NOINC `($__internal_129_$__cuda_sm70_shflsync_bfly_p) ;  /* 0x0000019000007944 */ /* 0x000fea0003c00000 */
[----:B-1----:R-:W-:Y:S01]  /*1c00*/  FADD.FTZ R27, R27, R26 ;  /* 0x0000001a1b1b7221 */ /* 0x002fe20000010000 */
[----:B------:R-:W-:Y:S01]  /*1c10*/  HFMA2.MMA R26, -RZ, RZ, 0, 1.1920928955078125e-07 ;  /* 0x00000002ff1a7435 */ /* 0x000fe200000001ff */
[----:B------:R-:W-:Y:S02]  /*1c20*/  MOV R40, 0x1f ;  /* 0x0000001f00287802 */ /* 0x000fe40000000f00 */
[----:B------:R-:W-:Y:S02]  /*1c30*/  MOV R25, 0xffffffff ;  /* 0xffffffff00197802 */ /* 0x000fe40000000f00 */
[----:B------:R-:W-:Y:S02]  /*1c40*/  MOV R24, 0x1c60 ;  /* 0x00001c6000187802 */ /* 0x000fe40000000f00 */
[----:B------:R-:W-:Y:S05]  /*1c50*/  CALL.REL.NOINC `($__internal_129_$__cuda_sm70_shflsync_bfly_p) ;  /* 0x0000013000007944 */ /* 0x000fea0003c00000 */
[----:B-1----:R-:W-:Y:S01]  /*1c60*/  FADD.FTZ R27, R27, R26 ;  /* 0x0000001a1b1b7221 */ /* 0x002fe20000010000 */
[----:B------:R-:W-:Y:S01]  /*1c70*/  HFMA2.MMA R26, -RZ, RZ, 0, 2.384185791015625e-07 ;  /* 0x00000004ff1a7435 */ /* 0x000fe200000001ff */
[----:B------:R-:W-:Y:S02]  /*1c80*/  MOV R40, 0x1f ;  /* 0x0000001f00287802 */ /* 0x000fe40000000f00 */
[----:B------:R-:W-:-:S02]  /*1c90*/  MOV R25, 0xffffffff ;  /* 0xffffffff00197802 */ /* 0x000fc40000000f00 */
[----:B------:R-:W-:Y:S02]  /*1ca0*/  MOV R24, 0x1cc0 ;  /* 0x00001cc000187802 */ /* 0x000fe40000000f00 */
[----:B------:R-:W-:Y:S05]  /*1cb0*/  CALL.REL.NOINC `($__internal_129_$__cuda_sm70_shflsync_bfly_p) ;  /* 0x000000d000007944 */ /* 0x000fea0003c00000 */
[----:B-1----:R-:W-:Y:S01]  /*1cc0*/  FADD.FTZ R27, R27, R26 ;  /* 0x0000001a1b1b7221 */ /* 0x002fe20000010000 */
[----:B------:R-:W-:Y:S01]  /*1cd0*/  HFMA2.MMA R26, -RZ, RZ, 0, 4.76837158203125e-07 ;  /* 0x00000008ff1a7435 */ /* 0x000fe200000001ff */
[----:B------:R-:W-:Y:S02]  /*1ce0*/  MOV R40, 0x1f ;  /* 0x0000001f00287802 */ /* 0x000fe40000000f00 */
[----:B------:R-:W-:Y:S02]  /*1cf0*/  MOV R25, 0xffffffff ;  /* 0xffffffff00197802 */ /* 0x000fe40000000f00 */
[----:B------:R-:W-:Y:S02]  /*1d00*/  MOV R24, 0x1d20 ;  /* 0x00001d2000187802 */ /* 0x000fe40000000f00 */
[----:B------:R-:W-:Y:S05]  /*1d10*/  CALL.REL.NOINC `($__internal_129_$__cuda_sm70_shflsync_bfly_p) ;  /* 0x0000007000007944 */ /* 0x000fea0003c00000 */
[----:B-1----:R-:W-:Y:S01]  /*1d20*/  FADD.FTZ R27, R27, R26 ;  /* 0x0000001a1b1b7221 */ /* 0x002fe20000010000 */
[----:B------:R-:W-:Y:S01]  /*1d30*/  HFMA2.MMA R26, -RZ, RZ, 0, 9.5367431640625e-07 ;  /* 0x00000010ff1a7435 */ /* 0x000fe200000001ff */
[----:B------:R-:W-:Y:S02]  /*1d40*/  MOV R40, 0x1f ;  /* 0x0000001f00287802 */ /* 0x000fe40000000f00 */
[----:B------:R-:W-:-:S02]  /*1d50*/  MOV R25, 0xffffffff ;  /* 0xffffffff00197802 */ /* 0x000fc40000000f00 */
[----:B------:R-:W-:Y:S02]  /*1d60*/  MOV R24, 0x1d80 ;  /* 0x00001d8000187802 */ /* 0x000fe40000000f00 */
[----:B------:R-:W-:Y:S05]  /*1d70*/  CALL.REL.NOINC `($__internal_129_$__cuda_sm70_shflsync_bfly_p) ;  /* 0x0000001000007944 */ /* 0x000fea0003c00000 */
[----:B-1----:R-:W-:Y:S05]  /*1d80*/  BRA `(.L_x_12132) ;  /* 0xfffff53000007947 */ /* 0x002fea000383ffff */
        .weak           $__internal_129_$__cuda_sm70_shflsync_bfly_p
        .type           $__internal_129_$__cuda_sm70_shflsync_bfly_p,@function
        .size           $__internal_129_$__cuda_sm70_shflsync_bfly_p,(.L_x_15321 - $__internal_129_$__cuda_sm70_shflsync_bfly_p)
$__internal_129_$__cuda_sm70_shflsync_bfly_p:
[----:B------:R-:W-:Y:S04]  /*1d90*/  WARPSYNC R25 ;  /* 0x0000001900007348 */ /* 0x000fe80003800000 */
[----:B------:R0:W1:Y:S02]  /*1da0*/  SHFL.BFLY PT, R26, R27, R26, R40 ;  /* 0x0c00001a1b1a7389 */ /* 0x00006400000e0028 */
[----:B0-----:R-:W-:-:S06]  /*1db0*/  HFMA2.MMA R25, -RZ, RZ, 0, 0 ;  /* 0x00000000ff197435 */ /* 0x001fcc00000001ff */
[----:B------:R-:W-:Y:S05]  /*1dc0*/  RET.REL.NODEC R24 `(_ZN10layer_norm13ln_fwd_kernelINS_13Kernel_traitsI6__halfffffjLj512ELj1ELj4ELj1ELj16ENS_18Kernel_traits_baseILj512ES2_ffffjLj128EEEEELb0ELb0ELb0ELb1EEEvNS_9FwdParamsE) ;  /* 0xffffe23018007950 */ /* 0x000fea0003c3ffff */
.L_x_12133:
        /* <DEDUP_REMOVED lines=11> */
.L_x_15321:


//--------------------- .text._ZN10layer_norm13ln_fwd_kernelINS_13Kernel_traitsI6__halfffffjLj512ELj1ELj4ELj1ELj16ENS_18Kernel_traits_baseILj512ES2_ffffjLj128EEEEELb0ELb0ELb1ELb0EEEvNS_9FwdParamsE --------------------------
	.section	.text._ZN10layer_norm13ln_fwd_kernelINS_13Kernel_traitsI6__halfffffjLj512ELj1ELj4ELj1ELj16ENS_18Kernel_traits_baseILj512ES2_ffffjLj128EEEEELb0ELb0ELb1ELb0EEEvNS_9FwdParamsE,"ax",@progbits
	.sectioninfo	@"SHI_REGISTERS=72"
	.align	128
        .global         _ZN10layer_norm13ln_fwd_kernelINS_13Kernel_traitsI6__halfffffjLj512ELj1ELj4ELj1ELj16ENS_18Kernel_traits_baseILj512ES2_ffffjLj128EEEEELb0ELb0ELb1ELb0EEEvNS_9FwdParamsE
        .type           _ZN10layer_norm13ln_fwd_kernelINS_13Kernel_traitsI6__halfffffjLj512ELj1ELj4ELj1ELj16ENS_18Kernel_traits_baseILj512ES2_ffffjLj128EEEEELb0ELb0ELb1ELb0EEEvNS_9FwdParamsE,@function
        .size           _ZN10layer_norm13ln_fwd_kernelINS_13Kernel_traitsI6__halfffffjLj512ELj1ELj4ELj1ELj16ENS_18Kernel_traits_baseILj512ES2_ffffjLj128EEEEELb0ELb0ELb1ELb0EEEvNS_9FwdParamsE,(.L_x_15322 - _ZN10layer_norm13ln_fwd_kernelINS_13Kernel_traitsI6__halfffffjLj512ELj1ELj4ELj1ELj16ENS_18Kernel_traits_baseILj512ES2_ffffjLj128EEEEELb0ELb0ELb1ELb0EEEvNS_9FwdParamsE)
        .other          _ZN10layer_norm13ln_fwd_kernelINS_13Kernel_traitsI6__halfffffjLj512ELj1ELj4ELj1ELj16ENS_18Kernel_traits_baseILj512ES2_ffffjLj128EEEEELb0ELb0ELb1ELb0EEEvNS_9FwdParamsE,@"STO_CUDA_ENTRY STV_DEFAULT"
_ZN10layer_norm13ln_fwd_kernelINS_13Kernel_traitsI6__halfffffjLj512ELj1ELj4ELj1ELj16ENS_18Kernel_traits_baseILj512ES2_ffffjLj128EEEEELb0ELb0ELb1ELb0EEEvNS_9FwdParamsE:
.text._ZN10layer_norm13ln_fwd_kernelINS_13Kernel_traitsI6__halfffffjLj512ELj1ELj4ELj1ELj16ENS_18Kernel_traits_baseILj512ES2_ffffjLj128EEEEELb0ELb0ELb1ELb0EEEvNS_9FwdParamsE:
        /* <DEDUP_REMOVED lines=13> */
[----:B------:R-:W-:Y:S02]  /*00d0*/  ISETP.GE.U32.AND P6, PT, R62, 0x40, PT ;  /* 0x000000403e00780c */ /* 0x000fe40003fc6070 */
[----:B------:R-:W-:Y:S02]  /*00e0*/  ISETP.GE.AND P4, PT, R60, c[0x0][0x164], PT ;  /* 0x000059003c007a0c */ /* 0x000fe40003f86270 */
[----:B------:R-:W-:Y:S02]  /*00f0*/  P2R R0, PR, RZ, 0x40 ;  /* 0x00000040ff007803 */ /* 0x000fe40000000000 */
[C---:B------:R-:W-:Y:S02]  /*0100*/  ISETP.GE.U32.AND P2, PT, R62.reuse, 0x60, PT ;  /* 0x000000603e00780c */ /* 0x040fe40003f46070 */
[----:B------:R-:W-:Y:S02]  /*0110*/  ISETP.GE.U32.AND P3, PT, R62, 0x80, PT ;  /* 0x000000803e00780c */ /* 0x000fe40003f66070 */
[----:B------:R-:W-:Y:S01]  /*0120*/  LOP3.LUT R0, R2, 0x1f, RZ, 0xc0, !PT ;  /* 0x0000001f02007812 */ /* 0x000fe200078ec0ff */
        /* <DEDUP_REMOVED lines=11> */
.L_x_12135:
[----:B0-----:R-:W-:Y:S05]  /*01e0*/  BSYNC B0 ;  /* 0x0000000000007941 */ /* 0x001fea0003800000 */
.L_x_12134:
        /* <DEDUP_REMOVED lines=12> */
.L_x_12137:
[----:B0-----:R-:W-:Y:S05]  /*02b0*/  BSYNC B0 ;  /* 0x0000000000007941 */ /* 0x001fea0003800000 */
.L_x_12136:
        /* <DEDUP_REMOVED lines=12> */
.L_x_12139:
[----:B0-----:R-:W-:Y:S05]  /*0380*/  BSYNC B0 ;  /* 0x0000000000007941 */ /* 0x001fea0003800000 */
.L_x_12138:
        /* <DEDUP_REMOVED lines=11> */
.L_x_12141:
[----:B0-----:R-:W-:Y:S05]  /*0440*/  BSYNC B0 ;  /* 0x0000000000007941 */ /* 0x001fea0003800000 */
.L_x_12140:
[----:B------:R-:W-:Y:S05]  /*0450*/  @P4 EXIT ;  /* 0x000000000000494d */ /* 0x000fea0003800000 */
[----:B-----5:R-:W-:Y:S01]  /*0460*/  MOV R61, R14 ;  /* 0x0000000e003d7202 */ /* 0x020fe20000000f00 */
[----:B------:R-:W-:Y:S01]  /*0470*/  IMAD.MOV.U32 R43, RZ, RZ, R18 ;  /* 0x000000ffff2b7224 */ /* 0x000fe200078e0012 */
[--C-:B------:R-:W-:Y:S01]  /*0480*/  SHF.R.U64 R59, R14, 0x10, R15.reuse ;  /* 0x000000100e3b7819 */ /* 0x100fe2000000120f */
[----:B------:R-:W-:Y:S01]  /*0490*/  HADD2.F32 R58, -RZ, R6.H0_H0 ;  /* 0x20000006ff3a7230 */ /* 0x000fe20000004100 */
[----:B------:R-:W-:Y:S01]  /*04a0*/  MOV R12, R15 ;  /* 0x0000000f000c7202 */ /* 0x000fe20000000f00 */
[----:B------:R-:W-:Y:S01]  /*04b0*/  HADD2.F32 R0, -RZ, R9.H0_H0 ;  /* 0x20000009ff007230 */ /* 0x000fe20000004100 */
[----:B------:R-:W-:Y:S01]  /*04c0*/  SHF.R.U32.HI R15, RZ, 0x10, R15 ;  /* 0x00000010ff0f7819 */ /* 0x000fe2000001160f */
[----:B------:R-:W-:Y:S01]  /*04d0*/  HADD2.F32 R61, -RZ, R61.H0_H0 ;  /* 0x2000003dff3d7230 */ /* 0x000fe20000004100 */
[----:B------:R-:W-:Y:S01]  /*04e0*/  MOV R13, R16 ;  /* 0x00000010000d7202 */ /* 0x000fe20000000f00 */
[----:B------:R-:W-:Y:S01]  /*04f0*/  HADD2.F32 R59, -RZ, R59.H0_H0 ;  /* 0x2000003bff3b7230 */ /* 0x000fe20000004100 */
[--C-:B------:R-:W-:Y:S01]  /*0500*/  SHF.R.U64 R14, R16, 0x10, R17.reuse ;  /* 0x00000010100e7819 */ /* 0x100fe20000001211 */
[----:B------:R-:W-:Y:S01]  /*0510*/  HADD2.F32 R43, -RZ, R43.H0_H0 ;  /* 0x2000002bff2b7230 */ /* 0x000fe20000004100 */
[----:B------:R-:W-:Y:S01]  /*0520*/  MOV R40, R17 ;  /* 0x0000001100287202 */ /* 0x000fe20000000f00 */
[----:B------:R-:W-:Y:S01]  /*0530*/  ULDC.U8 UR6, c[0x0][0x1f0] ;  /* 0x00007c0000067ab9 */ /* 0x000fe20000000000 */
[----:B------:R-:W-:-:S02]  /*0540*/  SHF.R.U32.HI R41, RZ, 0x10, R17 ;  /* 0x00000010ff297819 */ /* 0x000fc40000011611 */
        /* <DEDUP_REMOVED lines=42> */
.L_x_12193:
[----:B------:R-:W-:-:S10]  /*07f0*/  HFMA2.MMA R65, -RZ, RZ, 0, 2.384185791015625e-07 ;  /* 0x00000004ff417435 */ /* 0x000fd400000001ff */
[----:B------:R-:W-:-:S05]  /*0800*/  IMAD.WIDE R36, R60, R65, c[0x0][0x1d0] ;  /* 0x000074003c247625 */ /* 0x000fca00078e0241 */
[----:B------:R0:W2:Y:S01]  /*0810*/  LDG.E R39, [R36.64] ;  /* 0x0000000424277981 */ /* 0x0000a2000c1e1900 */
[----:B------:R-:W-:-:S03]  /*0820*/  IMAD R63, R60, c[0x0][0x168], RZ ;  /* 0x00005a003c3f7a24 */ /* 0x000fc600078e02ff */
[----:B------:R-:W1:Y:S01]  /*0830*/  S2R R38, SR_TID.X ;  /* 0x0000000000267919 */ /* 0x000e620000002100 */
[----:B------:R-:W-:Y:S01]  /*0840*/  BSSY B0, `(.L_x_12142) ;  /* 0x000003e000007945 */ /* 0x000fe20003800000 */
[----:B0-----:R-:W-:Y:S02]  /*0850*/  SHF.R.S32.HI R37, RZ, 0x1f, R60 ;  /* 0x0000001fff257819 */ /* 0x001fe4000001143c */
[----:B-1----:R-:W-:Y:S02]  /*0860*/  LOP3.LUT R68, R38, 0x1f, RZ, 0xc0, !PT ;  /* 0x0000001f26447812 */ /* 0x002fe400078ec0ff */
[----:B--2---:R-:W-:-:S13]  /*0870*/  ISETP.GE.AND P4, PT, R39, 0x1, PT ;  /* 0x000000012700780c */ /* 0x004fda0003f86270 */
[----:B------:R-:W-:-:S05]  /*0880*/  @P4 IADD3 R64, R39, -0x1, RZ ;  /* 0xffffffff27404810 */ /* 0x000fca0007ffe0ff */
[----:B------:R-:W-:Y:S01]  /*0890*/  @P4 IMAD R66, R64, c[0x0][0x168], RZ ;  /* 0x00005a0040424a24 */ /* 0x000fe200078e02ff */
[----:B------:R-:W-:-:S04]  /*08a0*/  SHF.R.S32.HI R64, RZ, 0x1f, R63 ;  /* 0x0000001fff407819 */ /* 0x000fc8000001143f */
[----:B------:R-:W-:Y:S01]  /*08b0*/  LEA.HI R63, R64, R63, RZ, 0x2 ;  /* 0x0000003f403f7211 */ /* 0x000fe200078f10ff */
[----:B------:R-:W-:Y:S01]  /*08c0*/  IMAD.WIDE R64, R60, R65, c[0x0][0x1d8] ;  /* 0x000076003c407625 */ /* 0x000fe200078e0241 */
[----:B------:R-:W-:-:S04]  /*08d0*/  @P4 SHF.R.S32.HI R67, RZ, 0x1f, R66 ;  /* 0x0000001fff434819 */ /* 0x000fc80000011442 */
[----:B------:R0:W5:Y:S01]  /*08e0*/  LDG.E R36, [R64.64] ;  /* 0x0000000440247981 */ /* 0x000162000c1e1900 */
[----:B------:R-:W-:Y:S02]  /*08f0*/  @P4 LEA.HI R67, R67, R66, RZ, 0x2 ;  /* 0x0000004243434211 */ /* 0x000fe400078f10ff */
[----:B------:R-:W-:Y:S02]  /*0900*/  MOV R66, RZ ;  /* 0x000000ff00427202 */ /* 0x000fe40000000f00 */
[-C--:B------:R-:W-:Y:S02]  /*0910*/  @P4 LEA.HI.SX32 R66, R67, R68.reuse, 0x1e ;  /* 0x0000004443424211 */ /* 0x080fe400078ff2ff */
[----:B------:R-:W-:Y:S01]  /*0920*/  LEA.HI.SX32 R63, R63, R68, 0x1e ;  /* 0x000000443f3f7211 */ /* 0x000fe200078ff2ff */
[----:B------:R-:W-:Y:S05]  /*0930*/  @!P1 BRA `(.L_x_12143) ;  /* 0x000002e000009947 */ /* 0x000fea0003800000 */
[----:B------:R-:W-:-:S04]  /*0940*/  ISETP.NE.U32.AND P5, PT, RZ, c[0x0][0x180], PT ;  /* 0x00006000ff007a0c */ /* 0x000fc80003fa5070 */
[----:B------:R-:W-:-:S13]  /*0950*/  ISETP.NE.AND.EX P5, PT, RZ, c[0x0][0x184], PT, P5 ;  /* 0x00006100ff007a0c */ /* 0x000fda0003fa5350 */
[----:B0-----:R-:W-:-:S04]  /*0960*/  @P5 IMAD.MOV.U32 R64, RZ, RZ, 0x10 ;  /* 0x00000010ff405424 */ /* 0x001fc800078e00ff */
[----:B------:R-:W-:-:S05]  /*0970*/  @P5 IMAD.WIDE.U32 R64, R63, R64, c[0x0][0x180] ;  /* 0x000060003f405625 */ /* 0x000fca00078e0040 */
[----:B------:R0:W2:Y:S01]  /*0980*/  @P5 LDG.E.128 R12, [R64.64] ;  /* 0x00000004400c5981 */ /* 0x0000a2000c1e1d00 */
[----:B------:R-:W-:Y:S02]  /*0990*/  ISETP.GT.AND P6, PT, R39, RZ, PT ;  /* 0x000000ff2700720c */ /* 0x000fe40003fc4270 */
[----:B0-----:R-:W-:-:S11]  /*09a0*/  @P4 MOV R65, 0x10 ;  /* 0x0000001000414802 */ /* 0x001fd60000000f00 */
[----:B------:R-:W-:Y:S01]  /*09b0*/  @!P6 ISETP.NE.U32.AND P0, PT, RZ, c[0x0][0x180], PT ;  /* 0x00006000ff00ea0c */ /* 0x000fe20003f05070 */
[----:B------:R-:W-:-:S03]  /*09c0*/  @P4 IMAD.WIDE.U32 R64, R66, R65, c[0x0][0x170] ;  /* 0x00005c0042404625 */ /* 0x000fc600078e0041 */
[----:B------:R-:W-:Y:S02]  /*09d0*/  @!P6 ISETP.NE.AND.EX P0, PT, RZ, c[0x0][0x184], PT, P0 ;  /* 0x00006100ff00ea0c */ /* 0x000fe40003f05300 */
[----:B------:R0:W5:Y:S01]  /*09e0*/  @P4 LDG.E.128 R16, [R64.64] ;  /* 0x0000000440104981 */ /* 0x000162000c1e1d00 */
[----:B------:R-:W-:Y:S01]  /*09f0*/  BSSY B1, `(.L_x_12144) ;  /* 0x000000e000017945 */ /* 0x000fe20003800000 */
[----:B--2---:R-:W-:Y:S02]  /*0a00*/  @!P6 FSEL R21, R13, RZ, P0 ;  /* 0x000000ff0d15e208 */ /* 0x004fe40000000000 */
[----:B------:R-:W-:-:S04]  /*0a10*/  @!P6 ISETP.NE.U32.AND P0, PT, RZ, c[0x0][0x180], PT ;  /* 0x00006000ff00ea0c */ /* 0x000fc80003f05070 */
[----:B------:R-:W-:-:S04]  /*0a20*/  @!P6 ISETP.NE.AND.EX P0, PT, RZ, c[0x0][0x184], PT, P0 ;  /* 0x00006100ff00ea0c */ /* 0x000fc80003f05300 */
[----:B------:R-:W-:Y:S02]  /*0a30*/  @!P6 FSEL R22, R14, RZ, P0 ;  /* 0x000000ff0e16e208 */ /* 0x000fe40000000000 */
[----:B------:R-:W-:-:S04]  /*0a40*/  @!P6 ISETP.NE.U32.AND P0, PT, RZ, c[0x0][0x180], PT ;  /* 0x00006000ff00ea0c */ /* 0x000fc80003f05070 */
[----:B------:R-:W-:-:S04]  /*0a50*/  @!P6 ISETP.NE.AND.EX P0, PT, RZ, c[0x0][0x184], PT, P0 ;  /* 0x00006100ff00ea0c */ /* 0x000fc80003f05300 */
[----:B------:R-:W-:Y:S02]  /*0a60*/  @!P6 FSEL R23, R15, RZ, P0 ;  /* 0x000000ff0f17e208 */ /* 0x000fe40000000000 */
[----:B------:R-:W-:-:S04]  /*0a70*/  @!P6 ISETP.NE.U32.AND P0, PT, RZ, c[0x0][0x180], PT ;  /* 0x00006000ff00ea0c */ /* 0x000fc80003f05070 */
[----:B------:R-:W-:-:S04]  /*0a80*/  @!P6 ISETP.NE.AND.EX P0, PT, RZ, c[0x0][0x184], PT, P0 ;  /* 0x00006100ff00ea0c */ /* 0x000fc80003f05300 */
[----:B------:R-:W-:Y:S01]  /*0a90*/  @!P6 FSEL R20, R12, RZ, P0 ;  /* 0x000000ff0c14e208 */ /* 0x000fe20000000000 */
[----:B------:R-:W-:Y:S05]  /*0aa0*/  @!P6 BRA `(.L_x_12145) ;  /* 0x000000200000e947 */ /* 0x000fea0003800000 */
[----:B0----5:R-:W-:-:S04]  /*0ab0*/  FMUL.FTZ R20, R16, c[0x0][0x1ec] ;  /* 0x00007b0010147a20 */ /* 0x021fc80000410000 */
[----:B------:R-:W-:Y:S02]  /*0ac0*/  @P5 FADD.FTZ R20, R12, R20 ;  /* 0x000000140c145221 */ /* 0x000fe40000010000 */
.L_x_12145:
[----:B0-----:R-:W-:Y:S05]  /*0ad0*/  BSYNC B1 ;  /* 0x0000000000017941 */ /* 0x001fea0003800000 */
.L_x_12144:
[----:B------:R-:W-:Y:S01]  /*0ae0*/  BSSY B1, `(.L_x_12146) ;  /* 0x0000004000017945 */ /* 0x000fe20003800000 */
[----:B------:R-:W-:Y:S05]  /*0af0*/  @!P6 BRA `(.L_x_12147) ;  /* 0x000000200000e947 */ /* 0x000fea0003800000 */
[----:B-----5:R-:W-:-:S04]  /*0b00*/  FMUL.FTZ R21, R17, c[0x0][0x1ec] ;  /* 0x00007b0011157a20 */ /* 0x020fc80000410000 */
[----:B------:R-:W-:Y:S02]  /*0b10*/  @P5 FADD.FTZ R21, R13, R21 ;  /* 0x000000150d155221 */ /* 0x000fe40000010000 */
.L_x_12147:
[----:B------:R-:W-:Y:S05]  /*0b20*/  BSYNC B1 ;  /* 0x0000000000017941 */ /* 0x000fea0003800000 */
.L_x_12146:
[----:B------:R-:W-:Y:S01]  /*0b30*/  BSSY B1, `(.L_x_12148) ;  /* 0x0000004000017945 */ /* 0x000fe20003800000 */
[----:B------:R-:W-:Y:S05]  /*0b40*/  @!P6 BRA `(.L_x_12149) ;  /* 0x000000200000e947 */ /* 0x000fea0003800000 */
[----:B-----5:R-:W-:-:S04]  /*0b50*/  FMUL.FTZ R22, R18, c[0x0][0x1ec] ;  /* 0x00007b0012167a20 */ /* 0x020fc80000410000 */
[----:B------:R-:W-:Y:S02]  /*0b60*/  @P5 FADD.FTZ R22, R14, R22 ;  /* 0x000000160e165221 */ /* 0x000fe40000010000 */
.L_x_12149:
[----:B------:R-:W-:Y:S05]  /*0b70*/  BSYNC B1 ;  /* 0x0000000000017941 */ /* 0x000fea0003800000 */
.L_x_12148:
[----:B------:R-:W-:Y:S01]  /*0b80*/  BSSY B1, `(.L_x_12150) ;  /* 0x0000005000017945 */ /* 0x000fe20003800000 */
[----:B------:R-:W-:Y:S01]  /*0b90*/  HFMA2.MMA R64, -RZ, RZ, 0, 9.5367431640625e-07 ;  /* 0x00000010ff407435 */ /* 0x000fe200000001ff */
[----:B------:R-:W-:Y:S05]  /*0ba0*/  @!P6 BRA `(.L_x_12151) ;  /* 0x000000200000e947 */ /* 0x000fea0003800000 */
[----:B-----5:R-:W-:-:S04]  /*0bb0*/  FMUL.FTZ R23, R19, c[0x0][0x1ec] ;  /* 0x00007b0013177a20 */ /* 0x020fc80000410000 */
[----:B------:R-:W-:Y:S02]  /*0bc0*/  @P5 FADD.FTZ R23, R15, R23 ;  /* 0x000000170f175221 */ /* 0x000fe40000010000 */
.L_x_12151:
[----:B------:R-:W-:Y:S05]  /*0bd0*/  BSYNC B1 ;  /* 0x0000000000017941 */ /* 0x000fea0003800000 */
.L_x_12150:
[C---:B------:R-:W-:Y:S01]  /*0be0*/  IMAD.WIDE.U32 R64, R63.reuse, R64, c[0x0][0x188] ;  /* 0x000062003f407625 */ /* 0x040fe200078e0040 */
[----:B------:R-:W-:Y:S02]  /*0bf0*/  IADD3 R66, R66, 0x20, RZ ;  /* 0x0000002042427810 */ /* 0x000fe40007ffe0ff */
[----:B------:R-:W-:Y:S02]  /*0c00*/  IADD3 R63, R63, 0x20, RZ ;  /* 0x000000203f3f7810 */ /* 0x000fe40007ffe0ff */
[----:B------:R0:W-:Y:S04]  /*0c10*/  STG.E.128 [R64.64], R20 ;  /* 0x0000001440007986 */ /* 0x0001e8000c101d04 */
.L_x_12143:
[----:B------:R-:W-:Y:S05]  /*0c20*/  BSYNC B0 ;  /* 0x0000000000007941 */ /* 0x000fea0003800000 */
.L_x_12142:
[----:B------:R-:W-:Y:S01]  /*0c30*/  ISETP.GE.U32.AND P0, PT, R62, 0x40, PT ;  /* 0x000000403e00780c */ /* 0x000fe20003f06070 */
[----:B------:R-:W-:-:S12]  /*0c40*/  BSSY B0, `(.L_x_12152) ;  /* 0x0000030000007945 */ /* 0x000fd80003800000 */
[----:B------:R-:W-:Y:S05]  /*0c50*/  @!P0 BRA `(.L_x_12153) ;  /* 0x000002e000008947 */ /* 0x000fea0003800000 */
[----:B------:R-:W-:-:S04]  /*0c60*/  ISETP.NE.U32.AND P5, PT, RZ, c[0x0][0x180], PT ;  /* 0x00006000ff007a0c */ /* 0x000fc80003fa5070 */
[----:B------:R-:W-:-:S13]  /*0c70*/  ISETP.NE.AND.EX P5, PT, RZ, c[0x0][0x184], PT, P5 ;  /* 0x00006100ff007a0c */ /* 0x000fda0003fa5350 */
[----:B0-----:R-:W-:-:S05]  /*0c80*/  @P5 MOV R64, 0x10 ;  /* 0x0000001000405802 */ /* 0x001fca0000000f00 */
[----:B------:R-:W-:-:S05]  /*0c90*/  @P5 IMAD.WIDE.U32 R64, R63, R64, c[0x0][0x180] ;  /* 0x000060003f405625 */ /* 0x000fca00078e0040 */
[----:B------:R0:W2:Y:S01]  /*0ca0*/  @P5 LDG.E.128 R12, [R64.64] ;  /* 0x00000004400c5981 */ /* 0x0000a2000c1e1d00 */
[----:B------:R-:W-:Y:S02]  /*0cb0*/  ISETP.GT.AND P6, PT, R39, RZ, PT ;  /* 0x000000ff2700720c */ /* 0x000fe40003fc4270 */
[----:B0-----:R-:W-:-:S11]  /*0cc0*/  @P4 MOV R65, 0x10 ;  /* 0x0000001000414802 */ /* 0x001fd60000000f00 */
[----:B------:R-:W-:Y:S01]  /*0cd0*/  @!P6 ISETP.NE.U32.AND P0, PT, RZ, c[0x0][0x180], PT ;  /* 0x00006000ff00ea0c */ /* 0x000fe20003f05070 */
[----:B------:R-:W-:-:S03]  /*0ce0*/  @P4 IMAD.WIDE.U32 R64, R66, R65, c[0x0][0x170] ;  /* 0x00005c0042404625 */ /* 0x000fc600078e0041 */
[----:B------:R-:W-:Y:S02]  /*0cf0*/  @!P6 ISETP.NE.AND.EX P0, PT, RZ, c[0x0][0x184], PT, P0 ;  /* 0x00006100ff00ea0c */ /* 0x000fe40003f05300 */
[----:B-----5:R0:W5:Y:S01]  /*0d00*/  @P4 LDG.E.128 R16, [R64.64] ;  /* 0x0000000440104981 */ /* 0x020162000c1e1d00 */
        /* <DEDUP_REMOVED lines=14> */
.L_x_12155:
[----:B0-----:R-:W-:Y:S05]  /*0df0*/  BSYNC B1 ;  /* 0x0000000000017941 */ /* 0x001fea0003800000 */
.L_x_12154:
[----:B------:R-:W-:Y:S01]  /*0e00*/  BSSY B1, `(.L_x_12156) ;  /* 0x0000004000017945 */ /* 0x000fe20003800000 */
[----:B------:R-:W-:Y:S05]  /*0e10*/  @!P6 BRA `(.L_x_12157) ;  /* 0x000000200000e947 */ /* 0x000fea0003800000 */
[----:B-----5:R-:W-:-:S04]  /*0e20*/  FMUL.FTZ R25, R17, c[0x0][0x1ec] ;  /* 0x00007b0011197a20 */ /* 0x020fc80000410000 */
[----:B------:R-:W-:Y:S02]  /*0e30*/  @P5 FADD.FTZ R25, R13, R25 ;  /* 0x000000190d195221 */ /* 0x000fe40000010000 */
.L_x_12157:
[----:B------:R-:W-:Y:S05]  /*0e40*/  BSYNC B1 ;  /* 0x0000000000017941 */ /* 0x000fea0003800000 */
.L_x_12156:
[----:B------:R-:W-:Y:S01]  /*0e50*/  BSSY B1, `(.L_x_12158) ;  /* 0x0000004000017945 */ /* 0x000fe20003800000 */
[----:B------:R-:W-:Y:S05]  /*0e60*/  @!P6 BRA `(.L_x_12159) ;  /* 0x000000200000e947 */ /* 0x000fea0003800000 */
[----:B-----5:R-:W-:-:S04]  /*0e70*/  FMUL.FTZ R26, R18, c[0x0][0x1ec] ;  /* 0x00007b00121a7a20 */ /* 0x020fc80000410000 */
[----:B------:R-:W-:Y:S02]  /*0e80*/  @P5 FADD.FTZ R26, R14, R26 ;  /* 0x0000001a0e1a5221 */ /* 0x000fe40000010000 */
.L_x_12159:
[----:B------:R-:W-:Y:S05]  /*0e90*/  BSYNC B1 ;  /* 0x0000000000017941 */ /* 0x000fea0003800000 */
.L_x_12158:
[----:B------:R-:W-:Y:S01]  /*0ea0*/  BSSY B1, `(.L_x_12160) ;  /* 0x0000005000017945 */ /* 0x000fe20003800000 */
[----:B------:R-:W-:Y:S01]  /*0eb0*/  HFMA2.MMA R64, -RZ, RZ, 0, 9.5367431640625e-07 ;  /* 0x00000010ff407435 */ /* 0x000fe200000001ff */
[----:B------:R-:W-:Y:S05]  /*0ec0*/  @!P6 BRA `(.L_x_12161) ;  /* 0x000000200000e947 */ /* 0x000fea0003800000 */
[----:B-----5:R-:W-:-:S04]  /*0ed0*/  FMUL.FTZ R27, R19, c[0x0][0x1ec] ;  /* 0x00007b00131b7a20 */ /* 0x020fc80000410000 */
[----:B------:R-:W-:Y:S02]  /*0ee0*/  @P5 FADD.FTZ R27, R15, R27 ;  /* 0x0000001b0f1b5221 */ /* 0x000fe40000010000 */
.L_x_12161:
[----:B------:R-:W-:Y:S05]  /*0ef0*/  BSYNC B1 ;  /* 0x0000000000017941 */ /* 0x000fea0003800000 */
.L_x_12160:
[C---:B------:R-:W-:Y:S01]  /*0f00*/  IMAD.WIDE.U32 R64, R63.reuse, R64, c[0x0][0x188] ;  /* 0x000062003f407625 */ /* 0x040fe200078e0040 */
[----:B------:R-:W-:Y:S02]  /*0f10*/  IADD3 R66, R66, 0x20, RZ ;  /* 0x0000002042427810 */ /* 0x000fe40007ffe0ff */
[----:B------:R-:W-:Y:S02]  /*0f20*/  IADD3 R63, R63, 0x20, RZ ;  /* 0x000000203f3f7810 */ /* 0x000fe40007ffe0ff */
[----:B------:R0:W-:Y:S04]  /*0f30*/  STG.E.128 [R64.64], R24 ;  /* 0x0000001840007986 */ /* 0x0001e8000c101d04 */
.L_x_12153:
[----:B------:R-:W-:Y:S05]  /*0f40*/  BSYNC B0 ;  /* 0x0000000000007941 */ /* 0x000fea0003800000 */
.L_x_12152:
[----:B------:R-:W-:Y:S01]  /*0f50*/  BSSY B0, `(.L_x_12162) ;  /* 0x0000030000007945 */ /* 0x000fe20003800000 */
        /* <DEDUP_REMOVED lines=26> */
.L_x_12165:
[----:B0-----:R-:W-:Y:S05]  /*1100*/  BSYNC B1 ;  /* 0x0000000000017941 */ /* 0x001fea0003800000 */
.L_x_12164:
[----:B------:R-:W-:Y:S01]  /*1110*/  BSSY B1, `(.L_x_12166) ;  /* 0x0000004000017945 */ /* 0x000fe20003800000 */
[----:B------:R-:W-:Y:S05]  /*1120*/  @!P6 BRA `(.L_x_12167) ;  /* 0x000000200000e947 */ /* 0x000fea0003800000 */
[----:B-----5:R-:W-:-:S04]  /*1130*/  FMUL.FTZ R29, R17, c[0x0][0x1ec] ;  /* 0x00007b00111d7a20 */ /* 0x020fc80000410000 */
[----:B------:R-:W-:Y:S02]  /*1140*/  @P5 FADD.FTZ R29, R13, R29 ;  /* 0x0000001d0d1d5221 */ /* 0x000fe40000010000 */
.L_x_12167:
[----:B------:R-:W-:Y:S05]  /*1150*/  BSYNC B1 ;  /* 0x0000000000017941 */ /* 0x000fea0003800000 */
.L_x_12166:
[----:B------:R-:W-:Y:S01]  /*1160*/  BSSY B1, `(.L_x_12168) ;  /* 0x0000004000017945 */ /* 0x000fe20003800000 */
[----:B------:R-:W-:Y:S05]  /*1170*/  @!P6 BRA `(.L_x_12169) ;  /* 0x000000200000e947 */ /* 0x000fea0003800000 */
[----:B-----5:R-:W-:-:S04]  /*1180*/  FMUL.FTZ R30, R18, c[0x0][0x1ec] ;  /* 0x00007b00121e7a20 */ /* 0x020fc80000410000 */
[----:B------:R-:W-:Y:S02]  /*1190*/  @P5 FADD.FTZ R30, R14, R30 ;  /* 0x0000001e0e1e5221 */ /* 0x000fe40000010000 */
.L_x_12169:
[----:B------:R-:W-:Y:S05]  /*11a0*/  BSYNC B1 ;  /* 0x0000000000017941 */ /* 0x000fea0003800000 */
.L_x_12168:
[----:B------:R-:W-:Y:S01]  /*11b0*/  BSSY B1, `(.L_x_12170) ;  /* 0x0000005000017945 */ /* 0x000fe20003800000 */
[----:B------:R-:W-:Y:S01]  /*11c0*/  HFMA2.MMA R64, -RZ, RZ, 0, 9.5367431640625e-07 ;  /* 0x00000010ff407435 */ /* 0x000fe200000001ff */
[----:B------:R-:W-:Y:S05]  /*11d0*/  @!P6 BRA `(.L_x_12171) ;  /* 0x000000200000e947 */ /* 0x000fea0003800000 */
[----:B-----5:R-:W-:-:S04]  /*11e0*/  FMUL.FTZ R31, R19, c[0x0][0x1ec] ;  /* 0x00007b00131f7a20 */ /* 0x020fc80000410000 */
[----:B------:R-:W-:Y:S02]  /*11f0*/  @P5 FADD.FTZ R31, R15, R31 ;  /* 0x0000001f0f1f5221 */ /* 0x000fe40000010000 */
.L_x_12171:
[----:B------:R-:W-:Y:S05]  /*1200*/  BSYNC B1 ;  /* 0x0000000000017941 */ /* 0x000fea0003800000 */
.L_x_12170:
[C---:B------:R-:W-:Y:S01]  /*1210*/  IMAD.WIDE.U32 R64, R63.reuse, R64, c[0x0][0x188] ;  /* 0x000062003f407625 */ /* 0x040fe200078e0040 */
[----:B------:R-:W-:Y:S02]  /*1220*/  IADD3 R66, R66, 0x20, RZ ;  /* 0x0000002042427810 */ /* 0x000fe40007ffe0ff */
[----:B------:R-:W-:Y:S02]  /*1230*/  IADD3 R63, R63, 0x20, RZ ;  /* 0x000000203f3f7810 */ /* 0x000fe40007ffe0ff */
[----:B------:R0:W-:Y:S04]  /*1240*/  STG.E.128 [R64.64], R28 ;  /* 0x0000001c40007986 */ /* 0x0001e8000c101d04 */
.L_x_12163:
[----:B------:R-:W-:Y:S05]  /*1250*/  BSYNC B0 ;  /* 0x0000000000007941 */ /* 0x000fea0003800000 */
.L_x_12162:
[----:B------:R-:W-:Y:S01]  /*1260*/  BSSY B0, `(.L_x_12172) ;  /* 0x000002e000007945 */ /* 0x000fe20003800000 */
[----:B------:R-:W-:Y:S05]  /*1270*/  @!P3 BRA `(.L_x_12173) ;  /* 0x000002c00000b947 */ /* 0x000fea0003800000 */
[----:B------:R-:W-:-:S04]  /*1280*/  ISETP.NE.U32.AND P0, PT, RZ, c[0x0][0x180], PT ;  /* 0x00006000ff007a0c */ /* 0x000fc80003f05070 */
[----:B------:R-:W-:-:S13]  /*1290*/  ISETP.NE.AND.EX P0, PT, RZ, c[0x0][0x184], PT, P0 ;  /* 0x00006100ff007a0c */ /* 0x000fda0003f05300 */
[----:B------:R-:W-:-:S05]  /*12a0*/  @P0 MOV R34, 0x10 ;  /* 0x0000001000220802 */ /* 0x000fca0000000f00 */
[----:B------:R-:W-:-:S05]  /*12b0*/  @P0 IMAD.WIDE.U32 R34, R63, R34, c[0x0][0x180] ;  /* 0x000060003f220625 */ /* 0x000fca00078e0022 */
[----:B------:R-:W2:Y:S01]  /*12c0*/  @P0 LDG.E.128 R12, [R34.64] ;  /* 0x00000004220c0981 */ /* 0x000ea2000c1e1d00 */
[----:B------:R-:W-:Y:S02]  /*12d0*/  ISETP.GT.AND P5, PT, R39, RZ, PT ;  /* 0x000000ff2700720c */ /* 0x000fe40003fa4270 */
[----:B------:R-:W-:-:S05]  /*12e0*/  @P4 MOV R67, 0x10 ;  /* 0x0000001000434802 */ /* 0x000fca0000000f00 */
[----:B------:R-:W-:-:S05]  /*12f0*/  @P4 IMAD.WIDE.U32 R66, R66, R67, c[0x0][0x170] ;  /* 0x00005c0042424625 */ /* 0x000fca00078e0043 */
[----:B-----5:R1:W5:Y:S01]  /*1300*/  @P4 LDG.E.128 R16, [R66.64] ;  /* 0x0000000442104981 */ /* 0x020362000c1e1d00 */
[----:B------:R-:W-:Y:S01]  /*1310*/  @!P5 ISETP.NE.U32.AND P4, PT, RZ, c[0x0][0x180], PT ;  /* 0x00006000ff00da0c */ /* 0x000fe20003f85070 */
[----:B0-----:R-:W-:Y:S01]  /*1320*/  HFMA2.MMA R64, -RZ, RZ, 0, 9.5367431640625e-07 ;  /* 0x00000010ff407435 */ /* 0x001fe200000001ff */
[----:B------:R-:W-:Y:S02]  /*1330*/  BSSY B1, `(.L_x_12174) ;  /* 0x000000f000017945 */ /* 0x000fe40003800000 */
[----:B------:R-:W-:-:S07]  /*1340*/  @!P5 ISETP.NE.AND.EX P4, PT, RZ, c[0x0][0x184], PT, P4 ;  /* 0x00006100ff00da0c */ /* 0x000fce0003f85340 */
[----:B------:R-:W-:Y:S01]  /*1350*/  IMAD.WIDE.U32 R64, R63, R64, c[0x0][0x188] ;  /* 0x000062003f407625 */ /* 0x000fe200078e0040 */
        /* <DEDUP_REMOVED lines=8> */
[----:B------:R-:W-:Y:S01]  /*13e0*/  @!P5 ISETP.NE.AND.EX P4, PT, RZ, c[0x0][0x184], PT, P4 ;  /* 0x00006100ff00da0c */ /* 0x000fe20003f85340 */
[----:B------:R-:W-:Y:S07]  /*13f0*/  @!P5 BRA `(.L_x_12175) ;  /* 0x000000200000d947 */ /* 0x000fee0003800000 */
[----:B-1---5:R-:W-:-:S04]  /*1400*/  FMUL.FTZ R32, R16, c[0x0][0x1ec] ;  /* 0x00007b0010207a20 */ /* 0x022fc80000410000 */
[----:B------:R-:W-:Y:S02]  /*1410*/  @P0 FADD.FTZ R32, R12, R32 ;  /* 0x000000200c200221 */ /* 0x000fe40000010000 */
.L_x_12175:
[----:B-1----:R-:W-:Y:S05]  /*1420*/  BSYNC B1 ;  /* 0x0000000000017941 */ /* 0x002fea0003800000 */
.L_x_12174:
[----:B------:R-:W-:Y:S01]  /*1430*/  BSSY B1, `(.L_x_12176) ;  /* 0x0000004000017945 */ /* 0x000fe20003800000 */
[----:B------:R-:W-:Y:S05]  /*1440*/  @!P5 BRA `(.L_x_12177) ;  /* 0x000000200000d947 */ /* 0x000fea0003800000 */
[----:B-----5:R-:W-:-:S04]  /*1450*/  FMUL.FTZ R33, R17, c[0x0][0x1ec] ;  /* 0x00007b0011217a20 */ /* 0x020fc80000410000 */
[----:B------:R-:W-:Y:S02]  /*1460*/  @P0 FADD.FTZ R33, R13, R33 ;  /* 0x000000210d210221 */ /* 0x000fe40000010000 */
.L_x_12177:
[----:B------:R-:W-:Y:S05]  /*1470*/  BSYNC B1 ;  /* 0x0000000000017941 */ /* 0x000fea0003800000 */
.L_x_12176:
[----:B------:R-:W-:Y:S01]  /*1480*/  BSSY B1, `(.L_x_12178) ;  /* 0x0000004000017945 */ /* 0x000fe20003800000 */
[----:B------:R-:W-:Y:S05]  /*1490*/  @!P5 BRA `(.L_x_12179) ;  /* 0x000000200000d947 */ /* 0x000fea0003800000 */
[----:B-----5:R-:W-:-:S04]  /*14a0*/  FMUL.FTZ R34, R18, c[0x0][0x1ec] ;  /* 0x00007b0012227a20 */ /* 0x020fc80000410000 */
[----:B------:R-:W-:Y:S02]  /*14b0*/  @P0 FADD.FTZ R34, R14, R34 ;  /* 0x000000220e220221 */ /* 0x000fe40000010000 */
.L_x_12179:
[----:B------:R-:W-:Y:S05]  /*14c0*/  BSYNC B1 ;  /* 0x0000000000017941 */ /* 0x000fea0003800000 */
.L_x_12178:
[----:B------:R-:W-:Y:S01]  /*14d0*/  BSSY B1, `(.L_x_12180) ;  /* 0x0000005000017945 */ /* 0x000fe20003800000 */
[----:B------:R-:W-:Y:S01]  /*14e0*/  @!P5 FSEL R35, R15, RZ, P4 ;  /* 0x000000ff0f23d208 */ /* 0x000fe20002000000 */
[----:B------:R-:W-:Y:S05]  /*14f0*/  @!P5 BRA `(.L_x_12181) ;  /* 0x000000200000d947 */ /* 0x000fea0003800000 */
[----:B-----5:R-:W-:-:S04]  /*1500*/  FMUL.FTZ R35, R19, c[0x0][0x1ec] ;  /* 0x00007b0013237a20 */ /* 0x020fc80000410000 */
[----:B------:R-:W-:Y:S02]  /*1510*/  @P0 FADD.FTZ R35, R15, R35 ;  /* 0x000000230f230221 */ /* 0x000fe40000010000 */
.L_x_12181:
[----:B------:R-:W-:Y:S05]  /*1520*/  BSYNC B1 ;  /* 0x0000000000017941 */ /* 0x000fea0003800000 */
.L_x_12180:
[----:B------:R0:W-:Y:S02]  /*1530*/  STG.E.128 [R64.64], R32 ;  /* 0x0000002040007986 */ /* 0x0001e4000c101d04 */
.L_x_12173:
[----:B------:R-:W-:Y:S05]  /*1540*/  BSYNC B0 ;  /* 0x0000000000007941 */ /* 0x000fea0003800000 */
.L_x_12172:
[----:B0-----:R-:W-:Y:S01]  /*1550*/  FADD.FTZ R64, RZ, R20 ;  /* 0x00000014ff407221 */ /* 0x001fe20000010000 */
[C---:B------:R-:W-:Y:S02]  /*1560*/  ISETP.GT.U32.AND P0, PT, R62.reuse, 0x3f, PT ;  /* 0x0000003f3e00780c */ /* 0x040fe40003f04070 */
[C---:B------:R-:W-:Y:S01]  /*1570*/  ISETP.GT.U32.AND P4, PT, R62.reuse, 0x5f, PT ;  /* 0x0000005f3e00780c */ /* 0x040fe20003f84070 */
[----:B------:R-:W-:Y:S01]  /*1580*/  FADD.FTZ R39, R21, R64 ;  /* 0x0000004015277221 */ /* 0x000fe20000010000 */
[----:B------:R-:W-:Y:S02]  /*1590*/  ISETP.GT.U32.AND P5, PT, R62, 0x7f, PT ;  /* 0x0000007f3e00780c */ /* 0x000fe40003fa4070 */
[----:B------:R-:W-:Y:S01]  /*15a0*/  LOP3.LUT P6, RZ, R38, 0x1f, RZ, 0xc0, !PT ;  /* 0x0000001f26ff7812 */ /* 0x000fe200078cc0ff */
        /* <DEDUP_REMOVED lines=17> */
.L_x_12194:
        /* <DEDUP_REMOVED lines=53> */
.L_x_12195:
[----:B------:R-:W-:Y:S01]  /*1a10*/  @!P6 LEA R68, P0, R60, c[0x0][0x1a0], 0x2 ;  /* 0x000068003c44ea11 */ /* 0x000fe200078010ff */
[----:B------:R-:W-:Y:S01]  /*1a20*/  FMUL.FTZ R64, R63, R63 ;  /* 0x0000003f3f407220 */ /* 0x000fe20000410000 */
[----:B------:R-:W-:Y:S01]  /*1a30*/  BSSY B0, `(.L_x_12184) ;  /* 0x0000060000007945 */ /* 0x000fe20003800000 */
[----:B-1----:R-:W-:Y:S01]  /*1a40*/  FADD.FTZ R66, R66, R67 ;  /* 0x0000004342427221 */ /* 0x002fe20000010000 */
[----:B------:R-:W-:Y:S01]  /*1a50*/  @!P6 LEA.HI.X R69, R60, c[0x0][0x1a4], R37, 0x2, P0 ;  /* 0x000069003c45ea11 */ /* 0x000fe200000f1425 */
[----:B------:R-:W-:Y:S01]  /*1a60*/  IMAD.MOV.U32 R39, RZ, RZ, c[0x0][0x1e0] ;  /* 0x00007800ff277624 */ /* 0x000fe200078e00ff */
[----:B------:R-:W-:-:S03]  /*1a70*/  ISETP.NE.AND P0, PT, RZ, UR6, PT ;  /* 0x00000006ff007c0c */ /* 0x000fc6000bf05270 */
[----:B------:R-:W-:Y:S01]  /*1a80*/  FFMA.FTZ R39, R66, R39, c[0x0][0x228] ;  /* 0x00008a0042277623 */ /* 0x000fe20000010027 */
[----:B------:R-:W-:Y:S01]  /*1a90*/  FSEL R64, R64, RZ, P0 ;  /* 0x000000ff40407208 */ /* 0x000fe20000000000 */
[----:B------:R1:W-:Y:S01]  /*1aa0*/  @!P6 STG.E [R68.64], R63 ;  /* 0x0000003f4400e986 */ /* 0x0003e2000c101904 */
[----:B------:R-:W-:-:S03]  /*1ab0*/  @!P6 LEA R66, P4, R60, c[0x0][0x1a8], 0x2 ;  /* 0x00006a003c42ea11 */ /* 0x000fc600078810ff */
[----:B------:R-:W-:Y:S01]  /*1ac0*/  FADD.FTZ R64, R39, R64 ;  /* 0x0000004027407221 */ /* 0x000fe20000010000 */
[----:B0-----:R-:W-:Y:S02]  /*1ad0*/  @!P6 LEA.HI.X R67, R60, c[0x0][0x1ac], R37, 0x2, P4 ;  /* 0x00006b003c43ea11 */ /* 0x001fe400020f1425 */
[----:B-----5:R-:W-:-:S03]  /*1ae0*/  ISETP.GE.AND P4, PT, R36, 0x1, PT ;  /* 0x000000012400780c */ /* 0x020fc60003f86270 */
[----:B------:R-:W0:Y:S02]  /*1af0*/  MUFU.RSQ R64, R64 ;  /* 0x0000004000407308 */ /* 0x000e240000001400 */
[----:B0-----:R1:W-:Y:S08]  /*1b00*/  @!P6 STG.E [R66.64], R64 ;  /* 0x000000404200e986 */ /* 0x0013f0000c101904 */
[----:B------:R-:W-:Y:S05]  /*1b10*/  @!P4 BRA `(.L_x_12185) ;  /* 0x000005100000c947 */ /* 0x000fea0003800000 */
[----:B------:R-:W-:Y:S01]  /*1b20*/  IADD3 R36, R36, -0x1, RZ ;  /* 0xffffffff24247810 */ /* 0x000fe20007ffe0ff */
[----:B------:R-:W-:Y:S01]  /*1b30*/  BSSY B1, `(.L_x_12186) ;  /* 0x0000018000017945 */ /* 0x000fe20003800000 */
[----:B------:R-:W-:-:S02]  /*1b40*/  LOP3.LUT R38, R38, 0x1f, RZ, 0xc0, !PT ;  /* 0x0000001f26267812 */ /* 0x000fc400078ec0ff */
[----:B-1----:R-:W-:Y:S01]  /*1b50*/  FSEL R63, R63, RZ, !P0 ;  /* 0x000000ff3f3f7208 */ /* 0x002fe20004000000 */
        /* <DEDUP_REMOVED lines=8> */
[C---:B------:R-:W-:Y:S02]  /*1be0*/  FMUL.FTZ R36, R64.reuse, R37 ;  /* 0x0000002540247220 */ /* 0x040fe40000410000 */
[--C-:B------:R-:W-:Y:S02]  /*1bf0*/  FADD.FTZ R37, R21, -R63.reuse ;  /* 0x8000003f15257221 */ /* 0x100fe40000010000 */
[----:B------:R-:W-:Y:S02]  /*1c00*/  FADD.FTZ R67, R23, -R63 ;  /* 0x8000003f17437221 */ /* 0x000fe40000010000 */
[----:B------:R-:W-:-:S02]  /*1c10*/  FMUL.FTZ R38, R64, R39 ;  /* 0x0000002740267220 */ /* 0x000fc40000410000 */
        /* <DEDUP_REMOVED lines=9> */
.L_x_12187:
[----:B------:R-:W-:Y:S05]  /*1cb0*/  BSYNC B1 ;  /* 0x0000000000017941 */ /* 0x000fea0003800000 */
.L_x_12186:
[----:B------:R-:W-:Y:S01]  /*1cc0*/  ISETP.GE.U32.AND P0, PT, R62, 0x40, PT ;  /* 0x000000403e00780c */ /* 0x000fe20003f06070 */
[----:B------:R-:W-:-:S12]  /*1cd0*/  BSSY B1, `(.L_x_12188) ;  /* 0x0000012000017945 */ /* 0x000fd80003800000 */
[----:B------:R-:W-:Y:S05]  /*1ce0*/  @!P0 BRA `(.L_x_12189) ;  /* 0x0000010000008947 */ /* 0x000fea0003800000 */
[--C-:B0-----:R-:W-:Y:S01]  /*1cf0*/  FADD.FTZ R37, R24, -R63.reuse ;  /* 0x8000003f18257221 */ /* 0x101fe20000010000 */
[----:B------:R-:W-:Y:S01]  /*1d00*/  HFMA2.MMA R66, -RZ, RZ, 0, 9.5367431640625e-07 ;  /* 0x00000010ff427435 */ /* 0x000fe200000001ff */
        /* <DEDUP_REMOVED lines=14> */
.L_x_12189:
[----:B------:R-:W-:Y:S05]  /*1df0*/  BSYNC B1 ;  /* 0x0000000000017941 */ /* 0x000fea0003800000 */
.L_x_12188:
[----:B------:R-:W-:Y:S01]  /*1e00*/  BSSY B1, `(.L_x_12190) ;  /* 0x0000012000017945 */ /* 0x000fe20003800000 */
[----:B------:R-:W-:Y:S05]  /*1e10*/  @!P2 BRA `(.L_x_12191) ;  /* 0x000001000000a947 */ /* 0x000fea0003800000 */
[--C-:B0-----:R-:W-:Y:S01]  /*1e20*/  FADD.FTZ R37, R28, -R63.reuse ;  /* 0x8000003f1c257221 */ /* 0x101fe20000010000 */
        /* <DEDUP_REMOVED lines=15> */
.L_x_12191:
[----:B------:R-:W-:Y:S05]  /*1f20*/  BSYNC B1 ;  /* 0x0000000000017941 */ /* 0x000fea0003800000 */
.L_x_12190:
[----:B------:R-:W-:Y:S05]  /*1f30*/  @!P3 BRA `(.L_x_12185) ;  /* 0x000000f00000b947 */ /* 0x000fea0003800000 */
[--C-:B0-----:R-:W-:Y:S02]  /*1f40*/  FADD.FTZ R37, R32, -R63.reuse ;  /* 0x8000003f20257221 */ /* 0x101fe40000010000 */
[--C-:B------:R-:W-:Y:S02]  /*1f50*/  FADD.FTZ R39, R33, -R63.reuse ;  /* 0x8000003f21277221 */ /* 0x100fe40000010000 */
[--C-:B------:R-:W-:Y:S02]  /*1f60*/  FADD.FTZ R67, R34, -R63.reuse ;  /* 0x8000003f22437221 */ /* 0x100fe40000010000 */
[----:B------:R-:W-:Y:S02]  /*1f70*/  FADD.FTZ R63, R35, -R63 ;  /* 0x8000003f233f7221 */ /* 0x000fe40000010000 */
[C---:B------:R-:W-:Y:S02]  /*1f80*/  FMUL.FTZ R36, R64.reuse, R37 ;  /* 0x0000002540247220 */ /* 0x040fe40000410000 */
[----:B------:R-:W-:-:S02]  /*1f90*/  FMUL.FTZ R37, R64, R39 ;  /* 0x0000002740257220 */ /* 0x000fc40000410000 */
[C---:B------:R-:W-:Y:S02]  /*1fa0*/  FMUL.FTZ R38, R64.reuse, R67 ;  /* 0x0000004340267220 */ /* 0x040fe40000410000 */
[----:B------:R-:W-:Y:S01]  /*1fb0*/  FMUL.FTZ R39, R64, R63 ;  /* 0x0000003f40277220 */ /* 0x000fe20000410000 */
[----:B------:R-:W-:Y:S01]  /*1fc0*/  HFMA2.MMA R64, -RZ, RZ, 0, 9.5367431640625e-07 ;  /* 0x00000010ff407435 */ /* 0x000fe200000001ff */
[----:B------:R-:W-:Y:S02]  /*1fd0*/  FFMA.FTZ R36, R47, R36, R2 ;  /* 0x000000242f247223 */ /* 0x000fe40000010002 */
[----:B------:R-:W-:Y:S02]  /*1fe0*/  FFMA.FTZ R37, R46, R37, R55 ;  /* 0x000000252e257223 */ /* 0x000fe40000010037 */
[----:B------:R-:W-:Y:S02]  /*1ff0*/  FFMA.FTZ R39, R48, R39, R57 ;  /* 0x0000002730277223 */ /* 0x000fe40000010039 */
[----:B------:R-:W-:-:S03]  /*2000*/  FFMA.FTZ R38, R49, R38, R0 ;  /* 0x0000002631267223 */ /* 0x000fc60000010000 */
[----:B------:R-:W-:-:S05]  /*2010*/  IMAD.WIDE.U32 R64, R65, R64, c[0x0][0x208] ;  /* 0x0000820041407625 */ /* 0x000fca00078e0040 */
[----:B------:R0:W-:Y:S02]  /*2020*/  STG.E.128 [R64.64], R36 ;  /* 0x0000002440007986 */ /* 0x0001e4000c101d04 */
.L_x_12185:
[----:B------:R-:W-:Y:S05]  /*2030*/  BSYNC B0 ;  /* 0x0000000000007941 */ /* 0x000fea0003800000 */
.L_x_12184:
[----:B0-----:R-:W-:-:S05]  /*2040*/  MOV R37, c[0x0][0x160] ;  /* 0x0000580000257a02 */ /* 0x001fca0000000f00 */
[----:B------:R-:W-:-:S05]  /*2050*/  IMAD R60, R37, 0x4, R60 ;  /* 0x00000004253c7824 */ /* 0x000fca00078e023c */
[----:B------:R-:W-:-:S13]  /*2060*/  ISETP.GE.AND P0, PT, R60, c[0x0][0x164], PT ;  /* 0x000059003c007a0c */ /* 0x000fda0003f06270 */
[----:B-1----:R-:W-:Y:S01]  /*2070*/  @P0 CALL.REL.NOINC `(.L_x_12192) ;  /* 0x0000001000000944 */ /* 0x002fe20003c00000 */
[----:B------:R-:W-:Y:S05]  /*2080*/  BRA `(.L_x_12193) ;  /* 0xffffe76000007947 */ /* 0x000fea000383ffff */
.L_x_12192:
[----:B------:R-:W-:Y:S05]  /*2090*/  EXIT ;  /* 0x000000000000794d */ /* 0x000fea0003800000 */
.L_x_12182:
[----:B------:R-:W-:Y:S01]  /*20a0*/  HFMA2.MMA R65, -RZ, RZ, 0, 5.9604644775390625e-08 ;  /* 0x00000001ff417435 */ /* 0x000fe200000001ff */
[----:B------:R-:W-:Y:S02]  /*20b0*/  MOV R67, R63 ;  /* 0x0000003f00437202 */ /* 0x000fe40000000f00 */
[----:B------:R-:W-:Y:S02]  /*20c0*/  MOV R66, 0x1f ;  /* 0x0000001f00427802 */ /* 0x000fe40000000f00 */
[----:B------:R-:W-:Y:S02]  /*20d0*/  MOV R39, 0xffffffff ;  /* 0xffffffff00277802 */ /* 0x000fe40000000f00 */
[----:B------:R-:W-:Y:S02]  /*20e0*/  MOV R64, 0x2100 ;  /* 0x0000210000407802 */ /* 0x000fe40000000f00 */
[----:B-----5:R-:W-:Y:S05]  /*20f0*/  CALL.REL.NOINC `($__internal_130_$__cuda_sm70_shflsync_bfly_p) ;  /* 0x0000059000007944 */ /* 0x020fea0003c00000 */
[----:B01----:R-:W-:Y:S05]  /*2100*/  BRA `(.L_x_12194) ;  /* 0xfffff5b000007947 */ /* 0x003fea000383ffff */
.L_x_12183:
[----:B------:R-:W-:Y:S01]  /*2110*/  HFMA2.MMA R65, -RZ, RZ, 0, 1.1920928955078125e-07 ;  /* 0x00000002ff417435 */ /* 0x000fe200000001ff */
[----:B------:R-:W-:Y:S01]  /*2120*/  IMAD.MOV.U32 R66, RZ, RZ, 0x1f ;  /* 0x0000001fff427424 */ /* 0x000fe200078e00ff */
[----:B------:R-:W-:Y:S02]  /*2130*/  MOV R39, 0xffffffff ;  /* 0xffffffff00277802 */ /* 0x000fe40000000f00 */
[----:B------:R-:W-:-:S02]  /*2140*/  MOV R64, 0x2160 ;  /* 0x0000216000407802 */ /* 0x000fc40000000f00 */
[----:B0----5:R-:W-:Y:S05]  /*2150*/  CALL.REL.NOINC `($__internal_130_$__cuda_sm70_shflsync_bfly_p) ;  /* 0x0000053000007944 */ /* 0x021fea0003c00000 */
[----:B0-----:R-:W-:Y:S01]  /*2160*/  HFMA2.MMA R65, -RZ, RZ, 0, 2.384185791015625e-07 ;  /* 0x00000004ff417435 */ /* 0x001fe200000001ff */
[----:B-1----:R-:W-:Y:S01]  /*2170*/  FADD.FTZ R67, R67, R66 ;  /* 0x0000004243437221 */ /* 0x002fe20000010000 */
[----:B------:R-:W-:-:S02]  /*2180*/  MOV R66, 0x1f ;  /* 0x0000001f00427802 */ /* 0x000fc40000000f00 */
[----:B------:R-:W-:Y:S02]  /*2190*/  MOV R39, 0xffffffff ;  /* 0xffffffff00277802 */ /* 0x000fe40000000f00 */
[----:B------:R-:W-:Y:S02]  /*21a0*/  MOV R64, 0x21c0 ;  /* 0x000021c000407802 */ /* 0x000fe40000000f00 */
[----:B------:R-:W-:Y:S05]  /*21b0*/  CALL.REL.NOINC `($__internal_130_$__cuda_sm70_shflsync_bfly_p) ;  /* 0x000004d000007944 */ /* 0x000fea0003c00000 */
[----:B0-----:R-:W-:Y:S01]  /*21c0*/  HFMA2.MMA R65, -RZ, RZ, 0, 4.76837158203125e-07 ;  /* 0x00000008ff417435 */ /* 0x001fe200000001ff */
[----:B-1----:R-:W-:Y:S01]  /*21d0*/  FADD.FTZ R67, R67, R66 ;  /* 0x0000004243437221 */ /* 0x002fe20000010000 */
[----:B------:R-:W-:Y:S01]  /*21e0*/  MOV R66, 0x1f ;  /* 0x0000001f00427802 */ /* 0x000fe20000000f00 */
[----:B------:R-:W-:Y:S01]  /*21f0*/  IMAD.MOV.U32 R39, RZ, RZ, -0x1 ;  /* 0xffffffffff277424 */ /* 0x000fe200078e00ff */
[----:B------:R-:W-:Y:S02]  /*2200*/  MOV R64, 0x2220 ;  /* 0x0000222000407802 */ /* 0x000fe40000000f00 */
[----:B------:R-:W-:Y:S05]  /*2210*/  CALL.REL.NOINC `($__internal_130_$__cuda_sm70_shflsync_bfly_p) ;  /* 0x0000047000007944 */ /* 0x000fea0003c00000 */
[----:B0-----:R-:W-:Y:S01]  /*2220*/  HFMA2.MMA R65, -RZ, RZ, 0, 9.5367431640625e-07 ;  /* 0x00000010ff417435 */ /* 0x001fe200000001ff */
[----:B-1----:R-:W-:Y:S01]  /*2230*/  FADD.FTZ R67, R67, R66 ;  /* 0x0000004243437221 */ /* 0x002fe20000010000 */
[----:B------:R-:W-:Y:S02]  /*2240*/  MOV R66, 0x1f ;  /* 0x0000001f00427802 */ /* 0x000fe40000000f00 */
[----:B------:R-:W-:-:S02]  /*2250*/  MOV R39, 0xffffffff ;  /* 0xffffffff00277802 */ /* 0x000fc40000000f00 */
[----:B------:R-:W-:Y:S02]  /*2260*/  MOV R64, 0x2280 ;  /* 0x0000228000407802 */ /* 0x000fe40000000f00 */
[----:B------:R-:W-:Y:S05]  /*2270*/  CALL.REL.NOINC `($__internal_130_$__cuda_sm70_shflsync_bfly_p) ;  /* 0x0000041000007944 */ /* 0x000fea0003c00000 */
[----:B-1----:R-:W-:Y:S01]  /*2280*/  FADD.FTZ R63, R67, R66 ;  /* 0x00000042433f7221 */ /* 0x002fe20000010000 */
[----:B0-----:R-:W-:Y:S01]  /*2290*/  HFMA2.MMA R65, -RZ, RZ, 0, 5.9604644775390625e-08 ;  /* 0x00000001ff417435 */ /* 0x001fe200000001ff */
[----:B------:R-:W-:Y:S02]  /*22a0*/  MOV R66, 0x1f ;  /* 0x0000001f00427802 */ /* 0x000fe40000000f00 */
[----:B------:R-:W-:-:S04]  /*22b0*/  FMUL.FTZ R63, R63, c[0x0][0x1e0] ;  /* 0x000078003f3f7a20 */ /* 0x000fc80000410000 */
        /* <DEDUP_REMOVED lines=34> */
[----:B------:R-:W-:Y:S02]  /*24e0*/  MOV R64, 0x2500 ;  /* 0x0000250000407802 */ /* 0x000fe40000000f00 */
[----:B------:R-:W-:Y:S05]  /*24f0*/  CALL.REL.NOINC `($__internal_130_$__cuda_sm70_shflsync_bfly_p) ;  /* 0x0000019000007944 */ /* 0x000fea0003c00000 */
[----:B01----:R-:W-:Y:S01]  /*2500*/  FADD.FTZ R67, R67, R66 ;  /* 0x0000004243437221 */ /* 0x003fe20000010000 */
[----:B------:R-:W-:Y:S01]  /*2510*/  HFMA2.MMA R66, -RZ, RZ, 0, 1.847743988037109375e-06 ;  /* 0x0000001fff427435 */ /* 0x000fe200000001ff */
[----:B------:R-:W-:Y:S01]  /*2520*/  IMAD.MOV.U32 R65, RZ, RZ, 0x2 ;  /* 0x00000002ff417424 */ /* 0x000fe200078e00ff */
[----:B------:R-:W-:Y:S02]  /*2530*/  MOV R39, 0xffffffff ;  /* 0xffffffff00277802 */ /* 0x000fe40000000f00 */
[----:B------:R-:W-:Y:S02]  /*2540*/  MOV R64, 0x2560 ;  /* 0x0000256000407802 */ /* 0x000fe40000000f00 */
[----:B------:R-:W-:Y:S05]  /*2550*/  CALL.REL.NOINC `($__internal_130_$__cuda_sm70_shflsync_bfly_p) ;  /* 0x0000013000007944 */ /* 0x000fea0003c00000 */
        /* <DEDUP_REMOVED lines=9> */
[----:B------:R-:W-:Y:S01]  /*25f0*/  IMAD.MOV.U32 R66, RZ, RZ, 0x1f ;  /* 0x0000001fff427424 */ /* 0x000fe200078e00ff */
        /* <DEDUP_REMOVED lines=8> */
[----:B01----:R-:W-:Y:S05]  /*2680*/  BRA `(.L_x_12195) ;  /* 0xfffff38000007947 */ /* 0x003fea000383ffff */
        .weak           $__internal_130_$__cuda_sm70_shflsync_bfly_p
        .type           $__internal_130_$__cuda_sm70_shflsync_bfly_p,@function
        .size           $__internal_130_$__cuda_sm70_shflsync_bfly_p,(.L_x_15322 - $__internal_130_$__cuda_sm70_shflsync_bfly_p)
$__internal_130_$__cuda_sm70_shflsync_bfly_p:
[----:B------:R-:W-:Y:S01]  /*2690*/  HFMA2.MMA R69, -RZ, RZ, 0, 0 ;  /* 0x00000000ff457435 */ /* 0x000fe200000001ff */
[----:B------:R-:W-:Y:S01]  /*26a0*/  MOV R68, R64 ;  /* 0x0000004000447202 */ /* 0x000fe20000000f00 */
[----:B------:R-:W-:Y:S04]  /*26b0*/  WARPSYNC R39 ;  /* 0x0000002700007348 */ /* 0x000fe80003800000 */
[----:B------:R0:W1:Y:S01]  /*26c0*/  SHFL.BFLY PT, R66, R67, R65, R66 ;  /* 0x0c00004143427389 */ /* 0x00006200000e0042 */
[----:B------:R-:W-:Y:S05]  /*26d0*/  RET.REL.NODEC R68 `(_ZN10layer_norm13ln_fwd_kernelINS_13Kernel_traitsI6__halfffffjLj512ELj1ELj4ELj1ELj16ENS_18Kernel_traits_baseILj512ES2_ffffjLj128EEEEELb0ELb0ELb1ELb0EEEvNS_9FwdParamsE) ;  /* 0xffffd92044007950 */ /* 0x000fea0003c3ffff */
.L_x_12196:
        /* <DEDUP_REMOVED lines=10> */
.L_x_15322:


//--------------------- .text._ZN10layer_norm13ln_fwd_kernelINS_13Kernel_traitsI6__halfffffjLj512ELj1ELj4ELj1ELj16ENS_18Kernel_traits_baseILj512ES2_ffffjLj128EEEEELb0ELb0ELb1ELb1EEEvNS_9FwdParamsE --------------------------
	.section	.text._ZN10layer_norm13ln_fwd_kernelINS_13Kernel_traitsI6__halfffffjLj512ELj1ELj4ELj1ELj16ENS_18Kernel_traits_baseILj512ES2_ffffjLj128EEEEELb0ELb0ELb1ELb1EEEvNS_9FwdParamsE,"ax",@progbits
	.sectioninfo	@"SHI_REGISTERS=72"
	.align	128
        .global         _ZN10layer_norm13ln_fwd_kernelINS_13Kernel_traitsI6__halfffffjLj512ELj1ELj4ELj1ELj16ENS_18Kernel_traits_baseILj512ES2_ffffjLj128EEEEELb0ELb0ELb1ELb1EEEvNS_9FwdParamsE
        .type           _ZN10layer_norm13ln_fwd_kernelINS_13Kernel_traitsI6__halfffffjLj512ELj1ELj4ELj1ELj16ENS_18Kernel_traits_baseILj512ES2_ffffjLj128EEEEELb0ELb0ELb1ELb1EEEvNS_9FwdParamsE,@function
        .size           _ZN10layer_norm13ln_fwd_kernelINS_13Kernel_traitsI6__halfffffjLj512ELj1ELj4ELj1ELj16ENS_18Kernel_traits_baseILj512ES2_ffffjLj128EEEEELb0ELb0ELb1ELb1EEEvNS_9FwdParamsE,(.L_x_15323 - _ZN10layer_norm13ln_fwd_kernelINS_13Kernel_traitsI6__halfffffjLj512ELj1ELj4ELj1ELj16ENS_18Kernel_traits_baseILj512ES2_ffffjLj128EEEEELb0ELb0ELb1ELb1EEEvNS_9FwdParamsE)
        .other          _ZN10layer_norm13ln_fwd_kernelINS_13Kernel_traitsI6__halfffffjLj512ELj1ELj4ELj1ELj16ENS_18Kernel_traits_baseILj512ES2_ffffjLj128EEEEELb0ELb0ELb1ELb1EEEvNS_9FwdParamsE,@"STO_CUDA_ENTRY STV_DEFAULT"
_ZN10layer_norm13ln_fwd_kernelINS_13Kernel_traitsI6__halfffffjLj512ELj1ELj4ELj1ELj16ENS_18Kernel_traits_baseILj512ES2_ffffjLj128EEEEELb0ELb0ELb1ELb1EEEvNS_9FwdParamsE:
.text._ZN10layer_norm13ln_fwd_kernelINS_13Kernel_traitsI6__halfffffjLj512ELj1ELj4ELj1ELj16ENS_18Kernel_traits_baseILj512ES2_ffffjLj128EEEEELb0ELb0ELb1ELb1EEEvNS_9FwdParamsE:
        /* <DEDUP_REMOVED lines=24> */
[----:B-----5:R-:W-:Y:S01]  /*0180*/  @!P0 CS2R R6, SRZ ;  /* 0x0000000000068805 */ /* 0x020fe2000001ff00 */
[----:B------:R-:W-:Y:S01]  /*0190*/  @!P0 CS2R R18, SRZ ;  /* 0x0000000000128805 */ /* 0x000fe2000001ff00 */
[----:B------:R-:W-:Y:S01]  /*01a0*/  @!P0 CS2R R16, SRZ ;  /* 0x0000000000108805 */ /* 0x000fe2000001ff00 */
[----:B------:R-:W-:Y:S01]  /*01b0*/  @!P0 CS2R R10, SRZ ;  /* 0x00000000000a8805 */ /* 0x000fe2000001ff00 */
[----:B------:R-:W-:-:S02]  /*01c0*/  ULDC.U8 UR6, c[0x0][0x1f0] ;  /* 0x00007c0000067ab9 */ /* 0x000fc40000000000 */
[--C-:B------:R-:W-:Y:S01]  /*01d0*/  SHF.R.U64 R14, R6, 0x10, R7.reuse ;  /* 0x00000010060e7819 */ /* 0x100fe20000001207 */
[----:B------:R-:W-:Y:S01]  /*01e0*/  HADD2.F32 R8, -RZ, R6.H0_H0 ;  /* 0x20000006ff087230 */ /* 0x000fe20000004100 */
[----:B------:R-:W-:Y:S01]  /*01f0*/  SHF.R.U32.HI R40, RZ, 0x10, R7 ;  /* 0x00000010ff287819 */ /* 0x000fe20000011607 */
[----:B0-----:R-:W-:Y:S01]  /*0200*/  HADD2.F32 R2, -RZ, R10.H0_H0 ;  /* 0x2000000aff027230 */ /* 0x001fe20000004100 */
        /* <DEDUP_REMOVED lines=44> */
.L_x_12234:
[----:B------:R-:W-:-:S10]  /*04d0*/  HFMA2.MMA R25, -RZ, RZ, 0, 2.384185791015625e-07 ;  /* 0x00000004ff197435 */ /* 0x000fd400000001ff */
[----:B------:R-:W-:-:S05]  /*04e0*/  IMAD.WIDE R22, R56, R25, c[0x0][0x1d0] ;  /* 0x0000740038167625 */ /* 0x000fca00078e0219 */
[----:B------:R-:W2:Y:S01]  /*04f0*/  LDG.E R27, [R22.64] ;  /* 0x00000004161b7981 */ /* 0x000ea2000c1e1900 */
[----:B------:R-:W-:Y:S01]  /*0500*/  ISETP.NE.U32.AND P0, PT, RZ, c[0x0][0x180], PT ;  /* 0x00006000ff007a0c */ /* 0x000fe20003f05070 */
[----:B------:R-:W-:Y:S02]  /*0510*/  IMAD R20, R56, c[0x0][0x168], RZ ;  /* 0x00005a0038147a24 */ /* 0x000fe400078e02ff */
[----:B------:R-:W0:Y:S01]  /*0520*/  S2R R62, SR_TID.X ;  /* 0x00000000003e7919 */ /* 0x000e220000002100 */
[----:B------:R-:W-:Y:S02]  /*0530*/  ISETP.NE.AND.EX P0, PT, RZ, c[0x0][0x184], PT, P0 ;  /* 0x00006100ff007a0c */ /* 0x000fe40003f05300 */
[----:B------:R-:W-:Y:S01]  /*0540*/  SHF.R.S32.HI R21, RZ, 0x1f, R20 ;  /* 0x0000001fff157819 */ /* 0x000fe20000011414 */
[----:B------:R-:W-:-:S03]  /*0550*/  HFMA2.MMA R59, -RZ, RZ, 0, 0 ;  /* 0x00000000ff3b7435 */ /* 0x000fc600000001ff */
[----:B------:R-:W-:-:S07]  /*0560*/  LEA.HI R21, R21, R20, RZ, 0x2 ;  /* 0x0000001415157211 */ /* 0x000fce00078f10ff */
[----:B------:R-:W-:Y:S02]  /*0570*/  @P0 MOV R20, 0x10 ;  /* 0x0000001000140802 */ /* 0x000fe40000000f00 */
[----:B0-----:R-:W-:-:S04]  /*0580*/  LOP3.LUT R26, R62, 0x1f, RZ, 0xc0, !PT ;  /* 0x0000001f3e1a7812 */ /* 0x001fc800078ec0ff */
[----:B------:R-:W-:-:S05]  /*0590*/  LEA.HI.SX32 R61, R21, R26, 0x1e ;  /* 0x0000001a153d7211 */ /* 0x000fca00078ff2ff */
[----:B------:R-:W-:-:S05]  /*05a0*/  @P0 IMAD.WIDE.U32 R20, R61, R20, c[0x0][0x180] ;  /* 0x000060003d140625 */ /* 0x000fca00078e0014 */
[----:B------:R0:W3:Y:S01]  /*05b0*/  @P0 LDG.E.128 R12, [R20.64] ;  /* 0x00000004140c0981 */ /* 0x0000e2000c1e1d00 */
[----:B------:R-:W-:Y:S01]  /*05c0*/  HFMA2.MMA R58, -RZ, RZ, 0, 9.5367431640625e-07 ;  /* 0x00000010ff3a7435 */ /* 0x000fe200000001ff */
[----:B------:R-:W-:Y:S01]  /*05d0*/  IMAD.WIDE R24, R56, R25, c[0x0][0x1d8] ;  /* 0x0000760038187625 */ /* 0x000fe200078e0219 */
[C---:B--2---:R-:W-:Y:S01]  /*05e0*/  ISETP.GE.AND P5, PT, R27.reuse, 0x1, PT ;  /* 0x000000011b00780c */ /* 0x044fe20003fa6270 */
[----:B------:R-:W-:Y:S01]  /*05f0*/  BSSY B0, `(.L_x_12197) ;  /* 0x000001d000007945 */ /* 0x000fe20003800000 */
[C---:B------:R-:W-:Y:S02]  /*0600*/  ISETP.GT.AND P6, PT, R27.reuse, RZ, PT ;  /* 0x000000ff1b00720c */ /* 0x040fe40003fc4270 */
[----:B------:R1:W5:Y:S09]  /*0610*/  LDG.E R60, [R24.64] ;  /* 0x00000004183c7981 */ /* 0x000372000c1e1900 */
        /* <DEDUP_REMOVED lines=8> */
[----:B------:R-:W-:Y:S01]  /*06a0*/  @!P6 ISETP.NE.U32.AND P3, PT, RZ, c[0x0][0x180], PT ;  /* 0x00006000ff00ea0c */ /* 0x000fe20003f65070 */
[C---:B0-----:R-:W-:Y:S01]  /*06b0*/  IMAD.WIDE.U32 R20, R61.reuse, R58, c[0x0][0x188] ;  /* 0x000062003d147625 */ /* 0x041fe200078e003a */
[----:B------:R-:W-:Y:S02]  /*06c0*/  @!P6 ISETP.NE.U32.AND P1, PT, RZ, c[0x0][0x180], PT ;  /* 0x00006000ff00ea0c */ /* 0x000fe40003f25070 */
[----:B------:R-:W-:Y:S02]  /*06d0*/  @!P6 ISETP.NE.U32.AND P2, PT, RZ, c[0x0][0x180], PT ;  /* 0x00006000ff00ea0c */ /* 0x000fe40003f45070 */
[----:B------:R-:W-:Y:S02]  /*06e0*/  @!P6 ISETP.NE.U32.AND P4, PT, RZ, c[0x0][0x180], PT ;  /* 0x00006000ff00ea0c */ /* 0x000fe40003f85070 */
[----:B------:R-:W-:Y:S02]  /*06f0*/  IADD3 R29, R61, 0x20, RZ ;  /* 0x000000203d1d7810 */ /* 0x000fe40007ffe0ff */
[----:B------:R-:W-:-:S02]  /*0700*/  @!P6 ISETP.NE.AND.EX P1, PT, RZ, c[0x0][0x184], PT, P1 ;  /* 0x00006100ff00ea0c */ /* 0x000fc40003f25310 */
[----:B------:R-:W-:Y:S01]  /*0710*/  @!P6 ISETP.NE.AND.EX P2, PT, RZ, c[0x0][0x184], PT, P2 ;  /* 0x00006100ff00ea0c */ /* 0x000fe20003f45320 */
[----:B-1----:R-:W-:Y:S01]  /*0720*/  @P0 IMAD.WIDE.U32 R24, R29, R58, c[0x0][0x180] ;  /* 0x000060001d180625 */ /* 0x002fe200078e003a */
[----:B------:R-:W-:Y:S02]  /*0730*/  @!P6 ISETP.NE.AND.EX P4, PT, RZ, c[0x0][0x184], PT, P4 ;  /* 0x00006100ff00ea0c */ /* 0x000fe40003f85340 */
[----:B------:R-:W-:Y:S02]  /*0740*/  @!P6 ISETP.NE.AND.EX P3, PT, RZ, c[0x0][0x184], PT, P3 ;  /* 0x00006100ff00ea0c */ /* 0x000fe40003f65330 */
[----:B---3--:R-:W-:Y:S02]  /*0750*/  @!P6 FSEL R33, R13, RZ, P1 ;  /* 0x000000ff0d21e208 */ /* 0x008fe40000800000 */
[----:B------:R-:W-:Y:S02]  /*0760*/  @!P6 FSEL R34, R14, RZ, P2 ;  /* 0x000000ff0e22e208 */ /* 0x000fe40001000000 */
[----:B------:R-:W-:-:S02]  /*0770*/  @!P6 FSEL R35, R15, RZ, P4 ;  /* 0x000000ff0f23e208 */ /* 0x000fc40002000000 */
[----:B------:R-:W-:Y:S01]  /*0780*/  @!P6 FSEL R32, R12, RZ, P3 ;  /* 0x000000ff0c20e208 */ /* 0x000fe20001800000 */
[----:B------:R-:W-:Y:S05]  /*0790*/  @!P6 BRA `(.L_x_12198) ;  /* 0x000000200000e947 */ /* 0x000fea0003800000 */
[----:B--2--5:R-:W-:-:S04]  /*07a0*/  FMUL.FTZ R32, R16, c[0x0][0x1ec] ;  /* 0x00007b0010207a20 */ /* 0x024fc80000410000 */
[----:B------:R-:W-:Y:S02]  /*07b0*/  @P0 FADD.FTZ R32, R12, R32 ;  /* 0x000000200c200221 */ /* 0x000fe40000010000 */
.L_x_12198:
[----:B--2---:R-:W-:Y:S05]  /*07c0*/  BSYNC B0 ;  /* 0x0000000000007941 */ /* 0x004fea0003800000 */
.L_x_12197:
[----:B------:R-:W-:Y:S01]  /*07d0*/  BSSY B0, `(.L_x_12199) ;  /* 0x0000004000007945 */ /* 0x000fe20003800000 */
[----:B------:R-:W-:Y:S05]  /*07e0*/  @!P6 BRA `(.L_x_12200) ;  /* 0x000000200000e947 */ /* 0x000fea0003800000 */
[----:B-----5:R-:W-:-:S04]  /*07f0*/  FMUL.FTZ R33, R17, c[0x0][0x1ec] ;  /* 0x00007b0011217a20 */ /* 0x020fc80000410000 */
[----:B------:R-:W-:Y:S02]  /*0800*/  @P0 FADD.FTZ R33, R13, R33 ;  /* 0x000000210d210221 */ /* 0x000fe40000010000 */
.L_x_12200:
[----:B------:R-:W-:Y:S05]  /*0810*/  BSYNC B0 ;  /* 0x0000000000007941 */ /* 0x000fea0003800000 */
.L_x_12199:
[----:B------:R-:W-:Y:S01]  /*0820*/  BSSY B0, `(.L_x_12201) ;  /* 0x0000004000007945 */ /* 0x000fe20003800000 */
[----:B------:R-:W-:Y:S05]  /*0830*/  @!P6 BRA `(.L_x_12202) ;  /* 0x000000200000e947 */ /* 0x000fea0003800000 */
[----:B-----5:R-:W-:-:S04]  /*0840*/  FMUL.FTZ R34, R18, c[0x0][0x1ec] ;  /* 0x00007b0012227a20 */ /* 0x020fc80000410000 */
[----:B------:R-:W-:Y:S02]  /*0850*/  @P0 FADD.FTZ R34, R14, R34 ;  /* 0x000000220e220221 */ /* 0x000fe40000010000 */
.L_x_12202:
[----:B------:R-:W-:Y:S05]  /*0860*/  BSYNC B0 ;  /* 0x0000000000007941 */ /* 0x000fea0003800000 */
.L_x_12201:
[----:B------:R-:W-:Y:S01]  /*0870*/  BSSY B0, `(.L_x_12203) ;  /* 0x0000004000007945 */ /* 0x000fe20003800000 */
[----:B------:R-:W-:Y:S05]  /*0880*/  @!P6 BRA `(.L_x_12204) ;  /* 0x000000200000e947 */ /* 0x000fea0003800000 */
[----:B-----5:R-:W-:-:S04]  /*0890*/  FMUL.FTZ R35, R19, c[0x0][0x1ec] ;  /* 0x00007b0013237a20 */ /* 0x020fc80000410000 */
[----:B------:R-:W-:Y:S02]  /*08a0*/  @P0 FADD.FTZ R35, R15, R35 ;  /* 0x000000230f230221 */ /* 0x000fe40000010000 */
.L_x_12204:
[----:B------:R-:W-:Y:S05]  /*08b0*/  BSYNC B0 ;  /* 0x0000000000007941 */ /* 0x000fea0003800000 */
.L_x_12203:
[----:B------:R-:W-:Y:S01]  /*08c0*/  @P5 IADD3 R27, R59, 0x20, RZ ;  /* 0x000000203b1b5810 */ /* 0x000fe20007ffe0ff */
[----:B------:R0:W-:Y:S04]  /*08d0*/  STG.E.128 [R20.64], R32 ;  /* 0x0000002014007986 */ /* 0x0001e8000c101d04 */
[-C--:B------:R-:W-:Y:S01]  /*08e0*/  @P5 IMAD.WIDE.U32 R26, R27, R58.reuse, c[0x0][0x170] ;  /* 0x00005c001b1a5625 */ /* 0x080fe200078e003a */
[----:B------:R-:W2:Y:S04]  /*08f0*/  @P0 LDG.E.128 R12, [R24.64] ;  /* 0x00000004180c0981 */ /* 0x000ea8000c1e1d00 */
[----:B-----5:R1:W5:Y:S01]  /*0900*/  @P5 LDG.E.128 R16, [R26.64] ;  /* 0x000000041a105981 */ /* 0x020362000c1e1d00 */
[----:B------:R-:W-:Y:S01]  /*0910*/  @!P6 ISETP.NE.U32.AND P3, PT, RZ, c[0x0][0x180], PT ;  /* 0x00006000ff00ea0c */ /* 0x000fe20003f65070 */
[----:B------:R-:W-:Y:S01]  /*0920*/  BSSY B0, `(.L_x_12205) ;  /* 0x0000012000007945 */ /* 0x000fe20003800000 */
[----:B------:R-:W-:Y:S01]  /*0930*/  @!P6 ISETP.NE.U32.AND P1, PT, RZ, c[0x0][0x180], PT ;  /* 0x00006000ff00ea0c */ /* 0x000fe20003f25070 */
[----:B------:R-:W-:Y:S01]  /*0940*/  IMAD.WIDE.U32 R22, R29, R58, c[0x0][0x188] ;  /* 0x000062001d167625 */ /* 0x000fe200078e003a */
[----:B------:R-:W-:-:S02]  /*0950*/  @!P6 ISETP.NE.U32.AND P2, PT, RZ, c[0x0][0x180], PT ;  /* 0x00006000ff00ea0c */ /* 0x000fc40003f45070 */
[----:B------:R-:W-:Y:S02]  /*0960*/  @!P6 ISETP.NE.U32.AND P4, PT, RZ, c[0x0][0x180], PT ;  /* 0x00006000ff00ea0c */ /* 0x000fe40003f85070 */
[----:B------:R-:W-:Y:S02]  /*0970*/  IADD3 R63, R61, 0x40, RZ ;  /* 0x000000403d3f7810 */ /* 0x000fe40007ffe0ff */
[----:B------:R-:W-:Y:S02]  /*0980*/  @!P6 ISETP.NE.AND.EX P1, PT, RZ, c[0x0][0x184], PT, P1 ;  /* 0x00006100ff00ea0c */ /* 0x000fe40003f25310 */
[----:B------:R-:W-:Y:S01]  /*0990*/  @!P6 ISETP.NE.AND.EX P2, PT, RZ, c[0x0][0x184], PT, P2 ;  /* 0x00006100ff00ea0c */ /* 0x000fe20003f45320 */
[----:B0-----:R-:W-:Y:S01]  /*09a0*/  @P0 IMAD.WIDE.U32 R20, R63, R58, c[0x0][0x180] ;  /* 0x000060003f140625 */ /* 0x001fe200078e003a */
[----:B------:R-:W-:Y:S02]  /*09b0*/  @!P6 ISETP.NE.AND.EX P4, PT, RZ, c[0x0][0x184], PT, P4 ;  /* 0x00006100ff00ea0c */ /* 0x000fe40003f85340 */
[----:B------:R-:W-:-:S02]  /*09c0*/  @!P6 ISETP.NE.AND.EX P3, PT, RZ, c[0x0][0x184], PT, P3 ;  /* 0x00006100ff00ea0c */ /* 0x000fc40003f65330 */
[----:B--2---:R-:W-:Y:S02]  /*09d0*/  @!P6 FSEL R29, R13, RZ, P1 ;  /* 0x000000ff0d1de208 */ /* 0x004fe40000800000 */
[----:B------:R-:W-:Y:S02]  /*09e0*/  @!P6 FSEL R30, R14, RZ, P2 ;  /* 0x000000ff0e1ee208 */ /* 0x000fe40001000000 */
[----:B------:R-:W-:Y:S02]  /*09f0*/  @!P6 FSEL R31, R15, RZ, P4 ;  /* 0x000000ff0f1fe208 */ /* 0x000fe40002000000 */
[----:B------:R-:W-:Y:S01]  /*0a00*/  @!P6 FSEL R28, R12, RZ, P3 ;  /* 0x000000ff0c1ce208 */ /* 0x000fe20001800000 */
[----:B------:R-:W-:Y:S05]  /*0a10*/  @!P6 BRA `(.L_x_12206) ;  /* 0x000000200000e947 */ /* 0x000fea0003800000 */
[----:B-1---5:R-:W-:-:S04]  /*0a20*/  FMUL.FTZ R28, R16, c[0x0][0x1ec] ;  /* 0x00007b00101c7a20 */ /* 0x022fc80000410000 */
[----:B------:R-:W-:Y:S02]  /*0a30*/  @P0 FADD.FTZ R28, R12, R28 ;  /* 0x0000001c0c1c0221 */ /* 0x000fe40000010000 */
.L_x_12206:
[----:B-1----:R-:W-:Y:S05]  /*0a40*/  BSYNC B0 ;  /* 0x0000000000007941 */ /* 0x002fea0003800000 */
.L_x_12205:
[----:B------:R-:W-:Y:S01]  /*0a50*/  BSSY B0, `(.L_x_12207) ;  /* 0x0000004000007945 */ /* 0x000fe20003800000 */
[----:B------:R-:W-:Y:S05]  /*0a60*/  @!P6 BRA `(.L_x_12208) ;  /* 0x000000200000e947 */ /* 0x000fea0003800000 */
[----:B-----5:R-:W-:-:S04]  /*0a70*/  FMUL.FTZ R29, R17, c[0x0][0x1ec] ;  /* 0x00007b00111d7a20 */ /* 0x020fc80000410000 */
[----:B------:R-:W-:Y:S02]  /*0a80*/  @P0 FADD.FTZ R29, R13, R29 ;  /* 0x0000001d0d1d0221 */ /* 0x000fe40000010000 */
.L_x_12208:
[----:B------:R-:W-:Y:S05]  /*0a90*/  BSYNC B0 ;  /* 0x0000000000007941 */ /* 0x000fea0003800000 */
.L_x_12207:
[----:B------:R-:W-:Y:S01]  /*0aa0*/  BSSY B0, `(.L_x_12209) ;  /* 0x0000004000007945 */ /* 0x000fe20003800000 */
[----:B------:R-:W-:Y:S05]  /*0ab0*/  @!P6 BRA `(.L_x_12210) ;  /* 0x000000200000e947 */ /* 0x000fea0003800000 */
[----:B-----5:R-:W-:-:S04]  /*0ac0*/  FMUL.FTZ R30, R18, c[0x0][0x1ec] ;  /* 0x00007b00121e7a20 */ /* 0x020fc80000410000 */
[----:B------:R-:W-:Y:S02]  /*0ad0*/  @P0 FADD.FTZ R30, R14, R30 ;  /* 0x0000001e0e1e0221 */ /* 0x000fe40000010000 */
.L_x_12210:
[----:B------:R-:W-:Y:S05]  /*0ae0*/  BSYNC B0 ;  /* 0x0000000000007941 */ /* 0x000fea0003800000 */
.L_x_12209:
[----:B------:R-:W-:Y:S01]  /*0af0*/  BSSY B0, `(.L_x_12211) ;  /* 0x0000004000007945 */ /* 0x000fe20003800000 */
[----:B------:R-:W-:Y:S05]  /*0b00*/  @!P6 BRA `(.L_x_12212) ;  /* 0x000000200000e947 */ /* 0x000fea0003800000 */
[----:B-----5:R-:W-:-:S04]  /*0b10*/  FMUL.FTZ R31, R19, c[0x0][0x1ec] ;  /* 0x00007b00131f7a20 */ /* 0x020fc80000410000 */
[----:B------:R-:W-:Y:S02]  /*0b20*/  @P0 FADD.FTZ R31, R15, R31 ;  /* 0x0000001f0f1f0221 */ /* 0x000fe40000010000 */
.L_x_12212:
[----:B------:R-:W-:Y:S05]  /*0b30*/  BSYNC B0 ;  /* 0x0000000000007941 */ /* 0x000fea0003800000 */
.L_x_12211:
        /* <DEDUP_REMOVED lines=11> */
[----:B------:R-:W-:Y:S02]  /*0bf0*/  @!P6 ISETP.NE.AND.EX P2, PT, RZ, c[0x0][0x184], PT, P2 ;  /* 0x00006100ff00ea0c */ /* 0x000fe40003f45320 */
[----:B------:R-:W-:Y:S02]  /*0c00*/  @!P6 ISETP.NE.AND.EX P4, PT, RZ, c[0x0][0x184], PT, P4 ;  /* 0x00006100ff00ea0c */ /* 0x000fe40003f85340 */
[----:B------:R-:W-:Y:S02]  /*0c10*/  @!P6 ISETP.NE.AND.EX P3, PT, RZ, c[0x0][0x184], PT, P3 ;  /* 0x00006100ff00ea0c */ /* 0x000fe40003f65330 */
[----:B------:R-:W-:Y:S02]  /*0c20*/  IADD3 R61, R61, 0x60, RZ ;  /* 0x000000603d3d7810 */ /* 0x000fe40007ffe0ff */
[----:B------:R-:W-:-:S02]  /*0c30*/  @!P6 ISETP.NE.AND.EX P1, PT, RZ, c[0x0][0x184], PT, P1 ;  /* 0x00006100ff00ea0c */ /* 0x000fc40003f25310 */
[----:B--2---:R-:W-:Y:S02]  /*0c40*/  @!P6 FSEL R21, R13, RZ, P2 ;  /* 0x000000ff0d15e208 */ /* 0x004fe40001000000 */
[----:B0-----:R-:W-:Y:S02]  /*0c50*/  @!P6 FSEL R22, R14, RZ, P4 ;  /* 0x000000ff0e16e208 */ /* 0x001fe40002000000 */
[----:B------:R-:W-:Y:S01]  /*0c60*/  @!P6 FSEL R20, R12, RZ, P3 ;  /* 0x000000ff0c14e208 */ /* 0x000fe20001800000 */
[----:B------:R-:W-:Y:S05]  /*0c70*/  @!P6 BRA `(.L_x_12214) ;  /* 0x000000200000e947 */ /* 0x000fea0003800000 */
[----:B-1---5:R-:W-:-:S04]  /*0c80*/  FMUL.FTZ R20, R16, c[0x0][0x1ec] ;  /* 0x00007b0010147a20 */ /* 0x022fc80000410000 */
[----:B------:R-:W-:Y:S02]  /*0c90*/  @P0 FADD.FTZ R20, R12, R20 ;  /* 0x000000140c140221 */ /* 0x000fe40000010000 */
.L_x_12214:
[----:B-1----:R-:W-:Y:S05]  /*0ca0*/  BSYNC B0 ;  /* 0x0000000000007941 */ /* 0x002fea0003800000 */
.L_x_12213:
[----:B------:R-:W-:Y:S01]  /*0cb0*/  BSSY B0, `(.L_x_12215) ;  /* 0x0000004000007945 */ /* 0x000fe20003800000 */
[----:B------:R-:W-:Y:S05]  /*0cc0*/  @!P6 BRA `(.L_x_12216) ;  /* 0x000000200000e947 */ /* 0x000fea0003800000 */
[----:B-----5:R-:W-:-:S04]  /*0cd0*/  FMUL.FTZ R21, R17, c[0x0][0x1ec] ;  /* 0x00007b0011157a20 */ /* 0x020fc80000410000 */
[----:B------:R-:W-:Y:S02]  /*0ce0*/  @P0 FADD.FTZ R21, R13, R21 ;  /* 0x000000150d150221 */ /* 0x000fe40000010000 */
.L_x_12216:
[----:B------:R-:W-:Y:S05]  /*0cf0*/  BSYNC B0 ;  /* 0x0000000000007941 */ /* 0x000fea0003800000 */
.L_x_12215:
[----:B------:R-:W-:Y:S01]  /*0d00*/  BSSY B0, `(.L_x_12217) ;  /* 0x0000004000007945 */ /* 0x000fe20003800000 */
[----:B------:R-:W-:Y:S05]  /*0d10*/  @!P6 BRA `(.L_x_12218) ;  /* 0x000000200000e947 */ /* 0x000fea0003800000 */
[----:B-----5:R-:W-:-:S04]  /*0d20*/  FMUL.FTZ R22, R18, c[0x0][0x1ec] ;  /* 0x00007b0012167a20 */ /* 0x020fc80000410000 */
[----:B------:R-:W-:Y:S02]  /*0d30*/  @P0 FADD.FTZ R22, R14, R22 ;  /* 0x000000160e160221 */ /* 0x000fe40000010000 */
.L_x_12218:
[----:B------:R-:W-:Y:S05]  /*0d40*/  BSYNC B0 ;  /* 0x0000000000007941 */ /* 0x000fea0003800000 */
.L_x_12217:
[----:B------:R-:W-:Y:S01]  /*0d50*/  BSSY B0, `(.L_x_12219) ;  /* 0x0000006000007945 */ /* 0x000fe20003800000 */
[----:B------:R-:W-:Y:S01]  /*0d60*/  @P0 IMAD.WIDE.U32 R24, R61, R58, c[0x0][0x180] ;  /* 0x000060003d180625 */ /* 0x000fe200078e003a */
[----:B------:R-:W-:Y:S01]  /*0d70*/  @!P6 FSEL R23, R15, RZ, P1 ;  /* 0x000000ff0f17e208 */ /* 0x000fe20000800000 */
[----:B------:R-:W-:Y:S05]  /*0d80*/  @!P6 BRA `(.L_x_12220) ;  /* 0x000000200000e947 */ /* 0x000fea0003800000 */
[----:B-----5:R-:W-:-:S04]  /*0d90*/  FMUL.FTZ R23, R19, c[0x0][0x1ec] ;  /* 0x00007b0013177a20 */ /* 0x020fc80000410000 */
[----:B------:R-:W-:Y:S02]  /*0da0*/  @P0 FADD.FTZ R23, R15, R23 ;  /* 0x000000170f170221 */ /* 0x000fe40000010000 */
.L_x_12220:
[----:B------:R-:W-:Y:S05]  /*0db0*/  BSYNC B0 ;  /* 0x0000000000007941 */ /* 0x000fea0003800000 */
.L_x_12219:
        /* <DEDUP_REMOVED lines=14> */
[----:B------:R-:W-:Y:S02]  /*0ea0*/  @!P6 ISETP.NE.AND.EX P1, PT, RZ, c[0x0][0x184], PT, P1 ;  /* 0x00006100ff00ea0c */ /* 0x000fe40003f25310 */
[----:B--2---:R-:W-:-:S02]  /*0eb0*/  @!P6 FSEL R25, R13, RZ, P2 ;  /* 0x000000ff0d19e208 */ /* 0x004fc40001000000 */
[----:B0-----:R-:W-:Y:S02]  /*0ec0*/  @!P6 FSEL R26, R14, RZ, P4 ;  /* 0x000000ff0e1ae208 */ /* 0x001fe40002000000 */
[----:B------:R-:W-:Y:S01]  /*0ed0*/  @!P6 FSEL R24, R12, RZ, P3 ;  /* 0x000000ff0c18e208 */ /* 0x000fe20001800000 */
[----:B------:R-:W-:Y:S05]  /*0ee0*/  @!P6 BRA `(.L_x_12222) ;  /* 0x000000200000e947 */ /* 0x000fea0003800000 */
[----:B-1---5:R-:W-:-:S04]  /*0ef0*/  FMUL.FTZ R24, R16, c[0x0][0x1ec] ;  /* 0x00007b0010187a20 */ /* 0x022fc80000410000 */
[----:B------:R-:W-:Y:S02]  /*0f00*/  @P0 FADD.FTZ R24, R12, R24 ;  /* 0x000000180c180221 */ /* 0x000fe40000010000 */
.L_x_12222:
[----:B-1----:R-:W-:Y:S05]  /*0f10*/  BSYNC B0 ;  /* 0x0000000000007941 */ /* 0x002fea0003800000 */
.L_x_12221:
[----:B------:R-:W-:Y:S01]  /*0f20*/  BSSY B0, `(.L_x_12223) ;  /* 0x0000004000007945 */ /* 0x000fe20003800000 */
[----:B------:R-:W-:Y:S05]  /*0f30*/  @!P6 BRA `(.L_x_12224) ;  /* 0x000000200000e947 */ /* 0x000fea0003800000 */
[----:B-----5:R-:W-:-:S04]  /*0f40*/  FMUL.FTZ R25, R17, c[0x0][0x1ec] ;  /* 0x00007b0011197a20 */ /* 0x020fc80000410000 */
[----:B------:R-:W-:Y:S02]  /*0f50*/  @P0 FADD.FTZ R25, R13, R25 ;  /* 0x000000190d190221 */ /* 0x000fe40000010000 */
.L_x_12224:
[----:B------:R-:W-:Y:S05]  /*0f60*/  BSYNC B0 ;  /* 0x0000000000007941 */ /* 0x000fea0003800000 */
.L_x_12223:
[----:B------:R-:W-:Y:S01]  /*0f70*/  BSSY B0, `(.L_x_12225) ;  /* 0x0000004000007945 */ /* 0x000fe20003800000 */
[----:B------:R-:W-:Y:S05]  /*0f80*/  @!P6 BRA `(.L_x_12226) ;  /* 0x000000200000e947 */ /* 0x000fea0003800000 */
[----:B-----5:R-:W-:-:S04]  /*0f90*/  FMUL.FTZ R26, R18, c[0x0][0x1ec] ;  /* 0x00007b00121a7a20 */ /* 0x020fc80000410000 */
[----:B------:R-:W-:Y:S02]  /*0fa0*/  @P0 FADD.FTZ R26, R14, R26 ;  /* 0x0000001a0e1a0221 */ /* 0x000fe40000010000 */
.L_x_12226:
[----:B------:R-:W-:Y:S05]  /*0fb0*/  BSYNC B0 ;  /* 0x0000000000007941 */ /* 0x000fea0003800000 */
.L_x_12225:
[----:B------:R-:W-:Y:S01]  /*0fc0*/  BSSY B0, `(.L_x_12227) ;  /* 0x0000005000007945 */ /* 0x000fe20003800000 */
[----:B------:R-:W-:Y:S01]  /*0fd0*/  @!P6 FSEL R27, R15, RZ, P1 ;  /* 0x000000ff0f1be208 */ /* 0x000fe20000800000 */
[----:B------:R-:W-:Y:S05]  /*0fe0*/  @!P6 BRA `(.L_x_12228) ;  /* 0x000000200000e947 */ /* 0x000fea0003800000 */
[----:B-----5:R-:W-:-:S04]  /*0ff0*/  FMUL.FTZ R27, R19, c[0x0][0x1ec] ;  /* 0x00007b00131b7a20 */ /* 0x020fc80000410000 */
[----:B------:R-:W-:Y:S02]  /*1000*/  @P0 FADD.FTZ R27, R15, R27 ;  /* 0x0000001b0f1b0221 */ /* 0x000fe40000010000 */
.L_x_12228:
[----:B------:R-:W-:Y:S05]  /*1010*/  BSYNC B0 ;  /* 0x0000000000007941 */ /* 0x000fea0003800000 */
.L_x_12227:
[----:B------:R-:W-:Y:S01]  /*1020*/  FADD.FTZ R64, RZ, R32 ;  /* 0x00000020ff407221 */ /* 0x000fe20000010000 */
[----:B------:R0:W-:Y:S01]  /*1030*/  STG.E.128 [R58.64], R24 ;  /* 0x000000183a007986 */ /* 0x0001e2000c101d04 */
[----:B------:R-:W-:Y:S02]  /*1040*/  LOP3.LUT P0, RZ, R62, 0x1f, RZ, 0xc0, !PT ;  /* 0x0000001f3eff7812 */ /* 0x000fe4000780c0ff */
        /* <DEDUP_REMOVED lines=9> */
[----:B0-----:R-:W-:Y:S01]  /*10e0*/  FADD.FTZ R58, R61, R22 ;  /* 0x000000163d3a7221 */ /* 0x001fe20000010000 */
[----:B------:R-:W-:-:S03]  /*10f0*/  SHF.R.S32.HI R61, RZ, 0x1f, R56 ;  /* 0x0000001fff3d7819 */ /* 0x000fc60000011438 */
[----:B------:R-:W-:-:S04]  /*1100*/  FADD.FTZ R59, R58, R23 ;  /* 0x000000173a3b7221 */ /* 0x000fc80000010000 */
[----:B------:R-:W-:-:S04]  /*1110*/  FADD.FTZ R58, R59, R24 ;  /* 0x000000183b3a7221 */ /* 0x000fc80000010000 */
[----:B------:R-:W-:-:S04]  /*1120*/  FADD.FTZ R59, R58, R25 ;  /* 0x000000193a3b7221 */ /* 0x000fc80000010000 */
[----:B------:R-:W-:-:S04]  /*1130*/  FADD.FTZ R58, R59, R26 ;  /* 0x0000001a3b3a7221 */ /* 0x000fc80000010000 */
[----:B------:R-:W-:Y:S01]  /*1140*/  FADD.FTZ R63, R58, R27 ;  /* 0x0000001b3a3f7221 */ /* 0x000fe20000010000 */
[----:B------:R-:W-:Y:S05]  /*1150*/  BRA.DIV ~URZ, `(.L_x_12229) ;  /* 0x000009027f007947 */ /* 0x000fea000b800000 */
[----:B------:R0:W1:Y:S02]  /*1160*/  SHFL.BFLY PT, R64, R63, 0x1, 0x1f ;  /* 0x0c201f003f407f89 */ /* 0x00006400000e0000 */
.L_x_12235:
        /* <DEDUP_REMOVED lines=52> */
.L_x_12236:
        /* <DEDUP_REMOVED lines=17> */
[----:B0-----:R-:W-:Y:S02]  /*15c0*/  IADD3 R60, R60, -0x1, RZ ;  /* 0xffffffff3c3c7810 */ /* 0x001fe40007ffe0ff */
[----:B------:R-:W-:-:S03]  /*15d0*/  FSEL R63, R63, RZ, !P1 ;  /* 0x000000ff3f3f7208 */ /* 0x000fc60004800000 */
[----:B------:R-:W-:Y:S02]  /*15e0*/  IMAD R60, R60, c[0x0][0x168], RZ ;  /* 0x00005a003c3c7a24 */ /* 0x000fe400078e02ff */
[C---:B------:R-:W-:Y:S02]  /*15f0*/  FADD.FTZ R61, -R63.reuse, R35 ;  /* 0x000000233f3d7221 */ /* 0x040fe40000010100 */
[C---:B------:R-:W-:Y:S01]  /*1600*/  FADD.FTZ R35, -R63.reuse, R34 ;  /* 0x000000223f237221 */ /* 0x040fe20000010100 */
[----:B------:R-:W-:Y:S01]  /*1610*/  SHF.R.S32.HI R59, RZ, 0x1f, R60 ;  /* 0x0000001fff3b7819 */ /* 0x000fe2000001143c */
[----:B------:R-:W-:Y:S02]  /*1620*/  FADD.FTZ R33, -R63, R33 ;  /* 0x000000213f217221 */ /* 0x000fe40000010100 */
[C---:B------:R-:W-:Y:S01]  /*1630*/  FMUL.FTZ R61, R64.reuse, R61 ;  /* 0x0000003d403d7220 */ /* 0x040fe20000410000 */
[----:B------:R-:W-:Y:S01]  /*1640*/  LEA.HI R58, R59, R60, RZ, 0x2 ;  /* 0x0000003c3b3a7211 */ /* 0x000fe200078f10ff */
[----:B------:R-:W-:Y:S01]  /*1650*/  FMUL.FTZ R34, R64, R35 ;  /* 0x0000002340227220 */ /* 0x000fe20000410000 */
[----:B------:R-:W-:Y:S01]  /*1660*/  LOP3.LUT R59, R62, 0x1f, RZ, 0xc0, !PT ;  /* 0x0000001f3e3b7812 */ /* 0x000fe200078ec0ff */
[----:B------:R-:W-:-:S02]  /*1670*/  FMUL.FTZ R33, R64, R33 ;  /* 0x0000002140217220 */ /* 0x000fc40000410000 */
[----:B------:R-:W-:Y:S01]  /*1680*/  FFMA.FTZ R35, R47, R61, R40 ;  /* 0x0000003d2f237223 */ /* 0x000fe20000010028 */
[----:B------:R-:W-:Y:S01]  /*1690*/  LEA.HI.SX32 R58, R58, R59, 0x1e ;  /* 0x0000003b3a3a7211 */ /* 0x000fe200078ff2ff */
[----:B------:R-:W-:Y:S02]  /*16a0*/  FADD.FTZ R59, -R63, R32 ;  /* 0x000000203f3b7221 */ /* 0x000fe40000010100 */
[----:B------:R-:W-:Y:S02]  /*16b0*/  FFMA.FTZ R34, R54, R34, R7 ;  /* 0x0000002236227223 */ /* 0x000fe40000010007 */
[----:B------:R-:W-:Y:S01]  /*16c0*/  FMUL.FTZ R32, R64, R59 ;  /* 0x0000003b40207220 */ /* 0x000fe20000410000 */
[----:B------:R-:W-:Y:S01]  /*16d0*/  HFMA2.MMA R59, -RZ, RZ, 0, 9.5367431640625e-07 ;  /* 0x00000010ff3b7435 */ /* 0x000fe200000001ff */
[----:B------:R-:W-:Y:S02]  /*16e0*/  FFMA.FTZ R33, R55, R33, R38 ;  /* 0x0000002137217223 */ /* 0x000fe40000010026 */
[----:B------:R-:W-:-:S02]  /*16f0*/  FFMA.FTZ R32, R57, R32, R8 ;  /* 0x0000002039207223 */ /* 0x000fc40000010008 */
[C---:B------:R-:W-:Y:S02]  /*1700*/  FADD.FTZ R65, -R63.reuse, R28 ;  /* 0x0000001c3f417221 */ /* 0x040fe40000010100 */
[C---:B------:R-:W-:Y:S02]  /*1710*/  FADD.FTZ R29, -R63.reuse, R29 ;  /* 0x0000001d3f1d7221 */ /* 0x040fe40000010100 */
[----:B------:R-:W-:Y:S02]  /*1720*/  FADD.FTZ R67, -R63, R30 ;  /* 0x0000001e3f437221 */ /* 0x000fe40000010100 */
[----:B------:R-:W-:-:S04]  /*1730*/  IMAD.WIDE.U32 R60, R58, R59, c[0x0][0x208] ;  /* 0x000082003a3c7625 */ /* 0x000fc800078e003b */
[C---:B------:R-:W-:Y:S01]  /*1740*/  FADD.FTZ R31, -R63.reuse, R31 ;  /* 0x0000001f3f1f7221 */ /* 0x040fe20000010100 */
[----:B------:R0:W-:Y:S01]  /*1750*/  STG.E.128 [R60.64], R32 ;  /* 0x000000203c007986 */ /* 0x0001e2000c101d04 */
[C---:B------:R-:W-:Y:S02]  /*1760*/  FADD.FTZ R69, -R63.reuse, R20 ;  /* 0x000000143f457221 */ /* 0x040fe40000010100 */
[C---:B------:R-:W-:Y:S02]  /*1770*/  FADD.FTZ R28, -R63.reuse, R21 ;  /* 0x000000153f1c7221 */ /* 0x040fe40000010100 */
[C---:B------:R-:W-:Y:S02]  /*1780*/  FADD.FTZ R30, -R63.reuse, R22 ;  /* 0x000000163f1e7221 */ /* 0x040fe40000010100 */
[C---:B------:R-:W-:Y:S02]  /*1790*/  FADD.FTZ R62, -R63.reuse, R23 ;  /* 0x000000173f3e7221 */ /* 0x040fe40000010100 */
[----:B------:R-:W-:-:S02]  /*17a0*/  FADD.FTZ R66, -R63, R24 ;  /* 0x000000183f427221 */ /* 0x000fc40000010100 */
[C---:B------:R-:W-:Y:S02]  /*17b0*/  FADD.FTZ R68, -R63.reuse, R25 ;  /* 0x000000193f447221 */ /* 0x040fe40000010100 */
[C---:B------:R-:W-:Y:S02]  /*17c0*/  FMUL.FTZ R20, R64.reuse, R65 ;  /* 0x0000004140147220 */ /* 0x040fe40000410000 */
[C---:B------:R-:W-:Y:S02]  /*17d0*/  FMUL.FTZ R21, R64.reuse, R29 ;  /* 0x0000001d40157220 */ /* 0x040fe40000410000 */
[----:B------:R-:W-:Y:S01]  /*17e0*/  FMUL.FTZ R22, R64, R67 ;  /* 0x0000004340167220 */ /* 0x000fe20000410000 */
[C---:B0-----:R-:W-:Y:S01]  /*17f0*/  IADD3 R34, R58.reuse, 0x20, RZ ;  /* 0x000000203a227810 */ /* 0x041fe20007ffe0ff */
[C---:B------:R-:W-:Y:S01]  /*1800*/  FADD.FTZ R33, -R63.reuse, R26 ;  /* 0x0000001a3f217221 */ /* 0x040fe20000010100 */
[C---:B------:R-:W-:Y:S01]  /*1810*/  IADD3 R32, R58.reuse, 0x40, RZ ;  /* 0x000000403a207810 */ /* 0x040fe20007ffe0ff */
[----:B------:R-:W-:Y:S01]  /*1820*/  FADD.FTZ R63, -R63, R27 ;  /* 0x0000001b3f3f7221 */ /* 0x000fe20000010100 */
        /* <DEDUP_REMOVED lines=14> */
[----:B------:R-:W-:-:S04]  /*1910*/  IMAD.WIDE.U32 R34, R34, R59, c[0x0][0x208] ;  /* 0x0000820022227625 */ /* 0x000fc800078e003b */
[----:B------:R-:W-:Y:S01]  /*1920*/  FFMA.FTZ R27, R51, R27, R44 ;  /* 0x0000001b331b7223 */ /* 0x000fe2000001002c */
[----:B------:R0:W-:Y:S01]  /*1930*/  STG.E.128 [R34.64], R20 ;  /* 0x0000001422007986 */ /* 0x0001e2000c101d04 */
[----:B------:R-:W-:Y:S02]  /*1940*/  FFMA.FTZ R26, R36, R26, R3 ;  /* 0x0000001a241a7223 */ /* 0x000fe40000010003 */
[----:B------:R-:W-:Y:S02]  /*1950*/  FFMA.FTZ R25, R50, R25, R43 ;  /* 0x0000001932197223 */ /* 0x000fe4000001002b */
[----:B------:R-:W-:Y:S02]  /*1960*/  FFMA.FTZ R24, R11, R24, R4 ;  /* 0x000000180b187223 */ /* 0x000fe40000010004 */
[----:B------:R-:W-:-:S04]  /*1970*/  IMAD.WIDE.U32 R32, R32, R59, c[0x0][0x208] ;  /* 0x0000820020207625 */ /* 0x000fc800078e003b */
[----:B------:R-:W-:Y:S01]  /*1980*/  FFMA.FTZ R31, R53, R31, R46 ;  /* 0x0000001f351f7223 */ /* 0x000fe2000001002e */
[----:B------:R0:W-:Y:S01]  /*1990*/  STG.E.128 [R32.64], R24 ;  /* 0x0000001820007986 */ /* 0x0001e2000c101d04 */
[----:B------:R-:W-:Y:S02]  /*19a0*/  FFMA.FTZ R30, R39, R30, R0 ;  /* 0x0000001e271e7223 */ /* 0x000fe40000010000 */
[----:B------:R-:W-:Y:S02]  /*19b0*/  FFMA.FTZ R29, R52, R29, R45 ;  /* 0x0000001d341d7223 */ /* 0x000fe4000001002d */
[----:B------:R-:W-:Y:S02]  /*19c0*/  FFMA.FTZ R28, R37, R28, R2 ;  /* 0x0000001c251c7223 */ /* 0x000fe40000010002 */
[----:B------:R-:W-:-:S05]  /*19d0*/  IMAD.WIDE.U32 R58, R58, R59, c[0x0][0x208] ;  /* 0x000082003a3a7625 */ /* 0x000fca00078e003b */
[----:B------:R0:W-:Y:S02]  /*19e0*/  STG.E.128 [R58.64], R28 ;  /* 0x0000001c3a007986 */ /* 0x0001e4000c101d04 */
.L_x_12232:
[----:B0-----:R-:W-:Y:S05]  /*19f0*/  BSYNC B0 ;  /* 0x0000000000007941 */ /* 0x001fea0003800000 */
.L_x_12231:
[----:B------:R-:W-:-:S04]  /*1a00*/  MOV R21, c[0x0][0x160] ;  /* 0x0000580000157a02 */ /* 0x000fc80000000f00 */
[----:B------:R-:W-:-:S04]  /*1a10*/  LEA R56, R21, R56, 0x2 ;  /* 0x0000003815387211 */ /* 0x000fc800078e10ff */
[----:B------:R-:W-:-:S13]  /*1a20*/  ISETP.GE.AND P0, PT, R56, c[0x0][0x164], PT ;  /* 0x0000590038007a0c */ /* 0x000fda0003f06270 */
[----:B-----5:R-:W-:Y:S01]  /*1a30*/  @P0 CALL.REL.NOINC `(.L_x_12233) ;  /* 0x0000001000000944 */ /* 0x020fe20003c00000 */
[----:B------:R-:W-:Y:S05]  /*1a40*/  BRA `(.L_x_12234) ;  /* 0xffffea8000007947 */ /* 0x000fea000383ffff */
.L_x_12233:
[----:B------:R-:W-:Y:S05]  /*1a50*/  EXIT ;  /* 0x000000000000794d */ /* 0x000fea0003800000 */
.L_x_12229:
[----:B------:R-:W-:Y:S01]  /*1a60*/  HFMA2.MMA R66, -RZ, RZ, 0, 5.9604644775390625e-08 ;  /* 0x00000001ff427435 */ /* 0x000fe200000001ff */
[----:B------:R-:W-:Y:S02]  /*1a70*/  MOV R65, R63 ;  /* 0x0000003f00417202 */ /* 0x000fe40000000f00 */
[----:B------:R-:W-:Y:S02]  /*1a80*/  MOV R67, 0x1f ;  /* 0x0000001f00437802 */ /* 0x000fe40000000f00 */
[----:B------:R-:W-:Y:S02]  /*1a90*/  MOV R64, 0xffffffff ;  /* 0xffffffff00407802 */ /* 0x000fe40000000f00 */
[----:B------:R-:W-:Y:S02]  /*1aa0*/  MOV R58, 0x1ac0 ;  /* 0x00001ac0003a7802 */ /* 0x000fe40000000f00 */
[----:B-----5:R-:W-:Y:S05]  /*1ab0*/  CALL.REL.NOINC `($__internal_131_$__cuda_sm70_shflsync_bfly_p) ;  /* 0x0000058000007944 */ /* 0x020fea0003c00000 */
[----:B01----:R-:W-:Y:S05]  /*1ac0*/  BRA `(.L_x_12235) ;  /* 0xfffff6a000007947 */ /* 0x003fea000383ffff */
.L_x_12230:
[----:B------:R-:W-:Y:S01]  /*1ad0*/  HFMA2.MMA R66, -RZ, RZ, 0, 1.1920928955078125e-07 ;  /* 0x00000002ff427435 */ /* 0x000fe200000001ff */
[----:B------:R-:W-:Y:S02]  /*1ae0*/  MOV R67, 0x1f ;  /* 0x0000001f00437802 */ /* 0x000fe40000000f00 */
[----:B------:R-:W-:-:S02]  /*1af0*/  MOV R64, 0xffffffff ;  /* 0xffffffff00407802 */ /* 0x000fc40000000f00 */
[----:B------:R-:W-:Y:S02]  /*1b00*/  MOV R58, 0x1b20 ;  /* 0x00001b20003a7802 */ /* 0x000fe40000000f00 */
[----:B0----5:R-:W-:Y:S05]  /*1b10*/  CALL.REL.NOINC `($__internal_131_$__cuda_sm70_shflsync_bfly_p) ;  /* 0x0000052000007944 */ /* 0x021fea0003c00000 */
[----:B0-----:R-:W-:Y:S01]  /*1b20*/  HFMA2.MMA R66, -RZ, RZ, 0, 2.384185791015625e-07 ;  /* 0x00000004ff427435 */ /* 0x001fe200000001ff */
[----:B-1----:R-:W-:Y:S01]  /*1b30*/  FADD.FTZ R65, R65, R64 ;  /* 0x0000004041417221 */ /* 0x002fe20000010000 */
[----:B------:R-:W-:Y:S02]  /*1b40*/  MOV R67, 0x1f ;  /* 0x0000001f00437802 */ /* 0x000fe40000000f00 */
[----:B------:R-:W-:Y:S02]  /*1b50*/  MOV R64, 0xffffffff ;  /* 0xffffffff00407802 */ /* 0x000fe40000000f00 */
[----:B------:R-:W-:Y:S02]  /*1b60*/  MOV R58, 0x1b80 ;  /* 0x00001b80003a7802 */ /* 0x000fe40000000f00 */
[----:B------:R-:W-:Y:S05]  /*1b70*/  CALL.REL.NOINC `($__internal_131_$__cuda_sm70_shflsync_bfly_p) ;  /* 0x000004c000007944 */ /* 0x000fea0003c00000 */
[----:B0-----:R-:W-:Y:S01]  /*1b80*/  HFMA2.MMA R66, -RZ, RZ, 0, 4.76837158203125e-07 ;  /* 0x00000008ff427435 */ /* 0x001fe200000001ff */
[----:B-1----:R-:W-:Y:S01]  /*1b90*/  FADD.FTZ R65, R65, R64 ;  /* 0x0000004041417221 */ /* 0x002fe20000010000 */
[----:B------:R-:W-:Y:S02]  /*1ba0*/  MOV R67, 0x1f ;  /* 0x0000001f00437802 */ /* 0x000fe40000000f00 */
[----:B------:R-:W-:-:S02]  /*1bb0*/  MOV R64, 0xffffffff ;  /* 0xffffffff00407802 */ /* 0x000fc40000000f00 */
[----:B------:R-:W-:Y:S02]  /*1bc0*/  MOV R58, 0x1be0 ;  /* 0x00001be0003a7802 */ /* 0x000fe40000000f00 */
[----:B------:R-:W-:Y:S05]  /*1bd0*/  CALL.REL.NOINC `($__internal_131_$__cuda_sm70_shflsync_bfly_p) ;  /* 0x0000046000007944 */ /* 0x000fea0003c00000 */
[----:B0-----:R-:W-:Y:S01]  /*1be0*/  HFMA2.MMA R66, -RZ, RZ, 0, 9.5367431640625e-07 ;  /* 0x00000010ff427435 */ /* 0x001fe200000001ff */
[----:B-1----:R-:W-:Y:S01]  /*1bf0*/  FADD.FTZ R65, R65, R64 ;  /* 0x0000004041417221 */ /* 0x002fe20000010000 */
[----:B------:R-:W-:Y:S02]  /*1c00*/  MOV R67, 0x1f ;  /* 0x0000001f00437802 */ /* 0x000fe40000000f00 */
[----:B------:R-:W-:Y:S02]  /*1c10*/  MOV R64, 0xffffffff ;  /* 0xffffffff00407802 */ /* 0x000fe40000000f00 */
[----:B------:R-:W-:Y:S02]  /*1c20*/  MOV R58, 0x1c40 ;  /* 0x00001c40003a7802 */ /* 0x000fe40000000f00 */
[----:B------:R-:W-:Y:S05]  /*1c30*/  CALL.REL.NOINC `($__internal_131_$__cuda_sm70_shflsync_bfly_p) ;  /* 0x0000040000007944 */ /* 0x000fea0003c00000 */
[----:B-1----:R-:W-:Y:S01]  /*1c40*/  FADD.FTZ R63, R65, R64 ;  /* 0x00000040413f7221 */ /* 0x002fe20000010000 */
[----:B0-----:R-:W-:Y:S01]  /*1c50*/  HFMA2.MMA R66, -RZ, RZ, 0, 5.9604644775390625e-08 ;  /* 0x00000001ff427435 */ /* 0x001fe200000001ff */
[----:B------:R-:W-:Y:S02]  /*1c60*/  MOV R67, 0x1f ;  /* 0x0000001f00437802 */ /* 0x000fe40000000f00 */
        /* <DEDUP_REMOVED lines=35> */
[----:B------:R-:W-:Y:S05]  /*1ea0*/  CALL.REL.NOINC `($__internal_131_$__cuda_sm70_shflsync_bfly_p) ;  /* 0x0000019000007944 */ /* 0x000fea0003c00000 */
[----:B0-----:R-:W-:Y:S01]  /*1eb0*/  HFMA2.MMA R66, -RZ, RZ, 0, 1.1920928955078125e-07 ;  /* 0x00000002ff427435 */ /* 0x001fe200000001ff */
[----:B-1----:R-:W-:Y:S01]  /*1ec0*/  FADD.FTZ R65, R65, R64 ;  /* 0x0000004041417221 */ /* 0x002fe20000010000 */
[----:B------:R-:W-:Y:S02]  /*1ed0*/  MOV R67, 0x1f ;  /* 0x0000001f00437802 */ /* 0x000fe40000000f00 */
[----:B------:R-:W-:Y:S02]  /*1ee0*/  MOV R64, 0xffffffff ;  /* 0xffffffff00407802 */ /* 0x000fe40000000f00 */
[----:B------:R-:W-:Y:S02]  /*1ef0*/  MOV R58, 0x1f10 ;  /* 0x00001f10003a7802 */ /* 0x000fe40000000f00 */
[----:B------:R-:W-:Y:S05]  /*1f00*/  CALL.REL.NOINC `($__internal_131_$__cuda_sm70_shflsync_bfly_p) ;  /* 0x0000013000007944 */ /* 0x000fea0003c00000 */
[----:B0-----:R-:W-:Y:S01]  /*1f10*/  HFMA2.MMA R66, -RZ, RZ, 0, 2.384185791015625e-07 ;  /* 0x00000004ff427435 */ /* 0x001fe200000001ff */
[----:B-1----:R-:W-:Y:S01]  /*1f20*/  FADD.FTZ R65, R65, R64 ;  /* 0x0000004041417221 */ /* 0x002fe20000010000 */
[----:B------:R-:W-:Y:S02]  /*1f30*/  MOV R67, 0x1f ;  /* 0x0000001f00437802 */ /* 0x000fe40000000f00 */
[----:B------:R-:W-:-:S02]  /*1f40*/  MOV R64, 0xffffffff ;  /* 0xffffffff00407802 */ /* 0x000fc40000000f00 */
[----:B------:R-:W-:Y:S02]  /*1f50*/  MOV R58, 0x1f70 ;  /* 0x00001f70003a7802 */ /* 0x000fe40000000f00 */
[----:B------:R-:W-:Y:S05]  /*1f60*/  CALL.REL.NOINC `($__internal_131_$__cuda_sm70_shflsync_bfly_p) ;  /* 0x000000d000007944 */ /* 0x000fea0003c00000 */
[----:B0-----:R-:W-:Y:S01]  /*1f70*/  HFMA2.MMA R66, -RZ, RZ, 0, 4.76837158203125e-07 ;  /* 0x00000008ff427435 */ /* 0x001fe200000001ff */
[----:B-1----:R-:W-:Y:S01]  /*1f80*/  FADD.FTZ R65, R65, R64 ;  /* 0x0000004041417221 */ /* 0x002fe20000010000 */
[----:B------:R-:W-:Y:S02]  /*1f90*/  MOV R67, 0x1f ;  /* 0x0000001f00437802 */ /* 0x000fe40000000f00 */
[----:B------:R-:W-:Y:S02]  /*1fa0*/  MOV R64, 0xffffffff ;  /* 0xffffffff00407802 */ /* 0x000fe40000000f00 */
[----:B------:R-:W-:Y:S02]  /*1fb0*/  MOV R58, 0x1fd0 ;  /* 0x00001fd0003a7802 */ /* 0x000fe40000000f00 */
[----:B------:R-:W-:Y:S05]  /*1fc0*/  CALL.REL.NOINC `($__internal_131_$__cuda_sm70_shflsync_bfly_p) ;  /* 0x0000007000007944 */ /* 0x000fea0003c00000 */
[----:B0-----:R-:W-:Y:S01]  /*1fd0*/  HFMA2.MMA R66, -RZ, RZ, 0, 9.5367431640625e-07 ;  /* 0x00000010ff427435 */ /* 0x001fe200000001ff */
[----:B-1----:R-:W-:Y:S01]  /*1fe0*/  FADD.FTZ R65, R65, R64 ;  /* 0x0000004041417221 */ /* 0x002fe20000010000 */
[----:B------:R-:W-:Y:S02]  /*1ff0*/  MOV R67, 0x1f ;  /* 0x0000001f00437802 */ /* 0x000fe40000000f00 */
[----:B------:R-:W-:-:S02]  /*2000*/  MOV R64, 0xffffffff ;  /* 0xffffffff00407802 */ /* 0x000fc40000000f00 */
[----:B------:R-:W-:Y:S02]  /*2010*/  MOV R58, 0x2030 ;  /* 0x00002030003a7802 */ /* 0x000fe40000000f00 */
[----:B------:R-:W-:Y:S05]  /*2020*/  CALL.REL.NOINC `($__internal_131_$__cuda_sm70_shflsync_bfly_p) ;  /* 0x0000001000007944 */ /* 0x000fea0003c00000 */
[----:B01----:R-:W-:Y:S05]  /*2030*/  BRA `(.L_x_12236) ;  /* 0xfffff47000007947 */ /* 0x003fea000383ffff */
        .weak           $__internal_131_$__cuda_sm70_shflsync_bfly_p
        .type           $__internal_131_$__cuda_sm70_shflsync_bfly_p,@function
        .size           $__internal_131_$__cuda_sm70_shflsync_bfly_p,(.L_x_15323 - $__internal_131_$__cuda_sm70_shflsync_bfly_p)
$__internal_131_$__cuda_sm70_shflsync_bfly_p:
[----:B------:R-:W-:Y:S01]  /*2040*/  HFMA2.MMA R59, -RZ, RZ, 0, 0 ;  /* 0x00000000ff3b7435 */ /* 0x000fe200000001ff */
[----:B------:R-:W-:Y:S04]  /*2050*/  WARPSYNC R64 ;  /* 0x0000004000007348 */ /* 0x000fe80003800000 */
[----:B------:R0:W1:Y:S01]  /*2060*/  SHFL.BFLY PT, R64, R65, R66, R67 ;  /* 0x0c00004241407389 */ /* 0x00006200000e0043 */
[----:B------:R-:W-:Y:S05]  /*2070*/  RET.REL.NODEC R58 `(_ZN10layer_norm13ln_fwd_kernelINS_13Kernel_traitsI6__halfffffjLj512ELj1ELj4ELj1ELj16ENS_18Kernel_traits_baseILj512ES2_ffffjLj128EEEEELb0ELb0ELb1ELb1EEEvNS_9FwdParamsE) ;  /* 0xffffdf803a007950 */ /* 0x000fea0003c3ffff */
.L_x_12237:
        /* <DEDUP_REMOVED lines=16> */
.L_x_15323:


//--------------------- .text._ZN10layer_norm13ln_fwd_kernelINS_13Kernel_traitsI6__halfffffjLj512ELj1ELj4ELj1ELj16ENS_18Kernel_traits_baseILj512ES2_ffffjLj128EEEEELb0ELb1ELb0ELb0EEEvNS_9FwdParamsE --------------------------
	.section	.text._ZN10layer_norm13ln_fwd_kernelINS_13Kernel_traitsI6__halfffffjLj512ELj1ELj4ELj1ELj16ENS_18Kernel_traits_baseILj512ES2_ffffjLj128EEEEELb0ELb1ELb0ELb0EEEvNS_9FwdParamsE,"ax",@progbits
	.sectioninfo	@"SHI_REGISTERS=86"
	.align	128
        .global         _ZN10layer_norm13ln_fwd_kernelINS_13Kernel_traitsI6__halfffffjLj512ELj1ELj4ELj1ELj16ENS_18Kernel_traits_baseILj512ES2_ffffjLj128EEEEELb0ELb1ELb0ELb0EEEvNS_9FwdParamsE
        .type           _ZN10layer_norm13ln_fwd_kernelINS_13Kernel_traitsI6__halfffffjLj512ELj1ELj4ELj1ELj16ENS_18Kernel_traits_baseILj512ES2_ffffjLj128EEEEELb0ELb1ELb0ELb0EEEvNS_9FwdParamsE,@function
        .size           _ZN10layer_norm13ln_fwd_kernelINS_13Kernel_traitsI6__halfffffjLj512ELj1ELj4ELj1ELj16ENS_18Kernel_traits_baseILj512ES2_ffffjLj128EEEEELb0ELb1ELb0ELb0EEEvNS_9FwdParamsE,(.L_x_15324 - _ZN10layer_norm13ln_fwd_kernelINS_13Kernel_traitsI6__halfffffjLj512ELj1ELj4ELj1ELj16ENS_18Kernel_traits_baseILj512ES2_ffffjLj128EEEEELb0ELb1ELb0ELb0EEEvNS_9FwdParamsE)
        .other          _ZN10layer_norm13ln_fwd_kernelINS_13Kernel_traitsI6__halfffffjLj512ELj1ELj4ELj1ELj16ENS_18Kernel_traits_baseILj512ES2_ffffjLj128EEEEELb0ELb1ELb0ELb0EEEvNS_9FwdParamsE,@"STO_CUDA_ENTRY STV_DEFAULT"
_ZN10layer_norm13ln_fwd_kernelINS_13Kernel_traitsI6__halfffffjLj512ELj1ELj4ELj1ELj16ENS_18Kernel_traits_baseILj512ES2_ffffjLj128EEEEELb0ELb1ELb0ELb0EEEvNS_9FwdParamsE:
.text._ZN10layer_norm13ln_fwd_kernelINS_13Kernel_traitsI6__halfffffjLj512ELj1ELj4ELj1ELj16ENS_18Kernel_traits_baseILj512ES2_ffffjLj128EEEEELb0ELb1ELb0ELb0EEEvNS_9FwdParamsE:
        /* <DEDUP_REMOVED lines=24> */
[C---:B------:R-:W-:Y:S02]  /*0180*/  @P3 LEA.HI.X R3, R0.reuse, c[0x0][0x21c], RZ, 0x3, P5 ;  /* 0x0000870000033a11 */ /* 0x040fe400028f1cff */
[C---:B------:R-:W-:Y:S01]  /*0190*/  LEA R4, P5, R0.reuse, c[0x0][0x1c8], 0x3 ;  /* 0x0000720000047a11 */ /* 0x040fe200078a18ff */
[C---:B------:R-:W-:Y:S02]  /*01a0*/  IMAD.WIDE.U32 R8, R0.reuse, R9, c[0x0][0x1b0] ;  /* 0x00006c0000087625 */ /* 0x040fe400078e0009 */
[----:B------:R0:W5:Y:S01]  /*01b0*/  @P3 LDG.E.64 R6, [R2.64] ;  /* 0x0000000402063981 */ /* 0x000162000c1e1b00 */
[----:B------:R-:W-:-:S03]  /*01c0*/  LEA.HI.X R5, R0, c[0x0][0x1cc], RZ, 0x3, P5 ;  /* 0x0000730000057a11 */ /* 0x000fc600028f1cff */
[----:B------:R-:W5:Y:S04]  /*01d0*/  LDG.E.64 R8, [R8.64] ;  /* 0x0000000408087981 */ /* 0x000f68000c1e1b00 */
[----:B------:R0:W5:Y:S01]  /*01e0*/  LDG.E.64 R22, [R4.64] ;  /* 0x0000000404167981 */ /* 0x000162000c1e1b00 */
[----:B------:R-:W-:Y:S01]  /*01f0*/  LOP3.LUT R0, R0, 0x20, RZ, 0xfc, !PT ;  /* 0x0000002000007812 */ /* 0x000fe200078efcff */
[----:B------:R-:W-:Y:S02]  /*0200*/  @!P3 CS2R R6, SRZ ;  /* 0x000000000006b805 */ /* 0x000fe4000001ff00 */
.L_x_12239:
[----:B0-----:R-:W-:Y:S05]  /*0210*/  BSYNC B0 ;  /* 0x0000000000007941 */ /* 0x001fea0003800000 */
.L_x_12238:
[----:B------:R-:W-:Y:S01]  /*0220*/  BSSY B0, `(.L_x_12240) ;  /* 0x000000f000007945 */ /* 0x000fe20003800000 */
[----:B------:R-:W-:Y:S05]  /*0230*/  @!P6 BRA `(.L_x_12241) ;  /* 0x000000d00000e947 */ /* 0x000fea0003800000 */
[----:B------:R-:W-:Y:S02]  /*0240*/  ISETP.NE.U32.AND P3, PT, RZ, c[0x0][0x218], PT ;  /* 0x00008600ff007a0c */ /* 0x000fe40003f65070 */
[----:B------:R-:W-:Y:S02]  /*0250*/  MOV R13, 0x8 ;  /* 0x00000008000d7802 */ /* 0x000fe40000000f00 */
[----:B------:R-:W-:-:S03]  /*0260*/  ISETP.NE.AND.EX P3, PT, RZ, c[0x0][0x21c], PT, P3 ;  /* 0x00008700ff007a0c */ /* 0x000fc60003f65330 */
[----:B------:R-:W-:-:S06]  /*0270*/  IMAD.WIDE.U32 R12, R0, R13, c[0x0][0x1b0] ;  /* 0x00006c00000c7625 */ /* 0x000fcc00078e000d */
[----:B------:R-:W5:Y:S04]  /*0280*/  LDG.E.64 R12, [R12.64] ;  /* 0x000000040c0c7981 */ /* 0x000f68000c1e1b00 */
[----:B------:R-:W-:-:S04]  /*0290*/  @P3 LEA R2, P5, R0, c[0x0][0x218], 0x3 ;  /* 0x0000860000023a11 */ /* 0x000fc800078a18ff */
[C---:B------:R-:W-:Y:S02]  /*02a0*/  @P3 LEA.HI.X R3, R0.reuse, c[0x0][0x21c], RZ, 0x3, P5 ;  /* 0x0000870000033a11 */ /* 0x040fe400028f1cff */
[----:B------:R-:W-:-:S03]  /*02b0*/  LEA R10, P5, R0, c[0x0][0x1c8], 0x3 ;  /* 0x00007200000a7a11 */ /* 0x000fc600078a18ff */
[----:B------:R0:W5:Y:S01]  /*02c0*/  @P3 LDG.E.64 R4, [R2.64] ;  /* 0x0000000402043981 */ /* 0x000162000c1e1b00 */
[----:B------:R-:W-:-:S05]  /*02d0*/  LEA.HI.X R11, R0, c[0x0][0x1cc], RZ, 0x3, P5 ;  /* 0x00007300000b7a11 */ /* 0x000fca00028f1cff */
[----:B------:R0:W5:Y:S01]  /*02e0*/  LDG.E.64 R24, [R10.64] ;  /* 0x000000040a187981 */ /* 0x000162000c1e1b00 */
[----:B------:R-:W-:Y:S01]  /*02f0*/  IADD3 R0, R0, 0x20, RZ ;  /* 0x0000002000007810 */ /* 0x000fe20007ffe0ff */
[----:B------:R-:W-:Y:S02]  /*0300*/  @!P3 CS2R R4, SRZ ;  /* 0x000000000004b805 */ /* 0x000fe4000001ff00 */
.L_x_12241:
[----:B0-----:R-:W-:Y:S05]  /*0310*/  BSYNC B0 ;  /* 0x0000000000007941 */ /* 0x001fea0003800000 */
.L_x_12240:
[----:B------:R-:W-:Y:S01]  /*0320*/  BSSY B0, `(.L_x_12242) ;  /* 0x000000f000007945 */ /* 0x000fe20003800000 */
        /* <DEDUP_REMOVED lines=12> */
[----:B------:R-:W-:Y:S01]  /*03f0*/  IADD3 R0, R0, 0x20, RZ ;  /* 0x0000002000007810 */ /* 0x000fe20007ffe0ff */
[----:B------:R-:W-:Y:S02]  /*0400*/  @!P3 CS2R R2, SRZ ;  /* 0x000000000002b805 */ /* 0x000fe4000001ff00 */
.L_x_12243:
[----:B0-----:R-:W-:Y:S05]  /*0410*/  BSYNC B0 ;  /* 0x0000000000007941 */ /* 0x001fea0003800000 */
.L_x_12242:
        /* <DEDUP_REMOVED lines=11> */
[----:B------:R-:W-:-:S06]  /*04d0*/  LEA.HI.X R21, R0, c[0x0][0x1cc], RZ, 0x3, P5 ;  /* 0x0000730000157a11 */ /* 0x000fcc00028f1cff */
[----:B------:R-:W5:Y:S01]  /*04e0*/  LDG.E.64 R20, [R20.64] ;  /* 0x0000000414147981 */ /* 0x000f62000c1e1b00 */
[----:B------:R-:W-:-:S03]  /*04f0*/  @!P3 CS2R R10, SRZ ;  /* 0x00000000000ab805 */ /* 0x000fc6000001ff00 */
.L_x_12245:
[----:B0-----:R-:W-:Y:S05]  /*0500*/  BSYNC B0 ;  /* 0x0000000000007941 */ /* 0x001fea0003800000 */
.L_x_12244:
[----:B------:R-:W-:Y:S05]  /*0510*/  @P4 EXIT ;  /* 0x000000000000494d */ /* 0x000fea0003800000 */
[----:B-----5:R-:W-:Y:S01]  /*0520*/  MOV R72, R22 ;  /* 0x0000001600487202 */ /* 0x020fe20000000f00 */
[----:B------:R-:W-:Y:S01]  /*0530*/  HADD2.F32 R0, -RZ, R11.H0_H0 ;  /* 0x2000000bff007230 */ /* 0x000fe20000004100 */
[--C-:B------:R-:W-:Y:S01]  /*0540*/  SHF.R.U64 R71, R22, 0x10, R23.reuse ;  /* 0x0000001016477819 */ /* 0x100fe20000001217 */
[----:B------:R-:W-:Y:S01]  /*0550*/  ULDC.U8 UR6, c[0x0][0x1f0] ;  /* 0x00007c0000067ab9 */ /* 0x000fe20000000000 */
        /* <DEDUP_REMOVED lines=14> */
[----:B------:R-:W-:-:S02]  /*0640*/  SHF.R.U64 R25, R20, 0x10, R21 ;  /* 0x0000001014197819 */ /* 0x000fc40000001215 */
[----:B------:R-:W-:Y:S02]  /*0650*/  MOV R23, R21 ;  /* 0x0000001500177202 */ /* 0x000fe40000000f00 */
[----:B------:R-:W-:Y:S02]  /*0660*/  SHF.R.U32.HI R24, RZ, 0x10, R21 ;  /* 0x00000010ff187819 */ /* 0x000fe40000011615 */
[----:B------:R-:W-:Y:S02]  /*0670*/  MOV R18, R26 ;  /* 0x0000001a00127202 */ /* 0x000fe40000000f00 */
[----:B------:R-:W-:Y:S02]  /*0680*/  SHF.R.U64 R28, R26, 0x10, R27 ;  /* 0x000000101a1c7819 */ /* 0x000fe4000000121b */
[----:B------:R-:W-:Y:S02]  /*0690*/  MOV R19, R27 ;  /* 0x0000001b00137202 */ /* 0x000fe40000000f00 */
[----:B------:R-:W-:-:S02]  /*06a0*/  MOV R20, R8 ;  /* 0x0000000800147202 */ /* 0x000fc40000000f00 */
[----:B------:R-:W-:Y:S01]  /*06b0*/  SHF.R.U64 R21, R8, 0x10, R9 ;  /* 0x0000001008157819 */ /* 0x000fe20000001209 */
[----:B------:R-:W-:Y:S01]  /*06c0*/  HADD2.F32 R8, -RZ, R6.H0_H0 ;  /* 0x20000006ff087230 */ /* 0x000fe20000004100 */
[----:B------:R-:W-:Y:S02]  /*06d0*/  SHF.R.U32.HI R26, RZ, 0x10, R27 ;  /* 0x00000010ff1a7819 */ /* 0x000fe4000001161b */
[----:B------:R-:W-:Y:S02]  /*06e0*/  MOV R44, R9 ;  /* 0x00000009002c7202 */ /* 0x000fe40000000f00 */
        /* <DEDUP_REMOVED lines=60> */
.L_x_12265:
        /* <DEDUP_REMOVED lines=12> */
[----:B------:R-:W-:-:S04]  /*0b70*/  LEA.HI.SX32 R75, R76, R43, 0x1e ;  /* 0x0000002b4c4b7211 */ /* 0x000fc800078ff2ff */
[----:B------:R-:W-:Y:S01]  /*0b80*/  MOV R76, R75 ;  /* 0x0000004b004c7202 */ /* 0x000fe20000000f00 */
[----:B------:R-:W-:Y:S05]  /*0b90*/  @!P0 BRA `(.L_x_12247) ;  /* 0x000001a000008947 */ /* 0x000fea0003800000 */
[----:B0-----:R-:W-:Y:S02]  /*0ba0*/  ISETP.NE.U32.AND P3, PT, RZ, c[0x0][0x180], PT ;  /* 0x00006000ff007a0c */ /* 0x001fe40003f65070 */
[----:B------:R-:W-:Y:S02]  /*0bb0*/  MOV R24, 0x10 ;  /* 0x0000001000187802 */ /* 0x000fe40000000f00 */
[----:B------:R-:W-:-:S03]  /*0bc0*/  ISETP.NE.AND.EX P3, PT, RZ, c[0x0][0x184], PT, P3 ;  /* 0x00006100ff007a0c */ /* 0x000fc60003f65330 */
[----:B------:R-:W-:-:S06]  /*0bd0*/  IMAD.WIDE.U32 R24, R75, R24, c[0x0][0x170] ;  /* 0x00005c004b187625 */ /* 0x000fcc00078e0018 */
[----:B------:R-:W2:Y:S04]  /*0be0*/  LDG.E.128 R24, [R24.64] ;  /* 0x0000000418187981 */ /* 0x000ea8000c1e1d00 */
[----:B------:R-:W-:-:S04]  /*0bf0*/  @P3 LEA R76, P4, R75, c[0x0][0x180], 0x4 ;  /* 0x000060004b4c3a11 */ /* 0x000fc800078820ff */
[----:B------:R-:W-:-:S05]  /*0c00*/  @P3 LEA.HI.X R77, R75, c[0x0][0x184], RZ, 0x4, P4 ;  /* 0x000061004b4d3a11 */ /* 0x000fca00020f24ff */
[----:B------:R0:W3:Y:S01]  /*0c10*/  @P3 LDG.E.128 R20, [R76.64] ;  /* 0x000000044c143981 */ /* 0x0000e2000c1e1d00 */
[----:B------:R-:W-:-:S04]  /*0c20*/  ISETP.NE.U32.AND P3, PT, RZ, c[0x0][0x180], PT ;  /* 0x00006000ff007a0c */ /* 0x000fc80003f65070 */
[----:B------:R-:W-:Y:S02]  /*0c30*/  ISETP.NE.AND.EX P3, PT, RZ, c[0x0][0x184], PT, P3 ;  /* 0x00006100ff007a0c */ /* 0x000fe40003f65330 */
[----:B------:R-:W-:-:S04]  /*0c40*/  LEA R40, P4, R75, c[0x0][0x188], 0x4 ;  /* 0x000062004b287a11 */ /* 0x000fc800078820ff */
[C---:B------:R-:W-:Y:S02]  /*0c50*/  LEA.HI.X R41, R75.reuse, c[0x0][0x18c], RZ, 0x4, P4 ;  /* 0x000063004b297a11 */ /* 0x040fe400020f24ff */
[----:B0-----:R-:W-:Y:S01]  /*0c60*/  IADD3 R76, R75, 0x20, RZ ;  /* 0x000000204b4c7810 */ /* 0x001fe20007ffe0ff */
[-C--:B--2--5:R-:W-:Y:S02]  /*0c70*/  FMUL.FTZ R79, R24, R42.reuse ;  /* 0x0000002a184f7220 */ /* 0x0a4fe40000410000 */
[-C--:B------:R-:W-:Y:S02]  /*0c80*/  FMUL.FTZ R78, R25, R42.reuse ;  /* 0x0000002a194e7220 */ /* 0x080fe40000410000 */
[-C--:B------:R-:W-:Y:S02]  /*0c90*/  FMUL.FTZ R81, R26, R42.reuse ;  /* 0x0000002a1a517220 */ /* 0x080fe40000410000 */
        /* <DEDUP_REMOVED lines=8> */
[----:B------:R-:W-:-:S05]  /*0d20*/  @P3 FADD.FTZ R27, R23, R27 ;  /* 0x0000001b171b3221 */ /* 0x000fca0000010000 */
[----:B------:R0:W-:Y:S02]  /*0d30*/  STG.E.128 [R40.64], R24 ;  /* 0x0000001828007986 */ /* 0x0001e4000c101d04 */
.L_x_12247:
[----:B0-----:R-:W-:Y:S05]  /*0d40*/  BSYNC B0 ;  /* 0x0000000000007941 */ /* 0x001fea0003800000 */
.L_x_12246:
[----:B------:R-:W-:Y:S01]  /*0d50*/  ISETP.GE.U32.AND P3, PT, R74, 0x40, PT ;  /* 0x000000404a00780c */ /* 0x000fe20003f66070 */
[----:B------:R-:W-:-:S12]  /*0d60*/  BSSY B0, `(.L_x_12248) ;  /* 0x000001c000007945 */ /* 0x000fd80003800000 */
[----:B------:R-:W-:Y:S05]  /*0d70*/  @!P3 BRA `(.L_x_12249) ;  /* 0x000001a00000b947 */ /* 0x000fea0003800000 */
[----:B------:R-:W-:Y:S01]  /*0d80*/  ISETP.NE.U32.AND P3, PT, RZ, c[0x0][0x180], PT ;  /* 0x00006000ff007a0c */ /* 0x000fe20003f65070 */
[----:B------:R-:W-:-:S03]  /*0d90*/  HFMA2.MMA R29, -RZ, RZ, 0, 9.5367431640625e-07 ;  /* 0x00000010ff1d7435 */ /* 0x000fc600000001ff */
[----:B------:R-:W-:-:S07]  /*0da0*/  ISETP.NE.AND.EX P3, PT, RZ, c[0x0][0x184], PT, P3 ;  /* 0x00006100ff007a0c */ /* 0x000fce0003f65330 */
[----:B------:R-:W-:-:S06]  /*0db0*/  IMAD.WIDE.U32 R28, R76, R29, c[0x0][0x170] ;  /* 0x00005c004c1c7625 */ /* 0x000fcc00078e001d */
[C---:B------:R-:W-:Y:S01]  /*0dc0*/  @P3 LEA R78, P4, R76.reuse, c[0x0][0x180], 0x4 ;  /* 0x000060004c4e3a11 */ /* 0x040fe200078820ff */
[----:B------:R-:W2:Y:S03]  /*0dd0*/  LDG.E.128 R28, [R28.64] ;  /* 0x000000041c1c7981 */ /* 0x000ea6000c1e1d00 */
[----:B------:R-:W-:-:S05]  /*0de0*/  @P3 LEA.HI.X R79, R76, c[0x0][0x184], RZ, 0x4, P4 ;  /* 0x000061004c4f3a11 */ /* 0x000fca00020f24ff */
[----:B------:R-:W3:Y:S01]  /*0df0*/  @P3 LDG.E.128 R20, [R78.64] ;  /* 0x000000044e143981 */ /* 0x000ee2000c1e1d00 */
[----:B------:R-:W-:Y:S02]  /*0e00*/  ISETP.NE.U32.AND P3, PT, RZ, c[0x0][0x180], PT ;  /* 0x00006000ff007a0c */ /* 0x000fe40003f65070 */
[C---:B------:R-:W-:Y:S02]  /*0e10*/  LEA R40, P4, R76.reuse, c[0x0][0x188], 0x4 ;  /* 0x000062004c287a11 */ /* 0x040fe400078820ff */
[----:B------:R-:W-:Y:S02]  /*0e20*/  ISETP.NE.AND.EX P3, PT, RZ, c[0x0][0x184], PT, P3 ;  /* 0x00006100ff007a0c */ /* 0x000fe40003f65330 */
[C---:B------:R-:W-:Y:S02]  /*0e30*/  LEA.HI.X R41, R76.reuse, c[0x0][0x18c], RZ, 0x4, P4 ;  /* 0x000063004c297a11 */ /* 0x040fe400020f24ff */
[----:B------:R-:W-:Y:S01]  /*0e40*/  IADD3 R76, R76, 0x20, RZ ;  /* 0x000000204c4c7810 */ /* 0x000fe20007ffe0ff */
[----:B--2--5:R-:W-:-:S02]  /*0e50*/  FMUL.FTZ R77, R28, R42 ;  /* 0x0000002a1c4d7220 */ /* 0x024fc40000410000 */
[-C--:B------:R-:W-:Y:S02]  /*0e60*/  FMUL.FTZ R81, R29, R42.reuse ;  /* 0x0000002a1d517220 */ /* 0x080fe40000410000 */
[-C--:B------:R-:W-:Y:S02]  /*0e70*/  FMUL.FTZ R83, R30, R42.reuse ;  /* 0x0000002a1e537220 */ /* 0x080fe40000410000 */
        /* <DEDUP_REMOVED lines=8> */
[----:B------:R-:W-:-:S05]  /*0f00*/  @P3 FADD.FTZ R31, R23, R31 ;  /* 0x0000001f171f3221 */ /* 0x000fca0000010000 */
[----:B------:R0:W-:Y:S02]  /*0f10*/  STG.E.128 [R40.64], R28 ;  /* 0x0000001c28007986 */ /* 0x0001e4000c101d04 */
.L_x_12249:
[----:B------:R-:W-:Y:S05]  /*0f20*/  BSYNC B0 ;  /* 0x0000000000007941 */ /* 0x000fea0003800000 */
.L_x_12248:
[----:B------:R-:W-:Y:S01]  /*0f30*/  BSSY B0, `(.L_x_12250) ;  /* 0x000001c000007945 */ /* 0x000fe20003800000 */
        /* <DEDUP_REMOVED lines=8> */
[----:B------:R-:W3:Y:S01]  /*0fc0*/  @P3 LDG.E.128 R20, [R78.64] ;  /* 0x000000044e143981 */ /* 0x000ee2000c1e1d00 */
[----:B------:R-:W-:-:S04]  /*0fd0*/  ISETP.NE.U32.AND P3, PT, RZ, c[0x0][0x180], PT ;  /* 0x00006000ff007a0c */ /* 0x000fc80003f65070 */
[----:B------:R-:W-:Y:S02]  /*0fe0*/  ISETP.NE.AND.EX P3, PT, RZ, c[0x0][0x184], PT, P3 ;  /* 0x00006100ff007a0c */ /* 0x000fe40003f65330 */
[----:B0-----:R-:W-:-:S04]  /*0ff0*/  LEA R40, P4, R76, c[0x0][0x188], 0x4 ;  /* 0x000062004c287a11 */ /* 0x001fc800078820ff */
[C---:B------:R-:W-:Y:S02]  /*1000*/  LEA.HI.X R41, R76.reuse, c[0x0][0x18c], RZ, 0x4, P4 ;  /* 0x000063004c297a11 */ /* 0x040fe400020f24ff */
[----:B------:R-:W-:Y:S01]  /*1010*/  IADD3 R76, R76, 0x20, RZ ;  /* 0x000000204c4c7810 */ /* 0x000fe20007ffe0ff */
        /* <DEDUP_REMOVED lines=13> */
.L_x_12251:
[----:B------:R-:W-:Y:S05]  /*10f0*/  BSYNC B0 ;  /* 0x0000000000007941 */ /* 0x000fea0003800000 */
.L_x_12250:
[----:B------:R-:W-:Y:S01]  /*1100*/  BSSY B0, `(.L_x_12252) ;  /* 0x000001b000007945 */ /* 0x000fe20003800000 */
        /* <DEDUP_REMOVED lines=10> */
[C---:B0-----:R-:W-:Y:S02]  /*11b0*/  LEA R40, P4, R76.reuse, c[0x0][0x188], 0x4 ;  /* 0x000062004c287a11 */ /* 0x041fe400078820ff */
[----:B------:R-:W-:Y:S02]  /*11c0*/  ISETP.NE.AND.EX P3, PT, RZ, c[0x0][0x184], PT, P3 ;  /* 0x00006100ff007a0c */ /* 0x000fe40003f65330 */
[----:B------:R-:W-:Y:S01]  /*11d0*/  LEA.HI.X R41, R76, c[0x0][0x18c], RZ, 0x4, P4 ;  /* 0x000063004c297a11 */ /* 0x000fe200020f24ff */
[-C--:B--2--5:R-:W-:Y:S02]  /*11e0*/  FMUL.FTZ R77, R36, R42.reuse ;  /* 0x0000002a244d7220 */ /* 0x0a4fe40000410000 */
[----:B------:R-:W-:-:S02]  /*11f0*/  FMUL.FTZ R80, R37, R42 ;  /* 0x0000002a25507220 */ /* 0x000fc40000410000 */
[-C--:B------:R-:W-:Y:S02]  /*1200*/  FMUL.FTZ R81, R38, R42.reuse ;  /* 0x0000002a26517220 */ /* 0x080fe40000410000 */
        /* <DEDUP_REMOVED lines=8> */
[----:B------:R-:W-:-:S05]  /*1290*/  @P3 FADD.FTZ R39, R23, R39 ;  /* 0x0000002717273221 */ /* 0x000fca0000010000 */
[----:B------:R0:W-:Y:S02]  /*12a0*/  STG.E.128 [R40.64], R36 ;  /* 0x0000002428007986 */ /* 0x0001e4000c101d04 */
.L_x_12253:
[----:B------:R-:W-:Y:S05]  /*12b0*/  BSYNC B0 ;  /* 0x0000000000007941 */ /* 0x000fea0003800000 */
.L_x_12252:
[----:B0-----:R-:W-:Y:S01]  /*12c0*/  FADD.FTZ R40, RZ, R24 ;  /* 0x00000018ff287221 */ /* 0x001fe20000010000 */
[C---:B------:R-:W-:Y:S02]  /*12d0*/  ISETP.GT.U32.AND P3, PT, R74.reuse, 0x3f, PT ;  /* 0x0000003f4a00780c */ /* 0x040fe40003f64070 */
[C---:B------:R-:W-:Y:S01]  /*12e0*/  ISETP.GT.U32.AND P4, PT, R74.reuse, 0x5f, PT ;  /* 0x0000005f4a00780c */ /* 0x040fe20003f84070 */
        /* <DEDUP_REMOVED lines=20> */
.L_x_12266:
[----:B-1----:R-:W-:Y:S01]  /*1430*/  FADD.FTZ R80, R77, R40 ;  /* 0x000000284d507221 */ /* 0x002fe20000010000 */
[----:B------:R-:W-:Y:S05]  /*1440*/  BRA.DIV ~URZ, `(.L_x_12255) ;  /* 0x000009c27f007947 */ /* 0x000fea000b800000 */
[----:B------:R-:W1:Y:S02]  /*1450*/  SHFL.BFLY PT, R40, R80, 0x2, 0x1f ;  /* 0x0c401f0050287f89 */ /* 0x000e6400000e0000 */
[----:B-1----:R-:W-:-:S05]  /*1460*/  FADD.FTZ R40, R80, R40 ;  /* 0x0000002850287221 */ /* 0x002fca0000010000 */
[----:B------:R-:W1:Y:S02]  /*1470*/  SHFL.BFLY PT, R41, R40, 0x4, 0x1f ;  /* 0x0c801f0028297f89 */ /* 0x000e6400000e0000 */
[----:B-1----:R-:W-:-:S05]  /*1480*/  FADD.FTZ R41, R40, R41 ;  /* 0x0000002928297221 */ /* 0x002fca0000010000 */
[----:B-----5:R-:W1:Y:S02]  /*1490*/  SHFL.BFLY PT, R42, R41, 0x8, 0x1f ;  /* 0x0d001f00292a7f89 */ /* 0x020e6400000e0000 */
[----:B-1----:R-:W-:-:S05]  /*14a0*/  FADD.FTZ R42, R41, R42 ;  /* 0x0000002a292a7221 */ /* 0x002fca0000010000 */
[----:B------:R-:W1:Y:S02]  /*14b0*/  SHFL.BFLY PT, R43, R42, 0x10, 0x1f ;  /* 0x0e001f002a2b7f89 */ /* 0x000e6400000e0000 */
[----:B-1----:R-:W-:-:S04]  /*14c0*/  FADD.FTZ R43, R42, R43 ;  /* 0x0000002b2a2b7221 */ /* 0x002fc80000010000 */
[----:B0-----:R-:W-:-:S04]  /*14d0*/  FMUL.FTZ R77, R43, c[0x0][0x1e0] ;  /* 0x000078002b4d7a20 */ /* 0x001fc80000410000 */
        /* <DEDUP_REMOVED lines=9> */
[--C-:B------:R-:W-:Y:S02]  /*1570*/  FADD.FTZ R42, R29, -R77.reuse ;  /* 0x8000004d1d2a7221 */ /* 0x100fe40000010000 */
[--C-:B------:R-:W-:Y:S01]  /*1580*/  FADD.FTZ R76, R30, -R77.reuse ;  /* 0x8000004d1e4c7221 */ /* 0x100fe20000010000 */
[----:B------:R-:W-:Y:S01]  /*1590*/  FSEL R40, R40, RZ, P0 ;  /* 0x000000ff28287208 */ /* 0x000fe20000000000 */
[----:B------:R-:W-:-:S04]  /*15a0*/  FADD.FTZ R43, R36, -R77 ;  /* 0x8000004d242b7221 */ /* 0x000fc80000010000 */
[----:B------:R-:W-:-:S04]  /*15b0*/  FFMA.FTZ R41, R41, R41, R40 ;  /* 0x0000002929297223 */ /* 0x000fc80000010028 */
[----:B------:R-:W-:Y:S02]  /*15c0*/  FFMA.FTZ R41, R42, R42, R41 ;  /* 0x0000002a2a297223 */ /* 0x000fe40000010029 */
[----:B------:R-:W-:Y:S02]  /*15d0*/  FADD.FTZ R42, R31, -R77 ;  /* 0x8000004d1f2a7221 */ /* 0x000fe40000010000 */
[----:B------:R-:W-:Y:S02]  /*15e0*/  FFMA.FTZ R41, R76, R76, R41 ;  /* 0x0000004c4c297223 */ /* 0x000fe40000010029 */
[----:B------:R-:W-:Y:S02]  /*15f0*/  FADD.FTZ R76, R34, -R77 ;  /* 0x8000004d224c7221 */ /* 0x000fe40000010000 */
[----:B------:R-:W-:Y:S02]  /*1600*/  @P3 FFMA.FTZ R40, R42, R42, R41 ;  /* 0x0000002a2a283223 */ /* 0x000fe40000010029 */
[----:B------:R-:W-:-:S02]  /*1610*/  FADD.FTZ R41, R32, -R77 ;  /* 0x8000004d20297221 */ /* 0x000fc40000010000 */
[----:B------:R-:W-:Y:S02]  /*1620*/  FADD.FTZ R42, R33, -R77 ;  /* 0x8000004d212a7221 */ /* 0x000fe40000010000 */
[----:B------:R-:W-:-:S04]  /*1630*/  FFMA.FTZ R41, R41, R41, R40 ;  /* 0x0000002929297223 */ /* 0x000fc80000010028 */
[----:B------:R-:W-:Y:S02]  /*1640*/  FFMA.FTZ R41, R42, R42, R41 ;  /* 0x0000002a2a297223 */ /* 0x000fe40000010029 */
[----:B------:R-:W-:Y:S02]  /*1650*/  FADD.FTZ R42, R35, -R77 ;  /* 0x8000004d232a7221 */ /* 0x000fe40000010000 */
[----:B------:R-:W-:Y:S02]  /*1660*/  FFMA.FTZ R41, R76, R76, R41 ;  /* 0x0000004c4c297223 */ /* 0x000fe40000010029 */
[----:B------:R-:W-:Y:S02]  /*1670*/  FADD.FTZ R76, R38, -R77 ;  /* 0x8000004d264c7221 */ /* 0x000fe40000010000 */
[----:B------:R-:W-:Y:S02]  /*1680*/  @P4 FFMA.FTZ R40, R42, R42, R41 ;  /* 0x0000002a2a284223 */ /* 0x000fe40000010029 */
[----:B------:R-:W-:-:S02]  /*1690*/  FADD.FTZ R42, R37, -R77 ;  /* 0x8000004d252a7221 */ /* 0x000fc40000010000 */
[----:B------:R-:W-:-:S04]  /*16a0*/  FFMA.FTZ R43, R43, R43, R40 ;  /* 0x0000002b2b2b7223 */ /* 0x000fc80000010028 */
        /* <DEDUP_REMOVED lines=13> */
.L_x_12267:
[----:B------:R-:W-:Y:S01]  /*1780*/  FMUL.FTZ R40, R77, R77 ;  /* 0x0000004d4d287220 */ /* 0x000fe20000410000 */
[----:B------:R-:W-:Y:S01]  /*1790*/  ISETP.NE.AND P3, PT, RZ, UR6, PT ;  /* 0x00000006ff007c0c */ /* 0x000fe2000bf65270 */
[----:B-1----:R-:W-:Y:S01]  /*17a0*/  FADD.FTZ R79, R79, R76 ;  /* 0x0000004c4f4f7221 */ /* 0x002fe20000010000 */
        /* <DEDUP_REMOVED lines=9> */
[----:B------:R-:W1:Y:S01]  /*1840*/  MUFU.RSQ R79, R79 ;  /* 0x0000004f004f7308 */ /* 0x000e620000001400 */
[----:B------:R-:W-:Y:S01]  /*1850*/  @!P6 IMAD.WIDE R40, R73, R40, c[0x0][0x1a8] ;  /* 0x00006a004928e625 */ /* 0x000fe200078e0228 */
[----:B------:R2:W-:Y:S04]  /*1860*/  @!P6 STG.E [R42.64], R77 ;  /* 0x0000004d2a00e986 */ /* 0x0005e8000c101904 */
[----:B-1----:R2:W-:Y:S01]  /*1870*/  @!P6 STG.E [R40.64], R79 ;  /* 0x0000004f2800e986 */ /* 0x0025e2000c101904 */
[----:B------:R-:W-:Y:S05]  /*1880*/  @!P0 BRA `(.L_x_12257) ;  /* 0x0000010000008947 */ /* 0x000fea0003800000 */
[----:B------:R-:W-:Y:S01]  /*1890*/  HFMA2.MMA R82, -RZ, RZ, 0, 9.5367431640625e-07 ;  /* 0x00000010ff527435 */ /* 0x000fe200000001ff */
[--C-:B--2---:R-:W-:Y:S02]  /*18a0*/  FADD.FTZ R42, R25, -R78.reuse ;  /* 0x8000004e192a7221 */ /* 0x104fe40000010000 */
[----:B------:R-:W-:-:S02]  /*18b0*/  FADD.FTZ R40, R24, -R78 ;  /* 0x8000004e18287221 */ /* 0x000fc40000010000 */
[--C-:B0-----:R-:W-:Y:S02]  /*18c0*/  FADD.FTZ R76, R26, -R78.reuse ;  /* 0x8000004e1a4c7221 */ /* 0x101fe40000010000 */
[----:B------:R-:W-:Y:S02]  /*18d0*/  FADD.FTZ R80, R27, -R78 ;  /* 0x8000004e1b507221 */ /* 0x000fe40000010000 */
[C---:B------:R-:W-:Y:S02]  /*18e0*/  FMUL.FTZ R41, R79.reuse, R42 ;  /* 0x0000002a4f297220 */ /* 0x040fe40000410000 */
[C---:B------:R-:W-:Y:S02]  /*18f0*/  FMUL.FTZ R40, R79.reuse, R40 ;  /* 0x000000284f287220 */ /* 0x040fe40000410000 */
[C---:B------:R-:W-:Y:S02]  /*1900*/  FMUL.FTZ R42, R79.reuse, R76 ;  /* 0x0000004c4f2a7220 */ /* 0x040fe40000410000 */
[----:B------:R-:W-:-:S02]  /*1910*/  FMUL.FTZ R43, R79, R80 ;  /* 0x000000504f2b7220 */ /* 0x000fc40000410000 */
[C---:B------:R-:W-:Y:S01]  /*1920*/  IMAD.WIDE.U32 R76, R75.reuse, R82, c[0x0][0x208] ;  /* 0x000082004b4c7625 */ /* 0x040fe200078e0052 */
[----:B------:R-:W-:-:S03]  /*1930*/  IADD3 R75, R75, 0x20, RZ ;  /* 0x000000204b4b7810 */ /* 0x000fc60007ffe0ff */
[----:B------:R-:W-:Y:S02]  /*1940*/  FFMA.FTZ R40, R19, R40, R8 ;  /* 0x0000002813287223 */ /* 0x000fe40000010008 */
[----:B------:R-:W-:Y:S02]  /*1950*/  FFMA.FTZ R41, R18, R41, R59 ;  /* 0x0000002912297223 */ /* 0x000fe4000001003b */
[----:B------:R-:W-:Y:S02]  /*1960*/  FFMA.FTZ R42, R44, R42, R7 ;  /* 0x0000002a2c2a7223 */ /* 0x000fe40000010007 */
[----:B------:R-:W-:-:S05]  /*1970*/  FFMA.FTZ R43, R45, R43, R58 ;  /* 0x0000002b2d2b7223 */ /* 0x000fca000001003a */
[----:B------:R0:W-:Y:S02]  /*1980*/  STG.E.128 [R76.64], R40 ;  /* 0x000000284c007986 */ /* 0x0001e4000c101d04 */
.L_x_12257:
[----:B------:R-:W-:Y:S05]  /*1990*/  BSYNC B0 ;  /* 0x0000000000007941 */ /* 0x000fea0003800000 */
.L_x_12256:
[----:B------:R-:W-:Y:S01]  /*19a0*/  ISETP.GE.U32.AND P3, PT, R74, 0x40, PT ;  /* 0x000000404a00780c */ /* 0x000fe20003f66070 */
[----:B------:R-:W-:-:S12]  /*19b0*/  BSSY B0, `(.L_x_12258) ;  /* 0x0000012000007945 */ /* 0x000fd80003800000 */
[----:B------:R-:W-:Y:S05]  /*19c0*/  @!P3 BRA `(.L_x_12259) ;  /* 0x000001000000b947 */ /* 0x000fea0003800000 */
[--C-:B0-2---:R-:W-:Y:S01]  /*19d0*/  FADD.FTZ R42, R29, -R78.reuse ;  /* 0x8000004e1d2a7221 */ /* 0x105fe20000010000 */
[----:B------:R-:W-:Y:S01]  /*19e0*/  MOV R82, 0x10 ;  /* 0x0000001000527802 */ /* 0x000fe20000000f00 */
[--C-:B------:R-:W-:Y:S02]  /*19f0*/  FADD.FTZ R40, R28, -R78.reuse ;  /* 0x8000004e1c287221 */ /* 0x100fe40000010000 */
[--C-:B------:R-:W-:Y:S02]  /*1a00*/  FADD.FTZ R76, R30, -R78.reuse ;  /* 0x8000004e1e4c7221 */ /* 0x100fe40000010000 */
[----:B------:R-:W-:Y:S02]  /*1a10*/  FADD.FTZ R80, R31, -R78 ;  /* 0x8000004e1f507221 */ /* 0x000fe40000010000 */
[C---:B------:R-:W-:Y:S02]  /*1a20*/  FMUL.FTZ R41, R79.reuse, R42 ;  /* 0x0000002a4f297220 */ /* 0x040fe40000410000 */
[----:B------:R-:W-:-:S02]  /*1a30*/  FMUL.FTZ R40, R79, R40 ;  /* 0x000000284f287220 */ /* 0x000fc40000410000 */
[C---:B------:R-:W-:Y:S02]  /*1a40*/  FMUL.FTZ R42, R79.reuse, R76 ;  /* 0x0000004c4f2a7220 */ /* 0x040fe40000410000 */
[----:B------:R-:W-:Y:S02]  /*1a50*/  FMUL.FTZ R43, R79, R80 ;  /* 0x000000504f2b7220 */ /* 0x000fe40000410000 */
[C---:B------:R-:W-:Y:S01]  /*1a60*/  IMAD.WIDE.U32 R76, R75.reuse, R82, c[0x0][0x208] ;  /* 0x000082004b4c7625 */ /* 0x040fe200078e0052 */
[----:B------:R-:W-:-:S03]  /*1a70*/  IADD3 R75, R75, 0x20, RZ ;  /* 0x000000204b4b7810 */ /* 0x000fc60007ffe0ff */
[----:B------:R-:W-:Y:S02]  /*1a80*/  FFMA.FTZ R40, R47, R40, R6 ;  /* 0x000000282f287223 */ /* 0x000fe40000010006 */
[----:B------:R-:W-:Y:S02]  /*1a90*/  FFMA.FTZ R41, R46, R41, R61 ;  /* 0x000000292e297223 */ /* 0x000fe4000001003d */
[----:B------:R-:W-:Y:S02]  /*1aa0*/  FFMA.FTZ R42, R48, R42, R5 ;  /* 0x0000002a302a7223 */ /* 0x000fe40000010005 */
[----:B------:R-:W-:-:S05]  /*1ab0*/  FFMA.FTZ R43, R49, R43, R60 ;  /* 0x0000002b312b7223 */ /* 0x000fca000001003c */
[----:B------:R0:W-:Y:S02]  /*1ac0*/  STG.E.128 [R76.64], R40 ;  /* 0x000000284c007986 */ /* 0x0001e4000c101d04 */
.L_x_12259:
[----:B------:R-:W-:Y:S05]  /*1ad0*/  BSYNC B0 ;  /* 0x0000000000007941 */ /* 0x000fea0003800000 */
.L_x_12258:
[----:B------:R-:W-:Y:S01]  /*1ae0*/  BSSY B0, `(.L_x_12260) ;  /* 0x0000012000007945 */ /* 0x000fe20003800000 */
[----:B------:R-:W-:Y:S05]  /*1af0*/  @!P1 BRA `(.L_x_12261) ;  /* 0x0000010000009947 */ /* 0x000fea0003800000 */
[----:B------:R-:W-:Y:S01]  /*1b00*/  HFMA2.MMA R82, -RZ, RZ, 0, 9.5367431640625e-07 ;  /* 0x00000010ff527435 */ /* 0x000fe200000001ff */
[--C-:B0-2---:R-:W-:Y:S02]  /*1b10*/  FADD.FTZ R42, R33, -R78.reuse ;  /* 0x8000004e212a7221 */ /* 0x105fe40000010000 */
[--C-:B------:R-:W-:Y:S02]  /*1b20*/  FADD.FTZ R40, R32, -R78.reuse ;  /* 0x8000004e20287221 */ /* 0x100fe40000010000 */
[--C-:B------:R-:W-:Y:S02]  /*1b30*/  FADD.FTZ R76, R34, -R78.reuse ;  /* 0x8000004e224c7221 */ /* 0x100fe40000010000 */
[----:B------:R-:W-:Y:S02]  /*1b40*/  FADD.FTZ R80, R35, -R78 ;  /* 0x8000004e23507221 */ /* 0x000fe40000010000 */
[----:B------:R-:W-:-:S02]  /*1b50*/  FMUL.FTZ R41, R79, R42 ;  /* 0x0000002a4f297220 */ /* 0x000fc40000410000 */
[C---:B------:R-:W-:Y:S02]  /*1b60*/  FMUL.FTZ R40, R79.reuse, R40 ;  /* 0x000000284f287220 */ /* 0x040fe40000410000 */
        /* <DEDUP_REMOVED lines=9> */
.L_x_12261:
[----:B------:R-:W-:Y:S05]  /*1c00*/  BSYNC B0 ;  /* 0x0000000000007941 */ /* 0x000fea0003800000 */
.L_x_12260:
[----:B------:R-:W-:Y:S01]  /*1c10*/  BSSY B0, `(.L_x_12262) ;  /* 0x0000011000007945 */ /* 0x000fe20003800000 */
        /* <DEDUP_REMOVED lines=10> */
[----:B------:R-:W-:-:S04]  /*1cc0*/  IMAD.WIDE.U32 R76, R75, R80, c[0x0][0x208] ;  /* 0x000082004b4c7625 */ /* 0x000fc800078e0050 */
[----:B------:R-:W-:Y:S02]  /*1cd0*/  FFMA.FTZ R40, R55, R40, R2 ;  /* 0x0000002837287223 */ /* 0x000fe40000010002 */
[----:B------:R-:W-:Y:S02]  /*1ce0*/  FFMA.FTZ R41, R54, R41, R65 ;  /* 0x0000002936297223 */ /* 0x000fe40000010041 */
[----:B------:R-:W-:Y:S02]  /*1cf0*/  FFMA.FTZ R43, R56, R43, R67 ;  /* 0x0000002b382b7223 */ /* 0x000fe40000010043 */
[----:B------:R-:W-:-:S05]  /*1d00*/  FFMA.FTZ R42, R57, R42, R0 ;  /* 0x0000002a392a7223 */ /* 0x000fca0000010000 */
[----:B------:R0:W-:Y:S02]  /*1d10*/  STG.E.128 [R76.64], R40 ;  /* 0x000000284c007986 */ /* 0x0001e4000c101d04 */
.L_x_12263:
[----:B------:R-:W-:Y:S05]  /*1d20*/  BSYNC B0 ;  /* 0x0000000000007941 */ /* 0x000fea0003800000 */
.L_x_12262:
[----:B0-2---:R-:W-:-:S10]  /*1d30*/  HFMA2.MMA R40, -RZ, RZ, 0, 2.384185791015625e-07 ;  /* 0x00000004ff287435 */ /* 0x005fd400000001ff */
[----:B------:R-:W-:-:S05]  /*1d40*/  IMAD R73, R40, c[0x0][0x160], R73 ;  /* 0x0000580028497a24 */ /* 0x000fca00078e0249 */
[----:B------:R-:W-:-:S13]  /*1d50*/  ISETP.GE.AND P3, PT, R73, c[0x0][0x164], PT ;  /* 0x0000590049007a0c */ /* 0x000fda0003f66270 */
[----:B------:R-:W-:Y:S01]  /*1d60*/  @P3 CALL.REL.NOINC `(.L_x_12264) ;  /* 0x0000001000003944 */ /* 0x000fe20003c00000 */
[----:B------:R-:W-:Y:S05]  /*1d70*/  BRA `(.L_x_12265) ;  /* 0xffffed3000007947 */ /* 0x000fea000383ffff */
.L_x_12264:
[----:B------:R-:W-:Y:S05]  /*1d80*/  EXIT ;  /* 0x000000000000794d */ /* 0x000fea0003800000 */
.L_x_12254:
[----:B------:R-:W-:Y:S01]  /*1d90*/  HFMA2.MMA R79, -RZ, RZ, 0, 5.9604644775390625e-08 ;  /* 0x00000001ff4f7435 */ /* 0x000fe200000001ff */
[----:B-----5:R-:W-:Y:S02]  /*1da0*/  MOV R42, R77 ;  /* 0x0000004d002a7202 */ /* 0x020fe40000000f00 */
[----:B------:R-:W-:Y:S02]  /*1db0*/  MOV R43, 0x1f ;  /* 0x0000001f002b7802 */ /* 0x000fe40000000f00 */
[----:B------:R-:W-:Y:S02]  /*1dc0*/  MOV R78, 0xffffffff ;  /* 0xffffffff004e7802 */ /* 0x000fe40000000f00 */
[----:B------:R-:W-:Y:S02]  /*1dd0*/  MOV R40, 0x1df0 ;  /* 0x00001df000287802 */ /* 0x000fe40000000f00 */
[----:B------:R-:W-:Y:S05]  /*1de0*/  CALL.REL.NOINC `($__internal_132_$__cuda_sm70_shflsync_bfly_p) ;  /* 0x000005c000007944 */ /* 0x000fea0003c00000 */
[----:B-1----:R-:W-:Y:S01]  /*1df0*/  MOV R40, R79 ;  /* 0x0000004f00287202 */ /* 0x002fe20000000f00 */
[----:B0-----:R-:W-:Y:S05]  /*1e00*/  BRA `(.L_x_12266) ;  /* 0xfffff62000007947 */ /* 0x001fea000383ffff */
.L_x_12255:
[----:B------:R-:W-:Y:S01]  /*1e10*/  HFMA2.MMA R79, -RZ, RZ, 0, 1.1920928955078125e-07 ;  /* 0x00000002ff4f7435 */ /* 0x000fe200000001ff */
[----:B-----5:R-:W-:Y:S02]  /*1e20*/  MOV R42, R80 ;  /* 0x00000050002a7202 */ /* 0x020fe40000000f00 */
[----:B------:R-:W-:-:S02]  /*1e30*/  MOV R43, 0x1f ;  /* 0x0000001f002b7802 */ /* 0x000fc40000000f00 */
[----:B------:R-:W-:Y:S02]  /*1e40*/  MOV R78, 0xffffffff ;  /* 0xffffffff004e7802 */ /* 0x000fe40000000f00 */
[----:B------:R-:W-:Y:S02]  /*1e50*/  MOV R40, 0x1e70 ;  /* 0x00001e7000287802 */ /* 0x000fe40000000f00 */
[----:B0-----:R-:W-:Y:S05]  /*1e60*/  CALL.REL.NOINC `($__internal_132_$__cuda_sm70_shflsync_bfly_p) ;  /* 0x0000054000007944 */ /* 0x001fea0003c00000 */
[----:B01----:R-:W-:Y:S01]  /*1e70*/  FADD.FTZ R42, R80, R79 ;  /* 0x0000004f502a7221 */ /* 0x003fe20000010000 */
[----:B------:R-:W-:Y:S01]  /*1e80*/  HFMA2.MMA R79, -RZ, RZ, 0, 2.384185791015625e-07 ;  /* 0x00000004ff4f7435 */ /* 0x000fe200000001ff */
[----:B------:R-:W-:Y:S02]  /*1e90*/  MOV R43, 0x1f ;  /* 0x0000001f002b7802 */ /* 0x000fe40000000f00 */
[----:B------:R-:W-:Y:S02]  /*1ea0*/  MOV R78, 0xffffffff ;  /* 0xffffffff004e7802 */ /* 0x000fe40000000f00 */
[----:B------:R-:W-:Y:S02]  /*1eb0*/  MOV R40, 0x1ed0 ;  /* 0x00001ed000287802 */ /* 0x000fe40000000f00 */
[----:B------:R-:W-:Y:S05]  /*1ec0*/  CALL.REL.NOINC `($__internal_132_$__cuda_sm70_shflsync_bfly_p) ;  /* 0x000004e000007944 */ /* 0x000fea0003c00000 */
[----:B01----:R-:W-:Y:S01]  /*1ed0*/  FADD.FTZ R42, R42, R79 ;  /* 0x0000004f2a2a7221 */ /* 0x003fe20000010000 */
[----:B------:R-:W-:Y:S01]  /*1ee0*/  HFMA2.MMA R79, -RZ, RZ, 0, 4.76837158203125e-07 ;  /* 0x00000008ff4f7435 */ /* 0x000fe200000001ff */
[----:B------:R-:W-:-:S02]  /*1ef0*/  MOV R43, 0x1f ;  /* 0x0000001f002b7802 */ /* 0x000fc40000000f00 */
[----:B------:R-:W-:Y:S02]  /*1f00*/  MOV R78, 0xffffffff ;  /* 0xffffffff004e7802 */ /* 0x000fe40000000f00 */
[----:B------:R-:W-:Y:S02]  /*1f10*/  MOV R40, 0x1f30 ;  /* 0x00001f3000287802 */ /* 0x000fe40000000f00 */
[----:B------:R-:W-:Y:S05]  /*1f20*/  CALL.REL.NOINC `($__internal_132_$__cuda_sm70_shflsync_bfly_p) ;  /* 0x0000048000007944 */ /* 0x000fea0003c00000 */
[----:B01----:R-:W-:Y:S01]  /*1f30*/  FADD.FTZ R42, R42, R79 ;  /* 0x0000004f2a2a7221 */ /* 0x003fe20000010000 */
[----:B------:R-:W-:Y:S01]  /*1f40*/  HFMA2.MMA R79, -RZ, RZ, 0, 9.5367431640625e-07 ;  /* 0x00000010ff4f7435 */ /* 0x000fe200000001ff */
[----:B------:R-:W-:Y:S02]  /*1f50*/  MOV R43, 0x1f ;  /* 0x0000001f002b7802 */ /* 0x000fe40000000f00 */
[----:B------:R-:W-:Y:S02]  /*1f60*/  MOV R78, 0xffffffff ;  /* 0xffffffff004e7802 */ /* 0x000fe40000000f00 */
[----:B------:R-:W-:Y:S02]  /*1f70*/  MOV R40, 0x1f90 ;  /* 0x00001f9000287802 */ /* 0x000fe40000000f00 */
[----:B------:R-:W-:Y:S05]  /*1f80*/  CALL.REL.NOINC `($__internal_132_$__cuda_sm70_shflsync_bfly_p) ;  /* 0x0000042000007944 */ /* 0x000fea0003c00000 */
[----:B-1----:R-:W-:Y:S01]  /*1f90*/  FADD.FTZ R77, R42, R79 ;  /* 0x0000004f2a4d7221 */ /* 0x002fe20000010000 */
[----:B------:R-:W-:Y:S01]  /*1fa0*/  HFMA2.MMA R79, -RZ, RZ, 0, 5.9604644775390625e-08 ;  /* 0x00000001ff4f7435 */ /* 0x000fe200000001ff */
[----:B0-----:R-:W-:-:S02]  /*1fb0*/  MOV R78, 0xffffffff ;  /* 0xffffffff004e7802 */ /* 0x001fc40000000f00 */
        /* <DEDUP_REMOVED lines=33> */
[----:B------:R-:W-:Y:S01]  /*21d0*/  @P5 FFMA.FTZ R42, R40, R40, R43 ;  /* 0x00000028282a5223 */ /* 0x000fe2000001002b */
[----:B------:R-:W-:Y:S02]  /*21e0*/  MOV R43, 0x1f ;  /* 0x0000001f002b7802 */ /* 0x000fe40000000f00 */
[----:B------:R-:W-:Y:S02]  /*21f0*/  MOV R40, 0x2210 ;  /* 0x0000221000287802 */ /* 0x000fe40000000f00 */
[----:B------:R-:W-:Y:S05]  /*2200*/  CALL.REL.NOINC `($__internal_132_$__cuda_sm70_shflsync_bfly_p) ;  /* 0x000001a000007944 */ /* 0x000fea0003c00000 */
[----:B01----:R-:W-:Y:S01]  /*2210*/  FADD.FTZ R42, R42, R79 ;  /* 0x0000004f2a2a7221 */ /* 0x003fe20000010000 */
[----:B------:R-:W-:Y:S01]  /*2220*/  HFMA2.MMA R79, -RZ, RZ, 0, 1.1920928955078125e-07 ;  /* 0x00000002ff4f7435 */ /* 0x000fe200000001ff */
[----:B------:R-:W-:Y:S02]  /*2230*/  MOV R43, 0x1f ;  /* 0x0000001f002b7802 */ /* 0x000fe40000000f00 */
[----:B------:R-:W-:Y:S02]  /*2240*/  MOV R78, 0xffffffff ;  /* 0xffffffff004e7802 */ /* 0x000fe40000000f00 */
[----:B------:R-:W-:Y:S02]  /*2250*/  MOV R40, 0x2270 ;  /* 0x0000227000287802 */ /* 0x000fe40000000f00 */
[----:B------:R-:W-:Y:S05]  /*2260*/  CALL.REL.NOINC `($__internal_132_$__cuda_sm70_shflsync_bfly_p) ;  /* 0x0000014000007944 */ /* 0x000fea0003c00000 */
[----:B01----:R-:W-:Y:S01]  /*2270*/  FADD.FTZ R42, R42, R79 ;  /* 0x0000004f2a2a7221 */ /* 0x003fe20000010000 */
[----:B------:R-:W-:Y:S01]  /*2280*/  HFMA2.MMA R79, -RZ, RZ, 0, 2.384185791015625e-07 ;  /* 0x00000004ff4f7435 */ /* 0x000fe200000001ff */
[----:B------:R-:W-:-:S02]  /*2290*/  MOV R43, 0x1f ;  /* 0x0000001f002b7802 */ /* 0x000fc40000000f00 */
[----:B------:R-:W-:Y:S02]  /*22a0*/  MOV R78, 0xffffffff ;  /* 0xffffffff004e7802 */ /* 0x000fe40000000f00 */
[----:B------:R-:W-:Y:S02]  /*22b0*/  MOV R40, 0x22d0 ;  /* 0x000022d000287802 */ /* 0x000fe40000000f00 */
[----:B------:R-:W-:Y:S05]  /*22c0*/  CALL.REL.NOINC `($__internal_132_$__cuda_sm70_shflsync_bfly_p) ;  /* 0x000000e000007944 */ /* 0x000fea0003c00000 */
[----:B01----:R-:W-:Y:S01]  /*22d0*/  FADD.FTZ R42, R42, R79 ;  /* 0x0000004f2a2a7221 */ /* 0x003fe20000010000 */
[----:B------:R-:W-:Y:S01]  /*22e0*/  HFMA2.MMA R79, -RZ, RZ, 0, 4.76837158203125e-07 ;  /* 0x00000008ff4f7435 */ /* 0x000fe200000001ff */
[----:B------:R-:W-:Y:S02]  /*22f0*/  MOV R43, 0x1f ;  /* 0x0000001f002b7802 */ /* 0x000fe40000000f00 */
[----:B------:R-:W-:Y:S02]  /*2300*/  MOV R78, 0xffffffff ;  /* 0xffffffff004e7802 */ /* 0x000fe40000000f00 */
[----:B------:R-:W-:Y:S02]  /*2310*/  MOV R40, 0x2330 ;  /* 0x0000233000287802 */ /* 0x000fe40000000f00 */
[----:B------:R-:W-:Y:S05]  /*2320*/  CALL.REL.NOINC `($__internal_132_$__cuda_sm70_shflsync_bfly_p) ;  /* 0x0000008000007944 */ /* 0x000fea0003c00000 */
[----:B-1----:R-:W-:Y:S01]  /*2330*/  FADD.FTZ R76, R42, R79 ;  /* 0x0000004f2a4c7221 */ /* 0x002fe20000010000 */
[----:B------:R-:W-:Y:S01]  /*2340*/  HFMA2.MMA R79, -RZ, RZ, 0, 9.5367431640625e-07 ;  /* 0x00000010ff4f7435 */ /* 0x000fe200000001ff */
[----:B0-----:R-:W-:-:S02]  /*2350*/  MOV R43, 0x1f ;  /* 0x0000001f002b7802 */ /* 0x001fc40000000f00 */
[----:B------:R-:W-:Y:S02]  /*2360*/  MOV R78, 0xffffffff ;  /* 0xffffffff004e7802 */ /* 0x000fe40000000f00 */
[----:B------:R-:W-:Y:S02]  /*2370*/  MOV R42, R76 ;  /* 0x0000004c002a7202 */ /* 0x000fe40000000f00 */
[----:B------:R-:W-:Y:S02]  /*2380*/  MOV R40, 0x23a0 ;  /* 0x000023a000287802 */ /* 0x000fe40000000f00 */
[----:B------:R-:W-:Y:S05]  /*2390*/  CALL.REL.NOINC `($__internal_132_$__cuda_sm70_shflsync_bfly_p) ;  /* 0x0000001000007944 */ /* 0x000fea0003c00000 */
[----:B01----:R-:W-:Y:S05]  /*23a0*/  BRA `(.L_x_12267) ;  /* 0xfffff3d000007947 */ /* 0x003fea000383ffff */
        .weak           $__internal_132_$__cuda_sm70_shflsync_bfly_p
        .type           $__internal_132_$__cuda_sm70_shflsync_bfly_p,@function
        .size           $__internal_132_$__cuda_sm70_shflsync_bfly_p,(.L_x_15324 - $__internal_132_$__cuda_sm70_shflsync_bfly_p)
$__internal_132_$__cuda_sm70_shflsync_bfly_p:
[----:B------:R-:W-:Y:S01]  /*23b0*/  HFMA2.MMA R41, -RZ, RZ, 0, 0 ;  /* 0x00000000ff297435 */ /* 0x000fe200000001ff */
[----:B------:R-:W-:Y:S04]  /*23c0*/  WARPSYNC R78 ;  /* 0x0000004e00007348 */ /* 0x000fe80003800000 */
[----:B------:R0:W1:Y:S01]  /*23d0*/  SHFL.BFLY PT, R79, R42, R79, R43 ;  /* 0x0c00004f2a4f7389 */ /* 0x00006200000e002b */
[----:B------:R-:W-:Y:S05]  /*23e0*/  RET.REL.NODEC R40 `(_ZN10layer_norm13ln_fwd_kernelINS_13Kernel_traitsI6__halfffffjLj512ELj1ELj4ELj1ELj16ENS_18Kernel_traits_baseILj512ES2_ffffjLj128EEEEELb0ELb1ELb0ELb0EEEvNS_9FwdParamsE) ;  /* 0xffffdc1028007950 */ /* 0x000fea0003c3ffff */
.L_x_12268:
        /* <DEDUP_REMOVED lines=9> */
.L_x_15324:


//--------------------- .text._ZN10layer_norm13ln_fwd_kernelINS_13Kernel_traitsI6__halfffffjLj512ELj1ELj4ELj1ELj16ENS_18Kernel_traits_baseILj512ES2_ffffjLj128EEEEELb0ELb1ELb0ELb1EEEvNS_9FwdParamsE --------------------------
	.section	.text._ZN10layer_norm13ln_fwd_kernelINS_13Kernel_traitsI6__halfffffjLj512ELj1ELj4ELj1ELj16ENS_18Kernel_traits_baseILj512ES2_ffffjLj128EEEEELb0ELb1ELb0ELb1EEEvNS_9FwdParamsE,"ax",@progbits
	.sectioninfo	@"SHI_REGISTERS=95"
	.align	128
        .global         _ZN10layer_norm13ln_fwd_kernelINS_13Kernel_traitsI6__halfffffjLj512ELj1ELj4ELj1ELj16ENS_18Kernel_traits_baseILj512ES2_ffffjLj128EEEEELb0ELb1ELb0ELb1EEEvNS_9FwdParamsE
        .type           _ZN10layer_norm13ln_fwd_kernelINS_13Kernel_traitsI6__halfffffjLj512ELj1ELj4ELj1ELj16ENS_18Kernel_traits_baseILj512ES2_ffffjLj128EEEEELb0ELb1ELb0ELb1EEEvNS_9FwdParamsE,@function
        .size           _ZN10layer_norm13ln_fwd_kernelINS_13Kernel_traitsI6__halfffffjLj512ELj1ELj4ELj1ELj16ENS_18Kernel_traits_baseILj512ES2_ffffjLj128EEEEELb0ELb1ELb0ELb1EEEvNS_9FwdParamsE,(.L_x_15325 - _ZN10layer_norm13ln_fwd_kernelINS_13Kernel_traitsI6__halfffffjLj512ELj1ELj4ELj1ELj16ENS_18Kernel_traits_baseILj512ES2_ffffjLj128EEEEELb0ELb1ELb0ELb1EEEvNS_9FwdParamsE)
        .other          _ZN10layer_norm13ln_fwd_kernelINS_13Kernel_traitsI6__halfffffjLj512ELj1ELj4ELj1ELj16ENS_18Kernel_traits_baseILj512ES2_ffffjLj128EEEEELb0ELb1ELb0ELb1EEEvNS_9FwdParamsE,@"STO_CUDA_ENTRY STV_DEFAULT"
_ZN10layer_norm13ln_fwd_kernelINS_13Kernel_traitsI6__halfffffjLj512ELj1ELj4ELj1ELj16ENS_18Kernel_traits_baseILj512ES2_ffffjLj128EEEEELb0ELb1ELb0ELb1EEEvNS_9FwdParamsE:
.text._ZN10layer_norm13ln_fwd_kernelINS_13Kernel_traitsI6__halfffffjLj512ELj1ELj4ELj1ELj16ENS_18Kernel_traits_baseILj512ES2_ffffjLj128EEEEELb0ELb1ELb0ELb1EEEvNS_9FwdParamsE:
        /* <DEDUP_REMOVED lines=20> */
[----:B0-----:R-:W-:Y:S01]  /*0140*/  LOP3.LUT R74, R74, 0x1f, RZ, 0xc0, !PT ;  /* 0x0000001f4a4a7812 */ /* 0x001fe200078ec0ff */
[----:B------:R-:W2:Y:S03]  /*0150*/  LDG.E.64 R22, [R2.64] ;  /* 0x0000000402167981 */ /* 0x000ea6000c1e1b00 */
[----:B------:R-:W-:Y:S01]  /*0160*/  LEA R4, P1, R74, c[0x0][0x1c8], 0x3 ;  /* 0x000072004a047a11 */ /* 0x000fe200078218ff */
[----:B------:R-:W3:Y:S03]  /*0170*/  LDG.E.64 R24, [R2.64+0x100] ;  /* 0x0001000402187981 */ /* 0x000ee6000c1e1b00 */
[----:B------:R-:W-:Y:S01]  /*0180*/  IADD3.X R5, RZ, c[0x0][0x1cc], RZ, P1, !PT ;  /* 0x00007300ff057a10 */ /* 0x000fe20000ffe4ff */
[----:B------:R-:W4:Y:S04]  /*0190*/  LDG.E.64 R26, [R2.64+0x200] ;  /* 0x00020004021a7981 */ /* 0x000f28000c1e1b00 */
[----:B------:R0:W4:Y:S04]  /*01a0*/  LDG.E.64 R28, [R2.64+0x300] ;  /* 0x00030004021c7981 */ /* 0x000128000c1e1b00 */
[----:B------:R1:W4:Y:S04]  /*01b0*/  LDG.E.64 R72, [R4.64] ;  /* 0x0000000404487981 */ /* 0x000328000c1e1b00 */
[----:B------:R1:W4:Y:S04]  /*01c0*/  LDG.E.64 R68, [R4.64+0x100] ;  /* 0x0001000404447981 */ /* 0x000328000c1e1b00 */
[----:B------:R1:W4:Y:S04]  /*01d0*/  LDG.E.64 R64, [R4.64+0x200] ;  /* 0x0002000404407981 */ /* 0x000328000c1e1b00 */
[----:B------:R1:W4:Y:S01]  /*01e0*/  LDG.E.64 R18, [R4.64+0x300] ;  /* 0x0003000404127981 */ /* 0x000322000c1e1b00 */
[----:B-----5:R-:W-:Y:S01]  /*01f0*/  @!P0 CS2R R12, SRZ ;  /* 0x00000000000c8805 */ /* 0x020fe2000001ff00 */
[----:B------:R-:W-:Y:S01]  /*0200*/  @!P0 CS2R R10, SRZ ;  /* 0x00000000000a8805 */ /* 0x000fe2000001ff00 */
[----:B------:R-:W-:Y:S01]  /*0210*/  @!P0 CS2R R6, SRZ ;  /* 0x0000000000068805 */ /* 0x000fe2000001ff00 */
[----:B------:R-:W-:Y:S01]  /*0220*/  @!P0 CS2R R8, SRZ ;  /* 0x0000000000088805 */ /* 0x000fe2000001ff00 */
[----:B------:R-:W-:-:S02]  /*0230*/  ULDC.U8 UR6, c[0x0][0x1f0] ;  /* 0x00007c0000067ab9 */ /* 0x000fc40000000000 */
[----:B------:R-:W-:Y:S01]  /*0240*/  SHF.R.U64 R21, R12, 0x10, R13 ;  /* 0x000000100c157819 */ /* 0x000fe2000000120d */
        /* <DEDUP_REMOVED lines=9> */
[----:B------:R-:W-:Y:S01]  /*02e0*/  SHF.R.U64 R49, R8, 0x10, R9 ;  /* 0x0000001008317819 */ /* 0x000fe20000001209 */
[----:B------:R-:W-:Y:S01]  /*02f0*/  HADD2.F32 R14, -RZ, R13.H0_H0 ;  /* 0x2000000dff0e7230 */ /* 0x000fe20000004100 */
[----:B------:R-:W-:Y:S01]  /*0300*/  SHF.R.U32.HI R44, RZ, 0x10, R13 ;  /* 0x00000010ff2c7819 */ /* 0x000fe2000001160d */
        /* <DEDUP_REMOVED lines=17> */
[----:B-1----:R-:W-:Y:S01]  /*0420*/  HADD2.F32 R5, -RZ, R25.H0_H0 ;  /* 0x20000019ff057230 */ /* 0x002fe20000004100 */
[--C-:B----4-:R-:W-:Y:S01]  /*0430*/  SHF.R.U64 R56, R26, 0x10, R27.reuse ;  /* 0x000000101a387819 */ /* 0x110fe2000000121b */
        /* <DEDUP_REMOVED lines=23> */
[----:B------:R-:W-:Y:S01]  /*05b0*/  MOV R73, R20 ;  /* 0x0000001400497202 */ /* 0x000fe20000000f00 */
        /* <DEDUP_REMOVED lines=17> */
.L_x_12272:
[----:B------:R-:W-:Y:S01]  /*06d0*/  ISETP.NE.U32.AND P1, PT, RZ, c[0x0][0x1c0], PT ;  /* 0x00007000ff007a0c */ /* 0x000fe20003f25070 */
[----:B------:R-:W-:Y:S01]  /*06e0*/  IMAD R24, R73, c[0x0][0x168], RZ ;  /* 0x00005a0049187a24 */ /* 0x000fe200078e02ff */
[----:B------:R-:W-:Y:S01]  /*06f0*/  HFMA2.MMA R75, -RZ, RZ, 0, 9.5367431640625e-07 ;  /* 0x00000010ff4b7435 */ /* 0x000fe200000001ff */
[----:B------:R-:W-:Y:S01]  /*0700*/  ISETP.NE.U32.AND P0, PT, RZ, c[0x0][0x180], PT ;  /* 0x00006000ff007a0c */ /* 0x000fe20003f05070 */
[----:B------:R-:W-:Y:S01]  /*0710*/  HFMA2.MMA R77, -RZ, RZ, 1.875, 0 ;  /* 0x3f800000ff4d7435 */ /* 0x000fe200000001ff */
[----:B------:R-:W-:-:S02]  /*0720*/  ISETP.NE.AND.EX P1, PT, RZ, c[0x0][0x1c4], PT, P1 ;  /* 0x00007100ff007a0c */ /* 0x000fc40003f25310 */
[----:B------:R-:W-:Y:S02]  /*0730*/  SHF.R.S32.HI R25, RZ, 0x1f, R24 ;  /* 0x0000001fff197819 */ /* 0x000fe40000011418 */
[----:B------:R-:W-:Y:S02]  /*0740*/  ISETP.NE.AND.EX P0, PT, RZ, c[0x0][0x184], PT, P0 ;  /* 0x00006100ff007a0c */ /* 0x000fe40003f05300 */
[----:B------:R-:W-:-:S04]  /*0750*/  LEA.HI R25, R25, R24, RZ, 0x2 ;  /* 0x0000001819197211 */ /* 0x000fc800078f10ff */
[----:B------:R-:W-:-:S03]  /*0760*/  LEA.HI.SX32 R80, R25, R74, 0x1e ;  /* 0x0000004a19507211 */ /* 0x000fc600078ff2ff */
[----:B------:R-:W-:Y:S02]  /*0770*/  @P1 MOV R30, 0x4 ;  /* 0x00000004001e1802 */ /* 0x000fe40000000f00 */
[----:B------:R-:W-:-:S04]  /*0780*/  IMAD.WIDE.U32 R24, R80, R75, c[0x0][0x170] ;  /* 0x00005c0050187625 */ /* 0x000fc800078e004b */
[----:B------:R-:W-:Y:S02]  /*0790*/  @P1 IMAD.WIDE R30, R73, R30, c[0x0][0x1c0] ;  /* 0x00007000491e1625 */ /* 0x000fe400078e021e */
[----:B------:R-:W2:Y:S04]  /*07a0*/  LDG.E.128 R24, [R24.64] ;  /* 0x0000000418187981 */ /* 0x000ea8000c1e1d00 */
[----:B------:R-:W2:Y:S01]  /*07b0*/  @P1 LDG.E R77, [R30.64] ;  /* 0x000000041e4d1981 */ /* 0x000ea2000c1e1900 */
[----:B------:R-:W-:-:S05]  /*07c0*/  @P0 IMAD.WIDE.U32 R28, R80, R75, c[0x0][0x180] ;  /* 0x00006000501c0625 */ /* 0x000fca00078e004b */
[----:B------:R0:W3:Y:S01]  /*07d0*/  @P0 LDG.E.128 R20, [R28.64] ;  /* 0x000000041c140981 */ /* 0x0000e2000c1e1d00 */
[----:B------:R-:W-:-:S04]  /*07e0*/  ISETP.NE.U32.AND P1, PT, RZ, c[0x0][0x180], PT ;  /* 0x00006000ff007a0c */ /* 0x000fc80003f25070 */
[----:B------:R-:W-:Y:S02]  /*07f0*/  ISETP.NE.AND.EX P1, PT, RZ, c[0x0][0x184], PT, P1 ;  /* 0x00006100ff007a0c */ /* 0x000fe40003f25310 */
[C---:B------:R-:W-:Y:S01]  /*0800*/  IADD3 R76, R80.reuse, 0x20, RZ ;  /* 0x00000020504c7810 */ /* 0x040fe20007ffe0ff */
[----:B------:R-:W-:-:S04]  /*0810*/  IMAD.WIDE.U32 R34, R80, R75, c[0x0][0x188] ;  /* 0x0000620050227625 */ /* 0x000fc800078e004b */
[----:B0-----:R-:W-:-:S04]  /*0820*/  IMAD.WIDE.U32 R28, R76, R75, c[0x0][0x170] ;  /* 0x00005c004c1c7625 */ /* 0x001fc800078e004b */
[-C--:B--2---:R-:W-:Y:S02]  /*0830*/  FMUL.FTZ R33, R24, R77.reuse ;  /* 0x0000004d18217220 */ /* 0x084fe40000410000 */
[-C--:B------:R-:W-:Y:S02]  /*0840*/  FMUL.FTZ R32, R25, R77.reuse ;  /* 0x0000004d19207220 */ /* 0x080fe40000410000 */
[-C--:B------:R-:W-:Y:S02]  /*0850*/  FMUL.FTZ R37, R26, R77.reuse ;  /* 0x0000004d1a257220 */ /* 0x080fe40000410000 */
[----:B------:R-:W-:Y:S02]  /*0860*/  FMUL.FTZ R36, R27, R77 ;  /* 0x0000004d1b247220 */ /* 0x000fe40000410000 */
[----:B------:R-:W-:Y:S02]  /*0870*/  FMUL.FTZ R24, R72, R33 ;  /* 0x0000002148187220 */ /* 0x000fe40000410000 */
[----:B------:R-:W-:-:S02]  /*0880*/  FMUL.FTZ R25, R71, R32 ;  /* 0x0000002047197220 */ /* 0x000fc40000410000 */
[----:B------:R-:W-:Y:S02]  /*0890*/  FMUL.FTZ R26, R70, R37 ;  /* 0x00000025461a7220 */ /* 0x000fe40000410000 */
[----:B------:R-:W-:Y:S02]  /*08a0*/  FMUL.FTZ R27, R69, R36 ;  /* 0x00000024451b7220 */ /* 0x000fe40000410000 */
[----:B---3--:R-:W-:Y:S02]  /*08b0*/  @P1 FADD.FTZ R24, R20, R24 ;  /* 0x0000001814181221 */ /* 0x008fe40000010000 */
[----:B------:R-:W-:Y:S02]  /*08c0*/  @P1 FADD.FTZ R25, R21, R25 ;  /* 0x0000001915191221 */ /* 0x000fe40000010000 */
[----:B------:R-:W-:Y:S02]  /*08d0*/  @P1 FADD.FTZ R26, R22, R26 ;  /* 0x0000001a161a1221 */ /* 0x000fe40000010000 */
[----:B------:R-:W-:Y:S01]  /*08e0*/  @P1 FADD.FTZ R27, R23, R27 ;  /* 0x0000001b171b1221 */ /* 0x000fe20000010000 */
[----:B------:R-:W-:-:S04]  /*08f0*/  MOV R36, R20 ;  /* 0x0000001400247202 */ /* 0x000fc80000000f00 */
[----:B------:R0:W-:Y:S01]  /*0900*/  STG.E.128 [R34.64], R24 ;  /* 0x0000001822007986 */ /* 0x0001e2000c101d04 */
[----:B------:R-:W-:-:S03]  /*0910*/  MOV R37, R21 ;  /* 0x0000001500257202 */ /* 0x000fc60000000f00 */
[----:B------:R-:W2:Y:S01]  /*0920*/  LDG.E.128 R28, [R28.64] ;  /* 0x000000041c1c7981 */ /* 0x000ea2000c1e1d00 */
[----:B------:R-:W-:Y:S01]  /*0930*/  MOV R38, R22 ;  /* 0x0000001600267202 */ /* 0x000fe20000000f00 */
[----:B------:R-:W-:Y:S01]  /*0940*/  @P0 IMAD.WIDE.U32 R32, R75, R76, c[0x0][0x180] ;  /* 0x000060004b200625 */ /* 0x000fe200078e004c */
[----:B------:R-:W-:-:S06]  /*0950*/  MOV R39, R23 ;  /* 0x0000001700277202 */ /* 0x000fcc0000000f00 */
[----:B------:R1:W3:Y:S01]  /*0960*/  @P0 LDG.E.128 R36, [R32.64] ;  /* 0x0000000420240981 */ /* 0x0002e2000c1e1d00 */
[----:B------:R-:W-:Y:S01]  /*0970*/  IADD3 R84, R80, 0x40, RZ ;  /* 0x0000004050547810 */ /* 0x000fe20007ffe0ff */
[----:B------:R-:W-:-:S04]  /*0980*/  IMAD.WIDE.U32 R40, R75, R76, c[0x0][0x188] ;  /* 0x000062004b287625 */ /* 0x000fc800078e004c */
[----:B-1----:R-:W-:-:S04]  /*0990*/  IMAD.WIDE.U32 R32, R84, R75, c[0x0][0x170] ;  /* 0x00005c0054207625 */ /* 0x002fc800078e004b */
[-C--:B--2---:R-:W-:Y:S02]  /*09a0*/  FMUL.FTZ R43, R28, R77.reuse ;  /* 0x0000004d1c2b7220 */ /* 0x084fe40000410000 */
[-C--:B------:R-:W-:Y:S02]  /*09b0*/  FMUL.FTZ R42, R29, R77.reuse ;  /* 0x0000004d1d2a7220 */ /* 0x080fe40000410000 */
[-C--:B------:R-:W-:Y:S02]  /*09c0*/  FMUL.FTZ R79, R30, R77.reuse ;  /* 0x0000004d1e4f7220 */ /* 0x080fe40000410000 */
[----:B0-----:R-:W-:Y:S02]  /*09d0*/  FMUL.FTZ R34, R31, R77 ;  /* 0x0000004d1f227220 */ /* 0x001fe40000410000 */
[----:B------:R-:W-:Y:S02]  /*09e0*/  FMUL.FTZ R28, R68, R43 ;  /* 0x0000002b441c7220 */ /* 0x000fe40000410000 */
[----:B------:R-:W-:-:S02]  /*09f0*/  FMUL.FTZ R29, R67, R42 ;  /* 0x0000002a431d7220 */ /* 0x000fc40000410000 */
[----:B------:R-:W-:Y:S02]  /*0a00*/  FMUL.FTZ R30, R66, R79 ;  /* 0x0000004f421e7220 */ /* 0x000fe40000410000 */
[----:B------:R-:W-:Y:S02]  /*0a10*/  FMUL.FTZ R31, R65, R34 ;  /* 0x00000022411f7220 */ /* 0x000fe40000410000 */
[----:B---3--:R-:W-:Y:S02]  /*0a20*/  @P1 FADD.FTZ R28, R36, R28 ;  /* 0x0000001c241c1221 */ /* 0x008fe40000010000 */
[----:B------:R-:W-:Y:S02]  /*0a30*/  @P1 FADD.FTZ R29, R37, R29 ;  /* 0x0000001d251d1221 */ /* 0x000fe40000010000 */
[----:B------:R-:W-:Y:S02]  /*0a40*/  @P1 FADD.FTZ R30, R38, R30 ;  /* 0x0000001e261e1221 */ /* 0x000fe40000010000 */
[----:B------:R-:W-:-:S05]  /*0a50*/  @P1 FADD.FTZ R31, R39, R31 ;  /* 0x0000001f271f1221 */ /* 0x000fca0000010000 */
[----:B------:R0:W-:Y:S01]  /*0a60*/  STG.E.128 [R40.64], R28 ;  /* 0x0000001c28007986 */ /* 0x0001e2000c101d04 */
[----:B------:R-:W-:-:S03]  /*0a70*/  @P0 IMAD.WIDE.U32 R42, R75, R84, c[0x0][0x180] ;  /* 0x000060004b2a0625 */ /* 0x000fc600078e0054 */
[----:B------:R-:W2:Y:S01]  /*0a80*/  LDG.E.128 R32, [R32.64] ;  /* 0x0000000420207981 */ /* 0x000ea2000c1e1d00 */
[----:B------:R-:W-:Y:S02]  /*0a90*/  @P0 MOV R20, R36 ;  /* 0x0000002400140202 */ /* 0x000fe40000000f00 */
[----:B------:R-:W-:Y:S02]  /*0aa0*/  @P0 MOV R21, R37 ;  /* 0x0000002500150202 */ /* 0x000fe40000000f00 */
[----:B------:R-:W-:Y:S02]  /*0ab0*/  @P0 MOV R22, R38 ;  /* 0x0000002600160202 */ /* 0x000fe40000000f00 */
[----:B------:R-:W-:Y:S02]  /*0ac0*/  @P0 MOV R23, R39 ;  /* 0x0000002700170202 */ /* 0x000fe40000000f00 */
[----:B------:R-:W3:Y:S01]  /*0ad0*/  @P0 LDG.E.128 R36, [R42.64] ;  /* 0x000000042a240981 */ /* 0x000ee2000c1e1d00 */
[----:B------:R-:W-:Y:S01]  /*0ae0*/  IADD3 R82, R80, 0x60, RZ ;  /* 0x0000006050527810 */ /* 0x000fe20007ffe0ff */
[----:B------:R-:W-:-:S04]  /*0af0*/  IMAD.WIDE.U32 R86, R75, R84, c[0x0][0x188] ;  /* 0x000062004b567625 */ /* 0x000fc800078e0054 */
[----:B0-----:R-:W-:-:S04]  /*0b00*/  IMAD.WIDE.U32 R40, R82, R75, c[0x0][0x170] ;  /* 0x00005c0052287625 */ /* 0x001fc800078e004b */
[----:B------:R-:W-:-:S04]  /*0b10*/  @P0 IMAD.WIDE.U32 R78, R75, R82, c[0x0][0x180] ;  /* 0x000060004b4e0625 */ /* 0x000fc800078e0052 */
        /* <DEDUP_REMOVED lines=12> */
[----:B------:R-:W-:-:S02]  /*0be0*/  @P0 MOV R20, R36 ;  /* 0x0000002400140202 */ /* 0x000fc40000000f00 */
[----:B------:R-:W-:Y:S02]  /*0bf0*/  @P0 MOV R21, R37 ;  /* 0x0000002500150202 */ /* 0x000fe40000000f00 */
[----:B------:R-:W-:Y:S02]  /*0c00*/  @P0 MOV R22, R38 ;  /* 0x0000002600160202 */ /* 0x000fe40000000f00 */
[----:B------:R-:W-:Y:S01]  /*0c10*/  @P0 MOV R23, R39 ;  /* 0x0000002700170202 */ /* 0x000fe20000000f00 */
[----:B------:R0:W-:Y:S04]  /*0c20*/  STG.E.128 [R86.64], R32 ;  /* 0x0000002056007986 */ /* 0x0001e8000c101d04 */
[----:B------:R-:W2:Y:S04]  /*0c30*/  LDG.E.128 R40, [R40.64] ;  /* 0x0000000428287981 */ /* 0x000ea8000c1e1d00 */
[----:B------:R-:W3:Y:S01]  /*0c40*/  @P0 LDG.E.128 R20, [R78.64] ;  /* 0x000000044e140981 */ /* 0x000ee2000c1e1d00 */
[----:B------:R-:W-:-:S04]  /*0c50*/  FADD.FTZ R88, RZ, R24 ;  /* 0x00000018ff587221 */ /* 0x000fc80000010000 */
[----:B------:R-:W-:-:S04]  /*0c60*/  FADD.FTZ R81, R25, R88 ;  /* 0x0000005819517221 */ /* 0x000fc80000010000 */
[----:B------:R-:W-:-:S04]  /*0c70*/  FADD.FTZ R88, R26, R81 ;  /* 0x000000511a587221 */ /* 0x000fc80000010000 */
[----:B------:R-:W-:-:S04]  /*0c80*/  FADD.FTZ R81, R27, R88 ;  /* 0x000000581b517221 */ /* 0x000fc80000010000 */
[----:B------:R-:W-:-:S04]  /*0c90*/  FADD.FTZ R88, R28, R81 ;  /* 0x000000511c587221 */ /* 0x000fc80000010000 */
[----:B------:R-:W-:-:S04]  /*0ca0*/  FADD.FTZ R81, R29, R88 ;  /* 0x000000581d517221 */ /* 0x000fc80000010000 */
[----:B------:R-:W-:-:S04]  /*0cb0*/  FADD.FTZ R88, R30, R81 ;  /* 0x000000511e587221 */ /* 0x000fc80000010000 */
[----:B------:R-:W-:Y:S02]  /*0cc0*/  FADD.FTZ R83, R31, R88 ;  /* 0x000000581f537221 */ /* 0x000fe40000010000 */
[-C--:B--2---:R-:W-:Y:S02]  /*0cd0*/  FMUL.FTZ R81, R40, R77.reuse ;  /* 0x0000004d28517220 */ /* 0x084fe40000410000 */
[----:B------:R-:W-:Y:S01]  /*0ce0*/  FMUL.FTZ R41, R41, R77 ;  /* 0x0000004d29297220 */ /* 0x000fe20000410000 */
[----:B---3--:R-:W-:Y:S01]  /*0cf0*/  @P0 MOV R36, R20 ;  /* 0x0000001400240202 */ /* 0x008fe20000000f00 */
[----:B------:R-:W-:Y:S02]  /*0d00*/  FMUL.FTZ R40, R16, R81 ;  /* 0x0000005110287220 */ /* 0x000fe40000410000 */
[-C--:B------:R-:W-:Y:S02]  /*0d10*/  FMUL.FTZ R79, R42, R77.reuse ;  /* 0x0000004d2a4f7220 */ /* 0x080fe40000410000 */
[----:B------:R-:W-:Y:S01]  /*0d20*/  FMUL.FTZ R78, R43, R77 ;  /* 0x0000004d2b4e7220 */ /* 0x000fe20000410000 */
[----:B------:R-:W-:Y:S01]  /*0d30*/  @P0 MOV R37, R21 ;  /* 0x0000001500250202 */ /* 0x000fe20000000f00 */
[----:B------:R-:W-:Y:S01]  /*0d40*/  @P1 FADD.FTZ R40, R40, R36 ;  /* 0x0000002428281221 */ /* 0x000fe20000010000 */
[----:B------:R-:W-:Y:S01]  /*0d50*/  @P0 MOV R38, R22 ;  /* 0x0000001600260202 */ /* 0x000fe20000000f00 */
[----:B------:R-:W-:Y:S01]  /*0d60*/  FADD.FTZ R36, R32, R83 ;  /* 0x0000005320247221 */ /* 0x000fe20000010000 */
[----:B------:R-:W-:Y:S01]  /*0d70*/  @P0 MOV R39, R23 ;  /* 0x0000001700270202 */ /* 0x000fe20000000f00 */
[----:B------:R-:W-:-:S02]  /*0d80*/  FMUL.FTZ R41, R60, R41 ;  /* 0x000000293c297220 */ /* 0x000fc40000410000 */
[----:B------:R-:W-:Y:S02]  /*0d90*/  FMUL.FTZ R42, R18, R79 ;  /* 0x0000004f122a7220 */ /* 0x000fe40000410000 */
[----:B------:R-:W-:Y:S02]  /*0da0*/  FMUL.FTZ R43, R61, R78 ;  /* 0x0000004e3d2b7220 */ /* 0x000fe40000410000 */
[----:B------:R-:W-:Y:S02]  /*0db0*/  @P1 FADD.FTZ R41, R41, R37 ;  /* 0x0000002529291221 */ /* 0x000fe40000010000 */
[----:B------:R-:W-:Y:S02]  /*0dc0*/  FADD.FTZ R77, R33, R36 ;  /* 0x00000024214d7221 */ /* 0x000fe40000010000 */
[----:B------:R-:W-:Y:S02]  /*0dd0*/  @P1 FADD.FTZ R42, R42, R38 ;  /* 0x000000262a2a1221 */ /* 0x000fe40000010000 */
[----:B------:R-:W-:-:S02]  /*0de0*/  @P1 FADD.FTZ R43, R43, R39 ;  /* 0x000000272b2b1221 */ /* 0x000fc40000010000 */
[----:B------:R-:W-:-:S04]  /*0df0*/  IMAD.WIDE.U32 R36, R75, R82, c[0x0][0x188] ;  /* 0x000062004b247625 */ /* 0x000fc800078e0052 */
[----:B------:R-:W-:Y:S01]  /*0e00*/  FADD.FTZ R38, R34, R77 ;  /* 0x0000004d22267221 */ /* 0x000fe20000010000 */
[----:B------:R0:W-:Y:S03]  /*0e10*/  STG.E.128 [R36.64], R40 ;  /* 0x0000002824007986 */ /* 0x0001e6000c101d04 */
        /* <DEDUP_REMOVED lines=8> */
.L_x_12273:
        /* <DEDUP_REMOVED lines=52> */
.L_x_12274:
[----:B------:R-:W-:Y:S01]  /*11e0*/  FMUL.FTZ R37, R39, R39 ;  /* 0x0000002727257220 */ /* 0x000fe20000410000 */
[----:B------:R-:W-:Y:S01]  /*11f0*/  MOV R36, c[0x0][0x1e0] ;  /* 0x0000780000247a02 */ /* 0x000fe20000000f00 */
[----:B01----:R-:W-:Y:S01]  /*1200*/  FADD.FTZ R77, R78, R77 ;  /* 0x0000004d4e4d7221 */ /* 0x003fe20000010000 */
[----:B------:R-:W-:Y:S01]  /*1210*/  ISETP.NE.AND P0, PT, RZ, UR6, PT ;  /* 0x00000006ff007c0c */ /* 0x000fe2000bf05270 */
[----:B------:R-:W-:Y:S02]  /*1220*/  HFMA2.MMA R78, -RZ, RZ, 0, 2.384185791015625e-07 ;  /* 0x00000004ff4e7435 */ /* 0x000fe400000001ff */
[----:B------:R-:W-:Y:S01]  /*1230*/  FFMA.FTZ R36, R77, R36, c[0x0][0x228] ;  /* 0x00008a004d247623 */ /* 0x000fe20000010024 */
[----:B------:R-:W-:Y:S02]  /*1240*/  FSEL R75, R37, RZ, P0 ;  /* 0x000000ff254b7208 */ /* 0x000fe40000000000 */
[----:B------:R-:W-:-:S03]  /*1250*/  FSEL R37, R39, RZ, !P0 ;  /* 0x000000ff27257208 */ /* 0x000fc60004000000 */
[----:B------:R-:W-:Y:S02]  /*1260*/  FADD.FTZ R75, R36, R75 ;  /* 0x0000004b244b7221 */ /* 0x000fe40000010000 */
[----:B------:R-:W-:-:S04]  /*1270*/  @!P1 IMAD.WIDE R90, R73, R78, c[0x0][0x1a0] ;  /* 0x00006800495a9625 */ /* 0x000fc800078e024e */
[----:B------:R-:W0:Y:S01]  /*1280*/  MUFU.RSQ R75, R75 ;  /* 0x0000004b004b7308 */ /* 0x000e220000001400 */
[----:B------:R1:W-:Y:S01]  /*1290*/  @!P1 STG.E [R90.64], R39 ;  /* 0x000000275a009986 */ /* 0x0003e2000c101904 */
[--C-:B------:R-:W-:Y:S02]  /*12a0*/  FADD.FTZ R24, R24, -R37.reuse ;  /* 0x8000002518187221 */ /* 0x100fe40000010000 */
[--C-:B------:R-:W-:Y:S02]  /*12b0*/  FADD.FTZ R36, R25, -R37.reuse ;  /* 0x8000002519247221 */ /* 0x100fe40000010000 */
[--C-:B------:R-:W-:Y:S02]  /*12c0*/  FADD.FTZ R26, R26, -R37.reuse ;  /* 0x800000251a1a7221 */ /* 0x100fe40000010000 */
[--C-:B------:R-:W-:Y:S02]  /*12d0*/  FADD.FTZ R38, R27, -R37.reuse ;  /* 0x800000251b267221 */ /* 0x100fe40000010000 */
[----:B------:R-:W-:-:S02]  /*12e0*/  FADD.FTZ R28, R28, -R37 ;  /* 0x800000251c1c7221 */ /* 0x000fc40000010000 */
[--C-:B------:R-:W-:Y:S02]  /*12f0*/  FADD.FTZ R86, R29, -R37.reuse ;  /* 0x800000251d567221 */ /* 0x100fe40000010000 */
[--C-:B-1----:R-:W-:Y:S01]  /*1300*/  FADD.FTZ R90, R33, -R37.reuse ;  /* 0x80000025215a7221 */ /* 0x102fe20000010000 */
[----:B------:R-:W-:Y:S01]  /*1310*/  MOV R33, 0x10 ;  /* 0x0000001000217802 */ /* 0x000fe20000000f00 */
[--C-:B------:R-:W-:Y:S02]  /*1320*/  FADD.FTZ R30, R30, -R37.reuse ;  /* 0x800000251e1e7221 */ /* 0x100fe40000010000 */
[--C-:B------:R-:W-:Y:S02]  /*1330*/  FADD.FTZ R88, R31, -R37.reuse ;  /* 0x800000251f587221 */ /* 0x100fe40000010000 */
[--C-:B------:R-:W-:Y:S02]  /*1340*/  FADD.FTZ R32, R32, -R37.reuse ;  /* 0x8000002520207221 */ /* 0x100fe40000010000 */
[----:B------:R-:W-:-:S02]  /*1350*/  FADD.FTZ R34, R34, -R37 ;  /* 0x8000002522227221 */ /* 0x000fc40000010000 */
[--C-:B------:R-:W-:Y:S02]  /*1360*/  FADD.FTZ R92, R35, -R37.reuse ;  /* 0x80000025235c7221 */ /* 0x100fe40000010000 */
[--C-:B------:R-:W-:Y:S02]  /*1370*/  FADD.FTZ R25, R40, -R37.reuse ;  /* 0x8000002528197221 */ /* 0x100fe40000010000 */
[--C-:B------:R-:W-:Y:S02]  /*1380*/  FADD.FTZ R27, R41, -R37.reuse ;  /* 0x80000025291b7221 */ /* 0x100fe40000010000 */
[--C-:B------:R-:W-:Y:S02]  /*1390*/  FADD.FTZ R29, R42, -R37.reuse ;  /* 0x800000252a1d7221 */ /* 0x100fe40000010000 */
[----:B------:R-:W-:Y:S02]  /*13a0*/  FADD.FTZ R31, R43, -R37 ;  /* 0x800000252b1f7221 */ /* 0x000fe40000010000 */
[----:B0-----:R-:W-:-:S02]  /*13b0*/  FMUL.FTZ R24, R75, R24 ;  /* 0x000000184b187220 */ /* 0x001fc40000410000 */
[C---:B------:R-:W-:Y:S02]  /*13c0*/  FMUL.FTZ R35, R75.reuse, R36 ;  /* 0x000000244b237220 */ /* 0x040fe40000410000 */
[C---:B------:R-:W-:Y:S02]  /*13d0*/  FMUL.FTZ R26, R75.reuse, R26 ;  /* 0x0000001a4b1a7220 */ /* 0x040fe40000410000 */
[----:B------:R-:W-:Y:S02]  /*13e0*/  FMUL.FTZ R79, R75, R38 ;  /* 0x000000264b4f7220 */ /* 0x000fe40000410000 */
[----:B------:R-:W-:-:S04]  /*13f0*/  IMAD.WIDE.U32 R80, R80, R33, c[0x0][0x208] ;  /* 0x0000820050507625 */ /* 0x000fc800078e0021 */
[----:B------:R-:W-:-:S04]  /*1400*/  IMAD.WIDE.U32 R76, R76, R33, c[0x0][0x208] ;  /* 0x000082004c4c7625 */ /* 0x000fc800078e0021 */
[----:B------:R-:W-:-:S04]  /*1410*/  IMAD.WIDE.U32 R42, R84, R33, c[0x0][0x208] ;  /* 0x00008200542a7625 */ /* 0x000fc800078e0021 */
[----:B------:R-:W-:-:S04]  /*1420*/  IMAD.WIDE.U32 R40, R82, R33, c[0x0][0x208] ;  /* 0x0000820052287625 */ /* 0x000fc800078e0021 */
        /* <DEDUP_REMOVED lines=8> */
[----:B------:R-:W-:-:S04]  /*14b0*/  @!P1 IMAD.WIDE R82, R73, R78, c[0x0][0x1a8] ;  /* 0x00006a0049529625 */ /* 0x000fc800078e024e */
[C---:B------:R-:W-:Y:S01]  /*14c0*/  FMUL.FTZ R36, R75.reuse, R25 ;  /* 0x000000194b247220 */ /* 0x040fe20000410000 */
[----:B------:R0:W-:Y:S01]  /*14d0*/  @!P1 STG.E [R82.64], R75 ;  /* 0x0000004b52009986 */ /* 0x0001e2000c101904 */
        /* <DEDUP_REMOVED lines=9> */
[----:B------:R0:W-:Y:S01]  /*1570*/  STG.E.128 [R80.64], R24 ;  /* 0x0000001850007986 */ /* 0x0001e2000c101d04 */
[----:B------:R-:W-:Y:S02]  /*1580*/  FFMA.FTZ R29, R54, R86, R45 ;  /* 0x00000056361d7223 */ /* 0x000fe4000001002d */
[----:B------:R-:W-:-:S02]  /*1590*/  FFMA.FTZ R28, R6, R28, R15 ;  /* 0x0000001c061c7223 */ /* 0x000fc4000001000f */
[----:B------:R-:W-:Y:S02]  /*15a0*/  FFMA.FTZ R35, R55, R92, R48 ;  /* 0x0000005c37237223 */ /* 0x000fe40000010030 */
[----:B------:R-:W-:Y:S01]  /*15b0*/  FFMA.FTZ R34, R3, R34, R10 ;  /* 0x0000002203227223 */ /* 0x000fe2000001000a */
[----:B------:R0:W-:Y:S01]  /*15c0*/  STG.E.128 [R76.64], R28 ;  /* 0x0000001c4c007986 */ /* 0x0001e2000c101d04 */
[----:B------:R-:W-:Y:S02]  /*15d0*/  FFMA.FTZ R33, R56, R33, R47 ;  /* 0x0000002138217223 */ /* 0x000fe4000001002f */
[----:B------:R-:W-:Y:S02]  /*15e0*/  FFMA.FTZ R32, R4, R32, R13 ;  /* 0x0000002004207223 */ /* 0x000fe4000001000d */
[----:B------:R-:W-:Y:S02]  /*15f0*/  FFMA.FTZ R39, R57, R39, R50 ;  /* 0x0000002739277223 */ /* 0x000fe40000010032 */
[----:B------:R-:W-:Y:S01]  /*1600*/  FFMA.FTZ R38, R0, R38, R9 ;  /* 0x0000002600267223 */ /* 0x000fe20000010009 */
[----:B------:R0:W-:Y:S01]  /*1610*/  STG.E.128 [R42.64], R32 ;  /* 0x000000202a007986 */ /* 0x0001e2000c101d04 */
[----:B------:R-:W-:-:S02]  /*1620*/  FFMA.FTZ R37, R58, R37, R49 ;  /* 0x000000253a257223 */ /* 0x000fc40000010031 */
[----:B------:R-:W-:Y:S02]  /*1630*/  FFMA.FTZ R36, R2, R36, R11 ;  /* 0x0000002402247223 */ /* 0x000fe4000001000b */
[----:B------:R-:W-:-:S03]  /*1640*/  IMAD R73, R78, c[0x0][0x160], R73 ;  /* 0x000058004e497a24 */ /* 0x000fc600078e0249 */
[----:B------:R0:W-:Y:S02]  /*1650*/  STG.E.128 [R40.64], R36 ;  /* 0x0000002428007986 */ /* 0x0001e4000c101d04 */
[----:B------:R-:W-:-:S13]  /*1660*/  ISETP.GE.AND P0, PT, R73, c[0x0][0x164], PT ;  /* 0x0000590049007a0c */ /* 0x000fda0003f06270 */
[----:B0-----:R-:W-:Y:S01]  /*1670*/  @P0 CALL.REL.NOINC `(.L_x_12271) ;  /* 0x0000001000000944 */ /* 0x001fe20003c00000 */
[----:B------:R-:W-:Y:S05]  /*1680*/  BRA `(.L_x_12272) ;  /* 0xfffff04000007947 */ /* 0x000fea000383ffff */
.L_x_12271:
[----:B------:R-:W-:Y:S05]  /*1690*/  EXIT ;  /* 0x000000000000794d */ /* 0x000fea0003800000 */
.L_x_12269:
[----:B0-----:R-:W-:Y:S02]  /*16a0*/  MOV R78, 0x1 ;  /* 0x00000001004e7802 */ /* 0x001fe40000000f00 */
[----:B------:R-:W-:Y:S02]  /*16b0*/  MOV R38, 0x1f ;  /* 0x0000001f00267802 */ /* 0x000fe40000000f00 */
[----:B------:R-:W-:Y:S02]  /*16c0*/  MOV R75, 0xffffffff ;  /* 0xffffffff004b7802 */ /* 0x000fe40000000f00 */
[----:B------:R-:W-:Y:S02]  /*16d0*/  MOV R36, 0x16f0 ;  /* 0x000016f000247802 */ /* 0x000fe40000000f00 */
[----:B------:R-:W-:Y:S05]  /*16e0*/  CALL.REL.NOINC `($__internal_133_$__cuda_sm70_shflsync_bfly_p) ;  /* 0x0000059000007944 */ /* 0x000fea0003c00000 */
[----:B-1----:R-:W-:Y:S01]  /*16f0*/  MOV R36, R78 ;  /* 0x0000004e00247202 */ /* 0x002fe20000000f00 */
[----:B0-----:R-:W-:Y:S05]  /*1700*/  BRA `(.L_x_12273) ;  /* 0xfffff79000007947 */ /* 0x001fea000383ffff */
.L_x_12270:
[----:B------:R-:W-:Y:S01]  /*1710*/  HFMA2.MMA R78, -RZ, RZ, 0, 1.1920928955078125e-07 ;  /* 0x00000002ff4e7435 */ /* 0x000fe200000001ff */
[----:B------:R-:W-:Y:S02]  /*1720*/  MOV R38, 0x1f ;  /* 0x0000001f00267802 */ /* 0x000fe40000000f00 */
[----:B------:R-:W-:-:S02]  /*1730*/  MOV R75, 0xffffffff ;  /* 0xffffffff004b7802 */ /* 0x000fc40000000f00 */
[----:B------:R-:W-:Y:S02]  /*1740*/  MOV R36, 0x1760 ;  /* 0x0000176000247802 */ /* 0x000fe40000000f00 */
[----:B------:R-:W-:Y:S05]  /*1750*/  CALL.REL.NOINC `($__internal_133_$__cuda_sm70_shflsync_bfly_p) ;  /* 0x0000052000007944 */ /* 0x000fea0003c00000 */
[----:B01----:R-:W-:Y:S01]  /*1760*/  FADD.FTZ R77, R77, R78 ;  /* 0x0000004e4d4d7221 */ /* 0x003fe20000010000 */
[----:B------:R-:W-:Y:S01]  /*1770*/  HFMA2.MMA R78, -RZ, RZ, 0, 2.384185791015625e-07 ;  /* 0x00000004ff4e7435 */ /* 0x000fe200000001ff */
[----:B------:R-:W-:Y:S02]  /*1780*/  MOV R38, 0x1f ;  /* 0x0000001f00267802 */ /* 0x000fe40000000f00 */
[----:B------:R-:W-:Y:S02]  /*1790*/  MOV R75, 0xffffffff ;  /* 0xffffffff004b7802 */ /* 0x000fe40000000f00 */
[----:B------:R-:W-:Y:S02]  /*17a0*/  MOV R36, 0x17c0 ;  /* 0x000017c000247802 */ /* 0x000fe40000000f00 */
[----:B------:R-:W-:Y:S05]  /*17b0*/  CALL.REL.NOINC `($__internal_133_$__cuda_sm70_shflsync_bfly_p) ;  /* 0x000004c000007944 */ /* 0x000fea0003c00000 */
[----:B01----:R-:W-:Y:S01]  /*17c0*/  FADD.FTZ R77, R77, R78 ;  /* 0x0000004e4d4d7221 */ /* 0x003fe20000010000 */
[----:B------:R-:W-:Y:S01]  /*17d0*/  HFMA2.MMA R78, -RZ, RZ, 0, 4.76837158203125e-07 ;  /* 0x00000008ff4e7435 */ /* 0x000fe200000001ff */
[----:B------:R-:W-:Y:S02]  /*17e0*/  MOV R38, 0x1f ;  /* 0x0000001f00267802 */ /* 0x000fe40000000f00 */
[----:B------:R-:W-:-:S02]  /*17f0*/  MOV R75, 0xffffffff ;  /* 0xffffffff004b7802 */ /* 0x000fc40000000f00 */
[----:B------:R-:W-:Y:S02]  /*1800*/  MOV R36, 0x1820 ;  /* 0x0000182000247802 */ /* 0x000fe40000000f00 */
[----:B------:R-:W-:Y:S05]  /*1810*/  CALL.REL.NOINC `($__internal_133_$__cuda_sm70_shflsync_bfly_p) ;  /* 0x0000046000007944 */ /* 0x000fea0003c00000 */
[----:B01----:R-:W-:Y:S01]  /*1820*/  FADD.FTZ R77, R77, R78 ;  /* 0x0000004e4d4d7221 */ /* 0x003fe20000010000 */
[----:B------:R-:W-:Y:S01]  /*1830*/  HFMA2.MMA R78, -RZ, RZ, 0, 9.5367431640625e-07 ;  /* 0x00000010ff4e7435 */ /* 0x000fe200000001ff */
[----:B------:R-:W-:Y:S02]  /*1840*/  MOV R38, 0x1f ;  /* 0x0000001f00267802 */ /* 0x000fe40000000f00 */
[----:B------:R-:W-:Y:S02]  /*1850*/  MOV R75, 0xffffffff ;  /* 0xffffffff004b7802 */ /* 0x000fe40000000f00 */
[----:B------:R-:W-:Y:S02]  /*1860*/  MOV R36, 0x1880 ;  /* 0x0000188000247802 */ /* 0x000fe40000000f00 */
[----:B------:R-:W-:Y:S05]  /*1870*/  CALL.REL.NOINC `($__internal_133_$__cuda_sm70_shflsync_bfly_p) ;  /* 0x0000040000007944 */ /* 0x000fea0003c00000 */
[----:B-1----:R-:W-:Y:S01]  /*1880*/  FADD.FTZ R39, R77, R78 ;  /* 0x0000004e4d277221 */ /* 0x002fe20000010000 */
[----:B------:R-:W-:Y:S01]  /*1890*/  HFMA2.MMA R78, -RZ, RZ, 0, 5.9604644775390625e-08 ;  /* 0x00000001ff4e7435 */ /* 0x000fe200000001ff */
[----:B0-----:R-:W-:Y:S02]  /*18a0*/  MOV R38, 0x1f ;  /* 0x0000001f00267802 */ /* 0x001fe40000000f00 */
        /* <DEDUP_REMOVED lines=35> */
[----:B------:R-:W-:Y:S05]  /*1ae0*/  CALL.REL.NOINC `($__internal_133_$__cuda_sm70_shflsync_bfly_p) ;  /* 0x0000019000007944 */ /* 0x000fea0003c00000 */
[----:B01----:R-:W-:Y:S01]  /*1af0*/  FADD.FTZ R77, R77, R78 ;  /* 0x0000004e4d4d7221 */ /* 0x003fe20000010000 */
[----:B------:R-:W-:Y:S01]  /*1b00*/  HFMA2.MMA R78, -RZ, RZ, 0, 1.1920928955078125e-07 ;  /* 0x00000002ff4e7435 */ /* 0x000fe200000001ff */
[----:B------:R-:W-:Y:S02]  /*1b10*/  MOV R38, 0x1f ;  /* 0x0000001f00267802 */ /* 0x000fe40000000f00 */
[----:B------:R-:W-:Y:S02]  /*1b20*/  MOV R75, 0xffffffff ;  /* 0xffffffff004b7802 */ /* 0x000fe40000000f00 */
[----:B------:R-:W-:Y:S02]  /*1b30*/  MOV R36, 0x1b50 ;  /* 0x00001b5000247802 */ /* 0x000fe40000000f00 */
[----:B------:R-:W-:Y:S05]  /*1b40*/  CALL.REL.NOINC `($__internal_133_$__cuda_sm70_shflsync_bfly_p) ;  /* 0x0000013000007944 */ /* 0x000fea0003c00000 */
[----:B01----:R-:W-:Y:S01]  /*1b50*/  FADD.FTZ R77, R77, R78 ;  /* 0x0000004e4d4d7221 */ /* 0x003fe20000010000 */
[----:B------:R-:W-:Y:S01]  /*1b60*/  HFMA2.MMA R78, -RZ, RZ, 0, 2.384185791015625e-07 ;  /* 0x00000004ff4e7435 */ /* 0x000fe200000001ff */
[----:B------:R-:W-:Y:S02]  /*1b70*/  MOV R38, 0x1f ;  /* 0x0000001f00267802 */ /* 0x000fe40000000f00 */
[----:B------:R-:W-:-:S02]  /*1b80*/  MOV R75, 0xffffffff ;  /* 0xffffffff004b7802 */ /* 0x000fc40000000f00 */
[----:B------:R-:W-:Y:S02]  /*1b90*/  MOV R36, 0x1bb0 ;  /* 0x00001bb000247802 */ /* 0x000fe40000000f00 */
[----:B------:R-:W-:Y:S05]  /*1ba0*/  CALL.REL.NOINC `($__internal_133_$__cuda_sm70_shflsync_bfly_p) ;  /* 0x000000d000007944 */ /* 0x000fea0003c00000 */
[----:B01----:R-:W-:Y:S01]  /*1bb0*/  FADD.FTZ R77, R77, R78 ;  /* 0x0000004e4d4d7221 */ /* 0x003fe20000010000 */
[----:B------:R-:W-:Y:S01]  /*1bc0*/  HFMA2.MMA R78, -RZ, RZ, 0, 4.76837158203125e-07 ;  /* 0x00000008ff4e7435 */ /* 0x000fe200000001ff */
[----:B------:R-:W-:Y:S02]  /*1bd0*/  MOV R38, 0x1f ;  /* 0x0000001f00267802 */ /* 0x000fe40000000f00 */
[----:B------:R-:W-:Y:S02]  /*1be0*/  MOV R75, 0xffffffff ;  /* 0xffffffff004b7802 */ /* 0x000fe40000000f00 */
[----:B------:R-:W-:Y:S02]  /*1bf0*/  MOV R36, 0x1c10 ;  /* 0x00001c1000247802 */ /* 0x000fe40000000f00 */
[----:B------:R-:W-:Y:S05]  /*1c00*/  CALL.REL.NOINC `($__internal_133_$__cuda_sm70_shflsync_bfly_p) ;  /* 0x0000007000007944 */ /* 0x000fea0003c00000 */
[----:B01----:R-:W-:Y:S01]  /*1c10*/  FADD.FTZ R77, R77, R78 ;  /* 0x0000004e4d4d7221 */ /* 0x003fe20000010000 */
[----:B------:R-:W-:Y:S01]  /*1c20*/  HFMA2.MMA R78, -RZ, RZ, 0, 9.5367431640625e-07 ;  /* 0x00000010ff4e7435 */ /* 0x000fe200000001ff */
[----:B------:R-:W-:Y:S02]  /*1c30*/  MOV R38, 0x1f ;  /* 0x0000001f00267802 */ /* 0x000fe40000000f00 */
[----:B------:R-:W-:-:S02]  /*1c40*/  MOV R75, 0xffffffff ;  /* 0xffffffff004b7802 */ /* 0x000fc40000000f00 */
[----:B------:R-:W-:Y:S02]  /*1c50*/  MOV R36, 0x1c70 ;  /* 0x00001c7000247802 */ /* 0x000fe40000000f00 */
[----:B------:R-:W-:Y:S05]  /*1c60*/  CALL.REL.NOINC `($__internal_133_$__cuda_sm70_shflsync_bfly_p) ;  /* 0x0000001000007944 */ /* 0x000fea0003c00000 */
[----:B01----:R-:W-:Y:S05]  /*1c70*/  BRA `(.L_x_12274) ;  /* 0xfffff56000007947 */ /* 0x003fea000383ffff */
        .weak           $__internal_133_$__cuda_sm70_shflsync_bfly_p
        .type           $__internal_133_$__cuda_sm70_shflsync_bfly_p,@function
        .size           $__internal_133_$__cuda_sm70_shflsync_bfly_p,(.L_x_15325 - $__internal_133_$__cuda_sm70_shflsync_bfly_p)
$__internal_133_$__cuda_sm70_shflsync_bfly_p:
[----:B------:R-:W-:Y:S01]  /*1c80*/  HFMA2.MMA R37, -RZ, RZ, 0, 0 ;  /* 0x00000000ff257435 */ /* 0x000fe200000001ff */
[----:B------:R-:W-:Y:S04]  /*1c90*/  WARPSYNC R75 ;  /* 0x0000004b00007348 */ /* 0x000fe80003800000 */
[----:B------:R0:W1:Y:S01]  /*1ca0*/  SHFL.BFLY PT, R78, R77, R78, R38 ;  /* 0x0c00004e4d4e7389 */ /* 0x00006200000e0026 */
[----:B------:R-:W-:Y:S05]  /*1cb0*/  RET.REL.NODEC R36 `(_ZN10layer_norm13ln_fwd_kernelINS_13Kernel_traitsI6__halfffffjLj512ELj1ELj4ELj1ELj16ENS_18Kernel_traits_baseILj512ES2_ffffjLj128EEEEELb0ELb1ELb0ELb1EEEvNS_9FwdParamsE) ;  /* 0xffffe34024007950 */ /* 0x000fea0003c3ffff */
.L_x_12275:
        /* <DEDUP_REMOVED lines=12> */
.L_x_15325:


//--------------------- .text._ZN10layer_norm13ln_fwd_kernelINS_13Kernel_traitsI6__halfffffjLj512ELj1ELj4ELj1ELj16ENS_18Kernel_traits_baseILj512ES2_ffffjLj128EEEEELb0ELb1ELb1ELb0EEEvNS_9FwdParamsE --------------------------
	.section	.text._ZN10layer_norm13ln_fwd_kernelINS_13Kernel_traitsI6__halfffffjLj512ELj1ELj4ELj1ELj16ENS_18Kernel_traits_baseILj512ES2_ffffjLj128EEEEELb0ELb1ELb1ELb0EEEvNS_9FwdParamsE,"ax",@progbits
	.sectioninfo	@"SHI_REGISTERS=90"
	.align	128
        .global         _ZN10layer_norm13ln_fwd_kernelINS_13Kernel_traitsI6__halfffffjLj512ELj1ELj4ELj1ELj16ENS_18Kernel_traits_baseILj512ES2_ffffjLj128EEEEELb0ELb1ELb1ELb0EEEvNS_9FwdParamsE
        .type           _ZN10layer_norm13ln_fwd_kernelINS_13Kernel_traitsI6__halfffffjLj512ELj1ELj4ELj1ELj16ENS_18Kernel_traits_baseILj512ES2_ffffjLj128EEEEELb0ELb1ELb1ELb0EEEvNS_9FwdParamsE,@function
        .size           _ZN10layer_norm13ln_fwd_kernelINS_13Kernel_traitsI6__halfffffjLj512ELj1ELj4ELj1ELj16ENS_18Kernel_traits_baseILj512ES2_ffffjLj128EEEEELb0ELb1ELb1ELb0EEEvNS_9FwdParamsE,(.L_x_15326 - _ZN10layer_norm13ln_fwd_kernelINS_13Kernel_traitsI6__halfffffjLj512ELj1ELj4ELj1ELj16ENS_18Kernel_traits_baseILj512ES2_ffffjLj128EEEEELb0ELb1ELb1ELb0EEEvNS_9FwdParamsE)
        .other          _ZN10layer_norm13ln_fwd_kernelINS_13Kernel_traitsI6__halfffffjLj512ELj1ELj4ELj1ELj16ENS_18Kernel_traits_baseILj512ES2_ffffjLj128EEEEELb0ELb1ELb1ELb0EEEvNS_9FwdParamsE,@"STO_CUDA_ENTRY STV_DEFAULT"
_ZN10layer_norm13ln_fwd_kernelINS_13Kernel_traitsI6__halfffffjLj512ELj1ELj4ELj1ELj16ENS_18Kernel_traits_baseILj512ES2_ffffjLj128EEEEELb0ELb1ELb1ELb0EEEvNS_9FwdParamsE:
.text._ZN10layer_norm13ln_fwd_kernelINS_13Kernel_traitsI6__halfffffjLj512ELj1ELj4ELj1ELj16ENS_18Kernel_traits_baseILj512ES2_ffffjLj128EEEEELb0ELb1ELb1ELb0EEEvNS_9FwdParamsE:
        /* <DEDUP_REMOVED lines=15> */
[C---:B------:R-:W-:Y:S02]  /*00f0*/  ISETP.GE.U32.AND P2, PT, R0.reuse, 0x60, PT ;  /* 0x000000600000780c */ /* 0x040fe40003f46070 */
[----:B------:R-:W-:Y:S02]  /*0100*/  ISETP.GE.U32.AND P3, PT, R0, 0x80, PT ;  /* 0x000000800000780c */ /* 0x000fe40003f66070 */
[----:B------:R-:W-:Y:S02]  /*0110*/  P2R R2, PR, RZ, 0x40 ;  /* 0x00000040ff027803 */ /* 0x000fe40000000000 */
        /* <DEDUP_REMOVED lines=11> */
[----:B------:R0:W5:Y:S04]  /*01d0*/  LDG.E.64 R22, [R4.64] ;  /* 0x0000000404167981 */ /* 0x000168000c1e1b00 */
[----:B------:R0:W5:Y:S01]  /*01e0*/  LDG.E.64 R24, [R8.64] ;  /* 0x0000000408187981 */ /* 0x000162000c1e1b00 */
[----:B------:R-:W-:Y:S01]  /*01f0*/  LOP3.LUT R11, R11, 0x20, RZ, 0xfc, !PT ;  /* 0x000000200b0b7812 */ /* 0x000fe200078efcff */
[----:B------:R-:W-:Y:S02]  /*0200*/  @!P0 CS2R R2, SRZ ;  /* 0x0000000000028805 */ /* 0x000fe4000001ff00 */
.L_x_12277:
[----:B0-----:R-:W-:Y:S05]  /*0210*/  BSYNC B0 ;  /* 0x0000000000007941 */ /* 0x001fea0003800000 */
.L_x_12276:
[----:B------:R-:W-:Y:S01]  /*0220*/  BSSY B0, `(.L_x_12278) ;  /* 0x000000f000007945 */ /* 0x000fe20003800000 */
[----:B------:R-:W-:Y:S05]  /*0230*/  @!P6 BRA `(.L_x_12279) ;  /* 0x000000d00000e947 */ /* 0x000fea0003800000 */
[----:B------:R-:W-:Y:S01]  /*0240*/  ISETP.NE.U32.AND P0, PT, RZ, c[0x0][0x218], PT ;  /* 0x00008600ff007a0c */ /* 0x000fe20003f05070 */
[----:B------:R-:W-:-:S03]  /*0250*/  IMAD.MOV.U32 R12, RZ, RZ, 0x8 ;  /* 0x00000008ff0c7424 */ /* 0x000fc600078e00ff */
[----:B------:R-:W-:Y:S01]  /*0260*/  ISETP.NE.AND.EX P0, PT, RZ, c[0x0][0x21c], PT, P0 ;  /* 0x00008700ff007a0c */ /* 0x000fe20003f05300 */
[----:B------:R-:W-:-:S06]  /*0270*/  IMAD.WIDE.U32 R12, R11, R12, c[0x0][0x1b0] ;  /* 0x00006c000b0c7625 */ /* 0x000fcc00078e000c */
[----:B------:R-:W5:Y:S06]  /*0280*/  LDG.E.64 R12, [R12.64] ;  /* 0x000000040c0c7981 */ /* 0x000f6c000c1e1b00 */
        /* <DEDUP_REMOVED lines=8> */
.L_x_12279:
[----:B0-----:R-:W-:Y:S05]  /*0310*/  BSYNC B0 ;  /* 0x0000000000007941 */ /* 0x001fea0003800000 */
.L_x_12278:
        /* <DEDUP_REMOVED lines=15> */
.L_x_12281:
[----:B0-----:R-:W-:Y:S05]  /*0410*/  BSYNC B0 ;  /* 0x0000000000007941 */ /* 0x001fea0003800000 */
.L_x_12280:
        /* <DEDUP_REMOVED lines=12> */
[----:B------:R-:W5:Y:S01]  /*04e0*/  LDG.E.64 R20, [R20.64] ;  /* 0x0000000414147981 */ /* 0x000f62000c1e1b00 */
[----:B------:R-:W-:-:S03]  /*04f0*/  @!P0 CS2R R8, SRZ ;  /* 0x0000000000088805 */ /* 0x000fc6000001ff00 */
.L_x_12283:
[----:B0-----:R-:W-:Y:S05]  /*0500*/  BSYNC B0 ;  /* 0x0000000000007941 */ /* 0x001fea0003800000 */
.L_x_12282:
[----:B------:R-:W-:Y:S05]  /*0510*/  @P4 EXIT ;  /* 0x000000000000494d */ /* 0x000fea0003800000 */
[----:B-----5:R-:W-:Y:S01]  /*0520*/  MOV R11, R24 ;  /* 0x00000018000b7202 */ /* 0x020fe20000000f00 */
[----:B------:R-:W-:Y:S01]  /*0530*/  IMAD.MOV.U32 R18, RZ, RZ, R26 ;  /* 0x000000ffff127224 */ /* 0x000fe200078e001a */
[----:B------:R-:W-:Y:S01]  /*0540*/  SHF.R.U64 R30, R24, 0x10, R25 ;  /* 0x00000010181e7819 */ /* 0x000fe20000001219 */
[----:B------:R-:W-:Y:S01]  /*0550*/  IMAD.MOV.U32 R54, RZ, RZ, R23 ;  /* 0x000000ffff367224 */ /* 0x000fe200078e0017 */
[----:B------:R-:W-:Y:S01]  /*0560*/  MOV R19, R25 ;  /* 0x0000001900137202 */ /* 0x000fe20000000f00 */
[----:B------:R-:W-:Y:S01]  /*0570*/  IMAD.MOV.U32 R65, RZ, RZ, R14 ;  /* 0x000000ffff417224 */ /* 0x000fe200078e000e */
[----:B------:R-:W-:Y:S01]  /*0580*/  SHF.R.U32.HI R24, RZ, 0x10, R25 ;  /* 0x00000010ff187819 */ /* 0x000fe20000011619 */
        /* <DEDUP_REMOVED lines=82> */
.L_x_12335:
        /* <DEDUP_REMOVED lines=14> */
[----:B------:R-:W-:Y:S01]  /*0b90*/  LEA.HI R83, R83, R82, RZ, 0x2 ;  /* 0x0000005253537211 */ /* 0x000fe200078f10ff */
[----:B------:R-:W-:Y:S01]  /*0ba0*/  IMAD.MOV.U32 R82, RZ, RZ, RZ ;  /* 0x000000ffff527224 */ /* 0x000fe200078e00ff */
[----:B------:R-:W-:Y:S02]  /*0bb0*/  @P4 LEA.HI R85, R85, R84, RZ, 0x2 ;  /* 0x0000005455554211 */ /* 0x000fe400078f10ff */
[-C--:B------:R-:W-:Y:S02]  /*0bc0*/  LEA.HI.SX32 R84, R83, R42.reuse, 0x1e ;  /* 0x0000002a53547211 */ /* 0x080fe400078ff2ff */
[----:B------:R-:W-:Y:S02]  /*0bd0*/  @P4 LEA.HI.SX32 R82, R85, R42, 0x1e ;  /* 0x0000002a55524211 */ /* 0x000fe400078ff2ff */
[----:B------:R-:W-:Y:S01]  /*0be0*/  SHF.R.S32.HI R83, RZ, 0x1f, R10 ;  /* 0x0000001fff537819 */ /* 0x000fe2000001140a */
[----:B------:R-:W-:Y:S05]  /*0bf0*/  @!P1 BRA `(.L_x_12285) ;  /* 0x0000032000009947 */ /* 0x000fea0003800000 */
[----:B-1----:R-:W-:-:S04]  /*0c00*/  ISETP.NE.U32.AND P5, PT, RZ, c[0x0][0x180], PT ;  /* 0x00006000ff007a0c */ /* 0x002fc80003fa5070 */
[----:B------:R-:W-:-:S13]  /*0c10*/  ISETP.NE.AND.EX P5, PT, RZ, c[0x0][0x184], PT, P5 ;  /* 0x00006100ff007a0c */ /* 0x000fda0003fa5350 */
[----:B------:R-:W-:-:S05]  /*0c20*/  @P5 MOV R41, 0x10 ;  /* 0x0000001000295802 */ /* 0x000fca0000000f00 */
[----:B------:R-:W-:-:S05]  /*0c30*/  @P5 IMAD.WIDE.U32 R40, R84, R41, c[0x0][0x180] ;  /* 0x0000600054285625 */ /* 0x000fca00078e0029 */
[----:B------:R0:W2:Y:S01]  /*0c40*/  @P5 LDG.E.128 R16, [R40.64] ;  /* 0x0000000428105981 */ /* 0x0000a2000c1e1d00 */
[----:B------:R-:W-:Y:S02]  /*0c50*/  @P4 MOV R43, 0x10 ;  /* 0x00000010002b4802 */ /* 0x000fe40000000f00 */
[----:B------:R-:W-:-:S03]  /*0c60*/  ISETP.GT.AND P6, PT, R81, RZ, PT ;  /* 0x000000ff5100720c */ /* 0x000fc60003fc4270 */
[----:B------:R-:W-:-:S05]  /*0c70*/  @P4 IMAD.WIDE.U32 R42, R82, R43, c[0x0][0x170] ;  /* 0x00005c00522a4625 */ /* 0x000fca00078e002b */
[----:B------:R1:W5:Y:S05]  /*0c80*/  @P4 LDG.E.128 R24, [R42.64] ;  /* 0x000000042a184981 */ /* 0x00036a000c1e1d00 */
[----:B------:R-:W-:-:S04]  /*0c90*/  @!P6 ISETP.NE.U32.AND P0, PT, RZ, c[0x0][0x180], PT ;  /* 0x00006000ff00ea0c */ /* 0x000fc80003f05070 */
[----:B------:R-:W-:Y:S02]  /*0ca0*/  @!P6 ISETP.NE.AND.EX P0, PT, RZ, c[0x0][0x184], PT, P0 ;  /* 0x00006100ff00ea0c */ /* 0x000fe40003f05300 */
[----:B0-----:R-:W-:Y:S01]  /*0cb0*/  MOV R41, 0x10 ;  /* 0x0000001000297802 */ /* 0x001fe20000000f00 */
[----:B------:R-:W-:Y:S04]  /*0cc0*/  BSSY B1, `(.L_x_12286) ;  /* 0x0000010000017945 */ /* 0x000fe80003800000 */
        /* <DEDUP_REMOVED lines=12> */
[----:B-1---5:R-:W-:-:S04]  /*0d90*/  FMUL.FTZ R20, R24, c[0x0][0x1ec] ;  /* 0x00007b0018147a20 */ /* 0x022fc80000410000 */
[----:B------:R-:W-:-:S04]  /*0da0*/  FMUL.FTZ R20, R11, R20 ;  /* 0x000000140b147220 */ /* 0x000fc80000410000 */
[----:B------:R-:W-:Y:S02]  /*0db0*/  @P5 FADD.FTZ R20, R16, R20 ;  /* 0x0000001410145221 */ /* 0x000fe40000010000 */
.L_x_12287:
[----:B-1----:R-:W-:Y:S05]  /*0dc0*/  BSYNC B1 ;  /* 0x0000000000017941 */ /* 0x002fea0003800000 */
.L_x_12286:
[----:B------:R-:W-:Y:S01]  /*0dd0*/  BSSY B1, `(.L_x_12288) ;  /* 0x0000005000017945 */ /* 0x000fe20003800000 */
[----:B------:R-:W-:Y:S05]  /*0de0*/  @!P6 BRA `(.L_x_12289) ;  /* 0x000000300000e947 */ /* 0x000fea0003800000 */
[----:B-----5:R-:W-:-:S04]  /*0df0*/  FMUL.FTZ R21, R25, c[0x0][0x1ec] ;  /* 0x00007b0019157a20 */ /* 0x020fc80000410000 */
[----:B------:R-:W-:-:S04]  /*0e00*/  FMUL.FTZ R21, R12, R21 ;  /* 0x000000150c157220 */ /* 0x000fc80000410000 */
[----:B------:R-:W-:Y:S02]  /*0e10*/  @P5 FADD.FTZ R21, R17, R21 ;  /* 0x0000001511155221 */ /* 0x000fe40000010000 */
.L_x_12289:
[----:B------:R-:W-:Y:S05]  /*0e20*/  BSYNC B1 ;  /* 0x0000000000017941 */ /* 0x000fea0003800000 */
.L_x_12288:
[----:B------:R-:W-:Y:S01]  /*0e30*/  BSSY B1, `(.L_x_12290) ;  /* 0x0000005000017945 */ /* 0x000fe20003800000 */
[----:B------:R-:W-:Y:S05]  /*0e40*/  @!P6 BRA `(.L_x_12291) ;  /* 0x000000300000e947 */ /* 0x000fea0003800000 */
[----:B-----5:R-:W-:-:S04]  /*0e50*/  FMUL.FTZ R22, R26, c[0x0][0x1ec] ;  /* 0x00007b001a167a20 */ /* 0x020fc80000410000 */
[----:B------:R-:W-:-:S04]  /*0e60*/  FMUL.FTZ R22, R13, R22 ;  /* 0x000000160d167220 */ /* 0x000fc80000410000 */
[----:B------:R-:W-:Y:S02]  /*0e70*/  @P5 FADD.FTZ R22, R18, R22 ;  /* 0x0000001612165221 */ /* 0x000fe40000010000 */
.L_x_12291:
[----:B------:R-:W-:Y:S05]  /*0e80*/  BSYNC B1 ;  /* 0x0000000000017941 */ /* 0x000fea0003800000 */
.L_x_12290:
[----:B------:R-:W-:Y:S01]  /*0e90*/  BSSY B1, `(.L_x_12292) ;  /* 0x0000005000017945 */ /* 0x000fe20003800000 */
[----:B------:R-:W-:Y:S05]  /*0ea0*/  @!P6 BRA `(.L_x_12293) ;  /* 0x000000300000e947 */ /* 0x000fea0003800000 */
[----:B-----5:R-:W-:-:S04]  /*0eb0*/  FMUL.FTZ R23, R27, c[0x0][0x1ec] ;  /* 0x00007b001b177a20 */ /* 0x020fc80000410000 */
[----:B------:R-:W-:-:S04]  /*0ec0*/  FMUL.FTZ R23, R14, R23 ;  /* 0x000000170e177220 */ /* 0x000fc80000410000 */
[----:B------:R-:W-:Y:S02]  /*0ed0*/  @P5 FADD.FTZ R23, R19, R23 ;  /* 0x0000001713175221 */ /* 0x000fe40000010000 */
.L_x_12293:
[----:B------:R-:W-:Y:S05]  /*0ee0*/  BSYNC B1 ;  /* 0x0000000000017941 */ /* 0x000fea0003800000 */
.L_x_12292:
[----:B------:R0:W-:Y:S01]  /*0ef0*/  STG.E.128 [R40.64], R20 ;  /* 0x0000001428007986 */ /* 0x0001e2000c101d04 */
[----:B------:R-:W-:Y:S02]  /*0f00*/  IADD3 R82, R82, 0x20, RZ ;  /* 0x0000002052527810 */ /* 0x000fe40007ffe0ff */
[----:B------:R-:W-:Y:S02]  /*0f10*/  IADD3 R84, R84, 0x20, RZ ;  /* 0x0000002054547810 */ /* 0x000fe40007ffe0ff */
.L_x_12285:
[----:B-1----:R-:W-:Y:S05]  /*0f20*/  BSYNC B0 ;  /* 0x0000000000007941 */ /* 0x002fea0003800000 */
.L_x_12284:
        /* <DEDUP_REMOVED lines=8> */
[----:B------:R-:W-:Y:S01]  /*0fb0*/  @P4 IMAD.MOV.U32 R43, RZ, RZ, 0x10 ;  /* 0x00000010ff2b4424 */ /* 0x000fe200078e00ff */
[----:B------:R-:W-:-:S03]  /*0fc0*/  ISETP.GT.AND P6, PT, R81, RZ, PT ;  /* 0x000000ff5100720c */ /* 0x000fc60003fc4270 */
[----:B------:R-:W-:-:S05]  /*0fd0*/  @P4 IMAD.WIDE.U32 R42, R82, R43, c[0x0][0x170] ;  /* 0x00005c00522a4625 */ /* 0x000fca00078e002b */
[----:B-----5:R1:W5:Y:S05]  /*0fe0*/  @P4 LDG.E.128 R24, [R42.64] ;  /* 0x000000042a184981 */ /* 0x02036a000c1e1d00 */
[----:B------:R-:W-:-:S04]  /*0ff0*/  @!P6 ISETP.NE.U32.AND P0, PT, RZ, c[0x0][0x180], PT ;  /* 0x00006000ff00ea0c */ /* 0x000fc80003f05070 */
[----:B------:R-:W-:Y:S01]  /*1000*/  @!P6 ISETP.NE.AND.EX P0, PT, RZ, c[0x0][0x184], PT, P0 ;  /* 0x00006100ff00ea0c */ /* 0x000fe20003f05300 */
[----:B0-----:R-:W-:Y:S01]  /*1010*/  HFMA2.MMA R41, -RZ, RZ, 0, 9.5367431640625e-07 ;  /* 0x00000010ff297435 */ /* 0x001fe200000001ff */
[----:B------:R-:W-:Y:S09]  /*1020*/  BSSY B1, `(.L_x_12296) ;  /* 0x0000010000017945 */ /* 0x000ff20003800000 */
[----:B------:R-:W-:Y:S01]  /*1030*/  IMAD.WIDE.U32 R40, R84, R41, c[0x0][0x188] ;  /* 0x0000620054287625 */ /* 0x000fe200078e0029 */
[----:B--2---:R-:W-:-:S02]  /*1040*/  @!P6 FSEL R28, R16, RZ, P0 ;  /* 0x000000ff101ce208 */ /* 0x004fc40000000000 */
        /* <DEDUP_REMOVED lines=13> */
.L_x_12297:
[----:B-1----:R-:W-:Y:S05]  /*1120*/  BSYNC B1 ;  /* 0x0000000000017941 */ /* 0x002fea0003800000 */
.L_x_12296:
[----:B------:R-:W-:Y:S01]  /*1130*/  BSSY B1, `(.L_x_12298) ;  /* 0x0000005000017945 */ /* 0x000fe20003800000 */
[----:B------:R-:W-:Y:S05]  /*1140*/  @!P6 BRA `(.L_x_12299) ;  /* 0x000000300000e947 */ /* 0x000fea0003800000 */
[----:B-----5:R-:W-:-:S04]  /*1150*/  FMUL.FTZ R29, R25, c[0x0][0x1ec] ;  /* 0x00007b00191d7a20 */ /* 0x020fc80000410000 */
[----:B------:R-:W-:-:S04]  /*1160*/  FMUL.FTZ R29, R44, R29 ;  /* 0x0000001d2c1d7220 */ /* 0x000fc80000410000 */
[----:B------:R-:W-:Y:S02]  /*1170*/  @P5 FADD.FTZ R29, R17, R29 ;  /* 0x0000001d111d5221 */ /* 0x000fe40000010000 */
.L_x_12299:
[----:B------:R-:W-:Y:S05]  /*1180*/  BSYNC B1 ;  /* 0x0000000000017941 */ /* 0x000fea0003800000 */
.L_x_12298:
[----:B------:R-:W-:Y:S01]  /*1190*/  BSSY B1, `(.L_x_12300) ;  /* 0x0000005000017945 */ /* 0x000fe20003800000 */
[----:B------:R-:W-:Y:S05]  /*11a0*/  @!P6 BRA `(.L_x_12301) ;  /* 0x000000300000e947 */ /* 0x000fea0003800000 */
[----:B-----5:R-:W-:-:S04]  /*11b0*/  FMUL.FTZ R30, R26, c[0x0][0x1ec] ;  /* 0x00007b001a1e7a20 */ /* 0x020fc80000410000 */
[----:B------:R-:W-:-:S04]  /*11c0*/  FMUL.FTZ R30, R45, R30 ;  /* 0x0000001e2d1e7220 */ /* 0x000fc80000410000 */
[----:B------:R-:W-:Y:S02]  /*11d0*/  @P5 FADD.FTZ R30, R18, R30 ;  /* 0x0000001e121e5221 */ /* 0x000fe40000010000 */
.L_x_12301:
[----:B------:R-:W-:Y:S05]  /*11e0*/  BSYNC B1 ;  /* 0x0000000000017941 */ /* 0x000fea0003800000 */
.L_x_12300:
[----:B------:R-:W-:Y:S01]  /*11f0*/  BSSY B1, `(.L_x_12302) ;  /* 0x0000005000017945 */ /* 0x000fe20003800000 */
[----:B------:R-:W-:Y:S05]  /*1200*/  @!P6 BRA `(.L_x_12303) ;  /* 0x000000300000e947 */ /* 0x000fea0003800000 */
[----:B-----5:R-:W-:-:S04]  /*1210*/  FMUL.FTZ R31, R27, c[0x0][0x1ec] ;  /* 0x00007b001b1f7a20 */ /* 0x020fc80000410000 */
[----:B------:R-:W-:-:S04]  /*1220*/  FMUL.FTZ R31, R46, R31 ;  /* 0x0000001f2e1f7220 */ /* 0x000fc80000410000 */
[----:B------:R-:W-:Y:S02]  /*1230*/  @P5 FADD.FTZ R31, R19, R31 ;  /* 0x0000001f131f5221 */ /* 0x000fe40000010000 */
.L_x_12303:
[----:B------:R-:W-:Y:S05]  /*1240*/  BSYNC B1 ;  /* 0x0000000000017941 */ /* 0x000fea0003800000 */
.L_x_12302:
[----:B------:R0:W-:Y:S01]  /*1250*/  STG.E.128 [R40.64], R28 ;  /* 0x0000001c28007986 */ /* 0x0001e2000c101d04 */
[----:B------:R-:W-:Y:S02]  /*1260*/  IADD3 R82, R82, 0x20, RZ ;  /* 0x0000002052527810 */ /* 0x000fe40007ffe0ff */
[----:B------:R-:W-:Y:S02]  /*1270*/  IADD3 R84, R84, 0x20, RZ ;  /* 0x0000002054547810 */ /* 0x000fe40007ffe0ff */
.L_x_12295:
[----:B------:R-:W-:Y:S05]  /*1280*/  BSYNC B0 ;  /* 0x0000000000007941 */ /* 0x000fea0003800000 */
.L_x_12294:
[----:B------:R-:W-:Y:S01]  /*1290*/  BSSY B0, `(.L_x_12304) ;  /* 0x0000034000007945 */ /* 0x000fe20003800000 */
[----:B------:R-:W-:Y:S05]  /*12a0*/  @!P2 BRA `(.L_x_12305) ;  /* 0x000003200000a947 */ /* 0x000fea0003800000 */
[----:B------:R-:W-:-:S04]  /*12b0*/  ISETP.NE.U32.AND P5, PT, RZ, c[0x0][0x180], PT ;  /* 0x00006000ff007a0c */ /* 0x000fc80003fa5070 */
[----:B------:R-:W-:-:S13]  /*12c0*/  ISETP.NE.AND.EX P5, PT, RZ, c[0x0][0x184], PT, P5 ;  /* 0x00006100ff007a0c */ /* 0x000fda0003fa5350 */
[----:B0-----:R-:W-:-:S05]  /*12d0*/  @P5 MOV R41, 0x10 ;  /* 0x0000001000295802 */ /* 0x001fca0000000f00 */
[----:B------:R-:W-:-:S05]  /*12e0*/  @P5 IMAD.WIDE.U32 R40, R84, R41, c[0x0][0x180] ;  /* 0x0000600054285625 */ /* 0x000fca00078e0029 */
[----:B------:R0:W2:Y:S01]  /*12f0*/  @P5 LDG.E.128 R16, [R40.64] ;  /* 0x0000000428105981 */ /* 0x0000a2000c1e1d00 */
[----:B------:R-:W-:Y:S02]  /*1300*/  @P4 MOV R43, 0x10 ;  /* 0x00000010002b4802 */ /* 0x000fe40000000f00 */
        /* <DEDUP_REMOVED lines=22> */
.L_x_12307:
[----:B-1----:R-:W-:Y:S05]  /*1470*/  BSYNC B1 ;  /* 0x0000000000017941 */ /* 0x002fea0003800000 */
.L_x_12306:
[----:B------:R-:W-:Y:S01]  /*1480*/  BSSY B1, `(.L_x_12308) ;  /* 0x0000005000017945 */ /* 0x000fe20003800000 */
[----:B------:R-:W-:Y:S05]  /*1490*/  @!P6 BRA `(.L_x_12309) ;  /* 0x000000300000e947 */ /* 0x000fea0003800000 */
[----:B-----5:R-:W-:-:S04]  /*14a0*/  FMUL.FTZ R33, R25, c[0x0][0x1ec] ;  /* 0x00007b0019217a20 */ /* 0x020fc80000410000 */
[----:B------:R-:W-:-:S04]  /*14b0*/  FMUL.FTZ R33, R48, R33 ;  /* 0x0000002130217220 */ /* 0x000fc80000410000 */
[----:B------:R-:W-:Y:S02]  /*14c0*/  @P5 FADD.FTZ R33, R17, R33 ;  /* 0x0000002111215221 */ /* 0x000fe40000010000 */
.L_x_12309:
[----:B------:R-:W-:Y:S05]  /*14d0*/  BSYNC B1 ;  /* 0x0000000000017941 */ /* 0x000fea0003800000 */
.L_x_12308:
[----:B------:R-:W-:Y:S01]  /*14e0*/  BSSY B1, `(.L_x_12310) ;  /* 0x0000005000017945 */ /* 0x000fe20003800000 */
[----:B------:R-:W-:Y:S05]  /*14f0*/  @!P6 BRA `(.L_x_12311) ;  /* 0x000000300000e947 */ /* 0x000fea0003800000 */
[----:B-----5:R-:W-:-:S04]  /*1500*/  FMUL.FTZ R34, R26, c[0x0][0x1ec] ;  /* 0x00007b001a227a20 */ /* 0x020fc80000410000 */
[----:B------:R-:W-:-:S04]  /*1510*/  FMUL.FTZ R34, R49, R34 ;  /* 0x0000002231227220 */ /* 0x000fc80000410000 */
[----:B------:R-:W-:Y:S02]  /*1520*/  @P5 FADD.FTZ R34, R18, R34 ;  /* 0x0000002212225221 */ /* 0x000fe40000010000 */
.L_x_12311:
[----:B------:R-:W-:Y:S05]  /*1530*/  BSYNC B1 ;  /* 0x0000000000017941 */ /* 0x000fea0003800000 */
.L_x_12310:
[----:B------:R-:W-:Y:S01]  /*1540*/  BSSY B1, `(.L_x_12312) ;  /* 0x0000005000017945 */ /* 0x000fe20003800000 */
[----:B------:R-:W-:Y:S05]  /*1550*/  @!P6 BRA `(.L_x_12313) ;  /* 0x000000300000e947 */ /* 0x000fea0003800000 */
[----:B-----5:R-:W-:-:S04]  /*1560*/  FMUL.FTZ R35, R27, c[0x0][0x1ec] ;  /* 0x00007b001b237a20 */ /* 0x020fc80000410000 */
[----:B------:R-:W-:-:S04]  /*1570*/  FMUL.FTZ R35, R50, R35 ;  /* 0x0000002332237220 */ /* 0x000fc80000410000 */
[----:B------:R-:W-:Y:S02]  /*1580*/  @P5 FADD.FTZ R35, R19, R35 ;  /* 0x0000002313235221 */ /* 0x000fe40000010000 */
.L_x_12313:
[----:B------:R-:W-:Y:S05]  /*1590*/  BSYNC B1 ;  /* 0x0000000000017941 */ /* 0x000fea0003800000 */
.L_x_12312:
[----:B------:R0:W-:Y:S01]  /*15a0*/  STG.E.128 [R40.64], R32 ;  /* 0x0000002028007986 */ /* 0x0001e2000c101d04 */
[----:B------:R-:W-:Y:S02]  /*15b0*/  IADD3 R82, R82, 0x20, RZ ;  /* 0x0000002052527810 */ /* 0x000fe40007ffe0ff */
[----:B------:R-:W-:Y:S02]  /*15c0*/  IADD3 R84, R84, 0x20, RZ ;  /* 0x0000002054547810 */ /* 0x000fe40007ffe0ff */
.L_x_12305:
[----:B------:R-:W-:Y:S05]  /*15d0*/  BSYNC B0 ;  /* 0x0000000000007941 */ /* 0x000fea0003800000 */
.L_x_12304:
[----:B------:R-:W-:Y:S01]  /*15e0*/  BSSY B0, `(.L_x_12314) ;  /* 0x0000032000007945 */ /* 0x000fe20003800000 */
[----:B------:R-:W-:Y:S05]  /*15f0*/  @!P3 BRA `(.L_x_12315) ;  /* 0x000003000000b947 */ /* 0x000fea0003800000 */
[----:B------:R-:W-:-:S04]  /*1600*/  ISETP.NE.U32.AND P0, PT, RZ, c[0x0][0x180], PT ;  /* 0x00006000ff007a0c */ /* 0x000fc80003f05070 */
[----:B------:R-:W-:-:S13]  /*1610*/  ISETP.NE.AND.EX P0, PT, RZ, c[0x0][0x184], PT, P0 ;  /* 0x00006100ff007a0c */ /* 0x000fda0003f05300 */
[----:B------:R-:W-:-:S04]  /*1620*/  @P0 IMAD.MOV.U32 R39, RZ, RZ, 0x10 ;  /* 0x00000010ff270424 */ /* 0x000fc800078e00ff */
[----:B------:R-:W-:-:S05]  /*1630*/  @P0 IMAD.WIDE.U32 R38, R84, R39, c[0x0][0x180] ;  /* 0x0000600054260625 */ /* 0x000fca00078e0027 */
[----:B------:R-:W2:Y:S01]  /*1640*/  @P0 LDG.E.128 R16, [R38.64] ;  /* 0x0000000426100981 */ /* 0x000ea2000c1e1d00 */
[----:B------:R-:W-:Y:S02]  /*1650*/  ISETP.GT.AND P5, PT, R81, RZ, PT ;  /* 0x000000ff5100720c */ /* 0x000fe40003fa4270 */
[----:B0-----:R-:W-:-:S05]  /*1660*/  @P4 MOV R41, 0x10 ;  /* 0x0000001000294802 */ /* 0x001fca0000000f00 */
[----:B------:R-:W-:-:S05]  /*1670*/  @P4 IMAD.WIDE.U32 R40, R82, R41, c[0x0][0x170] ;  /* 0x00005c0052284625 */ /* 0x000fca00078e0029 */
[----:B-----5:R0:W5:Y:S01]  /*1680*/  @P4 LDG.E.128 R24, [R40.64] ;  /* 0x0000000428184981 */ /* 0x020162000c1e1d00 */
[----:B------:R-:W-:Y:S01]  /*1690*/  @!P5 ISETP.NE.U32.AND P4, PT, RZ, c[0x0][0x180], PT ;  /* 0x00006000ff00da0c */ /* 0x000fe20003f85070 */
[----:B------:R-:W-:Y:S01]  /*16a0*/  HFMA2.MMA R85, -RZ, RZ, 0, 9.5367431640625e-07 ;  /* 0x00000010ff557435 */ /* 0x000fe200000001ff */
        /* <DEDUP_REMOVED lines=15> */
[----:B------:R-:W-:-:S04]  /*17a0*/  FMUL.FTZ R36, R55, R36 ;  /* 0x0000002437247220 */ /* 0x000fc80000410000 */
[----:B------:R-:W-:Y:S02]  /*17b0*/  @P0 FADD.FTZ R36, R16, R36 ;  /* 0x0000002410240221 */ /* 0x000fe40000010000 */
.L_x_12317:
[----:B0-----:R-:W-:Y:S05]  /*17c0*/  BSYNC B1 ;  /* 0x0000000000017941 */ /* 0x001fea0003800000 */
.L_x_12316:
[----:B------:R-:W-:Y:S01]  /*17d0*/  BSSY B1, `(.L_x_12318) ;  /* 0x0000005000017945 */ /* 0x000fe20003800000 */
[----:B------:R-:W-:Y:S05]  /*17e0*/  @!P5 BRA `(.L_x_12319) ;  /* 0x000000300000d947 */ /* 0x000fea0003800000 */
[----:B-----5:R-:W-:-:S04]  /*17f0*/  FMUL.FTZ R37, R25, c[0x0][0x1ec] ;  /* 0x00007b0019257a20 */ /* 0x020fc80000410000 */
[----:B------:R-:W-:-:S04]  /*1800*/  FMUL.FTZ R37, R56, R37 ;  /* 0x0000002538257220 */ /* 0x000fc80000410000 */
[----:B------:R-:W-:Y:S02]  /*1810*/  @P0 FADD.FTZ R37, R17, R37 ;  /* 0x0000002511250221 */ /* 0x000fe40000010000 */
.L_x_12319:
[----:B------:R-:W-:Y:S05]  /*1820*/  BSYNC B1 ;  /* 0x0000000000017941 */ /* 0x000fea0003800000 */
.L_x_12318:
[----:B------:R-:W-:Y:S01]  /*1830*/  BSSY B1, `(.L_x_12320) ;  /* 0x0000005000017945 */ /* 0x000fe20003800000 */
[----:B------:R-:W-:Y:S05]  /*1840*/  @!P5 BRA `(.L_x_12321) ;  /* 0x000000300000d947 */ /* 0x000fea0003800000 */
[----:B-----5:R-:W-:-:S04]  /*1850*/  FMUL.FTZ R38, R26, c[0x0][0x1ec] ;  /* 0x00007b001a267a20 */ /* 0x020fc80000410000 */
[----:B------:R-:W-:-:S04]  /*1860*/  FMUL.FTZ R38, R57, R38 ;  /* 0x0000002639267220 */ /* 0x000fc80000410000 */
[----:B------:R-:W-:Y:S02]  /*1870*/  @P0 FADD.FTZ R38, R18, R38 ;  /* 0x0000002612260221 */ /* 0x000fe40000010000 */
.L_x_12321:
[----:B------:R-:W-:Y:S05]  /*1880*/  BSYNC B1 ;  /* 0x0000000000017941 */ /* 0x000fea0003800000 */
.L_x_12320:
[----:B------:R-:W-:Y:S01]  /*1890*/  BSSY B1, `(.L_x_12322) ;  /* 0x0000005000017945 */ /* 0x000fe20003800000 */
[----:B------:R-:W-:Y:S05]  /*18a0*/  @!P5 BRA `(.L_x_12323) ;  /* 0x000000300000d947 */ /* 0x000fea0003800000 */
[----:B-----5:R-:W-:-:S04]  /*18b0*/  FMUL.FTZ R39, R27, c[0x0][0x1ec] ;  /* 0x00007b001b277a20 */ /* 0x020fc80000410000 */
[----:B------:R-:W-:-:S04]  /*18c0*/  FMUL.FTZ R39, R58, R39 ;  /* 0x000000273a277220 */ /* 0x000fc80000410000 */
[----:B------:R-:W-:Y:S02]  /*18d0*/  @P0 FADD.FTZ R39, R19, R39 ;  /* 0x0000002713270221 */ /* 0x000fe40000010000 */
.L_x_12323:
[----:B------:R-:W-:Y:S05]  /*18e0*/  BSYNC B1 ;  /* 0x0000000000017941 */ /* 0x000fea0003800000 */
.L_x_12322:
[----:B------:R0:W-:Y:S02]  /*18f0*/  STG.E.128 [R84.64], R36 ;  /* 0x0000002454007986 */ /* 0x0001e4000c101d04 */
.L_x_12315:
[----:B------:R-:W-:Y:S05]  /*1900*/  BSYNC B0 ;  /* 0x0000000000007941 */ /* 0x000fea0003800000 */
.L_x_12314:
        /* <DEDUP_REMOVED lines=23> */
.L_x_12336:
        /* <DEDUP_REMOVED lines=53> */
.L_x_12337:
        /* <DEDUP_REMOVED lines=9> */
[C---:B------:R-:W-:Y:S02]  /*1e60*/  @!P6 LEA.HI.X R43, R10.reuse, c[0x0][0x1a4], R83, 0x2, P4 ;  /* 0x000069000a2bea11 */ /* 0x040fe400020f1453 */
[----:B------:R-:W-:-:S03]  /*1e70*/  @!P6 LEA R40, P4, R10, c[0x0][0x1a8], 0x2 ;  /* 0x00006a000a28ea11 */ /* 0x000fc600078810ff */
[----:B------:R-:W1:Y:S01]  /*1e80*/  MUFU.RSQ R81, R81 ;  /* 0x0000005100517308 */ /* 0x000e620000001400 */
[----:B------:R-:W-:Y:S01]  /*1e90*/  @!P6 LEA.HI.X R41, R10, c[0x0][0x1ac], R83, 0x2, P4 ;  /* 0x00006b000a29ea11 */ /* 0x000fe200020f1453 */
[----:B------:R2:W-:Y:S01]  /*1ea0*/  @!P6 STG.E [R42.64], R85 ;  /* 0x000000552a00e986 */ /* 0x0005e2000c101904 */
[----:B-----5:R-:W-:-:S03]  /*1eb0*/  ISETP.GE.AND P4, PT, R60, 0x1, PT ;  /* 0x000000013c00780c */ /* 0x020fc60003f86270 */
[----:B-1----:R2:W-:Y:S10]  /*1ec0*/  @!P6 STG.E [R40.64], R81 ;  /* 0x000000512800e986 */ /* 0x0025f4000c101904 */
[----:B------:R-:W-:Y:S05]  /*1ed0*/  @!P4 BRA `(.L_x_12327) ;  /* 0x000005100000c947 */ /* 0x000fea0003800000 */
[----:B------:R-:W-:Y:S01]  /*1ee0*/  IADD3 R60, R60, -0x1, RZ ;  /* 0xffffffff3c3c7810 */ /* 0x000fe20007ffe0ff */
[----:B------:R-:W-:Y:S01]  /*1ef0*/  BSSY B1, `(.L_x_12328) ;  /* 0x0000018000017945 */ /* 0x000fe20003800000 */
[----:B--2---:R-:W-:-:S02]  /*1f00*/  LOP3.LUT R40, R61, 0x1f, RZ, 0xc0, !PT ;  /* 0x0000001f3d287812 */ /* 0x004fc400078ec0ff */
[----:B0-----:R-:W-:Y:S01]  /*1f10*/  FSEL R82, R85, RZ, !P0 ;  /* 0x000000ff55527208 */ /* 0x001fe20004000000 */
[----:B------:R-:W-:-:S05]  /*1f20*/  IMAD R60, R60, c[0x0][0x168], RZ ;  /* 0x00005a003c3c7a24 */ /* 0x000fca00078e02ff */
[----:B------:R-:W-:-:S04]  /*1f30*/  SHF.R.S32.HI R41, RZ, 0x1f, R60 ;  /* 0x0000001fff297819 */ /* 0x000fc8000001143c */
[----:B------:R-:W-:-:S04]  /*1f40*/  LEA.HI R41, R41, R60, RZ, 0x2 ;  /* 0x0000003c29297211 */ /* 0x000fc800078f10ff */
[----:B------:R-:W-:Y:S01]  /*1f50*/  LEA.HI.SX32 R83, R41, R40, 0x1e ;  /* 0x0000002829537211 */ /* 0x000fe200078ff2ff */
[----:B------:R-:W-:Y:S05]  /*1f60*/  @!P1 BRA `(.L_x_12329) ;  /* 0x0000010000009947 */ /* 0x000fea0003800000 */
[----:B------:R-:W-:Y:S01]  /*1f70*/  HFMA2.MMA R86, -RZ, RZ, 0, 9.5367431640625e-07 ;  /* 0x00000010ff567435 */ /* 0x000fe200000001ff */
[--C-:B------:R-:W-:Y:S02]  /*1f80*/  FADD.FTZ R42, R21, -R82.reuse ;  /* 0x80000052152a7221 */ /* 0x100fe40000010000 */
        /* <DEDUP_REMOVED lines=14> */
.L_x_12329:
[----:B------:R-:W-:Y:S05]  /*2070*/  BSYNC B1 ;  /* 0x0000000000017941 */ /* 0x000fea0003800000 */
.L_x_12328:
[----:B------:R-:W-:Y:S01]  /*2080*/  ISETP.GE.U32.AND P0, PT, R0, 0x40, PT ;  /* 0x000000400000780c */ /* 0x000fe20003f06070 */
[----:B------:R-:W-:-:S12]  /*2090*/  BSSY B1, `(.L_x_12330) ;  /* 0x0000012000017945 */ /* 0x000fd80003800000 */
[----:B------:R-:W-:Y:S05]  /*20a0*/  @!P0 BRA `(.L_x_12331) ;  /* 0x0000010000008947 */ /* 0x000fea0003800000 */
[--C-:B0-----:R-:W-:Y:S02]  /*20b0*/  FADD.FTZ R42, R29, -R82.reuse ;  /* 0x800000521d2a7221 */ /* 0x101fe40000010000 */
[--C-:B------:R-:W-:Y:S02]  /*20c0*/  FADD.FTZ R40, R28, -R82.reuse ;  /* 0x800000521c287221 */ /* 0x100fe40000010000 */
[--C-:B------:R-:W-:Y:S02]  /*20d0*/  FADD.FTZ R60, R30, -R82.reuse ;  /* 0x800000521e3c7221 */ /* 0x100fe40000010000 */
[----:B------:R-:W-:Y:S02]  /*20e0*/  FADD.FTZ R84, R31, -R82 ;  /* 0x800000521f547221 */ /* 0x000fe40000010000 */
[----:B------:R-:W-:Y:S02]  /*20f0*/  FMUL.FTZ R41, R81, R42 ;  /* 0x0000002a51297220 */ /* 0x000fe40000410000 */
[----:B------:R-:W-:-:S02]  /*2100*/  IMAD.MOV.U32 R86, RZ, RZ, 0x10 ;  /* 0x00000010ff567424 */ /* 0x000fc400078e00ff */
        /* <DEDUP_REMOVED lines=10> */
.L_x_12331:
[----:B------:R-:W-:Y:S05]  /*21b0*/  BSYNC B1 ;  /* 0x0000000000017941 */ /* 0x000fea0003800000 */
.L_x_12330:
[----:B------:R-:W-:Y:S01]  /*21c0*/  BSSY B1, `(.L_x_12332) ;  /* 0x0000012000017945 */ /* 0x000fe20003800000 */
[----:B------:R-:W-:Y:S05]  /*21d0*/  @!P2 BRA `(.L_x_12333) ;  /* 0x000001000000a947 */ /* 0x000fea0003800000 */
[--C-:B0-----:R-:W-:Y:S01]  /*21e0*/  FADD.FTZ R42, R33, -R82.reuse ;  /* 0x80000052212a7221 */ /* 0x101fe20000010000 */
        /* <DEDUP_REMOVED lines=15> */
.L_x_12333:
[----:B------:R-:W-:Y:S05]  /*22e0*/  BSYNC B1 ;  /* 0x0000000000017941 */ /* 0x000fea0003800000 */
.L_x_12332:
[----:B------:R-:W-:Y:S05]  /*22f0*/  @!P3 BRA `(.L_x_12327) ;  /* 0x000000f00000b947 */ /* 0x000fea0003800000 */
[----:B------:R-:W-:Y:S01]  /*2300*/  HFMA2.MMA R84, -RZ, RZ, 0, 9.5367431640625e-07 ;  /* 0x00000010ff547435 */ /* 0x000fe200000001ff */
[--C-:B0-----:R-:W-:Y:S02]  /*2310*/  FADD.FTZ R40, R36, -R82.reuse ;  /* 0x8000005224287221 */ /* 0x101fe40000010000 */
        /* <DEDUP_REMOVED lines=13> */
.L_x_12327:
[----:B------:R-:W-:Y:S05]  /*23f0*/  BSYNC B0 ;  /* 0x0000000000007941 */ /* 0x000fea0003800000 */
.L_x_12326:
[----:B0-2---:R-:W-:-:S04]  /*2400*/  MOV R41, c[0x0][0x160] ;  /* 0x0000580000297a02 */ /* 0x005fc80000000f00 */
[----:B------:R-:W-:-:S04]  /*2410*/  LEA R10, R41, R10, 0x2 ;  /* 0x0000000a290a7211 */ /* 0x000fc800078e10ff */
[----:B------:R-:W-:-:S13]  /*2420*/  ISETP.GE.AND P0, PT, R10, c[0x0][0x164], PT ;  /* 0x000059000a007a0c */ /* 0x000fda0003f06270 */
[----:B------:R-:W-:Y:S01]  /*2430*/  @P0 CALL.REL.NOINC `(.L_x_12334) ;  /* 0x0000001000000944 */ /* 0x000fe20003c00000 */
[----:B------:R-:W-:Y:S05]  /*2440*/  BRA `(.L_x_12335) ;  /* 0xffffe66000007947 */ /* 0x000fea000383ffff */
.L_x_12334:
[----:B------:R-:W-:Y:S05]  /*2450*/  EXIT ;  /* 0x000000000000794d */ /* 0x000fea0003800000 */
.L_x_12324:
[----:B------:R-:W-:Y:S01]  /*2460*/  HFMA2.MMA R81, -RZ, RZ, 0, 5.9604644775390625e-08 ;  /* 0x00000001ff517435 */ /* 0x000fe200000001ff */
[----:B------:R-:W-:Y:S01]  /*2470*/  IMAD.MOV.U32 R42, RZ, RZ, R43 ;  /* 0x000000ffff2a7224 */ /* 0x000fe200078e002b */
[----:B------:R-:W-:Y:S02]  /*2480*/  MOV R84, 0x1f ;  /* 0x0000001f00547802 */ /* 0x000fe40000000f00 */
[----:B------:R-:W-:Y:S02]  /*2490*/  MOV R87, 0xffffffff ;  /* 0xffffffff00577802 */ /* 0x000fe40000000f00 */
[----:B------:R-:W-:Y:S02]  /*24a0*/  MOV R40, 0x24c0 ;  /* 0x000024c000287802 */ /* 0x000fe40000000f00 */
[----:B-----5:R-:W-:Y:S05]  /*24b0*/  CALL.REL.NOINC `($__internal_134_$__cuda_sm70_shflsync_bfly_p) ;  /* 0x000005b000007944 */ /* 0x020fea0003c00000 */
[----:B01----:R-:W-:Y:S05]  /*24c0*/  BRA `(.L_x_12336) ;  /* 0xfffff5b000007947 */ /* 0x003fea000383ffff */
.L_x_12325:
[----:B------:R-:W-:Y:S01]  /*24d0*/  HFMA2.MMA R84, -RZ, RZ, 0, 1.847743988037109375e-06 ;  /* 0x0000001fff547435 */ /* 0x000fe200000001ff */
[----:B------:R-:W-:Y:S01]  /*24e0*/  MOV R42, R86 ;  /* 0x00000056002a7202 */ /* 0x000fe20000000f00 */
[----:B------:R-:W-:Y:S01]  /*24f0*/  IMAD.MOV.U32 R81, RZ, RZ, 0x2 ;  /* 0x00000002ff517424 */ /* 0x000fe200078e00ff */
[----:B------:R-:W-:Y:S02]  /*2500*/  MOV R87, 0xffffffff ;  /* 0xffffffff00577802 */ /* 0x000fe40000000f00 */
[----:B------:R-:W-:-:S02]  /*2510*/  MOV R40, 0x2530 ;  /* 0x0000253000287802 */ /* 0x000fc40000000f00 */
[----:B0----5:R-:W-:Y:S05]  /*2520*/  CALL.REL.NOINC `($__internal_134_$__cuda_sm70_shflsync_bfly_p) ;  /* 0x0000054000007944 */ /* 0x021fea0003c00000 */
[----:B01----:R-:W-:Y:S01]  /*2530*/  FADD.FTZ R42, R86, R81 ;  /* 0x00000051562a7221 */ /* 0x003fe20000010000 */
[----:B------:R-:W-:Y:S01]  /*2540*/  HFMA2.MMA R81, -RZ, RZ, 0, 2.384185791015625e-07 ;  /* 0x00000004ff517435 */ /* 0x000fe200000001ff */
[----:B------:R-:W-:Y:S01]  /*2550*/  MOV R84, 0x1f ;  /* 0x0000001f00547802 */ /* 0x000fe20000000f00 */
[----:B------:R-:W-:Y:S01]  /*2560*/  IMAD.MOV.U32 R87, RZ, RZ, -0x1 ;  /* 0xffffffffff577424 */ /* 0x000fe200078e00ff */
[----:B------:R-:W-:-:S03]  /*2570*/  MOV R40, 0x2590 ;  /* 0x0000259000287802 */ /* 0x000fc60000000f00 */
[----:B------:R-:W-:Y:S05]  /*2580*/  CALL.REL.NOINC `($__internal_134_$__cuda_sm70_shflsync_bfly_p) ;  /* 0x000004e000007944 */ /* 0x000fea0003c00000 */
[----:B01----:R-:W-:Y:S01]  /*2590*/  FADD.FTZ R42, R42, R81 ;  /* 0x000000512a2a7221 */ /* 0x003fe20000010000 */
[----:B------:R-:W-:Y:S01]  /*25a0*/  HFMA2.MMA R81, -RZ, RZ, 0, 4.76837158203125e-07 ;  /* 0x00000008ff517435 */ /* 0x000fe200000001ff */
[----:B------:R-:W-:-:S02]  /*25b0*/  MOV R84, 0x1f ;  /* 0x0000001f00547802 */ /* 0x000fc40000000f00 */
[----:B------:R-:W-:Y:S02]  /*25c0*/  MOV R87, 0xffffffff ;  /* 0xffffffff00577802 */ /* 0x000fe40000000f00 */
[----:B------:R-:W-:Y:S02]  /*25d0*/  MOV R40, 0x25f0 ;  /* 0x000025f000287802 */ /* 0x000fe40000000f00 */
[----:B------:R-:W-:Y:S05]  /*25e0*/  CALL.REL.NOINC `($__internal_134_$__cuda_sm70_shflsync_bfly_p) ;  /* 0x0000048000007944 */ /* 0x000fea0003c00000 */
[----:B01----:R-:W-:Y:S01]  /*25f0*/  FADD.FTZ R42, R42, R81 ;  /* 0x000000512a2a7221 */ /* 0x003fe20000010000 */
[----:B------:R-:W-:Y:S01]  /*2600*/  HFMA2.MMA R81, -RZ, RZ, 0, 9.5367431640625e-07 ;  /* 0x00000010ff517435 */ /* 0x000fe200000001ff */
[----:B------:R-:W-:Y:S01]  /*2610*/  MOV R84, 0x1f ;  /* 0x0000001f00547802 */ /* 0x000fe20000000f00 */
[----:B------:R-:W-:Y:S01]  /*2620*/  IMAD.MOV.U32 R87, RZ, RZ, -0x1 ;  /* 0xffffffffff577424 */ /* 0x000fe200078e00ff */
[----:B------:R-:W-:-:S03]  /*2630*/  MOV R40, 0x2650 ;  /* 0x0000265000287802 */ /* 0x000fc60000000f00 */
[----:B------:R-:W-:Y:S05]  /*2640*/  CALL.REL.NOINC `($__internal_134_$__cuda_sm70_shflsync_bfly_p) ;  /* 0x0000042000007944 */ /* 0x000fea0003c00000 */
[----:B-1----:R-:W-:Y:S01]  /*2650*/  FADD.FTZ R81, R42, R81 ;  /* 0x000000512a517221 */ /* 0x002fe20000010000 */
[----:B0-----:R-:W-:Y:S02]  /*2660*/  MOV R84, 0x1f ;  /* 0x0000001f00547802 */ /* 0x001fe40000000f00 */
[----:B------:R-:W-:Y:S01]  /*2670*/  MOV R87, 0xffffffff ;  /* 0xffffffff00577802 */ /* 0x000fe20000000f00 */
        /* <DEDUP_REMOVED lines=36> */
[----:B------:R-:W-:Y:S05]  /*28c0*/  CALL.REL.NOINC `($__internal_134_$__cuda_sm70_shflsync_bfly_p) ;  /* 0x000001a000007944 */ /* 0x000fea0003c00000 */
[----:B01----:R-:W-:Y:S01]  /*28d0*/  FADD.FTZ R42, R42, R81 ;  /* 0x000000512a2a7221 */ /* 0x003fe20000010000 */
[----:B------:R-:W-:Y:S01]  /*28e0*/  HFMA2.MMA R81, -RZ, RZ, 0, 1.1920928955078125e-07 ;  /* 0x00000002ff517435 */ /* 0x000fe200000001ff */
[----:B------:R-:W-:Y:S01]  /*28f0*/  MOV R84, 0x1f ;  /* 0x0000001f00547802 */ /* 0x000fe20000000f00 */
[----:B------:R-:W-:Y:S01]  /*2900*/  IMAD.MOV.U32 R87, RZ, RZ, -0x1 ;  /* 0xffffffffff577424 */ /* 0x000fe200078e00ff */
[----:B------:R-:W-:-:S03]  /*2910*/  MOV R40, 0x2930 ;  /* 0x0000293000287802 */ /* 0x000fc60000000f00 */
[----:B------:R-:W-:Y:S05]  /*2920*/  CALL.REL.NOINC `($__internal_134_$__cuda_sm70_shflsync_bfly_p) ;  /* 0x0000014000007944 */ /* 0x000fea0003c00000 */
[----:B01----:R-:W-:Y:S01]  /*2930*/  FADD.FTZ R42, R42, R81 ;  /* 0x000000512a2a7221 */ /* 0x003fe20000010000 */
[----:B------:R-:W-:Y:S01]  /*2940*/  HFMA2.MMA R81, -RZ, RZ, 0, 2.384185791015625e-07 ;  /* 0x00000004ff517435 */ /* 0x000fe200000001ff */
[----:B------:R-:W-:Y:S02]  /*2950*/  MOV R84, 0x1f ;  /* 0x0000001f00547802 */ /* 0x000fe40000000f00 */
[----:B------:R-:W-:Y:S02]  /*2960*/  MOV R87, 0xffffffff ;  /* 0xffffffff00577802 */ /* 0x000fe40000000f00 */
[----:B------:R-:W-:-:S02]  /*2970*/  MOV R40, 0x2990 ;  /* 0x0000299000287802 */ /* 0x000fc40000000f00 */
[----:B------:R-:W-:Y:S05]  /*2980*/  CALL.REL.NOINC `($__internal_134_$__cuda_sm70_shflsync_bfly_p) ;  /* 0x000000e000007944 */ /* 0x000fea0003c00000 */
[----:B01----:R-:W-:Y:S01]  /*2990*/  FADD.FTZ R42, R42, R81 ;  /* 0x000000512a2a7221 */ /* 0x003fe20000010000 */
[----:B------:R-:W-:Y:S01]  /*29a0*/  HFMA2.MMA R81, -RZ, RZ, 0, 4.76837158203125e-07 ;  /* 0x00000008ff517435 */ /* 0x000fe200000001ff */
[----:B------:R-:W-:Y:S01]  /*29b0*/  MOV R84, 0x1f ;  /* 0x0000001f00547802 */ /* 0x000fe20000000f00 */
[----:B------:R-:W-:Y:S01]  /*29c0*/  IMAD.MOV.U32 R87, RZ, RZ, -0x1 ;  /* 0xffffffffff577424 */ /* 0x000fe200078e00ff */
[----:B------:R-:W-:-:S03]  /*29d0*/  MOV R40, 0x29f0 ;  /* 0x000029f000287802 */ /* 0x000fc60000000f00 */
[----:B------:R-:W-:Y:S05]  /*29e0*/  CALL.REL.NOINC `($__internal_134_$__cuda_sm70_shflsync_bfly_p) ;  /* 0x0000008000007944 */ /* 0x000fea0003c00000 */
[----:B-1----:R-:W-:Y:S01]  /*29f0*/  FADD.FTZ R82, R42, R81 ;  /* 0x000000512a527221 */ /* 0x002fe20000010000 */
[----:B------:R-:W-:Y:S01]  /*2a00*/  HFMA2.MMA R81, -RZ, RZ, 0, 9.5367431640625e-07 ;  /* 0x00000010ff517435 */ /* 0x000fe200000001ff */
[----:B0-----:R-:W-:-:S02]  /*2a10*/  MOV R84, 0x1f ;  /* 0x0000001f00547802 */ /* 0x001fc40000000f00 */
[----:B------:R-:W-:Y:S02]  /*2a20*/  MOV R87, 0xffffffff ;  /* 0xffffffff00577802 */ /* 0x000fe40000000f00 */
[----:B------:R-:W-:Y:S02]  /*2a30*/  MOV R42, R82 ;  /* 0x00000052002a7202 */ /* 0x000fe40000000f00 */
[----:B------:R-:W-:Y:S02]  /*2a40*/  MOV R40, 0x2a60 ;  /* 0x00002a6000287802 */ /* 0x000fe40000000f00 */
[----:B------:R-:W-:Y:S05]  /*2a50*/  CALL.REL.NOINC `($__internal_134_$__cuda_sm70_shflsync_bfly_p) ;  /* 0x0000001000007944 */ /* 0x000fea0003c00000 */
[----:B01----:R-:W-:Y:S05]  /*2a60*/  BRA `(.L_x_12337) ;  /* 0xfffff36000007947 */ /* 0x003fea000383ffff */
        .weak           $__internal_134_$__cuda_sm70_shflsync_bfly_p
        .type           $__internal_134_$__cuda_sm70_shflsync_bfly_p,@function
        .size           $__internal_134_$__cuda_sm70_shflsync_bfly_p,(.L_x_15326 - $__internal_134_$__cuda_sm70_shflsync_bfly_p)
$__internal_134_$__cuda_sm70_shflsync_bfly_p:
[----:B------:R-:W-:Y:S01]  /*2a70*/  HFMA2.MMA R41, -RZ, RZ, 0, 0 ;  /* 0x00000000ff297435 */ /* 0x000fe200000001ff */
[----:B------:R-:W-:Y:S04]  /*2a80*/  WARPSYNC R87 ;  /* 0x0000005700007348 */ /* 0x000fe80003800000 */
[----:B------:R0:W1:Y:S01]  /*2a90*/  SHFL.BFLY PT, R81, R42, R81, R84 ;  /* 0x0c0000512a517389 */ /* 0x00006200000e0054 */
[----:B------:R-:W-:Y:S05]  /*2aa0*/  RET.REL.NODEC R40 `(_ZN10layer_norm13ln_fwd_kernelINS_13Kernel_traitsI6__halfffffjLj512ELj1ELj4ELj1ELj16ENS_18Kernel_traits_baseILj512ES2_ffffjLj128EEEEELb0ELb1ELb1ELb0EEEvNS_9FwdParamsE) ;  /* 0xffffd55028007950 */ /* 0x000fea0003c3ffff */
.L_x_12338:
        /* <DEDUP_REMOVED lines=13> */
.L_x_15326:


//--------------------- .text._ZN10layer_norm13ln_fwd_kernelINS_13Kernel_traitsI6__halfffffjLj512ELj1ELj4ELj1ELj16ENS_18Kernel_traits_baseILj512ES2_ffffjLj128EEEEELb0ELb1ELb1ELb1EEEvNS_9FwdParamsE --------------------------
	.section	.text._ZN10layer_norm13ln_fwd_kernelINS_13Kernel_traitsI6__halfffffjLj512ELj1ELj4ELj1ELj16ENS_18Kernel_traits_baseILj512ES2_ffffjLj128EEEEELb0ELb1ELb1ELb1EEEvNS_9FwdParamsE,"ax",@progbits
	.sectioninfo	@"SHI_REGISTERS=93"
	.align	128
        .global         _ZN10layer_norm13ln_fwd_kernelINS_13Kernel_traitsI6__halfffffjLj512ELj1ELj4ELj1ELj16ENS_18Kernel_traits_baseILj512ES2_ffffjLj128EEEEELb0ELb1ELb1ELb1EEEvNS_9FwdParamsE
        .type           _ZN10layer_norm13ln_fwd_kernelINS_13Kernel_traitsI6__halfffffjLj512ELj1ELj4ELj1ELj16ENS_18Kernel_traits_baseILj512ES2_ffffjLj128EEEEELb0ELb1ELb1ELb1EEEvNS_9FwdParamsE,@function
        .size           _ZN10layer_norm13ln_fwd_kernelINS_13Kernel_traitsI6__halfffffjLj512ELj1ELj4ELj1ELj16ENS_18Kernel_traits_baseILj512ES2_ffffjLj128EEEEELb0ELb1ELb1ELb1EEEvNS_9FwdParamsE,(.L_x_15327 - _ZN10layer_norm13ln_fwd_kernelINS_13Kernel_traitsI6__halfffffjLj512ELj1ELj4ELj1ELj16ENS_18Kernel_traits_baseILj512ES2_ffffjLj128EEEEELb0ELb1ELb1ELb1EEEvNS_9FwdParamsE)
        .other          _ZN10layer_norm13ln_fwd_kernelINS_13Kernel_traitsI6__halfffffjLj512ELj1ELj4ELj1ELj16ENS_18Kernel_traits_baseILj512ES2_ffffjLj128EEEEELb0ELb1ELb1ELb1EEEvNS_9FwdParamsE,@"STO_CUDA_ENTRY STV_DEFAULT"
_ZN10layer_norm13ln_fwd_kernelINS_13Kernel_traitsI6__halfffffjLj512ELj1ELj4ELj1ELj16ENS_18Kernel_traits_baseILj512ES2_ffffjLj128EEEEELb0ELb1ELb1ELb1EEEvNS_9FwdParamsE:
.text._ZN10layer_norm13ln_fwd_kernelINS_13Kernel_traitsI6__halfffffjLj512ELj1ELj4ELj1ELj16ENS_18Kernel_traits_baseILj512ES2_ffffjLj128EEEEELb0ELb1ELb1ELb1EEEvNS_9FwdParamsE:
        /* <DEDUP_REMOVED lines=21> */
[----:B------:R0:W2:Y:S03]  /*0150*/  LDG.E.64 R16, [R4.64] ;  /* 0x0000000404107981 */ /* 0x0000a6000c1e1b00 */
[----:B------:R-:W-:Y:S01]  /*0160*/  LEA R6, P1, R0, c[0x0][0x1c8], 0x3 ;  /* 0x0000720000067a11 */ /* 0x000fe200078218ff */
[----:B------:R0:W3:Y:S03]  /*0170*/  LDG.E.64 R20, [R4.64+0x100] ;  /* 0x0001000404147981 */ /* 0x0000e6000c1e1b00 */
[----:B------:R-:W-:Y:S01]  /*0180*/  IADD3.X R7, RZ, c[0x0][0x1cc], RZ, P1, !PT ;  /* 0x00007300ff077a10 */ /* 0x000fe20000ffe4ff */
[----:B------:R0:W4:Y:S04]  /*0190*/  LDG.E.64 R22, [R4.64+0x200] ;  /* 0x0002000404167981 */ /* 0x000128000c1e1b00 */
        /* <DEDUP_REMOVED lines=13> */
[----:B-1----:R-:W-:Y:S01]  /*0270*/  HADD2.F32 R6, -RZ, R10.H0_H0 ;  /* 0x2000000aff067230 */ /* 0x002fe20000004100 */
[--C-:B------:R-:W-:Y:S01]  /*0280*/  SHF.R.U64 R53, R12, 0x10, R13.reuse ;  /* 0x000000100c357819 */ /* 0x100fe2000000120d */
[----:B------:R-:W-:Y:S01]  /*0290*/  HADD2.F32 R7, -RZ, R11.H0_H0 ;  /* 0x2000000bff077230 */ /* 0x000fe20000004100 */
[----:B------:R-:W-:Y:S01]  /*02a0*/  SHF.R.U32.HI R54, RZ, 0x10, R13 ;  /* 0x00000010ff367819 */ /* 0x000fe2000001160d */
[----:B------:R-:W-:Y:S01]  /*02b0*/  HADD2.F32 R3, -RZ, R15.H0_H0 ;  /* 0x2000000fff037230 */ /* 0x000fe20000004100 */
[--C-:B------:R-:W-:Y:S01]  /*02c0*/  SHF.R.U64 R55, R10, 0x10, R11.reuse ;  /* 0x000000100a377819 */ /* 0x100fe2000000120b */
[----:B0-----:R-:W-:Y:S01]  /*02d0*/  HADD2.F32 R4, -RZ, R12.H0_H0 ;  /* 0x2000000cff047230 */ /* 0x001fe20000004100 */
        /* <DEDUP_REMOVED lines=62> */
.L_x_12376:
[----:B------:R-:W-:-:S10]  /*06c0*/  HFMA2.MMA R31, -RZ, RZ, 0, 2.384185791015625e-07 ;  /* 0x00000004ff1f7435 */ /* 0x000fd400000001ff */
[----:B------:R-:W-:-:S05]  /*06d0*/  IMAD.WIDE R32, R50, R31, c[0x0][0x1d0] ;  /* 0x0000740032207625 */ /* 0x000fca00078e021f */
[----:B------:R-:W2:Y:S01]  /*06e0*/  LDG.E R34, [R32.64] ;  /* 0x0000000420227981 */ /* 0x000ea2000c1e1900 */
        /* <DEDUP_REMOVED lines=8> */
[----:B------:R0:W3:Y:S01]  /*0770*/  @P0 LDG.E.128 R20, [R28.64] ;  /* 0x000000041c140981 */ /* 0x0000e2000c1e1d00 */
[----:B------:R-:W-:Y:S01]  /*0780*/  HFMA2.MMA R79, -RZ, RZ, 0, 0 ;  /* 0x00000000ff4f7435 */ /* 0x000fe200000001ff */
[----:B------:R-:W-:Y:S01]  /*0790*/  IMAD.WIDE R30, R50, R31, c[0x0][0x1d8] ;  /* 0x00007600321e7625 */ /* 0x000fe200078e021f */
[----:B------:R-:W-:Y:S01]  /*07a0*/  HFMA2.MMA R78, -RZ, RZ, 0, 9.5367431640625e-07 ;  /* 0x00000010ff4e7435 */ /* 0x000fe200000001ff */
[----:B------:R-:W-:Y:S01]  /*07b0*/  IADD3 R39, R43, 0x20, RZ ;  /* 0x000000202b277810 */ /* 0x000fe20007ffe0ff */
[----:B------:R-:W-:Y:S02]  /*07c0*/  BSSY B0, `(.L_x_12339) ;  /* 0x000001e000007945 */ /* 0x000fe40003800000 */
[----:B------:R3:W5:Y:S01]  /*07d0*/  LDG.E R77, [R30.64] ;  /* 0x000000041e4d7981 */ /* 0x000762000c1e1900 */
        /* <DEDUP_REMOVED lines=15> */
[----:B------:R-:W-:Y:S01]  /*08d0*/  @!P6 ISETP.NE.AND.EX P2, PT, RZ, c[0x0][0x184], PT, P2 ;  /* 0x00006100ff00ea0c */ /* 0x000fe20003f45320 */
[-C--:B------:R-:W-:Y:S01]  /*08e0*/  IMAD.WIDE.U32 R34, R43, R78.reuse, c[0x0][0x188] ;  /* 0x000062002b227625 */ /* 0x080fe200078e004e */
[----:B------:R-:W-:Y:S02]  /*08f0*/  @!P6 ISETP.NE.AND.EX P4, PT, RZ, c[0x0][0x184], PT, P4 ;  /* 0x00006100ff00ea0c */ /* 0x000fe40003f85340 */
[----:B------:R-:W-:Y:S01]  /*0900*/  @!P6 ISETP.NE.AND.EX P3, PT, RZ, c[0x0][0x184], PT, P3 ;  /* 0x00006100ff00ea0c */ /* 0x000fe20003f65330 */
[----:B------:R-:W-:Y:S01]  /*0910*/  @P0 IMAD.WIDE.U32 R32, R39, R78, c[0x0][0x180] ;  /* 0x0000600027200625 */ /* 0x000fe200078e004e */
[----:B---3--:R-:W-:-:S02]  /*0920*/  @!P6 FSEL R30, R22, RZ, P2 ;  /* 0x000000ff161ee208 */ /* 0x008fc40001000000 */
[----:B------:R-:W-:Y:S02]  /*0930*/  @!P6 FSEL R31, R23, RZ, P4 ;  /* 0x000000ff171fe208 */ /* 0x000fe40002000000 */
[----:B0-----:R-:W-:Y:S02]  /*0940*/  @!P6 FSEL R29, R21, RZ, P1 ;  /* 0x000000ff151de208 */ /* 0x001fe40000800000 */
[----:B------:R-:W-:Y:S01]  /*0950*/  @!P6 FSEL R28, R20, RZ, P3 ;  /* 0x000000ff141ce208 */ /* 0x000fe20001800000 */
[----:B------:R-:W-:Y:S05]  /*0960*/  @!P6 BRA `(.L_x_12340) ;  /* 0x000000300000e947 */ /* 0x000fea0003800000 */
[----:B-----5:R-:W-:-:S04]  /*0970*/  FMUL.FTZ R37, R24, c[0x0][0x1ec] ;  /* 0x00007b0018257a20 */ /* 0x020fc80000410000 */
[----:B------:R-:W-:-:S04]  /*0980*/  FMUL.FTZ R28, R18, R37 ;  /* 0x00000025121c7220 */ /* 0x000fc80000410000 */
[----:B------:R-:W-:Y:S02]  /*0990*/  @P0 FADD.FTZ R28, R20, R28 ;  /* 0x0000001c141c0221 */ /* 0x000fe40000010000 */
.L_x_12340:
[----:B------:R-:W-:Y:S05]  /*09a0*/  BSYNC B0 ;  /* 0x0000000000007941 */ /* 0x000fea0003800000 */
.L_x_12339:
[----:B------:R-:W-:Y:S01]  /*09b0*/  BSSY B0, `(.L_x_12341) ;  /* 0x0000005000007945 */ /* 0x000fe20003800000 */
[----:B------:R-:W-:Y:S05]  /*09c0*/  @!P6 BRA `(.L_x_12342) ;  /* 0x000000300000e947 */ /* 0x000fea0003800000 */
[----:B-----5:R-:W-:-:S04]  /*09d0*/  FMUL.FTZ R36, R25, c[0x0][0x1ec] ;  /* 0x00007b0019247a20 */ /* 0x020fc80000410000 */
[----:B------:R-:W-:-:S04]  /*09e0*/  FMUL.FTZ R29, R69, R36 ;  /* 0x00000024451d7220 */ /* 0x000fc80000410000 */
[----:B------:R-:W-:Y:S02]  /*09f0*/  @P0 FADD.FTZ R29, R21, R29 ;  /* 0x0000001d151d0221 */ /* 0x000fe40000010000 */
.L_x_12342:
[----:B------:R-:W-:Y:S05]  /*0a00*/  BSYNC B0 ;  /* 0x0000000000007941 */ /* 0x000fea0003800000 */
.L_x_12341:
[----:B------:R-:W-:Y:S01]  /*0a10*/  BSSY B0, `(.L_x_12343) ;  /* 0x0000005000007945 */ /* 0x000fe20003800000 */
[----:B------:R-:W-:Y:S05]  /*0a20*/  @!P6 BRA `(.L_x_12344) ;  /* 0x000000300000e947 */ /* 0x000fea0003800000 */
[----:B-----5:R-:W-:-:S04]  /*0a30*/  FMUL.FTZ R30, R26, c[0x0][0x1ec] ;  /* 0x00007b001a1e7a20 */ /* 0x020fc80000410000 */
[----:B------:R-:W-:-:S04]  /*0a40*/  FMUL.FTZ R30, R19, R30 ;  /* 0x0000001e131e7220 */ /* 0x000fc80000410000 */
[----:B------:R-:W-:Y:S02]  /*0a50*/  @P0 FADD.FTZ R30, R22, R30 ;  /* 0x0000001e161e0221 */ /* 0x000fe40000010000 */
.L_x_12344:
[----:B------:R-:W-:Y:S05]  /*0a60*/  BSYNC B0 ;  /* 0x0000000000007941 */ /* 0x000fea0003800000 */
.L_x_12343:
[----:B------:R-:W-:Y:S01]  /*0a70*/  BSSY B0, `(.L_x_12345) ;  /* 0x0000005000007945 */ /* 0x000fe20003800000 */
[----:B------:R-:W-:Y:S05]  /*0a80*/  @!P6 BRA `(.L_x_12346) ;  /* 0x000000300000e947 */ /* 0x000fea0003800000 */
[----:B-----5:R-:W-:-:S04]  /*0a90*/  FMUL.FTZ R31, R27, c[0x0][0x1ec] ;  /* 0x00007b001b1f7a20 */ /* 0x020fc80000410000 */
[----:B------:R-:W-:-:S04]  /*0aa0*/  FMUL.FTZ R31, R70, R31 ;  /* 0x0000001f461f7220 */ /* 0x000fc80000410000 */
[----:B------:R-:W-:Y:S02]  /*0ab0*/  @P0 FADD.FTZ R31, R23, R31 ;  /* 0x0000001f171f0221 */ /* 0x000fe40000010000 */
.L_x_12346:
[----:B------:R-:W-:Y:S05]  /*0ac0*/  BSYNC B0 ;  /* 0x0000000000007941 */ /* 0x000fea0003800000 */
.L_x_12345:
        /* <DEDUP_REMOVED lines=14> */
[----:B------:R-:W-:Y:S01]  /*0bb0*/  @P0 IMAD.WIDE.U32 R36, R83, R78, c[0x0][0x180] ;  /* 0x0000600053240625 */ /* 0x000fe200078e004e */
[----:B------:R-:W-:Y:S02]  /*0bc0*/  @!P6 ISETP.NE.AND.EX P4, PT, RZ, c[0x0][0x184], PT, P4 ;  /* 0x00006100ff00ea0c */ /* 0x000fe40003f85340 */
[----:B------:R-:W-:-:S02]  /*0bd0*/  @!P6 ISETP.NE.AND.EX P3, PT, RZ, c[0x0][0x184], PT, P3 ;  /* 0x00006100ff00ea0c */ /* 0x000fc40003f65330 */
[----:B--2---:R-:W-:Y:S02]  /*0be0*/  @!P6 FSEL R33, R21, RZ, P1 ;  /* 0x000000ff1521e208 */ /* 0x004fe40000800000 */
[----:B0-----:R-:W-:Y:S02]  /*0bf0*/  @!P6 FSEL R34, R22, RZ, P2 ;  /* 0x000000ff1622e208 */ /* 0x001fe40001000000 */
[----:B------:R-:W-:Y:S02]  /*0c00*/  @!P6 FSEL R35, R23, RZ, P4 ;  /* 0x000000ff1723e208 */ /* 0x000fe40002000000 */
[----:B------:R-:W-:Y:S01]  /*0c10*/  @!P6 FSEL R32, R20, RZ, P3 ;  /* 0x000000ff1420e208 */ /* 0x000fe20001800000 */
[----:B------:R-:W-:Y:S05]  /*0c20*/  @!P6 BRA `(.L_x_12348) ;  /* 0x000000300000e947 */ /* 0x000fea0003800000 */
[----:B-1---5:R-:W-:-:S04]  /*0c30*/  FMUL.FTZ R41, R24, c[0x0][0x1ec] ;  /* 0x00007b0018297a20 */ /* 0x022fc80000410000 */
[----:B------:R-:W-:-:S04]  /*0c40*/  FMUL.FTZ R32, R44, R41 ;  /* 0x000000292c207220 */ /* 0x000fc80000410000 */
[----:B------:R-:W-:Y:S02]  /*0c50*/  @P0 FADD.FTZ R32, R20, R32 ;  /* 0x0000002014200221 */ /* 0x000fe40000010000 */
.L_x_12348:
[----:B-1----:R-:W-:Y:S05]  /*0c60*/  BSYNC B0 ;  /* 0x0000000000007941 */ /* 0x002fea0003800000 */
.L_x_12347:
[----:B------:R-:W-:Y:S01]  /*0c70*/  BSSY B0, `(.L_x_12349) ;  /* 0x0000005000007945 */ /* 0x000fe20003800000 */
[----:B------:R-:W-:Y:S05]  /*0c80*/  @!P6 BRA `(.L_x_12350) ;  /* 0x000000300000e947 */ /* 0x000fea0003800000 */
[----:B-----5:R-:W-:-:S04]  /*0c90*/  FMUL.FTZ R40, R25, c[0x0][0x1ec] ;  /* 0x00007b0019287a20 */ /* 0x020fc80000410000 */
[----:B------:R-:W-:-:S04]  /*0ca0*/  FMUL.FTZ R33, R71, R40 ;  /* 0x0000002847217220 */ /* 0x000fc80000410000 */
[----:B------:R-:W-:Y:S02]  /*0cb0*/  @P0 FADD.FTZ R33, R21, R33 ;  /* 0x0000002115210221 */ /* 0x000fe40000010000 */
.L_x_12350:
[----:B------:R-:W-:Y:S05]  /*0cc0*/  BSYNC B0 ;  /* 0x0000000000007941 */ /* 0x000fea0003800000 */
.L_x_12349:
[----:B------:R-:W-:Y:S01]  /*0cd0*/  BSSY B0, `(.L_x_12351) ;  /* 0x0000005000007945 */ /* 0x000fe20003800000 */
[----:B------:R-:W-:Y:S05]  /*0ce0*/  @!P6 BRA `(.L_x_12352) ;  /* 0x000000300000e947 */ /* 0x000fea0003800000 */
[----:B-----5:R-:W-:-:S04]  /*0cf0*/  FMUL.FTZ R34, R26, c[0x0][0x1ec] ;  /* 0x00007b001a227a20 */ /* 0x020fc80000410000 */
[----:B------:R-:W-:-:S04]  /*0d00*/  FMUL.FTZ R34, R45, R34 ;  /* 0x000000222d227220 */ /* 0x000fc80000410000 */
[----:B------:R-:W-:Y:S02]  /*0d10*/  @P0 FADD.FTZ R34, R22, R34 ;  /* 0x0000002216220221 */ /* 0x000fe40000010000 */
.L_x_12352:
[----:B------:R-:W-:Y:S05]  /*0d20*/  BSYNC B0 ;  /* 0x0000000000007941 */ /* 0x000fea0003800000 */
.L_x_12351:
[----:B------:R-:W-:Y:S01]  /*0d30*/  BSSY B0, `(.L_x_12353) ;  /* 0x0000005000007945 */ /* 0x000fe20003800000 */
[----:B------:R-:W-:Y:S05]  /*0d40*/  @!P6 BRA `(.L_x_12354) ;  /* 0x000000300000e947 */ /* 0x000fea0003800000 */
[----:B-----5:R-:W-:-:S04]  /*0d50*/  FMUL.FTZ R35, R27, c[0x0][0x1ec] ;  /* 0x00007b001b237a20 */ /* 0x020fc80000410000 */
[----:B------:R-:W-:-:S04]  /*0d60*/  FMUL.FTZ R35, R72, R35 ;  /* 0x0000002348237220 */ /* 0x000fc80000410000 */
[----:B------:R-:W-:Y:S02]  /*0d70*/  @P0 FADD.FTZ R35, R23, R35 ;  /* 0x0000002317230221 */ /* 0x000fe40000010000 */
.L_x_12354:
[----:B------:R-:W-:Y:S05]  /*0d80*/  BSYNC B0 ;  /* 0x0000000000007941 */ /* 0x000fea0003800000 */
.L_x_12353:
[----:B------:R-:W-:Y:S01]  /*0d90*/  @P5 IADD3 R59, R79, 0x40, RZ ;  /* 0x000000404f3b5810 */ /* 0x000fe20007ffe0ff */
[----:B------:R0:W-:Y:S04]  /*0da0*/  STG.E.128 [R38.64], R32 ;  /* 0x0000002026007986 */ /* 0x0001e8000c101d04 */
[----:B------:R-:W-:Y:S01]  /*0db0*/  @P5 IMAD.WIDE.U32 R58, R59, R78, c[0x0][0x170] ;  /* 0x00005c003b3a5625 */ /* 0x000fe200078e004e */
[----:B------:R-:W2:Y:S04]  /*0dc0*/  @P0 LDG.E.128 R20, [R36.64] ;  /* 0x0000000424140981 */ /* 0x000ea8000c1e1d00 */
[----:B-----5:R1:W5:Y:S01]  /*0dd0*/  @P5 LDG.E.128 R24, [R58.64] ;  /* 0x000000043a185981 */ /* 0x020362000c1e1d00 */
[----:B------:R-:W-:Y:S01]  /*0de0*/  @!P6 ISETP.NE.U32.AND P3, PT, RZ, c[0x0][0x180], PT ;  /* 0x00006000ff00ea0c */ /* 0x000fe20003f65070 */
[----:B------:R-:W-:Y:S01]  /*0df0*/  BSSY B0, `(.L_x_12355) ;  /* 0x0000013000007945 */ /* 0x000fe20003800000 */
[----:B------:R-:W-:-:S02]  /*0e00*/  @!P6 ISETP.NE.U32.AND P1, PT, RZ, c[0x0][0x180], PT ;  /* 0x00006000ff00ea0c */ /* 0x000fc40003f25070 */
[----:B------:R-:W-:Y:S02]  /*0e10*/  @!P6 ISETP.NE.U32.AND P2, PT, RZ, c[0x0][0x180], PT ;  /* 0x00006000ff00ea0c */ /* 0x000fe40003f45070 */
[----:B------:R-:W-:Y:S02]  /*0e20*/  @!P6 ISETP.NE.U32.AND P4, PT, RZ, c[0x0][0x180], PT ;  /* 0x00006000ff00ea0c */ /* 0x000fe40003f85070 */
[----:B------:R-:W-:Y:S01]  /*0e30*/  IADD3 R81, R43, 0x60, RZ ;  /* 0x000000602b517810 */ /* 0x000fe20007ffe0ff */
[-C--:B------:R-:W-:Y:S01]  /*0e40*/  IMAD.WIDE.U32 R42, R83, R78.reuse, c[0x0][0x188] ;  /* 0x00006200532a7625 */ /* 0x080fe200078e004e */
[----:B------:R-:W-:Y:S02]  /*0e50*/  @!P6 ISETP.NE.AND.EX P1, PT, RZ, c[0x0][0x184], PT, P1 ;  /* 0x00006100ff00ea0c */ /* 0x000fe40003f25310 */
[----:B------:R-:W-:Y:S01]  /*0e60*/  @!P6 ISETP.NE.AND.EX P2, PT, RZ, c[0x0][0x184], PT, P2 ;  /* 0x00006100ff00ea0c */ /* 0x000fe20003f45320 */
[----:B------:R-:W-:Y:S01]  /*0e70*/  @P0 IMAD.WIDE.U32 R40, R81, R78, c[0x0][0x180] ;  /* 0x0000600051280625 */ /* 0x000fe200078e004e */
[----:B------:R-:W-:-:S02]  /*0e80*/  @!P6 ISETP.NE.AND.EX P4, PT, RZ, c[0x0][0x184], PT, P4 ;  /* 0x00006100ff00ea0c */ /* 0x000fc40003f85340 */
[----:B------:R-:W-:Y:S02]  /*0e90*/  @!P6 ISETP.NE.AND.EX P3, PT, RZ, c[0x0][0x184], PT, P3 ;  /* 0x00006100ff00ea0c */ /* 0x000fe40003f65330 */
        /* <DEDUP_REMOVED lines=8> */
.L_x_12356:
[----:B-1----:R-:W-:Y:S05]  /*0f20*/  BSYNC B0 ;  /* 0x0000000000007941 */ /* 0x002fea0003800000 */
.L_x_12355:
[----:B------:R-:W-:Y:S01]  /*0f30*/  BSSY B0, `(.L_x_12357) ;  /* 0x0000005000007945 */ /* 0x000fe20003800000 */
[----:B------:R-:W-:Y:S05]  /*0f40*/  @!P6 BRA `(.L_x_12358) ;  /* 0x000000300000e947 */ /* 0x000fea0003800000 */
[----:B-----5:R-:W-:-:S04]  /*0f50*/  FMUL.FTZ R58, R25, c[0x0][0x1ec] ;  /* 0x00007b00193a7a20 */ /* 0x020fc80000410000 */
[----:B------:R-:W-:-:S04]  /*0f60*/  FMUL.FTZ R37, R73, R58 ;  /* 0x0000003a49257220 */ /* 0x000fc80000410000 */
[----:B------:R-:W-:Y:S02]  /*0f70*/  @P0 FADD.FTZ R37, R21, R37 ;  /* 0x0000002515250221 */ /* 0x000fe40000010000 */
.L_x_12358:
[----:B------:R-:W-:Y:S05]  /*0f80*/  BSYNC B0 ;  /* 0x0000000000007941 */ /* 0x000fea0003800000 */
.L_x_12357:
[----:B------:R-:W-:Y:S01]  /*0f90*/  BSSY B0, `(.L_x_12359) ;  /* 0x0000005000007945 */ /* 0x000fe20003800000 */
[----:B------:R-:W-:Y:S05]  /*0fa0*/  @!P6 BRA `(.L_x_12360) ;  /* 0x000000300000e947 */ /* 0x000fea0003800000 */
[----:B-----5:R-:W-:-:S04]  /*0fb0*/  FMUL.FTZ R38, R26, c[0x0][0x1ec] ;  /* 0x00007b001a267a20 */ /* 0x020fc80000410000 */
[----:B------:R-:W-:-:S04]  /*0fc0*/  FMUL.FTZ R38, R47, R38 ;  /* 0x000000262f267220 */ /* 0x000fc80000410000 */
[----:B------:R-:W-:Y:S02]  /*0fd0*/  @P0 FADD.FTZ R38, R22, R38 ;  /* 0x0000002616260221 */ /* 0x000fe40000010000 */
.L_x_12360:
[----:B------:R-:W-:Y:S05]  /*0fe0*/  BSYNC B0 ;  /* 0x0000000000007941 */ /* 0x000fea0003800000 */
.L_x_12359:
[----:B------:R-:W-:Y:S01]  /*0ff0*/  BSSY B0, `(.L_x_12361) ;  /* 0x0000005000007945 */ /* 0x000fe20003800000 */
[----:B------:R-:W-:Y:S05]  /*1000*/  @!P6 BRA `(.L_x_12362) ;  /* 0x000000300000e947 */ /* 0x000fea0003800000 */
[----:B-----5:R-:W-:-:S04]  /*1010*/  FMUL.FTZ R39, R27, c[0x0][0x1ec] ;  /* 0x00007b001b277a20 */ /* 0x020fc80000410000 */
[----:B------:R-:W-:-:S04]  /*1020*/  FMUL.FTZ R39, R74, R39 ;  /* 0x000000274a277220 */ /* 0x000fc80000410000 */
[----:B------:R-:W-:Y:S02]  /*1030*/  @P0 FADD.FTZ R39, R23, R39 ;  /* 0x0000002717270221 */ /* 0x000fe40000010000 */
.L_x_12362:
[----:B------:R-:W-:Y:S05]  /*1040*/  BSYNC B0 ;  /* 0x0000000000007941 */ /* 0x000fea0003800000 */
.L_x_12361:
        /* <DEDUP_REMOVED lines=10> */
[----:B------:R-:W-:Y:S02]  /*10f0*/  @!P6 ISETP.NE.AND.EX P3, PT, RZ, c[0x0][0x184], PT, P3 ;  /* 0x00006100ff00ea0c */ /* 0x000fe40003f65330 */
[----:B------:R-:W-:Y:S02]  /*1100*/  @!P6 ISETP.NE.AND.EX P4, PT, RZ, c[0x0][0x184], PT, P4 ;  /* 0x00006100ff00ea0c */ /* 0x000fe40003f85340 */
        /* <DEDUP_REMOVED lines=10> */
.L_x_12364:
[----:B-1----:R-:W-:Y:S05]  /*11b0*/  BSYNC B0 ;  /* 0x0000000000007941 */ /* 0x002fea0003800000 */
.L_x_12363:
[----:B------:R-:W-:Y:S01]  /*11c0*/  BSSY B0, `(.L_x_12365) ;  /* 0x0000005000007945 */ /* 0x000fe20003800000 */
[----:B------:R-:W-:Y:S05]  /*11d0*/  @!P6 BRA `(.L_x_12366) ;  /* 0x000000300000e947 */ /* 0x000fea0003800000 */
[----:B-----5:R-:W-:-:S04]  /*11e0*/  FMUL.FTZ R58, R25, c[0x0][0x1ec] ;  /* 0x00007b00193a7a20 */ /* 0x020fc80000410000 */
[----:B------:R-:W-:-:S04]  /*11f0*/  FMUL.FTZ R41, R75, R58 ;  /* 0x0000003a4b297220 */ /* 0x000fc80000410000 */
[----:B------:R-:W-:Y:S02]  /*1200*/  @P0 FADD.FTZ R41, R21, R41 ;  /* 0x0000002915290221 */ /* 0x000fe40000010000 */
.L_x_12366:
[----:B------:R-:W-:Y:S05]  /*1210*/  BSYNC B0 ;  /* 0x0000000000007941 */ /* 0x000fea0003800000 */
.L_x_12365:
[----:B------:R-:W-:Y:S01]  /*1220*/  BSSY B0, `(.L_x_12367) ;  /* 0x0000005000007945 */ /* 0x000fe20003800000 */
[----:B------:R-:W-:Y:S05]  /*1230*/  @!P6 BRA `(.L_x_12368) ;  /* 0x000000300000e947 */ /* 0x000fea0003800000 */
[----:B-----5:R-:W-:-:S04]  /*1240*/  FMUL.FTZ R42, R26, c[0x0][0x1ec] ;  /* 0x00007b001a2a7a20 */ /* 0x020fc80000410000 */
[----:B------:R-:W-:-:S04]  /*1250*/  FMUL.FTZ R42, R49, R42 ;  /* 0x0000002a312a7220 */ /* 0x000fc80000410000 */
[----:B------:R-:W-:Y:S02]  /*1260*/  @P0 FADD.FTZ R42, R22, R42 ;  /* 0x0000002a162a0221 */ /* 0x000fe40000010000 */
.L_x_12368:
[----:B------:R-:W-:Y:S05]  /*1270*/  BSYNC B0 ;  /* 0x0000000000007941 */ /* 0x000fea0003800000 */
.L_x_12367:
[----:B------:R-:W-:Y:S01]  /*1280*/  BSSY B0, `(.L_x_12369) ;  /* 0x0000005000007945 */ /* 0x000fe20003800000 */
[----:B------:R-:W-:Y:S05]  /*1290*/  @!P6 BRA `(.L_x_12370) ;  /* 0x000000300000e947 */ /* 0x000fea0003800000 */
[----:B-----5:R-:W-:-:S04]  /*12a0*/  FMUL.FTZ R43, R27, c[0x0][0x1ec] ;  /* 0x00007b001b2b7a20 */ /* 0x020fc80000410000 */
[----:B------:R-:W-:-:S04]  /*12b0*/  FMUL.FTZ R43, R76, R43 ;  /* 0x0000002b4c2b7220 */ /* 0x000fc80000410000 */
[----:B------:R-:W-:Y:S02]  /*12c0*/  @P0 FADD.FTZ R43, R23, R43 ;  /* 0x0000002b172b0221 */ /* 0x000fe40000010000 */
.L_x_12370:
[----:B------:R-:W-:Y:S05]  /*12d0*/  BSYNC B0 ;  /* 0x0000000000007941 */ /* 0x000fea0003800000 */
.L_x_12369:
[----:B------:R-:W-:Y:S01]  /*12e0*/  FADD.FTZ R58, RZ, R28 ;  /* 0x0000001cff3a7221 */ /* 0x000fe20000010000 */
[----:B------:R-:W-:Y:S02]  /*12f0*/  ISETP.NE.AND P1, PT, R0, RZ, PT ;  /* 0x000000ff0000720c */ /* 0x000fe40003f25270 */
[----:B------:R-:W-:Y:S01]  /*1300*/  SHF.R.S32.HI R83, RZ, 0x1f, R50 ;  /* 0x0000001fff537819 */ /* 0x000fe20000011432 */
        /* <DEDUP_REMOVED lines=12> */
[----:B------:R-:W-:-:S04]  /*13d0*/  FADD.FTZ R79, R78, R39 ;  /* 0x000000274e4f7221 */ /* 0x000fc80000010000 */
[----:B------:R-:W-:-:S04]  /*13e0*/  FADD.FTZ R78, R79, R40 ;  /* 0x000000284f4e7221 */ /* 0x000fc80000010000 */
[----:B------:R-:W-:-:S04]  /*13f0*/  FADD.FTZ R79, R78, R41 ;  /* 0x000000294e4f7221 */ /* 0x000fc80000010000 */
[----:B------:R-:W-:-:S04]  /*1400*/  FADD.FTZ R78, R79, R42 ;  /* 0x0000002a4f4e7221 */ /* 0x000fc80000010000 */
[----:B------:R-:W-:Y:S01]  /*1410*/  FADD.FTZ R81, R78, R43 ;  /* 0x0000002b4e517221 */ /* 0x000fe20000010000 */
[----:B------:R-:W-:Y:S05]  /*1420*/  BRA.DIV ~URZ, `(.L_x_12371) ;  /* 0x000008f27f007947 */ /* 0x000fea000b800000 */
[----:B0-----:R0:W1:Y:S02]  /*1430*/  SHFL.BFLY PT, R58, R81, 0x1, 0x1f ;  /* 0x0c201f00513a7f89 */ /* 0x00106400000e0000 */
.L_x_12377:
        /* <DEDUP_REMOVED lines=52> */
.L_x_12378:
        /* <DEDUP_REMOVED lines=17> */
[----:B-1----:R-:W-:Y:S02]  /*1890*/  FSEL R85, R85, RZ, !P0 ;  /* 0x000000ff55557208 */ /* 0x002fe40004000000 */
[----:B------:R-:W-:-:S03]  /*18a0*/  IADD3 R77, R77, -0x1, RZ ;  /* 0xffffffff4d4d7810 */ /* 0x000fc60007ffe0ff */
[----:B------:R-:W-:Y:S02]  /*18b0*/  FADD.FTZ R30, -R85, R30 ;  /* 0x0000001e551e7221 */ /* 0x000fe40000010100 */
[----:B------:R-:W-:Y:S02]  /*18c0*/  IMAD R77, R77, c[0x0][0x168], RZ ;  /* 0x00005a004d4d7a24 */ /* 0x000fe400078e02ff */
[----:B------:R-:W-:Y:S02]  /*18d0*/  FADD.FTZ R86, -R85, R35 ;  /* 0x0000002355567221 */ /* 0x000fe40000010100 */
[----:B------:R-:W-:Y:S01]  /*18e0*/  FMUL.FTZ R35, R81, R30 ;  /* 0x0000001e51237220 */ /* 0x000fe20000410000 */
[----:B------:R-:W-:Y:S01]  /*18f0*/  SHF.R.S32.HI R30, RZ, 0x1f, R77 ;  /* 0x0000001fff1e7819 */ /* 0x000fe2000001144d */
[C---:B------:R-:W-:Y:S02]  /*1900*/  FADD.FTZ R58, -R85.reuse, R31 ;  /* 0x0000001f553a7221 */ /* 0x040fe40000010100 */
[----:B------:R-:W-:Y:S01]  /*1910*/  FADD.FTZ R84, -R85, R34 ;  /* 0x0000002255547221 */ /* 0x000fe20000010100 */
[----:B------:R-:W-:Y:S01]  /*1920*/  LEA.HI R77, R30, R77, RZ, 0x2 ;  /* 0x0000004d1e4d7211 */ /* 0x000fe200078f10ff */
[----:B------:R-:W-:Y:S01]  /*1930*/  FMUL.FTZ R31, R81, R58 ;  /* 0x0000003a511f7220 */ /* 0x000fe20000410000 */
[----:B------:R-:W-:Y:S01]  /*1940*/  HFMA2.MMA R58, -RZ, RZ, 0, 9.5367431640625e-07 ;  /* 0x00000010ff3a7435 */ /* 0x000fe200000001ff */
[----:B------:R-:W-:Y:S01]  /*1950*/  FADD.FTZ R28, -R85, R28 ;  /* 0x0000001c551c7221 */ /* 0x000fe20000010100 */
[----:B------:R-:W-:Y:S01]  /*1960*/  LEA.HI.SX32 R77, R77, R0, 0x1e ;  /* 0x000000004d4d7211 */ /* 0x000fe200078ff2ff */
[----:B------:R-:W-:-:S02]  /*1970*/  FADD.FTZ R78, -R85, R29 ;  /* 0x0000001d554e7221 */ /* 0x000fc40000010100 */
[----:B------:R-:W-:Y:S01]  /*1980*/  FADD.FTZ R32, -R85, R32 ;  /* 0x0000002055207221 */ /* 0x000fe20000010100 */
[----:B------:R-:W-:Y:S01]  /*1990*/  IADD3 R79, R77, 0x40, RZ ;  /* 0x000000404d4f7810 */ /* 0x000fe20007ffe0ff */
[----:B------:R-:W-:Y:S01]  /*19a0*/  FADD.FTZ R82, -R85, R33 ;  /* 0x0000002155527221 */ /* 0x000fe20000010100 */
[----:B------:R-:W-:Y:S01]  /*19b0*/  IADD3 R59, R77, 0x60, RZ ;  /* 0x000000604d3b7810 */ /* 0x000fe20007ffe0ff */
        /* <DEDUP_REMOVED lines=21> */
[----:B------:R-:W-:Y:S01]  /*1b10*/  FMUL.FTZ R43, R81, R90 ;  /* 0x0000005a512b7220 */ /* 0x000fe20000410000 */
[----:B------:R-:W-:Y:S01]  /*1b20*/  IADD3 R81, R77, 0x20, RZ ;  /* 0x000000204d517810 */ /* 0x000fe20007ffe0ff */
[----:B------:R-:W-:-:S02]  /*1b30*/  FFMA.FTZ R31, R61, R31, R52 ;  /* 0x0000001f3d1f7223 */ /* 0x000fc40000010034 */
        /* <DEDUP_REMOVED lines=23> */
.L_x_12374:
[----:B-1----:R-:W-:Y:S05]  /*1cb0*/  BSYNC B0 ;  /* 0x0000000000007941 */ /* 0x002fea0003800000 */
.L_x_12373:
[----:B0-----:R-:W-:-:S04]  /*1cc0*/  MOV R29, c[0x0][0x160] ;  /* 0x00005800001d7a02 */ /* 0x001fc80000000f00 */
[----:B------:R-:W-:-:S04]  /*1cd0*/  LEA R50, R29, R50, 0x2 ;  /* 0x000000321d327211 */ /* 0x000fc800078e10ff */
[----:B------:R-:W-:-:S13]  /*1ce0*/  ISETP.GE.AND P0, PT, R50, c[0x0][0x164], PT ;  /* 0x0000590032007a0c */ /* 0x000fda0003f06270 */
[----:B-----5:R-:W-:Y:S01]  /*1cf0*/  @P0 CALL.REL.NOINC `(.L_x_12375) ;  /* 0x0000001000000944 */ /* 0x020fe20003c00000 */
[----:B------:R-:W-:Y:S05]  /*1d00*/  BRA `(.L_x_12376) ;  /* 0xffffe9b000007947 */ /* 0x000fea000383ffff */
.L_x_12375:
[----:B------:R-:W-:Y:S05]  /*1d10*/  EXIT ;  /* 0x000000000000794d */ /* 0x000fea0003800000 */
.L_x_12371:
[----:B0-----:R-:W-:Y:S01]  /*1d20*/  HFMA2.MMA R80, -RZ, RZ, 0, 5.9604644775390625e-08 ;  /* 0x00000001ff507435 */ /* 0x001fe200000001ff */
[----:B------:R-:W-:Y:S02]  /*1d30*/  MOV R78, 0x1f ;  /* 0x0000001f004e7802 */ /* 0x000fe40000000f00 */
[----:B------:R-:W-:Y:S02]  /*1d40*/  MOV R79, 0xffffffff ;  /* 0xffffffff004f7802 */ /* 0x000fe40000000f00 */
[----:B------:R-:W-:Y:S02]  /*1d50*/  MOV R58, 0x1d70 ;  /* 0x00001d70003a7802 */ /* 0x000fe40000000f00 */
[----:B-----5:R-:W-:Y:S05]  /*1d60*/  CALL.REL.NOINC `($__internal_135_$__cuda_sm70_shflsync_bfly_p) ;  /* 0x0000059000007944 */ /* 0x020fea0003c00000 */
[----:B-1----:R-:W-:Y:S01]  /*1d70*/  MOV R58, R80 ;  /* 0x00000050003a7202 */ /* 0x002fe20000000f00 */
[----:B0-----:R-:W-:Y:S05]  /*1d80*/  BRA `(.L_x_12377) ;  /* 0xfffff6b000007947 */ /* 0x001fea000383ffff */
.L_x_12372:
[----:B------:R-:W-:Y:S01]  /*1d90*/  HFMA2.MMA R80, -RZ, RZ, 0, 1.1920928955078125e-07 ;  /* 0x00000002ff507435 */ /* 0x000fe200000001ff */
[----:B------:R-:W-:Y:S02]  /*1da0*/  MOV R78, 0x1f ;  /* 0x0000001f004e7802 */ /* 0x000fe40000000f00 */
[----:B------:R-:W-:Y:S02]  /*1db0*/  MOV R79, 0xffffffff ;  /* 0xffffffff004f7802 */ /* 0x000fe40000000f00 */
[----:B------:R-:W-:-:S02]  /*1dc0*/  MOV R58, 0x1de0 ;  /* 0x00001de0003a7802 */ /* 0x000fc40000000f00 */
[----:B-----5:R-:W-:Y:S05]  /*1dd0*/  CALL.REL.NOINC `($__internal_135_$__cuda_sm70_shflsync_bfly_p) ;  /* 0x0000052000007944 */ /* 0x020fea0003c00000 */
[----:B01----:R-:W-:Y:S01]  /*1de0*/  FADD.FTZ R81, R81, R80 ;  /* 0x0000005051517221 */ /* 0x003fe20000010000 */
[----:B------:R-:W-:Y:S01]  /*1df0*/  HFMA2.MMA R80, -RZ, RZ, 0, 2.384185791015625e-07 ;  /* 0x00000004ff507435 */ /* 0x000fe200000001ff */
[----:B------:R-:W-:-:S02]  /*1e00*/  MOV R78, 0x1f ;  /* 0x0000001f004e7802 */ /* 0x000fc40000000f00 */
[----:B------:R-:W-:Y:S02]  /*1e10*/  MOV R79, 0xffffffff ;  /* 0xffffffff004f7802 */ /* 0x000fe40000000f00 */
[----:B------:R-:W-:Y:S02]  /*1e20*/  MOV R58, 0x1e40 ;  /* 0x00001e40003a7802 */ /* 0x000fe40000000f00 */
[----:B------:R-:W-:Y:S05]  /*1e30*/  CALL.REL.NOINC `($__internal_135_$__cuda_sm70_shflsync_bfly_p) ;  /* 0x000004c000007944 */ /* 0x000fea0003c00000 */
[----:B01----:R-:W-:Y:S01]  /*1e40*/  FADD.FTZ R81, R81, R80 ;  /* 0x0000005051517221 */ /* 0x003fe20000010000 */
[----:B------:R-:W-:Y:S01]  /*1e50*/  HFMA2.MMA R80, -RZ, RZ, 0, 4.76837158203125e-07 ;  /* 0x00000008ff507435 */ /* 0x000fe200000001ff */
[----:B------:R-:W-:Y:S02]  /*1e60*/  MOV R78, 0x1f ;  /* 0x0000001f004e7802 */ /* 0x000fe40000000f00 */
[----:B------:R-:W-:Y:S02]  /*1e70*/  MOV R79, 0xffffffff ;  /* 0xffffffff004f7802 */ /* 0x000fe40000000f00 */
[----:B------:R-:W-:Y:S02]  /*1e80*/  MOV R58, 0x1ea0 ;  /* 0x00001ea0003a7802 */ /* 0x000fe40000000f00 */
[----:B------:R-:W-:Y:S05]  /*1e90*/  CALL.REL.NOINC `($__internal_135_$__cuda_sm70_shflsync_bfly_p) ;  /* 0x0000046000007944 */ /* 0x000fea0003c00000 */
[----:B01----:R-:W-:Y:S01]  /*1ea0*/  FADD.FTZ R81, R81, R80 ;  /* 0x0000005051517221 */ /* 0x003fe20000010000 */
[----:B------:R-:W-:Y:S01]  /*1eb0*/  HFMA2.MMA R80, -RZ, RZ, 0, 9.5367431640625e-07 ;  /* 0x00000010ff507435 */ /* 0x000fe200000001ff */
[----:B------:R-:W-:-:S02]  /*1ec0*/  MOV R78, 0x1f ;  /* 0x0000001f004e7802 */ /* 0x000fc40000000f00 */
[----:B------:R-:W-:Y:S02]  /*1ed0*/  MOV R79, 0xffffffff ;  /* 0xffffffff004f7802 */ /* 0x000fe40000000f00 */
[----:B------:R-:W-:Y:S02]  /*1ee0*/  MOV R58, 0x1f00 ;  /* 0x00001f00003a7802 */ /* 0x000fe40000000f00 */
[----:B------:R-:W-:Y:S05]  /*1ef0*/  CALL.REL.NOINC `($__internal_135_$__cuda_sm70_shflsync_bfly_p) ;  /* 0x0000040000007944 */ /* 0x000fea0003c00000 */
        /* <DEDUP_REMOVED lines=38> */
[----:B------:R-:W-:Y:S05]  /*2160*/  CALL.REL.NOINC `($__internal_135_$__cuda_sm70_shflsync_bfly_p) ;  /* 0x0000019000007944 */ /* 0x000fea0003c00000 */
[----:B01----:R-:W-:Y:S01]  /*2170*/  FADD.FTZ R81, R81, R80 ;  /* 0x0000005051517221 */ /* 0x003fe20000010000 */
[----:B------:R-:W-:Y:S01]  /*2180*/  HFMA2.MMA R80, -RZ, RZ, 0, 1.1920928955078125e-07 ;  /* 0x00000002ff507435 */ /* 0x000fe200000001ff */
[----:B------:R-:W-:Y:S02]  /*2190*/  MOV R78, 0x1f ;  /* 0x0000001f004e7802 */ /* 0x000fe40000000f00 */
[----:B------:R-:W-:Y:S02]  /*21a0*/  MOV R79, 0xffffffff ;  /* 0xffffffff004f7802 */ /* 0x000fe40000000f00 */
[----:B------:R-:W-:Y:S02]  /*21b0*/  MOV R58, 0x21d0 ;  /* 0x000021d0003a7802 */ /* 0x000fe40000000f00 */
[----:B------:R-:W-:Y:S05]  /*21c0*/  CALL.REL.NOINC `($__internal_135_$__cuda_sm70_shflsync_bfly_p) ;  /* 0x0000013000007944 */ /* 0x000fea0003c00000 */
[----:B01----:R-:W-:Y:S01]  /*21d0*/  FADD.FTZ R81, R81, R80 ;  /* 0x0000005051517221 */ /* 0x003fe20000010000 */
[----:B------:R-:W-:Y:S01]  /*21e0*/  HFMA2.MMA R80, -RZ, RZ, 0, 2.384185791015625e-07 ;  /* 0x00000004ff507435 */ /* 0x000fe200000001ff */
[----:B------:R-:W-:Y:S02]  /*21f0*/  MOV R78, 0x1f ;  /* 0x0000001f004e7802 */ /* 0x000fe40000000f00 */
[----:B------:R-:W-:-:S02]  /*2200*/  MOV R79, 0xffffffff ;  /* 0xffffffff004f7802 */ /* 0x000fc40000000f00 */
        /* <DEDUP_REMOVED lines=10> */
[----:B------:R-:W-:Y:S02]  /*22b0*/  MOV R78, 0x1f ;  /* 0x0000001f004e7802 */ /* 0x000fe40000000f00 */
[----:B------:R-:W-:-:S02]  /*22c0*/  MOV R79, 0xffffffff ;  /* 0xffffffff004f7802 */ /* 0x000fc40000000f00 */
[----:B------:R-:W-:Y:S02]  /*22d0*/  MOV R58, 0x22f0 ;  /* 0x000022f0003a7802 */ /* 0x000fe40000000f00 */
[----:B------:R-:W-:Y:S05]  /*22e0*/  CALL.REL.NOINC `($__internal_135_$__cuda_sm70_shflsync_bfly_p) ;  /* 0x0000001000007944 */ /* 0x000fea0003c00000 */
[----:B01----:R-:W-:Y:S05]  /*22f0*/  BRA `(.L_x_12378) ;  /* 0xfffff48000007947 */ /* 0x003fea000383ffff */
        .weak           $__internal_135_$__cuda_sm70_shflsync_bfly_p
        .type           $__internal_135_$__cuda_sm70_shflsync_bfly_p,@function
        .size           $__internal_135_$__cuda_sm70_shflsync_bfly_p,(.L_x_15327 - $__internal_135_$__cuda_sm70_shflsync_bfly_p)
$__internal_135_$__cuda_sm70_shflsync_bfly_p:
[----:B------:R-:W-:Y:S01]  /*2300*/  HFMA2.MMA R59, -RZ, RZ, 0, 0 ;  /* 0x00000000ff3b7435 */ /* 0x000fe200000001ff */
[----:B------:R-:W-:Y:S04]  /*2310*/  WARPSYNC R79 ;  /* 0x0000004f00007348 */ /* 0x000fe80003800000 */
[----:B------:R0:W1:Y:S01]  /*2320*/  SHFL.BFLY PT, R80, R81, R80, R78 ;  /* 0x0c00005051507389 */ /* 0x00006200000e004e */
[----:B------:R-:W-:Y:S05]  /*2330*/  RET.REL.NODEC R58 `(_ZN10layer_norm13ln_fwd_kernelINS_13Kernel_traitsI6__halfffffjLj512ELj1ELj4ELj1ELj16ENS_18Kernel_traits_baseILj512ES2_ffffjLj128EEEEELb0ELb1ELb1ELb1EEEvNS_9FwdParamsE) ;  /* 0xffffdcc03a007950 */ /* 0x000fea0003c3ffff */
.L_x_12379:
        /* <DEDUP_REMOVED lines=12> */
.L_x_15327:


//--------------------- .text._ZN10layer_norm13ln_fwd_kernelINS_13Kernel_traitsI6__halfffffjLj512ELj1ELj4ELj1ELj16ENS_18Kernel_traits_baseILj512ES2_ffffjLj128EEEEELb1ELb0ELb0ELb0EEEvNS_9FwdParamsE --------------------------
	.section	.text._ZN10layer_norm13ln_fwd_kernelINS_13Kernel_traitsI6__halfffffjLj512ELj1ELj4ELj1ELj16ENS_18Kernel_traits_baseILj512ES2_ffffjLj128EEEEELb1ELb0ELb0ELb0EEEvNS_9FwdParamsE,"ax",@progbits
	.sectioninfo	@"SHI_REGISTERS=80"
	.align	128
        .global         _ZN10layer_norm13ln_fwd_kernelINS_13Kernel_traitsI6__halfffffjLj512ELj1ELj4ELj1ELj16ENS_18Kernel_traits_baseILj512ES2_ffffjLj128EEEEELb1ELb0ELb0ELb0EEEvNS_9FwdParamsE
        .type           _ZN10layer_norm13ln_fwd_kernelINS_13Kernel_traitsI6__halfffffjLj512ELj1ELj4ELj1ELj16ENS_18Kernel_traits_baseILj512ES2_ffffjLj128EEEEELb1ELb0ELb0ELb0EEEvNS_9FwdParamsE,@function
        .size           _ZN10layer_norm13ln_fwd_kernelINS_13Kernel_traitsI6__halfffffjLj512ELj1ELj4ELj1ELj16ENS_18Kernel_traits_baseILj512ES2_ffffjLj128EEEEELb1ELb0ELb0ELb0EEEvNS_9FwdParamsE,(.L_x_15328 - _ZN10layer_norm13ln_fwd_kernelINS_13Kernel_traitsI6__halfffffjLj512ELj1ELj4ELj1ELj16ENS_18Kernel_traits_baseILj512ES2_ffffjLj128EEEEELb1ELb0ELb0ELb0EEEvNS_9FwdParamsE)
        .other          _ZN10layer_norm13ln_fwd_kernelINS_13Kernel_traitsI6__halfffffjLj512ELj1ELj4ELj1ELj16ENS_18Kernel_traits_baseILj512ES2_ffffjLj128EEEEELb1ELb0ELb0ELb0EEEvNS_9FwdParamsE,@"STO_CUDA_ENTRY STV_DEFAULT"
_ZN10layer_norm13ln_fwd_kernelINS_13Kernel_traitsI6__halfffffjLj512ELj1ELj4ELj1ELj16ENS_18Kernel_traits_baseILj512ES2_ffffjLj128EEEEELb1ELb0ELb0ELb0EEEvNS_9FwdParamsE:
.text._ZN10layer_norm13ln_fwd_kernelINS_13Kernel_traitsI6__halfffffjLj512ELj1ELj4ELj1ELj16ENS_18Kernel_traits_baseILj512ES2_ffffjLj128EEEEELb1ELb0ELb0ELb0EEEvNS_9FwdParamsE:
[----:B------:R-:W-:Y:S02]  /*0000*/  IMAD.MOV.U32 R1, RZ, RZ, c[0x0][0x28] ;  /* 0x00000a00ff017624 */ /* 0x000fe400078e00ff */
[----:B------:R-:W-:Y:S02]  /*0010*/  ULDC.U8 UR4, c[0x0][0x244] ;  /* 0x0000910000047ab9 */ /* 0x000fe40000000000 */
[----:B------:R-:W-:Y:S01]  /*0020*/  ISETP.NE.AND P0, PT, RZ, UR4, PT ;  /* 0x00000004ff007c0c */ /* 0x000fe2000bf05270 */
[----:B------:R-:W-:Y:S02]  /*0030*/  ULDC.64 UR4, c[0x0][0x230] ;  /* 0x00008c0000047ab9 */ /* 0x000fe40000000a00 */
[----:B------:R-:W-:Y:S01]  /*0040*/  IMAD.U32 R2, RZ, RZ, UR4 ;  /* 0x00000004ff027e24 */ /* 0x000fe2000f8e00ff */
[----:B------:R-:W-:Y:S01]  /*0050*/  ULDC.64 UR6, c[0x0][0x118] ;  /* 0x0000460000067ab9 */ /* 0x000fe20000000a00 */
[----:B------:R-:W-:Y:S01]  /*0060*/  IMAD.U32 R3, RZ, RZ, UR5 ;  /* 0x00000005ff037e24 */ /* 0x000fe2000f8e00ff */
[----:B------:R-:W-:Y:S01]  /*0070*/  MOV R8, c[0x0][0x238] ;  /* 0x00008e0000087a02 */ /* 0x000fe20000000f00 */
[----:B------:R-:W-:-:S06]  /*0080*/  IMAD.MOV.U32 R9, RZ, RZ, c[0x0][0x23c] ;  /* 0x00008f00ff097624 */ /* 0x000fcc00078e00ff */
[----:B------:R-:W2:Y:S04]  /*0090*/  @P0 LDG.E.64 R2, [R2.64] ;  /* 0x0000000602020981 */ /* 0x000ea8000c1e1b00 */
[----:B------:R-:W3:Y:S01]  /*00a0*/  @P0 LDG.E.64 R4, [R8.64] ;  /* 0x0000000608040981 */ /* 0x000ee2000c1e1b00 */
[----:B------:R-:W-:Y:S03]  /*00b0*/  BSSY B0, `(.L_x_12380) ;  /* 0x0000058000007945 */ /* 0x000fe60003800000 */
[----:B------:R-:W0:Y:S04]  /*00c0*/  S2R R67, SR_TID.X ;  /* 0x0000000000437919 */ /* 0x000e280000002100 */
[----:B------:R-:W0:Y:S02]  /*00d0*/  S2R R16, SR_CTAID.X ;  /* 0x0000000000107919 */ /* 0x000e240000002500 */
[----:B0-----:R-:W-:-:S04]  /*00e0*/  IMAD R66, R16, c[0x0][0x0], R67 ;  /* 0x0000000010427a24 */ /* 0x001fc800078e0243 */
[----:B------:R-:W-:Y:S01]  /*00f0*/  IMAD.WIDE.U32 R6, R66, -0x326172a9, RZ ;  /* 0xcd9e8d5742067825 */ /* 0x000fe200078e00ff */
[----:B--2---:R-:W0:Y:S01]  /*0100*/  @P0 R2UR UR4, R2 ;  /* 0x00000000020403c2 */ /* 0x004e2200000e0000 */
[----:B---3--:R-:W-:-:S07]  /*0110*/  @P0 IADD3 R8, P1, R4, c[0x0][0x240], RZ ;  /* 0x0000900004080a10 */ /* 0x008fce0007f3e0ff */
[----:B------:R1:W2:Y:S01]  /*0120*/  @P0 R2UR UR5, R3 ;  /* 0x00000000030503c2 */ /* 0x0002a200000e0000 */
[----:B------:R-:W-:-:S05]  /*0130*/  @P0 IMAD.X R9, RZ, RZ, R5, P1 ;  /* 0x000000ffff090224 */ /* 0x000fca00008e0605 */
[--C-:B------:R-:W-:Y:S02]  /*0140*/  SHF.R.U64 R65, R8, 0x2, R9.reuse ;  /* 0x0000000208417819 */ /* 0x100fe40000001209 */
[----:B------:R-:W-:-:S03]  /*0150*/  SHF.R.U32.HI R63, RZ, 0x2, R9 ;  /* 0x00000002ff3f7819 */ /* 0x000fc60000011609 */
[----:B------:R-:W-:Y:S01]  /*0160*/  IMAD.WIDE.U32 R4, R65, -0x2daee0ad, RZ ;  /* 0xd2511f5341047825 */ /* 0x000fe200078e00ff */
[----:B0-----:R-:W-:Y:S01]  /*0170*/  LOP3.LUT R0, R7, UR4, R63, 0x96, !PT ;  /* 0x0000000407007c12 */ /* 0x001fe2000f8e963f */
[----:B------:R-:W-:Y:S02]  /*0180*/  UIADD3 UR9, UR4, -0x61c88647, URZ ;  /* 0x9e3779b904097890 */ /* 0x000fe4000fffe03f */
[----:B------:R-:W-:Y:S02]  /*0190*/  UIADD3 UR11, UR4, 0x3c6ef372, URZ ;  /* 0x3c6ef372040b7890 */ /* 0x000fe4000fffe03f */
[----:B-1----:R-:W-:Y:S01]  /*01a0*/  IMAD.WIDE.U32 R2, R0, -0x2daee0ad, RZ ;  /* 0xd2511f5300027825 */ /* 0x002fe200078e00ff */
[----:B------:R-:W-:Y:S01]  /*01b0*/  UIADD3 UR13, UR4, -0x255992d5, URZ ;  /* 0xdaa66d2b040d7890 */ /* 0x000fe2000fffe03f */
[----:B------:R-:W-:Y:S01]  /*01c0*/  LOP3.LUT R0, R67, 0x1f, RZ, 0xc0, !PT ;  /* 0x0000001f43007812 */ /* 0x000fe200078ec0ff */
[----:B--2---:R-:W-:Y:S01]  /*01d0*/  UIADD3 UR10, UR5, -0x4498517b, URZ ;  /* 0xbb67ae85050a7890 */ /* 0x004fe2000fffe03f */
[----:B------:R-:W-:Y:S01]  /*01e0*/  LOP3.LUT R10, R5, UR5, RZ, 0x3c, !PT ;  /* 0x00000005050a7c12 */ /* 0x000fe2000f8e3cff */
[----:B------:R-:W-:Y:S01]  /*01f0*/  UIADD3 UR12, UR5, 0x76cf5d0a, URZ ;  /* 0x76cf5d0a050c7890 */ /* 0x000fe2000fffe03f */
[----:B------:R-:W-:Y:S01]  /*0200*/  LOP3.LUT R56, R0, 0x1f, RZ, 0x3c, !PT ;  /* 0x0000001f00387812 */ /* 0x000fe200078e3cff */
[----:B------:R-:W-:Y:S01]  /*0210*/  UIADD3 UR14, UR5, 0x32370b8f, URZ ;  /* 0x32370b8f050e7890 */ /* 0x000fe2000fffe03f */
[----:B------:R-:W-:Y:S01]  /*0220*/  SHF.R.U32.HI R67, RZ, 0x5, R67 ;  /* 0x00000005ff437819 */ /* 0x000fe20000011643 */
[----:B------:R-:W-:Y:S01]  /*0230*/  IMAD.WIDE.U32 R10, R10, -0x326172a9, RZ ;  /* 0xcd9e8d570a0a7825 */ /* 0x000fe200078e00ff */
[----:B------:R-:W-:Y:S01]  /*0240*/  LOP3.LUT R7, R3, UR10, R4, 0x96, !PT ;  /* 0x0000000a03077c12 */ /* 0x000fe2000f8e9604 */
[----:B------:R-:W-:Y:S01]  /*0250*/  UIADD3 UR15, UR4, 0x78dde6e4, URZ ;  /* 0x78dde6e4040f7890 */ /* 0x000fe2000fffe03f */
[----:B------:R-:W-:Y:S01]  /*0260*/  LEA R67, R16, R67, 0x2 ;  /* 0x0000004310437211 */ /* 0x000fe200078e10ff */
[----:B------:R-:W-:Y:S01]  /*0270*/  UIADD3 UR16, UR5, -0x126145ec, URZ ;  /* 0xed9eba1405107890 */ /* 0x000fe2000fffe03f */
[----:B------:R-:W-:Y:S01]  /*0280*/  LOP3.LUT R4, R11, UR9, R6, 0x96, !PT ;  /* 0x000000090b047c12 */ /* 0x000fe2000f8e9606 */
[----:B------:R-:W-:Y:S01]  /*0290*/  IMAD.WIDE.U32 R6, R7, -0x326172a9, RZ ;  /* 0xcd9e8d5707067825 */ /* 0x000fe200078e00ff */
[----:B------:R-:W-:-:S02]  /*02a0*/  UIADD3 UR18, UR5, -0x56f99767, URZ ;  /* 0xa906689905127890 */ /* 0x000fc4000fffe03f */
[----:B------:R-:W-:Y:S01]  /*02b0*/  UIADD3 UR17, UR4, 0x1715609d, URZ ;  /* 0x1715609d04117890 */ /* 0x000fe2000fffe03f */
[----:B------:R-:W-:Y:S01]  /*02c0*/  IMAD.WIDE.U32 R4, R4, -0x2daee0ad, RZ ;  /* 0xd2511f5304047825 */ /* 0x000fe200078e00ff */
[----:B------:R-:W-:Y:S01]  /*02d0*/  LOP3.LUT R3, R7, UR11, R10, 0x96, !PT ;  /* 0x0000000b07037c12 */ /* 0x000fe2000f8e960a */
[----:B------:R-:W-:Y:S02]  /*02e0*/  UIADD3 UR19, UR4, -0x4ab325aa, URZ ;  /* 0xb54cda5604137890 */ /* 0x000fe4000fffe03f */
[----:B------:R-:W-:Y:S01]  /*02f0*/  UIADD3 UR20, UR5, 0x646e171e, URZ ;  /* 0x646e171e05147890 */ /* 0x000fe2000fffe03f */
[----:B------:R-:W-:Y:S01]  /*0300*/  LOP3.LUT R10, R5, UR12, R2, 0x96, !PT ;  /* 0x0000000c050a7c12 */ /* 0x000fe2000f8e9602 */
[----:B------:R-:W-:Y:S01]  /*0310*/  IMAD.WIDE.U32 R2, R3, -0x2daee0ad, RZ ;  /* 0xd2511f5303027825 */ /* 0x000fe200078e00ff */
[----:B------:R-:W-:Y:S02]  /*0320*/  UIADD3 UR21, UR4, 0x5384540f, URZ ;  /* 0x5384540f04157890 */ /* 0x000fe4000fffe03f */
[----:B------:R-:W-:Y:S01]  /*0330*/  UIADD3 UR22, UR5, 0x1fd5c5a3, URZ ;  /* 0x1fd5c5a305167890 */ /* 0x000fe2000fffe03f */
[----:B------:R-:W-:Y:S01]  /*0340*/  IMAD.WIDE.U32 R10, R10, -0x326172a9, RZ ;  /* 0xcd9e8d570a0a7825 */ /* 0x000fe200078e00ff */
[----:B------:R-:W-:Y:S01]  /*0350*/  LOP3.LUT R7, R3, UR14, R4, 0x96, !PT ;  /* 0x0000000e03077c12 */ /* 0x000fe2000f8e9604 */
[----:B------:R-:W-:-:S02]  /*0360*/  UIADD3 UR23, UR4, -0xe443238, URZ ;  /* 0xf1bbcdc804177890 */ /* 0x000fc4000fffe03f */
[----:B------:R-:W-:Y:S01]  /*0370*/  UIADD3 UR24, UR5, -0x24c28bd8, URZ ;  /* 0xdb3d742805187890 */ /* 0x000fe2000fffe03f */
[----:B------:R-:W-:Y:S01]  /*0380*/  LOP3.LUT R4, R11, UR13, R6, 0x96, !PT ;  /* 0x0000000d0b047c12 */ /* 0x000fe2000f8e9606 */
[----:B------:R-:W-:Y:S01]  /*0390*/  IMAD.WIDE.U32 R6, R7, -0x326172a9, RZ ;  /* 0xcd9e8d5707067825 */ /* 0x000fe200078e00ff */
[----:B------:R-:W-:Y:S02]  /*03a0*/  UIADD3 UR25, UR4, -0x700cb87f, URZ ;  /* 0x8ff3478104197890 */ /* 0x000fe4000fffe03f */
[----:B------:R-:W-:Y:S01]  /*03b0*/  UIADD3 UR26, UR5, -0x695add53, URZ ;  /* 0x96a522ad051a7890 */ /* 0x000fe2000fffe03f */
[----:B------:R-:W-:Y:S01]  /*03c0*/  IMAD.WIDE.U32 R4, R4, -0x2daee0ad, RZ ;  /* 0xd2511f5304047825 */ /* 0x000fe200078e00ff */
[----:B------:R-:W-:-:S04]  /*03d0*/  LOP3.LUT R3, R7, UR15, R10, 0x96, !PT ;  /* 0x0000000f07037c12 */ /* 0x000fc8000f8e960a */
[----:B------:R-:W-:Y:S01]  /*03e0*/  LOP3.LUT R10, R5, UR16, R2, 0x96, !PT ;  /* 0x00000010050a7c12 */ /* 0x000fe2000f8e9602 */
[----:B------:R-:W-:-:S04]  /*03f0*/  IMAD.WIDE.U32 R2, R3, -0x2daee0ad, RZ ;  /* 0xd2511f5303027825 */ /* 0x000fc800078e00ff */
[----:B------:R-:W-:Y:S01]  /*0400*/  IMAD.WIDE.U32 R10, R10, -0x326172a9, RZ ;  /* 0xcd9e8d570a0a7825 */ /* 0x000fe200078e00ff */
[----:B------:R-:W-:-:S03]  /*0410*/  LOP3.LUT R7, R3, UR18, R4, 0x96, !PT ;  /* 0x0000001203077c12 */ /* 0x000fc6000f8e9604 */
[----:B------:R-:W-:Y:S01]  /*0420*/  IMAD.MOV.U32 R3, RZ, RZ, c[0x0][0x168] ;  /* 0x00005a00ff037624 */ /* 0x000fe200078e00ff */
[----:B------:R-:W-:Y:S01]  /*0430*/  LOP3.LUT R4, R11, UR17, R6, 0x96, !PT ;  /* 0x000000110b047c12 */ /* 0x000fe2000f8e9606 */
[----:B------:R-:W-:-:S03]  /*0440*/  IMAD.WIDE.U32 R6, R7, -0x326172a9, RZ ;  /* 0xcd9e8d5707067825 */ /* 0x000fc600078e00ff */
[----:B------:R-:W-:Y:S01]  /*0450*/  SHF.R.S32.HI R3, RZ, 0x1f, R3 ;  /* 0x0000001fff037819 */ /* 0x000fe20000011403 */
[----:B------:R-:W-:Y:S01]  /*0460*/  IMAD.WIDE.U32 R4, R4, -0x2daee0ad, RZ ;  /* 0xd2511f5304047825 */ /* 0x000fe200078e00ff */
[----:B------:R-:W-:Y:S02]  /*0470*/  LOP3.LUT R12, R7, UR19, R10, 0x96, !PT ;  /* 0x00000013070c7c12 */ /* 0x000fe4000f8e960a */
[----:B------:R-:W-:Y:S02]  /*0480*/  LEA.HI R3, R3, c[0x0][0x168], RZ, 0x2 ;  /* 0x00005a0003037a11 */ /* 0x000fe400078f10ff */
[----:B------:R-:W-:Y:S01]  /*0490*/  LOP3.LUT R14, R5, UR20, R2, 0x96, !PT ;  /* 0x00000014050e7c12 */ /* 0x000fe2000f8e9602 */
[----:B------:R-:W-:Y:S01]  /*04a0*/  IMAD.WIDE.U32 R12, R12, -0x2daee0ad, RZ ;  /* 0xd2511f530c0c7825 */ /* 0x000fe200078e00ff */
[----:B------:R-:W-:-:S03]  /*04b0*/  LEA.HI.SX32 R56, R3, R56, 0x1e ;  /* 0x0000003803387211 */ /* 0x000fc600078ff2ff */
[----:B------:R-:W-:Y:S01]  /*04c0*/  IMAD.WIDE.U32 R14, R14, -0x326172a9, RZ ;  /* 0xcd9e8d570e0e7825 */ /* 0x000fe200078e00ff */
[C---:B------:R-:W-:Y:S02]  /*04d0*/  LOP3.LUT P0, RZ, R56.reuse, 0xffffffe0, RZ, 0xc0, !PT ;  /* 0xffffffe038ff7812 */ /* 0x040fe4000780c0ff */
[----:B------:R-:W-:Y:S02]  /*04e0*/  LOP3.LUT R59, R13, UR22, R4, 0x96, !PT ;  /* 0x000000160d3b7c12 */ /* 0x000fe4000f8e9604 */
[----:B------:R-:W-:Y:S02]  /*04f0*/  LOP3.LUT R60, R15, UR21, R6, 0x96, !PT ;  /* 0x000000150f3c7c12 */ /* 0x000fe4000f8e9606 */
[C---:B------:R-:W-:Y:S01]  /*0500*/  ISETP.GE.U32.AND P5, PT, R56.reuse, 0x40, PT ;  /* 0x000000403800780c */ /* 0x040fe20003fa6070 */
[----:B------:R-:W-:Y:S01]  /*0510*/  IMAD.HI.U32 R25, R59, -0x326172a9, RZ ;  /* 0xcd9e8d573b197827 */ /* 0x000fe200078e00ff */
[C---:B------:R-:W-:Y:S02]  /*0520*/  ISETP.GE.U32.AND P4, PT, R56.reuse, 0x60, PT ;  /* 0x000000603800780c */ /* 0x040fe40003f86070 */
[----:B------:R-:W-:Y:S01]  /*0530*/  ISETP.GE.U32.AND P3, PT, R56, 0x80, PT ;  /* 0x000000803800780c */ /* 0x000fe20003f66070 */
[----:B------:R-:W-:Y:S01]  /*0540*/  IMAD.HI.U32 R9, R60, -0x2daee0ad, RZ ;  /* 0xd2511f533c097827 */ /* 0x000fe200078e00ff */
[----:B------:R-:W-:-:S02]  /*0550*/  P2R R70, PR, RZ, 0x20 ;  /* 0x00000020ff467803 */ /* 0x000fc40000000000 */
[----:B------:R-:W-:Y:S02]  /*0560*/  P2R R69, PR, RZ, 0x10 ;  /* 0x00000010ff457803 */ /* 0x000fe40000000000 */
[----:B------:R-:W-:Y:S01]  /*0570*/  P2R R68, PR, RZ, 0x8 ;  /* 0x00000008ff447803 */ /* 0x000fe20000000000 */
        /* <DEDUP_REMOVED lines=9> */
[----:B------:R-:W-:Y:S01]  /*0610*/  LOP3.LUT R0, R0, 0x20, RZ, 0xfc, !PT ;  /* 0x0000002000007812 */ /* 0x000fe200078efcff */
[----:B------:R-:W-:Y:S02]  /*0620*/  @!P1 CS2R R54, SRZ ;  /* 0x0000000000369805 */ /* 0x000fe4000001ff00 */
.L_x_12381:
[----:B0-----:R-:W-:Y:S05]  /*0630*/  BSYNC B0 ;  /* 0x0000000000007941 */ /* 0x001fea0003800000 */
.L_x_12380:
        /* <DEDUP_REMOVED lines=8> */
[----:B------:R-:W-:-:S05]  /*06c0*/  @P1 LEA.HI.X R3, R0, c[0x0][0x21c], RZ, 0x3, P2 ;  /* 0x0000870000031a11 */ /* 0x000fca00010f1cff */
[----:B------:R0:W5:Y:S01]  /*06d0*/  @P1 LDG.E.64 R4, [R2.64] ;  /* 0x0000000602041981 */ /* 0x000162000c1e1b00 */
[----:B------:R-:W-:Y:S01]  /*06e0*/  IADD3 R0, R0, 0x20, RZ ;  /* 0x0000002000007810 */ /* 0x000fe20007ffe0ff */
[----:B------:R-:W-:Y:S02]  /*06f0*/  @!P1 CS2R R4, SRZ ;  /* 0x0000000000049805 */ /* 0x000fe4000001ff00 */
.L_x_12383:
[----:B0-----:R-:W-:Y:S05]  /*0700*/  BSYNC B0 ;  /* 0x0000000000007941 */ /* 0x001fea0003800000 */
.L_x_12382:
        /* <DEDUP_REMOVED lines=12> */
.L_x_12385:
[----:B0-----:R-:W-:Y:S05]  /*07d0*/  BSYNC B0 ;  /* 0x0000000000007941 */ /* 0x001fea0003800000 */
.L_x_12384:
        /* <DEDUP_REMOVED lines=11> */
.L_x_12387:
[----:B0-----:R-:W-:Y:S05]  /*0890*/  BSYNC B0 ;  /* 0x0000000000007941 */ /* 0x001fea0003800000 */
.L_x_12386:
[----:B------:R-:W-:Y:S02]  /*08a0*/  ISETP.GE.AND P1, PT, R67, c[0x0][0x164], PT ;  /* 0x0000590043007a0c */ /* 0x000fe40003f26270 */
[----:B------:R-:W-:Y:S02]  /*08b0*/  LOP3.LUT R25, R25, UR23, R14, 0x96, !PT ;  /* 0x0000001719197c12 */ /* 0x000fe4000f8e960e */
[----:B------:R-:W-:-:S09]  /*08c0*/  LOP3.LUT R64, R9, UR24, R12, 0x96, !PT ;  /* 0x0000001809407c12 */ /* 0x000fd2000f8e960c */
[----:B------:R-:W-:Y:S05]  /*08d0*/  @P1 EXIT ;  /* 0x000000000000194d */ /* 0x000fea0003800000 */
[----:B-----5:R-:W-:Y:S01]  /*08e0*/  IMAD.MOV.U32 R9, RZ, RZ, R18 ;  /* 0x000000ffff097224 */ /* 0x020fe200078e0012 */
[----:B------:R-:W-:Y:S01]  /*08f0*/  SHF.R.U64 R20, R18, 0x10, R19 ;  /* 0x0000001012147819 */ /* 0x000fe20000001213 */
[----:B------:R-:W-:Y:S01]  /*0900*/  IMAD R59, R59, -0x326172a9, RZ ;  /* 0xcd9e8d573b3b7824 */ /* 0x000fe200078e02ff */
[----:B------:R-:W-:Y:S01]  /*0910*/  SHF.R.U64 R18, R16, 0x10, R17 ;  /* 0x0000001010127819 */ /* 0x000fe20000001211 */
[----:B------:R-:W-:Y:S01]  /*0920*/  IMAD.HI.U32 R0, R64, -0x326172a9, RZ ;  /* 0xcd9e8d5740007827 */ /* 0x000fe200078e00ff */
[----:B------:R-:W-:Y:S01]  /*0930*/  MOV R12, R19 ;  /* 0x00000013000c7202 */ /* 0x000fe20000000f00 */
[----:B------:R-:W-:Y:S01]  /*0940*/  BSSY B0, `(.L_x_12388) ;  /* 0x0000697000007945 */ /* 0x000fe20003800000 */
[----:B------:R-:W-:Y:S01]  /*0950*/  SHF.R.U64 R21, R22, 0x10, R23 ;  /* 0x0000001016157819 */ /* 0x000fe20000001217 */
[----:B------:R-:W-:Y:S01]  /*0960*/  IMAD.MOV.U32 R13, RZ, RZ, R16 ;  /* 0x000000ffff0d7224 */ /* 0x000fe200078e0010 */
[--C-:B------:R-:W-:Y:S01]  /*0970*/  SHF.R.U32.HI R16, RZ, 0x10, R17.reuse ;  /* 0x00000010ff107819 */ /* 0x100fe20000011611 */
[----:B------:R-:W-:Y:S01]  /*0980*/  IMAD.MOV.U32 R14, RZ, RZ, R17 ;  /* 0x000000ffff0e7224 */ /* 0x000fe200078e0011 */
[----:B------:R-:W-:Y:S01]  /*0990*/  SHF.R.U32.HI R48, RZ, 0x10, R23 ;  /* 0x00000010ff307819 */ /* 0x000fe20000011617 */
[----:B------:R-:W-:Y:S01]  /*09a0*/  IMAD.MOV.U32 R57, RZ, RZ, R22 ;  /* 0x000000ffff397224 */ /* 0x000fe200078e0016 */
[----:B------:R-:W-:Y:S01]  /*09b0*/  SHF.R.U32.HI R19, RZ, 0x10, R19 ;  /* 0x00000010ff137819 */ /* 0x000fe20000011613 */
[----:B------:R-:W-:Y:S01]  /*09c0*/  IMAD.MOV.U32 R53, RZ, RZ, R23 ;  /* 0x000000ffff357224 */ /* 0x000fe200078e0017 */
[--C-:B------:R-:W-:Y:S01]  /*09d0*/  SHF.R.U64 R40, R6, 0x10, R7.reuse ;  /* 0x0000001006287819 */ /* 0x100fe20000001207 */
[----:B------:R-:W-:Y:S01]  /*09e0*/  IMAD R60, R60, -0x2daee0ad, RZ ;  /* 0xd2511f533c3c7824 */ /* 0x000fe200078e02ff */
[----:B------:R-:W-:Y:S01]  /*09f0*/  MOV R41, R7 ;  /* 0x0000000700297202 */ /* 0x000fe20000000f00 */
[----:B------:R-:W-:Y:S01]  /*0a00*/  IMAD.HI.U32 R17, R25, -0x2daee0ad, RZ ;  /* 0xd2511f5319117827 */ /* 0x000fe200078e00ff */
[----:B------:R-:W-:Y:S01]  /*0a10*/  SHF.R.U32.HI R42, RZ, 0x10, R7 ;  /* 0x00000010ff2a7819 */ /* 0x000fe20000011607 */
[----:B------:R-:W-:Y:S01]  /*0a20*/  HADD2.F32 R50, -RZ, R55.H0_H0 ;  /* 0x20000037ff327230 */ /* 0x000fe20000004100 */
[--C-:B------:R-:W-:Y:S01]  /*0a30*/  SHF.R.U64 R52, R54, 0x10, R55.reuse ;  /* 0x0000001036347819 */ /* 0x100fe20000001237 */
[----:B------:R-:W-:Y:S01]  /*0a40*/  IMAD.MOV.U32 R15, RZ, RZ, R6 ;  /* 0x000000ffff0f7224 */ /* 0x000fe200078e0006 */
        /* <DEDUP_REMOVED lines=14> */
[----:B------:R-:W-:Y:S01]  /*0b30*/  LOP3.LUT R59, R0, UR25, R59, 0x96, !PT ;  /* 0x00000019003b7c12 */ /* 0x000fe2000f8e963b */
[----:B------:R-:W-:Y:S01]  /*0b40*/  HADD2.F32 R0, -RZ, R11.H0_H0 ;  /* 0x2000000bff007230 */ /* 0x000fe20000004100 */
[----:B------:R-:W-:Y:S01]  /*0b50*/  LOP3.LUT R61, R8, 0x3, RZ, 0xc0, !PT ;  /* 0x00000003083d7812 */ /* 0x000fe200078ec0ff */
[----:B------:R-:W-:Y:S01]  /*0b60*/  HADD2.F32 R11, -RZ, R13.H0_H0 ;  /* 0x2000000dff0b7230 */ /* 0x000fe20000004100 */
[----:B------:R-:W-:Y:S01]  /*0b70*/  LOP3.LUT R60, R17, UR26, R60, 0x96, !PT ;  /* 0x0000001a113c7c12 */ /* 0x000fe2000f8e963c */
[----:B------:R-:W-:Y:S01]  /*0b80*/  HADD2.F32 R3, -RZ, R3.H0_H0 ;  /* 0x20000003ff037230 */ /* 0x000fe20000004100 */
[----:B------:R-:W-:Y:S01]  /*0b90*/  IMAD R64, R64, -0x326172a9, RZ ;  /* 0xcd9e8d5740407824 */ /* 0x000fe200078e02ff */
[----:B------:R-:W-:Y:S01]  /*0ba0*/  HADD2.F32 R57, -RZ, R57.H0_H0 ;  /* 0x20000039ff397230 */ /* 0x000fe20000004100 */
[----:B------:R-:W-:Y:S01]  /*0bb0*/  IMAD R62, R25, -0x2daee0ad, RZ ;  /* 0xd2511f53193e7824 */ /* 0x000fe200078e02ff */
[----:B------:R-:W-:Y:S01]  /*0bc0*/  HADD2.F32 R55, -RZ, R21.H0_H0 ;  /* 0x20000015ff377230 */ /* 0x000fe20000004100 */
[----:B------:R-:W-:Y:S01]  /*0bd0*/  IMAD.MOV.U32 R58, RZ, RZ, RZ ;  /* 0x000000ffff3a7224 */ /* 0x000fe200078e00ff */
        /* <DEDUP_REMOVED lines=20> */
.L_x_12520:
[----:B------:R-:W-:Y:S01]  /*0d20*/  ISETP.NE.U32.AND P1, PT, RZ, c[0x0][0x1c0], PT ;  /* 0x00007000ff007a0c */ /* 0x000fe20003f25070 */
[----:B------:R-:W-:-:S03]  /*0d30*/  IMAD.MOV.U32 R37, RZ, RZ, 0x3f800000 ;  /* 0x3f800000ff257424 */ /* 0x000fc600078e00ff */
[----:B------:R-:W-:-:S13]  /*0d40*/  ISETP.NE.AND.EX P1, PT, RZ, c[0x0][0x1c4], PT, P1 ;  /* 0x00007100ff007a0c */ /* 0x000fda0003f25310 */
[----:B------:R-:W-:-:S04]  /*0d50*/  @P1 IMAD.MOV.U32 R72, RZ, RZ, 0x4 ;  /* 0x00000004ff481424 */ /* 0x000fc800078e00ff */
        /* <DEDUP_REMOVED lines=11> */
[----:B0-----:R-:W-:Y:S01]  /*0e10*/  IMAD.MOV.U32 R20, RZ, RZ, 0x10 ;  /* 0x00000010ff147424 */ /* 0x001fe200078e00ff */
[----:B------:R-:W-:-:S03]  /*0e20*/  ISETP.NE.U32.AND P1, PT, RZ, c[0x0][0x180], PT ;  /* 0x00006000ff007a0c */ /* 0x000fc60003f25070 */
[----:B------:R-:W-:Y:S01]  /*0e30*/  IMAD.WIDE.U32 R20, R71, R20, c[0x0][0x170] ;  /* 0x00005c0047147625 */ /* 0x000fe200078e0014 */
[----:B------:R-:W-:-:S05]  /*0e40*/  ISETP.NE.AND.EX P1, PT, RZ, c[0x0][0x184], PT, P1 ;  /* 0x00006100ff007a0c */ /* 0x000fca0003f25310 */
[----:B------:R-:W5:Y:S08]  /*0e50*/  LDG.E.128 R20, [R20.64] ;  /* 0x0000000614147981 */ /* 0x000f70000c1e1d00 */
        /* <DEDUP_REMOVED lines=15> */
.L_x_12392:
[----:B0-----:R-:W-:Y:S02]  /*0f50*/  IMAD.MOV.U32 R75, RZ, RZ, R64 ;  /* 0x000000ffff4b7224 */ /* 0x001fe400078e0040 */
.L_x_12393:
[----:B------:R-:W-:Y:S05]  /*0f60*/  BSYNC B2 ;  /* 0x0000000000027941 */ /* 0x000fea0003800000 */
.L_x_12391:
        /* <DEDUP_REMOVED lines=16> */
.L_x_12397:
[----:B------:R-:W-:Y:S05]  /*1070*/  BSYNC B3 ;  /* 0x0000000000037941 */ /* 0x000fea0003800000 */
.L_x_12396:
        /* <DEDUP_REMOVED lines=44> */
.L_x_12395:
[----:B------:R-:W-:Y:S05]  /*1340*/  BSYNC B2 ;  /* 0x0000000000027941 */ /* 0x000fea0003800000 */
.L_x_12394:
[----:B------:R-:W0:Y:S01]  /*1350*/  I2F.U32 R39, R75 ;  /* 0x0000004b00277306 */ /* 0x000e220000201000 */
[----:B------:R-:W-:Y:S01]  /*1360*/  HFMA2.MMA R74, -RZ, RZ, 0.1171875, 0 ;  /* 0x2f800000ff4a7435 */ /* 0x000fe200000001ff */
[----:B------:R-:W-:Y:S01]  /*1370*/  ISETP.NE.U32.AND P1, PT, RZ, c[0x0][0x180], PT ;  /* 0x00006000ff007a0c */ /* 0x000fe20003f25070 */
[----:B-----5:R-:W-:Y:S01]  /*1380*/  FMUL.FTZ R20, R20, R37 ;  /* 0x0000002514147220 */ /* 0x020fe20000410000 */
[----:B------:R-:W-:Y:S01]  /*1390*/  ISETP.NE.AND P3, PT, R72, 0x1, PT ;  /* 0x000000014800780c */ /* 0x000fe20003f65270 */
[----:B------:R-:W-:Y:S01]  /*13a0*/  BSSY B2, `(.L_x_12398) ;  /* 0x0000012000027945 */ /* 0x000fe20003800000 */
[----:B------:R-:W-:Y:S01]  /*13b0*/  ISETP.NE.AND.EX P1, PT, RZ, c[0x0][0x184], PT, P1 ;  /* 0x00006100ff007a0c */ /* 0x000fe20003f25310 */
[----:B------:R-:W-:Y:S01]  /*13c0*/  FMUL.FTZ R20, R20, c[0x0][0x1e8] ;  /* 0x00007a0014147a20 */ /* 0x000fe20000410000 */
[----:B------:R-:W-:-:S03]  /*13d0*/  IADD3 R38, R72, 0x1, RZ ;  /* 0x0000000148267810 */ /* 0x000fc60007ffe0ff */
        /* <DEDUP_REMOVED lines=13> */
.L_x_12399:
[----:B------:R-:W-:Y:S02]  /*14b0*/  MOV R75, R64 ;  /* 0x00000040004b7202 */ /* 0x000fe40000000f00 */
.L_x_12400:
[----:B------:R-:W-:Y:S05]  /*14c0*/  BSYNC B2 ;  /* 0x0000000000027941 */ /* 0x000fea0003800000 */
.L_x_12398:
        /* <DEDUP_REMOVED lines=16> */
.L_x_12404:
[----:B------:R-:W-:Y:S05]  /*15d0*/  BSYNC B3 ;  /* 0x0000000000037941 */ /* 0x000fea0003800000 */
.L_x_12403:
        /* <DEDUP_REMOVED lines=41> */
[----:B------:R-:W-:Y:S01]  /*1870*/  IMAD.MOV.U32 R62, RZ, RZ, R38 ;  /* 0x000000ffff3e7224 */ /* 0x000fe200078e0026 */
[----:B------:R-:W-:Y:S01]  /*1880*/  LOP3.LUT R60, R39, UR26, R60, 0x96, !PT ;  /* 0x0000001a273c7c12 */ /* 0x000fe2000f8e963c */
[----:B------:R-:W-:Y:S02]  /*1890*/  IMAD.MOV.U32 R38, RZ, RZ, RZ ;  /* 0x000000ffff267224 */ /* 0x000fe400078e00ff */
.L_x_12402:
[----:B------:R-:W-:Y:S05]  /*18a0*/  BSYNC B2 ;  /* 0x0000000000027941 */ /* 0x000fea0003800000 */
.L_x_12401:
[----:B------:R-:W0:Y:S01]  /*18b0*/  I2F.U32 R39, R75 ;  /* 0x0000004b00277306 */ /* 0x000e220000201000 */
[----:B------:R-:W-:Y:S01]  /*18c0*/  ISETP.NE.AND P4, PT, R38, 0x1, PT ;  /* 0x000000012600780c */ /* 0x000fe20003f85270 */
[----:B------:R-:W-:Y:S01]  /*18d0*/  FMUL.FTZ R21, R21, R37 ;  /* 0x0000002515157220 */ /* 0x000fe20000410000 */
[----:B------:R-:W-:Y:S03]  /*18e0*/  BSSY B2, `(.L_x_12405) ;  /* 0x0000011000027945 */ /* 0x000fe60003800000 */
        /* <DEDUP_REMOVED lines=15> */
.L_x_12406:
[----:B------:R-:W-:Y:S02]  /*19e0*/  IMAD.MOV.U32 R75, RZ, RZ, R64 ;  /* 0x000000ffff4b7224 */ /* 0x000fe400078e0040 */
.L_x_12407:
[----:B------:R-:W-:Y:S05]  /*19f0*/  BSYNC B2 ;  /* 0x0000000000027941 */ /* 0x000fea0003800000 */
.L_x_12405:
        /* <DEDUP_REMOVED lines=16> */
.L_x_12411:
[----:B------:R-:W-:Y:S05]  /*1b00*/  BSYNC B3 ;  /* 0x0000000000037941 */ /* 0x000fea0003800000 */
.L_x_12410:
        /* <DEDUP_REMOVED lines=42> */
[----:B------:R-:W-:Y:S01]  /*1db0*/  LOP3.LUT R60, R39, UR26, R60, 0x96, !PT ;  /* 0x0000001a273c7c12 */ /* 0x000fe2000f8e963c */
[----:B------:R-:W-:-:S06]  /*1dc0*/  HFMA2.MMA R39, -RZ, RZ, 0, 0 ;  /* 0x00000000ff277435 */ /* 0x000fcc00000001ff */
.L_x_12409:
[----:B------:R-:W-:Y:S05]  /*1dd0*/  BSYNC B2 ;  /* 0x0000000000027941 */ /* 0x000fea0003800000 */
.L_x_12408:
        /* <DEDUP_REMOVED lines=19> */
.L_x_12413:
[----:B------:R-:W-:Y:S02]  /*1f10*/  MOV R75, R64 ;  /* 0x00000040004b7202 */ /* 0x000fe40000000f00 */
.L_x_12414:
[----:B------:R-:W-:Y:S05]  /*1f20*/  BSYNC B2 ;  /* 0x0000000000027941 */ /* 0x000fea0003800000 */
.L_x_12412:
        /* <DEDUP_REMOVED lines=16> */
.L_x_12418:
[----:B------:R-:W-:Y:S05]  /*2030*/  BSYNC B3 ;  /* 0x0000000000037941 */ /* 0x000fea0003800000 */
.L_x_12417:
        /* <DEDUP_REMOVED lines=40> */
[----:B------:R-:W-:Y:S01]  /*22c0*/  IMAD.WIDE.U32 R38, R39, -0x2daee0ad, RZ ;  /* 0xd2511f5327267825 */ /* 0x000fe200078e00ff */
[----:B------:R-:W-:-:S03]  /*22d0*/  MOV R64, R72 ;  /* 0x0000004800407202 */ /* 0x000fc60000000f00 */
[----:B------:R-:W-:Y:S01]  /*22e0*/  IMAD.MOV.U32 R62, RZ, RZ, R38 ;  /* 0x000000ffff3e7224 */ /* 0x000fe200078e0026 */
[----:B------:R-:W-:Y:S02]  /*22f0*/  LOP3.LUT R60, R39, UR26, R60, 0x96, !PT ;  /* 0x0000001a273c7c12 */ /* 0x000fe4000f8e963c */
.L_x_12416:
[----:B------:R-:W-:Y:S05]  /*2300*/  BSYNC B2 ;  /* 0x0000000000027941 */ /* 0x000fea0003800000 */
.L_x_12415:
[----:B------:R-:W0:Y:S01]  /*2310*/  I2F.U32 R39, R75 ;  /* 0x0000004b00277306 */ /* 0x000e220000201000 */
[----:B------:R-:W-:Y:S01]  /*2320*/  LEA R72, P5, R71, c[0x0][0x188], 0x4 ;  /* 0x0000620047487a11 */ /* 0x000fe200078a20ff */
[----:B------:R-:W-:-:S03]  /*2330*/  FMUL.FTZ R23, R23, R37 ;  /* 0x0000002517177220 */ /* 0x000fc60000410000 */
[----:B------:R-:W-:Y:S01]  /*2340*/  LEA.HI.X R73, R71, c[0x0][0x18c], RZ, 0x4, P5 ;  /* 0x0000630047497a11 */ /* 0x000fe200028f24ff */
[----:B------:R-:W-:Y:S02]  /*2350*/  FMUL.FTZ R23, R23, c[0x0][0x1e8] ;  /* 0x00007a0017177a20 */ /* 0x000fe40000410000 */
[----:B0-----:R-:W-:Y:S01]  /*2360*/  FFMA.FTZ R39, R39, R74, 1.1641532182693481445e-10 ;  /* 0x2f00000027277423 */ /* 0x001fe2000001004a */
[----:B------:R-:W-:-:S04]  /*2370*/  SEL R74, RZ, 0x100, P3 ;  /* 0x00000100ff4a7807 */ /* 0x000fc80001800000 */
[----:B------:R-:W-:Y:S02]  /*2380*/  FSETP.GTU.FTZ.AND P5, PT, R39, c[0x0][0x1e4], PT ;  /* 0x0000790027007a0b */ /* 0x000fe40003fbc000 */
[----:B------:R-:W-:Y:S02]  /*2390*/  SEL R39, RZ, 0x10000, P4 ;  /* 0x00010000ff277807 */ /* 0x000fe40002000000 */
[----:B------:R-:W-:Y:S02]  /*23a0*/  FSEL R23, R23, RZ, !P5 ;  /* 0x000000ff17177208 */ /* 0x000fe40006800000 */
[----:B------:R-:W-:-:S03]  /*23b0*/  SEL R38, RZ, 0x1000000, P5 ;  /* 0x01000000ff267807 */ /* 0x000fc60002800000 */
[----:B------:R-:W-:Y:S01]  /*23c0*/  @P1 FADD.FTZ R23, R19, R23 ;  /* 0x0000001713171221 */ /* 0x000fe20000010000 */
[----:B------:R-:W-:Y:S02]  /*23d0*/  IADD3 R38, R74, R38, R39 ;  /* 0x000000264a267210 */ /* 0x000fe40007ffe027 */
[----:B------:R-:W-:Y:S02]  /*23e0*/  SEL R39, RZ, 0x1, P2 ;  /* 0x00000001ff277807 */ /* 0x000fe40001000000 */
[C---:B------:R-:W-:Y:S01]  /*23f0*/  LEA R74, P1, R71.reuse, c[0x0][0x190], 0x2 ;  /* 0x00006400474a7a11 */ /* 0x040fe200078210ff */
[----:B------:R0:W-:Y:S02]  /*2400*/  STG.E.128 [R72.64], R20 ;  /* 0x0000001448007986 */ /* 0x0001e4000c101d06 */
[----:B------:R-:W-:Y:S01]  /*2410*/  IMAD.IADD R39, R38, 0x1, R39 ;  /* 0x0000000126277824 */ /* 0x000fe200078e0227 */
[C---:B------:R-:W-:Y:S02]  /*2420*/  LEA.HI.X R75, R71.reuse, c[0x0][0x194], RZ, 0x2, P1 ;  /* 0x00006500474b7a11 */ /* 0x040fe400008f14ff */
[----:B------:R-:W-:-:S03]  /*2430*/  IADD3 R38, R71, 0x20, RZ ;  /* 0x0000002047267810 */ /* 0x000fc60007ffe0ff */
[----:B------:R0:W-:Y:S04]  /*2440*/  STG.E [R74.64], R39 ;  /* 0x000000274a007986 */ /* 0x0001e8000c101906 */
.L_x_12390:
[----:B0-----:R-:W-:Y:S05]  /*2450*/  BSYNC B1 ;  /* 0x0000000000017941 */ /* 0x001fea0003800000 */
.L_x_12389:
        /* <DEDUP_REMOVED lines=23> */
.L_x_12422:
[----:B0-----:R-:W-:Y:S02]  /*25d0*/  MOV R76, R64 ;  /* 0x00000040004c7202 */ /* 0x001fe40000000f00 */
.L_x_12423:
[----:B------:R-:W-:Y:S05]  /*25e0*/  BSYNC B2 ;  /* 0x0000000000027941 */ /* 0x000fea0003800000 */
.L_x_12421:
        /* <DEDUP_REMOVED lines=16> */
.L_x_12427:
[----:B------:R-:W-:Y:S05]  /*26f0*/  BSYNC B3 ;  /* 0x0000000000037941 */ /* 0x000fea0003800000 */
.L_x_12426:
        /* <DEDUP_REMOVED lines=44> */
.L_x_12425:
[----:B------:R-:W-:Y:S05]  /*29c0*/  BSYNC B2 ;  /* 0x0000000000027941 */ /* 0x000fea0003800000 */
.L_x_12424:
[----:B------:R-:W0:Y:S01]  /*29d0*/  I2F.U32 R72, R76 ;  /* 0x0000004c00487306 */ /* 0x000e220000201000 */
[----:B------:R-:W-:Y:S01]  /*29e0*/  IMAD.MOV.U32 R39, RZ, RZ, 0x2f800000 ;  /* 0x2f800000ff277424 */ /* 0x000fe200078e00ff */
[----:B------:R-:W-:Y:S01]  /*29f0*/  ISETP.NE.U32.AND P1, PT, RZ, c[0x0][0x180], PT ;  /* 0x00006000ff007a0c */ /* 0x000fe20003f25070 */
[----:B-----5:R-:W-:Y:S01]  /*2a00*/  FMUL.FTZ R24, R24, R37 ;  /* 0x0000002518187220 */ /* 0x020fe20000410000 */
[C---:B------:R-:W-:Y:S01]  /*2a10*/  ISETP.NE.AND P3, PT, R75.reuse, 0x1, PT ;  /* 0x000000014b00780c */ /* 0x040fe20003f65270 */
[----:B------:R-:W-:Y:S01]  /*2a20*/  BSSY B2, `(.L_x_12428) ;  /* 0x0000012000027945 */ /* 0x000fe20003800000 */
[----:B------:R-:W-:Y:S01]  /*2a30*/  ISETP.NE.AND.EX P1, PT, RZ, c[0x0][0x184], PT, P1 ;  /* 0x00006100ff007a0c */ /* 0x000fe20003f25310 */
[----:B------:R-:W-:Y:S01]  /*2a40*/  FMUL.FTZ R24, R24, c[0x0][0x1e8] ;  /* 0x00007a0018187a20 */ /* 0x000fe20000410000 */
[----:B------:R-:W-:Y:S01]  /*2a50*/  IADD3 R61, R75, 0x1, RZ ;  /* 0x000000014b3d7810 */ /* 0x000fe20007ffe0ff */
        /* <DEDUP_REMOVED lines=13> */
.L_x_12429:
[----:B------:R-:W-:Y:S02]  /*2b30*/  IMAD.MOV.U32 R74, RZ, RZ, R64 ;  /* 0x000000ffff4a7224 */ /* 0x000fe400078e0040 */
.L_x_12430:
[----:B------:R-:W-:Y:S05]  /*2b40*/  BSYNC B2 ;  /* 0x0000000000027941 */ /* 0x000fea0003800000 */
.L_x_12428:
        /* <DEDUP_REMOVED lines=16> */
.L_x_12434:
[----:B------:R-:W-:Y:S05]  /*2c50*/  BSYNC B3 ;  /* 0x0000000000037941 */ /* 0x000fea0003800000 */
.L_x_12433:
        /* <DEDUP_REMOVED lines=44> */
.L_x_12432:
[----:B------:R-:W-:Y:S05]  /*2f20*/  BSYNC B2 ;  /* 0x0000000000027941 */ /* 0x000fea0003800000 */
.L_x_12431:
        /* <DEDUP_REMOVED lines=19> */
.L_x_12436:
[----:B------:R-:W-:Y:S02]  /*3060*/  IMAD.MOV.U32 R74, RZ, RZ, R64 ;  /* 0x000000ffff4a7224 */ /* 0x000fe400078e0040 */
.L_x_12437:
[----:B------:R-:W-:Y:S05]  /*3070*/  BSYNC B2 ;  /* 0x0000000000027941 */ /* 0x000fea0003800000 */
.L_x_12435:
        /* <DEDUP_REMOVED lines=16> */
.L_x_12441:
[----:B------:R-:W-:Y:S05]  /*3180*/  BSYNC B3 ;  /* 0x0000000000037941 */ /* 0x000fea0003800000 */
.L_x_12440:
        /* <DEDUP_REMOVED lines=44> */
.L_x_12439:
[----:B------:R-:W-:Y:S05]  /*3450*/  BSYNC B2 ;  /* 0x0000000000027941 */ /* 0x000fea0003800000 */
.L_x_12438:
[----:B------:R-:W0:Y:S01]  /*3460*/  I2F.U32 R74, R74 ;  /* 0x0000004a004a7306 */ /* 0x000e220000201000 */
[----:B------:R-:W-:Y:S01]  /*3470*/  FMUL.FTZ R61, R26, R37 ;  /* 0x000000251a3d7220 */ /* 0x000fe20000410000 */
[----:B------:R-:W-:Y:S01]  /*3480*/  ISETP.NE.AND P5, PT, R72, 0x1, PT ;  /* 0x000000014800780c */ /* 0x000fe20003fa5270 */
[----:B------:R-:W-:Y:S02]  /*3490*/  BSSY B2, `(.L_x_12442) ;  /* 0x0000011000027945 */ /* 0x000fe40003800000 */
        /* <DEDUP_REMOVED lines=15> */
.L_x_12443:
[----:B------:R-:W-:Y:S02]  /*3590*/  IMAD.MOV.U32 R74, RZ, RZ, R64 ;  /* 0x000000ffff4a7224 */ /* 0x000fe400078e0040 */
.L_x_12444:
[----:B------:R-:W-:Y:S05]  /*35a0*/  BSYNC B2 ;  /* 0x0000000000027941 */ /* 0x000fea0003800000 */
.L_x_12442:
        /* <DEDUP_REMOVED lines=16> */
.L_x_12448:
[----:B------:R-:W-:Y:S05]  /*36b0*/  BSYNC B3 ;  /* 0x0000000000037941 */ /* 0x000fea0003800000 */
.L_x_12447:
        /* <DEDUP_REMOVED lines=44> */
.L_x_12446:
[----:B------:R-:W-:Y:S05]  /*3980*/  BSYNC B2 ;  /* 0x0000000000027941 */ /* 0x000fea0003800000 */
.L_x_12445:
[----:B------:R-:W0:Y:S01]  /*3990*/  I2F.U32 R74, R74 ;  /* 0x0000004a004a7306 */ /* 0x000e220000201000 */
[C---:B------:R-:W-:Y:S01]  /*39a0*/  LEA R72, P5, R38.reuse, c[0x0][0x188], 0x4 ;  /* 0x0000620026487a11 */ /* 0x040fe200078a20ff */
[----:B------:R-:W-:Y:S01]  /*39b0*/  FMUL.FTZ R27, R27, R37 ;  /* 0x000000251b1b7220 */ /* 0x000fe20000410000 */
[----:B------:R-:W-:Y:S02]  /*39c0*/  SEL R76, RZ, 0x10000, P4 ;  /* 0x00010000ff4c7807 */ /* 0x000fe40002000000 */
[----:B------:R-:W-:Y:S01]  /*39d0*/  LEA.HI.X R73, R38, c[0x0][0x18c], RZ, 0x4, P5 ;  /* 0x0000630026497a11 */ /* 0x000fe200028f24ff */
[----:B------:R-:W-:Y:S01]  /*39e0*/  FMUL.FTZ R27, R27, c[0x0][0x1e8] ;  /* 0x00007a001b1b7a20 */ /* 0x000fe20000410000 */
[----:B------:R-:W-:Y:S01]  /*39f0*/  SEL R75, RZ, 0x100, P3 ;  /* 0x00000100ff4b7807 */ /* 0x000fe20001800000 */
[----:B0-----:R-:W-:-:S05]  /*3a00*/  FFMA.FTZ R39, R74, R39, 1.1641532182693481445e-10 ;  /* 0x2f0000004a277423 */ /* 0x001fca0000010027 */
[----:B------:R-:W-:-:S04]  /*3a10*/  FSETP.GTU.FTZ.AND P5, PT, R39, c[0x0][0x1e4], PT ;  /* 0x0000790027007a0b */ /* 0x000fc80003fbc000 */
        /* <DEDUP_REMOVED lines=11> */
.L_x_12420:
[----:B------:R-:W-:Y:S05]  /*3ad0*/  BSYNC B1 ;  /* 0x0000000000017941 */ /* 0x000fea0003800000 */
.L_x_12419:
        /* <DEDUP_REMOVED lines=8> */
[----:B0-----:R-:W-:-:S04]  /*3b60*/  @P1 LEA R72, P2, R38, c[0x0][0x180], 0x4 ;  /* 0x0000600026481a11 */ /* 0x001fc800078420ff */
        /* <DEDUP_REMOVED lines=14> */
.L_x_12452:
[----:B0-----:R-:W-:Y:S02]  /*3c50*/  IMAD.MOV.U32 R76, RZ, RZ, R64 ;  /* 0x000000ffff4c7224 */ /* 0x001fe400078e0040 */
.L_x_12453:
[----:B------:R-:W-:Y:S05]  /*3c60*/  BSYNC B2 ;  /* 0x0000000000027941 */ /* 0x000fea0003800000 */
.L_x_12451:
        /* <DEDUP_REMOVED lines=16> */
.L_x_12457:
[----:B------:R-:W-:Y:S05]  /*3d70*/  BSYNC B3 ;  /* 0x0000000000037941 */ /* 0x000fea0003800000 */
.L_x_12456:
        /* <DEDUP_REMOVED lines=44> */
.L_x_12455:
[----:B------:R-:W-:Y:S05]  /*4040*/  BSYNC B2 ;  /* 0x0000000000027941 */ /* 0x000fea0003800000 */
.L_x_12454:
        /* <DEDUP_REMOVED lines=22> */
.L_x_12459:
[----:B------:R-:W-:Y:S02]  /*41b0*/  IMAD.MOV.U32 R74, RZ, RZ, R64 ;  /* 0x000000ffff4a7224 */ /* 0x000fe400078e0040 */
.L_x_12460:
[----:B------:R-:W-:Y:S05]  /*41c0*/  BSYNC B2 ;  /* 0x0000000000027941 */ /* 0x000fea0003800000 */
.L_x_12458:
        /* <DEDUP_REMOVED lines=16> */
.L_x_12464:
[----:B------:R-:W-:Y:S05]  /*42d0*/  BSYNC B3 ;  /* 0x0000000000037941 */ /* 0x000fea0003800000 */
.L_x_12463:
        /* <DEDUP_REMOVED lines=41> */
[----:B------:R-:W-:-:S03]  /*4570*/  HFMA2.MMA R61, -RZ, RZ, 0, 0 ;  /* 0x00000000ff3d7435 */ /* 0x000fc600000001ff */
[----:B------:R-:W-:Y:S01]  /*4580*/  IMAD.MOV.U32 R62, RZ, RZ, R72 ;  /* 0x000000ffff3e7224 */ /* 0x000fe200078e0048 */
[----:B------:R-:W-:Y:S02]  /*4590*/  LOP3.LUT R60, R73, UR26, R60, 0x96, !PT ;  /* 0x0000001a493c7c12 */ /* 0x000fe4000f8e963c */
.L_x_12462:
[----:B------:R-:W-:Y:S05]  /*45a0*/  BSYNC B2 ;  /* 0x0000000000027941 */ /* 0x000fea0003800000 */
.L_x_12461:
        /* <DEDUP_REMOVED lines=19> */
.L_x_12466:
[----:B------:R-:W-:Y:S02]  /*46e0*/  MOV R74, R64 ;  /* 0x00000040004a7202 */ /* 0x000fe40000000f00 */
.L_x_12467:
[----:B------:R-:W-:Y:S05]  /*46f0*/  BSYNC B2 ;  /* 0x0000000000027941 */ /* 0x000fea0003800000 */
.L_x_12465:
        /* <DEDUP_REMOVED lines=16> */
.L_x_12471:
[----:B------:R-:W-:Y:S05]  /*4800*/  BSYNC B3 ;  /* 0x0000000000037941 */ /* 0x000fea0003800000 */
.L_x_12470:
        /* <DEDUP_REMOVED lines=44> */
.L_x_12469:
[----:B------:R-:W-:Y:S05]  /*4ad0*/  BSYNC B2 ;  /* 0x0000000000027941 */ /* 0x000fea0003800000 */
.L_x_12468:
        /* <DEDUP_REMOVED lines=19> */
.L_x_12473:
[----:B------:R-:W-:Y:S02]  /*4c10*/  IMAD.MOV.U32 R74, RZ, RZ, R64 ;  /* 0x000000ffff4a7224 */ /* 0x000fe400078e0040 */
.L_x_12474:
[----:B------:R-:W-:Y:S05]  /*4c20*/  BSYNC B2 ;  /* 0x0000000000027941 */ /* 0x000fea0003800000 */
.L_x_12472:
        /* <DEDUP_REMOVED lines=16> */
.L_x_12478:
[----:B------:R-:W-:Y:S05]  /*4d30*/  BSYNC B3 ;  /* 0x0000000000037941 */ /* 0x000fea0003800000 */
.L_x_12477:
        /* <DEDUP_REMOVED lines=44> */
.L_x_12476:
[----:B------:R-:W-:Y:S05]  /*5000*/  BSYNC B2 ;  /* 0x0000000000027941 */ /* 0x000fea0003800000 */
.L_x_12475:
        /* <DEDUP_REMOVED lines=20> */
.L_x_12450:
[----:B------:R-:W-:Y:S05]  /*5150*/  BSYNC B1 ;  /* 0x0000000000017941 */ /* 0x000fea0003800000 */
.L_x_12449:
        /* <DEDUP_REMOVED lines=23> */
.L_x_12482:
[----:B0-----:R-:W-:Y:S02]  /*52d0*/  IMAD.MOV.U32 R76, RZ, RZ, R64 ;  /* 0x000000ffff4c7224 */ /* 0x001fe400078e0040 */
.L_x_12483:
[----:B------:R-:W-:Y:S05]  /*52e0*/  BSYNC B2 ;  /* 0x0000000000027941 */ /* 0x000fea0003800000 */
.L_x_12481:
        /* <DEDUP_REMOVED lines=16> */
.L_x_12487:
[----:B------:R-:W-:Y:S05]  /*53f0*/  BSYNC B3 ;  /* 0x0000000000037941 */ /* 0x000fea0003800000 */
.L_x_12486:
        /* <DEDUP_REMOVED lines=44> */
.L_x_12485:
[----:B------:R-:W-:Y:S05]  /*56c0*/  BSYNC B2 ;  /* 0x0000000000027941 */ /* 0x000fea0003800000 */
.L_x_12484:
        /* <DEDUP_REMOVED lines=22> */
.L_x_12489:
[----:B------:R-:W-:Y:S02]  /*5830*/  MOV R74, R64 ;  /* 0x00000040004a7202 */ /* 0x000fe40000000f00 */
.L_x_12490:
[----:B------:R-:W-:Y:S05]  /*5840*/  BSYNC B2 ;  /* 0x0000000000027941 */ /* 0x000fea0003800000 */
.L_x_12488:
        /* <DEDUP_REMOVED lines=16> */
.L_x_12494:
[----:B------:R-:W-:Y:S05]  /*5950*/  BSYNC B3 ;  /* 0x0000000000037941 */ /* 0x000fea0003800000 */
.L_x_12493:
        /* <DEDUP_REMOVED lines=44> */
.L_x_12492:
[----:B------:R-:W-:Y:S05]  /*5c20*/  BSYNC B2 ;  /* 0x0000000000027941 */ /* 0x000fea0003800000 */
.L_x_12491:
        /* <DEDUP_REMOVED lines=19> */
.L_x_12496:
[----:B------:R-:W-:Y:S02]  /*5d60*/  IMAD.MOV.U32 R74, RZ, RZ, R64 ;  /* 0x000000ffff4a7224 */ /* 0x000fe400078e0040 */
.L_x_12497:
[----:B------:R-:W-:Y:S05]  /*5d70*/  BSYNC B2 ;  /* 0x0000000000027941 */ /* 0x000fea0003800000 */
.L_x_12495:
        /* <DEDUP_REMOVED lines=16> */
.L_x_12501:
[----:B------:R-:W-:Y:S05]  /*5e80*/  BSYNC B3 ;  /* 0x0000000000037941 */ /* 0x000fea0003800000 */
.L_x_12500:
        /* <DEDUP_REMOVED lines=44> */
.L_x_12499:
[----:B------:R-:W-:Y:S05]  /*6150*/  BSYNC B2 ;  /* 0x0000000000027941 */ /* 0x000fea0003800000 */
.L_x_12498:
        /* <DEDUP_REMOVED lines=19> */
.L_x_12503:
[----:B------:R-:W-:Y:S02]  /*6290*/  IMAD.MOV.U32 R74, RZ, RZ, R64 ;  /* 0x000000ffff4a7224 */ /* 0x000fe400078e0040 */
.L_x_12504:
[----:B------:R-:W-:Y:S05]  /*62a0*/  BSYNC B2 ;  /* 0x0000000000027941 */ /* 0x000fea0003800000 */
.L_x_12502:
        /* <DEDUP_REMOVED lines=16> */
.L_x_12508:
[----:B------:R-:W-:Y:S05]  /*63b0*/  BSYNC B3 ;  /* 0x0000000000037941 */ /* 0x000fea0003800000 */
.L_x_12507:
        /* <DEDUP_REMOVED lines=44> */
.L_x_12506:
[----:B------:R-:W-:Y:S05]  /*6680*/  BSYNC B2 ;  /* 0x0000000000027941 */ /* 0x000fea0003800000 */
.L_x_12505:
[----:B------:R-:W0:Y:S01]  /*6690*/  I2F.U32 R74, R74 ;  /* 0x0000004a004a7306 */ /* 0x000e220000201000 */
[----:B------:R-:W-:Y:S01]  /*66a0*/  SEL R73, RZ, 0x100, P3 ;  /* 0x00000100ff497807 */ /* 0x000fe20001800000 */
[----:B------:R-:W-:Y:S01]  /*66b0*/  FMUL.FTZ R35, R35, R37 ;  /* 0x0000002523237220 */ /* 0x000fe20000410000 */
[----:B------:R-:W-:-:S03]  /*66c0*/  SEL R72, RZ, 0x10000, P4 ;  /* 0x00010000ff487807 */ /* 0x000fc60002000000 */
[----:B------:R-:W-:Y:S02]  /*66d0*/  FMUL.FTZ R35, R35, c[0x0][0x1e8] ;  /* 0x00007a0023237a20 */ /* 0x000fe40000410000 */
[----:B0-----:R-:W-:-:S05]  /*66e0*/  FFMA.FTZ R39, R74, R39, 1.1641532182693481445e-10 ;  /* 0x2f0000004a277423 */ /* 0x001fca0000010027 */
[----:B------:R-:W-:-:S04]  /*66f0*/  FSETP.GTU.FTZ.AND P3, PT, R39, c[0x0][0x1e4], PT ;  /* 0x0000790027007a0b */ /* 0x000fc80003f7c000 */
[----:B------:R-:W-:Y:S02]  /*6700*/  SEL R37, RZ, 0x1000000, P3 ;  /* 0x01000000ff257807 */ /* 0x000fe40001800000 */
[----:B------:R-:W-:Y:S02]  /*6710*/  FSEL R35, R35, RZ, !P3 ;  /* 0x000000ff23237208 */ /* 0x000fe40005800000 */
[----:B------:R-:W-:Y:S02]  /*6720*/  IADD3 R37, R73, R37, R72 ;  /* 0x0000002549257210 */ /* 0x000fe40007ffe048 */
[----:B------:R-:W-:Y:S01]  /*6730*/  SEL R72, RZ, 0x1, P2 ;  /* 0x00000001ff487807 */ /* 0x000fe20001000000 */
[----:B------:R-:W-:Y:S01]  /*6740*/  @P1 FADD.FTZ R35, R19, R35 ;  /* 0x0000002313231221 */ /* 0x000fe20000010000 */
[----:B------:R-:W-:Y:S02]  /*6750*/  LEA R76, P2, R38, c[0x0][0x188], 0x4 ;  /* 0x00006200264c7a11 */ /* 0x000fe400078420ff */
[----:B------:R-:W-:-:S02]  /*6760*/  IADD3 R37, R37, R72, RZ ;  /* 0x0000004825257210 */ /* 0x000fc40007ffe0ff */
[C---:B------:R-:W-:Y:S02]  /*6770*/  LEA R72, P3, R38.reuse, c[0x0][0x190], 0x2 ;  /* 0x0000640026487a11 */ /* 0x040fe400078610ff */
[C---:B------:R-:W-:Y:S02]  /*6780*/  LEA.HI.X R77, R38.reuse, c[0x0][0x18c], RZ, 0x4, P2 ;  /* 0x00006300264d7a11 */ /* 0x040fe400010f24ff */
[----:B------:R-:W-:-:S03]  /*6790*/  LEA.HI.X R73, R38, c[0x0][0x194], RZ, 0x2, P3 ;  /* 0x0000650026497a11 */ /* 0x000fc600018f14ff */
[----:B------:R0:W-:Y:S04]  /*67a0*/  STG.E.128 [R76.64], R32 ;  /* 0x000000204c007986 */ /* 0x0001e8000c101d06 */
[----:B------:R0:W-:Y:S02]  /*67b0*/  STG.E [R72.64], R37 ;  /* 0x0000002548007986 */ /* 0x0001e4000c101906 */
.L_x_12480:
[----:B------:R-:W-:Y:S05]  /*67c0*/  BSYNC B1 ;  /* 0x0000000000017941 */ /* 0x000fea0003800000 */
.L_x_12479:
[----:B------:R-:W-:Y:S01]  /*67d0*/  FADD.FTZ R38, RZ, R20 ;  /* 0x00000014ff267221 */ /* 0x000fe20000010000 */
[C---:B------:R-:W-:Y:S02]  /*67e0*/  ISETP.GT.U32.AND P1, PT, R56.reuse, 0x3f, PT ;  /* 0x0000003f3800780c */ /* 0x040fe40003f24070 */
[C---:B------:R-:W-:Y:S01]  /*67f0*/  ISETP.GT.U32.AND P2, PT, R56.reuse, 0x5f, PT ;  /* 0x0000005f3800780c */ /* 0x040fe20003f44070 */
[----:B0----5:R-:W-:Y:S01]  /*6800*/  FADD.FTZ R37, R21, R38 ;  /* 0x0000002615257221 */ /* 0x021fe20000010000 */
        /* <DEDUP_REMOVED lines=19> */
.L_x_12521:
        /* <DEDUP_REMOVED lines=53> */
.L_x_12522:
[----:B------:R-:W-:Y:S01]  /*6c90*/  FMUL.FTZ R36, R38, R38 ;  /* 0x0000002626247220 */ /* 0x000fe20000410000 */
[----:B------:R-:W-:Y:S01]  /*6ca0*/  ISETP.NE.AND P1, PT, RZ, UR8, PT ;  /* 0x00000008ff007c0c */ /* 0x000fe2000bf25270 */
[----:B01----:R-:W-:Y:S01]  /*6cb0*/  FADD.FTZ R72, R39, R72 ;  /* 0x0000004827487221 */ /* 0x003fe20000010000 */
[----:B------:R-:W-:Y:S01]  /*6cc0*/  BSSY B1, `(.L_x_12511) ;  /* 0x000001e000017945 */ /* 0x000fe20003800000 */
[----:B------:R-:W-:Y:S01]  /*6cd0*/  IMAD.MOV.U32 R39, RZ, RZ, c[0x0][0x1e0] ;  /* 0x00007800ff277624 */ /* 0x000fe200078e00ff */
[----:B------:R-:W-:Y:S01]  /*6ce0*/  FSEL R37, R36, RZ, P1 ;  /* 0x000000ff24257208 */ /* 0x000fe20000800000 */
[----:B------:R-:W-:Y:S02]  /*6cf0*/  @!P4 IMAD.MOV.U32 R74, RZ, RZ, 0x4 ;  /* 0x00000004ff4ac424 */ /* 0x000fe400078e00ff */
        /* <DEDUP_REMOVED lines=18> */
[----:B------:R-:W-:Y:S02]  /*6e20*/  IMAD.MOV.U32 R74, RZ, RZ, 0x10 ;  /* 0x00000010ff4a7424 */ /* 0x000fe400078e00ff */
[----:B------:R-:W-:Y:S02]  /*6e30*/  FFMA.FTZ R36, R57, R36, R54 ;  /* 0x0000002439247223 */ /* 0x000fe40000010036 */
[----:B------:R-:W-:Y:S02]  /*6e40*/  FFMA.FTZ R37, R55, R37, R52 ;  /* 0x0000002537257223 */ /* 0x000fe40000010034 */
[----:B------:R-:W-:-:S02]  /*6e50*/  FFMA.FTZ R38, R53, R38, R50 ;  /* 0x0000002635267223 */ /* 0x000fc40000010032 */
[----:B------:R-:W-:Y:S02]  /*6e60*/  FFMA.FTZ R39, R48, R39, R43 ;  /* 0x0000002730277223 */ /* 0x000fe4000001002b */
[C---:B------:R-:W-:Y:S01]  /*6e70*/  IMAD.WIDE.U32 R74, R71.reuse, R74, c[0x0][0x208] ;  /* 0x00008200474a7625 */ /* 0x040fe200078e004a */
[----:B------:R-:W-:-:S04]  /*6e80*/  IADD3 R71, R71, 0x20, RZ ;  /* 0x0000002047477810 */ /* 0x000fc80007ffe0ff */
[----:B------:R0:W-:Y:S03]  /*6e90*/  STG.E.128 [R74.64], R36 ;  /* 0x000000244a007986 */ /* 0x0001e6000c101d06 */
.L_x_12512:
[----:B------:R-:W-:Y:S05]  /*6ea0*/  BSYNC B1 ;  /* 0x0000000000017941 */ /* 0x000fea0003800000 */
.L_x_12511:
[----:B------:R-:W-:Y:S01]  /*6eb0*/  ISETP.NE.AND P1, PT, R70, RZ, PT ;  /* 0x000000ff4600720c */ /* 0x000fe20003f25270 */
[----:B------:R-:W-:-:S12]  /*6ec0*/  BSSY B1, `(.L_x_12513) ;  /* 0x0000012000017945 */ /* 0x000fd80003800000 */
        /* <DEDUP_REMOVED lines=17> */
.L_x_12514:
[----:B------:R-:W-:Y:S05]  /*6fe0*/  BSYNC B1 ;  /* 0x0000000000017941 */ /* 0x000fea0003800000 */
.L_x_12513:
[----:B------:R-:W-:Y:S01]  /*6ff0*/  ISETP.NE.AND P1, PT, R69, RZ, PT ;  /* 0x000000ff4500720c */ /* 0x000fe20003f25270 */
[----:B------:R-:W-:-:S12]  /*7000*/  BSSY B1, `(.L_x_12515) ;  /* 0x0000012000017945 */ /* 0x000fd80003800000 */
[----:B------:R-:W-:Y:S05]  /*7010*/  @!P1 BRA `(.L_x_12516) ;  /* 0x0000010000009947 */ /* 0x000fea0003800000 */
[--C-:B0-----:R-:W-:Y:S02]  /*7020*/  FADD.FTZ R38, R29, -R72.reuse ;  /* 0x800000481d267221 */ /* 0x101fe40000010000 */
        /* <DEDUP_REMOVED lines=15> */
.L_x_12516:
[----:B------:R-:W-:Y:S05]  /*7120*/  BSYNC B1 ;  /* 0x0000000000017941 */ /* 0x000fea0003800000 */
.L_x_12515:
        /* <DEDUP_REMOVED lines=9> */
[----:B------:R-:W-:Y:S02]  /*71c0*/  IMAD.MOV.U32 R76, RZ, RZ, 0x10 ;  /* 0x00000010ff4c7424 */ /* 0x000fe400078e00ff */
        /* <DEDUP_REMOVED lines=8> */
.L_x_12518:
[----:B------:R-:W-:Y:S05]  /*7250*/  BSYNC B1 ;  /* 0x0000000000017941 */ /* 0x000fea0003800000 */
.L_x_12517:
[----:B0-----:R-:W-:-:S04]  /*7260*/  IMAD.MOV.U32 R36, RZ, RZ, 0x4 ;  /* 0x00000004ff247424 */ /* 0x001fc800078e00ff */
[----:B------:R-:W-:-:S05]  /*7270*/  IMAD R67, R36, c[0x0][0x160], R67 ;  /* 0x0000580024437a24 */ /* 0x000fca00078e0243 */
[----:B------:R-:W-:-:S13]  /*7280*/  ISETP.GE.AND P1, PT, R67, c[0x0][0x164], PT ;  /* 0x0000590043007a0c */ /* 0x000fda0003f26270 */
[----:B------:R-:W-:Y:S01]  /*7290*/  @P1 CALL.REL.NOINC `(.L_x_12519) ;  /* 0x0000001000001944 */ /* 0x000fe20003c00000 */
[----:B------:R-:W-:Y:S05]  /*72a0*/  BRA `(.L_x_12520) ;  /* 0xffff9a7000007947 */ /* 0x000fea000383ffff */
.L_x_12519:
[----:B------:R-:W-:Y:S05]  /*72b0*/  BSYNC B0 ;  /* 0x0000000000007941 */ /* 0x000fea0003800000 */
.L_x_12388:
[----:B------:R-:W-:Y:S05]  /*72c0*/  EXIT ;  /* 0x000000000000794d */ /* 0x000fea0003800000 */
.L_x_12509:
[----:B------:R-:W-:Y:S01]  /*72d0*/  MOV R72, R73 ;  /* 0x0000004900487202 */ /* 0x000fe20000000f00 */
[----:B------:R-:W-:Y:S01]  /*72e0*/  IMAD.MOV.U32 R75, RZ, RZ, 0x1 ;  /* 0x00000001ff4b7424 */ /* 0x000fe200078e00ff */
[----:B------:R-:W-:Y:S01]  /*72f0*/  MOV R39, 0xffffffff ;  /* 0xffffffff00277802 */ /* 0x000fe20000000f00 */
[----:B------:R-:W-:Y:S01]  /*7300*/  IMAD.MOV.U32 R74, RZ, RZ, 0x1f ;  /* 0x0000001fff4a7424 */ /* 0x000fe200078e00ff */
[----:B------:R-:W-:Y:S02]  /*7310*/  MOV R36, 0x7330 ;  /* 0x0000733000247802 */ /* 0x000fe40000000f00 */
[----:B------:R-:W-:Y:S05]  /*7320*/  CALL.REL.NOINC `($__internal_136_$__cuda_sm70_shflsync_bfly_p) ;  /* 0x0000059000007944 */ /* 0x000fea0003c00000 */
[----:B01----:R-:W-:Y:S05]  /*7330*/  BRA `(.L_x_12521) ;  /* 0xfffff60000007947 */ /* 0x003fea000383ffff */
.L_x_12510:
[----:B------:R-:W-:Y:S01]  /*7340*/  IMAD.MOV.U32 R75, RZ, RZ, 0x2 ;  /* 0x00000002ff4b7424 */ /* 0x000fe200078e00ff */
[----:B------:R-:W-:Y:S01]  /*7350*/  MOV R39, 0xffffffff ;  /* 0xffffffff00277802 */ /* 0x000fe20000000f00 */
[----:B------:R-:W-:Y:S01]  /*7360*/  IMAD.MOV.U32 R74, RZ, RZ, 0x1f ;  /* 0x0000001fff4a7424 */ /* 0x000fe200078e00ff */
[----:B------:R-:W-:Y:S02]  /*7370*/  MOV R36, 0x7390 ;  /* 0x0000739000247802 */ /* 0x000fe40000000f00 */
[----:B0-----:R-:W-:Y:S05]  /*7380*/  CALL.REL.NOINC `($__internal_136_$__cuda_sm70_shflsync_bfly_p) ;  /* 0x0000053000007944 */ /* 0x001fea0003c00000 */
[----:B01----:R-:W-:Y:S01]  /*7390*/  FADD.FTZ R72, R72, R39 ;  /* 0x0000002748487221 */ /* 0x003fe20000010000 */
[----:B------:R-:W-:Y:S01]  /*73a0*/  MOV R39, 0xffffffff ;  /* 0xffffffff00277802 */ /* 0x000fe20000000f00 */
[----:B------:R-:W-:Y:S01]  /*73b0*/  IMAD.MOV.U32 R75, RZ, RZ, 0x4 ;  /* 0x00000004ff4b7424 */ /* 0x000fe200078e00ff */
[----:B------:R-:W-:Y:S01]  /*73c0*/  MOV R36, 0x73f0 ;  /* 0x000073f000247802 */ /* 0x000fe20000000f00 */
[----:B------:R-:W-:-:S02]  /*73d0*/  IMAD.MOV.U32 R74, RZ, RZ, 0x1f ;  /* 0x0000001fff4a7424 */ /* 0x000fc400078e00ff */
[----:B------:R-:W-:Y:S05]  /*73e0*/  CALL.REL.NOINC `($__internal_136_$__cuda_sm70_shflsync_bfly_p) ;  /* 0x000004d000007944 */ /* 0x000fea0003c00000 */
        /* <DEDUP_REMOVED lines=12> */
[----:B-1----:R-:W-:Y:S02]  /*74b0*/  FADD.FTZ R38, R72, R39 ;  /* 0x0000002748267221 */ /* 0x002fe40000010000 */
[----:B0-----:R-:W-:-:S02]  /*74c0*/  IMAD.MOV.U32 R75, RZ, RZ, 0x1 ;  /* 0x00000001ff4b7424 */ /* 0x001fc400078e00ff */
[----:B------:R-:W-:Y:S02]  /*74d0*/  FMUL.FTZ R38, R38, c[0x0][0x1e0] ;  /* 0x0000780026267a20 */ /* 0x000fe40000410000 */
[----:B------:R-:W-:Y:S02]  /*74e0*/  IMAD.MOV.U32 R74, RZ, RZ, 0x1f ;  /* 0x0000001fff4a7424 */ /* 0x000fe400078e00ff */
[--C-:B------:R-:W-:Y:S02]  /*74f0*/  FADD.FTZ R36, R20, -R38.reuse ;  /* 0x8000002614247221 */ /* 0x100fe40000010000 */
[--C-:B------:R-:W-:Y:S02]  /*7500*/  FADD.FTZ R37, R21, -R38.reuse ;  /* 0x8000002615257221 */ /* 0x100fe40000010000 */
[----:B------:R-:W-:Y:S02]  /*7510*/  FFMA.FTZ R36, R36, R36, RZ ;  /* 0x0000002424247223 */ /* 0x000fe400000100ff */
[----:B------:R-:W-:-:S02]  /*7520*/  FADD.FTZ R39, R22, -R38 ;  /* 0x8000002616277221 */ /* 0x000fc40000010000 */
[----:B------:R-:W-:Y:S02]  /*7530*/  FFMA.FTZ R36, R37, R37, R36 ;  /* 0x0000002525247223 */ /* 0x000fe40000010024 */
[----:B------:R-:W-:Y:S02]  /*7540*/  FADD.FTZ R37, R23, -R38 ;  /* 0x8000002617257221 */ /* 0x000fe40000010000 */
[----:B------:R-:W-:Y:S01]  /*7550*/  FFMA.FTZ R36, R39, R39, R36 ;  /* 0x0000002727247223 */ /* 0x000fe20000010024 */
[----:B------:R-:W-:-:S03]  /*7560*/  MOV R39, 0xffffffff ;  /* 0xffffffff00277802 */ /* 0x000fc60000000f00 */
        /* <DEDUP_REMOVED lines=27> */
[----:B------:R-:W-:Y:S05]  /*7720*/  CALL.REL.NOINC `($__internal_136_$__cuda_sm70_shflsync_bfly_p) ;  /* 0x0000019000007944 */ /* 0x000fea0003c00000 */
[----:B01----:R-:W-:Y:S01]  /*7730*/  FADD.FTZ R72, R72, R39 ;  /* 0x0000002748487221 */ /* 0x003fe20000010000 */
[----:B------:R-:W-:Y:S01]  /*7740*/  MOV R39, 0xffffffff ;  /* 0xffffffff00277802 */ /* 0x000fe20000000f00 */
[----:B------:R-:W-:Y:S01]  /*7750*/  IMAD.MOV.U32 R75, RZ, RZ, 0x2 ;  /* 0x00000002ff4b7424 */ /* 0x000fe200078e00ff */
[----:B------:R-:W-:Y:S01]  /*7760*/  MOV R36, 0x7790 ;  /* 0x0000779000247802 */ /* 0x000fe20000000f00 */
[----:B------:R-:W-:Y:S02]  /*7770*/  IMAD.MOV.U32 R74, RZ, RZ, 0x1f ;  /* 0x0000001fff4a7424 */ /* 0x000fe400078e00ff */
        /* <DEDUP_REMOVED lines=19> */
[----:B01----:R-:W-:Y:S05]  /*78b0*/  BRA `(.L_x_12522) ;  /* 0xfffff3d000007947 */ /* 0x003fea000383ffff */
        .weak           $__internal_136_$__cuda_sm70_shflsync_bfly_p
        .type           $__internal_136_$__cuda_sm70_shflsync_bfly_p,@function
        .size           $__internal_136_$__cuda_sm70_shflsync_bfly_p,(.L_x_15328 - $__internal_136_$__cuda_sm70_shflsync_bfly_p)
$__internal_136_$__cuda_sm70_shflsync_bfly_p:
[----:B------:R-:W-:Y:S01]  /*78c0*/  IMAD.MOV.U32 R37, RZ, RZ, 0x0 ;  /* 0x00000000ff257424 */ /* 0x000fe200078e00ff */
[----:B------:R-:W-:Y:S04]  /*78d0*/  WARPSYNC R39 ;  /* 0x0000002700007348 */ /* 0x000fe80003800000 */
[----:B------:R0:W1:Y:S01]  /*78e0*/  SHFL.BFLY PT, R39, R72, R75, R74 ;  /* 0x0c00004b48277389 */ /* 0x00006200000e004a */
[----:B------:R-:W-:Y:S05]  /*78f0*/  RET.REL.NODEC R36 `(_ZN10layer_norm13ln_fwd_kernelINS_13Kernel_traitsI6__halfffffjLj512ELj1ELj4ELj1ELj16ENS_18Kernel_traits_baseILj512ES2_ffffjLj128EEEEELb1ELb0ELb0ELb0EEEvNS_9FwdParamsE) ;  /* 0xffff870024007950 */ /* 0x000fea0003c3ffff */
.L_x_12523:
        /* <DEDUP_REMOVED lines=16> */
.L_x_15328:


//--------------------- .text._ZN10layer_norm13ln_fwd_kernelINS_13Kernel_traitsI6__halfffffjLj512ELj1ELj4ELj1ELj16ENS_18Kernel_traits_baseILj512ES2_ffffjLj128EEEEELb1ELb0ELb0ELb1EEEvNS_9FwdParamsE --------------------------
	.section	.text._ZN10layer_norm13ln_fwd_kernelINS_13Kernel_traitsI6__halfffffjLj512ELj1ELj4ELj1ELj16ENS_18Kernel_traits_baseILj512ES2_ffffjLj128EEEEELb1ELb0ELb0ELb1EEEvNS_9FwdParamsE,"ax",@progbits
	.sectioninfo	@"SHI_REGISTERS=80"
	.align	128
        .global         _ZN10layer_norm13ln_fwd_kernelINS_13Kernel_traitsI6__halfffffjLj512ELj1ELj4ELj1ELj16ENS_18Kernel_traits_baseILj512ES2_ffffjLj128EEEEELb1ELb0ELb0ELb1EEEvNS_9FwdParamsE
        .type           _ZN10layer_norm13ln_fwd_kernelINS_13Kernel_traitsI6__halfffffjLj512ELj1ELj4ELj1ELj16ENS_18Kernel_traits_baseILj512ES2_ffffjLj128EEEEELb1ELb0ELb0ELb1EEEvNS_9FwdParamsE,@function
        .size           _ZN10layer_norm13ln_fwd_kernelINS_13Kernel_traitsI6__halfffffjLj512ELj1ELj4ELj1ELj16ENS_18Kernel_traits_baseILj512ES2_ffffjLj128EEEEELb1ELb0ELb0ELb1EEEvNS_9FwdParamsE,(.L_x_15329 - _ZN10layer_norm13ln_fwd_kernelINS_13Kernel_traitsI6__halfffffjLj512ELj1ELj4ELj1ELj16ENS_18Kernel_traits_baseILj512ES2_ffffjLj128EEEEELb1ELb0ELb0ELb1EEEvNS_9FwdParamsE)
        .other          _ZN10layer_norm13ln_fwd_kernelINS_13Kernel_traitsI6__halfffffjLj512ELj1ELj4ELj1ELj16ENS_18Kernel_traits_baseILj512ES2_ffffjLj128EEEEELb1ELb0ELb0ELb1EEEvNS_9FwdParamsE,@"STO_CUDA_ENTRY STV_DEFAULT"
_ZN10layer_norm13ln_fwd_kernelINS_13Kernel_traitsI6__halfffffjLj512ELj1ELj4ELj1ELj16ENS_18Kernel_traits_baseILj512ES2_ffffjLj128EEEEELb1ELb0ELb0ELb1EEEvNS_9FwdParamsE:
.text._ZN10layer_norm13ln_fwd_kernelINS_13Kernel_traitsI6__halfffffjLj512ELj1ELj4ELj1ELj16ENS_18Kernel_traits_baseILj512ES2_ffffjLj128EEEEELb1ELb0ELb0ELb1EEEvNS_9FwdParamsE:
[----:B------:R-:W-:Y:S02]  /*0000*/  IMAD.MOV.U32 R1, RZ, RZ, c[0x0][0x28] ;  /* 0x00000a00ff017624 */ /* 0x000fe400078e00ff */
[----:B------:R-:W-:Y:S01]  /*0010*/  ULDC.U8 UR4, c[0x0][0x244] ;  /* 0x0000910000047ab9 */ /* 0x000fe20000000000 */
[----:B------:R-:W-:Y:S01]  /*0020*/  IMAD.MOV.U32 R62, RZ, RZ, c[0x0][0x238] ;  /* 0x00008e00ff3e7624 */ /* 0x000fe200078e00ff */
[----:B------:R-:W-:Y:S01]  /*0030*/  ISETP.NE.AND P0, PT, RZ, UR4, PT ;  /* 0x00000004ff007c0c */ /* 0x000fe2000bf05270 */
[----:B------:R-:W-:Y:S02]  /*0040*/  ULDC.64 UR4, c[0x0][0x230] ;  /* 0x00008c0000047ab9 */ /* 0x000fe40000000a00 */
[----:B------:R-:W-:Y:S01]  /*0050*/  IMAD.U32 R2, RZ, RZ, UR4 ;  /* 0x00000004ff027e24 */ /* 0x000fe2000f8e00ff */
[----:B------:R-:W-:Y:S01]  /*0060*/  MOV R3, UR5 ;  /* 0x0000000500037c02 */ /* 0x000fe20008000f00 */
[----:B------:R-:W-:Y:S01]  /*0070*/  IMAD.MOV.U32 R63, RZ, RZ, c[0x0][0x23c] ;  /* 0x00008f00ff3f7624 */ /* 0x000fe200078e00ff */
[----:B------:R-:W-:-:S07]  /*0080*/  ULDC.64 UR6, c[0x0][0x118] ;  /* 0x0000460000067ab9 */ /* 0x000fce0000000a00 */
[----:B------:R-:W2:Y:S01]  /*0090*/  @P0 LDG.E.64 R2, [R2.64] ;  /* 0x0000000602020981 */ /* 0x000ea2000c1e1b00 */
[----:B------:R-:W-:Y:S01]  /*00a0*/  @P0 MOV R8, R62 ;  /* 0x0000003e00080202 */ /* 0x000fe20000000f00 */
[----:B------:R-:W-:-:S05]  /*00b0*/  @P0 IMAD.MOV.U32 R9, RZ, RZ, R63 ;  /* 0x000000ffff090224 */ /* 0x000fca00078e003f */
[----:B------:R-:W3:Y:S04]  /*00c0*/  @P0 LDG.E.64 R4, [R8.64] ;  /* 0x0000000608040981 */ /* 0x000ee8000c1e1b00 */
[----:B------:R-:W0:Y:S04]  /*00d0*/  S2R R61, SR_TID.X ;  /* 0x00000000003d7919 */ /* 0x000e280000002100 */
[----:B------:R-:W0:Y:S02]  /*00e0*/  S2R R20, SR_CTAID.X ;  /* 0x0000000000147919 */ /* 0x000e240000002500 */
[----:B0-----:R-:W-:-:S04]  /*00f0*/  IMAD R60, R20, c[0x0][0x0], R61 ;  /* 0x00000000143c7a24 */ /* 0x001fc800078e023d */
[----:B------:R-:W-:Y:S01]  /*0100*/  IMAD.WIDE.U32 R6, R60, -0x326172a9, RZ ;  /* 0xcd9e8d573c067825 */ /* 0x000fe200078e00ff */
[----:B--2---:R-:W0:Y:S01]  /*0110*/  @P0 R2UR UR4, R2 ;  /* 0x00000000020403c2 */ /* 0x004e2200000e0000 */
[----:B---3--:R-:W-:-:S07]  /*0120*/  @P0 IADD3 R62, P1, R4, c[0x0][0x240], RZ ;  /* 0x00009000043e0a10 */ /* 0x008fce0007f3e0ff */
[----:B------:R1:W2:Y:S01]  /*0130*/  @P0 R2UR UR5, R3 ;  /* 0x00000000030503c2 */ /* 0x0002a200000e0000 */
[----:B------:R-:W-:Y:S01]  /*0140*/  @P0 IMAD.X R63, RZ, RZ, R5, P1 ;  /* 0x000000ffff3f0224 */ /* 0x000fe200008e0605 */
[----:B------:R-:W-:-:S04]  /*0150*/  ISETP.NE.U32.AND P0, PT, RZ, c[0x0][0x218], PT ;  /* 0x00008600ff007a0c */ /* 0x000fc80003f05070 */
[--C-:B------:R-:W-:Y:S02]  /*0160*/  SHF.R.U64 R59, R62, 0x2, R63.reuse ;  /* 0x000000023e3b7819 */ /* 0x100fe4000000123f */
[----:B------:R-:W-:Y:S02]  /*0170*/  SHF.R.U32.HI R58, RZ, 0x2, R63 ;  /* 0x00000002ff3a7819 */ /* 0x000fe4000001163f */
[----:B------:R-:W-:Y:S01]  /*0180*/  ISETP.NE.AND.EX P0, PT, RZ, c[0x0][0x21c], PT, P0 ;  /* 0x00008700ff007a0c */ /* 0x000fe20003f05300 */
[----:B------:R-:W-:Y:S01]  /*0190*/  IMAD.WIDE.U32 R4, R59, -0x2daee0ad, RZ ;  /* 0xd2511f533b047825 */ /* 0x000fe200078e00ff */
[----:B0-----:R-:W-:Y:S01]  /*01a0*/  LOP3.LUT R0, R7, UR4, R58, 0x96, !PT ;  /* 0x0000000407007c12 */ /* 0x001fe2000f8e963a */
[----:B------:R-:W-:Y:S02]  /*01b0*/  UIADD3 UR9, UR4, -0x61c88647, URZ ;  /* 0x9e3779b904097890 */ /* 0x000fe4000fffe03f */
[----:B------:R-:W-:Y:S02]  /*01c0*/  UIADD3 UR11, UR4, 0x3c6ef372, URZ ;  /* 0x3c6ef372040b7890 */ /* 0x000fe4000fffe03f */
[----:B-1----:R-:W-:Y:S01]  /*01d0*/  IMAD.WIDE.U32 R2, R0, -0x2daee0ad, RZ ;  /* 0xd2511f5300027825 */ /* 0x002fe200078e00ff */
[----:B------:R-:W-:Y:S01]  /*01e0*/  UIADD3 UR13, UR4, -0x255992d5, URZ ;  /* 0xdaa66d2b040d7890 */ /* 0x000fe2000fffe03f */
[----:B------:R-:W-:Y:S01]  /*01f0*/  SHF.L.U32 R0, R61, 0x3, RZ ;  /* 0x000000033d007819 */ /* 0x000fe200000006ff */
        /* <DEDUP_REMOVED lines=9> */
[----:B------:R-:W-:Y:S01]  /*0290*/  IADD3 R10, P1, R0, c[0x0][0x218], RZ ;  /* 0x00008600000a7a10 */ /* 0x000fe20007f3e0ff */
[----:B------:R-:W-:Y:S01]  /*02a0*/  UIADD3 UR16, UR5, -0x126145ec, URZ ;  /* 0xed9eba1405107890 */ /* 0x000fe2000fffe03f */
[----:B------:R-:W-:Y:S01]  /*02b0*/  LOP3.LUT R4, R9, UR9, R6, 0x96, !PT ;  /* 0x0000000909047c12 */ /* 0x000fe2000f8e9606 */
[----:B------:R-:W-:Y:S01]  /*02c0*/  IMAD.WIDE.U32 R6, R7, -0x326172a9, RZ ;  /* 0xcd9e8d5707067825 */ /* 0x000fe200078e00ff */
[----:B------:R-:W-:-:S02]  /*02d0*/  UIADD3 UR17, UR4, 0x1715609d, URZ ;  /* 0x1715609d04117890 */ /* 0x000fc4000fffe03f */
[----:B------:R-:W-:Y:S01]  /*02e0*/  UIADD3 UR18, UR5, -0x56f99767, URZ ;  /* 0xa906689905127890 */ /* 0x000fe2000fffe03f */
[----:B------:R-:W-:Y:S01]  /*02f0*/  IMAD.WIDE.U32 R4, R4, -0x2daee0ad, RZ ;  /* 0xd2511f5304047825 */ /* 0x000fe200078e00ff */
[----:B------:R-:W-:Y:S01]  /*0300*/  LOP3.LUT R3, R7, UR11, R8, 0x96, !PT ;  /* 0x0000000b07037c12 */ /* 0x000fe2000f8e9608 */
[----:B------:R-:W-:Y:S02]  /*0310*/  UIADD3 UR20, UR5, 0x646e171e, URZ ;  /* 0x646e171e05147890 */ /* 0x000fe4000fffe03f */
[----:B------:R-:W-:Y:S01]  /*0320*/  UIADD3 UR19, UR4, -0x4ab325aa, URZ ;  /* 0xb54cda5604137890 */ /* 0x000fe2000fffe03f */
[----:B------:R-:W-:Y:S01]  /*0330*/  LOP3.LUT R8, R5, UR12, R2, 0x96, !PT ;  /* 0x0000000c05087c12 */ /* 0x000fe2000f8e9602 */
[----:B------:R-:W-:Y:S01]  /*0340*/  IMAD.WIDE.U32 R2, R3, -0x2daee0ad, RZ ;  /* 0xd2511f5303027825 */ /* 0x000fe200078e00ff */
[----:B------:R-:W-:Y:S02]  /*0350*/  UIADD3 UR21, UR4, 0x5384540f, URZ ;  /* 0x5384540f04157890 */ /* 0x000fe4000fffe03f */
[----:B------:R-:W-:Y:S01]  /*0360*/  UIADD3 UR22, UR5, 0x1fd5c5a3, URZ ;  /* 0x1fd5c5a305167890 */ /* 0x000fe2000fffe03f */
[----:B------:R-:W-:Y:S01]  /*0370*/  IMAD.WIDE.U32 R8, R8, -0x326172a9, RZ ;  /* 0xcd9e8d5708087825 */ /* 0x000fe200078e00ff */
[----:B------:R-:W-:-:S03]  /*0380*/  LOP3.LUT R7, R3, UR14, R4, 0x96, !PT ;  /* 0x0000000e03077c12 */ /* 0x000fc6000f8e9604 */
[----:B------:R-:W-:Y:S01]  /*0390*/  IMAD.X R11, RZ, RZ, c[0x0][0x21c], P1 ;  /* 0x00008700ff0b7624 */ /* 0x000fe200008e06ff */
        /* <DEDUP_REMOVED lines=8> */
[----:B------:R0:W5:Y:S02]  /*0420*/  @P0 LDG.E.64 R4, [R10.64+0x100] ;  /* 0x000100060a040981 */ /* 0x000164000c1e1b00 */
[----:B------:R-:W-:Y:S01]  /*0430*/  LOP3.LUT R12, R9, UR17, R6, 0x96, !PT ;  /* 0x00000011090c7c12 */ /* 0x000fe2000f8e9606 */
[----:B------:R-:W-:Y:S01]  /*0440*/  IMAD.WIDE.U32 R14, R14, -0x326172a9, RZ ;  /* 0xcd9e8d570e0e7825 */ /* 0x000fe200078e00ff */
[----:B------:R0:W5:Y:S03]  /*0450*/  @P0 LDG.E.64 R6, [R10.64] ;  /* 0x000000060a060981 */ /* 0x000166000c1e1b00 */
[----:B------:R-:W-:Y:S01]  /*0460*/  IMAD.WIDE.U32 R12, R12, -0x2daee0ad, RZ ;  /* 0xd2511f530c0c7825 */ /* 0x000fe200078e00ff */
[----:B------:R-:W-:-:S04]  /*0470*/  LOP3.LUT R16, R15, UR19, R8, 0x96, !PT ;  /* 0x000000130f107c12 */ /* 0x000fc8000f8e9608 */
[----:B------:R-:W-:Y:S02]  /*0480*/  LOP3.LUT R18, R13, UR20, R2, 0x96, !PT ;  /* 0x000000140d127c12 */ /* 0x000fe4000f8e9602 */
[----:B------:R0:W5:Y:S03]  /*0490*/  @P0 LDG.E.64 R2, [R10.64+0x300] ;  /* 0x000300060a020981 */ /* 0x000166000c1e1b00 */
[----:B------:R-:W-:-:S05]  /*04a0*/  IMAD.WIDE.U32 R18, R18, -0x326172a9, RZ ;  /* 0xcd9e8d5712127825 */ /* 0x000fca00078e00ff */
[----:B------:R-:W-:Y:S02]  /*04b0*/  LOP3.LUT R42, R19, UR21, R14, 0x96, !PT ;  /* 0x00000015132a7c12 */ /* 0x000fe4000f8e960e */
[----:B------:R0:W5:Y:S01]  /*04c0*/  @P0 LDG.E.64 R14, [R10.64+0x200] ;  /* 0x000200060a0e0981 */ /* 0x000162000c1e1b00 */
[----:B------:R-:W-:Y:S02]  /*04d0*/  IMAD R61, R20, 0x4, R61 ;  /* 0x00000004143d7824 */ /* 0x000fe400078e023d */
[----:B------:R-:W-:-:S03]  /*04e0*/  IMAD.WIDE.U32 R16, R16, -0x2daee0ad, RZ ;  /* 0xd2511f5310107825 */ /* 0x000fc600078e00ff */
[----:B------:R-:W-:Y:S02]  /*04f0*/  ISETP.GE.AND P1, PT, R61, c[0x0][0x164], PT ;  /* 0x000059003d007a0c */ /* 0x000fe40003f26270 */
[----:B------:R-:W-:Y:S01]  /*0500*/  LOP3.LUT R12, R17, UR22, R12, 0x96, !PT ;  /* 0x00000016110c7c12 */ /* 0x000fe2000f8e960c */
[----:B------:R-:W-:Y:S01]  /*0510*/  UIADD3 UR23, UR4, -0xe443238, URZ ;  /* 0xf1bbcdc804177890 */ /* 0x000fe2000fffe03f */
[----:B------:R-:W-:Y:S01]  /*0520*/  IMAD.HI.U32 R13, R42, -0x2daee0ad, RZ ;  /* 0xd2511f532a0d7827 */ /* 0x000fe200078e00ff */
[----:B------:R-:W-:Y:S01]  /*0530*/  UIADD3 UR24, UR5, -0x24c28bd8, URZ ;  /* 0xdb3d742805187890 */ /* 0x000fe2000fffe03f */
[----:B------:R-:W-:Y:S02]  /*0540*/  IADD3 R8, P2, R0, c[0x0][0x1b0], RZ ;  /* 0x00006c0000087a10 */ /* 0x000fe40007f5e0ff */
[----:B------:R-:W-:Y:S02]  /*0550*/  IMAD.HI.U32 R17, R12, -0x326172a9, RZ ;  /* 0xcd9e8d570c117827 */ /* 0x000fe400078e00ff */
[----:B------:R-:W-:-:S02]  /*0560*/  IADD3.X R9, RZ, c[0x0][0x1b4], RZ, P2, !PT ;  /* 0x00006d00ff097a10 */ /* 0x000fc400017fe4ff */
[----:B------:R-:W-:Y:S02]  /*0570*/  LOP3.LUT R22, R13, UR24, R16, 0x96, !PT ;  /* 0x000000180d167c12 */ /* 0x000fe4000f8e9610 */
[----:B------:R-:W-:Y:S01]  /*0580*/  LOP3.LUT R21, R17, UR23, R18, 0x96, !PT ;  /* 0x0000001711157c12 */ /* 0x000fe2000f8e9612 */
[----:B------:R-:W-:Y:S06]  /*0590*/  @P1 EXIT ;  /* 0x000000000000194d */ /* 0x000fec0003800000 */
[----:B0-----:R0:W2:Y:S04]  /*05a0*/  LDG.E.64 R54, [R8.64] ;  /* 0x0000000608367981 */ /* 0x0010a8000c1e1b00 */
[----:B------:R0:W3:Y:S04]  /*05b0*/  LDG.E.64 R50, [R8.64+0x100] ;  /* 0x0001000608327981 */ /* 0x0000e8000c1e1b00 */
[----:B------:R0:W4:Y:S04]  /*05c0*/  LDG.E.64 R48, [R8.64+0x200] ;  /* 0x0002000608307981 */ /* 0x000128000c1e1b00 */
[----:B------:R0:W4:Y:S01]  /*05d0*/  LDG.E.64 R10, [R8.64+0x300] ;  /* 0x00030006080a7981 */ /* 0x000122000c1e1b00 */
[----:B-----5:R-:W-:Y:S01]  /*05e0*/  @!P0 CS2R R6, SRZ ;  /* 0x0000000000068805 */ /* 0x020fe2000001ff00 */
[----:B------:R-:W-:Y:S01]  /*05f0*/  UIADD3 UR25, UR4, -0x700cb87f, URZ ;  /* 0x8ff3478104197890 */ /* 0x000fe2000fffe03f */
[----:B------:R-:W-:Y:S01]  /*0600*/  @!P0 CS2R R4, SRZ ;  /* 0x0000000000048805 */ /* 0x000fe2000001ff00 */
[----:B------:R-:W-:Y:S01]  /*0610*/  IMAD R43, R12, -0x326172a9, RZ ;  /* 0xcd9e8d570c2b7824 */ /* 0x000fe200078e02ff */
[----:B------:R-:W-:Y:S01]  /*0620*/  @!P0 CS2R R14, SRZ ;  /* 0x00000000000e8805 */ /* 0x000fe2000001ff00 */
[----:B------:R-:W-:Y:S01]  /*0630*/  IMAD.HI.U32 R0, R22, -0x326172a9, RZ ;  /* 0xcd9e8d5716007827 */ /* 0x000fe200078e00ff */
[----:B------:R-:W-:Y:S01]  /*0640*/  @!P0 CS2R R2, SRZ ;  /* 0x0000000000028805 */ /* 0x000fe2000001ff00 */
[----:B------:R-:W-:Y:S01]  /*0650*/  UIADD3 UR26, UR5, -0x695add53, URZ ;  /* 0x96a522ad051a7890 */ /* 0x000fe2000fffe03f */
[----:B------:R-:W-:Y:S01]  /*0660*/  HADD2.F32 R41, -RZ, R6.H0_H0 ;  /* 0x20000006ff297230 */ /* 0x000fe20000004100 */
[----:B------:R-:W-:Y:S01]  /*0670*/  IMAD R42, R42, -0x2daee0ad, RZ ;  /* 0xd2511f532a2a7824 */ /* 0x000fe200078e02ff */
[----:B0-----:R-:W-:Y:S01]  /*0680*/  SHF.R.U64 R8, R6, 0x10, R7 ;  /* 0x0000001006087819 */ /* 0x001fe20000001207 */
[----:B------:R-:W-:Y:S01]  /*0690*/  IMAD.HI.U32 R13, R21, -0x2daee0ad, RZ ;  /* 0xd2511f53150d7827 */ /* 0x000fe200078e00ff */
[----:B------:R-:W-:Y:S01]  /*06a0*/  LOP3.LUT R43, R0, UR25, R43, 0x96, !PT ;  /* 0x00000019002b7c12 */ /* 0x000fe2000f8e962b */
[----:B------:R-:W-:Y:S01]  /*06b0*/  HADD2.F32 R39, -RZ, R4.H0_H0 ;  /* 0x20000004ff277230 */ /* 0x000fe20000004100 */
[----:B------:R-:W-:Y:S01]  /*06c0*/  SHF.R.U64 R6, R4, 0x10, R5 ;  /* 0x0000001004067819 */ /* 0x000fe20000001205 */
[----:B------:R-:W-:Y:S01]  /*06d0*/  HADD2.F32 R37, -RZ, R14.H0_H0 ;  /* 0x2000000eff257230 */ /* 0x000fe20000004100 */
[----:B------:R-:W-:Y:S01]  /*06e0*/  SHF.R.U32.HI R20, RZ, 0x10, R7 ;  /* 0x00000010ff147819 */ /* 0x000fe20000011607 */
[----:B------:R-:W-:Y:S01]  /*06f0*/  BSSY B0, `(.L_x_12524) ;  /* 0x0000645000007945 */ /* 0x000fe20003800000 */
        /* <DEDUP_REMOVED lines=11> */
[----:B------:R-:W-:Y:S01]  /*07b0*/  IMAD R12, R22, -0x326172a9, RZ ;  /* 0xcd9e8d57160c7824 */ /* 0x000fe200078e02ff */
[----:B------:R-:W-:Y:S01]  /*07c0*/  LOP3.LUT R62, R62, 0x3, RZ, 0xc0, !PT ;  /* 0x000000033e3e7812 */ /* 0x000fe200078ec0ff */
        /* <DEDUP_REMOVED lines=26> */
[----:B------:R-:W-:Y:S01]  /*0970*/  IMAD R10, R21, -0x2daee0ad, RZ ;  /* 0xd2511f53150a7824 */ /* 0x000fe200078e02ff */
        /* <DEDUP_REMOVED lines=8> */
.L_x_12640:
[----:B------:R-:W0:Y:S01]  /*0a00*/  S2R R65, SR_TID.X ;  /* 0x0000000000417919 */ /* 0x000e220000002100 */
[----:B------:R-:W-:Y:S01]  /*0a10*/  IMAD R16, R61, c[0x0][0x168], RZ ;  /* 0x00005a003d107a24 */ /* 0x000fe200078e02ff */
[----:B------:R-:W-:Y:S01]  /*0a20*/  ISETP.NE.U32.AND P0, PT, RZ, c[0x0][0x180], PT ;  /* 0x00006000ff007a0c */ /* 0x000fe20003f05070 */
[----:B------:R-:W-:Y:S01]  /*0a30*/  IMAD.MOV.U32 R64, RZ, RZ, 0x10 ;  /* 0x00000010ff407424 */ /* 0x000fe200078e00ff */
[----:B------:R-:W-:Y:S01]  /*0a40*/  ISETP.NE.U32.AND P1, PT, RZ, c[0x0][0x1c0], PT ;  /* 0x00007000ff007a0c */ /* 0x000fe20003f25070 */
[----:B------:R-:W-:Y:S01]  /*0a50*/  IMAD.MOV.U32 R67, RZ, RZ, 0x3f800000 ;  /* 0x3f800000ff437424 */ /* 0x000fe200078e00ff */
[----:B------:R-:W-:Y:S02]  /*0a60*/  SHF.R.S32.HI R17, RZ, 0x1f, R16 ;  /* 0x0000001fff117819 */ /* 0x000fe40000011410 */
[----:B------:R-:W-:Y:S02]  /*0a70*/  ISETP.NE.AND.EX P0, PT, RZ, c[0x0][0x184], PT, P0 ;  /* 0x00006100ff007a0c */ /* 0x000fe40003f05300 */
[----:B------:R-:W-:-:S02]  /*0a80*/  LEA.HI R16, R17, R16, RZ, 0x2 ;  /* 0x0000001011107211 */ /* 0x000fc400078f10ff */
[----:B------:R-:W-:Y:S02]  /*0a90*/  ISETP.NE.AND.EX P1, PT, RZ, c[0x0][0x1c4], PT, P1 ;  /* 0x00007100ff007a0c */ /* 0x000fe40003f25310 */
[----:B0-----:R-:W-:-:S11]  /*0aa0*/  LOP3.LUT R65, R65, 0x1f, RZ, 0xc0, !PT ;  /* 0x0000001f41417812 */ /* 0x001fd600078ec0ff */
[----:B------:R-:W-:Y:S02]  /*0ab0*/  @P1 MOV R22, 0x4 ;  /* 0x0000000400161802 */ /* 0x000fe40000000f00 */
[----:B------:R-:W-:-:S03]  /*0ac0*/  LEA.HI.SX32 R63, R16, R65, 0x1e ;  /* 0x00000041103f7211 */ /* 0x000fc600078ff2ff */
[----:B------:R-:W-:-:S04]  /*0ad0*/  @P1 IMAD.WIDE R22, R61, R22, c[0x0][0x1c0] ;  /* 0x000070003d161625 */ /* 0x000fc800078e0216 */
[CC--:B------:R-:W-:Y:S01]  /*0ae0*/  IMAD.WIDE.U32 R16, R63.reuse, R64.reuse, c[0x0][0x170] ;  /* 0x00005c003f107625 */ /* 0x0c0fe200078e0040 */
[----:B------:R0:W5:Y:S03]  /*0af0*/  @P1 LDG.E R67, [R22.64] ;  /* 0x0000000616431981 */ /* 0x000166000c1e1900 */
        /* <DEDUP_REMOVED lines=15> */
.L_x_12526:
[----:B0-----:R-:W-:Y:S02]  /*0bf0*/  IMAD.MOV.U32 R32, RZ, RZ, R12 ;  /* 0x000000ffff207224 */ /* 0x001fe400078e000c */
.L_x_12527:
[----:B------:R-:W-:Y:S05]  /*0c00*/  BSYNC B1 ;  /* 0x0000000000017941 */ /* 0x000fea0003800000 */
.L_x_12525:
        /* <DEDUP_REMOVED lines=16> */
.L_x_12531:
[----:B------:R-:W-:Y:S05]  /*0d10*/  BSYNC B2 ;  /* 0x0000000000027941 */ /* 0x000fea0003800000 */
.L_x_12530:
        /* <DEDUP_REMOVED lines=44> */
.L_x_12529:
[----:B------:R-:W-:Y:S05]  /*0fe0*/  BSYNC B1 ;  /* 0x0000000000017941 */ /* 0x000fea0003800000 */
.L_x_12528:
[----:B------:R-:W0:Y:S01]  /*0ff0*/  I2F.U32 R21, R32 ;  /* 0x0000002000157306 */ /* 0x000e220000201000 */
[----:B------:R-:W-:Y:S01]  /*1000*/  HFMA2.MMA R66, -RZ, RZ, 0.1171875, 0 ;  /* 0x2f800000ff427435 */ /* 0x000fe200000001ff */
[----:B------:R-:W-:Y:S01]  /*1010*/  ISETP.NE.U32.AND P1, PT, RZ, c[0x0][0x180], PT ;  /* 0x00006000ff007a0c */ /* 0x000fe20003f25070 */
[----:B-----5:R-:W-:Y:S01]  /*1020*/  FMUL.FTZ R16, R16, R67 ;  /* 0x0000004310107220 */ /* 0x020fe20000410000 */
[C---:B------:R-:W-:Y:S01]  /*1030*/  ISETP.NE.AND P3, PT, R25.reuse, 0x1, PT ;  /* 0x000000011900780c */ /* 0x040fe20003f65270 */
        /* <DEDUP_REMOVED lines=17> */
.L_x_12533:
[----:B------:R-:W-:Y:S02]  /*1150*/  IMAD.MOV.U32 R16, RZ, RZ, R12 ;  /* 0x000000ffff107224 */ /* 0x000fe400078e000c */
.L_x_12534:
[----:B------:R-:W-:Y:S05]  /*1160*/  BSYNC B1 ;  /* 0x0000000000017941 */ /* 0x000fea0003800000 */
.L_x_12532:
        /* <DEDUP_REMOVED lines=16> */
.L_x_12538:
[----:B------:R-:W-:Y:S05]  /*1270*/  BSYNC B2 ;  /* 0x0000000000027941 */ /* 0x000fea0003800000 */
.L_x_12537:
        /* <DEDUP_REMOVED lines=44> */
.L_x_12536:
[----:B------:R-:W-:Y:S05]  /*1540*/  BSYNC B1 ;  /* 0x0000000000017941 */ /* 0x000fea0003800000 */
.L_x_12535:
[----:B------:R-:W0:Y:S01]  /*1550*/  I2F.U32 R21, R16 ;  /* 0x0000001000157306 */ /* 0x000e220000201000 */
[----:B------:R-:W-:Y:S01]  /*1560*/  ISETP.NE.AND P4, PT, R20, 0x1, PT ;  /* 0x000000011400780c */ /* 0x000fe20003f85270 */
[----:B------:R-:W-:Y:S01]  /*1570*/  FMUL.FTZ R17, R17, R67 ;  /* 0x0000004311117220 */ /* 0x000fe20000410000 */
[----:B------:R-:W-:Y:S03]  /*1580*/  BSSY B1, `(.L_x_12539) ;  /* 0x0000011000017945 */ /* 0x000fe60003800000 */
        /* <DEDUP_REMOVED lines=15> */
.L_x_12540:
[----:B------:R-:W-:Y:S02]  /*1680*/  IMAD.MOV.U32 R32, RZ, RZ, R12 ;  /* 0x000000ffff207224 */ /* 0x000fe400078e000c */
.L_x_12541:
[----:B------:R-:W-:Y:S05]  /*1690*/  BSYNC B1 ;  /* 0x0000000000017941 */ /* 0x000fea0003800000 */
.L_x_12539:
        /* <DEDUP_REMOVED lines=16> */
.L_x_12545:
[----:B------:R-:W-:Y:S05]  /*17a0*/  BSYNC B2 ;  /* 0x0000000000027941 */ /* 0x000fea0003800000 */
.L_x_12544:
        /* <DEDUP_REMOVED lines=44> */
.L_x_12543:
[----:B------:R-:W-:Y:S05]  /*1a70*/  BSYNC B1 ;  /* 0x0000000000017941 */ /* 0x000fea0003800000 */
.L_x_12542:
[----:B------:R-:W0:Y:S01]  /*1a80*/  I2F.U32 R21, R32 ;  /* 0x0000002000157306 */ /* 0x000e220000201000 */
[C---:B------:R-:W-:Y:S01]  /*1a90*/  ISETP.NE.AND P5, PT, R17.reuse, 0x1, PT ;  /* 0x000000011100780c */ /* 0x040fe20003fa5270 */
[----:B------:R-:W-:Y:S01]  /*1aa0*/  FMUL.FTZ R18, R18, R67 ;  /* 0x0000004312127220 */ /* 0x000fe20000410000 */
[----:B------:R-:W-:Y:S01]  /*1ab0*/  BSSY B1, `(.L_x_12546) ;  /* 0x0000011000017945 */ /* 0x000fe20003800000 */
[----:B------:R-:W-:-:S02]  /*1ac0*/  IADD3 R34, R17, 0x1, RZ ;  /* 0x0000000111227810 */ /* 0x000fc40007ffe0ff */
        /* <DEDUP_REMOVED lines=14> */
.L_x_12547:
[----:B------:R-:W-:Y:S02]  /*1bb0*/  MOV R18, R12 ;  /* 0x0000000c00127202 */ /* 0x000fe40000000f00 */
.L_x_12548:
[----:B------:R-:W-:Y:S05]  /*1bc0*/  BSYNC B1 ;  /* 0x0000000000017941 */ /* 0x000fea0003800000 */
.L_x_12546:
        /* <DEDUP_REMOVED lines=16> */
.L_x_12552:
[----:B------:R-:W-:Y:S05]  /*1cd0*/  BSYNC B2 ;  /* 0x0000000000027941 */ /* 0x000fea0003800000 */
.L_x_12551:
        /* <DEDUP_REMOVED lines=44> */
.L_x_12550:
[----:B------:R-:W-:Y:S05]  /*1fa0*/  BSYNC B1 ;  /* 0x0000000000017941 */ /* 0x000fea0003800000 */
.L_x_12549:
[----:B------:R-:W0:Y:S01]  /*1fb0*/  I2F.U32 R17, R18 ;  /* 0x0000001200117306 */ /* 0x000e220000201000 */
[----:B------:R-:W-:Y:S01]  /*1fc0*/  FMUL.FTZ R19, R19, R67 ;  /* 0x0000004313137220 */ /* 0x000fe20000410000 */
[----:B------:R-:W-:Y:S01]  /*1fd0*/  SEL R20, RZ, 0x100, P3 ;  /* 0x00000100ff147807 */ /* 0x000fe20001800000 */
[----:B------:R-:W-:Y:S01]  /*1fe0*/  IMAD.MOV.U32 R68, RZ, RZ, 0x4 ;  /* 0x00000004ff447424 */ /* 0x000fe200078e00ff */
[----:B------:R-:W-:Y:S01]  /*1ff0*/  SEL R21, RZ, 0x1, P2 ;  /* 0x00000001ff157807 */ /* 0x000fe20001000000 */
[----:B------:R-:W-:Y:S01]  /*2000*/  FMUL.FTZ R19, R19, c[0x0][0x1e8] ;  /* 0x00007a0013137a20 */ /* 0x000fe20000410000 */
[C---:B------:R-:W-:Y:S01]  /*2010*/  IADD3 R71, R63.reuse, 0x20, RZ ;  /* 0x000000203f477810 */ /* 0x040fe20007ffe0ff */
[----:B------:R-:W-:-:S04]  /*2020*/  IMAD.WIDE.U32 R32, R63, R64, c[0x0][0x188] ;  /* 0x000062003f207625 */ /* 0x000fc800078e0040 */
[----:B------:R-:W-:-:S04]  /*2030*/  IMAD.WIDE.U32 R22, R63, R68, c[0x0][0x190] ;  /* 0x000064003f167625 */ /* 0x000fc800078e0044 */
[----:B0-----:R-:W-:-:S05]  /*2040*/  FFMA.FTZ R17, R17, R66, 1.1641532182693481445e-10 ;  /* 0x2f00000011117423 */ /* 0x001fca0000010042 */
[----:B------:R-:W-:Y:S02]  /*2050*/  FSETP.GTU.FTZ.AND P5, PT, R17, c[0x0][0x1e4], PT ;  /* 0x0000790011007a0b */ /* 0x000fe40003fbc000 */
[----:B------:R-:W-:Y:S02]  /*2060*/  SEL R17, RZ, 0x10000, P4 ;  /* 0x00010000ff117807 */ /* 0x000fe40002000000 */
[----:B------:R-:W-:Y:S02]  /*2070*/  SEL R16, RZ, 0x1000000, P5 ;  /* 0x01000000ff107807 */ /* 0x000fe40002800000 */
[----:B------:R-:W-:Y:S02]  /*2080*/  FSEL R27, R19, RZ, !P5 ;  /* 0x000000ff131b7208 */ /* 0x000fe40006800000 */
[----:B------:R-:W-:-:S03]  /*2090*/  IADD3 R16, R20, R16, R17 ;  /* 0x0000001014107210 */ /* 0x000fc60007ffe011 */
[----:B------:R-:W-:Y:S02]  /*20a0*/  @P1 FADD.FTZ R27, R31, R27 ;  /* 0x0000001b1f1b1221 */ /* 0x000fe40000010000 */
[----:B------:R-:W-:Y:S02]  /*20b0*/  IMAD.IADD R35, R16, 0x1, R21 ;  /* 0x0000000110237824 */ /* 0x000fe400078e0215 */
[CC--:B------:R-:W-:Y:S01]  /*20c0*/  IMAD.WIDE.U32 R16, R71.reuse, R64.reuse, c[0x0][0x170] ;  /* 0x00005c0047107625 */ /* 0x0c0fe200078e0040 */
[----:B------:R0:W-:Y:S03]  /*20d0*/  STG.E.128 [R32.64], R24 ;  /* 0x0000001820007986 */ /* 0x0001e6000c101d06 */
[----:B------:R-:W-:Y:S01]  /*20e0*/  @P0 IMAD.WIDE.U32 R20, R71, R64, c[0x0][0x180] ;  /* 0x0000600047140625 */ /* 0x000fe200078e0040 */
[----:B------:R0:W-:Y:S04]  /*20f0*/  STG.E [R22.64], R35 ;  /* 0x0000002316007986 */ /* 0x0001e8000c101906 */
        /* <DEDUP_REMOVED lines=14> */
.L_x_12554:
[----:B0-----:R-:W-:Y:S02]  /*21e0*/  MOV R62, R12 ;  /* 0x0000000c003e7202 */ /* 0x001fe40000000f00 */
.L_x_12555:
[----:B------:R-:W-:Y:S05]  /*21f0*/  BSYNC B1 ;  /* 0x0000000000017941 */ /* 0x000fea0003800000 */
.L_x_12553:
        /* <DEDUP_REMOVED lines=16> */
.L_x_12559:
[----:B------:R-:W-:Y:S05]  /*2300*/  BSYNC B2 ;  /* 0x0000000000027941 */ /* 0x000fea0003800000 */
.L_x_12558:
        /* <DEDUP_REMOVED lines=44> */
.L_x_12557:
[----:B------:R-:W-:Y:S05]  /*25d0*/  BSYNC B1 ;  /* 0x0000000000017941 */ /* 0x000fea0003800000 */
.L_x_12556:
[----:B------:R-:W0:Y:S01]  /*25e0*/  I2F.U32 R21, R62 ;  /* 0x0000003e00157306 */ /* 0x000e220000201000 */
[C---:B------:R-:W-:Y:S01]  /*25f0*/  ISETP.NE.AND P3, PT, R69.reuse, 0x1, PT ;  /* 0x000000014500780c */ /* 0x040fe20003f65270 */
[----:B-----5:R-:W-:Y:S01]  /*2600*/  FMUL.FTZ R16, R16, R67 ;  /* 0x0000004310107220 */ /* 0x020fe20000410000 */
[----:B------:R-:W-:Y:S01]  /*2610*/  BSSY B1, `(.L_x_12560) ;  /* 0x0000011000017945 */ /* 0x000fe20003800000 */
[----:B------:R-:W-:Y:S02]  /*2620*/  IADD3 R22, R69, 0x1, RZ ;  /* 0x0000000145167810 */ /* 0x000fe40007ffe0ff */
        /* <DEDUP_REMOVED lines=14> */
.L_x_12561:
[----:B------:R-:W-:Y:S02]  /*2710*/  IMAD.MOV.U32 R16, RZ, RZ, R12 ;  /* 0x000000ffff107224 */ /* 0x000fe400078e000c */
.L_x_12562:
[----:B------:R-:W-:Y:S05]  /*2720*/  BSYNC B1 ;  /* 0x0000000000017941 */ /* 0x000fea0003800000 */
.L_x_12560:
        /* <DEDUP_REMOVED lines=16> */
.L_x_12566:
[----:B------:R-:W-:Y:S05]  /*2830*/  BSYNC B2 ;  /* 0x0000000000027941 */ /* 0x000fea0003800000 */
.L_x_12565:
        /* <DEDUP_REMOVED lines=44> */
.L_x_12564:
[----:B------:R-:W-:Y:S05]  /*2b00*/  BSYNC B1 ;  /* 0x0000000000017941 */ /* 0x000fea0003800000 */
.L_x_12563:
        /* <DEDUP_REMOVED lines=19> */
.L_x_12568:
[----:B------:R-:W-:Y:S02]  /*2c40*/  IMAD.MOV.U32 R62, RZ, RZ, R12 ;  /* 0x000000ffff3e7224 */ /* 0x000fe400078e000c */
.L_x_12569:
[----:B------:R-:W-:Y:S05]  /*2c50*/  BSYNC B1 ;  /* 0x0000000000017941 */ /* 0x000fea0003800000 */
.L_x_12567:
        /* <DEDUP_REMOVED lines=16> */
.L_x_12573:
[----:B------:R-:W-:Y:S05]  /*2d60*/  BSYNC B2 ;  /* 0x0000000000027941 */ /* 0x000fea0003800000 */
.L_x_12572:
        /* <DEDUP_REMOVED lines=43> */
[----:B------:R-:W-:-:S06]  /*3020*/  HFMA2.MMA R17, -RZ, RZ, 0, 0 ;  /* 0x00000000ff117435 */ /* 0x000fcc00000001ff */
.L_x_12571:
[----:B------:R-:W-:Y:S05]  /*3030*/  BSYNC B1 ;  /* 0x0000000000017941 */ /* 0x000fea0003800000 */
.L_x_12570:
        /* <DEDUP_REMOVED lines=19> */
.L_x_12575:
[----:B------:R-:W-:Y:S02]  /*3170*/  MOV R18, R12 ;  /* 0x0000000c00127202 */ /* 0x000fe40000000f00 */
.L_x_12576:
[----:B------:R-:W-:Y:S05]  /*3180*/  BSYNC B1 ;  /* 0x0000000000017941 */ /* 0x000fea0003800000 */
.L_x_12574:
        /* <DEDUP_REMOVED lines=16> */
.L_x_12580:
[----:B------:R-:W-:Y:S05]  /*3290*/  BSYNC B2 ;  /* 0x0000000000027941 */ /* 0x000fea0003800000 */
.L_x_12579:
        /* <DEDUP_REMOVED lines=44> */
.L_x_12578:
[----:B------:R-:W-:Y:S05]  /*3560*/  BSYNC B1 ;  /* 0x0000000000017941 */ /* 0x000fea0003800000 */
.L_x_12577:
[----:B------:R-:W0:Y:S01]  /*3570*/  I2F.U32 R17, R18 ;  /* 0x0000001200117306 */ /* 0x000e220000201000 */
[----:B------:R-:W-:Y:S01]  /*3580*/  FMUL.FTZ R19, R19, R67 ;  /* 0x0000004313137220 */ /* 0x000fe20000410000 */
[----:B------:R-:W-:Y:S01]  /*3590*/  IADD3 R69, R63, 0x40, RZ ;  /* 0x000000403f457810 */ /* 0x000fe20007ffe0ff */
[----:B------:R-:W-:-:S04]  /*35a0*/  IMAD.WIDE.U32 R72, R71, R64, c[0x0][0x188] ;  /* 0x0000620047487625 */ /* 0x000fc800078e0040 */
[----:B------:R-:W-:Y:S02]  /*35b0*/  FMUL.FTZ R19, R19, c[0x0][0x1e8] ;  /* 0x00007a0013137a20 */ /* 0x000fe40000410000 */
[----:B------:R-:W-:-:S04]  /*35c0*/  IMAD.WIDE.U32 R34, R71, R68, c[0x0][0x190] ;  /* 0x0000640047227625 */ /* 0x000fc800078e0044 */
[----:B------:R-:W-:-:S04]  /*35d0*/  @P0 IMAD.WIDE.U32 R32, R69, R64, c[0x0][0x180] ;  /* 0x0000600045200625 */ /* 0x000fc800078e0040 */
[----:B0-----:R-:W-:-:S05]  /*35e0*/  FFMA.FTZ R17, R17, R66, 1.1641532182693481445e-10 ;  /* 0x2f00000011117423 */ /* 0x001fca0000010042 */
[----:B------:R-:W-:Y:S02]  /*35f0*/  FSETP.GTU.FTZ.AND P5, PT, R17, c[0x0][0x1e4], PT ;  /* 0x0000790011007a0b */ /* 0x000fe40003fbc000 */
[----:B------:R-:W-:Y:S02]  /*3600*/  SEL R17, RZ, 0x10000, P4 ;  /* 0x00010000ff117807 */ /* 0x000fe40002000000 */
[----:B------:R-:W-:Y:S02]  /*3610*/  FSEL R23, R19, RZ, !P5 ;  /* 0x000000ff13177208 */ /* 0x000fe40006800000 */
[----:B------:R-:W-:Y:S02]  /*3620*/  SEL R19, RZ, 0x100, P3 ;  /* 0x00000100ff137807 */ /* 0x000fe40001800000 */
[----:B------:R-:W-:Y:S01]  /*3630*/  SEL R16, RZ, 0x1000000, P5 ;  /* 0x01000000ff107807 */ /* 0x000fe20002800000 */
[----:B------:R-:W-:-:S03]  /*3640*/  @P1 FADD.FTZ R23, R31, R23 ;  /* 0x000000171f171221 */ /* 0x000fc60000010000 */
[----:B------:R-:W-:Y:S02]  /*3650*/  IADD3 R16, R19, R16, R17 ;  /* 0x0000001013107210 */ /* 0x000fe40007ffe011 */
[----:B------:R-:W-:Y:S01]  /*3660*/  SEL R17, RZ, 0x1, P2 ;  /* 0x00000001ff117807 */ /* 0x000fe20001000000 */
[----:B------:R0:W-:Y:S04]  /*3670*/  STG.E.128 [R72.64], R20 ;  /* 0x0000001448007986 */ /* 0x0001e8000c101d06 */
[----:B------:R-:W-:Y:S02]  /*3680*/  IMAD.IADD R75, R16, 0x1, R17 ;  /* 0x00000001104b7824 */ /* 0x000fe400078e0211 */
[----:B------:R-:W-:-:S03]  /*3690*/  IMAD.WIDE.U32 R16, R69, R64, c[0x0][0x170] ;  /* 0x00005c0045107625 */ /* 0x000fc600078e0040 */
        /* <DEDUP_REMOVED lines=15> */
.L_x_12582:
[----:B0-----:R-:W-:Y:S02]  /*3790*/  IMAD.MOV.U32 R62, RZ, RZ, R12 ;  /* 0x000000ffff3e7224 */ /* 0x001fe400078e000c */
.L_x_12583:
[----:B------:R-:W-:Y:S05]  /*37a0*/  BSYNC B1 ;  /* 0x0000000000017941 */ /* 0x000fea0003800000 */
.L_x_12581:
        /* <DEDUP_REMOVED lines=16> */
.L_x_12587:
[----:B------:R-:W-:Y:S05]  /*38b0*/  BSYNC B2 ;  /* 0x0000000000027941 */ /* 0x000fea0003800000 */
.L_x_12586:
        /* <DEDUP_REMOVED lines=44> */
.L_x_12585:
[----:B------:R-:W-:Y:S05]  /*3b80*/  BSYNC B1 ;  /* 0x0000000000017941 */ /* 0x000fea0003800000 */
.L_x_12584:
        /* <DEDUP_REMOVED lines=19> */
.L_x_12589:
[----:B------:R-:W-:Y:S02]  /*3cc0*/  IMAD.MOV.U32 R62, RZ, RZ, R12 ;  /* 0x000000ffff3e7224 */ /* 0x000fe400078e000c */
.L_x_12590:
[----:B------:R-:W-:Y:S05]  /*3cd0*/  BSYNC B1 ;  /* 0x0000000000017941 */ /* 0x000fea0003800000 */
.L_x_12588:
        /* <DEDUP_REMOVED lines=16> */
.L_x_12594:
[----:B------:R-:W-:Y:S05]  /*3de0*/  BSYNC B2 ;  /* 0x0000000000027941 */ /* 0x000fea0003800000 */
.L_x_12593:
        /* <DEDUP_REMOVED lines=44> */
.L_x_12592:
[----:B------:R-:W-:Y:S05]  /*40b0*/  BSYNC B1 ;  /* 0x0000000000017941 */ /* 0x000fea0003800000 */
.L_x_12591:
        /* <DEDUP_REMOVED lines=19> */
.L_x_12596:
[----:B------:R-:W-:Y:S02]  /*41f0*/  IMAD.MOV.U32 R62, RZ, RZ, R12 ;  /* 0x000000ffff3e7224 */ /* 0x000fe400078e000c */
.L_x_12597:
[----:B------:R-:W-:Y:S05]  /*4200*/  BSYNC B1 ;  /* 0x0000000000017941 */ /* 0x000fea0003800000 */
.L_x_12595:
        /* <DEDUP_REMOVED lines=16> */
.L_x_12601:
[----:B------:R-:W-:Y:S05]  /*4310*/  BSYNC B2 ;  /* 0x0000000000027941 */ /* 0x000fea0003800000 */
.L_x_12600:
        /* <DEDUP_REMOVED lines=44> */
.L_x_12599:
[----:B------:R-:W-:Y:S05]  /*45e0*/  BSYNC B1 ;  /* 0x0000000000017941 */ /* 0x000fea0003800000 */
.L_x_12598:
[----:B------:R-:W0:Y:S01]  /*45f0*/  I2F.U32 R35, R62 ;  /* 0x0000003e00237306 */ /* 0x000e220000201000 */
[C---:B------:R-:W-:Y:S01]  /*4600*/  ISETP.NE.AND P5, PT, R33.reuse, 0x1, PT ;  /* 0x000000012100780c */ /* 0x040fe20003fa5270 */
[----:B------:R-:W-:Y:S01]  /*4610*/  FMUL.FTZ R18, R18, R67 ;  /* 0x0000004312127220 */ /* 0x000fe20000410000 */
        /* <DEDUP_REMOVED lines=16> */
.L_x_12603:
[----:B------:R-:W-:Y:S02]  /*4720*/  IMAD.MOV.U32 R62, RZ, RZ, R12 ;  /* 0x000000ffff3e7224 */ /* 0x000fe400078e000c */
.L_x_12604:
[----:B------:R-:W-:Y:S05]  /*4730*/  BSYNC B1 ;  /* 0x0000000000017941 */ /* 0x000fea0003800000 */
.L_x_12602:
        /* <DEDUP_REMOVED lines=16> */
.L_x_12608:
[----:B------:R-:W-:Y:S05]  /*4840*/  BSYNC B2 ;  /* 0x0000000000027941 */ /* 0x000fea0003800000 */
.L_x_12607:
        /* <DEDUP_REMOVED lines=44> */
.L_x_12606:
[----:B------:R-:W-:Y:S05]  /*4b10*/  BSYNC B1 ;  /* 0x0000000000017941 */ /* 0x000fea0003800000 */
.L_x_12605:
[----:B------:R-:W0:Y:S01]  /*4b20*/  I2F.U32 R33, R62 ;  /* 0x0000003e00217306 */ /* 0x000e220000201000 */
[----:B------:R-:W-:Y:S01]  /*4b30*/  FMUL.FTZ R19, R19, R67 ;  /* 0x0000004313137220 */ /* 0x000fe20000410000 */
[----:B------:R-:W-:Y:S01]  /*4b40*/  SEL R34, RZ, 0x100, P3 ;  /* 0x00000100ff227807 */ /* 0x000fe20001800000 */
[----:B------:R-:W-:-:S04]  /*4b50*/  IMAD.WIDE.U32 R76, R69, R64, c[0x0][0x188] ;  /* 0x00006200454c7625 */ /* 0x000fc800078e0040 */
[----:B------:R-:W-:Y:S02]  /*4b60*/  FMUL.FTZ R19, R19, c[0x0][0x1e8] ;  /* 0x00007a0013137a20 */ /* 0x000fe40000410000 */
[----:B------:R-:W-:Y:S01]  /*4b70*/  IMAD.WIDE.U32 R74, R69, R68, c[0x0][0x190] ;  /* 0x00006400454a7625 */ /* 0x000fe200078e0044 */
[----:B------:R-:W-:-:S05]  /*4b80*/  IADD3 R69, R63, 0x60, RZ ;  /* 0x000000603f457810 */ /* 0x000fca0007ffe0ff */
[----:B------:R-:W-:-:S04]  /*4b90*/  @P0 IMAD.WIDE.U32 R70, R64, R69, c[0x0][0x180] ;  /* 0x0000600040460625 */ /* 0x000fc800078e0045 */
[----:B0-----:R-:W-:-:S05]  /*4ba0*/  FFMA.FTZ R33, R33, R66, 1.1641532182693481445e-10 ;  /* 0x2f00000021217423 */ /* 0x001fca0000010042 */
[----:B------:R-:W-:Y:S02]  /*4bb0*/  FSETP.GTU.FTZ.AND P5, PT, R33, c[0x0][0x1e4], PT ;  /* 0x0000790021007a0b */ /* 0x000fe40003fbc000 */
[----:B------:R-:W-:Y:S02]  /*4bc0*/  SEL R33, RZ, 0x10000, P4 ;  /* 0x00010000ff217807 */ /* 0x000fe40002000000 */
[----:B------:R-:W-:Y:S02]  /*4bd0*/  SEL R32, RZ, 0x1000000, P5 ;  /* 0x01000000ff207807 */ /* 0x000fe40002800000 */
[----:B------:R-:W-:Y:S02]  /*4be0*/  FSEL R19, R19, RZ, !P5 ;  /* 0x000000ff13137208 */ /* 0x000fe40006800000 */
[----:B------:R-:W-:Y:S02]  /*4bf0*/  IADD3 R32, R34, R32, R33 ;  /* 0x0000002022207210 */ /* 0x000fe40007ffe021 */
[----:B------:R-:W-:Y:S01]  /*4c00*/  SEL R33, RZ, 0x1, P2 ;  /* 0x00000001ff217807 */ /* 0x000fe20001000000 */
[----:B------:R-:W-:-:S03]  /*4c10*/  @P1 FADD.FTZ R19, R31, R19 ;  /* 0x000000131f131221 */ /* 0x000fc60000010000 */
[----:B------:R-:W-:Y:S01]  /*4c20*/  IADD3 R62, R32, R33, RZ ;  /* 0x00000021203e7210 */ /* 0x000fe20007ffe0ff */
[----:B------:R-:W-:Y:S01]  /*4c30*/  IMAD.WIDE.U32 R32, R69, R64, c[0x0][0x170] ;  /* 0x00005c0045207625 */ /* 0x000fe200078e0040 */
[----:B------:R0:W-:Y:S04]  /*4c40*/  STG.E.128 [R76.64], R16 ;  /* 0x000000104c007986 */ /* 0x0001e8000c101d06 */
[----:B------:R0:W-:Y:S04]  /*4c50*/  STG.E [R74.64], R62 ;  /* 0x0000003e4a007986 */ /* 0x0001e8000c101906 */
        /* <DEDUP_REMOVED lines=14> */
.L_x_12610:
[----:B0-----:R-:W-:Y:S02]  /*4d40*/  MOV R62, R12 ;  /* 0x0000000c003e7202 */ /* 0x001fe40000000f00 */
.L_x_12611:
[----:B------:R-:W-:Y:S05]  /*4d50*/  BSYNC B1 ;  /* 0x0000000000017941 */ /* 0x000fea0003800000 */
.L_x_12609:
        /* <DEDUP_REMOVED lines=16> */
.L_x_12615:
[----:B------:R-:W-:Y:S05]  /*4e60*/  BSYNC B2 ;  /* 0x0000000000027941 */ /* 0x000fea0003800000 */
.L_x_12614:
        /* <DEDUP_REMOVED lines=38> */
[----:B------:R-:W-:-:S04]  /*50d0*/  HFMA2.MMA R73, -RZ, RZ, 0, 0 ;  /* 0x00000000ff497435 */ /* 0x000fc800000001ff */
[----:B------:R-:W-:Y:S02]  /*50e0*/  LOP3.LUT R43, R71, UR25, R72, 0x96, !PT ;  /* 0x00000019472b7c12 */ /* 0x000fe4000f8e9648 */
[----:B------:R-:W-:Y:S01]  /*50f0*/  MOV R12, R70 ;  /* 0x00000046000c7202 */ /* 0x000fe20000000f00 */
[----:B------:R-:W-:-:S04]  /*5100*/  IMAD.WIDE.U32 R70, R10, -0x2daee0ad, RZ ;  /* 0xd2511f530a467825 */ /* 0x000fc800078e00ff */
[----:B------:R-:W-:Y:S01]  /*5110*/  IMAD.MOV.U32 R10, RZ, RZ, R70 ;  /* 0x000000ffff0a7224 */ /* 0x000fe200078e0046 */
[----:B------:R-:W-:Y:S02]  /*5120*/  LOP3.LUT R42, R71, UR26, R42, 0x96, !PT ;  /* 0x0000001a472a7c12 */ /* 0x000fe4000f8e962a */
.L_x_12613:
[----:B------:R-:W-:Y:S05]  /*5130*/  BSYNC B1 ;  /* 0x0000000000017941 */ /* 0x000fea0003800000 */
.L_x_12612:
        /* <DEDUP_REMOVED lines=19> */
.L_x_12617:
[----:B------:R-:W-:Y:S02]  /*5270*/  MOV R62, R12 ;  /* 0x0000000c003e7202 */ /* 0x000fe40000000f00 */
.L_x_12618:
[----:B------:R-:W-:Y:S05]  /*5280*/  BSYNC B1 ;  /* 0x0000000000017941 */ /* 0x000fea0003800000 */
.L_x_12616:
        /* <DEDUP_REMOVED lines=16> */
.L_x_12622:
[----:B------:R-:W-:Y:S05]  /*5390*/  BSYNC B2 ;  /* 0x0000000000027941 */ /* 0x000fea0003800000 */
.L_x_12621:
        /* <DEDUP_REMOVED lines=42> */
[----:B------:R-:W-:Y:S01]  /*5640*/  HFMA2.MMA R70, -RZ, RZ, 0, 0 ;  /* 0x00000000ff467435 */ /* 0x000fe200000001ff */
[----:B------:R-:W-:-:S05]  /*5650*/  LOP3.LUT R42, R71, UR26, R42, 0x96, !PT ;  /* 0x0000001a472a7c12 */ /* 0x000fca000f8e962a */
.L_x_12620:
[----:B------:R-:W-:Y:S05]  /*5660*/  BSYNC B1 ;  /* 0x0000000000017941 */ /* 0x000fea0003800000 */
.L_x_12619:
        /* <DEDUP_REMOVED lines=19> */
.L_x_12624:
[----:B------:R-:W-:Y:S02]  /*57a0*/  MOV R74, R12 ;  /* 0x0000000c004a7202 */ /* 0x000fe40000000f00 */
.L_x_12625:
[----:B------:R-:W-:Y:S05]  /*57b0*/  BSYNC B1 ;  /* 0x0000000000017941 */ /* 0x000fea0003800000 */
.L_x_12623:
        /* <DEDUP_REMOVED lines=16> */
.L_x_12629:
[----:B------:R-:W-:Y:S05]  /*58c0*/  BSYNC B2 ;  /* 0x0000000000027941 */ /* 0x000fea0003800000 */
.L_x_12628:
        /* <DEDUP_REMOVED lines=43> */
[----:B------:R-:W-:-:S06]  /*5b80*/  HFMA2.MMA R71, -RZ, RZ, 0, 0 ;  /* 0x00000000ff477435 */ /* 0x000fcc00000001ff */
.L_x_12627:
[----:B------:R-:W-:Y:S05]  /*5b90*/  BSYNC B1 ;  /* 0x0000000000017941 */ /* 0x000fea0003800000 */
.L_x_12626:
        /* <DEDUP_REMOVED lines=19> */
.L_x_12631:
[----:B------:R-:W-:Y:S02]  /*5cd0*/  MOV R72, R12 ;  /* 0x0000000c00487202 */ /* 0x000fe40000000f00 */
.L_x_12632:
[----:B------:R-:W-:Y:S05]  /*5ce0*/  BSYNC B1 ;  /* 0x0000000000017941 */ /* 0x000fea0003800000 */
.L_x_12630:
        /* <DEDUP_REMOVED lines=16> */
.L_x_12636:
[----:B------:R-:W-:Y:S05]  /*5df0*/  BSYNC B2 ;  /* 0x0000000000027941 */ /* 0x000fea0003800000 */
.L_x_12635:
        /* <DEDUP_REMOVED lines=44> */
.L_x_12634:
[----:B------:R-:W-:Y:S05]  /*60c0*/  BSYNC B1 ;  /* 0x0000000000017941 */ /* 0x000fea0003800000 */
.L_x_12633:
[----:B------:R-:W0:Y:S01]  /*60d0*/  I2F.U32 R71, R72 ;  /* 0x0000004800477306 */ /* 0x000e220000201000 */
[----:B------:R-:W-:Y:S01]  /*60e0*/  FMUL.FTZ R35, R35, R67 ;  /* 0x0000004323237220 */ /* 0x000fe20000410000 */
[----:B------:R-:W-:-:S03]  /*60f0*/  SEL R70, RZ, 0x100, P2 ;  /* 0x00000100ff467807 */ /* 0x000fc60001000000 */
[----:B------:R-:W-:Y:S02]  /*6100*/  FMUL.FTZ R35, R35, c[0x0][0x1e8] ;  /* 0x00007a0023237a20 */ /* 0x000fe40000410000 */
[----:B0-----:R-:W-:Y:S02]  /*6110*/  FFMA.FTZ R71, R71, R66, 1.1641532182693481445e-10 ;  /* 0x2f00000047477423 */ /* 0x001fe40000010042 */
[----:B------:R-:W-:-:S03]  /*6120*/  FADD.FTZ R66, RZ, R24 ;  /* 0x00000018ff427221 */ /* 0x000fc60000010000 */
[----:B------:R-:W-:Y:S01]  /*6130*/  FSETP.GTU.FTZ.AND P4, PT, R71, c[0x0][0x1e4], PT ;  /* 0x0000790047007a0b */ /* 0x000fe20003f9c000 */
[----:B------:R-:W-:-:S03]  /*6140*/  FADD.FTZ R67, R25, R66 ;  /* 0x0000004219437221 */ /* 0x000fc60000010000 */
[----:B------:R-:W-:Y:S01]  /*6150*/  FSEL R35, R35, RZ, !P4 ;  /* 0x000000ff23237208 */ /* 0x000fe20006000000 */
[----:B------:R-:W-:-:S04]  /*6160*/  FADD.FTZ R66, R26, R67 ;  /* 0x000000431a427221 */ /* 0x000fc80000010000 */
[----:B------:R-:W-:Y:S02]  /*6170*/  FADD.FTZ R67, R27, R66 ;  /* 0x000000421b437221 */ /* 0x000fe40000010000 */
[----:B------:R-:W-:Y:S01]  /*6180*/  @P1 FADD.FTZ R35, R31, R35 ;  /* 0x000000231f231221 */ /* 0x000fe20000010000 */
[----:B------:R-:W-:Y:S01]  /*6190*/  ISETP.NE.AND P1, PT, R65, RZ, PT ;  /* 0x000000ff4100720c */ /* 0x000fe20003f25270 */
[----:B------:R-:W-:-:S04]  /*61a0*/  FADD.FTZ R66, R20, R67 ;  /* 0x0000004314427221 */ /* 0x000fc80000010000 */
[----:B------:R-:W-:Y:S02]  /*61b0*/  FADD.FTZ R71, R21, R66 ;  /* 0x0000004215477221 */ /* 0x000fe40000010000 */
[----:B------:R-:W-:-:S04]  /*61c0*/  IMAD.WIDE.U32 R66, R69, R64, c[0x0][0x188] ;  /* 0x0000620045427625 */ /* 0x000fc800078e0040 */
[----:B------:R-:W-:Y:S01]  /*61d0*/  FADD.FTZ R64, R22, R71 ;  /* 0x0000004716407221 */ /* 0x000fe20000010000 */
[----:B------:R-:W-:Y:S01]  /*61e0*/  SEL R71, RZ, 0x10000, P3 ;  /* 0x00010000ff477807 */ /* 0x000fe20001800000 */
[----:B------:R0:W-:Y:S02]  /*61f0*/  STG.E.128 [R66.64], R32 ;  /* 0x0000002042007986 */ /* 0x0001e4000c101d06 */
[----:B------:R-:W-:Y:S01]  /*6200*/  FADD.FTZ R73, R23, R64 ;  /* 0x0000004017497221 */ /* 0x000fe20000010000 */
[----:B------:R-:W-:-:S04]  /*6210*/  SEL R64, RZ, 0x1000000, P4 ;  /* 0x01000000ff407807 */ /* 0x000fc80002000000 */
[----:B------:R-:W-:Y:S01]  /*6220*/  IADD3 R64, R70, R64, R71 ;  /* 0x0000004046407210 */ /* 0x000fe20007ffe047 */
[----:B------:R-:W-:Y:S01]  /*6230*/  FADD.FTZ R70, R16, R73 ;  /* 0x0000004910467221 */ /* 0x000fe20000010000 */
[----:B------:R-:W-:-:S03]  /*6240*/  SEL R71, RZ, 0x1, P0 ;  /* 0x00000001ff477807 */ /* 0x000fc60000000000 */
[----:B------:R-:W-:Y:S02]  /*6250*/  FADD.FTZ R75, R17, R70 ;  /* 0x00000046114b7221 */ /* 0x000fe40000010000 */
[----:B------:R-:W-:Y:S02]  /*6260*/  IMAD.IADD R73, R64, 0x1, R71 ;  /* 0x0000000140497824 */ /* 0x000fe400078e0247 */
[----:B------:R-:W-:-:S04]  /*6270*/  IMAD.WIDE.U32 R70, R69, R68, c[0x0][0x190] ;  /* 0x0000640045467625 */ /* 0x000fc800078e0044 */
[----:B------:R-:W-:Y:S01]  /*6280*/  FADD.FTZ R64, R18, R75 ;  /* 0x0000004b12407221 */ /* 0x000fe20000010000 */
[----:B------:R1:W-:Y:S03]  /*6290*/  STG.E [R70.64], R73 ;  /* 0x0000004946007986 */ /* 0x0003e6000c101906 */
[----:B0-----:R-:W-:-:S04]  /*62a0*/  FADD.FTZ R67, R19, R64 ;  /* 0x0000004013437221 */ /* 0x001fc80000010000 */
[----:B------:R-:W-:-:S04]  /*62b0*/  FADD.FTZ R64, R32, R67 ;  /* 0x0000004320407221 */ /* 0x000fc80000010000 */
[----:B------:R-:W-:-:S04]  /*62c0*/  FADD.FTZ R67, R33, R64 ;  /* 0x0000004021437221 */ /* 0x000fc80000010000 */
[----:B------:R-:W-:-:S04]  /*62d0*/  FADD.FTZ R64, R34, R67 ;  /* 0x0000004322407221 */ /* 0x000fc80000010000 */
[----:B------:R-:W-:Y:S01]  /*62e0*/  FADD.FTZ R75, R35, R64 ;  /* 0x00000040234b7221 */ /* 0x000fe20000010000 */
[----:B------:R-:W-:Y:S05]  /*62f0*/  BRA.DIV ~URZ, `(.L_x_12637) ;  /* 0x000008627f007947 */ /* 0x000fea000b800000 */
[----:B-1----:R0:W1:Y:S02]  /*6300*/  SHFL.BFLY PT, R66, R75, 0x1, 0x1f ;  /* 0x0c201f004b427f89 */ /* 0x00206400000e0000 */
.L_x_12641:
        /* <DEDUP_REMOVED lines=51> */
[----:B------:R1:W2:Y:S02]  /*6640*/  SHFL.BFLY PT, R66, R71, 0x10, 0x1f ;  /* 0x0e001f0047427f89 */ /* 0x0002a400000e0000 */
.L_x_12642:
[----:B-12---:R-:W-:Y:S01]  /*6650*/  FADD.FTZ R71, R66, R71 ;  /* 0x0000004742477221 */ /* 0x006fe20000010000 */
[----:B------:R-:W-:Y:S01]  /*6660*/  ISETP.NE.AND P0, PT, RZ, UR8, PT ;  /* 0x00000008ff007c0c */ /* 0x000fe2000bf05270 */
[C---:B------:R-:W-:Y:S01]  /*6670*/  FMUL.FTZ R64, R73.reuse, R73 ;  /* 0x0000004949407220 */ /* 0x040fe20000410000 */
[----:B------:R-:W-:Y:S02]  /*6680*/  MOV R66, c[0x0][0x1e0] ;  /* 0x0000780000427a02 */ /* 0x000fe40000000f00 */
[----:B------:R-:W-:Y:S02]  /*6690*/  FSEL R68, R73, RZ, !P0 ;  /* 0x000000ff49447208 */ /* 0x000fe40004000000 */
[----:B------:R-:W-:Y:S01]  /*66a0*/  FSEL R65, R64, RZ, P0 ;  /* 0x000000ff40417208 */ /* 0x000fe20000000000 */
[----:B------:R-:W-:Y:S02]  /*66b0*/  FFMA.FTZ R64, R71, R66, c[0x0][0x228] ;  /* 0x00008a0047407623 */ /* 0x000fe40000010042 */
[----:B------:R-:W-:-:S02]  /*66c0*/  FADD.FTZ R74, R25, -R68 ;  /* 0x80000044194a7221 */ /* 0x000fc40000010000 */
[----:B------:R-:W-:Y:S02]  /*66d0*/  FADD.FTZ R65, R64, R65 ;  /* 0x0000004140417221 */ /* 0x000fe40000010000 */
[----:B------:R-:W-:Y:S02]  /*66e0*/  IMAD.MOV.U32 R64, RZ, RZ, 0x4 ;  /* 0x00000004ff407424 */ /* 0x000fe400078e00ff */
[----:B------:R-:W-:Y:S02]  /*66f0*/  FADD.FTZ R72, R24, -R68 ;  /* 0x8000004418487221 */ /* 0x000fe40000010000 */
[----:B------:R-:W1:Y:S01]  /*6700*/  MUFU.RSQ R65, R65 ;  /* 0x0000004100417308 */ /* 0x000e620000001400 */
[----:B------:R-:W-:-:S04]  /*6710*/  @!P1 IMAD.WIDE R70, R61, R64, c[0x0][0x1a0] ;  /* 0x000068003d469625 */ /* 0x000fc800078e0240 */
[----:B------:R-:W-:Y:S01]  /*6720*/  @!P1 IMAD.WIDE R66, R61, R64, c[0x0][0x1a8] ;  /* 0x00006a003d429625 */ /* 0x000fe200078e0240 */
[----:B------:R2:W-:Y:S03]  /*6730*/  @!P1 STG.E [R70.64], R73 ;  /* 0x0000004946009986 */ /* 0x0005e6000c101906 */
[--C-:B------:R-:W-:Y:S02]  /*6740*/  FADD.FTZ R25, R26, -R68.reuse ;  /* 0x800000441a197221 */ /* 0x100fe40000010000 */
[--C-:B------:R-:W-:Y:S02]  /*6750*/  FADD.FTZ R27, R27, -R68.reuse ;  /* 0x800000441b1b7221 */ /* 0x100fe40000010000 */
[--C-:B------:R-:W-:Y:S01]  /*6760*/  FADD.FTZ R24, R20, -R68.reuse ;  /* 0x8000004414187221 */ /* 0x100fe20000010000 */
[----:B------:R-:W-:Y:S01]  /*6770*/  LEA R20, P0, R63, c[0x0][0x208], 0x4 ;  /* 0x000082003f147a11 */ /* 0x000fe200078020ff */
[----:B------:R-:W-:Y:S01]  /*6780*/  FADD.FTZ R76, R16, -R68 ;  /* 0x80000044104c7221 */ /* 0x000fe20000010000 */
[----:B-1----:R1:W-:Y:S01]  /*6790*/  @!P1 STG.E [R66.64], R65 ;  /* 0x0000004142009986 */ /* 0x0023e2000c101906 */
[----:B------:R-:W-:-:S02]  /*67a0*/  FMUL.FTZ R16, R65, R72 ;  /* 0x0000004841107220 */ /* 0x000fc40000410000 */
[--C-:B--2---:R-:W-:Y:S02]  /*67b0*/  FADD.FTZ R70, R23, -R68.reuse ;  /* 0x8000004417467221 */ /* 0x104fe40000010000 */
[--C-:B------:R-:W-:Y:S02]  /*67c0*/  FADD.FTZ R23, R17, -R68.reuse ;  /* 0x8000004411177221 */ /* 0x100fe40000010000 */
[----:B------:R-:W-:Y:S01]  /*67d0*/  FMUL.FTZ R17, R65, R74 ;  /* 0x0000004a41117220 */ /* 0x000fe20000410000 */
[----:B------:R-:W-:Y:S01]  /*67e0*/  HFMA2.MMA R74, -RZ, RZ, 0, 9.5367431640625e-07 ;  /* 0x00000010ff4a7435 */ /* 0x000fe200000001ff */
[----:B------:R-:W-:Y:S01]  /*67f0*/  FADD.FTZ R26, R21, -R68 ;  /* 0x80000044151a7221 */ /* 0x000fe20000010000 */
[----:B------:R-:W-:Y:S01]  /*6800*/  LEA.HI.X R21, R63, c[0x0][0x20c], RZ, 0x4, P0 ;  /* 0x000083003f157a11 */ /* 0x000fe200000f24ff */
[----:B------:R-:W-:Y:S02]  /*6810*/  FFMA.FTZ R17, R57, R17, R8 ;  /* 0x0000001139117223 */ /* 0x000fe40000010008 */
[----:B-1----:R-:W-:-:S02]  /*6820*/  FADD.FTZ R66, R18, -R68 ;  /* 0x8000004412427221 */ /* 0x002fc40000010000 */
[----:B------:R-:W-:Y:S02]  /*6830*/  FADD.FTZ R67, R19, -R68 ;  /* 0x8000004413437221 */ /* 0x000fe40000010000 */
[C---:B------:R-:W-:Y:S02]  /*6840*/  FMUL.FTZ R19, R65.reuse, R27 ;  /* 0x0000001b41137220 */ /* 0x040fe40000410000 */
[----:B------:R-:W-:Y:S02]  /*6850*/  FMUL.FTZ R18, R65, R25 ;  /* 0x0000001941127220 */ /* 0x000fe40000410000 */
[----:B------:R-:W-:Y:S02]  /*6860*/  FFMA.FTZ R19, R54, R19, R7 ;  /* 0x0000001336137223 */ /* 0x000fe40000010007 */
[----:B------:R-:W-:Y:S02]  /*6870*/  FFMA.FTZ R18, R55, R18, R40 ;  /* 0x0000001237127223 */ /* 0x000fe40000010028 */
[----:B------:R-:W-:-:S02]  /*6880*/  FFMA.FTZ R16, R56, R16, R41 ;  /* 0x0000001038107223 */ /* 0x000fc40000010029 */
[--C-:B------:R-:W-:Y:S02]  /*6890*/  FADD.FTZ R22, R22, -R68.reuse ;  /* 0x8000004416167221 */ /* 0x100fe40000010000 */
[--C-:B------:R-:W-:Y:S01]  /*68a0*/  FADD.FTZ R71, R32, -R68.reuse ;  /* 0x8000004420477221 */ /* 0x100fe20000010000 */
[----:B------:R1:W-:Y:S01]  /*68b0*/  STG.E.128 [R20.64], R16 ;  /* 0x0000001014007986 */ /* 0x0003e2000c101d06 */
[--C-:B------:R-:W-:Y:S01]  /*68c0*/  FADD.FTZ R72, R33, -R68.reuse ;  /* 0x8000004421487221 */ /* 0x100fe20000010000 */
[----:B------:R-:W-:Y:S01]  /*68d0*/  IADD3 R33, R63, 0x20, RZ ;  /* 0x000000203f217810 */ /* 0x000fe20007ffe0ff */
[--C-:B------:R-:W-:Y:S01]  /*68e0*/  FADD.FTZ R34, R34, -R68.reuse ;  /* 0x8000004422227221 */ /* 0x100fe20000010000 */
[----:B------:R-:W-:Y:S01]  /*68f0*/  LEA R32, P0, R69, c[0x0][0x208], 0x4 ;  /* 0x0000820045207a11 */ /* 0x000fe200078020ff */
[----:B------:R-:W-:Y:S01]  /*6900*/  FADD.FTZ R68, R35, -R68 ;  /* 0x8000004423447221 */ /* 0x000fe20000010000 */
[----:B------:R-:W-:Y:S01]  /*6910*/  IADD3 R35, R63, 0x40, RZ ;  /* 0x000000403f237810 */ /* 0x000fe20007ffe0ff */
[----:B------:R-:W-:-:S02]  /*6920*/  FMUL.FTZ R27, R65, R26 ;  /* 0x0000001a411b7220 */ /* 0x000fc40000410000 */
[C---:B------:R-:W-:Y:S02]  /*6930*/  FMUL.FTZ R22, R65.reuse, R22 ;  /* 0x0000001641167220 */ /* 0x040fe40000410000 */
[C---:B------:R-:W-:Y:S02]  /*6940*/  FMUL.FTZ R24, R65.reuse, R24 ;  /* 0x0000001841187220 */ /* 0x040fe40000410000 */
[C---:B------:R-:W-:Y:S02]  /*6950*/  FMUL.FTZ R70, R65.reuse, R70 ;  /* 0x0000004641467220 */ /* 0x040fe40000410000 */
[C---:B------:R-:W-:Y:S02]  /*6960*/  FMUL.FTZ R26, R65.reuse, R23 ;  /* 0x00000017411a7220 */ /* 0x040fe40000410000 */
[C---:B------:R-:W-:Y:S02]  /*6970*/  FMUL.FTZ R76, R65.reuse, R76 ;  /* 0x0000004c414c7220 */ /* 0x040fe40000410000 */
[----:B-1----:R-:W-:-:S02]  /*6980*/  FMUL.FTZ R20, R65, R66 ;  /* 0x0000004241147220 */ /* 0x002fc40000410000 */
[C---:B------:R-:W-:Y:S02]  /*6990*/  FMUL.FTZ R23, R65.reuse, R67 ;  /* 0x0000004341177220 */ /* 0x040fe40000410000 */
[C---:B------:R-:W-:Y:S02]  /*69a0*/  FMUL.FTZ R71, R65.reuse, R71 ;  /* 0x0000004741477220 */ /* 0x040fe40000410000 */
[C---:B------:R-:W-:Y:S02]  /*69b0*/  FMUL.FTZ R25, R65.reuse, R72 ;  /* 0x0000004841197220 */ /* 0x040fe40000410000 */
[C---:B------:R-:W-:Y:S02]  /*69c0*/  FMUL.FTZ R63, R65.reuse, R34 ;  /* 0x00000022413f7220 */ /* 0x040fe40000410000 */
[----:B------:R-:W-:Y:S02]  /*69d0*/  FMUL.FTZ R68, R65, R68 ;  /* 0x0000004441447220 */ /* 0x000fe40000410000 */
[----:B------:R-:W-:-:S02]  /*69e0*/  FFMA.FTZ R18, R51, R22, R38 ;  /* 0x0000001633127223 */ /* 0x000fc40000010026 */
[----:B------:R-:W-:Y:S01]  /*69f0*/  IMAD.WIDE.U32 R66, R33, R74, c[0x0][0x208] ;  /* 0x0000820021427625 */ /* 0x000fe200078e004a */
[----:B------:R-:W-:-:S03]  /*6a00*/  LEA.HI.X R33, R69, c[0x0][0x20c], RZ, 0x4, P0 ;  /* 0x0000830045217a11 */ /* 0x000fc600000f24ff */
[----:B------:R-:W-:Y:S02]  /*6a10*/  FFMA.FTZ R19, R50, R70, R5 ;  /* 0x0000004632137223 */ /* 0x000fe40000010005 */
[----:B------:R-:W-:Y:S02]  /*6a20*/  FFMA.FTZ R17, R53, R27, R6 ;  /* 0x0000001b35117223 */ /* 0x000fe40000010006 */
[----:B------:R-:W-:Y:S02]  /*6a30*/  FFMA.FTZ R16, R52, R24, R39 ;  /* 0x0000001834107223 */ /* 0x000fe40000010027 */
[----:B------:R-:W-:Y:S02]  /*6a40*/  FFMA.FTZ R22, R46, R20, R15 ;  /* 0x000000142e167223 */ /* 0x000fe4000001000f */
[----:B------:R-:W-:Y:S01]  /*6a50*/  IMAD.WIDE.U32 R34, R35, R74, c[0x0][0x208] ;  /* 0x0000820023227625 */ /* 0x000fe200078e004a */
[----:B------:R1:W-:Y:S03]  /*6a60*/  STG.E.128 [R66.64], R16 ;  /* 0x0000001042007986 */ /* 0x0003e6000c101d06 */
        /* <DEDUP_REMOVED lines=8> */
[----:B------:R-:W-:-:S03]  /*6af0*/  IMAD R61, R64, c[0x0][0x160], R61 ;  /* 0x00005800403d7a24 */ /* 0x000fc600078e023d */
[----:B------:R1:W-:Y:S02]  /*6b00*/  STG.E.128 [R32.64], R24 ;  /* 0x0000001820007986 */ /* 0x0003e4000c101d06 */
[----:B------:R-:W-:-:S13]  /*6b10*/  ISETP.GE.AND P0, PT, R61, c[0x0][0x164], PT ;  /* 0x000059003d007a0c */ /* 0x000fda0003f06270 */
[----:B01----:R-:W-:Y:S01]  /*6b20*/  @P0 CALL.REL.NOINC `(.L_x_12639) ;  /* 0x0000001000000944 */ /* 0x003fe20003c00000 */
[----:B------:R-:W-:Y:S05]  /*6b30*/  BRA `(.L_x_12640) ;  /* 0xffff9ec000007947 */ /* 0x000fea000383ffff */
.L_x_12639:
[----:B------:R-:W-:Y:S05]  /*6b40*/  BSYNC B0 ;  /* 0x0000000000007941 */ /* 0x000fea0003800000 */
.L_x_12524:
[----:B------:R-:W-:Y:S05]  /*6b50*/  EXIT ;  /* 0x000000000000794d */ /* 0x000fea0003800000 */
.L_x_12637:
[----:B-1----:R-:W-:Y:S01]  /*6b60*/  IMAD.MOV.U32 R71, RZ, RZ, R75 ;  /* 0x000000ffff477224 */ /* 0x002fe200078e004b */
[----:B------:R-:W-:Y:S01]  /*6b70*/  MOV R68, 0x1 ;  /* 0x0000000100447802 */ /* 0x000fe20000000f00 */
[----:B------:R-:W-:Y:S01]  /*6b80*/  IMAD.MOV.U32 R67, RZ, RZ, 0x1f ;  /* 0x0000001fff437424 */ /* 0x000fe200078e00ff */
[----:B------:R-:W-:Y:S02]  /*6b90*/  MOV R66, 0xffffffff ;  /* 0xffffffff00427802 */ /* 0x000fe40000000f00 */
[----:B------:R-:W-:Y:S02]  /*6ba0*/  MOV R64, 0x6bc0 ;  /* 0x00006bc000407802 */ /* 0x000fe40000000f00 */
[----:B------:R-:W-:Y:S05]  /*6bb0*/  CALL.REL.NOINC `($__internal_137_$__cuda_sm70_shflsync_bfly_p) ;  /* 0x0000058000007944 */ /* 0x000fea0003c00000 */
[----:B01----:R-:W-:Y:S05]  /*6bc0*/  BRA `(.L_x_12641) ;  /* 0xfffff74000007947 */ /* 0x003fea000383ffff */
.L_x_12638:
[----:B------:R-:W-:Y:S01]  /*6bd0*/  HFMA2.MMA R67, -RZ, RZ, 0, 1.847743988037109375e-06 ;  /* 0x0000001fff437435 */ /* 0x000fe200000001ff */
[----:B------:R-:W-:Y:S01]  /*6be0*/  IMAD.MOV.U32 R68, RZ, RZ, 0x2 ;  /* 0x00000002ff447424 */ /* 0x000fe200078e00ff */
[----:B------:R-:W-:Y:S01]  /*6bf0*/  MOV R64, 0x6c20 ;  /* 0x00006c2000407802 */ /* 0x000fe20000000f00 */
[----:B------:R-:W-:-:S03]  /*6c00*/  IMAD.MOV.U32 R66, RZ, RZ, -0x1 ;  /* 0xffffffffff427424 */ /* 0x000fc600078e00ff */
[----:B0-----:R-:W-:Y:S05]  /*6c10*/  CALL.REL.NOINC `($__internal_137_$__cuda_sm70_shflsync_bfly_p) ;  /* 0x0000052000007944 */ /* 0x001fea0003c00000 */
[----:B01----:R-:W-:Y:S01]  /*6c20*/  FADD.FTZ R71, R71, R66 ;  /* 0x0000004247477221 */ /* 0x003fe20000010000 */
[----:B------:R-:W-:Y:S01]  /*6c30*/  MOV R68, 0x4 ;  /* 0x0000000400447802 */ /* 0x000fe20000000f00 */
[----:B------:R-:W-:Y:S01]  /*6c40*/  IMAD.MOV.U32 R67, RZ, RZ, 0x1f ;  /* 0x0000001fff437424 */ /* 0x000fe200078e00ff */
[----:B------:R-:W-:-:S02]  /*6c50*/  MOV R66, 0xffffffff ;  /* 0xffffffff00427802 */ /* 0x000fc40000000f00 */
[----:B------:R-:W-:Y:S02]  /*6c60*/  MOV R64, 0x6c80 ;  /* 0x00006c8000407802 */ /* 0x000fe40000000f00 */
[----:B------:R-:W-:Y:S05]  /*6c70*/  CALL.REL.NOINC `($__internal_137_$__cuda_sm70_shflsync_bfly_p) ;  /* 0x000004c000007944 */ /* 0x000fea0003c00000 */
[----:B0-----:R-:W-:Y:S01]  /*6c80*/  HFMA2.MMA R67, -RZ, RZ, 0, 1.847743988037109375e-06 ;  /* 0x0000001fff437435 */ /* 0x001fe200000001ff */
[----:B-1----:R-:W-:Y:S01]  /*6c90*/  FADD.FTZ R71, R71, R66 ;  /* 0x0000004247477221 */ /* 0x002fe20000010000 */
[----:B------:R-:W-:Y:S01]  /*6ca0*/  MOV R64, 0x6ce0 ;  /* 0x00006ce000407802 */ /* 0x000fe20000000f00 */
[----:B------:R-:W-:Y:S02]  /*6cb0*/  IMAD.MOV.U32 R68, RZ, RZ, 0x8 ;  /* 0x00000008ff447424 */ /* 0x000fe400078e00ff */
[----:B------:R-:W-:Y:S02]  /*6cc0*/  IMAD.MOV.U32 R66, RZ, RZ, -0x1 ;  /* 0xffffffffff427424 */ /* 0x000fe400078e00ff */
[----:B------:R-:W-:Y:S05]  /*6cd0*/  CALL.REL.NOINC `($__internal_137_$__cuda_sm70_shflsync_bfly_p) ;  /* 0x0000046000007944 */ /* 0x000fea0003c00000 */
[----:B01----:R-:W-:Y:S01]  /*6ce0*/  FADD.FTZ R71, R71, R66 ;  /* 0x0000004247477221 */ /* 0x003fe20000010000 */
[----:B------:R-:W-:Y:S01]  /*6cf0*/  MOV R68, 0x10 ;  /* 0x0000001000447802 */ /* 0x000fe20000000f00 */
[----:B------:R-:W-:Y:S01]  /*6d00*/  IMAD.MOV.U32 R67, RZ, RZ, 0x1f ;  /* 0x0000001fff437424 */ /* 0x000fe200078e00ff */
[----:B------:R-:W-:Y:S02]  /*6d10*/  MOV R66, 0xffffffff ;  /* 0xffffffff00427802 */ /* 0x000fe40000000f00 */
[----:B------:R-:W-:-:S02]  /*6d20*/  MOV R64, 0x6d40 ;  /* 0x00006d4000407802 */ /* 0x000fc40000000f00 */
[----:B------:R-:W-:Y:S05]  /*6d30*/  CALL.REL.NOINC `($__internal_137_$__cuda_sm70_shflsync_bfly_p) ;  /* 0x0000040000007944 */ /* 0x000fea0003c00000 */
        /* <DEDUP_REMOVED lines=33> */
[----:B------:R-:W-:Y:S02]  /*6f50*/  FADD.FTZ R65, R35, -R73 ;  /* 0x8000004923417221 */ /* 0x000fe40000010000 */
[----:B------:R-:W-:Y:S01]  /*6f60*/  FFMA.FTZ R64, R67, R67, R64 ;  /* 0x0000004343407223 */ /* 0x000fe20000010040 */
[----:B------:R-:W-:-:S03]  /*6f70*/  HFMA2.MMA R67, -RZ, RZ, 0, 1.847743988037109375e-06 ;  /* 0x0000001fff437435 */ /* 0x000fc600000001ff */
[----:B------:R-:W-:Y:S01]  /*6f80*/  FFMA.FTZ R71, R65, R65, R64 ;  /* 0x0000004141477223 */ /* 0x000fe20000010040 */
[----:B------:R-:W-:Y:S02]  /*6f90*/  MOV R64, 0x6fb0 ;  /* 0x00006fb000407802 */ /* 0x000fe40000000f00 */
[----:B------:R-:W-:Y:S05]  /*6fa0*/  CALL.REL.NOINC `($__internal_137_$__cuda_sm70_shflsync_bfly_p) ;  /* 0x0000019000007944 */ /* 0x000fea0003c00000 */
[----:B01----:R-:W-:Y:S01]  /*6fb0*/  FADD.FTZ R71, R71, R66 ;  /* 0x0000004247477221 */ /* 0x003fe20000010000 */
[----:B------:R-:W-:Y:S01]  /*6fc0*/  MOV R68, 0x2 ;  /* 0x0000000200447802 */ /* 0x000fe20000000f00 */
[----:B------:R-:W-:Y:S01]  /*6fd0*/  IMAD.MOV.U32 R67, RZ, RZ, 0x1f ;  /* 0x0000001fff437424 */ /* 0x000fe200078e00ff */
[----:B------:R-:W-:Y:S02]  /*6fe0*/  MOV R66, 0xffffffff ;  /* 0xffffffff00427802 */ /* 0x000fe40000000f00 */
[----:B------:R-:W-:Y:S02]  /*6ff0*/  MOV R64, 0x7010 ;  /* 0x0000701000407802 */ /* 0x000fe40000000f00 */
[----:B------:R-:W-:Y:S05]  /*7000*/  CALL.REL.NOINC `($__internal_137_$__cuda_sm70_shflsync_bfly_p) ;  /* 0x0000013000007944 */ /* 0x000fea0003c00000 */
[----:B0-----:R-:W-:Y:S01]  /*7010*/  HFMA2.MMA R67, -RZ, RZ, 0, 1.847743988037109375e-06 ;  /* 0x0000001fff437435 */ /* 0x001fe200000001ff */
[----:B-1----:R-:W-:Y:S01]  /*7020*/  FADD.FTZ R71, R71, R66 ;  /* 0x0000004247477221 */ /* 0x002fe20000010000 */
[----:B------:R-:W-:Y:S01]  /*7030*/  MOV R64, 0x7070 ;  /* 0x0000707000407802 */ /* 0x000fe20000000f00 */
[----:B------:R-:W-:Y:S02]  /*7040*/  IMAD.MOV.U32 R68, RZ, RZ, 0x4 ;  /* 0x00000004ff447424 */ /* 0x000fe400078e00ff */
[----:B------:R-:W-:-:S02]  /*7050*/  IMAD.MOV.U32 R66, RZ, RZ, -0x1 ;  /* 0xffffffffff427424 */ /* 0x000fc400078e00ff */
[----:B------:R-:W-:Y:S05]  /*7060*/  CALL.REL.NOINC `($__internal_137_$__cuda_sm70_shflsync_bfly_p) ;  /* 0x000000d000007944 */ /* 0x000fea0003c00000 */
        /* <DEDUP_REMOVED lines=12> */
[----:B01----:R-:W-:Y:S05]  /*7130*/  BRA `(.L_x_12642) ;  /* 0xfffff51000007947 */ /* 0x003fea000383ffff */
        .weak           $__internal_137_$__cuda_sm70_shflsync_bfly_p
        .type           $__internal_137_$__cuda_sm70_shflsync_bfly_p,@function
        .size           $__internal_137_$__cuda_sm70_shflsync_bfly_p,(.L_x_15329 - $__internal_137_$__cuda_sm70_shflsync_bfly_p)
$__internal_137_$__cuda_sm70_shflsync_bfly_p:
[----:B------:R-:W-:Y:S01]  /*7140*/  MOV R65, 0x0 ;  /* 0x0000000000417802 */ /* 0x000fe20000000f00 */
[----:B------:R-:W-:Y:S04]  /*7150*/  WARPSYNC R66 ;  /* 0x0000004200007348 */ /* 0x000fe80003800000 */
[----:B------:R0:W1:Y:S01]  /*7160*/  SHFL.BFLY PT, R66, R71, R68, R67 ;  /* 0x0c00004447427389 */ /* 0x00006200000e0043 */
[----:B------:R-:W-:Y:S05]  /*7170*/  RET.REL.NODEC R64 `(_ZN10layer_norm13ln_fwd_kernelINS_13Kernel_traitsI6__halfffffjLj512ELj1ELj4ELj1ELj16ENS_18Kernel_traits_baseILj512ES2_ffffjLj128EEEEELb1ELb0ELb0ELb1EEEvNS_9FwdParamsE) ;  /* 0xffff8e8040007950 */ /* 0x000fea0003c3ffff */
.L_x_12643:
        /* <DEDUP_REMOVED lines=16> */
.L_x_15329:


//--------------------- .text._ZN10layer_norm13ln_fwd_kernelINS_13Kernel_traitsI6__halfffffjLj512ELj1ELj4ELj1ELj16ENS_18Kernel_traits_baseILj512ES2_ffffjLj128EEEEELb1ELb0ELb1ELb0EEEvNS_9FwdParamsE --------------------------
	.section	.text._ZN10layer_norm13ln_fwd_kernelINS_13Kernel_traitsI6__halfffffjLj512ELj1ELj4ELj1ELj16ENS_18Kernel_traits_baseILj512ES2_ffffjLj128EEEEELb1ELb0ELb1ELb0EEEvNS_9FwdParamsE,"ax",@progbits
	.sectioninfo	@"SHI_REGISTERS=90"
	.align	128
        .global         _ZN10layer_norm13ln_fwd_kernelINS_13Kernel_traitsI6__halfffffjLj512ELj1ELj4ELj1ELj16ENS_18Kernel_traits_baseILj512ES2_ffffjLj128EEEEELb1ELb0ELb1ELb0EEEvNS_9FwdParamsE
        .type           _ZN10layer_norm13ln_fwd_kernelINS_13Kernel_traitsI6__halfffffjLj512ELj1ELj4ELj1ELj16ENS_18Kernel_traits_baseILj512ES2_ffffjLj128EEEEELb1ELb0ELb1ELb0EEEvNS_9FwdParamsE,@function
        .size           _ZN10layer_norm13ln_fwd_kernelINS_13Kernel_traitsI6__halfffffjLj512ELj1ELj4ELj1ELj16ENS_18Kernel_traits_baseILj512ES2_ffffjLj128EEEEELb1ELb0ELb1ELb0EEEvNS_9FwdParamsE,(.L_x_15330 - _ZN10layer_norm13ln_fwd_kernelINS_13Kernel_traitsI6__halfffffjLj512ELj1ELj4ELj1ELj16ENS_18Kernel_traits_baseILj512ES2_ffffjLj128EEEEELb1ELb0ELb1ELb0EEEvNS_9FwdParamsE)
        .other          _ZN10layer_norm13ln_fwd_kernelINS_13Kernel_traitsI6__halfffffjLj512ELj1ELj4ELj1ELj16ENS_18Kernel_traits_baseILj512ES2_ffffjLj128EEEEELb1ELb0ELb1ELb0EEEvNS_9FwdParamsE,@"STO_CUDA_ENTRY STV_DEFAULT"
_ZN10layer_norm13ln_fwd_kernelINS_13Kernel_traitsI6__halfffffjLj512ELj1ELj4ELj1ELj16ENS_18Kernel_traits_baseILj512ES2_ffffjLj128EEEEELb1ELb0ELb1ELb0EEEvNS_9FwdParamsE:
.text._ZN10layer_norm13ln_fwd_kernelINS_13Kernel_traitsI6__halfffffjLj512ELj1ELj4ELj1ELj16ENS_18Kernel_traits_baseILj512ES2_ffffjLj128EEEEELb1ELb0ELb1ELb0EEEvNS_9FwdParamsE:
        /* <DEDUP_REMOVED lines=9> */
[----:B------:R-:W2:Y:S01]  /*0090*/  @P0 LDG.E.64 R4, [R4.64] ;  /* 0x0000000604040981 */ /* 0x000ea2000c1e1b00 */
[----:B------:R-:W-:Y:S02]  /*00a0*/  @P0 IMAD.MOV.U32 R10, RZ, RZ, R44 ;  /* 0x000000ffff0a0224 */ /* 0x000fe400078e002c */
[----:B------:R-:W-:-:S05]  /*00b0*/  @P0 IMAD.MOV.U32 R11, RZ, RZ, R45 ;  /* 0x000000ffff0b0224 */ /* 0x000fca00078e002d */
[----:B------:R-:W3:Y:S01]  /*00c0*/  @P0 LDG.E.64 R2, [R10.64] ;  /* 0x000000060a020981 */ /* 0x000ee2000c1e1b00 */
[----:B------:R-:W-:Y:S03]  /*00d0*/  BSSY B0, `(.L_x_12644) ;  /* 0x0000057000007945 */ /* 0x000fe60003800000 */
[----:B------:R-:W0:Y:S04]  /*00e0*/  S2R R12, SR_TID.X ;  /* 0x00000000000c7919 */ /* 0x000e280000002100 */
[----:B------:R-:W1:Y:S01]  /*00f0*/  S2R R13, SR_CTAID.X ;  /* 0x00000000000d7919 */ /* 0x000e620000002500 */
[----:B0-----:R-:W-:Y:S01]  /*0100*/  LOP3.LUT R28, R12, 0x1f, RZ, 0xc0, !PT ;  /* 0x0000001f0c1c7812 */ /* 0x001fe200078ec0ff */
[----:B-1----:R-:W-:-:S04]  /*0110*/  IMAD R0, R13, c[0x0][0x0], R12 ;  /* 0x000000000d007a24 */ /* 0x002fc800078e020c */
[----:B------:R-:W-:Y:S01]  /*0120*/  IMAD.WIDE.U32 R8, R0, -0x326172a9, RZ ;  /* 0xcd9e8d5700087825 */ /* 0x000fe200078e00ff */
[----:B--2---:R-:W0:Y:S08]  /*0130*/  @P0 R2UR UR4, R4 ;  /* 0x00000000040403c2 */ /* 0x004e3000000e0000 */
[----:B------:R1:W2:Y:S01]  /*0140*/  @P0 R2UR UR5, R5 ;  /* 0x00000000050503c2 */ /* 0x0002a200000e0000 */
[----:B---3--:R-:W-:-:S04]  /*0150*/  @P0 IADD3 R44, P1, R2, c[0x0][0x240], RZ ;  /* 0x00009000022c0a10 */ /* 0x008fc80007f3e0ff */
[----:B------:R-:W-:-:S04]  /*0160*/  @P0 IADD3.X R45, RZ, R3, RZ, P1, !PT ;  /* 0x00000003ff2d0210 */ /* 0x000fc80000ffe4ff */
        /* <DEDUP_REMOVED lines=8> */
[----:B--2---:R-:W-:Y:S01]  /*01f0*/  LOP3.LUT R10, R7, UR5, RZ, 0x3c, !PT ;  /* 0x00000005070a7c12 */ /* 0x004fe2000f8e3cff */
[----:B------:R-:W-:Y:S02]  /*0200*/  UIADD3 UR10, UR5, -0x4498517b, URZ ;  /* 0xbb67ae85050a7890 */ /* 0x000fe4000fffe03f */
[----:B------:R-:W-:-:S02]  /*0210*/  UIADD3 UR12, UR5, 0x76cf5d0a, URZ ;  /* 0x76cf5d0a050c7890 */ /* 0x000fc4000fffe03f */
[----:B------:R-:W-:Y:S01]  /*0220*/  IMAD.WIDE.U32 R10, R10, -0x326172a9, RZ ;  /* 0xcd9e8d570a0a7825 */ /* 0x000fe200078e00ff */
[----:B------:R-:W-:Y:S01]  /*0230*/  UIADD3 UR14, UR5, 0x32370b8f, URZ ;  /* 0x32370b8f050e7890 */ /* 0x000fe2000fffe03f */
[----:B------:R-:W-:Y:S01]  /*0240*/  LOP3.LUT R9, R5, UR10, R6, 0x96, !PT ;  /* 0x0000000a05097c12 */ /* 0x000fe2000f8e9606 */
[----:B------:R-:W-:Y:S02]  /*0250*/  UIADD3 UR15, UR4, 0x78dde6e4, URZ ;  /* 0x78dde6e4040f7890 */ /* 0x000fe4000fffe03f */
[----:B------:R-:W-:Y:S01]  /*0260*/  LOP3.LUT R6, R11, UR9, R8, 0x96, !PT ;  /* 0x000000090b067c12 */ /* 0x000fe2000f8e9608 */
[----:B------:R-:W-:Y:S01]  /*0270*/  UIADD3 UR16, UR5, -0x126145ec, URZ ;  /* 0xed9eba1405107890 */ /* 0x000fe2000fffe03f */
[----:B------:R-:W-:Y:S01]  /*0280*/  IMAD.WIDE.U32 R8, R9, -0x326172a9, RZ ;  /* 0xcd9e8d5709087825 */ /* 0x000fe200078e00ff */
[----:B------:R-:W-:Y:S02]  /*0290*/  UIADD3 UR18, UR5, -0x56f99767, URZ ;  /* 0xa906689905127890 */ /* 0x000fe4000fffe03f */
[----:B------:R-:W-:Y:S01]  /*02a0*/  UIADD3 UR17, UR4, 0x1715609d, URZ ;  /* 0x1715609d04117890 */ /* 0x000fe2000fffe03f */
[----:B------:R-:W-:Y:S01]  /*02b0*/  IMAD.WIDE.U32 R6, R6, -0x2daee0ad, RZ ;  /* 0xd2511f5306067825 */ /* 0x000fe200078e00ff */
[----:B------:R-:W-:Y:S01]  /*02c0*/  LOP3.LUT R5, R9, UR11, R10, 0x96, !PT ;  /* 0x0000000b09057c12 */ /* 0x000fe2000f8e960a */
[----:B------:R-:W-:-:S02]  /*02d0*/  UIADD3 UR20, UR5, 0x646e171e, URZ ;  /* 0x646e171e05147890 */ /* 0x000fc4000fffe03f */
[----:B------:R-:W-:Y:S01]  /*02e0*/  UIADD3 UR19, UR4, -0x4ab325aa, URZ ;  /* 0xb54cda5604137890 */ /* 0x000fe2000fffe03f */
[----:B------:R-:W-:Y:S01]  /*02f0*/  LOP3.LUT R10, R7, UR12, R4, 0x96, !PT ;  /* 0x0000000c070a7c12 */ /* 0x000fe2000f8e9604 */
[----:B------:R-:W-:Y:S01]  /*0300*/  IMAD.WIDE.U32 R4, R5, -0x2daee0ad, RZ ;  /* 0xd2511f5305047825 */ /* 0x000fe200078e00ff */
[----:B------:R-:W-:Y:S02]  /*0310*/  UIADD3 UR21, UR4, 0x5384540f, URZ ;  /* 0x5384540f04157890 */ /* 0x000fe4000fffe03f */
[----:B------:R-:W-:Y:S01]  /*0320*/  UIADD3 UR22, UR5, 0x1fd5c5a3, URZ ;  /* 0x1fd5c5a305167890 */ /* 0x000fe2000fffe03f */
[----:B------:R-:W-:Y:S01]  /*0330*/  IMAD.WIDE.U32 R10, R10, -0x326172a9, RZ ;  /* 0xcd9e8d570a0a7825 */ /* 0x000fe200078e00ff */
[----:B------:R-:W-:Y:S01]  /*0340*/  LOP3.LUT R9, R5, UR14, R6, 0x96, !PT ;  /* 0x0000000e05097c12 */ /* 0x000fe2000f8e9606 */
[----:B------:R-:W-:Y:S02]  /*0350*/  UIADD3 UR23, UR4, -0xe443238, URZ ;  /* 0xf1bbcdc804177890 */ /* 0x000fe4000fffe03f */
[----:B------:R-:W-:Y:S01]  /*0360*/  UIADD3 UR24, UR5, -0x24c28bd8, URZ ;  /* 0xdb3d742805187890 */ /* 0x000fe2000fffe03f */
[----:B------:R-:W-:Y:S01]  /*0370*/  LOP3.LUT R6, R11, UR13, R8, 0x96, !PT ;  /* 0x0000000d0b067c12 */ /* 0x000fe2000f8e9608 */
[----:B------:R-:W-:Y:S01]  /*0380*/  IMAD.WIDE.U32 R8, R9, -0x326172a9, RZ ;  /* 0xcd9e8d5709087825 */ /* 0x000fe200078e00ff */
[----:B------:R-:W-:-:S02]  /*0390*/  UIADD3 UR25, UR4, -0x700cb87f, URZ ;  /* 0x8ff3478104197890 */ /* 0x000fc4000fffe03f */
        /* <DEDUP_REMOVED lines=12> */
[----:B------:R-:W-:-:S04]  /*0460*/  LOP3.LUT R16, R9, UR19, R10, 0x96, !PT ;  /* 0x0000001309107c12 */ /* 0x000fc8000f8e960a */
[----:B------:R-:W-:Y:S01]  /*0470*/  LOP3.LUT R18, R7, UR20, R4, 0x96, !PT ;  /* 0x0000001407127c12 */ /* 0x000fe2000f8e9604 */
[----:B------:R-:W-:Y:S01]  /*0480*/  IMAD.WIDE.U32 R16, R16, -0x2daee0ad, RZ ;  /* 0xd2511f5310107825 */ /* 0x000fe200078e00ff */
[----:B------:R-:W-:Y:S02]  /*0490*/  LEA.HI R4, R5, c[0x0][0x168], RZ, 0x2 ;  /* 0x00005a0005047a11 */ /* 0x000fe400078f10ff */
[----:B------:R-:W-:Y:S01]  /*04a0*/  LOP3.LUT R5, R28, 0x1f, RZ, 0x3c, !PT ;  /* 0x0000001f1c057812 */ /* 0x000fe200078e3cff */
[----:B------:R-:W-:Y:S01]  /*04b0*/  IMAD.WIDE.U32 R18, R18, -0x326172a9, RZ ;  /* 0xcd9e8d5712127825 */ /* 0x000fe200078e00ff */
[----:B------:R-:W-:Y:S02]  /*04c0*/  LOP3.LUT R32, R17, UR22, R6, 0x96, !PT ;  /* 0x0000001611207c12 */ /* 0x000fe4000f8e9606 */
[----:B------:R-:W-:Y:S02]  /*04d0*/  LEA.HI.SX32 R4, R4, R5, 0x1e ;  /* 0x0000000504047211 */ /* 0x000fe400078ff2ff */
[----:B------:R-:W-:Y:S01]  /*04e0*/  LOP3.LUT R30, R19, UR21, R8, 0x96, !PT ;  /* 0x00000015131e7c12 */ /* 0x000fe2000f8e9608 */
[----:B------:R-:W-:Y:S01]  /*04f0*/  IMAD.HI.U32 R31, R32, -0x326172a9, RZ ;  /* 0xcd9e8d57201f7827 */ /* 0x000fe200078e00ff */
[----:B------:R-:W-:-:S02]  /*0500*/  LOP3.LUT P0, RZ, R4, 0xffffffe0, RZ, 0xc0, !PT ;  /* 0xffffffe004ff7812 */ /* 0x000fc4000780c0ff */
[----:B------:R-:W-:Y:S01]  /*0510*/  SHF.R.U32.HI R5, RZ, 0x5, R12 ;  /* 0x00000005ff057819 */ /* 0x000fe2000001160c */
[----:B------:R-:W-:Y:S01]  /*0520*/  IMAD.HI.U32 R29, R30, -0x2daee0ad, RZ ;  /* 0xd2511f531e1d7827 */ /* 0x000fe200078e00ff */
[C---:B------:R-:W-:Y:S02]  /*0530*/  ISETP.GE.U32.AND P5, PT, R4.reuse, 0x40, PT ;  /* 0x000000400400780c */ /* 0x040fe40003fa6070 */
[C---:B------:R-:W-:Y:S01]  /*0540*/  ISETP.GE.U32.AND P4, PT, R4.reuse, 0x60, PT ;  /* 0x000000600400780c */ /* 0x040fe20003f86070 */
[----:B------:R-:W-:Y:S01]  /*0550*/  IMAD R5, R13, 0x4, R5 ;  /* 0x000000040d057824 */ /* 0x000fe200078e0205 */
[----:B------:R-:W-:Y:S02]  /*0560*/  P2R R76, PR, RZ, 0x20 ;  /* 0x00000020ff4c7803 */ /* 0x000fe40000000000 */
[----:B------:R-:W-:Y:S02]  /*0570*/  ISETP.GE.U32.AND P1, PT, R4, 0x80, PT ;  /* 0x000000800400780c */ /* 0x000fe40003f26070 */
        /* <DEDUP_REMOVED lines=12> */
.L_x_12645:
[----:B0-----:R-:W-:Y:S05]  /*0640*/  BSYNC B0 ;  /* 0x0000000000007941 */ /* 0x001fea0003800000 */
.L_x_12644:
[----:B------:R-:W-:Y:S01]  /*0650*/  BSSY B0, `(.L_x_12646) ;  /* 0x000000c000007945 */ /* 0x000fe20003800000 */
        /* <DEDUP_REMOVED lines=9> */
[----:B------:R-:W-:Y:S01]  /*06f0*/  IADD3 R28, R28, 0x20, RZ ;  /* 0x000000201c1c7810 */ /* 0x000fe20007ffe0ff */
[----:B------:R-:W-:Y:S02]  /*0700*/  @!P2 CS2R R10, SRZ ;  /* 0x00000000000aa805 */ /* 0x000fe4000001ff00 */
.L_x_12647:
[----:B0-----:R-:W-:Y:S05]  /*0710*/  BSYNC B0 ;  /* 0x0000000000007941 */ /* 0x001fea0003800000 */
.L_x_12646:
        /* <DEDUP_REMOVED lines=12> */
.L_x_12649:
[----:B0-----:R-:W-:Y:S05]  /*07e0*/  BSYNC B0 ;  /* 0x0000000000007941 */ /* 0x001fea0003800000 */
.L_x_12648:
        /* <DEDUP_REMOVED lines=10> */
[----:B------:R-:W-:-:S03]  /*0890*/  @!P2 CS2R R14, SRZ ;  /* 0x00000000000ea805 */ /* 0x000fc6000001ff00 */
.L_x_12651:
[----:B0-----:R-:W-:Y:S05]  /*08a0*/  BSYNC B0 ;  /* 0x0000000000007941 */ /* 0x001fea0003800000 */
.L_x_12650:
[----:B------:R-:W-:Y:S02]  /*08b0*/  ISETP.GE.AND P2, PT, R5, c[0x0][0x164], PT ;  /* 0x0000590005007a0c */ /* 0x000fe40003f46270 */
[----:B------:R-:W-:Y:S02]  /*08c0*/  LOP3.LUT R31, R31, UR23, R18, 0x96, !PT ;  /* 0x000000171f1f7c12 */ /* 0x000fe4000f8e9612 */
[----:B------:R-:W-:-:S09]  /*08d0*/  LOP3.LUT R29, R29, UR24, R16, 0x96, !PT ;  /* 0x000000181d1d7c12 */ /* 0x000fd2000f8e9610 */
[----:B------:R-:W-:Y:S05]  /*08e0*/  @P2 EXIT ;  /* 0x000000000000294d */ /* 0x000fea0003800000 */
[----:B-----5:R-:W-:Y:S01]  /*08f0*/  IMAD.MOV.U32 R47, RZ, RZ, R22 ;  /* 0x000000ffff2f7224 */ /* 0x020fe200078e0016 */
[----:B------:R-:W-:Y:S01]  /*0900*/  SHF.R.U64 R49, R22, 0x10, R23 ;  /* 0x0000001016317819 */ /* 0x000fe20000001217 */
[----:B------:R-:W-:Y:S01]  /*0910*/  IMAD.MOV.U32 R53, RZ, RZ, R24 ;  /* 0x000000ffff357224 */ /* 0x000fe200078e0018 */
[----:B------:R-:W-:Y:S01]  /*0920*/  MOV R50, R23 ;  /* 0x0000001700327202 */ /* 0x000fe20000000f00 */
[----:B------:R-:W-:Y:S01]  /*0930*/  IMAD.MOV.U32 R54, RZ, RZ, R25 ;  /* 0x000000ffff367224 */ /* 0x000fe200078e0019 */
[----:B------:R-:W-:Y:S01]  /*0940*/  SHF.R.U32.HI R51, RZ, 0x10, R23 ;  /* 0x00000010ff337819 */ /* 0x000fe20000011617 */
[----:B------:R-:W-:Y:S01]  /*0950*/  IMAD.MOV.U32 R57, RZ, RZ, R26 ;  /* 0x000000ffff397224 */ /* 0x000fe200078e001a */
[--C-:B------:R-:W-:Y:S01]  /*0960*/  SHF.R.U64 R52, R24, 0x10, R25.reuse ;  /* 0x0000001018347819 */ /* 0x100fe20000001219 */
[----:B------:R-:W-:Y:S01]  /*0970*/  IMAD R16, R30, -0x2daee0ad, RZ ;  /* 0xd2511f531e107824 */ /* 0x000fe200078e02ff */
[----:B------:R-:W-:Y:S01]  /*0980*/  SHF.R.U32.HI R55, RZ, 0x10, R25 ;  /* 0x00000010ff377819 */ /* 0x000fe20000011619 */
[----:B------:R-:W-:Y:S01]  /*0990*/  IMAD R18, R32, -0x326172a9, RZ ;  /* 0xcd9e8d5720127824 */ /* 0x000fe200078e02ff */
[--C-:B------:R-:W-:Y:S01]  /*09a0*/  SHF.R.U64 R56, R26, 0x10, R27.reuse ;  /* 0x000000101a387819 */ /* 0x100fe2000000121b */
[----:B------:R-:W-:Y:S01]  /*09b0*/  IMAD.HI.U32 R19, R29, -0x326172a9, RZ ;  /* 0xcd9e8d571d137827 */ /* 0x000fe200078e00ff */
[----:B------:R-:W-:Y:S01]  /*09c0*/  MOV R58, R27 ;  /* 0x0000001b003a7202 */ /* 0x000fe20000000f00 */
[----:B------:R-:W-:Y:S01]  /*09d0*/  BSSY B0, `(.L_x_12652) ;  /* 0x0000734000007945 */ /* 0x000fe20003800000 */
[----:B------:R-:W-:Y:S01]  /*09e0*/  SHF.R.U32.HI R59, RZ, 0x10, R27 ;  /* 0x00000010ff3b7819 */ /* 0x000fe2000001161b */
[----:B------:R-:W-:Y:S01]  /*09f0*/  IMAD.HI.U32 R17, R31, -0x2daee0ad, RZ ;  /* 0xd2511f531f117827 */ /* 0x000fe200078e00ff */
[--C-:B------:R-:W-:Y:S01]  /*0a00*/  SHF.R.U64 R60, R6, 0x10, R7.reuse ;  /* 0x00000010063c7819 */ /* 0x100fe20000001207 */
[----:B------:R-:W-:Y:S01]  /*0a10*/  HADD2.F32 R47, -RZ, R47.H0_H0 ;  /* 0x2000002fff2f7230 */ /* 0x000fe20000004100 */
[----:B------:R-:W-:Y:S01]  /*0a20*/  SHF.R.U32.HI R63, RZ, 0x10, R7 ;  /* 0x00000010ff3f7819 */ /* 0x000fe20000011607 */
[----:B------:R-:W-:Y:S01]  /*0a30*/  IMAD.MOV.U32 R61, RZ, RZ, R6 ;  /* 0x000000ffff3d7224 */ /* 0x000fe200078e0006 */
[----:B------:R-:W-:Y:S01]  /*0a40*/  SHF.R.U64 R64, R8, 0x10, R9 ;  /* 0x0000001008407819 */ /* 0x000fe20000001209 */
        /* <DEDUP_REMOVED lines=17> */
[----:B------:R-:W-:Y:S01]  /*0b60*/  LOP3.LUT R7, R17, UR26, R16, 0x96, !PT ;  /* 0x0000001a11077c12 */ /* 0x000fe2000f8e9610 */
[----:B------:R-:W-:Y:S01]  /*0b70*/  IMAD R46, R29, -0x326172a9, RZ ;  /* 0xcd9e8d571d2e7824 */ /* 0x000fe200078e02ff */
[----:B------:R-:W-:Y:S01]  /*0b80*/  LOP3.LUT R44, R44, 0x3, RZ, 0xc0, !PT ;  /* 0x000000032c2c7812 */ /* 0x000fe200078ec0ff */
        /* <DEDUP_REMOVED lines=26> */
.L_x_12822:
[----:B------:R-:W-:-:S10]  /*0d30*/  HFMA2.MMA R42, -RZ, RZ, 0, 2.384185791015625e-07 ;  /* 0x00000004ff2a7435 */ /* 0x000fd400000001ff */
[----:B------:R-:W-:-:S05]  /*0d40*/  IMAD.WIDE R80, R5, R42, c[0x0][0x1d0] ;  /* 0x0000740005507625 */ /* 0x000fca00078e022a */
[----:B------:R0:W2:Y:S01]  /*0d50*/  LDG.E R43, [R80.64] ;  /* 0x00000006502b7981 */ /* 0x0000a2000c1e1900 */
[----:B------:R-:W-:-:S05]  /*0d60*/  IMAD.WIDE R40, R5, R42, c[0x0][0x1d8] ;  /* 0x0000760005287625 */ /* 0x000fca00078e022a */
[----:B------:R1:W5:Y:S01]  /*0d70*/  LDG.E R78, [R40.64] ;  /* 0x00000006284e7981 */ /* 0x000362000c1e1900 */
[----:B------:R-:W-:Y:S01]  /*0d80*/  IMAD R82, R5, c[0x0][0x168], RZ ;  /* 0x00005a0005527a24 */ /* 0x000fe200078e02ff */
[----:B------:R-:W-:Y:S02]  /*0d90*/  BSSY B1, `(.L_x_12653) ;  /* 0x000019a000017945 */ /* 0x000fe40003800000 */
[----:B------:R-:W3:Y:S01]  /*0da0*/  S2R R79, SR_TID.X ;  /* 0x00000000004f7919 */ /* 0x000ee20000002100 */
[----:B0-----:R-:W-:Y:S01]  /*0db0*/  IMAD.MOV.U32 R81, RZ, RZ, RZ ;  /* 0x000000ffff517224 */ /* 0x001fe200078e00ff */
[----:B--2---:R-:W-:-:S13]  /*0dc0*/  ISETP.GE.AND P2, PT, R43, 0x1, PT ;  /* 0x000000012b00780c */ /* 0x004fda0003f46270 */
[----:B------:R-:W-:-:S05]  /*0dd0*/  @P2 IADD3 R83, R43, -0x1, RZ ;  /* 0xffffffff2b532810 */ /* 0x000fca0007ffe0ff */
[----:B------:R-:W-:Y:S01]  /*0de0*/  @P2 IMAD R84, R83, c[0x0][0x168], RZ ;  /* 0x00005a0053542a24 */ /* 0x000fe200078e02ff */
[----:B------:R-:W-:-:S04]  /*0df0*/  SHF.R.S32.HI R83, RZ, 0x1f, R82 ;  /* 0x0000001fff537819 */ /* 0x000fc80000011452 */
[----:B------:R-:W-:Y:S02]  /*0e00*/  @P2 SHF.R.S32.HI R85, RZ, 0x1f, R84 ;  /* 0x0000001fff552819 */ /* 0x000fe40000011454 */
[----:B------:R-:W-:Y:S02]  /*0e10*/  LEA.HI R83, R83, R82, RZ, 0x2 ;  /* 0x0000005253537211 */ /* 0x000fe400078f10ff */
[----:B------:R-:W-:Y:S02]  /*0e20*/  @P2 LEA.HI R85, R85, R84, RZ, 0x2 ;  /* 0x0000005455552211 */ /* 0x000fe400078f10ff */
[----:B---3--:R-:W-:-:S04]  /*0e30*/  LOP3.LUT R82, R79, 0x1f, RZ, 0xc0, !PT ;  /* 0x0000001f4f527812 */ /* 0x008fc800078ec0ff */
[-C--:B------:R-:W-:Y:S02]  /*0e40*/  LEA.HI.SX32 R80, R83, R82.reuse, 0x1e ;  /* 0x0000005253507211 */ /* 0x080fe400078ff2ff */
[----:B------:R-:W-:Y:S02]  /*0e50*/  @P2 LEA.HI.SX32 R81, R85, R82, 0x1e ;  /* 0x0000005255512211 */ /* 0x000fe400078ff2ff */
[----:B------:R-:W-:Y:S01]  /*0e60*/  SHF.R.S32.HI R82, RZ, 0x1f, R5 ;  /* 0x0000001fff527819 */ /* 0x000fe20000011405 */
[----:B------:R-:W-:Y:S05]  /*0e70*/  @!P0 BRA `(.L_x_12654) ;  /* 0x000018b000008947 */ /* 0x000fea0003800000 */
[----:B-1----:R-:W-:-:S04]  /*0e80*/  ISETP.NE.U32.AND P3, PT, RZ, c[0x0][0x180], PT ;  /* 0x00006000ff007a0c */ /* 0x002fc80003f65070 */
[----:B------:R-:W-:Y:S01]  /*0e90*/  ISETP.NE.AND.EX P3, PT, RZ, c[0x0][0x184], PT, P3 ;  /* 0x00006100ff007a0c */ /* 0x000fe20003f65330 */
[----:B------:R-:W-:-:S04]  /*0ea0*/  @P2 IMAD.MOV.U32 R22, RZ, RZ, 0x10 ;  /* 0x00000010ff162424 */ /* 0x000fc800078e00ff */
[----:B------:R-:W-:-:S05]  /*0eb0*/  @P2 IMAD.WIDE.U32 R22, R81, R22, c[0x0][0x170] ;  /* 0x00005c0051162625 */ /* 0x000fca00078e0016 */
[----:B------:R0:W5:Y:S03]  /*0ec0*/  @P2 LDG.E.128 R24, [R22.64] ;  /* 0x0000000616182981 */ /* 0x000166000c1e1d00 */
[----:B------:R-:W-:-:S04]  /*0ed0*/  @P3 IMAD.MOV.U32 R41, RZ, RZ, 0x10 ;  /* 0x00000010ff293424 */ /* 0x000fc800078e00ff */
[----:B------:R-:W-:-:S05]  /*0ee0*/  @P3 IMAD.WIDE.U32 R40, R80, R41, c[0x0][0x180] ;  /* 0x0000600050283625 */ /* 0x000fca00078e0029 */
[----:B------:R-:W2:Y:S01]  /*0ef0*/  @P3 LDG.E.128 R16, [R40.64] ;  /* 0x0000000628103981 */ /* 0x000ea2000c1e1d00 */
        /* <DEDUP_REMOVED lines=19> */
.L_x_12658:
[----:B------:R-:W-:Y:S02]  /*1030*/  MOV R83, R46 ;  /* 0x0000002e00537202 */ /* 0x000fe40000000f00 */
.L_x_12659:
[----:B------:R-:W-:Y:S05]  /*1040*/  BSYNC B3 ;  /* 0x0000000000037941 */ /* 0x000fea0003800000 */
.L_x_12657:
        /* <DEDUP_REMOVED lines=16> */
.L_x_12663:
[----:B------:R-:W-:Y:S05]  /*1150*/  BSYNC B4 ;  /* 0x0000000000047941 */ /* 0x000fea0003800000 */
.L_x_12662:
        /* <DEDUP_REMOVED lines=44> */
.L_x_12661:
[----:B------:R-:W-:Y:S05]  /*1420*/  BSYNC B3 ;  /* 0x0000000000037941 */ /* 0x000fea0003800000 */
.L_x_12660:
[----:B------:R-:W0:Y:S01]  /*1430*/  I2F.U32 R20, R83 ;  /* 0x0000005300147306 */ /* 0x000e220000201000 */
[----:B------:R-:W-:Y:S02]  /*1440*/  IMAD.MOV.U32 R23, RZ, RZ, 0x2f800000 ;  /* 0x2f800000ff177424 */ /* 0x000fe400078e00ff */
[----:B-----5:R-:W-:-:S04]  /*1450*/  FMUL.FTZ R21, R24, c[0x0][0x1ec] ;  /* 0x00007b0018157a20 */ /* 0x020fc80000410000 */
[----:B------:R-:W-:Y:S02]  /*1460*/  FMUL.FTZ R21, R21, c[0x0][0x1e8] ;  /* 0x00007a0015157a20 */ /* 0x000fe40000410000 */
[----:B0-----:R-:W-:-:S05]  /*1470*/  FFMA.FTZ R20, R20, R23, 1.1641532182693481445e-10 ;  /* 0x2f00000014147423 */ /* 0x001fca0000010017 */
[----:B------:R-:W-:-:S04]  /*1480*/  FSETP.GTU.FTZ.AND P5, PT, R20, c[0x0][0x1e4], PT ;  /* 0x0000790014007a0b */ /* 0x000fc80003fbc000 */
[----:B------:R-:W-:Y:S02]  /*1490*/  FSEL R20, R21, RZ, !P5 ;  /* 0x000000ff15147208 */ /* 0x000fe40006800000 */
[----:B------:R-:W-:-:S03]  /*14a0*/  SEL R71, RZ, 0x1, P5 ;  /* 0x00000001ff477807 */ /* 0x000fc60002800000 */
[----:B------:R-:W-:Y:S02]  /*14b0*/  @P3 FADD.FTZ R20, R16, R20 ;  /* 0x0000001410143221 */ /* 0x000fe40000010000 */
.L_x_12656:
[----:B0-----:R-:W-:Y:S05]  /*14c0*/  BSYNC B2 ;  /* 0x0000000000027941 */ /* 0x001fea0003800000 */
.L_x_12655:
        /* <DEDUP_REMOVED lines=18> */
.L_x_12667:
[----:B------:R-:W-:Y:S02]  /*15f0*/  MOV R44, R46 ;  /* 0x0000002e002c7202 */ /* 0x000fe40000000f00 */
.L_x_12668:
[----:B------:R-:W-:Y:S05]  /*1600*/  BSYNC B3 ;  /* 0x0000000000037941 */ /* 0x000fea0003800000 */
.L_x_12666:
        /* <DEDUP_REMOVED lines=16> */
.L_x_12672:
[----:B------:R-:W-:Y:S05]  /*1710*/  BSYNC B4 ;  /* 0x0000000000047941 */ /* 0x000fea0003800000 */
.L_x_12671:
        /* <DEDUP_REMOVED lines=44> */
.L_x_12670:
[----:B------:R-:W-:Y:S05]  /*19e0*/  BSYNC B3 ;  /* 0x0000000000037941 */ /* 0x000fea0003800000 */
.L_x_12669:
        /* <DEDUP_REMOVED lines=9> */
.L_x_12665:
[----:B------:R-:W-:Y:S05]  /*1a80*/  BSYNC B2 ;  /* 0x0000000000027941 */ /* 0x000fea0003800000 */
.L_x_12664:
        /* <DEDUP_REMOVED lines=18> */
.L_x_12676:
[----:B------:R-:W-:Y:S02]  /*1bb0*/  MOV R44, R46 ;  /* 0x0000002e002c7202 */ /* 0x000fe40000000f00 */
.L_x_12677:
[----:B------:R-:W-:Y:S05]  /*1bc0*/  BSYNC B3 ;  /* 0x0000000000037941 */ /* 0x000fea0003800000 */
.L_x_12675:
        /* <DEDUP_REMOVED lines=16> */
.L_x_12681:
[----:B------:R-:W-:Y:S05]  /*1cd0*/  BSYNC B4 ;  /* 0x0000000000047941 */ /* 0x000fea0003800000 */
.L_x_12680:
        /* <DEDUP_REMOVED lines=44> */
.L_x_12679:
[----:B------:R-:W-:Y:S05]  /*1fa0*/  BSYNC B3 ;  /* 0x0000000000037941 */ /* 0x000fea0003800000 */
.L_x_12678:
        /* <DEDUP_REMOVED lines=9> */
.L_x_12674:
[----:B------:R-:W-:Y:S05]  /*2040*/  BSYNC B2 ;  /* 0x0000000000027941 */ /* 0x000fea0003800000 */
.L_x_12673:
        /* <DEDUP_REMOVED lines=18> */
.L_x_12685:
[----:B------:R-:W-:Y:S02]  /*2170*/  MOV R83, R46 ;  /* 0x0000002e00537202 */ /* 0x000fe40000000f00 */
.L_x_12686:
[----:B------:R-:W-:Y:S05]  /*2180*/  BSYNC B3 ;  /* 0x0000000000037941 */ /* 0x000fea0003800000 */
.L_x_12684:
        /* <DEDUP_REMOVED lines=16> */
.L_x_12690:
[----:B------:R-:W-:Y:S05]  /*2290*/  BSYNC B4 ;  /* 0x0000000000047941 */ /* 0x000fea0003800000 */
.L_x_12689:
        /* <DEDUP_REMOVED lines=44> */
.L_x_12688:
[----:B------:R-:W-:Y:S05]  /*2560*/  BSYNC B3 ;  /* 0x0000000000037941 */ /* 0x000fea0003800000 */
.L_x_12687:
        /* <DEDUP_REMOVED lines=9> */
.L_x_12683:
[----:B------:R-:W-:Y:S05]  /*2600*/  BSYNC B2 ;  /* 0x0000000000027941 */ /* 0x000fea0003800000 */
.L_x_12682:
[----:B------:R-:W-:Y:S01]  /*2610*/  HFMA2.MMA R41, -RZ, RZ, 0, 9.5367431640625e-07 ;  /* 0x00000010ff297435 */ /* 0x000fe200000001ff */
[----:B------:R-:W-:Y:S09]  /*2620*/  BSSY B2, `(.L_x_12691) ;  /* 0x000000e000027945 */ /* 0x000ff20003800000 */
[----:B------:R-:W-:-:S05]  /*2630*/  IMAD.WIDE.U32 R40, R80, R41, c[0x0][0x188] ;  /* 0x0000620050287625 */ /* 0x000fca00078e0029 */
[----:B------:R0:W-:Y:S01]  /*2640*/  STG.E.128 [R40.64], R20 ;  /* 0x0000001428007986 */ /* 0x0001e2000c101d06 */
[----:B------:R-:W-:Y:S05]  /*2650*/  @!P2 BRA `(.L_x_12692) ;  /* 0x000000a00000a947 */ /* 0x000fea0003800000 */
[----:B0-----:R-:W-:Y:S01]  /*2660*/  IMAD.U32 R41, R74, 0x10000, RZ ;  /* 0x000100004a297824 */ /* 0x001fe200078e00ff */
[----:B------:R-:W-:Y:S02]  /*2670*/  LOP3.LUT R40, R75, 0xffff, RZ, 0xc0, !PT ;  /* 0x0000ffff4b287812 */ /* 0x000fe400078ec0ff */
[----:B------:R-:W-:Y:S02]  /*2680*/  LOP3.LUT R83, R73, 0xff, RZ, 0xc0, !PT ;  /* 0x000000ff49537812 */ /* 0x000fe400078ec0ff */
[----:B------:R-:W-:Y:S02]  /*2690*/  LOP3.LUT R41, R41, 0xff0000, RZ, 0xc0, !PT ;  /* 0x00ff000029297812 */ /* 0x000fe400078ec0ff */
[----:B------:R-:W-:-:S03]  /*26a0*/  LOP3.LUT R84, R71, 0xff, RZ, 0xc0, !PT ;  /* 0x000000ff47547812 */ /* 0x000fc600078ec0ff */
[----:B------:R-:W-:-:S04]  /*26b0*/  IMAD R40, R40, 0x1000000, R41 ;  /* 0x0100000028287824 */ /* 0x000fc800078e0229 */
[----:B------:R-:W-:Y:S02]  /*26c0*/  IMAD R83, R83, 0x100, R40 ;  /* 0x0000010053537824 */ /* 0x000fe400078e0228 */
[----:B------:R-:W-:-:S03]  /*26d0*/  IMAD.WIDE.U32 R40, R81, R42, c[0x0][0x190] ;  /* 0x0000640051287625 */ /* 0x000fc600078e002a */
[----:B------:R-:W-:-:S05]  /*26e0*/  IADD3 R83, R83, R84, RZ ;  /* 0x0000005453537210 */ /* 0x000fca0007ffe0ff */
[----:B------:R0:W-:Y:S02]  /*26f0*/  STG.E [R40.64], R83 ;  /* 0x0000005328007986 */ /* 0x0001e4000c101906 */
.L_x_12692:
[----:B------:R-:W-:Y:S05]  /*2700*/  BSYNC B2 ;  /* 0x0000000000027941 */ /* 0x000fea0003800000 */
.L_x_12691:
[----:B------:R-:W-:Y:S02]  /*2710*/  IADD3 R80, R80, 0x20, RZ ;  /* 0x0000002050507810 */ /* 0x000fe40007ffe0ff */
[----:B------:R-:W-:Y:S02]  /*2720*/  IADD3 R81, R81, 0x20, RZ ;  /* 0x0000002051517810 */ /* 0x000fe40007ffe0ff */
.L_x_12654:
[----:B-1----:R-:W-:Y:S05]  /*2730*/  BSYNC B1 ;  /* 0x0000000000017941 */ /* 0x002fea0003800000 */
.L_x_12653:
[----:B------:R-:W-:Y:S01]  /*2740*/  ISETP.NE.AND P3, PT, R76, RZ, PT ;  /* 0x000000ff4c00720c */ /* 0x000fe20003f65270 */
[----:B------:R-:W-:-:S12]  /*2750*/  BSSY B1, `(.L_x_12693) ;  /* 0x000018d000017945 */ /* 0x000fd80003800000 */
[----:B------:R-:W-:Y:S05]  /*2760*/  @!P3 BRA `(.L_x_12694) ;  /* 0x000018b00000b947 */ /* 0x000fea0003800000 */
[----:B------:R-:W-:-:S04]  /*2770*/  ISETP.NE.U32.AND P3, PT, RZ, c[0x0][0x180], PT ;  /* 0x00006000ff007a0c */ /* 0x000fc80003f65070 */
[----:B------:R-:W-:Y:S01]  /*2780*/  ISETP.NE.AND.EX P3, PT, RZ, c[0x0][0x184], PT, P3 ;  /* 0x00006100ff007a0c */ /* 0x000fe20003f65330 */
[----:B------:R-:W-:-:S04]  /*2790*/  @P2 IMAD.MOV.U32 R30, RZ, RZ, 0x10 ;  /* 0x00000010ff1e2424 */ /* 0x000fc800078e00ff */
[----:B------:R-:W-:-:S05]  /*27a0*/  @P2 IMAD.WIDE.U32 R30, R81, R30, c[0x0][0x170] ;  /* 0x00005c00511e2625 */ /* 0x000fca00078e001e */
[----:B-----5:R1:W5:Y:S03]  /*27b0*/  @P2 LDG.E.128 R24, [R30.64] ;  /* 0x000000061e182981 */ /* 0x020366000c1e1d00 */
[----:B0-----:R-:W-:-:S04]  /*27c0*/  @P3 IMAD.MOV.U32 R41, RZ, RZ, 0x10 ;  /* 0x00000010ff293424 */ /* 0x001fc800078e00ff */
[----:B------:R-:W-:-:S05]  /*27d0*/  @P3 IMAD.WIDE.U32 R40, R80, R41, c[0x0][0x180] ;  /* 0x0000600050283625 */ /* 0x000fca00078e0029 */
[----:B------:R-:W2:Y:S01]  /*27e0*/  @P3 LDG.E.128 R16, [R40.64] ;  /* 0x0000000628103981 */ /* 0x000ea2000c1e1d00 */
[----:B------:R-:W-:Y:S01]  /*27f0*/  ISETP.GT.AND P4, PT, R43, RZ, PT ;  /* 0x000000ff2b00720c */ /* 0x000fe20003f84270 */
[----:B------:R-:W-:-:S12]  /*2800*/  BSSY B2, `(.L_x_12695) ;  /* 0x000005b000027945 */ /* 0x000fd80003800000 */
        /* <DEDUP_REMOVED lines=17> */
.L_x_12698:
[----:B------:R-:W-:Y:S02]  /*2920*/  IMAD.MOV.U32 R83, RZ, RZ, R46 ;  /* 0x000000ffff537224 */ /* 0x000fe400078e002e */
.L_x_12699:
[----:B------:R-:W-:Y:S05]  /*2930*/  BSYNC B3 ;  /* 0x0000000000037941 */ /* 0x000fea0003800000 */
.L_x_12697:
        /* <DEDUP_REMOVED lines=16> */
.L_x_12703:
[----:B------:R-:W-:Y:S05]  /*2a40*/  BSYNC B4 ;  /* 0x0000000000047941 */ /* 0x000fea0003800000 */
.L_x_12702:
        /* <DEDUP_REMOVED lines=44> */
.L_x_12701:
[----:B------:R-:W-:Y:S05]  /*2d10*/  BSYNC B3 ;  /* 0x0000000000037941 */ /* 0x000fea0003800000 */
.L_x_12700:
        /* <DEDUP_REMOVED lines=9> */
.L_x_12696:
[----:B-1----:R-:W-:Y:S05]  /*2db0*/  BSYNC B2 ;  /* 0x0000000000027941 */ /* 0x002fea0003800000 */
.L_x_12695:
        /* <DEDUP_REMOVED lines=18> */
.L_x_12707:
[----:B------:R-:W-:Y:S02]  /*2ee0*/  IMAD.MOV.U32 R44, RZ, RZ, R46 ;  /* 0x000000ffff2c7224 */ /* 0x000fe400078e002e */
.L_x_12708:
[----:B------:R-:W-:Y:S05]  /*2ef0*/  BSYNC B3 ;  /* 0x0000000000037941 */ /* 0x000fea0003800000 */
.L_x_12706:
        /* <DEDUP_REMOVED lines=16> */
.L_x_12712:
[----:B------:R-:W-:Y:S05]  /*3000*/  BSYNC B4 ;  /* 0x0000000000047941 */ /* 0x000fea0003800000 */
.L_x_12711:
        /* <DEDUP_REMOVED lines=44> */
.L_x_12710:
[----:B------:R-:W-:Y:S05]  /*32d0*/  BSYNC B3 ;  /* 0x0000000000037941 */ /* 0x000fea0003800000 */
.L_x_12709:
        /* <DEDUP_REMOVED lines=9> */
.L_x_12705:
[----:B------:R-:W-:Y:S05]  /*3370*/  BSYNC B2 ;  /* 0x0000000000027941 */ /* 0x000fea0003800000 */
.L_x_12704:
        /* <DEDUP_REMOVED lines=18> */
.L_x_12716:
[----:B------:R-:W-:Y:S02]  /*34a0*/  IMAD.MOV.U32 R44, RZ, RZ, R46 ;  /* 0x000000ffff2c7224 */ /* 0x000fe400078e002e */
.L_x_12717:
[----:B------:R-:W-:Y:S05]  /*34b0*/  BSYNC B3 ;  /* 0x0000000000037941 */ /* 0x000fea0003800000 */
.L_x_12715:
        /* <DEDUP_REMOVED lines=16> */
.L_x_12721:
[----:B------:R-:W-:Y:S05]  /*35c0*/  BSYNC B4 ;  /* 0x0000000000047941 */ /* 0x000fea0003800000 */
.L_x_12720:
        /* <DEDUP_REMOVED lines=44> */
.L_x_12719:
[----:B------:R-:W-:Y:S05]  /*3890*/  BSYNC B3 ;  /* 0x0000000000037941 */ /* 0x000fea0003800000 */
.L_x_12718:
        /* <DEDUP_REMOVED lines=9> */
.L_x_12714:
[----:B------:R-:W-:Y:S05]  /*3930*/  BSYNC B2 ;  /* 0x0000000000027941 */ /* 0x000fea0003800000 */
.L_x_12713:
        /* <DEDUP_REMOVED lines=18> */
.L_x_12725:
[----:B------:R-:W-:Y:S02]  /*3a60*/  IMAD.MOV.U32 R83, RZ, RZ, R46 ;  /* 0x000000ffff537224 */ /* 0x000fe400078e002e */
.L_x_12726:
[----:B------:R-:W-:Y:S05]  /*3a70*/  BSYNC B3 ;  /* 0x0000000000037941 */ /* 0x000fea0003800000 */
.L_x_12724:
        /* <DEDUP_REMOVED lines=16> */
.L_x_12730:
[----:B------:R-:W-:Y:S05]  /*3b80*/  BSYNC B4 ;  /* 0x0000000000047941 */ /* 0x000fea0003800000 */
.L_x_12729:
        /* <DEDUP_REMOVED lines=44> */
.L_x_12728:
[----:B------:R-:W-:Y:S05]  /*3e50*/  BSYNC B3 ;  /* 0x0000000000037941 */ /* 0x000fea0003800000 */
.L_x_12727:
        /* <DEDUP_REMOVED lines=9> */
.L_x_12723:
[----:B------:R-:W-:Y:S05]  /*3ef0*/  BSYNC B2 ;  /* 0x0000000000027941 */ /* 0x000fea0003800000 */
.L_x_12722:
[----:B------:R-:W-:Y:S01]  /*3f00*/  IMAD.MOV.U32 R41, RZ, RZ, 0x10 ;  /* 0x00000010ff297424 */ /* 0x000fe200078e00ff */
[----:B------:R-:W-:Y:S03]  /*3f10*/  BSSY B2, `(.L_x_12731) ;  /* 0x000000e000027945 */ /* 0x000fe60003800000 */
[----:B------:R-:W-:-:S05]  /*3f20*/  IMAD.WIDE.U32 R40, R80, R41, c[0x0][0x188] ;  /* 0x0000620050287625 */ /* 0x000fca00078e0029 */
[----:B------:R0:W-:Y:S01]  /*3f30*/  STG.E.128 [R40.64], R28 ;  /* 0x0000001c28007986 */ /* 0x0001e2000c101d06 */
[----:B------:R-:W-:Y:S05]  /*3f40*/  @!P2 BRA `(.L_x_12732) ;  /* 0x000000a00000a947 */ /* 0x000fea0003800000 */
[----:B0-----:R-:W-:Y:S02]  /*3f50*/  SHF.L.U32 R41, R74, 0x10, RZ ;  /* 0x000000104a297819 */ /* 0x001fe400000006ff */
[----:B------:R-:W-:Y:S02]  /*3f60*/  LOP3.LUT R40, R75, 0xffff, RZ, 0xc0, !PT ;  /* 0x0000ffff4b287812 */ /* 0x000fe400078ec0ff */
[----:B------:R-:W-:Y:S02]  /*3f70*/  LOP3.LUT R41, R41, 0xff0000, RZ, 0xc0, !PT ;  /* 0x00ff000029297812 */ /* 0x000fe400078ec0ff */
[----:B------:R-:W-:Y:S02]  /*3f80*/  LOP3.LUT R83, R73, 0xff, RZ, 0xc0, !PT ;  /* 0x000000ff49537812 */ /* 0x000fe400078ec0ff */
[----:B------:R-:W-:Y:S01]  /*3f90*/  LOP3.LUT R84, R71, 0xff, RZ, 0xc0, !PT ;  /* 0x000000ff47547812 */ /* 0x000fe200078ec0ff */
[----:B------:R-:W-:-:S04]  /*3fa0*/  IMAD R40, R40, 0x1000000, R41 ;  /* 0x0100000028287824 */ /* 0x000fc800078e0229 */
[----:B------:R-:W-:Y:S02]  /*3fb0*/  IMAD R83, R83, 0x100, R40 ;  /* 0x0000010053537824 */ /* 0x000fe400078e0228 */
[----:B------:R-:W-:-:S04]  /*3fc0*/  IMAD.WIDE.U32 R40, R81, R42, c[0x0][0x190] ;  /* 0x0000640051287625 */ /* 0x000fc800078e002a */
[----:B------:R-:W-:-:S05]  /*3fd0*/  IMAD.IADD R83, R83, 0x1, R84 ;  /* 0x0000000153537824 */ /* 0x000fca00078e0254 */
[----:B------:R0:W-:Y:S02]  /*3fe0*/  STG.E [R40.64], R83 ;  /* 0x0000005328007986 */ /* 0x0001e4000c101906 */
.L_x_12732:
[----:B------:R-:W-:Y:S05]  /*3ff0*/  BSYNC B2 ;  /* 0x0000000000027941 */ /* 0x000fea0003800000 */
.L_x_12731:
[----:B------:R-:W-:Y:S02]  /*4000*/  IADD3 R80, R80, 0x20, RZ ;  /* 0x0000002050507810 */ /* 0x000fe40007ffe0ff */
[----:B------:R-:W-:Y:S02]  /*4010*/  IADD3 R81, R81, 0x20, RZ ;  /* 0x0000002051517810 */ /* 0x000fe40007ffe0ff */
.L_x_12694:
[----:B------:R-:W-:Y:S05]  /*4020*/  BSYNC B1 ;  /* 0x0000000000017941 */ /* 0x000fea0003800000 */
.L_x_12693:
[----:B------:R-:W-:Y:S01]  /*4030*/  ISETP.NE.AND P3, PT, R77, RZ, PT ;  /* 0x000000ff4d00720c */ /* 0x000fe20003f65270 */
[----:B------:R-:W-:-:S12]  /*4040*/  BSSY B1, `(.L_x_12733) ;  /* 0x000018d000017945 */ /* 0x000fd80003800000 */
[----:B------:R-:W-:Y:S05]  /*4050*/  @!P3 BRA `(.L_x_12734) ;  /* 0x000018b00000b947 */ /* 0x000fea0003800000 */
[----:B------:R-:W-:-:S04]  /*4060*/  ISETP.NE.U32.AND P3, PT, RZ, c[0x0][0x180], PT ;  /* 0x00006000ff007a0c */ /* 0x000fc80003f65070 */
[----:B------:R-:W-:Y:S01]  /*4070*/  ISETP.NE.AND.EX P3, PT, RZ, c[0x0][0x184], PT, P3 ;  /* 0x00006100ff007a0c */ /* 0x000fe20003f65330 */
[----:B------:R-:W-:-:S12]  /*4080*/  @P2 IMAD.MOV.U32 R34, RZ, RZ, 0x10 ;  /* 0x00000010ff222424 */ /* 0x000fd800078e00ff */
[----:B0-----:R-:W-:Y:S01]  /*4090*/  @P3 MOV R41, 0x10 ;  /* 0x0000001000293802 */ /* 0x001fe20000000f00 */
[----:B------:R-:W-:-:S04]  /*40a0*/  @P2 IMAD.WIDE.U32 R34, R81, R34, c[0x0][0x170] ;  /* 0x00005c0051222625 */ /* 0x000fc800078e0022 */
[----:B------:R-:W-:Y:S01]  /*40b0*/  @P3 IMAD.WIDE.U32 R40, R80, R41, c[0x0][0x180] ;  /* 0x0000600050283625 */ /* 0x000fe200078e0029 */
[----:B-----5:R0:W5:Y:S04]  /*40c0*/  @P2 LDG.E.128 R24, [R34.64] ;  /* 0x0000000622182981 */ /* 0x020168000c1e1d00 */
        /* <DEDUP_REMOVED lines=20> */
.L_x_12738:
[----:B------:R-:W-:Y:S02]  /*4210*/  IMAD.MOV.U32 R83, RZ, RZ, R46 ;  /* 0x000000ffff537224 */ /* 0x000fe400078e002e */
.L_x_12739:
[----:B------:R-:W-:Y:S05]  /*4220*/  BSYNC B3 ;  /* 0x0000000000037941 */ /* 0x000fea0003800000 */
.L_x_12737:
        /* <DEDUP_REMOVED lines=16> */
.L_x_12743:
[----:B------:R-:W-:Y:S05]  /*4330*/  BSYNC B4 ;  /* 0x0000000000047941 */ /* 0x000fea0003800000 */
.L_x_12742:
        /* <DEDUP_REMOVED lines=44> */
.L_x_12741:
[----:B------:R-:W-:Y:S05]  /*4600*/  BSYNC B3 ;  /* 0x0000000000037941 */ /* 0x000fea0003800000 */
.L_x_12740:
        /* <DEDUP_REMOVED lines=9> */
.L_x_12736:
[----:B0-----:R-:W-:Y:S05]  /*46a0*/  BSYNC B2 ;  /* 0x0000000000027941 */ /* 0x001fea0003800000 */
.L_x_12735:
        /* <DEDUP_REMOVED lines=18> */
.L_x_12747:
[----:B------:R-:W-:Y:S02]  /*47d0*/  IMAD.MOV.U32 R44, RZ, RZ, R46 ;  /* 0x000000ffff2c7224 */ /* 0x000fe400078e002e */
.L_x_12748:
[----:B------:R-:W-:Y:S05]  /*47e0*/  BSYNC B3 ;  /* 0x0000000000037941 */ /* 0x000fea0003800000 */
.L_x_12746:
        /* <DEDUP_REMOVED lines=16> */
.L_x_12752:
[----:B------:R-:W-:Y:S05]  /*48f0*/  BSYNC B4 ;  /* 0x0000000000047941 */ /* 0x000fea0003800000 */
.L_x_12751:
        /* <DEDUP_REMOVED lines=44> */
.L_x_12750:
[----:B------:R-:W-:Y:S05]  /*4bc0*/  BSYNC B3 ;  /* 0x0000000000037941 */ /* 0x000fea0003800000 */
.L_x_12749:
        /* <DEDUP_REMOVED lines=9> */
.L_x_12745:
[----:B------:R-:W-:Y:S05]  /*4c60*/  BSYNC B2 ;  /* 0x0000000000027941 */ /* 0x000fea0003800000 */
.L_x_12744:
        /* <DEDUP_REMOVED lines=18> */
.L_x_12756:
[----:B------:R-:W-:Y:S02]  /*4d90*/  IMAD.MOV.U32 R44, RZ, RZ, R46 ;  /* 0x000000ffff2c7224 */ /* 0x000fe400078e002e */
.L_x_12757:
[----:B------:R-:W-:Y:S05]  /*4da0*/  BSYNC B3 ;  /* 0x0000000000037941 */ /* 0x000fea0003800000 */
.L_x_12755:
        /* <DEDUP_REMOVED lines=16> */
.L_x_12761:
[----:B------:R-:W-:Y:S05]  /*4eb0*/  BSYNC B4 ;  /* 0x0000000000047941 */ /* 0x000fea0003800000 */
.L_x_12760:
        /* <DEDUP_REMOVED lines=44> */
.L_x_12759:
[----:B------:R-:W-:Y:S05]  /*5180*/  BSYNC B3 ;  /* 0x0000000000037941 */ /* 0x000fea0003800000 */
.L_x_12758:
        /* <DEDUP_REMOVED lines=9> */
.L_x_12754:
[----:B------:R-:W-:Y:S05]  /*5220*/  BSYNC B2 ;  /* 0x0000000000027941 */ /* 0x000fea0003800000 */
.L_x_12753:
        /* <DEDUP_REMOVED lines=18> */
.L_x_12765:
[----:B------:R-:W-:Y:S02]  /*5350*/  IMAD.MOV.U32 R83, RZ, RZ, R46 ;  /* 0x000000ffff537224 */ /* 0x000fe400078e002e */
.L_x_12766:
[----:B------:R-:W-:Y:S05]  /*5360*/  BSYNC B3 ;  /* 0x0000000000037941 */ /* 0x000fea0003800000 */
.L_x_12764:
        /* <DEDUP_REMOVED lines=16> */
.L_x_12770:
[----:B------:R-:W-:Y:S05]  /*5470*/  BSYNC B4 ;  /* 0x0000000000047941 */ /* 0x000fea0003800000 */
.L_x_12769:
        /* <DEDUP_REMOVED lines=44> */
.L_x_12768:
[----:B------:R-:W-:Y:S05]  /*5740*/  BSYNC B3 ;  /* 0x0000000000037941 */ /* 0x000fea0003800000 */
.L_x_12767:
        /* <DEDUP_REMOVED lines=9> */
.L_x_12763:
[----:B------:R-:W-:Y:S05]  /*57e0*/  BSYNC B2 ;  /* 0x0000000000027941 */ /* 0x000fea0003800000 */
.L_x_12762:
[----:B------:R-:W-:Y:S01]  /*57f0*/  IMAD.MOV.U32 R41, RZ, RZ, 0x10 ;  /* 0x00000010ff297424 */ /* 0x000fe200078e00ff */
[----:B------:R-:W-:Y:S03]  /*5800*/  BSSY B2, `(.L_x_12771) ;  /* 0x000000e000027945 */ /* 0x000fe60003800000 */
[----:B------:R-:W-:-:S05]  /*5810*/  IMAD.WIDE.U32 R40, R80, R41, c[0x0][0x188] ;  /* 0x0000620050287625 */ /* 0x000fca00078e0029 */
[----:B------:R0:W-:Y:S01]  /*5820*/  STG.E.128 [R40.64], R32 ;  /* 0x0000002028007986 */ /* 0x0001e2000c101d06 */
[----:B------:R-:W-:Y:S05]  /*5830*/  @!P2 BRA `(.L_x_12772) ;  /* 0x000000a00000a947 */ /* 0x000fea0003800000 */
[----:B0-----:R-:W-:Y:S01]  /*5840*/  IMAD.U32 R41, R74, 0x10000, RZ ;  /* 0x000100004a297824 */ /* 0x001fe200078e00ff */
[----:B------:R-:W-:Y:S02]  /*5850*/  LOP3.LUT R40, R75, 0xffff, RZ, 0xc0, !PT ;  /* 0x0000ffff4b287812 */ /* 0x000fe400078ec0ff */
[----:B------:R-:W-:Y:S02]  /*5860*/  LOP3.LUT R83, R73, 0xff, RZ, 0xc0, !PT ;  /* 0x000000ff49537812 */ /* 0x000fe400078ec0ff */
[----:B------:R-:W-:Y:S02]  /*5870*/  LOP3.LUT R41, R41, 0xff0000, RZ, 0xc0, !PT ;  /* 0x00ff000029297812 */ /* 0x000fe400078ec0ff */
[----:B------:R-:W-:Y:S02]  /*5880*/  LOP3.LUT R84, R71, 0xff, RZ, 0xc0, !PT ;  /* 0x000000ff47547812 */ /* 0x000fe400078ec0ff */
[----:B------:R-:W-:-:S05]  /*5890*/  LEA R40, R40, R41, 0x18 ;  /* 0x0000002928287211 */ /* 0x000fca00078ec0ff */
[----:B------:R-:W-:Y:S02]  /*58a0*/  IMAD R83, R83, 0x100, R40 ;  /* 0x0000010053537824 */ /* 0x000fe400078e0228 */
[----:B------:R-:W-:-:S04]  /*58b0*/  IMAD.WIDE.U32 R40, R81, R42, c[0x0][0x190] ;  /* 0x0000640051287625 */ /* 0x000fc800078e002a */
[----:B------:R-:W-:-:S05]  /*58c0*/  IMAD.IADD R83, R83, 0x1, R84 ;  /* 0x0000000153537824 */ /* 0x000fca00078e0254 */
[----:B------:R0:W-:Y:S02]  /*58d0*/  STG.E [R40.64], R83 ;  /* 0x0000005328007986 */ /* 0x0001e4000c101906 */
.L_x_12772:
[----:B------:R-:W-:Y:S05]  /*58e0*/  BSYNC B2 ;  /* 0x0000000000027941 */ /* 0x000fea0003800000 */
.L_x_12771:
[----:B------:R-:W-:Y:S02]  /*58f0*/  IADD3 R80, R80, 0x20, RZ ;  /* 0x0000002050507810 */ /* 0x000fe40007ffe0ff */
[----:B------:R-:W-:Y:S02]  /*5900*/  IADD3 R81, R81, 0x20, RZ ;  /* 0x0000002051517810 */ /* 0x000fe40007ffe0ff */
.L_x_12734:
[----:B------:R-:W-:Y:S05]  /*5910*/  BSYNC B1 ;  /* 0x0000000000017941 */ /* 0x000fea0003800000 */
.L_x_12733:
[----:B------:R-:W-:Y:S01]  /*5920*/  BSSY B1, `(.L_x_12773) ;  /* 0x0000189000017945 */ /* 0x000fe20003800000 */
[----:B------:R-:W-:Y:S05]  /*5930*/  @!P1 BRA `(.L_x_12774) ;  /* 0x0000187000009947 */ /* 0x000fea0003800000 */
[----:B------:R-:W-:-:S04]  /*5940*/  ISETP.NE.U32.AND P3, PT, RZ, c[0x0][0x180], PT ;  /* 0x00006000ff007a0c */ /* 0x000fc80003f65070 */
[----:B------:R-:W-:Y:S02]  /*5950*/  ISETP.NE.AND.EX P3, PT, RZ, c[0x0][0x184], PT, P3 ;  /* 0x00006100ff007a0c */ /* 0x000fe40003f65330 */
[----:B0-----:R-:W-:-:S11]  /*5960*/  @P2 MOV R40, 0x10 ;  /* 0x0000001000282802 */ /* 0x001fd60000000f00 */
[----:B------:R-:W-:-:S04]  /*5970*/  @P3 IMAD.MOV.U32 R39, RZ, RZ, 0x10 ;  /* 0x00000010ff273424 */ /* 0x000fc800078e00ff */
[----:B------:R-:W-:-:S04]  /*5980*/  @P3 IMAD.WIDE.U32 R38, R80, R39, c[0x0][0x180] ;  /* 0x0000600050263625 */ /* 0x000fc800078e0027 */
[----:B------:R-:W-:Y:S01]  /*5990*/  @P2 IMAD.WIDE.U32 R40, R81, R40, c[0x0][0x170] ;  /* 0x00005c0051282625 */ /* 0x000fe200078e0028 */
[----:B------:R-:W2:Y:S01]  /*59a0*/  @P3 LDG.E.128 R16, [R38.64] ;  /* 0x0000000626103981 */ /* 0x000ea2000c1e1d00 */
[----:B------:R-:W-:-:S03]  /*59b0*/  ISETP.GT.AND P4, PT, R43, RZ, PT ;  /* 0x000000ff2b00720c */ /* 0x000fc60003f84270 */
[----:B-----5:R0:W5:Y:S01]  /*59c0*/  @P2 LDG.E.128 R24, [R40.64] ;  /* 0x0000000628182981 */ /* 0x020162000c1e1d00 */
[----:B------:R-:W-:Y:S09]  /*59d0*/  BSSY B2, `(.L_x_12775) ;  /* 0x000005b000027945 */ /* 0x000ff20003800000 */
        /* <DEDUP_REMOVED lines=17> */
.L_x_12778:
[----:B------:R-:W-:Y:S02]  /*5af0*/  IMAD.MOV.U32 R43, RZ, RZ, R46 ;  /* 0x000000ffff2b7224 */ /* 0x000fe400078e002e */
.L_x_12779:
[----:B------:R-:W-:Y:S05]  /*5b00*/  BSYNC B3 ;  /* 0x0000000000037941 */ /* 0x000fea0003800000 */
.L_x_12777:
        /* <DEDUP_REMOVED lines=16> */
.L_x_12783:
[----:B------:R-:W-:Y:S05]  /*5c10*/  BSYNC B4 ;  /* 0x0000000000047941 */ /* 0x000fea0003800000 */
.L_x_12782:
        /* <DEDUP_REMOVED lines=44> */
.L_x_12781:
[----:B------:R-:W-:Y:S05]  /*5ee0*/  BSYNC B3 ;  /* 0x0000000000037941 */ /* 0x000fea0003800000 */
.L_x_12780:
[----:B------:R-:W0:Y:S01]  /*5ef0*/  I2F.U32 R36, R43 ;  /* 0x0000002b00247306 */ /* 0x000e220000201000 */
[----:B------:R-:W-:Y:S01]  /*5f00*/  HFMA2.MMA R37, -RZ, RZ, 0.1171875, 0 ;  /* 0x2f800000ff257435 */ /* 0x000fe200000001ff */
[----:B-----5:R-:W-:-:S04]  /*5f10*/  FMUL.FTZ R38, R24, c[0x0][0x1ec] ;  /* 0x00007b0018267a20 */ /* 0x020fc80000410000 */
[----:B------:R-:W-:-:S05]  /*5f20*/  FMUL.FTZ R38, R38, c[0x0][0x1e8] ;  /* 0x00007a0026267a20 */ /* 0x000fca0000410000 */
[----:B0-----:R-:W-:-:S05]  /*5f30*/  FFMA.FTZ R36, R36, R37, 1.1641532182693481445e-10 ;  /* 0x2f00000024247423 */ /* 0x001fca0000010025 */
[----:B------:R-:W-:-:S04]  /*5f40*/  FSETP.GTU.FTZ.AND P5, PT, R36, c[0x0][0x1e4], PT ;  /* 0x0000790024007a0b */ /* 0x000fc80003fbc000 */
[----:B------:R-:W-:Y:S02]  /*5f50*/  FSEL R36, R38, RZ, !P5 ;  /* 0x000000ff26247208 */ /* 0x000fe40006800000 */
[----:B------:R-:W-:-:S03]  /*5f60*/  SEL R71, RZ, 0x1, P5 ;  /* 0x00000001ff477807 */ /* 0x000fc60002800000 */
[----:B------:R-:W-:Y:S02]  /*5f70*/  @P3 FADD.FTZ R36, R16, R36 ;  /* 0x0000002410243221 */ /* 0x000fe40000010000 */
.L_x_12776:
[----:B0-----:R-:W-:Y:S05]  /*5f80*/  BSYNC B2 ;  /* 0x0000000000027941 */ /* 0x001fea0003800000 */
.L_x_12775:
        /* <DEDUP_REMOVED lines=18> */
.L_x_12787:
[----:B------:R-:W-:Y:S02]  /*60b0*/  IMAD.MOV.U32 R43, RZ, RZ, R46 ;  /* 0x000000ffff2b7224 */ /* 0x000fe400078e002e */
.L_x_12788:
[----:B------:R-:W-:Y:S05]  /*60c0*/  BSYNC B3 ;  /* 0x0000000000037941 */ /* 0x000fea0003800000 */
.L_x_12786:
        /* <DEDUP_REMOVED lines=16> */
.L_x_12792:
[----:B------:R-:W-:Y:S05]  /*61d0*/  BSYNC B4 ;  /* 0x0000000000047941 */ /* 0x000fea0003800000 */
.L_x_12791:
        /* <DEDUP_REMOVED lines=44> */
.L_x_12790:
[----:B------:R-:W-:Y:S05]  /*64a0*/  BSYNC B3 ;  /* 0x0000000000037941 */ /* 0x000fea0003800000 */
.L_x_12789:
        /* <DEDUP_REMOVED lines=9> */
.L_x_12785:
[----:B------:R-:W-:Y:S05]  /*6540*/  BSYNC B2 ;  /* 0x0000000000027941 */ /* 0x000fea0003800000 */
.L_x_12784:
        /* <DEDUP_REMOVED lines=18> */
.L_x_12796:
[----:B------:R-:W-:Y:S02]  /*6670*/  IMAD.MOV.U32 R43, RZ, RZ, R46 ;  /* 0x000000ffff2b7224 */ /* 0x000fe400078e002e */
.L_x_12797:
[----:B------:R-:W-:Y:S05]  /*6680*/  BSYNC B3 ;  /* 0x0000000000037941 */ /* 0x000fea0003800000 */
.L_x_12795:
        /* <DEDUP_REMOVED lines=16> */
.L_x_12801:
[----:B------:R-:W-:Y:S05]  /*6790*/  BSYNC B4 ;  /* 0x0000000000047941 */ /* 0x000fea0003800000 */
.L_x_12800:
        /* <DEDUP_REMOVED lines=44> */
.L_x_12799:
[----:B------:R-:W-:Y:S05]  /*6a60*/  BSYNC B3 ;  /* 0x0000000000037941 */ /* 0x000fea0003800000 */
.L_x_12798:
        /* <DEDUP_REMOVED lines=9> */
.L_x_12794:
[----:B------:R-:W-:Y:S05]  /*6b00*/  BSYNC B2 ;  /* 0x0000000000027941 */ /* 0x000fea0003800000 */
.L_x_12793:
        /* <DEDUP_REMOVED lines=18> */
.L_x_12805:
[----:B------:R-:W-:Y:S02]  /*6c30*/  IMAD.MOV.U32 R43, RZ, RZ, R46 ;  /* 0x000000ffff2b7224 */ /* 0x000fe400078e002e */
.L_x_12806:
[----:B------:R-:W-:Y:S05]  /*6c40*/  BSYNC B3 ;  /* 0x0000000000037941 */ /* 0x000fea0003800000 */
.L_x_12804:
        /* <DEDUP_REMOVED lines=16> */
.L_x_12810:
[----:B------:R-:W-:Y:S05]  /*6d50*/  BSYNC B4 ;  /* 0x0000000000047941 */ /* 0x000fea0003800000 */
.L_x_12809:
        /* <DEDUP_REMOVED lines=44> */
.L_x_12808:
[----:B------:R-:W-:Y:S05]  /*7020*/  BSYNC B3 ;  /* 0x0000000000037941 */ /* 0x000fea0003800000 */
.L_x_12807:
        /* <DEDUP_REMOVED lines=9> */
.L_x_12803:
[----:B------:R-:W-:Y:S05]  /*70c0*/  BSYNC B2 ;  /* 0x0000000000027941 */ /* 0x000fea0003800000 */
.L_x_12802:
[----:B------:R-:W-:-:S04]  /*70d0*/  IMAD.MOV.U32 R41, RZ, RZ, 0x10 ;  /* 0x00000010ff297424 */ /* 0x000fc800078e00ff */
[----:B------:R-:W-:-:S05]  /*70e0*/  IMAD.WIDE.U32 R40, R80, R41, c[0x0][0x188] ;  /* 0x0000620050287625 */ /* 0x000fca00078e0029 */
[----:B------:R0:W-:Y:S01]  /*70f0*/  STG.E.128 [R40.64], R36 ;  /* 0x0000002428007986 */ /* 0x0001e2000c101d06 */
[----:B------:R-:W-:Y:S05]  /*7100*/  @!P2 BRA `(.L_x_12774) ;  /* 0x000000a00000a947 */ /* 0x000fea0003800000 */
[----:B0-----:R-:W-:Y:S01]  /*7110*/  IMAD.U32 R41, R74, 0x10000, RZ ;  /* 0x000100004a297824 */ /* 0x001fe200078e00ff */
[----:B------:R-:W-:Y:S02]  /*7120*/  LOP3.LUT R40, R75, 0xffff, RZ, 0xc0, !PT ;  /* 0x0000ffff4b287812 */ /* 0x000fe400078ec0ff */
[----:B------:R-:W-:Y:S02]  /*7130*/  LOP3.LUT R43, R73, 0xff, RZ, 0xc0, !PT ;  /* 0x000000ff492b7812 */ /* 0x000fe400078ec0ff */
[----:B------:R-:W-:-:S05]  /*7140*/  LOP3.LUT R41, R41, 0xff0000, RZ, 0xc0, !PT ;  /* 0x00ff000029297812 */ /* 0x000fca00078ec0ff */
[----:B------:R-:W-:Y:S01]  /*7150*/  IMAD R40, R40, 0x1000000, R41 ;  /* 0x0100000028287824 */ /* 0x000fe200078e0229 */
[----:B------:R-:W-:-:S04]  /*7160*/  LOP3.LUT R41, R71, 0xff, RZ, 0xc0, !PT ;  /* 0x000000ff47297812 */ /* 0x000fc800078ec0ff */
[----:B------:R-:W-:Y:S01]  /*7170*/  LEA R40, R43, R40, 0x8 ;  /* 0x000000282b287211 */ /* 0x000fe200078e40ff */
[----:B------:R-:W-:-:S04]  /*7180*/  IMAD.WIDE.U32 R42, R81, R42, c[0x0][0x190] ;  /* 0x00006400512a7625 */ /* 0x000fc800078e002a */
[----:B------:R-:W-:-:S05]  /*7190*/  IMAD.IADD R41, R40, 0x1, R41 ;  /* 0x0000000128297824 */ /* 0x000fca00078e0229 */
[----:B------:R0:W-:Y:S02]  /*71a0*/  STG.E [R42.64], R41 ;  /* 0x000000292a007986 */ /* 0x0001e4000c101906 */
.L_x_12774:
[----:B------:R-:W-:Y:S05]  /*71b0*/  BSYNC B1 ;  /* 0x0000000000017941 */ /* 0x000fea0003800000 */
.L_x_12773:
        /* <DEDUP_REMOVED lines=23> */
.L_x_12823:
        /* <DEDUP_REMOVED lines=53> */
.L_x_12824:
        /* <DEDUP_REMOVED lines=19> */
[----:B------:R-:W-:-:S02]  /*77b0*/  LOP3.LUT R82, R79, 0x1f, RZ, 0xc0, !PT ;  /* 0x0000001f4f527812 */ /* 0x000fc400078ec0ff */
[----:B0-----:R-:W-:Y:S01]  /*77c0*/  FSEL R80, R83, RZ, !P2 ;  /* 0x000000ff53507208 */ /* 0x001fe20005000000 */
[----:B------:R-:W-:-:S05]  /*77d0*/  IMAD R78, R78, c[0x0][0x168], RZ ;  /* 0x00005a004e4e7a24 */ /* 0x000fca00078e02ff */
[----:B--2---:R-:W-:-:S04]  /*77e0*/  SHF.R.S32.HI R41, RZ, 0x1f, R78 ;  /* 0x0000001fff297819 */ /* 0x004fc8000001144e */
[----:B------:R-:W-:-:S04]  /*77f0*/  LEA.HI R41, R41, R78, RZ, 0x2 ;  /* 0x0000004e29297211 */ /* 0x000fc800078f10ff */
[----:B------:R-:W-:Y:S01]  /*7800*/  LEA.HI.SX32 R82, R41, R82, 0x1e ;  /* 0x0000005229527211 */ /* 0x000fe200078ff2ff */
[----:B------:R-:W-:Y:S05]  /*7810*/  @!P0 BRA `(.L_x_12816) ;  /* 0x0000010000008947 */ /* 0x000fea0003800000 */
[--C-:B------:R-:W-:Y:S02]  /*7820*/  FADD.FTZ R42, R21, -R80.reuse ;  /* 0x80000050152a7221 */ /* 0x100fe40000010000 */
        /* <DEDUP_REMOVED lines=15> */
.L_x_12816:
[----:B------:R-:W-:Y:S05]  /*7920*/  BSYNC B2 ;  /* 0x0000000000027941 */ /* 0x000fea0003800000 */
.L_x_12815:
[----:B------:R-:W-:Y:S01]  /*7930*/  ISETP.NE.AND P2, PT, R76, RZ, PT ;  /* 0x000000ff4c00720c */ /* 0x000fe20003f45270 */
[----:B------:R-:W-:-:S12]  /*7940*/  BSSY B2, `(.L_x_12817) ;  /* 0x0000012000027945 */ /* 0x000fd80003800000 */
        /* <DEDUP_REMOVED lines=17> */
.L_x_12818:
[----:B------:R-:W-:Y:S05]  /*7a60*/  BSYNC B2 ;  /* 0x0000000000027941 */ /* 0x000fea0003800000 */
.L_x_12817:
[----:B------:R-:W-:Y:S01]  /*7a70*/  ISETP.NE.AND P2, PT, R77, RZ, PT ;  /* 0x000000ff4d00720c */ /* 0x000fe20003f45270 */
        /* <DEDUP_REMOVED lines=18> */
.L_x_12820:
[----:B------:R-:W-:Y:S05]  /*7ba0*/  BSYNC B2 ;  /* 0x0000000000027941 */ /* 0x000fea0003800000 */
.L_x_12819:
        /* <DEDUP_REMOVED lines=16> */
.L_x_12814:
[----:B------:R-:W-:Y:S05]  /*7cb0*/  BSYNC B1 ;  /* 0x0000000000017941 */ /* 0x000fea0003800000 */
.L_x_12813:
[----:B0-2---:R-:W-:-:S05]  /*7cc0*/  IMAD.MOV.U32 R40, RZ, RZ, c[0x0][0x160] ;  /* 0x00005800ff287624 */ /* 0x005fca00078e00ff */
[----:B------:R-:W-:-:S04]  /*7cd0*/  LEA R5, R40, R5, 0x2 ;  /* 0x0000000528057211 */ /* 0x000fc800078e10ff */
[----:B------:R-:W-:-:S13]  /*7ce0*/  ISETP.GE.AND P2, PT, R5, c[0x0][0x164], PT ;  /* 0x0000590005007a0c */ /* 0x000fda0003f46270 */
[----:B------:R-:W-:Y:S01]  /*7cf0*/  @P2 CALL.REL.NOINC `(.L_x_12821) ;  /* 0x0000001000002944 */ /* 0x000fe20003c00000 */
[----:B------:R-:W-:Y:S05]  /*7d00*/  BRA `(.L_x_12822) ;  /* 0xffff902000007947 */ /* 0x000fea000383ffff */
.L_x_12821:
[----:B------:R-:W-:Y:S05]  /*7d10*/  BSYNC B0 ;  /* 0x0000000000007941 */ /* 0x000fea0003800000 */
.L_x_12652:
[----:B------:R-:W-:Y:S05]  /*7d20*/  EXIT ;  /* 0x000000000000794d */ /* 0x000fea0003800000 */
.L_x_12811:
[----:B------:R-:W-:Y:S01]  /*7d30*/  IMAD.MOV.U32 R42, RZ, RZ, R43 ;  /* 0x000000ffff2a7224 */ /* 0x000fe200078e002b */
[----:B------:R-:W-:Y:S01]  /*7d40*/  MOV R85, 0xffffffff ;  /* 0xffffffff00557802 */ /* 0x000fe20000000f00 */
[----:B------:R-:W-:Y:S01]  /*7d50*/  IMAD.MOV.U32 R81, RZ, RZ, 0x1 ;  /* 0x00000001ff517424 */ /* 0x000fe200078e00ff */
[----:B------:R-:W-:Y:S01]  /*7d60*/  MOV R40, 0x7d90 ;  /* 0x00007d9000287802 */ /* 0x000fe20000000f00 */
[----:B------:R-:W-:Y:S02]  /*7d70*/  IMAD.MOV.U32 R84, RZ, RZ, 0x1f ;  /* 0x0000001fff547424 */ /* 0x000fe400078e00ff */
[----:B-----5:R-:W-:Y:S05]  /*7d80*/  CALL.REL.NOINC `($__internal_138_$__cuda_sm70_shflsync_bfly_p) ;  /* 0x000005c000007944 */ /* 0x020fea0003c00000 */
[----:B-1----:R-:W-:Y:S01]  /*7d90*/  IMAD.MOV.U32 R40, RZ, RZ, R81 ;  /* 0x000000ffff287224 */ /* 0x002fe200078e0051 */
[----:B0-----:R-:W-:Y:S05]  /*7da0*/  BRA `(.L_x_12823) ;  /* 0xfffff58000007947 */ /* 0x001fea000383ffff */
.L_x_12812:
[----:B------:R-:W-:Y:S01]  /*7db0*/  HFMA2.MMA R81, -RZ, RZ, 0, 1.1920928955078125e-07 ;  /* 0x00000002ff517435 */ /* 0x000fe200000001ff */
[----:B------:R-:W-:Y:S01]  /*7dc0*/  IMAD.MOV.U32 R42, RZ, RZ, R86 ;  /* 0x000000ffff2a7224 */ /* 0x000fe200078e0056 */
[----:B------:R-:W-:Y:S01]  /*7dd0*/  MOV R40, 0x7e10 ;  /* 0x00007e1000287802 */ /* 0x000fe20000000f00 */
[----:B------:R-:W-:Y:S02]  /*7de0*/  IMAD.MOV.U32 R84, RZ, RZ, 0x1f ;  /* 0x0000001fff547424 */ /* 0x000fe400078e00ff */
[----:B------:R-:W-:-:S02]  /*7df0*/  IMAD.MOV.U32 R85, RZ, RZ, -0x1 ;  /* 0xffffffffff557424 */ /* 0x000fc400078e00ff */
[----:B0----5:R-:W-:Y:S05]  /*7e00*/  CALL.REL.NOINC `($__internal_138_$__cuda_sm70_shflsync_bfly_p) ;  /* 0x0000054000007944 */ /* 0x021fea0003c00000 */
[----:B01----:R-:W-:Y:S01]  /*7e10*/  FADD.FTZ R42, R86, R81 ;  /* 0x00000051562a7221 */ /* 0x003fe20000010000 */
[----:B------:R-:W-:Y:S01]  /*7e20*/  MOV R81, 0x4 ;  /* 0x0000000400517802 */ /* 0x000fe20000000f00 */
[----:B------:R-:W-:Y:S01]  /*7e30*/  IMAD.MOV.U32 R84, RZ, RZ, 0x1f ;  /* 0x0000001fff547424 */ /* 0x000fe200078e00ff */
[----:B------:R-:W-:Y:S01]  /*7e40*/  MOV R40, 0x7e70 ;  /* 0x00007e7000287802 */ /* 0x000fe20000000f00 */
[----:B------:R-:W-:-:S02]  /*7e50*/  IMAD.MOV.U32 R85, RZ, RZ, -0x1 ;  /* 0xffffffffff557424 */ /* 0x000fc400078e00ff */
[----:B------:R-:W-:Y:S05]  /*7e60*/  CALL.REL.NOINC `($__internal_138_$__cuda_sm70_shflsync_bfly_p) ;  /* 0x000004e000007944 */ /* 0x000fea0003c00000 */
[----:B01----:R-:W-:Y:S01]  /*7e70*/  FADD.FTZ R42, R42, R81 ;  /* 0x000000512a2a7221 */ /* 0x003fe20000010000 */
[----:B------:R-:W-:Y:S01]  /*7e80*/  HFMA2.MMA R81, -RZ, RZ, 0, 4.76837158203125e-07 ;  /* 0x00000008ff517435 */ /* 0x000fe200000001ff */
[----:B------:R-:W-:Y:S01]  /*7e90*/  IMAD.MOV.U32 R84, RZ, RZ, 0x1f ;  /* 0x0000001fff547424 */ /* 0x000fe200078e00ff */
[----:B------:R-:W-:Y:S01]  /*7ea0*/  MOV R40, 0x7ed0 ;  /* 0x00007ed000287802 */ /* 0x000fe20000000f00 */
[----:B------:R-:W-:-:S03]  /*7eb0*/  IMAD.MOV.U32 R85, RZ, RZ, -0x1 ;  /* 0xffffffffff557424 */ /* 0x000fc600078e00ff */
[----:B------:R-:W-:Y:S05]  /*7ec0*/  CALL.REL.NOINC `($__internal_138_$__cuda_sm70_shflsync_bfly_p) ;  /* 0x0000048000007944 */ /* 0x000fea0003c00000 */
[----:B01----:R-:W-:Y:S01]  /*7ed0*/  FADD.FTZ R42, R42, R81 ;  /* 0x000000512a2a7221 */ /* 0x003fe20000010000 */
[----:B------:R-:W-:Y:S01]  /*7ee0*/  MOV R81, 0x10 ;  /* 0x0000001000517802 */ /* 0x000fe20000000f00 */
[----:B------:R-:W-:Y:S01]  /*7ef0*/  IMAD.MOV.U32 R84, RZ, RZ, 0x1f ;  /* 0x0000001fff547424 */ /* 0x000fe200078e00ff */
[----:B------:R-:W-:Y:S01]  /*7f00*/  MOV R40, 0x7f30 ;  /* 0x00007f3000287802 */ /* 0x000fe20000000f00 */
[----:B------:R-:W-:-:S02]  /*7f10*/  IMAD.MOV.U32 R85, RZ, RZ, -0x1 ;  /* 0xffffffffff557424 */ /* 0x000fc400078e00ff */
[----:B------:R-:W-:Y:S05]  /*7f20*/  CALL.REL.NOINC `($__internal_138_$__cuda_sm70_shflsync_bfly_p) ;  /* 0x0000042000007944 */ /* 0x000fea0003c00000 */
        /* <DEDUP_REMOVED lines=39> */
[----:B------:R-:W-:Y:S05]  /*81a0*/  CALL.REL.NOINC `($__internal_138_$__cuda_sm70_shflsync_bfly_p) ;  /* 0x000001a000007944 */ /* 0x000fea0003c00000 */
[----:B01----:R-:W-:Y:S01]  /*81b0*/  FADD.FTZ R42, R42, R81 ;  /* 0x000000512a2a7221 */ /* 0x003fe20000010000 */
[----:B------:R-:W-:Y:S01]  /*81c0*/  MOV R81, 0x2 ;  /* 0x0000000200517802 */ /* 0x000fe20000000f00 */
[----:B------:R-:W-:Y:S01]  /*81d0*/  IMAD.MOV.U32 R84, RZ, RZ, 0x1f ;  /* 0x0000001fff547424 */ /* 0x000fe200078e00ff */
[----:B------:R-:W-:Y:S01]  /*81e0*/  MOV R40, 0x8210 ;  /* 0x0000821000287802 */ /* 0x000fe20000000f00 */
[----:B------:R-:W-:Y:S02]  /*81f0*/  IMAD.MOV.U32 R85, RZ, RZ, -0x1 ;  /* 0xffffffffff557424 */ /* 0x000fe400078e00ff */
[----:B------:R-:W-:Y:S05]  /*8200*/  CALL.REL.NOINC `($__internal_138_$__cuda_sm70_shflsync_bfly_p) ;  /* 0x0000014000007944 */ /* 0x000fea0003c00000 */
[----:B01----:R-:W-:Y:S01]  /*8210*/  FADD.FTZ R42, R42, R81 ;  /* 0x000000512a2a7221 */ /* 0x003fe20000010000 */
[----:B------:R-:W-:Y:S01]  /*8220*/  HFMA2.MMA R81, -RZ, RZ, 0, 2.384185791015625e-07 ;  /* 0x00000004ff517435 */ /* 0x000fe200000001ff */
        /* <DEDUP_REMOVED lines=10> */
[----:B-1----:R-:W-:Y:S01]  /*82d0*/  FADD.FTZ R80, R42, R81 ;  /* 0x000000512a507221 */ /* 0x002fe20000010000 */
[----:B------:R-:W-:Y:S01]  /*82e0*/  HFMA2.MMA R81, -RZ, RZ, 0, 9.5367431640625e-07 ;  /* 0x00000010ff517435 */ /* 0x000fe200000001ff */
[----:B0-----:R-:W-:Y:S01]  /*82f0*/  IMAD.MOV.U32 R84, RZ, RZ, 0x1f ;  /* 0x0000001fff547424 */ /* 0x001fe200078e00ff */
[----:B------:R-:W-:Y:S01]  /*8300*/  MOV R40, 0x8340 ;  /* 0x0000834000287802 */ /* 0x000fe20000000f00 */
[----:B------:R-:W-:Y:S01]  /*8310*/  IMAD.MOV.U32 R85, RZ, RZ, -0x1 ;  /* 0xffffffffff557424 */ /* 0x000fe200078e00ff */
[----:B------:R-:W-:-:S02]  /*8320*/  MOV R42, R80 ;  /* 0x00000050002a7202 */ /* 0x000fc40000000f00 */
[----:B------:R-:W-:Y:S05]  /*8330*/  CALL.REL.NOINC `($__internal_138_$__cuda_sm70_shflsync_bfly_p) ;  /* 0x0000001000007944 */ /* 0x000fea0003c00000 */
[----:B01----:R-:W-:Y:S05]  /*8340*/  BRA `(.L_x_12824) ;  /* 0xfffff33000007947 */ /* 0x003fea000383ffff */
        .weak           $__internal_138_$__cuda_sm70_shflsync_bfly_p
        .type           $__internal_138_$__cuda_sm70_shflsync_bfly_p,@function
        .size           $__internal_138_$__cuda_sm70_shflsync_bfly_p,(.L_x_15330 - $__internal_138_$__cuda_sm70_shflsync_bfly_p)
$__internal_138_$__cuda_sm70_shflsync_bfly_p:
[----:B------:R-:W-:Y:S01]  /*8350*/  IMAD.MOV.U32 R41, RZ, RZ, 0x0 ;  /* 0x00000000ff297424 */ /* 0x000fe200078e00ff */
[----:B------:R-:W-:Y:S04]  /*8360*/  WARPSYNC R85 ;  /* 0x0000005500007348 */ /* 0x000fe80003800000 */
[----:B------:R0:W1:Y:S01]  /*8370*/  SHFL.BFLY PT, R81, R42, R81, R84 ;  /* 0x0c0000512a517389 */ /* 0x00006200000e0054 */
[----:B------:R-:W-:Y:S05]  /*8380*/  RET.REL.NODEC R40 `(_ZN10layer_norm13ln_fwd_kernelINS_13Kernel_traitsI6__halfffffjLj512ELj1ELj4ELj1ELj16ENS_18Kernel_traits_baseILj512ES2_ffffjLj128EEEEELb1ELb0ELb1ELb0EEEvNS_9FwdParamsE) ;  /* 0xffff7c7028007950 */ /* 0x000fea0003c3ffff */
.L_x_12825:
        /* <DEDUP_REMOVED lines=15> */
.L_x_15330:


//--------------------- .text._ZN10layer_norm13ln_fwd_kernelINS_13Kernel_traitsI6__halfffffjLj512ELj1ELj4ELj1ELj16ENS_18Kernel_traits_baseILj512ES2_ffffjLj128EEEEELb1ELb0ELb1ELb1EEEvNS_9FwdParamsE --------------------------
	.section	.text._ZN10layer_norm13ln_fwd_kernelINS_13Kernel_traitsI6__halfffffjLj512ELj1ELj4ELj1ELj16ENS_18Kernel_traits_baseILj512ES2_ffffjLj128EEEEELb1ELb0ELb1ELb1EEEvNS_9FwdParamsE,"ax",@progbits
	.sectioninfo	@"SHI_REGISTERS=95"
	.align	128
        .global         _ZN10layer_norm13ln_fwd_kernelINS_13Kernel_traitsI6__halfffffjLj512ELj1ELj4ELj1ELj16ENS_18Kernel_traits_baseILj512ES2_ffffjLj128EEEEELb1ELb0ELb1ELb1EEEvNS_9FwdParamsE
        .type           _ZN10layer_norm13ln_fwd_kernelINS_13Kernel_traitsI6__halfffffjLj512ELj1ELj4ELj1ELj16ENS_18Kernel_traits_baseILj512ES2_ffffjLj128EEEEELb1ELb0ELb1ELb1EEEvNS_9FwdParamsE,@function
        .size           _ZN10layer_norm13ln_fwd_kernelINS_13Kernel_traitsI6__halfffffjLj512ELj1ELj4ELj1ELj16ENS_18Kernel_traits_baseILj512ES2_ffffjLj128EEEEELb1ELb0ELb1ELb1EEEvNS_9FwdParamsE,(.L_x_15331 - _ZN10layer_norm13ln_fwd_kernelINS_13Kernel_traitsI6__halfffffjLj512ELj1ELj4ELj1ELj16ENS_18Kernel_traits_baseILj512ES2_ffffjLj128EEEEELb1ELb0ELb1ELb1EEEvNS_9FwdParamsE)
        .other          _ZN10layer_norm13ln_fwd_kernelINS_13Kernel_traitsI6__halfffffjLj512ELj1ELj4ELj1ELj16ENS_18Kernel_traits_baseILj512ES2_ffffjLj128EEEEELb1ELb0ELb1ELb1EEEvNS_9FwdParamsE,@"STO_CUDA_ENTRY STV_DEFAULT"
_ZN10layer_norm13ln_fwd_kernelINS_13Kernel_traitsI6__halfffffjLj512ELj1ELj4ELj1ELj16ENS_18Kernel_traits_baseILj512ES2_ffffjLj128EEEEELb1ELb0ELb1ELb1EEEvNS_9FwdParamsE:
.text._ZN10layer_norm13ln_fwd_kernelINS_13Kernel_traitsI6__halfffffjLj512ELj1ELj4ELj1ELj16ENS_18Kernel_traits_baseILj512ES2_ffffjLj128EEEEELb1ELb0ELb1ELb1EEEvNS_9FwdParamsE:
[----:B------:R-:W-:Y:S02]  /*0000*/  IMAD.MOV.U32 R1, RZ, RZ, c[0x0][0x28] ;  /* 0x00000a00ff017624 */ /* 0x000fe400078e00ff */
[----:B------:R-:W-:Y:S01]  /*0010*/  ULDC.U8 UR4, c[0x0][0x244] ;  /* 0x0000910000047ab9 */ /* 0x000fe20000000000 */
[----:B------:R-:W-:Y:S01]  /*0020*/  MOV R20, c[0x0][0x238] ;  /* 0x00008e0000147a02 */ /* 0x000fe20000000f00 */
[----:B------:R-:W-:Y:S01]  /*0030*/  ULDC.64 UR6, c[0x0][0x118] ;  /* 0x0000460000067ab9 */ /* 0x000fe20000000a00 */
[----:B------:R-:W-:Y:S01]  /*0040*/  ISETP.NE.AND P0, PT, RZ, UR4, PT ;  /* 0x00000004ff007c0c */ /* 0x000fe2000bf05270 */
[----:B------:R-:W-:Y:S02]  /*0050*/  ULDC.64 UR4, c[0x0][0x230] ;  /* 0x00008c0000047ab9 */ /* 0x000fe40000000a00 */
[----:B------:R-:W-:Y:S02]  /*0060*/  IMAD.U32 R2, RZ, RZ, UR4 ;  /* 0x00000004ff027e24 */ /* 0x000fe4000f8e00ff */
[----:B------:R-:W-:Y:S02]  /*0070*/  IMAD.U32 R3, RZ, RZ, UR5 ;  /* 0x00000005ff037e24 */ /* 0x000fe4000f8e00ff */
[----:B------:R-:W-:-:S06]  /*0080*/  IMAD.MOV.U32 R21, RZ, RZ, c[0x0][0x23c] ;  /* 0x00008f00ff157624 */ /* 0x000fcc00078e00ff */
[----:B------:R-:W2:Y:S01]  /*0090*/  @P0 LDG.E.64 R2, [R2.64] ;  /* 0x0000000602020981 */ /* 0x000ea2000c1e1b00 */
[----:B------:R-:W-:Y:S02]  /*00a0*/  @P0 IMAD.MOV.U32 R8, RZ, RZ, R20 ;  /* 0x000000ffff080224 */ /* 0x000fe400078e0014 */
[----:B------:R-:W-:-:S05]  /*00b0*/  @P0 IMAD.MOV.U32 R9, RZ, RZ, R21 ;  /* 0x000000ffff090224 */ /* 0x000fca00078e0015 */
[----:B------:R-:W3:Y:S04]  /*00c0*/  @P0 LDG.E.64 R4, [R8.64] ;  /* 0x0000000608040981 */ /* 0x000ee8000c1e1b00 */
[----:B------:R-:W0:Y:S04]  /*00d0*/  S2R R13, SR_TID.X ;  /* 0x00000000000d7919 */ /* 0x000e280000002100 */
[----:B------:R-:W0:Y:S02]  /*00e0*/  S2R R14, SR_CTAID.X ;  /* 0x00000000000e7919 */ /* 0x000e240000002500 */
[----:B0-----:R-:W-:-:S04]  /*00f0*/  IMAD R18, R14, c[0x0][0x0], R13 ;  /* 0x000000000e127a24 */ /* 0x001fc800078e020d */
[----:B------:R-:W-:Y:S01]  /*0100*/  IMAD.WIDE.U32 R6, R18, -0x326172a9, RZ ;  /* 0xcd9e8d5712067825 */ /* 0x000fe200078e00ff */
[----:B--2---:R-:W0:Y:S08]  /*0110*/  @P0 R2UR UR4, R2 ;  /* 0x00000000020403c2 */ /* 0x004e3000000e0000 */
[----:B------:R1:W2:Y:S01]  /*0120*/  @P0 R2UR UR5, R3 ;  /* 0x00000000030503c2 */ /* 0x0002a200000e0000 */
[----:B---3--:R-:W-:-:S04]  /*0130*/  @P0 IADD3 R20, P1, R4, c[0x0][0x240], RZ ;  /* 0x0000900004140a10 */ /* 0x008fc80007f3e0ff */
[----:B------:R-:W-:Y:S02]  /*0140*/  @P0 IADD3.X R21, RZ, R5, RZ, P1, !PT ;  /* 0x00000005ff150210 */ /* 0x000fe40000ffe4ff */
[----:B------:R-:W-:Y:S02]  /*0150*/  ISETP.NE.U32.AND P0, PT, RZ, c[0x0][0x218], PT ;  /* 0x00008600ff007a0c */ /* 0x000fe40003f05070 */
[--C-:B------:R-:W-:Y:S02]  /*0160*/  SHF.R.U64 R19, R20, 0x2, R21.reuse ;  /* 0x0000000214137819 */ /* 0x100fe40000001215 */
[----:B------:R-:W-:Y:S02]  /*0170*/  SHF.R.U32.HI R44, RZ, 0x2, R21 ;  /* 0x00000002ff2c7819 */ /* 0x000fe40000011615 */
[----:B------:R-:W-:Y:S01]  /*0180*/  ISETP.NE.AND.EX P0, PT, RZ, c[0x0][0x21c], PT, P0 ;  /* 0x00008700ff007a0c */ /* 0x000fe20003f05300 */
[----:B------:R-:W-:Y:S01]  /*0190*/  IMAD.WIDE.U32 R4, R19, -0x2daee0ad, RZ ;  /* 0xd2511f5313047825 */ /* 0x000fe200078e00ff */
[----:B0-----:R-:W-:Y:S01]  /*01a0*/  LOP3.LUT R0, R7, UR4, R44, 0x96, !PT ;  /* 0x0000000407007c12 */ /* 0x001fe2000f8e962c */
[----:B------:R-:W-:-:S02]  /*01b0*/  UIADD3 UR9, UR4, -0x61c88647, URZ ;  /* 0x9e3779b904097890 */ /* 0x000fc4000fffe03f */
[----:B------:R-:W-:Y:S02]  /*01c0*/  UIADD3 UR11, UR4, 0x3c6ef372, URZ ;  /* 0x3c6ef372040b7890 */ /* 0x000fe4000fffe03f */
[----:B-1----:R-:W-:Y:S01]  /*01d0*/  IMAD.WIDE.U32 R2, R0, -0x2daee0ad, RZ ;  /* 0xd2511f5300027825 */ /* 0x002fe200078e00ff */
[----:B------:R-:W-:Y:S01]  /*01e0*/  UIADD3 UR13, UR4, -0x255992d5, URZ ;  /* 0xdaa66d2b040d7890 */ /* 0x000fe2000fffe03f */
[----:B--2---:R-:W-:Y:S01]  /*01f0*/  LOP3.LUT R8, R5, UR5, RZ, 0x3c, !PT ;  /* 0x0000000505087c12 */ /* 0x004fe2000f8e3cff */
[----:B------:R-:W-:Y:S01]  /*0200*/  UIADD3 UR10, UR5, -0x4498517b, URZ ;  /* 0xbb67ae85050a7890 */ /* 0x000fe2000fffe03f */
[----:B------:R-:W-:Y:S01]  /*0210*/  IMAD.SHL.U32 R0, R13, 0x8, RZ ;  /* 0x000000080d007824 */ /* 0x000fe200078e00ff */
[----:B------:R-:W-:Y:S02]  /*0220*/  UIADD3 UR12, UR5, 0x76cf5d0a, URZ ;  /* 0x76cf5d0a050c7890 */ /* 0x000fe4000fffe03f */
[----:B------:R-:W-:Y:S01]  /*0230*/  IMAD.WIDE.U32 R8, R8, -0x326172a9, RZ ;  /* 0xcd9e8d5708087825 */ /* 0x000fe200078e00ff */
[----:B------:R-:W-:Y:S01]  /*0240*/  UIADD3 UR14, UR5, 0x32370b8f, URZ ;  /* 0x32370b8f050e7890 */ /* 0x000fe2000fffe03f */
[----:B------:R-:W-:Y:S01]  /*0250*/  LOP3.LUT R7, R3, UR10, R4, 0x96, !PT ;  /* 0x0000000a03077c12 */ /* 0x000fe2000f8e9604 */
[----:B------:R-:W-:Y:S01]  /*0260*/  UIADD3 UR15, UR4, 0x78dde6e4, URZ ;  /* 0x78dde6e4040f7890 */ /* 0x000fe2000fffe03f */
[----:B------:R-:W-:Y:S01]  /*0270*/  LOP3.LUT R15, R0, 0xf8, RZ, 0xc0, !PT ;  /* 0x000000f8000f7812 */ /* 0x000fe200078ec0ff */
[----:B------:R-:W-:Y:S01]  /*0280*/  UIADD3 UR16, UR5, -0x126145ec, URZ ;  /* 0xed9eba1405107890 */ /* 0x000fe2000fffe03f */
[----:B------:R-:W-:Y:S01]  /*0290*/  LOP3.LUT R4, R9, UR9, R6, 0x96, !PT ;  /* 0x0000000909047c12 */ /* 0x000fe2000f8e9606 */
[----:B------:R-:W-:Y:S01]  /*02a0*/  IMAD.WIDE.U32 R6, R7, -0x326172a9, RZ ;  /* 0xcd9e8d5707067825 */ /* 0x000fe200078e00ff */
[----:B------:R-:W-:Y:S01]  /*02b0*/  UIADD3 UR17, UR4, 0x1715609d, URZ ;  /* 0x1715609d04117890 */ /* 0x000fe2000fffe03f */
[----:B------:R-:W-:Y:S01]  /*02c0*/  SHF.R.U32.HI R0, RZ, 0x5, R13 ;  /* 0x00000005ff007819 */ /* 0x000fe2000001160d */
[----:B------:R-:W-:Y:S01]  /*02d0*/  UIADD3 UR18, UR5, -0x56f99767, URZ ;  /* 0xa906689905127890 */ /* 0x000fe2000fffe03f */
        /* <DEDUP_REMOVED lines=18> */
[----:B------:R-:W-:Y:S02]  /*0400*/  IADD3 R4, P1, R15, c[0x0][0x218], RZ ;  /* 0x000086000f047a10 */ /* 0x000fe40007f3e0ff */
[----:B------:R-:W-:Y:S01]  /*0410*/  LOP3.LUT R6, R9, UR17, R6, 0x96, !PT ;  /* 0x0000001109067c12 */ /* 0x000fe2000f8e9606 */
[----:B------:R-:W-:-:S04]  /*0420*/  IMAD.WIDE.U32 R10, R10, -0x326172a9, RZ ;  /* 0xcd9e8d570a0a7825 */ /* 0x000fc800078e00ff */
[----:B------:R-:W-:Y:S01]  /*0430*/  IMAD.WIDE.U32 R6, R6, -0x2daee0ad, RZ ;  /* 0xd2511f5306067825 */ /* 0x000fe200078e00ff */
[----:B------:R-:W-:-:S03]  /*0440*/  LOP3.LUT R8, R11, UR19, R8, 0x96, !PT ;  /* 0x000000130b087c12 */ /* 0x000fc6000f8e9608 */
[----:B------:R-:W-:Y:S01]  /*0450*/  IMAD.X R5, RZ, RZ, c[0x0][0x21c], P1 ;  /* 0x00008700ff057624 */ /* 0x000fe200008e06ff */
[----:B------:R-:W-:-:S04]  /*0460*/  LOP3.LUT R12, R7, UR20, R2, 0x96, !PT ;  /* 0x00000014070c7c12 */ /* 0x000fc8000f8e9602 */
[----:B------:R0:W5:Y:S01]  /*0470*/  @P0 LDG.E.64 R28, [R4.64] ;  /* 0x00000006041c0981 */ /* 0x000162000c1e1b00 */
[----:B------:R-:W-:-:S03]  /*0480*/  IMAD.WIDE.U32 R12, R12, -0x326172a9, RZ ;  /* 0xcd9e8d570c0c7825 */ /* 0x000fc600078e00ff */
[----:B------:R0:W5:Y:S01]  /*0490*/  @P0 LDG.E.64 R26, [R4.64+0x100] ;  /* 0x00010006041a0981 */ /* 0x000162000c1e1b00 */
[----:B------:R-:W-:Y:S01]  /*04a0*/  IMAD R0, R14, 0x4, R0 ;  /* 0x000000040e007824 */ /* 0x000fe200078e0200 */
[----:B------:R-:W-:Y:S01]  /*04b0*/  LOP3.LUT R58, R13, UR21, R10, 0x96, !PT ;  /* 0x000000150d3a7c12 */ /* 0x000fe2000f8e960a */
[----:B------:R-:W-:Y:S01]  /*04c0*/  IMAD.WIDE.U32 R8, R8, -0x2daee0ad, RZ ;  /* 0xd2511f5308087825 */ /* 0x000fe200078e00ff */
[----:B------:R0:W5:Y:S04]  /*04d0*/  @P0 LDG.E.64 R24, [R4.64+0x200] ;  /* 0x0002000604180981 */ /* 0x000168000c1e1b00 */
[----:B------:R0:W5:Y:S01]  /*04e0*/  @P0 LDG.E.64 R10, [R4.64+0x300] ;  /* 0x00030006040a0981 */ /* 0x000162000c1e1b00 */
[----:B------:R-:W-:Y:S02]  /*04f0*/  ISETP.GE.AND P1, PT, R0, c[0x0][0x164], PT ;  /* 0x0000590000007a0c */ /* 0x000fe40003f26270 */
[----:B------:R-:W-:Y:S01]  /*0500*/  LOP3.LUT R6, R9, UR22, R6, 0x96, !PT ;  /* 0x0000001609067c12 */ /* 0x000fe2000f8e9606 */
[----:B------:R-:W-:Y:S01]  /*0510*/  UIADD3 UR23, UR4, -0xe443238, URZ ;  /* 0xf1bbcdc804177890 */ /* 0x000fe2000fffe03f */
[----:B------:R-:W-:Y:S01]  /*0520*/  IMAD.HI.U32 R7, R58, -0x2daee0ad, RZ ;  /* 0xd2511f533a077827 */ /* 0x000fe200078e00ff */
[----:B------:R-:W-:Y:S01]  /*0530*/  UIADD3 UR24, UR5, -0x24c28bd8, URZ ;  /* 0xdb3d742805187890 */ /* 0x000fe2000fffe03f */
[----:B------:R-:W-:-:S02]  /*0540*/  IADD3 R2, P2, R15, c[0x0][0x1b0], RZ ;  /* 0x00006c000f027a10 */ /* 0x000fc40007f5e0ff */
[----:B------:R-:W-:Y:S02]  /*0550*/  IMAD.HI.U32 R9, R6, -0x326172a9, RZ ;  /* 0xcd9e8d5706097827 */ /* 0x000fe400078e00ff */
[----:B------:R-:W-:Y:S02]  /*0560*/  IADD3.X R3, RZ, c[0x0][0x1b4], RZ, P2, !PT ;  /* 0x00006d00ff037a10 */ /* 0x000fe400017fe4ff */
        /* <DEDUP_REMOVED lines=11> */
[----:B------:R-:W-:Y:S01]  /*0620*/  UIADD3 UR25, UR4, -0x700cb87f, URZ ;  /* 0x8ff3478104197890 */ /* 0x000fe2000fffe03f */
[----:B------:R-:W-:Y:S01]  /*0630*/  IMAD R56, R6, -0x326172a9, RZ ;  /* 0xcd9e8d5706387824 */ /* 0x000fe200078e02ff */
[----:B------:R-:W-:Y:S01]  /*0640*/  UIADD3 UR26, UR5, -0x695add53, URZ ;  /* 0x96a522ad051a7890 */ /* 0x000fe2000fffe03f */
[----:B------:R-:W-:Y:S01]  /*0650*/  IMAD.HI.U32 R7, R60, -0x326172a9, RZ ;  /* 0xcd9e8d573c077827 */ /* 0x000fe200078e00ff */
[--C-:B------:R-:W-:Y:S01]  /*0660*/  SHF.R.U64 R46, R28, 0x10, R29.reuse ;  /* 0x000000101c2e7819 */ /* 0x100fe2000000121d */
[----:B------:R-:W-:Y:S01]  /*0670*/  HADD2.F32 R8, -RZ, R10.H0_H0 ;  /* 0x2000000aff087230 */ /* 0x000fe20000004100 */
[----:B------:R-:W-:Y:S01]  /*0680*/  SHF.R.U32.HI R47, RZ, 0x10, R29 ;  /* 0x00000010ff2f7819 */ /* 0x000fe2000001161d */
[----:B------:R-:W-:Y:S01]  /*0690*/  IMAD R58, R58, -0x2daee0ad, RZ ;  /* 0xd2511f533a3a7824 */ /* 0x000fe200078e02ff */
[--C-:B------:R-:W-:Y:S01]  /*06a0*/  SHF.R.U64 R48, R26, 0x10, R27.reuse ;  /* 0x000000101a307819 */ /* 0x100fe2000000121b */
[----:B------:R-:W-:Y:S01]  /*06b0*/  IMAD.HI.U32 R5, R62, -0x2daee0ad, RZ ;  /* 0xd2511f533e057827 */ /* 0x000fe200078e00ff */
[----:B------:R-:W-:Y:S01]  /*06c0*/  SHF.R.U32.HI R49, RZ, 0x10, R27 ;  /* 0x00000010ff317819 */ /* 0x000fe2000001161b */
[----:B------:R-:W-:Y:S01]  /*06d0*/  HADD2.F32 R9, -RZ, R11.H0_H0 ;  /* 0x2000000bff097230 */ /* 0x000fe20000004100 */
[--C-:B------:R-:W-:Y:S01]  /*06e0*/  SHF.R.U64 R50, R24, 0x10, R25.reuse ;  /* 0x0000001018327819 */ /* 0x100fe20000001219 */
[----:B------:R-:W-:Y:S01]  /*06f0*/  BSSY B0, `(.L_x_12826) ;  /* 0x00006dd000007945 */ /* 0x000fe20003800000 */
[----:B------:R-:W-:Y:S01]  /*0700*/  SHF.R.U32.HI R51, RZ, 0x10, R25 ;  /* 0x00000010ff337819 */ /* 0x000fe20000011619 */
[----:B0-----:R-:W-:Y:S01]  /*0710*/  HADD2.F32 R2, -RZ, R28.H0_H0 ;  /* 0x2000001cff027230 */ /* 0x001fe20000004100 */
[--C-:B------:R-:W-:Y:S01]  /*0720*/  SHF.R.U64 R52, R10, 0x10, R11.reuse ;  /* 0x000000100a347819 */ /* 0x100fe2000000120b */
[----:B------:R-:W-:Y:S01]  /*0730*/  HADD2.F32 R3, -RZ, R29.H0_H0 ;  /* 0x2000001dff037230 */ /* 0x000fe20000004100 */
[----:B------:R-:W-:Y:S01]  /*0740*/  SHF.R.U32.HI R53, RZ, 0x10, R11 ;  /* 0x00000010ff357819 */ /* 0x000fe2000001160b */
[----:B------:R-:W-:Y:S01]  /*0750*/  HADD2.F32 R4, -RZ, R26.H0_H0 ;  /* 0x2000001aff047230 */ /* 0x000fe20000004100 */
[----:B------:R-:W-:Y:S01]  /*0760*/  LOP3.LUT R56, R7, UR25, R56, 0x96, !PT ;  /* 0x0000001907387c12 */ /* 0x000fe2000f8e9638 */
[----:B------:R-:W-:Y:S01]  /*0770*/  HADD2.F32 R6, -RZ, R24.H0_H0 ;  /* 0x20000018ff067230 */ /* 0x000fe20000004100 */
[----:B------:R-:W-:Y:S01]  /*0780*/  LOP3.LUT R58, R5, UR26, R58, 0x96, !PT ;  /* 0x0000001a053a7c12 */ /* 0x000fe2000f8e963a */
[----:B------:R-:W-:Y:S01]  /*0790*/  HADD2.F32 R5, -RZ, R27.H0_H0 ;  /* 0x2000001bff057230 */ /* 0x000fe20000004100 */
[----:B------:R-:W-:Y:S01]  /*07a0*/  LOP3.LUT R57, R20, 0x3, RZ, 0xc0, !PT ;  /* 0x0000000314397812 */ /* 0x000fe200078ec0ff */
        /* <DEDUP_REMOVED lines=37> */
.L_x_12984:
[----:B------:R-:W-:-:S04]  /*0a00*/  IMAD.MOV.U32 R79, RZ, RZ, 0x4 ;  /* 0x00000004ff4f7424 */ /* 0x000fc800078e00ff */
[----:B------:R-:W-:-:S06]  /*0a10*/  IMAD.WIDE R28, R0, R79, c[0x0][0x1d0] ;  /* 0x00007400001c7625 */ /* 0x000fcc00078e024f */
[----:B------:R-:W2:Y:S01]  /*0a20*/  LDG.E R28, [R28.64] ;  /* 0x000000061c1c7981 */ /* 0x000ea2000c1e1900 */
[----:B------:R-:W-:Y:S01]  /*0a30*/  ISETP.NE.U32.AND P0, PT, RZ, c[0x0][0x180], PT ;  /* 0x00006000ff007a0c */ /* 0x000fe20003f05070 */
[----:B------:R-:W-:Y:S01]  /*0a40*/  IMAD R30, R0, c[0x0][0x168], RZ ;  /* 0x00005a00001e7a24 */ /* 0x000fe200078e02ff */
[----:B------:R-:W-:Y:S01]  /*0a50*/  HFMA2.MMA R82, -RZ, RZ, 0, 0 ;  /* 0x00000000ff527435 */ /* 0x000fe200000001ff */
[----:B------:R-:W0:Y:S01]  /*0a60*/  S2R R78, SR_TID.X ;  /* 0x00000000004e7919 */ /* 0x000e220000002100 */
[----:B------:R-:W-:Y:S02]  /*0a70*/  ISETP.NE.AND.EX P0, PT, RZ, c[0x0][0x184], PT, P0 ;  /* 0x00006100ff007a0c */ /* 0x000fe40003f05300 */
[----:B------:R-:W-:-:S04]  /*0a80*/  SHF.R.S32.HI R31, RZ, 0x1f, R30 ;  /* 0x0000001fff1f7819 */ /* 0x000fc8000001141e */
[----:B------:R-:W-:-:S07]  /*0a90*/  LEA.HI R31, R31, R30, RZ, 0x2 ;  /* 0x0000001e1f1f7211 */ /* 0x000fce00078f10ff */
[----:B------:R-:W-:Y:S01]  /*0aa0*/  @P0 IMAD.MOV.U32 R35, RZ, RZ, 0x10 ;  /* 0x00000010ff230424 */ /* 0x000fe200078e00ff */
[----:B0-----:R-:W-:-:S04]  /*0ab0*/  LOP3.LUT R30, R78, 0x1f, RZ, 0xc0, !PT ;  /* 0x0000001f4e1e7812 */ /* 0x001fc800078ec0ff */
[----:B------:R-:W-:-:S05]  /*0ac0*/  LEA.HI.SX32 R74, R31, R30, 0x1e ;  /* 0x0000001e1f4a7211 */ /* 0x000fca00078ff2ff */
[----:B------:R-:W-:-:S05]  /*0ad0*/  @P0 IMAD.WIDE.U32 R34, R74, R35, c[0x0][0x180] ;  /* 0x000060004a220625 */ /* 0x000fca00078e0023 */
[----:B------:R-:W3:Y:S01]  /*0ae0*/  @P0 LDG.E.128 R20, [R34.64] ;  /* 0x0000000622140981 */ /* 0x000ee2000c1e1d00 */
[----:B--2---:R-:W-:-:S13]  /*0af0*/  ISETP.GE.AND P2, PT, R28, 0x1, PT ;  /* 0x000000011c00780c */ /* 0x004fda0003f46270 */
[----:B------:R-:W-:Y:S01]  /*0b00*/  @P2 IADD3 R32, R28, -0x1, RZ ;  /* 0xffffffff1c202810 */ /* 0x000fe20007ffe0ff */
[----:B------:R-:W-:-:S04]  /*0b10*/  @P2 IMAD.MOV.U32 R31, RZ, RZ, 0x10 ;  /* 0x00000010ff1f2424 */ /* 0x000fc800078e00ff */
[----:B------:R-:W-:-:S05]  /*0b20*/  @P2 IMAD R32, R32, c[0x0][0x168], RZ ;  /* 0x00005a0020202a24 */ /* 0x000fca00078e02ff */
[----:B------:R-:W-:-:S04]  /*0b30*/  @P2 SHF.R.S32.HI R29, RZ, 0x1f, R32 ;  /* 0x0000001fff1d2819 */ /* 0x000fc80000011420 */
[----:B------:R-:W-:-:S04]  /*0b40*/  @P2 LEA.HI R29, R29, R32, RZ, 0x2 ;  /* 0x000000201d1d2211 */ /* 0x000fc800078f10ff */
[----:B------:R-:W-:Y:S01]  /*0b50*/  @P2 LEA.HI.SX32 R82, R29, R30, 0x1e ;  /* 0x0000001e1d522211 */ /* 0x000fe200078ff2ff */
[----:B------:R-:W-:-:S04]  /*0b60*/  IMAD.WIDE R32, R0, R79, c[0x0][0x1d8] ;  /* 0x0000760000207625 */ /* 0x000fc800078e024f */
[----:B------:R-:W-:Y:S01]  /*0b70*/  @P2 IMAD.WIDE.U32 R30, R82, R31, c[0x0][0x170] ;  /* 0x00005c00521e2625 */ /* 0x000fe200078e001f */
[----:B------:R0:W5:Y:S04]  /*0b80*/  LDG.E R76, [R32.64] ;  /* 0x00000006204c7981 */ /* 0x000168000c1e1900 */
        /* <DEDUP_REMOVED lines=21> */
.L_x_12830:
[----:B------:R-:W-:Y:S02]  /*0ce0*/  IMAD.MOV.U32 R36, RZ, RZ, R60 ;  /* 0x000000ffff247224 */ /* 0x000fe400078e003c */
.L_x_12831:
[----:B------:R-:W-:Y:S05]  /*0cf0*/  BSYNC B2 ;  /* 0x0000000000027941 */ /* 0x000fea0003800000 */
.L_x_12829:
        /* <DEDUP_REMOVED lines=16> */
.L_x_12835:
[----:B------:R-:W-:Y:S05]  /*0e00*/  BSYNC B3 ;  /* 0x0000000000037941 */ /* 0x000fea0003800000 */
.L_x_12834:
        /* <DEDUP_REMOVED lines=42> */
.L_x_12833:
[----:B------:R-:W-:Y:S05]  /*10b0*/  BSYNC B2 ;  /* 0x0000000000027941 */ /* 0x000fea0003800000 */
.L_x_12832:
        /* <DEDUP_REMOVED lines=9> */
.L_x_12828:
[----:B0-----:R-:W-:Y:S05]  /*1150*/  BSYNC B1 ;  /* 0x0000000000017941 */ /* 0x001fea0003800000 */
.L_x_12827:
        /* <DEDUP_REMOVED lines=18> */
.L_x_12839:
[----:B------:R-:W-:Y:S02]  /*1280*/  MOV R38, R60 ;  /* 0x0000003c00267202 */ /* 0x000fe40000000f00 */
.L_x_12840:
[----:B------:R-:W-:Y:S05]  /*1290*/  BSYNC B2 ;  /* 0x0000000000027941 */ /* 0x000fea0003800000 */
.L_x_12838:
        /* <DEDUP_REMOVED lines=16> */
.L_x_12844:
[----:B------:R-:W-:Y:S05]  /*13a0*/  BSYNC B3 ;  /* 0x0000000000037941 */ /* 0x000fea0003800000 */
.L_x_12843:
        /* <DEDUP_REMOVED lines=42> */
.L_x_12842:
[----:B------:R-:W-:Y:S05]  /*1650*/  BSYNC B2 ;  /* 0x0000000000027941 */ /* 0x000fea0003800000 */
.L_x_12841:
        /* <DEDUP_REMOVED lines=9> */
.L_x_12837:
[----:B------:R-:W-:Y:S05]  /*16f0*/  BSYNC B1 ;  /* 0x0000000000017941 */ /* 0x000fea0003800000 */
.L_x_12836:
        /* <DEDUP_REMOVED lines=18> */
.L_x_12848:
[----:B------:R-:W-:Y:S02]  /*1820*/  IMAD.MOV.U32 R38, RZ, RZ, R60 ;  /* 0x000000ffff267224 */ /* 0x000fe400078e003c */
.L_x_12849:
[----:B------:R-:W-:Y:S05]  /*1830*/  BSYNC B2 ;  /* 0x0000000000027941 */ /* 0x000fea0003800000 */
.L_x_12847:
        /* <DEDUP_REMOVED lines=16> */
.L_x_12853:
[----:B------:R-:W-:Y:S05]  /*1940*/  BSYNC B3 ;  /* 0x0000000000037941 */ /* 0x000fea0003800000 */
.L_x_12852:
        /* <DEDUP_REMOVED lines=42> */
.L_x_12851:
[----:B------:R-:W-:Y:S05]  /*1bf0*/  BSYNC B2 ;  /* 0x0000000000027941 */ /* 0x000fea0003800000 */
.L_x_12850:
        /* <DEDUP_REMOVED lines=9> */
.L_x_12846:
[----:B------:R-:W-:Y:S05]  /*1c90*/  BSYNC B1 ;  /* 0x0000000000017941 */ /* 0x000fea0003800000 */
.L_x_12845:
        /* <DEDUP_REMOVED lines=18> */
.L_x_12857:
[----:B------:R-:W-:Y:S02]  /*1dc0*/  MOV R40, R60 ;  /* 0x0000003c00287202 */ /* 0x000fe40000000f00 */
.L_x_12858:
[----:B------:R-:W-:Y:S05]  /*1dd0*/  BSYNC B2 ;  /* 0x0000000000027941 */ /* 0x000fea0003800000 */
.L_x_12856:
        /* <DEDUP_REMOVED lines=16> */
.L_x_12862:
[----:B------:R-:W-:Y:S05]  /*1ee0*/  BSYNC B3 ;  /* 0x0000000000037941 */ /* 0x000fea0003800000 */
.L_x_12861:
        /* <DEDUP_REMOVED lines=42> */
.L_x_12860:
[----:B------:R-:W-:Y:S05]  /*2190*/  BSYNC B2 ;  /* 0x0000000000027941 */ /* 0x000fea0003800000 */
.L_x_12859:
        /* <DEDUP_REMOVED lines=9> */
.L_x_12855:
[----:B------:R-:W-:Y:S05]  /*2230*/  BSYNC B1 ;  /* 0x0000000000017941 */ /* 0x000fea0003800000 */
.L_x_12854:
[----:B------:R-:W-:Y:S01]  /*2240*/  IMAD.MOV.U32 R75, RZ, RZ, 0x10 ;  /* 0x00000010ff4b7424 */ /* 0x000fe200078e00ff */
[----:B------:R-:W-:Y:S01]  /*2250*/  IADD3 R80, R74, 0x20, RZ ;  /* 0x000000204a507810 */ /* 0x000fe20007ffe0ff */
[----:B------:R-:W-:Y:S01]  /*2260*/  BSSY B1, `(.L_x_12863) ;  /* 0x0000010000017945 */ /* 0x000fe20003800000 */
[----:B------:R-:W-:Y:S01]  /*2270*/  IADD3 R86, R82, 0x20, RZ ;  /* 0x0000002052567810 */ /* 0x000fe20007ffe0ff */
[----:B------:R-:W-:-:S04]  /*2280*/  IMAD.WIDE.U32 R32, R74, R75, c[0x0][0x188] ;  /* 0x000062004a207625 */ /* 0x000fc800078e004b */
[----:B------:R-:W-:Y:S01]  /*2290*/  @P0 IMAD.WIDE.U32 R34, R80, R75, c[0x0][0x180] ;  /* 0x0000600050220625 */ /* 0x000fe200078e004b */
        /* <DEDUP_REMOVED lines=12> */
.L_x_12864:
[----:B------:R-:W-:Y:S05]  /*2360*/  BSYNC B1 ;  /* 0x0000000000017941 */ /* 0x000fea0003800000 */
.L_x_12863:
[----:B0-----:R-:W-:Y:S01]  /*2370*/  @P2 IMAD.WIDE.U32 R36, R86, R75, c[0x0][0x170] ;  /* 0x00005c0056242625 */ /* 0x001fe200078e004b */
[----:B------:R-:W2:Y:S04]  /*2380*/  @P0 LDG.E.128 R20, [R34.64] ;  /* 0x0000000622140981 */ /* 0x000ea8000c1e1d00 */
[----:B-----5:R0:W5:Y:S01]  /*2390*/  @P2 LDG.E.128 R24, [R36.64] ;  /* 0x0000000624182981 */ /* 0x020162000c1e1d00 */
[----:B------:R-:W-:Y:S01]  /*23a0*/  @!P3 ISETP.NE.U32.AND P1, PT, RZ, c[0x0][0x180], PT ;  /* 0x00006000ff00ba0c */ /* 0x000fe20003f25070 */
[----:B------:R-:W-:Y:S01]  /*23b0*/  BSSY B1, `(.L_x_12865) ;  /* 0x0000058000017945 */ /* 0x000fe20003800000 */
[----:B------:R-:W-:Y:S02]  /*23c0*/  @!P3 IMAD.MOV.U32 R39, RZ, RZ, R38 ;  /* 0x000000ffff27b224 */ /* 0x000fe400078e0026 */
        /* <DEDUP_REMOVED lines=15> */
.L_x_12868:
[----:B------:R-:W-:Y:S02]  /*24c0*/  IMAD.MOV.U32 R40, RZ, RZ, R60 ;  /* 0x000000ffff287224 */ /* 0x000fe400078e003c */
.L_x_12869:
[----:B------:R-:W-:Y:S05]  /*24d0*/  BSYNC B2 ;  /* 0x0000000000027941 */ /* 0x000fea0003800000 */
.L_x_12867:
        /* <DEDUP_REMOVED lines=16> */
.L_x_12873:
[----:B------:R-:W-:Y:S05]  /*25e0*/  BSYNC B3 ;  /* 0x0000000000037941 */ /* 0x000fea0003800000 */
.L_x_12872:
        /* <DEDUP_REMOVED lines=42> */
.L_x_12871:
[----:B------:R-:W-:Y:S05]  /*2890*/  BSYNC B2 ;  /* 0x0000000000027941 */ /* 0x000fea0003800000 */
.L_x_12870:
        /* <DEDUP_REMOVED lines=9> */
.L_x_12866:
[----:B0-----:R-:W-:Y:S05]  /*2930*/  BSYNC B1 ;  /* 0x0000000000017941 */ /* 0x001fea0003800000 */
.L_x_12865:
        /* <DEDUP_REMOVED lines=18> */
.L_x_12877:
[----:B------:R-:W-:Y:S02]  /*2a60*/  IMAD.MOV.U32 R42, RZ, RZ, R60 ;  /* 0x000000ffff2a7224 */ /* 0x000fe400078e003c */
.L_x_12878:
[----:B------:R-:W-:Y:S05]  /*2a70*/  BSYNC B2 ;  /* 0x0000000000027941 */ /* 0x000fea0003800000 */
.L_x_12876:
        /* <DEDUP_REMOVED lines=16> */
.L_x_12882:
[----:B------:R-:W-:Y:S05]  /*2b80*/  BSYNC B3 ;  /* 0x0000000000037941 */ /* 0x000fea0003800000 */
.L_x_12881:
        /* <DEDUP_REMOVED lines=42> */
.L_x_12880:
[----:B------:R-:W-:Y:S05]  /*2e30*/  BSYNC B2 ;  /* 0x0000000000027941 */ /* 0x000fea0003800000 */
.L_x_12879:
        /* <DEDUP_REMOVED lines=9> */
.L_x_12875:
[----:B------:R-:W-:Y:S05]  /*2ed0*/  BSYNC B1 ;  /* 0x0000000000017941 */ /* 0x000fea0003800000 */
.L_x_12874:
        /* <DEDUP_REMOVED lines=18> */
.L_x_12886:
[----:B------:R-:W-:Y:S02]  /*3000*/  IMAD.MOV.U32 R42, RZ, RZ, R60 ;  /* 0x000000ffff2a7224 */ /* 0x000fe400078e003c */
.L_x_12887:
[----:B------:R-:W-:Y:S05]  /*3010*/  BSYNC B2 ;  /* 0x0000000000027941 */ /* 0x000fea0003800000 */
.L_x_12885:
        /* <DEDUP_REMOVED lines=16> */
.L_x_12891:
[----:B------:R-:W-:Y:S05]  /*3120*/  BSYNC B3 ;  /* 0x0000000000037941 */ /* 0x000fea0003800000 */
.L_x_12890:
        /* <DEDUP_REMOVED lines=42> */
.L_x_12889:
[----:B------:R-:W-:Y:S05]  /*33d0*/  BSYNC B2 ;  /* 0x0000000000027941 */ /* 0x000fea0003800000 */
.L_x_12888:
        /* <DEDUP_REMOVED lines=9> */
.L_x_12884:
[----:B------:R-:W-:Y:S05]  /*3470*/  BSYNC B1 ;  /* 0x0000000000017941 */ /* 0x000fea0003800000 */
.L_x_12883:
        /* <DEDUP_REMOVED lines=18> */
.L_x_12895:
[----:B------:R-:W-:Y:S02]  /*35a0*/  IMAD.MOV.U32 R73, RZ, RZ, R60 ;  /* 0x000000ffff497224 */ /* 0x000fe400078e003c */
.L_x_12896:
[----:B------:R-:W-:Y:S05]  /*35b0*/  BSYNC B2 ;  /* 0x0000000000027941 */ /* 0x000fea0003800000 */
.L_x_12894:
        /* <DEDUP_REMOVED lines=16> */
.L_x_12900:
[----:B------:R-:W-:Y:S05]  /*36c0*/  BSYNC B3 ;  /* 0x0000000000037941 */ /* 0x000fea0003800000 */
.L_x_12899:
        /* <DEDUP_REMOVED lines=42> */
.L_x_12898:
[----:B------:R-:W-:Y:S05]  /*3970*/  BSYNC B2 ;  /* 0x0000000000027941 */ /* 0x000fea0003800000 */
.L_x_12897:
        /* <DEDUP_REMOVED lines=9> */
.L_x_12893:
[----:B------:R-:W-:Y:S05]  /*3a10*/  BSYNC B1 ;  /* 0x0000000000017941 */ /* 0x000fea0003800000 */
.L_x_12892:
[-C--:B------:R-:W-:Y:S01]  /*3a20*/  IMAD.WIDE.U32 R36, R80, R75.reuse, c[0x0][0x188] ;  /* 0x0000620050247625 */ /* 0x080fe200078e004b */
[----:B------:R-:W-:Y:S01]  /*3a30*/  IADD3 R84, R74, 0x40, RZ ;  /* 0x000000404a547810 */ /* 0x000fe20007ffe0ff */
[----:B------:R-:W-:Y:S01]  /*3a40*/  BSSY B1, `(.L_x_12901) ;  /* 0x000000f000017945 */ /* 0x000fe20003800000 */
[----:B------:R-:W-:Y:S02]  /*3a50*/  IADD3 R80, R82, 0x40, RZ ;  /* 0x0000004052507810 */ /* 0x000fe40007ffe0ff */
[----:B------:R0:W-:Y:S01]  /*3a60*/  STG.E.128 [R36.64], R32 ;  /* 0x0000002024007986 */ /* 0x0001e2000c101d06 */
[----:B------:R-:W-:Y:S01]  /*3a70*/  @P0 IMAD.WIDE.U32 R38, R84, R75, c[0x0][0x180] ;  /* 0x0000600054260625 */ /* 0x000fe200078e004b */
[----:B------:R-:W-:Y:S05]  /*3a80*/  @!P2 BRA `(.L_x_12902) ;  /* 0x000000a00000a947 */ /* 0x000fea0003800000 */
[----:B0-----:R-:W-:Y:S01]  /*3a90*/  IMAD.U32 R37, R72, 0x10000, RZ ;  /* 0x0001000048257824 */ /* 0x001fe200078e00ff */
[----:B------:R-:W-:Y:S02]  /*3aa0*/  LOP3.LUT R36, R59, 0xffff, RZ, 0xc0, !PT ;  /* 0x0000ffff3b247812 */ /* 0x000fe400078ec0ff */
[----:B------:R-:W-:-:S02]  /*3ab0*/  LOP3.LUT R41, R71, 0xff, RZ, 0xc0, !PT ;  /* 0x000000ff47297812 */ /* 0x000fc400078ec0ff */
[----:B------:R-:W-:Y:S02]  /*3ac0*/  LOP3.LUT R37, R37, 0xff0000, RZ, 0xc0, !PT ;  /* 0x00ff000025257812 */ /* 0x000fe400078ec0ff */
[----:B------:R-:W-:Y:S02]  /*3ad0*/  LOP3.LUT R40, R70, 0xff, RZ, 0xc0, !PT ;  /* 0x000000ff46287812 */ /* 0x000fe400078ec0ff */
[----:B------:R-:W-:-:S05]  /*3ae0*/  LEA R36, R36, R37, 0x18 ;  /* 0x0000002524247211 */ /* 0x000fca00078ec0ff */
[----:B------:R-:W-:Y:S02]  /*3af0*/  IMAD R41, R41, 0x100, R36 ;  /* 0x0000010029297824 */ /* 0x000fe400078e0224 */
[----:B------:R-:W-:-:S04]  /*3b00*/  IMAD.WIDE.U32 R36, R86, R79, c[0x0][0x190] ;  /* 0x0000640056247625 */ /* 0x000fc800078e004f */
[----:B------:R-:W-:-:S05]  /*3b10*/  IMAD.IADD R41, R41, 0x1, R40 ;  /* 0x0000000129297824 */ /* 0x000fca00078e0228 */
[----:B------:R0:W-:Y:S02]  /*3b20*/  STG.E [R36.64], R41 ;  /* 0x0000002924007986 */ /* 0x0001e4000c101906 */
.L_x_12902:
[----:B------:R-:W-:Y:S05]  /*3b30*/  BSYNC B1 ;  /* 0x0000000000017941 */ /* 0x000fea0003800000 */
.L_x_12901:
        /* <DEDUP_REMOVED lines=21> */
.L_x_12906:
[----:B------:R-:W-:Y:S02]  /*3c90*/  IMAD.MOV.U32 R73, RZ, RZ, R60 ;  /* 0x000000ffff497224 */ /* 0x000fe400078e003c */
.L_x_12907:
[----:B------:R-:W-:Y:S05]  /*3ca0*/  BSYNC B2 ;  /* 0x0000000000027941 */ /* 0x000fea0003800000 */
.L_x_12905:
        /* <DEDUP_REMOVED lines=16> */
.L_x_12911:
[----:B------:R-:W-:Y:S05]  /*3db0*/  BSYNC B3 ;  /* 0x0000000000037941 */ /* 0x000fea0003800000 */
.L_x_12910:
        /* <DEDUP_REMOVED lines=42> */
.L_x_12909:
[----:B------:R-:W-:Y:S05]  /*4060*/  BSYNC B2 ;  /* 0x0000000000027941 */ /* 0x000fea0003800000 */
.L_x_12908:
        /* <DEDUP_REMOVED lines=9> */
.L_x_12904:
[----:B0-----:R-:W-:Y:S05]  /*4100*/  BSYNC B1 ;  /* 0x0000000000017941 */ /* 0x001fea0003800000 */
.L_x_12903:
        /* <DEDUP_REMOVED lines=18> */
.L_x_12915:
[----:B------:R-:W-:Y:S02]  /*4230*/  IMAD.MOV.U32 R73, RZ, RZ, R60 ;  /* 0x000000ffff497224 */ /* 0x000fe400078e003c */
.L_x_12916:
[----:B------:R-:W-:Y:S05]  /*4240*/  BSYNC B2 ;  /* 0x0000000000027941 */ /* 0x000fea0003800000 */
.L_x_12914:
        /* <DEDUP_REMOVED lines=16> */
.L_x_12920:
[----:B------:R-:W-:Y:S05]  /*4350*/  BSYNC B3 ;  /* 0x0000000000037941 */ /* 0x000fea0003800000 */
.L_x_12919:
        /* <DEDUP_REMOVED lines=42> */
.L_x_12918:
[----:B------:R-:W-:Y:S05]  /*4600*/  BSYNC B2 ;  /* 0x0000000000027941 */ /* 0x000fea0003800000 */
.L_x_12917:
        /* <DEDUP_REMOVED lines=9> */
.L_x_12913:
[----:B------:R-:W-:Y:S05]  /*46a0*/  BSYNC B1 ;  /* 0x0000000000017941 */ /* 0x000fea0003800000 */
.L_x_12912:
        /* <DEDUP_REMOVED lines=18> */
.L_x_12924:
[----:B------:R-:W-:Y:S02]  /*47d0*/  IMAD.MOV.U32 R73, RZ, RZ, R60 ;  /* 0x000000ffff497224 */ /* 0x000fe400078e003c */
.L_x_12925:
[----:B------:R-:W-:Y:S05]  /*47e0*/  BSYNC B2 ;  /* 0x0000000000027941 */ /* 0x000fea0003800000 */
.L_x_12923:
        /* <DEDUP_REMOVED lines=16> */
.L_x_12929:
[----:B------:R-:W-:Y:S05]  /*48f0*/  BSYNC B3 ;  /* 0x0000000000037941 */ /* 0x000fea0003800000 */
.L_x_12928:
        /* <DEDUP_REMOVED lines=42> */
.L_x_12927:
[----:B------:R-:W-:Y:S05]  /*4ba0*/  BSYNC B2 ;  /* 0x0000000000027941 */ /* 0x000fea0003800000 */
.L_x_12926:
        /* <DEDUP_REMOVED lines=9> */
.L_x_12922:
[----:B------:R-:W-:Y:S05]  /*4c40*/  BSYNC B1 ;  /* 0x0000000000017941 */ /* 0x000fea0003800000 */
.L_x_12921:
        /* <DEDUP_REMOVED lines=18> */
.L_x_12933:
[----:B------:R-:W-:Y:S02]  /*4d70*/  IMAD.MOV.U32 R73, RZ, RZ, R60 ;  /* 0x000000ffff497224 */ /* 0x000fe400078e003c */
.L_x_12934:
[----:B------:R-:W-:Y:S05]  /*4d80*/  BSYNC B2 ;  /* 0x0000000000027941 */ /* 0x000fea0003800000 */
.L_x_12932:
        /* <DEDUP_REMOVED lines=16> */
.L_x_12938:
[----:B------:R-:W-:Y:S05]  /*4e90*/  BSYNC B3 ;  /* 0x0000000000037941 */ /* 0x000fea0003800000 */
.L_x_12937:
        /* <DEDUP_REMOVED lines=42> */
.L_x_12936:
[----:B------:R-:W-:Y:S05]  /*5140*/  BSYNC B2 ;  /* 0x0000000000027941 */ /* 0x000fea0003800000 */
.L_x_12935:
        /* <DEDUP_REMOVED lines=9> */
.L_x_12931:
[----:B------:R-:W-:Y:S05]  /*51e0*/  BSYNC B1 ;  /* 0x0000000000017941 */ /* 0x000fea0003800000 */
.L_x_12930:
        /* <DEDUP_REMOVED lines=8> */
[----:B------:R-:W-:Y:S01]  /*5270*/  LOP3.LUT R40, R59, 0xffff, RZ, 0xc0, !PT ;  /* 0x0000ffff3b287812 */ /* 0x000fe200078ec0ff */
[----:B------:R-:W-:Y:S01]  /*5280*/  IMAD.WIDE.U32 R80, R80, R79, c[0x0][0x190] ;  /* 0x0000640050507625 */ /* 0x000fe200078e004f */
[----:B------:R-:W-:-:S02]  /*5290*/  LOP3.LUT R61, R71, 0xff, RZ, 0xc0, !PT ;  /* 0x000000ff473d7812 */ /* 0x000fc400078ec0ff */
[----:B------:R-:W-:-:S04]  /*52a0*/  LOP3.LUT R41, R41, 0xff0000, RZ, 0xc0, !PT ;  /* 0x00ff000029297812 */ /* 0x000fc800078ec0ff */
[----:B------:R-:W-:Y:S02]  /*52b0*/  LEA R40, R40, R41, 0x18 ;  /* 0x0000002928287211 */ /* 0x000fe400078ec0ff */
[----:B------:R-:W-:-:S03]  /*52c0*/  LOP3.LUT R41, R70, 0xff, RZ, 0xc0, !PT ;  /* 0x000000ff46297812 */ /* 0x000fc600078ec0ff */
[----:B------:R-:W-:-:S04]  /*52d0*/  IMAD R40, R61, 0x100, R40 ;  /* 0x000001003d287824 */ /* 0x000fc800078e0228 */
[----:B------:R-:W-:-:S05]  /*52e0*/  IMAD.IADD R41, R40, 0x1, R41 ;  /* 0x0000000128297824 */ /* 0x000fca00078e0229 */
[----:B------:R0:W-:Y:S02]  /*52f0*/  STG.E [R80.64], R41 ;  /* 0x0000002950007986 */ /* 0x0001e4000c101906 */
.L_x_12940:
[----:B------:R-:W-:Y:S05]  /*5300*/  BSYNC B1 ;  /* 0x0000000000017941 */ /* 0x000fea0003800000 */
.L_x_12939:
[----:B0-----:R-:W-:Y:S01]  /*5310*/  @P2 IMAD.WIDE.U32 R80, R73, R75, c[0x0][0x170] ;  /* 0x00005c0049502625 */ /* 0x001fe200078e004b */
[----:B------:R-:W2:Y:S04]  /*5320*/  @P0 LDG.E.128 R20, [R42.64] ;  /* 0x000000062a140981 */ /* 0x000ea8000c1e1d00 */
[----:B-----5:R0:W5:Y:S01]  /*5330*/  @P2 LDG.E.128 R24, [R80.64] ;  /* 0x0000000650182981 */ /* 0x020162000c1e1d00 */
[----:B------:R-:W-:Y:S01]  /*5340*/  @!P3 ISETP.NE.U32.AND P1, PT, RZ, c[0x0][0x180], PT ;  /* 0x00006000ff00ba0c */ /* 0x000fe20003f25070 */
[----:B------:R-:W-:Y:S01]  /*5350*/  BSSY B1, `(.L_x_12941) ;  /* 0x0000058000017945 */ /* 0x000fe20003800000 */
[----:B------:R-:W-:Y:S02]  /*5360*/  @!P3 MOV R61, R57 ;  /* 0x00000039003db202 */ /* 0x000fe40000000f00 */
        /* <DEDUP_REMOVED lines=15> */
.L_x_12944:
[----:B------:R-:W-:Y:S02]  /*5460*/  IMAD.MOV.U32 R80, RZ, RZ, R60 ;  /* 0x000000ffff507224 */ /* 0x000fe400078e003c */
.L_x_12945:
[----:B------:R-:W-:Y:S05]  /*5470*/  BSYNC B2 ;  /* 0x0000000000027941 */ /* 0x000fea0003800000 */
.L_x_12943:
        /* <DEDUP_REMOVED lines=16> */
.L_x_12949:
[----:B------:R-:W-:Y:S05]  /*5580*/  BSYNC B3 ;  /* 0x0000000000037941 */ /* 0x000fea0003800000 */
.L_x_12948:
        /* <DEDUP_REMOVED lines=42> */
.L_x_12947:
[----:B------:R-:W-:Y:S05]  /*5830*/  BSYNC B2 ;  /* 0x0000000000027941 */ /* 0x000fea0003800000 */
.L_x_12946:
        /* <DEDUP_REMOVED lines=9> */
.L_x_12942:
[----:B0-----:R-:W-:Y:S05]  /*58d0*/  BSYNC B1 ;  /* 0x0000000000017941 */ /* 0x001fea0003800000 */
.L_x_12941:
        /* <DEDUP_REMOVED lines=18> */
.L_x_12953:
[----:B------:R-:W-:Y:S02]  /*5a00*/  IMAD.MOV.U32 R80, RZ, RZ, R60 ;  /* 0x000000ffff507224 */ /* 0x000fe400078e003c */
.L_x_12954:
[----:B------:R-:W-:Y:S05]  /*5a10*/  BSYNC B2 ;  /* 0x0000000000027941 */ /* 0x000fea0003800000 */
.L_x_12952:
        /* <DEDUP_REMOVED lines=16> */
.L_x_12958:
[----:B------:R-:W-:Y:S05]  /*5b20*/  BSYNC B3 ;  /* 0x0000000000037941 */ /* 0x000fea0003800000 */
.L_x_12957:
        /* <DEDUP_REMOVED lines=42> */
.L_x_12956:
[----:B------:R-:W-:Y:S05]  /*5dd0*/  BSYNC B2 ;  /* 0x0000000000027941 */ /* 0x000fea0003800000 */
.L_x_12955:
        /* <DEDUP_REMOVED lines=9> */
.L_x_12951:
[----:B------:R-:W-:Y:S05]  /*5e70*/  BSYNC B1 ;  /* 0x0000000000017941 */ /* 0x000fea0003800000 */
.L_x_12950:
        /* <DEDUP_REMOVED lines=18> */
.L_x_12962:
[----:B------:R-:W-:Y:S02]  /*5fa0*/  MOV R80, R60 ;  /* 0x0000003c00507202 */ /* 0x000fe40000000f00 */
.L_x_12963:
[----:B------:R-:W-:Y:S05]  /*5fb0*/  BSYNC B2 ;  /* 0x0000000000027941 */ /* 0x000fea0003800000 */
.L_x_12961:
        /* <DEDUP_REMOVED lines=16> */
.L_x_12967:
[----:B------:R-:W-:Y:S05]  /*60c0*/  BSYNC B3 ;  /* 0x0000000000037941 */ /* 0x000fea0003800000 */
.L_x_12966:
        /* <DEDUP_REMOVED lines=42> */
.L_x_12965:
[----:B------:R-:W-:Y:S05]  /*6370*/  BSYNC B2 ;  /* 0x0000000000027941 */ /* 0x000fea0003800000 */
.L_x_12964:
        /* <DEDUP_REMOVED lines=9> */
.L_x_12960:
[----:B------:R-:W-:Y:S05]  /*6410*/  BSYNC B1 ;  /* 0x0000000000017941 */ /* 0x000fea0003800000 */
.L_x_12959:
        /* <DEDUP_REMOVED lines=18> */
.L_x_12971:
[----:B------:R-:W-:Y:S02]  /*6540*/  IMAD.MOV.U32 R80, RZ, RZ, R60 ;  /* 0x000000ffff507224 */ /* 0x000fe400078e003c */
.L_x_12972:
[----:B------:R-:W-:Y:S05]  /*6550*/  BSYNC B2 ;  /* 0x0000000000027941 */ /* 0x000fea0003800000 */
.L_x_12970:
        /* <DEDUP_REMOVED lines=16> */
.L_x_12976:
[----:B------:R-:W-:Y:S05]  /*6660*/  BSYNC B3 ;  /* 0x0000000000037941 */ /* 0x000fea0003800000 */
.L_x_12975:
        /* <DEDUP_REMOVED lines=42> */
.L_x_12974:
[----:B------:R-:W-:Y:S05]  /*6910*/  BSYNC B2 ;  /* 0x0000000000027941 */ /* 0x000fea0003800000 */
.L_x_12973:
        /* <DEDUP_REMOVED lines=9> */
.L_x_12969:
[----:B------:R-:W-:Y:S05]  /*69b0*/  BSYNC B1 ;  /* 0x0000000000017941 */ /* 0x000fea0003800000 */
.L_x_12968:
[----:B------:R-:W-:Y:S01]  /*69c0*/  FADD.FTZ R80, RZ, R28 ;  /* 0x0000001cff507221 */ /* 0x000fe20000010000 */
[----:B------:R-:W-:Y:S01]  /*69d0*/  BSSY B1, `(.L_x_12977) ;  /* 0x000001d000017945 */ /* 0x000fe20003800000 */
[----:B------:R-:W-:Y:S01]  /*69e0*/  IMAD.WIDE.U32 R74, R74, R75, c[0x0][0x188] ;  /* 0x000062004a4a7625 */ /* 0x000fe200078e004b */
        /* <DEDUP_REMOVED lines=19> */
[----:B------:R-:W-:Y:S02]  /*6b20*/  LOP3.LUT R82, R71, 0xff, RZ, 0xc0, !PT ;  /* 0x000000ff47527812 */ /* 0x000fe400078ec0ff */
[----:B------:R-:W-:Y:S02]  /*6b30*/  LOP3.LUT R74, R63, 0xff0000, RZ, 0xc0, !PT ;  /* 0x00ff00003f4a7812 */ /* 0x000fe400078ec0ff */
[----:B------:R-:W-:-:S03]  /*6b40*/  LOP3.LUT R84, R70, 0xff, RZ, 0xc0, !PT ;  /* 0x000000ff46547812 */ /* 0x000fc600078ec0ff */
[----:B------:R-:W-:Y:S02]  /*6b50*/  IMAD R61, R61, 0x1000000, R74 ;  /* 0x010000003d3d7824 */ /* 0x000fe400078e024a */
[----:B------:R-:W-:-:S03]  /*6b60*/  IMAD.WIDE.U32 R74, R73, R79, c[0x0][0x190] ;  /* 0x00006400494a7625 */ /* 0x000fc600078e004f */
[----:B------:R-:W-:-:S05]  /*6b70*/  LEA R61, R82, R61, 0x8 ;  /* 0x0000003d523d7211 */ /* 0x000fca00078e40ff */
[----:B------:R-:W-:-:S05]  /*6b80*/  IMAD.IADD R61, R61, 0x1, R84 ;  /* 0x000000013d3d7824 */ /* 0x000fca00078e0254 */
[----:B------:R0:W-:Y:S02]  /*6b90*/  STG.E [R74.64], R61 ;  /* 0x0000003d4a007986 */ /* 0x0001e4000c101906 */
.L_x_12978:
[----:B0-----:R-:W-:Y:S05]  /*6ba0*/  BSYNC B1 ;  /* 0x0000000000017941 */ /* 0x001fea0003800000 */
.L_x_12977:
[----:B------:R-:W-:Y:S01]  /*6bb0*/  FADD.FTZ R73, R80, R43 ;  /* 0x0000002b50497221 */ /* 0x000fe20000010000 */
[----:B------:R-:W-:Y:S05]  /*6bc0*/  BRA.DIV ~URZ, `(.L_x_12979) ;  /* 0x000009127f007947 */ /* 0x000fea000b800000 */
[----:B------:R0:W1:Y:S02]  /*6bd0*/  SHFL.BFLY PT, R61, R73, 0x1, 0x1f ;  /* 0x0c201f00493d7f89 */ /* 0x00006400000e0000 */
.L_x_12985:
        /* <DEDUP_REMOVED lines=52> */
.L_x_12986:
[----:B------:R-:W-:Y:S01]  /*6f20*/  FMUL.FTZ R63, R61, R61 ;  /* 0x0000003d3d3f7220 */ /* 0x000fe20000410000 */
[----:B------:R-:W-:Y:S01]  /*6f30*/  ISETP.NE.AND P1, PT, RZ, UR8, PT ;  /* 0x00000008ff007c0c */ /* 0x000fe2000bf25270 */
[----:B------:R-:W-:Y:S01]  /*6f40*/  IMAD.MOV.U32 R75, RZ, RZ, c[0x0][0x1e0] ;  /* 0x00007800ff4b7624 */ /* 0x000fe200078e00ff */
[----:B------:R-:W-:Y:S01]  /*6f50*/  @!P0 LEA R80, P2, R0, c[0x0][0x1a0], 0x2 ;  /* 0x0000680000508a11 */ /* 0x000fe200078410ff */
[----:B-1----:R-:W-:Y:S01]  /*6f60*/  FADD.FTZ R82, R82, R73 ;  /* 0x0000004952527221 */ /* 0x002fe20000010000 */
        /* <DEDUP_REMOVED lines=8> */
[----:B------:R-:W2:Y:S04]  /*6ff0*/  MUFU.RSQ R63, R63 ;  /* 0x0000003f003f7308 */ /* 0x000ea80000001400 */
[----:B--2---:R1:W-:Y:S01]  /*7000*/  @!P0 STG.E [R74.64], R63 ;  /* 0x0000003f4a008986 */ /* 0x0043e2000c101906 */
[----:B------:R-:W-:-:S13]  /*7010*/  ISETP.GE.AND P0, PT, R76, 0x1, PT ;  /* 0x000000014c00780c */ /* 0x000fda0003f06270 */
[----:B------:R-:W-:Y:S05]  /*7020*/  @!P0 BRA `(.L_x_12982) ;  /* 0x0000043000008947 */ /* 0x000fea0003800000 */
[----:B-1----:R-:W-:Y:S02]  /*7030*/  IADD3 R76, R76, -0x1, RZ ;  /* 0xffffffff4c4c7810 */ /* 0x002fe40007ffe0ff */
[----:B------:R-:W-:Y:S02]  /*7040*/  FSEL R61, R61, RZ, !P1 ;  /* 0x000000ff3d3d7208 */ /* 0x000fe40004800000 */
[----:B------:R-:W-:Y:S01]  /*7050*/  LOP3.LUT R78, R78, 0x1f, RZ, 0xc0, !PT ;  /* 0x0000001f4e4e7812 */ /* 0x000fe200078ec0ff */
[----:B------:R-:W-:Y:S02]  /*7060*/  IMAD R76, R76, c[0x0][0x168], RZ ;  /* 0x00005a004c4c7a24 */ /* 0x000fe400078e02ff */
[C---:B------:R-:W-:Y:S02]  /*7070*/  FADD.FTZ R80, -R61.reuse, R28 ;  /* 0x0000001c3d507221 */ /* 0x040fe40000010100 */
[C---:B------:R-:W-:Y:S01]  /*7080*/  FADD.FTZ R28, -R61.reuse, R29 ;  /* 0x0000001d3d1c7221 */ /* 0x040fe20000010100 */
[----:B------:R-:W-:Y:S01]  /*7090*/  SHF.R.S32.HI R29, RZ, 0x1f, R76 ;  /* 0x0000001fff1d7819 */ /* 0x000fe2000001144c */
[----:B------:R-:W-:-:S02]  /*70a0*/  FADD.FTZ R74, -R61, R31 ;  /* 0x0000001f3d4a7221 */ /* 0x000fc40000010100 */
[----:B------:R-:W-:Y:S01]  /*70b0*/  FADD.FTZ R30, -R61, R30 ;  /* 0x0000001e3d1e7221 */ /* 0x000fe20000010100 */
[----:B------:R-:W-:Y:S01]  /*70c0*/  LEA.HI R29, R29, R76, RZ, 0x2 ;  /* 0x0000004c1d1d7211 */ /* 0x000fe200078f10ff */
[C---:B------:R-:W-:Y:S02]  /*70d0*/  FADD.FTZ R32, -R61.reuse, R32 ;  /* 0x000000203d207221 */ /* 0x040fe40000010100 */
[----:B------:R-:W-:Y:S01]  /*70e0*/  FADD.FTZ R82, -R61, R33 ;  /* 0x000000213d527221 */ /* 0x000fe20000010100 */
[----:B------:R-:W-:Y:S01]  /*70f0*/  LEA.HI.SX32 R81, R29, R78, 0x1e ;  /* 0x0000004e1d517211 */ /* 0x000fe200078ff2ff */
[C---:B------:R-:W-:Y:S02]  /*7100*/  FADD.FTZ R34, -R61.reuse, R34 ;  /* 0x000000223d227221 */ /* 0x040fe40000010100 */
[----:B------:R-:W-:Y:S01]  /*7110*/  FADD.FTZ R84, -R61, R35 ;  /* 0x000000233d547221 */ /* 0x000fe20000010100 */
[----:B------:R-:W-:Y:S01]  /*7120*/  IADD3 R79, R81, 0x20, RZ ;  /* 0x00000020514f7810 */ /* 0x000fe20007ffe0ff */
[----:B------:R-:W-:Y:S01]  /*7130*/  FADD.FTZ R36, -R61, R36 ;  /* 0x000000243d247221 */ /* 0x000fe20000010100 */
[----:B------:R-:W-:Y:S01]  /*7140*/  IADD3 R77, R81, 0x40, RZ ;  /* 0x00000040514d7810 */ /* 0x000fe20007ffe0ff */
[----:B------:R-:W-:Y:S01]  /*7150*/  FADD.FTZ R86, -R61, R37 ;  /* 0x000000253d567221 */ /* 0x000fe20000010100 */
[----:B------:R-:W-:Y:S01]  /*7160*/  IADD3 R75, R81, 0x60, RZ ;  /* 0x00000060514b7810 */ /* 0x000fe20007ffe0ff */
[----:B------:R-:W-:-:S02]  /*7170*/  FADD.FTZ R38, -R61, R38 ;  /* 0x000000263d267221 */ /* 0x000fc40000010100 */
[----:B------:R-:W-:Y:S02]  /*7180*/  FADD.FTZ R88, -R61, R39 ;  /* 0x000000273d587221 */ /* 0x000fe40000010100 */
[C---:B------:R-:W-:Y:S02]  /*7190*/  FMUL.FTZ R28, R63.reuse, R28 ;  /* 0x0000001c3f1c7220 */ /* 0x040fe40000410000 */
[----:B------:R-:W-:Y:S01]  /*71a0*/  FMUL.FTZ R31, R63, R74 ;  /* 0x0000004a3f1f7220 */ /* 0x000fe20000410000 */
[----:B------:R-:W-:Y:S01]  /*71b0*/  MOV R74, 0x10 ;  /* 0x00000010004a7802 */ /* 0x000fe20000000f00 */
[C---:B------:R-:W-:Y:S02]  /*71c0*/  FADD.FTZ R40, -R61.reuse, R40 ;  /* 0x000000283d287221 */ /* 0x040fe40000010100 */
[C---:B------:R-:W-:Y:S02]  /*71d0*/  FADD.FTZ R90, -R61.reuse, R41 ;  /* 0x000000293d5a7221 */ /* 0x040fe40000010100 */
[----:B------:R-:W-:-:S02]  /*71e0*/  FADD.FTZ R42, -R61, R42 ;  /* 0x0000002a3d2a7221 */ /* 0x000fc40000010100 */
[----:B------:R-:W-:Y:S02]  /*71f0*/  FADD.FTZ R92, -R61, R43 ;  /* 0x0000002b3d5c7221 */ /* 0x000fe40000010100 */
        /* <DEDUP_REMOVED lines=11> */
[C---:B------:R-:W-:Y:S02]  /*72b0*/  FMUL.FTZ R40, R63.reuse, R40 ;  /* 0x000000283f287220 */ /* 0x040fe40000410000 */
[C---:B------:R-:W-:Y:S02]  /*72c0*/  FMUL.FTZ R41, R63.reuse, R90 ;  /* 0x0000005a3f297220 */ /* 0x040fe40000410000 */
[C---:B------:R-:W-:Y:S02]  /*72d0*/  FMUL.FTZ R42, R63.reuse, R42 ;  /* 0x0000002a3f2a7220 */ /* 0x040fe40000410000 */
[----:B------:R-:W-:Y:S02]  /*72e0*/  FMUL.FTZ R43, R63, R92 ;  /* 0x0000005c3f2b7220 */ /* 0x000fe40000410000 */
[----:B------:R-:W-:Y:S02]  /*72f0*/  FFMA.FTZ R28, R11, R80, R2 ;  /* 0x000000500b1c7223 */ /* 0x000fe40000010002 */
[----:B------:R-:W-:-:S02]  /*7300*/  FFMA.FTZ R31, R54, R31, R47 ;  /* 0x0000001f361f7223 */ /* 0x000fc4000001002f */
        /* <DEDUP_REMOVED lines=21> */
.L_x_12982:
[----:B-1----:R-:W-:Y:S05]  /*7460*/  BSYNC B1 ;  /* 0x0000000000017941 */ /* 0x002fea0003800000 */
.L_x_12981:
[----:B------:R-:W-:-:S04]  /*7470*/  IMAD.MOV.U32 R29, RZ, RZ, c[0x0][0x160] ;  /* 0x00005800ff1d7624 */ /* 0x000fc800078e00ff */
[----:B------:R-:W-:-:S05]  /*7480*/  IMAD R0, R29, 0x4, R0 ;  /* 0x000000041d007824 */ /* 0x000fca00078e0200 */
[----:B------:R-:W-:-:S13]  /*7490*/  ISETP.GE.AND P0, PT, R0, c[0x0][0x164], PT ;  /* 0x0000590000007a0c */ /* 0x000fda0003f06270 */
[----:B0----5:R-:W-:Y:S01]  /*74a0*/  @P0 CALL.REL.NOINC `(.L_x_12983) ;  /* 0x0000001000000944 */ /* 0x021fe20003c00000 */
[----:B------:R-:W-:Y:S05]  /*74b0*/  BRA `(.L_x_12984) ;  /* 0xffff954000007947 */ /* 0x000fea000383ffff */
.L_x_12983:
[----:B------:R-:W-:Y:S05]  /*74c0*/  BSYNC B0 ;  /* 0x0000000000007941 */ /* 0x000fea0003800000 */
.L_x_12826:
[----:B------:R-:W-:Y:S05]  /*74d0*/  EXIT ;  /* 0x000000000000794d */ /* 0x000fea0003800000 */
.L_x_12979:
[----:B------:R-:W-:Y:S01]  /*74e0*/  HFMA2.MMA R82, -RZ, RZ, 0, 5.9604644775390625e-08 ;  /* 0x00000001ff527435 */ /* 0x000fe200000001ff */
[----:B------:R-:W-:Y:S01]  /*74f0*/  IMAD.MOV.U32 R63, RZ, RZ, 0x1f ;  /* 0x0000001fff3f7424 */ /* 0x000fe200078e00ff */
[----:B------:R-:W-:Y:S01]  /*7500*/  MOV R74, 0x7530 ;  /* 0x00007530004a7802 */ /* 0x000fe20000000f00 */
[----:B------:R-:W-:-:S03]  /*7510*/  IMAD.MOV.U32 R80, RZ, RZ, -0x1 ;  /* 0xffffffffff507424 */ /* 0x000fc600078e00ff */
[----:B-----5:R-:W-:Y:S05]  /*7520*/  CALL.REL.NOINC `($__internal_139_$__cuda_sm70_shflsync_bfly_p) ;  /* 0x0000059000007944 */ /* 0x020fea0003c00000 */
[----:B-1----:R-:W-:Y:S01]  /*7530*/  MOV R61, R82 ;  /* 0x00000052003d7202 */ /* 0x002fe20000000f00 */
[----:B0-----:R-:W-:Y:S05]  /*7540*/  BRA `(.L_x_12985) ;  /* 0xfffff69000007947 */ /* 0x001fea000383ffff */
.L_x_12980:
[----:B------:R-:W-:Y:S01]  /*7550*/  IMAD.MOV.U32 R82, RZ, RZ, 0x2 ;  /* 0x00000002ff527424 */ /* 0x000fe200078e00ff */
[----:B------:R-:W-:Y:S01]  /*7560*/  MOV R80, 0xffffffff ;  /* 0xffffffff00507802 */ /* 0x000fe20000000f00 */
[----:B------:R-:W-:Y:S01]  /*7570*/  IMAD.MOV.U32 R63, RZ, RZ, 0x1f ;  /* 0x0000001fff3f7424 */ /* 0x000fe200078e00ff */
[----:B------:R-:W-:Y:S02]  /*7580*/  MOV R74, 0x75a0 ;  /* 0x000075a0004a7802 */ /* 0x000fe40000000f00 */
[----:B-----5:R-:W-:Y:S05]  /*7590*/  CALL.REL.NOINC `($__internal_139_$__cuda_sm70_shflsync_bfly_p) ;  /* 0x0000052000007944 */ /* 0x020fea0003c00000 */
[----:B01----:R-:W-:Y:S01]  /*75a0*/  FADD.FTZ R73, R73, R82 ;  /* 0x0000005249497221 */ /* 0x003fe20000010000 */
[----:B------:R-:W-:Y:S01]  /*75b0*/  MOV R80, 0xffffffff ;  /* 0xffffffff00507802 */ /* 0x000fe20000000f00 */
[----:B------:R-:W-:Y:S01]  /*75c0*/  IMAD.MOV.U32 R82, RZ, RZ, 0x4 ;  /* 0x00000004ff527424 */ /* 0x000fe200078e00ff */
[----:B------:R-:W-:Y:S01]  /*75d0*/  MOV R74, 0x7600 ;  /* 0x00007600004a7802 */ /* 0x000fe20000000f00 */
[----:B------:R-:W-:-:S02]  /*75e0*/  IMAD.MOV.U32 R63, RZ, RZ, 0x1f ;  /* 0x0000001fff3f7424 */ /* 0x000fc400078e00ff */
[----:B------:R-:W-:Y:S05]  /*75f0*/  CALL.REL.NOINC `($__internal_139_$__cuda_sm70_shflsync_bfly_p) ;  /* 0x000004c000007944 */ /* 0x000fea0003c00000 */
        /* <DEDUP_REMOVED lines=12> */
[----:B-1----:R-:W-:Y:S02]  /*76c0*/  FADD.FTZ R61, R73, R82 ;  /* 0x00000052493d7221 */ /* 0x002fe40000010000 */
[----:B------:R-:W-:-:S02]  /*76d0*/  IMAD.MOV.U32 R82, RZ, RZ, 0x1 ;  /* 0x00000001ff527424 */ /* 0x000fc400078e00ff */
[----:B------:R-:W-:-:S04]  /*76e0*/  FMUL.FTZ R61, R61, c[0x0][0x1e0] ;  /* 0x000078003d3d7a20 */ /* 0x000fc80000410000 */
[C---:B0-----:R-:W-:Y:S02]  /*76f0*/  FADD.FTZ R63, -R61.reuse, R28 ;  /* 0x0000001c3d3f7221 */ /* 0x041fe40000010100 */
        /* <DEDUP_REMOVED lines=29> */
[----:B------:R-:W-:Y:S01]  /*78d0*/  FFMA.FTZ R63, R80, R80, R63 ;  /* 0x00000050503f7223 */ /* 0x000fe2000001003f */
[----:B------:R-:W-:-:S03]  /*78e0*/  MOV R80, 0xffffffff ;  /* 0xffffffff00507802 */ /* 0x000fc60000000f00 */
[----:B------:R-:W-:Y:S01]  /*78f0*/  FFMA.FTZ R73, R74, R74, R63 ;  /* 0x0000004a4a497223 */ /* 0x000fe2000001003f */
[----:B------:R-:W-:Y:S01]  /*7900*/  MOV R74, 0x7930 ;  /* 0x00007930004a7802 */ /* 0x000fe20000000f00 */
[----:B------:R-:W-:Y:S02]  /*7910*/  IMAD.MOV.U32 R63, RZ, RZ, 0x1f ;  /* 0x0000001fff3f7424 */ /* 0x000fe400078e00ff */
[----:B------:R-:W-:Y:S05]  /*7920*/  CALL.REL.NOINC `($__internal_139_$__cuda_sm70_shflsync_bfly_p) ;  /* 0x0000019000007944 */ /* 0x000fea0003c00000 */
[----:B01----:R-:W-:Y:S01]  /*7930*/  FADD.FTZ R73, R73, R82 ;  /* 0x0000005249497221 */ /* 0x003fe20000010000 */
[----:B------:R-:W-:Y:S01]  /*7940*/  MOV R80, 0xffffffff ;  /* 0xffffffff00507802 */ /* 0x000fe20000000f00 */
[----:B------:R-:W-:Y:S01]  /*7950*/  IMAD.MOV.U32 R82, RZ, RZ, 0x2 ;  /* 0x00000002ff527424 */ /* 0x000fe200078e00ff */
[----:B------:R-:W-:Y:S01]  /*7960*/  MOV R74, 0x7990 ;  /* 0x00007990004a7802 */ /* 0x000fe20000000f00 */
[----:B------:R-:W-:Y:S02]  /*7970*/  IMAD.MOV.U32 R63, RZ, RZ, 0x1f ;  /* 0x0000001fff3f7424 */ /* 0x000fe400078e00ff */
        /* <DEDUP_REMOVED lines=19> */
[----:B01----:R-:W-:Y:S05]  /*7ab0*/  BRA `(.L_x_12986) ;  /* 0xfffff46000007947 */ /* 0x003fea000383ffff */
        .weak           $__internal_139_$__cuda_sm70_shflsync_bfly_p
        .type           $__internal_139_$__cuda_sm70_shflsync_bfly_p,@function
        .size           $__internal_139_$__cuda_sm70_shflsync_bfly_p,(.L_x_15331 - $__internal_139_$__cuda_sm70_shflsync_bfly_p)
$__internal_139_$__cuda_sm70_shflsync_bfly_p:
[----:B------:R-:W-:Y:S01]  /*7ac0*/  IMAD.MOV.U32 R75, RZ, RZ, 0x0 ;  /* 0x00000000ff4b7424 */ /* 0x000fe200078e00ff */
[----:B------:R-:W-:Y:S04]  /*7ad0*/  WARPSYNC R80 ;  /* 0x0000005000007348 */ /* 0x000fe80003800000 */
[----:B------:R0:W1:Y:S01]  /*7ae0*/  SHFL.BFLY PT, R82, R73, R82, R63 ;  /* 0x0c00005249527389 */ /* 0x00006200000e003f */
[----:B------:R-:W-:Y:S05]  /*7af0*/  RET.REL.NODEC R74 `(_ZN10layer_norm13ln_fwd_kernelINS_13Kernel_traitsI6__halfffffjLj512ELj1ELj4ELj1ELj16ENS_18Kernel_traits_baseILj512ES2_ffffjLj128EEEEELb1ELb0ELb1ELb1EEEvNS_9FwdParamsE) ;  /* 0xffff85004a007950 */ /* 0x000fea0003c3ffff */
.L_x_12987:
        /* <DEDUP_REMOVED lines=16> */
.L_x_15331:


//--------------------- .text._ZN10layer_norm13ln_fwd_kernelINS_13Kernel_traitsI6__halfffffjLj512ELj1ELj4ELj1ELj16ENS_18Kernel_traits_baseILj512ES2_ffffjLj128EEEEELb1ELb1ELb0ELb0EEEvNS_9FwdParamsE --------------------------
	.section	.text._ZN10layer_norm13ln_fwd_kernelINS_13Kernel_traitsI6__halfffffjLj512ELj1ELj4ELj1ELj16ENS_18Kernel_traits_baseILj512ES2_ffffjLj128EEEEELb1ELb1ELb0ELb0EEEvNS_9FwdParamsE,"ax",@progbits
	.sectioninfo	@"SHI_REGISTERS=96"
	.align	128
        .global         _ZN10layer_norm13ln_fwd_kernelINS_13Kernel_traitsI6__halfffffjLj512ELj1ELj4ELj1ELj16ENS_18Kernel_traits_baseILj512ES2_ffffjLj128EEEEELb1ELb1ELb0ELb0EEEvNS_9FwdParamsE
        .type           _ZN10layer_norm13ln_fwd_kernelINS_13Kernel_traitsI6__halfffffjLj512ELj1ELj4ELj1ELj16ENS_18Kernel_traits_baseILj512ES2_ffffjLj128EEEEELb1ELb1ELb0ELb0EEEvNS_9FwdParamsE,@function
        .size           _ZN10layer_norm13ln_fwd_kernelINS_13Kernel_traitsI6__halfffffjLj512ELj1ELj4ELj1ELj16ENS_18Kernel_traits_baseILj512ES2_ffffjLj128EEEEELb1ELb1ELb0ELb0EEEvNS_9FwdParamsE,(.L_x_15332 - _ZN10layer_norm13ln_fwd_kernelINS_13Kernel_traitsI6__halfffffjLj512ELj1ELj4ELj1ELj16ENS_18Kernel_traits_baseILj512ES2_ffffjLj128EEEEELb1ELb1ELb0ELb0EEEvNS_9FwdParamsE)
        .other          _ZN10layer_norm13ln_fwd_kernelINS_13Kernel_traitsI6__halfffffjLj512ELj1ELj4ELj1ELj16ENS_18Kernel_traits_baseILj512ES2_ffffjLj128EEEEELb1ELb1ELb0ELb0EEEvNS_9FwdParamsE,@"STO_CUDA_ENTRY STV_DEFAULT"
_ZN10layer_norm13ln_fwd_kernelINS_13Kernel_traitsI6__halfffffjLj512ELj1ELj4ELj1ELj16ENS_18Kernel_traits_baseILj512ES2_ffffjLj128EEEEELb1ELb1ELb0ELb0EEEvNS_9FwdParamsE:
.text._ZN10layer_norm13ln_fwd_kernelINS_13Kernel_traitsI6__halfffffjLj512ELj1ELj4ELj1ELj16ENS_18Kernel_traits_baseILj512ES2_ffffjLj128EEEEELb1ELb1ELb0ELb0EEEvNS_9FwdParamsE:
        /* <DEDUP_REMOVED lines=17> */
[--C-:B-1----:R-:W-:Y:S01]  /*0110*/  IMAD R82, R10, c[0x0][0x0], R83.reuse ;  /* 0x000000000a527a24 */ /* 0x102fe200078e0253 */
[----:B------:R-:W-:-:S03]  /*0120*/  SHF.R.U32.HI R83, RZ, 0x5, R83 ;  /* 0x00000005ff537819 */ /* 0x000fc60000011653 */
[----:B------:R-:W-:-:S04]  /*0130*/  IMAD.WIDE.U32 R6, R82, -0x326172a9, RZ ;  /* 0xcd9e8d5752067825 */ /* 0x000fc800078e00ff */
[----:B------:R-:W-:Y:S01]  /*0140*/  IMAD R83, R10, 0x4, R83 ;  /* 0x000000040a537824 */ /* 0x000fe200078e0253 */
        /* <DEDUP_REMOVED lines=55> */
[----:B------:R-:W-:-:S03]  /*04c0*/  LOP3.LUT R2, R14, 0x1f, RZ, 0x3c, !PT ;  /* 0x0000001f0e027812 */ /* 0x000fc600078e3cff */
[----:B------:R-:W-:Y:S01]  /*04d0*/  IMAD.WIDE.U32 R28, R28, -0x326172a9, RZ ;  /* 0xcd9e8d571c1c7825 */ /* 0x000fe200078e00ff */
[----:B------:R-:W-:Y:S02]  /*04e0*/  LEA.HI.SX32 R73, R3, R2, 0x1e ;  /* 0x0000000203497211 */ /* 0x000fe400078ff2ff */
[----:B------:R-:W-:Y:S02]  /*04f0*/  LOP3.LUT R15, R27, UR22, R4, 0x96, !PT ;  /* 0x000000161b0f7c12 */ /* 0x000fe4000f8e9604 */
[----:B------:R-:W-:Y:S02]  /*0500*/  LOP3.LUT P0, RZ, R73, 0xffffffe0, RZ, 0xc0, !PT ;  /* 0xffffffe049ff7812 */ /* 0x000fe4000780c0ff */
[----:B------:R-:W-:Y:S01]  /*0510*/  LOP3.LUT R24, R29, UR21, R24, 0x96, !PT ;  /* 0x000000151d187c12 */ /* 0x000fe2000f8e9618 */
[----:B------:R-:W-:Y:S01]  /*0520*/  IMAD.HI.U32 R35, R15, -0x326172a9, RZ ;  /* 0xcd9e8d570f237827 */ /* 0x000fe200078e00ff */
[C---:B------:R-:W-:Y:S02]  /*0530*/  ISETP.GE.U32.AND P5, PT, R73.reuse, 0x40, PT ;  /* 0x000000404900780c */ /* 0x040fe40003fa6070 */
[C---:B------:R-:W-:Y:S01]  /*0540*/  ISETP.GE.U32.AND P4, PT, R73.reuse, 0x60, PT ;  /* 0x000000604900780c */ /* 0x040fe20003f86070 */
[----:B------:R-:W-:Y:S01]  /*0550*/  IMAD.HI.U32 R25, R24, -0x2daee0ad, RZ ;  /* 0xd2511f5318197827 */ /* 0x000fe200078e00ff */
[----:B------:R-:W-:-:S02]  /*0560*/  ISETP.GE.U32.AND P3, PT, R73, 0x80, PT ;  /* 0x000000804900780c */ /* 0x000fc40003f66070 */
[----:B------:R-:W-:Y:S02]  /*0570*/  P2R R86, PR, RZ, 0x20 ;  /* 0x00000020ff567803 */ /* 0x000fe40000000000 */
        /* <DEDUP_REMOVED lines=9> */
[C---:B------:R-:W-:Y:S02]  /*0610*/  @P1 LEA.HI.X R5, R14.reuse, c[0x0][0x21c], RZ, 0x3, P2 ;  /* 0x000087000e051a11 */ /* 0x040fe400010f1cff */
[----:B------:R-:W-:-:S03]  /*0620*/  LEA R22, P2, R14, c[0x0][0x1c8], 0x3 ;  /* 0x000072000e167a11 */ /* 0x000fc600078418ff */
[----:B------:R0:W5:Y:S01]  /*0630*/  @P1 LDG.E.64 R16, [R4.64] ;  /* 0x0000000604101981 */ /* 0x000162000c1e1b00 */
[----:B------:R-:W-:-:S06]  /*0640*/  LEA.HI.X R23, R14, c[0x0][0x1cc], RZ, 0x3, P2 ;  /* 0x000073000e177a11 */ /* 0x000fcc00010f1cff */
[----:B------:R-:W5:Y:S01]  /*0650*/  LDG.E.64 R22, [R22.64] ;  /* 0x0000000616167981 */ /* 0x000f62000c1e1b00 */
[----:B------:R-:W-:Y:S01]  /*0660*/  LOP3.LUT R14, R14, 0x20, RZ, 0xfc, !PT ;  /* 0x000000200e0e7812 */ /* 0x000fe200078efcff */
[----:B------:R-:W-:Y:S02]  /*0670*/  @!P1 CS2R R16, SRZ ;  /* 0x0000000000109805 */ /* 0x000fe4000001ff00 */
.L_x_12989:
[----:B0-----:R-:W-:Y:S05]  /*0680*/  BSYNC B0 ;  /* 0x0000000000007941 */ /* 0x001fea0003800000 */
.L_x_12988:
        /* <DEDUP_REMOVED lines=12> */
[----:B------:R-:W5:Y:S01]  /*0750*/  LDG.E.64 R20, [R20.64] ;  /* 0x0000000614147981 */ /* 0x000f62000c1e1b00 */
[----:B------:R-:W-:Y:S01]  /*0760*/  IADD3 R14, R14, 0x20, RZ ;  /* 0x000000200e0e7810 */ /* 0x000fe20007ffe0ff */
[----:B------:R-:W-:Y:S02]  /*0770*/  @!P1 CS2R R12, SRZ ;  /* 0x00000000000c9805 */ /* 0x000fe4000001ff00 */
.L_x_12991:
[----:B0-----:R-:W-:Y:S05]  /*0780*/  BSYNC B0 ;  /* 0x0000000000007941 */ /* 0x001fea0003800000 */
.L_x_12990:
        /* <DEDUP_REMOVED lines=11> */
[----:B------:R-:W-:-:S06]  /*0840*/  LEA.HI.X R7, R14, c[0x0][0x1cc], RZ, 0x3, P2 ;  /* 0x000073000e077a11 */ /* 0x000fcc00010f1cff */
[----:B------:R-:W5:Y:S01]  /*0850*/  LDG.E.64 R6, [R6.64] ;  /* 0x0000000606067981 */ /* 0x000f62000c1e1b00 */
[----:B------:R-:W-:Y:S01]  /*0860*/  IADD3 R14, R14, 0x20, RZ ;  /* 0x000000200e0e7810 */ /* 0x000fe20007ffe0ff */
[----:B------:R-:W-:Y:S02]  /*0870*/  @!P1 CS2R R10, SRZ ;  /* 0x00000000000a9805 */ /* 0x000fe4000001ff00 */
.L_x_12993:
[----:B0-----:R-:W-:Y:S05]  /*0880*/  BSYNC B0 ;  /* 0x0000000000007941 */ /* 0x001fea0003800000 */
.L_x_12992:
        /* <DEDUP_REMOVED lines=13> */
[----:B------:R-:W-:-:S03]  /*0960*/  @!P1 CS2R R8, SRZ ;  /* 0x0000000000089805 */ /* 0x000fc6000001ff00 */
.L_x_12995:
[----:B0-----:R-:W-:Y:S05]  /*0970*/  BSYNC B0 ;  /* 0x0000000000007941 */ /* 0x001fea0003800000 */
.L_x_12994:
[----:B------:R-:W-:Y:S02]  /*0980*/  ISETP.GE.AND P1, PT, R83, c[0x0][0x164], PT ;  /* 0x0000590053007a0c */ /* 0x000fe40003f26270 */
[----:B------:R-:W-:Y:S02]  /*0990*/  LOP3.LUT R78, R35, UR23, R28, 0x96, !PT ;  /* 0x00000017234e7c12 */ /* 0x000fe4000f8e961c */
[----:B------:R-:W-:-:S09]  /*09a0*/  LOP3.LUT R80, R25, UR24, R26, 0x96, !PT ;  /* 0x0000001819507c12 */ /* 0x000fd2000f8e961a */
[----:B------:R-:W-:Y:S05]  /*09b0*/  @P1 EXIT ;  /* 0x000000000000194d */ /* 0x000fea0003800000 */
[----:B-----5:R-:W-:Y:S01]  /*09c0*/  IMAD.MOV.U32 R68, RZ, RZ, R20 ;  /* 0x000000ffff447224 */ /* 0x020fe200078e0014 */
[----:B------:R-:W-:Y:S01]  /*09d0*/  SHF.R.U64 R67, R20, 0x10, R21 ;  /* 0x0000001014437819 */ /* 0x000fe20000001215 */
[----:B------:R-:W-:Y:S01]  /*09e0*/  IMAD.MOV.U32 R20, RZ, RZ, R4 ;  /* 0x000000ffff147224 */ /* 0x000fe200078e0004 */
[----:B------:R-:W-:Y:S01]  /*09f0*/  SHF.R.U64 R50, R4, 0x10, R5 ;  /* 0x0000001004327819 */ /* 0x000fe20000001205 */
[----:B------:R-:W-:Y:S01]  /*0a00*/  IMAD R15, R15, -0x326172a9, RZ ;  /* 0xcd9e8d570f0f7824 */ /* 0x000fe200078e02ff */
[--C-:B------:R-:W-:Y:S01]  /*0a10*/  SHF.R.U64 R71, R22, 0x10, R23.reuse ;  /* 0x0000001016477819 */ /* 0x100fe20000001217 */
[----:B------:R-:W-:Y:S01]  /*0a20*/  IMAD.HI.U32 R4, R80, -0x326172a9, RZ ;  /* 0xcd9e8d5750047827 */ /* 0x000fe200078e00ff */
[----:B------:R-:W-:Y:S01]  /*0a30*/  MOV R31, R23 ;  /* 0x00000017001f7202 */ /* 0x000fe20000000f00 */
[----:B------:R-:W-:Y:S01]  /*0a40*/  BSSY B0, `(.L_x_12996) ;  /* 0x00006c5000007945 */ /* 0x000fe20003800000 */
[----:B------:R-:W-:Y:S01]  /*0a50*/  SHF.R.U32.HI R69, RZ, 0x10, R23 ;  /* 0x00000010ff457819 */ /* 0x000fe20000011617 */
[----:B------:R-:W-:Y:S01]  /*0a60*/  IMAD.MOV.U32 R72, RZ, RZ, R22 ;  /* 0x000000ffff487224 */ /* 0x000fe200078e0016 */
[----:B------:R-:W-:Y:S01]  /*0a70*/  MOV R23, R5 ;  /* 0x0000000500177202 */ /* 0x000fe20000000f00 */
[----:B------:R-:W-:Y:S01]  /*0a80*/  IMAD.MOV.U32 R36, RZ, RZ, R32 ;  /* 0x000000ffff247224 */ /* 0x000fe200078e0020 */
[----:B------:R-:W-:Y:S01]  /*0a90*/  SHF.R.U32.HI R53, RZ, 0x10, R5 ;  /* 0x00000010ff357819 */ /* 0x000fe20000011605 */
[----:B------:R-:W-:Y:S01]  /*0aa0*/  IMAD.MOV.U32 R22, RZ, RZ, R18 ;  /* 0x000000ffff167224 */ /* 0x000fe200078e0012 */
[----:B------:R-:W-:Y:S01]  /*0ab0*/  SHF.R.U64 R32, R32, 0x10, R33 ;  /* 0x0000001020207819 */ /* 0x000fe20000001221 */
[----:B------:R-:W-:Y:S01]  /*0ac0*/  IMAD.MOV.U32 R29, RZ, RZ, R21 ;  /* 0x000000ffff1d7224 */ /* 0x000fe200078e0015 */
[----:B------:R-:W-:Y:S01]  /*0ad0*/  MOV R35, R33 ;  /* 0x0000002100237202 */ /* 0x000fe20000000f00 */
[----:B------:R-:W-:Y:S01]  /*0ae0*/  IMAD R24, R24, -0x2daee0ad, RZ ;  /* 0xd2511f5318187824 */ /* 0x000fe200078e02ff */
[----:B------:R-:W-:Y:S01]  /*0af0*/  SHF.R.U32.HI R34, RZ, 0x10, R33 ;  /* 0x00000010ff227819 */ /* 0x000fe20000011621 */
[----:B------:R-:W-:Y:S01]  /*0b00*/  IMAD.HI.U32 R5, R78, -0x2daee0ad, RZ ;  /* 0xd2511f534e057827 */ /* 0x000fe200078e00ff */
[----:B------:R-:W-:Y:S01]  /*0b10*/  SHF.R.U32.HI R14, RZ, 0x10, R21 ;  /* 0x00000010ff0e7819 */ /* 0x000fe20000011615 */
[----:B------:R-:W-:Y:S01]  /*0b20*/  HADD2.F32 R72, -RZ, R72.H0_H0 ;  /* 0x20000048ff487230 */ /* 0x000fe20000004100 */
[----:B------:R-:W-:Y:S01]  /*0b30*/  SHF.R.U64 R18, R18, 0x10, R19 ;  /* 0x0000001012127819 */ /* 0x000fe20000001213 */
[----:B------:R-:W-:Y:S01]  /*0b40*/  IMAD.MOV.U32 R30, RZ, RZ, R38 ;  /* 0x000000ffff1e7224 */ /* 0x000fe200078e0026 */
[--C-:B------:R-:W-:Y:S01]  /*0b50*/  SHF.R.U64 R26, R38, 0x10, R39.reuse ;  /* 0x00000010261a7819 */ /* 0x100fe20000001227 */
[--C-:B------:R-:W-:Y:S01]  /*0b60*/  IMAD.MOV.U32 R33, RZ, RZ, R39.reuse ;  /* 0x000000ffff217224 */ /* 0x100fe200078e0027 */
        /* <DEDUP_REMOVED lines=8> */
[----:B------:R-:W-:Y:S01]  /*0bf0*/  SHF.R.U32.HI R49, RZ, 0x10, R7 ;  /* 0x00000010ff317819 */ /* 0x000fe20000011607 */
[----:B------:R-:W-:Y:S01]  /*0c00*/  HADD2.F32 R19, -RZ, R16.H0_H0 ;  /* 0x20000010ff137230 */ /* 0x000fe20000004100 */
[--C-:B------:R-:W-:Y:S01]  /*0c10*/  SHF.R.U64 R55, R2, 0x10, R3.reuse ;  /* 0x0000001002377819 */ /* 0x100fe20000001203 */
[----:B------:R-:W-:Y:S01]  /*0c20*/  IMAD R80, R80, -0x326172a9, RZ ;  /* 0xcd9e8d5750507824 */ /* 0x000fe200078e02ff */
[----:B------:R-:W-:Y:S01]  /*0c30*/  SHF.R.U32.HI R57, RZ, 0x10, R3 ;  /* 0x00000010ff397819 */ /* 0x000fe20000011603 */
[----:B------:R-:W-:Y:S01]  /*0c40*/  IMAD R78, R78, -0x2daee0ad, RZ ;  /* 0xd2511f534e4e7824 */ /* 0x000fe200078e02ff */
[--C-:B------:R-:W-:Y:S01]  /*0c50*/  SHF.R.U64 R58, R16, 0x10, R17.reuse ;  /* 0x00000010103a7819 */ /* 0x100fe20000001211 */
[----:B------:R-:W-:Y:S01]  /*0c60*/  HADD2.F32 R16, -RZ, R18.H0_H0 ;  /* 0x20000012ff107230 */ /* 0x000fe20000004100 */
[----:B------:R-:W-:Y:S01]  /*0c70*/  SHF.R.U32.HI R60, RZ, 0x10, R17 ;  /* 0x00000010ff3c7819 */ /* 0x000fe20000011611 */
[----:B------:R-:W-:Y:S01]  /*0c80*/  HADD2.F32 R17, -RZ, R17.H0_H0 ;  /* 0x20000011ff117230 */ /* 0x000fe20000004100 */
[--C-:B------:R-:W-:Y:S01]  /*0c90*/  SHF.R.U64 R62, R12, 0x10, R13.reuse ;  /* 0x000000100c3e7819 */ /* 0x100fe2000000120d */
[----:B------:R-:W-:Y:S01]  /*0ca0*/  IMAD.MOV.U32 R74, RZ, RZ, RZ ;  /* 0x000000ffff4a7224 */ /* 0x000fe200078e00ff */
        /* <DEDUP_REMOVED lines=53> */
.L_x_13128:
[----:B------:R-:W-:Y:S01]  /*1000*/  ISETP.NE.U32.AND P1, PT, RZ, c[0x0][0x1c0], PT ;  /* 0x00007000ff007a0c */ /* 0x000fe20003f25070 */
[----:B------:R-:W-:-:S03]  /*1010*/  IMAD.MOV.U32 R41, RZ, RZ, 0x3f800000 ;  /* 0x3f800000ff297424 */ /* 0x000fc600078e00ff */
        /* <DEDUP_REMOVED lines=33> */
.L_x_13000:
[----:B0-----:R-:W-:Y:S02]  /*1230*/  IMAD.MOV.U32 R91, RZ, RZ, R80 ;  /* 0x000000ffff5b7224 */ /* 0x001fe400078e0050 */
.L_x_13001:
[----:B------:R-:W-:Y:S05]  /*1240*/  BSYNC B2 ;  /* 0x0000000000027941 */ /* 0x000fea0003800000 */
.L_x_12999:
        /* <DEDUP_REMOVED lines=16> */
.L_x_13005:
[----:B------:R-:W-:Y:S05]  /*1350*/  BSYNC B3 ;  /* 0x0000000000037941 */ /* 0x000fea0003800000 */
.L_x_13004:
        /* <DEDUP_REMOVED lines=44> */
.L_x_13003:
[----:B------:R-:W-:Y:S05]  /*1620*/  BSYNC B2 ;  /* 0x0000000000027941 */ /* 0x000fea0003800000 */
.L_x_13002:
        /* <DEDUP_REMOVED lines=23> */
.L_x_13007:
[----:B------:R-:W-:Y:S02]  /*17a0*/  IMAD.MOV.U32 R88, RZ, RZ, R80 ;  /* 0x000000ffff587224 */ /* 0x000fe400078e0050 */
.L_x_13008:
[----:B------:R-:W-:Y:S05]  /*17b0*/  BSYNC B2 ;  /* 0x0000000000027941 */ /* 0x000fea0003800000 */
.L_x_13006:
        /* <DEDUP_REMOVED lines=16> */
.L_x_13012:
[----:B------:R-:W-:Y:S05]  /*18c0*/  BSYNC B3 ;  /* 0x0000000000037941 */ /* 0x000fea0003800000 */
.L_x_13011:
        /* <DEDUP_REMOVED lines=44> */
.L_x_13010:
[----:B------:R-:W-:Y:S05]  /*1b90*/  BSYNC B2 ;  /* 0x0000000000027941 */ /* 0x000fea0003800000 */
.L_x_13009:
[----:B------:R-:W0:Y:S01]  /*1ba0*/  I2F.U32 R43, R88 ;  /* 0x00000058002b7306 */ /* 0x000e220000201000 */
[----:B------:R-:W-:Y:S01]  /*1bb0*/  FMUL.FTZ R25, R25, R41 ;  /* 0x0000002919197220 */ /* 0x000fe20000410000 */
[----:B------:R-:W-:Y:S01]  /*1bc0*/  ISETP.NE.AND P4, PT, R77, 0x1, PT ;  /* 0x000000014d00780c */ /* 0x000fe20003f85270 */
[----:B------:R-:W-:Y:S02]  /*1bd0*/  BSSY B2, `(.L_x_13013) ;  /* 0x0000012000027945 */ /* 0x000fe40003800000 */
        /* <DEDUP_REMOVED lines=16> */
.L_x_13014:
[----:B------:R-:W-:Y:S02]  /*1ce0*/  MOV R88, R80 ;  /* 0x0000005000587202 */ /* 0x000fe40000000f00 */
.L_x_13015:
[----:B------:R-:W-:Y:S05]  /*1cf0*/  BSYNC B2 ;  /* 0x0000000000027941 */ /* 0x000fea0003800000 */
.L_x_13013:
        /* <DEDUP_REMOVED lines=16> */
.L_x_13019:
[----:B------:R-:W-:Y:S05]  /*1e00*/  BSYNC B3 ;  /* 0x0000000000037941 */ /* 0x000fea0003800000 */
.L_x_13018:
        /* <DEDUP_REMOVED lines=44> */
.L_x_13017:
[----:B------:R-:W-:Y:S05]  /*20d0*/  BSYNC B2 ;  /* 0x0000000000027941 */ /* 0x000fea0003800000 */
.L_x_13016:
[----:B------:R-:W0:Y:S01]  /*20e0*/  I2F.U32 R43, R88 ;  /* 0x00000058002b7306 */ /* 0x000e220000201000 */
[----:B------:R-:W-:Y:S01]  /*20f0*/  FMUL.FTZ R26, R26, R41 ;  /* 0x000000291a1a7220 */ /* 0x000fe20000410000 */
[C---:B------:R-:W-:Y:S01]  /*2100*/  ISETP.NE.AND P5, PT, R42.reuse, 0x1, PT ;  /* 0x000000012a00780c */ /* 0x040fe20003fa5270 */
[----:B------:R-:W-:Y:S01]  /*2110*/  BSSY B2, `(.L_x_13020) ;  /* 0x0000012000027945 */ /* 0x000fe20003800000 */
[----:B------:R-:W-:Y:S01]  /*2120*/  IADD3 R77, R42, 0x1, RZ ;  /* 0x000000012a4d7810 */ /* 0x000fe20007ffe0ff */
        /* <DEDUP_REMOVED lines=15> */
.L_x_13021:
[----:B------:R-:W-:Y:S02]  /*2220*/  IMAD.MOV.U32 R91, RZ, RZ, R80 ;  /* 0x000000ffff5b7224 */ /* 0x000fe400078e0050 */
.L_x_13022:
[----:B------:R-:W-:Y:S05]  /*2230*/  BSYNC B2 ;  /* 0x0000000000027941 */ /* 0x000fea0003800000 */
.L_x_13020:
        /* <DEDUP_REMOVED lines=16> */
.L_x_13026:
[----:B------:R-:W-:Y:S05]  /*2340*/  BSYNC B3 ;  /* 0x0000000000037941 */ /* 0x000fea0003800000 */
.L_x_13025:
        /* <DEDUP_REMOVED lines=44> */
.L_x_13024:
[----:B------:R-:W-:Y:S05]  /*2610*/  BSYNC B2 ;  /* 0x0000000000027941 */ /* 0x000fea0003800000 */
.L_x_13023:
        /* <DEDUP_REMOVED lines=9> */
[----:B------:R-:W-:-:S05]  /*26b0*/  FSEL R42, R27, RZ, !P5 ;  /* 0x000000ff1b2a7208 */ /* 0x000fca0006800000 */
[----:B------:R-:W-:Y:S01]  /*26c0*/  FMUL.FTZ R27, R69, R42 ;  /* 0x0000002a451b7220 */ /* 0x000fe20000410000 */
        /* <DEDUP_REMOVED lines=10> */
.L_x_12998:
[----:B0-----:R-:W-:Y:S05]  /*2770*/  BSYNC B1 ;  /* 0x0000000000017941 */ /* 0x001fea0003800000 */
.L_x_12997:
        /* <DEDUP_REMOVED lines=23> */
.L_x_13030:
[----:B0-----:R-:W-:Y:S02]  /*28f0*/  IMAD.MOV.U32 R90, RZ, RZ, R80 ;  /* 0x000000ffff5a7224 */ /* 0x001fe400078e0050 */
.L_x_13031:
[----:B------:R-:W-:Y:S05]  /*2900*/  BSYNC B2 ;  /* 0x0000000000027941 */ /* 0x000fea0003800000 */
.L_x_13029:
        /* <DEDUP_REMOVED lines=16> */
.L_x_13035:
[----:B------:R-:W-:Y:S05]  /*2a10*/  BSYNC B3 ;  /* 0x0000000000037941 */ /* 0x000fea0003800000 */
.L_x_13034:
        /* <DEDUP_REMOVED lines=44> */
.L_x_13033:
[----:B------:R-:W-:Y:S05]  /*2ce0*/  BSYNC B2 ;  /* 0x0000000000027941 */ /* 0x000fea0003800000 */
.L_x_13032:
[----:B------:R-:W0:Y:S01]  /*2cf0*/  I2F.U32 R88, R90 ;  /* 0x0000005a00587306 */ /* 0x000e220000201000 */
[----:B------:R-:W-:Y:S01]  /*2d00*/  IMAD.MOV.U32 R43, RZ, RZ, 0x2f800000 ;  /* 0x2f800000ff2b7424 */ /* 0x000fe200078e00ff */
[----:B------:R-:W-:Y:S01]  /*2d10*/  ISETP.NE.U32.AND P2, PT, RZ, c[0x0][0x180], PT ;  /* 0x00006000ff007a0c */ /* 0x000fe20003f45070 */
[----:B-----5:R-:W-:Y:S01]  /*2d20*/  FMUL.FTZ R28, R28, R41 ;  /* 0x000000291c1c7220 */ /* 0x020fe20000410000 */
[----:B------:R-:W-:Y:S01]  /*2d30*/  ISETP.NE.AND P3, PT, R91, 0x1, PT ;  /* 0x000000015b00780c */ /* 0x000fe20003f65270 */
[----:B------:R-:W-:Y:S01]  /*2d40*/  BSSY B2, `(.L_x_13036) ;  /* 0x0000013000027945 */ /* 0x000fe20003800000 */
[----:B------:R-:W-:Y:S01]  /*2d50*/  ISETP.NE.AND.EX P2, PT, RZ, c[0x0][0x184], PT, P2 ;  /* 0x00006100ff007a0c */ /* 0x000fe20003f45320 */
        /* <DEDUP_REMOVED lines=16> */
.L_x_13037:
[----:B------:R-:W-:Y:S02]  /*2e60*/  IMAD.MOV.U32 R90, RZ, RZ, R80 ;  /* 0x000000ffff5a7224 */ /* 0x000fe400078e0050 */
.L_x_13038:
[----:B------:R-:W-:Y:S05]  /*2e70*/  BSYNC B2 ;  /* 0x0000000000027941 */ /* 0x000fea0003800000 */
.L_x_13036:
        /* <DEDUP_REMOVED lines=16> */
.L_x_13042:
[----:B------:R-:W-:Y:S05]  /*2f80*/  BSYNC B3 ;  /* 0x0000000000037941 */ /* 0x000fea0003800000 */
.L_x_13041:
        /* <DEDUP_REMOVED lines=44> */
.L_x_13040:
[----:B------:R-:W-:Y:S05]  /*3250*/  BSYNC B2 ;  /* 0x0000000000027941 */ /* 0x000fea0003800000 */
.L_x_13039:
        /* <DEDUP_REMOVED lines=20> */
.L_x_13044:
[----:B------:R-:W-:Y:S02]  /*33a0*/  IMAD.MOV.U32 R90, RZ, RZ, R80 ;  /* 0x000000ffff5a7224 */ /* 0x000fe400078e0050 */
.L_x_13045:
[----:B------:R-:W-:Y:S05]  /*33b0*/  BSYNC B2 ;  /* 0x0000000000027941 */ /* 0x000fea0003800000 */
.L_x_13043:
        /* <DEDUP_REMOVED lines=16> */
.L_x_13049:
[----:B------:R-:W-:Y:S05]  /*34c0*/  BSYNC B3 ;  /* 0x0000000000037941 */ /* 0x000fea0003800000 */
.L_x_13048:
        /* <DEDUP_REMOVED lines=44> */
.L_x_13047:
[----:B------:R-:W-:Y:S05]  /*3790*/  BSYNC B2 ;  /* 0x0000000000027941 */ /* 0x000fea0003800000 */
.L_x_13046:
        /* <DEDUP_REMOVED lines=20> */
.L_x_13051:
[----:B------:R-:W-:Y:S02]  /*38e0*/  IMAD.MOV.U32 R90, RZ, RZ, R80 ;  /* 0x000000ffff5a7224 */ /* 0x000fe400078e0050 */
.L_x_13052:
[----:B------:R-:W-:Y:S05]  /*38f0*/  BSYNC B2 ;  /* 0x0000000000027941 */ /* 0x000fea0003800000 */
.L_x_13050:
        /* <DEDUP_REMOVED lines=16> */
.L_x_13056:
[----:B------:R-:W-:Y:S05]  /*3a00*/  BSYNC B3 ;  /* 0x0000000000037941 */ /* 0x000fea0003800000 */
.L_x_13055:
        /* <DEDUP_REMOVED lines=44> */
.L_x_13054:
[----:B------:R-:W-:Y:S05]  /*3cd0*/  BSYNC B2 ;  /* 0x0000000000027941 */ /* 0x000fea0003800000 */
.L_x_13053:
[----:B------:R-:W0:Y:S01]  /*3ce0*/  I2F.U32 R88, R90 ;  /* 0x0000005a00587306 */ /* 0x000e220000201000 */
[----:B------:R-:W-:Y:S01]  /*3cf0*/  FMUL.FTZ R31, R31, R41 ;  /* 0x000000291f1f7220 */ /* 0x000fe20000410000 */
[----:B------:R-:W-:-:S03]  /*3d00*/  SEL R89, RZ, 0x100, P3 ;  /* 0x00000100ff597807 */ /* 0x000fc60001800000 */
[----:B------:R-:W-:Y:S02]  /*3d10*/  FMUL.FTZ R31, R31, c[0x0][0x1e8] ;  /* 0x00007a001f1f7a20 */ /* 0x000fe40000410000 */
[----:B0-----:R-:W-:-:S05]  /*3d20*/  FFMA.FTZ R88, R88, R43, 1.1641532182693481445e-10 ;  /* 0x2f00000058587423 */ /* 0x001fca000001002b */
[----:B------:R-:W-:Y:S02]  /*3d30*/  FSETP.GTU.FTZ.AND P5, PT, R88, c[0x0][0x1e4], PT ;  /* 0x0000790058007a0b */ /* 0x000fe40003fbc000 */
[----:B------:R-:W-:Y:S02]  /*3d40*/  SEL R88, RZ, 0x10000, P4 ;  /* 0x00010000ff587807 */ /* 0x000fe40002000000 */
[----:B------:R-:W-:Y:S02]  /*3d50*/  FSEL R31, R31, RZ, !P5 ;  /* 0x000000ff1f1f7208 */ /* 0x000fe40006800000 */
[----:B------:R-:W-:-:S03]  /*3d60*/  SEL R43, RZ, 0x1000000, P5 ;  /* 0x01000000ff2b7807 */ /* 0x000fc60002800000 */
[----:B------:R-:W-:Y:S01]  /*3d70*/  FMUL.FTZ R31, R14, R31 ;  /* 0x0000001f0e1f7220 */ /* 0x000fe20000410000 */
[----:B------:R-:W-:Y:S02]  /*3d80*/  IADD3 R43, R89, R43, R88 ;  /* 0x0000002b592b7210 */ /* 0x000fe40007ffe058 */
[----:B------:R-:W-:Y:S01]  /*3d90*/  SEL R88, RZ, 0x1, P1 ;  /* 0x00000001ff587807 */ /* 0x000fe20000800000 */
[----:B------:R-:W-:Y:S01]  /*3da0*/  @P2 FADD.FTZ R31, R23, R31 ;  /* 0x0000001f171f2221 */ /* 0x000fe20000010000 */
[C---:B------:R-:W-:Y:S02]  /*3db0*/  LEA R92, P2, R42.reuse, c[0x0][0x188], 0x4 ;  /* 0x000062002a5c7a11 */ /* 0x040fe400078420ff */
[----:B------:R-:W-:Y:S02]  /*3dc0*/  IADD3 R43, R43, R88, RZ ;  /* 0x000000582b2b7210 */ /* 0x000fe40007ffe0ff */
[C---:B------:R-:W-:Y:S02]  /*3dd0*/  LEA R88, P1, R42.reuse, c[0x0][0x190], 0x2 ;  /* 0x000064002a587a11 */ /* 0x040fe400078210ff */
[----:B------:R-:W-:-:S02]  /*3de0*/  LEA.HI.X R93, R42, c[0x0][0x18c], RZ, 0x4, P2 ;  /* 0x000063002a5d7a11 */ /* 0x000fc400010f24ff */
[C---:B------:R-:W-:Y:S02]  /*3df0*/  LEA.HI.X R89, R42.reuse, c[0x0][0x194], RZ, 0x2, P1 ;  /* 0x000065002a597a11 */ /* 0x040fe400008f14ff */
[----:B------:R-:W-:Y:S01]  /*3e00*/  IADD3 R42, R42, 0x20, RZ ;  /* 0x000000202a2a7810 */ /* 0x000fe20007ffe0ff */
[----:B------:R0:W-:Y:S04]  /*3e10*/  STG.E.128 [R92.64], R28 ;  /* 0x0000001c5c007986 */ /* 0x0001e8000c101d06 */
[----:B------:R0:W-:Y:S02]  /*3e20*/  STG.E [R88.64], R43 ;  /* 0x0000002b58007986 */ /* 0x0001e4000c101906 */
.L_x_13028:
[----:B------:R-:W-:Y:S05]  /*3e30*/  BSYNC B1 ;  /* 0x0000000000017941 */ /* 0x000fea0003800000 */
.L_x_13027:
        /* <DEDUP_REMOVED lines=23> */
.L_x_13060:
[----:B0-----:R-:W-:Y:S02]  /*3fb0*/  IMAD.MOV.U32 R90, RZ, RZ, R80 ;  /* 0x000000ffff5a7224 */ /* 0x001fe400078e0050 */
.L_x_13061:
[----:B------:R-:W-:Y:S05]  /*3fc0*/  BSYNC B2 ;  /* 0x0000000000027941 */ /* 0x000fea0003800000 */
.L_x_13059:
        /* <DEDUP_REMOVED lines=16> */
.L_x_13065:
[----:B------:R-:W-:Y:S05]  /*40d0*/  BSYNC B3 ;  /* 0x0000000000037941 */ /* 0x000fea0003800000 */
.L_x_13064:
        /* <DEDUP_REMOVED lines=44> */
.L_x_13063:
[----:B------:R-:W-:Y:S05]  /*43a0*/  BSYNC B2 ;  /* 0x0000000000027941 */ /* 0x000fea0003800000 */
.L_x_13062:
[----:B------:R-:W0:Y:S01]  /*43b0*/  I2F.U32 R88, R90 ;  /* 0x0000005a00587306 */ /* 0x000e220000201000 */
[----:B------:R-:W-:Y:S01]  /*43c0*/  HFMA2.MMA R43, -RZ, RZ, 0.1171875, 0 ;  /* 0x2f800000ff2b7435 */ /* 0x000fe200000001ff */
[----:B-----5:R-:W-:Y:S01]  /*43d0*/  FMUL.FTZ R32, R32, R41 ;  /* 0x0000002920207220 */ /* 0x020fe20000410000 */
[----:B------:R-:W-:Y:S01]  /*43e0*/  ISETP.NE.U32.AND P2, PT, RZ, c[0x0][0x180], PT ;  /* 0x00006000ff007a0c */ /* 0x000fe20003f45070 */
[----:B------:R-:W-:Y:S01]  /*43f0*/  BSSY B2, `(.L_x_13066) ;  /* 0x0000014000027945 */ /* 0x000fe20003800000 */
[----:B------:R-:W-:Y:S01]  /*4400*/  ISETP.NE.AND P3, PT, R91, 0x1, PT ;  /* 0x000000015b00780c */ /* 0x000fe20003f65270 */
[----:B------:R-:W-:Y:S01]  /*4410*/  FMUL.FTZ R32, R32, c[0x0][0x1e8] ;  /* 0x00007a0020207a20 */ /* 0x000fe20000410000 */
[----:B------:R-:W-:-:S04]  /*4420*/  ISETP.NE.AND.EX P2, PT, RZ, c[0x0][0x184], PT, P2 ;  /* 0x00006100ff007a0c */ /* 0x000fc80003f45320 */
        /* <DEDUP_REMOVED lines=15> */
.L_x_13067:
[----:B------:R-:W-:Y:S02]  /*4520*/  MOV R90, R80 ;  /* 0x00000050005a7202 */ /* 0x000fe40000000f00 */
.L_x_13068:
[----:B------:R-:W-:Y:S05]  /*4530*/  BSYNC B2 ;  /* 0x0000000000027941 */ /* 0x000fea0003800000 */
.L_x_13066:
        /* <DEDUP_REMOVED lines=16> */
.L_x_13072:
[----:B------:R-:W-:Y:S05]  /*4640*/  BSYNC B3 ;  /* 0x0000000000037941 */ /* 0x000fea0003800000 */
.L_x_13071:
        /* <DEDUP_REMOVED lines=44> */
.L_x_13070:
[----:B------:R-:W-:Y:S05]  /*4910*/  BSYNC B2 ;  /* 0x0000000000027941 */ /* 0x000fea0003800000 */
.L_x_13069:
        /* <DEDUP_REMOVED lines=20> */
.L_x_13074:
[----:B------:R-:W-:Y:S02]  /*4a60*/  MOV R90, R80 ;  /* 0x00000050005a7202 */ /* 0x000fe40000000f00 */
.L_x_13075:
[----:B------:R-:W-:Y:S05]  /*4a70*/  BSYNC B2 ;  /* 0x0000000000027941 */ /* 0x000fea0003800000 */
.L_x_13073:
        /* <DEDUP_REMOVED lines=16> */
.L_x_13079:
[----:B------:R-:W-:Y:S05]  /*4b80*/  BSYNC B3 ;  /* 0x0000000000037941 */ /* 0x000fea0003800000 */
.L_x_13078:
        /* <DEDUP_REMOVED lines=42> */
[----:B------:R-:W-:Y:S01]  /*4e30*/  HFMA2.MMA R88, -RZ, RZ, 0, 0 ;  /* 0x00000000ff587435 */ /* 0x000fe200000001ff */
[----:B------:R-:W-:-:S05]  /*4e40*/  LOP3.LUT R76, R89, UR26, R76, 0x96, !PT ;  /* 0x0000001a594c7c12 */ /* 0x000fca000f8e964c */
.L_x_13077:
[----:B------:R-:W-:Y:S05]  /*4e50*/  BSYNC B2 ;  /* 0x0000000000027941 */ /* 0x000fea0003800000 */
.L_x_13076:
        /* <DEDUP_REMOVED lines=20> */
.L_x_13081:
[----:B------:R-:W-:Y:S02]  /*4fa0*/  IMAD.MOV.U32 R90, RZ, RZ, R80 ;  /* 0x000000ffff5a7224 */ /* 0x000fe400078e0050 */
.L_x_13082:
[----:B------:R-:W-:Y:S05]  /*4fb0*/  BSYNC B2 ;  /* 0x0000000000027941 */ /* 0x000fea0003800000 */
.L_x_13080:
        /* <DEDUP_REMOVED lines=16> */
.L_x_13086:
[----:B------:R-:W-:Y:S05]  /*50c0*/  BSYNC B3 ;  /* 0x0000000000037941 */ /* 0x000fea0003800000 */
.L_x_13085:
        /* <DEDUP_REMOVED lines=44> */
.L_x_13084:
[----:B------:R-:W-:Y:S05]  /*5390*/  BSYNC B2 ;  /* 0x0000000000027941 */ /* 0x000fea0003800000 */
.L_x_13083:
[----:B------:R-:W0:Y:S01]  /*53a0*/  I2F.U32 R88, R90 ;  /* 0x0000005a00587306 */ /* 0x000e220000201000 */
[----:B------:R-:W-:Y:S01]  /*53b0*/  FMUL.FTZ R35, R35, R41 ;  /* 0x0000002923237220 */ /* 0x000fe20000410000 */
[----:B------:R-:W-:-:S03]  /*53c0*/  SEL R89, RZ, 0x100, P3 ;  /* 0x00000100ff597807 */ /* 0x000fc60001800000 */
[----:B------:R-:W-:Y:S02]  /*53d0*/  FMUL.FTZ R35, R35, c[0x0][0x1e8] ;  /* 0x00007a0023237a20 */ /* 0x000fe40000410000 */
[----:B0-----:R-:W-:-:S05]  /*53e0*/  FFMA.FTZ R88, R88, R43, 1.1641532182693481445e-10 ;  /* 0x2f00000058587423 */ /* 0x001fca000001002b */
[----:B------:R-:W-:-:S04]  /*53f0*/  FSETP.GTU.FTZ.AND P5, PT, R88, c[0x0][0x1e4], PT ;  /* 0x0000790058007a0b */ /* 0x000fc80003fbc000 */
[----:B------:R-:W-:Y:S02]  /*5400*/  FSEL R88, R35, RZ, !P5 ;  /* 0x000000ff23587208 */ /* 0x000fe40006800000 */
[----:B------:R-:W-:-:S03]  /*5410*/  SEL R43, RZ, 0x1000000, P5 ;  /* 0x01000000ff2b7807 */ /* 0x000fc60002800000 */
[----:B------:R-:W-:Y:S01]  /*5420*/  FMUL.FTZ R35, R49, R88 ;  /* 0x0000005831237220 */ /* 0x000fe20000410000 */
[----:B------:R-:W-:-:S03]  /*5430*/  SEL R88, RZ, 0x10000, P4 ;  /* 0x00010000ff587807 */ /* 0x000fc60002000000 */
[----:B------:R-:W-:Y:S01]  /*5440*/  @P2 FADD.FTZ R35, R23, R35 ;  /* 0x0000002317232221 */ /* 0x000fe20000010000 */
[----:B------:R-:W-:Y:S02]  /*5450*/  IADD3 R43, R89, R43, R88 ;  /* 0x0000002b592b7210 */ /* 0x000fe40007ffe058 */
[----:B------:R-:W-:Y:S02]  /*5460*/  SEL R88, RZ, 0x1, P1 ;  /* 0x00000001ff587807 */ /* 0x000fe40000800000 */
[----:B------:R-:W-:-:S03]  /*5470*/  LEA R92, P2, R42, c[0x0][0x188], 0x4 ;  /* 0x000062002a5c7a11 */ /* 0x000fc600078420ff */
[----:B------:R-:W-:Y:S01]  /*5480*/  IMAD.IADD R43, R43, 0x1, R88 ;  /* 0x000000012b2b7824 */ /* 0x000fe200078e0258 */
[C---:B------:R-:W-:Y:S02]  /*5490*/  LEA R88, P1, R42.reuse, c[0x0][0x190], 0x2 ;  /* 0x000064002a587a11 */ /* 0x040fe400078210ff */
[C---:B------:R-:W-:Y:S02]  /*54a0*/  LEA.HI.X R93, R42.reuse, c[0x0][0x18c], RZ, 0x4, P2 ;  /* 0x000063002a5d7a11 */ /* 0x040fe400010f24ff */
[C---:B------:R-:W-:Y:S02]  /*54b0*/  LEA.HI.X R89, R42.reuse, c[0x0][0x194], RZ, 0x2, P1 ;  /* 0x000065002a597a11 */ /* 0x040fe400008f14ff */
[----:B------:R-:W-:Y:S01]  /*54c0*/  IADD3 R42, R42, 0x20, RZ ;  /* 0x000000202a2a7810 */ /* 0x000fe20007ffe0ff */
[----:B------:R0:W-:Y:S04]  /*54d0*/  STG.E.128 [R92.64], R32 ;  /* 0x000000205c007986 */ /* 0x0001e8000c101d06 */
[----:B------:R0:W-:Y:S02]  /*54e0*/  STG.E [R88.64], R43 ;  /* 0x0000002b58007986 */ /* 0x0001e4000c101906 */
.L_x_13058:
[----:B------:R-:W-:Y:S05]  /*54f0*/  BSYNC B1 ;  /* 0x0000000000017941 */ /* 0x000fea0003800000 */
.L_x_13057:
        /* <DEDUP_REMOVED lines=23> */
.L_x_13090:
[----:B0-----:R-:W-:Y:S02]  /*5670*/  IMAD.MOV.U32 R90, RZ, RZ, R80 ;  /* 0x000000ffff5a7224 */ /* 0x001fe400078e0050 */
.L_x_13091:
[----:B------:R-:W-:Y:S05]  /*5680*/  BSYNC B2 ;  /* 0x0000000000027941 */ /* 0x000fea0003800000 */
.L_x_13089:
        /* <DEDUP_REMOVED lines=16> */
.L_x_13095:
[----:B------:R-:W-:Y:S05]  /*5790*/  BSYNC B3 ;  /* 0x0000000000037941 */ /* 0x000fea0003800000 */
.L_x_13094:
        /* <DEDUP_REMOVED lines=44> */
.L_x_13093:
[----:B------:R-:W-:Y:S05]  /*5a60*/  BSYNC B2 ;  /* 0x0000000000027941 */ /* 0x000fea0003800000 */
.L_x_13092:
        /* <DEDUP_REMOVED lines=23> */
.L_x_13097:
[----:B------:R-:W-:Y:S02]  /*5be0*/  MOV R90, R80 ;  /* 0x00000050005a7202 */ /* 0x000fe40000000f00 */
.L_x_13098:
[----:B------:R-:W-:Y:S05]  /*5bf0*/  BSYNC B2 ;  /* 0x0000000000027941 */ /* 0x000fea0003800000 */
.L_x_13096:
        /* <DEDUP_REMOVED lines=16> */
.L_x_13102:
[----:B------:R-:W-:Y:S05]  /*5d00*/  BSYNC B3 ;  /* 0x0000000000037941 */ /* 0x000fea0003800000 */
.L_x_13101:
        /* <DEDUP_REMOVED lines=44> */
.L_x_13100:
[----:B------:R-:W-:Y:S05]  /*5fd0*/  BSYNC B2 ;  /* 0x0000000000027941 */ /* 0x000fea0003800000 */
.L_x_13099:
        /* <DEDUP_REMOVED lines=20> */
.L_x_13104:
[----:B------:R-:W-:Y:S02]  /*6120*/  IMAD.MOV.U32 R90, RZ, RZ, R80 ;  /* 0x000000ffff5a7224 */ /* 0x000fe400078e0050 */
.L_x_13105:
[----:B------:R-:W-:Y:S05]  /*6130*/  BSYNC B2 ;  /* 0x0000000000027941 */ /* 0x000fea0003800000 */
.L_x_13103:
        /* <DEDUP_REMOVED lines=16> */
.L_x_13109:
[----:B------:R-:W-:Y:S05]  /*6240*/  BSYNC B3 ;  /* 0x0000000000037941 */ /* 0x000fea0003800000 */
.L_x_13108:
        /* <DEDUP_REMOVED lines=44> */
.L_x_13107:
[----:B------:R-:W-:Y:S05]  /*6510*/  BSYNC B2 ;  /* 0x0000000000027941 */ /* 0x000fea0003800000 */
.L_x_13106:
        /* <DEDUP_REMOVED lines=20> */
.L_x_13111:
[----:B------:R-:W-:Y:S02]  /*6660*/  IMAD.MOV.U32 R90, RZ, RZ, R80 ;  /* 0x000000ffff5a7224 */ /* 0x000fe400078e0050 */
.L_x_13112:
[----:B------:R-:W-:Y:S05]  /*6670*/  BSYNC B2 ;  /* 0x0000000000027941 */ /* 0x000fea0003800000 */
.L_x_13110:
        /* <DEDUP_REMOVED lines=16> */
.L_x_13116:
[----:B------:R-:W-:Y:S05]  /*6780*/  BSYNC B3 ;  /* 0x0000000000037941 */ /* 0x000fea0003800000 */
.L_x_13115:
        /* <DEDUP_REMOVED lines=44> */
.L_x_13114:
[----:B------:R-:W-:Y:S05]  /*6a50*/  BSYNC B2 ;  /* 0x0000000000027941 */ /* 0x000fea0003800000 */
.L_x_13113:
[----:B------:R-:W0:Y:S01]  /*6a60*/  I2F.U32 R90, R90 ;  /* 0x0000005a005a7306 */ /* 0x000e220000201000 */
[----:B------:R-:W-:Y:S01]  /*6a70*/  LEA R88, P5, R42, c[0x0][0x188], 0x4 ;  /* 0x000062002a587a11 */ /* 0x000fe200078a20ff */
[----:B------:R-:W-:-:S03]  /*6a80*/  FMUL.FTZ R39, R39, R41 ;  /* 0x0000002927277220 */ /* 0x000fc60000410000 */
[----:B------:R-:W-:Y:S01]  /*6a90*/  LEA.HI.X R89, R42, c[0x0][0x18c], RZ, 0x4, P5 ;  /* 0x000063002a597a11 */ /* 0x000fe200028f24ff */
[----:B------:R-:W-:Y:S02]  /*6aa0*/  FMUL.FTZ R39, R39, c[0x0][0x1e8] ;  /* 0x00007a0027277a20 */ /* 0x000fe40000410000 */
[----:B0-----:R-:W-:-:S05]  /*6ab0*/  FFMA.FTZ R43, R90, R43, 1.1641532182693481445e-10 ;  /* 0x2f0000005a2b7423 */ /* 0x001fca000001002b */
[----:B------:R-:W-:Y:S02]  /*6ac0*/  FSETP.GTU.FTZ.AND P5, PT, R43, c[0x0][0x1e4], PT ;  /* 0x000079002b007a0b */ /* 0x000fe40003fbc000 */
[----:B------:R-:W-:Y:S02]  /*6ad0*/  SEL R43, RZ, 0x100, P3 ;  /* 0x00000100ff2b7807 */ /* 0x000fe40001800000 */
[----:B------:R-:W-:Y:S02]  /*6ae0*/  FSEL R92, R39, RZ, !P5 ;  /* 0x000000ff275c7208 */ /* 0x000fe40006800000 */
[----:B------:R-:W-:-:S03]  /*6af0*/  SEL R41, RZ, 0x1000000, P5 ;  /* 0x01000000ff297807 */ /* 0x000fc60002800000 */
[----:B------:R-:W-:Y:S01]  /*6b00*/  FMUL.FTZ R39, R57, R92 ;  /* 0x0000005c39277220 */ /* 0x000fe20000410000 */
[----:B------:R-:W-:-:S03]  /*6b10*/  SEL R92, RZ, 0x10000, P4 ;  /* 0x00010000ff5c7807 */ /* 0x000fc60002000000 */
[----:B------:R-:W-:Y:S01]  /*6b20*/  @P2 FADD.FTZ R39, R23, R39 ;  /* 0x0000002717272221 */ /* 0x000fe20000010000 */
[----:B------:R-:W-:Y:S02]  /*6b30*/  IADD3 R41, R43, R41, R92 ;  /* 0x000000292b297210 */ /* 0x000fe40007ffe05c */
[----:B------:R-:W-:Y:S02]  /*6b40*/  SEL R92, RZ, 0x1, P1 ;  /* 0x00000001ff5c7807 */ /* 0x000fe40000800000 */
[C---:B------:R-:W-:Y:S01]  /*6b50*/  LEA R90, P1, R42.reuse, c[0x0][0x190], 0x2 ;  /* 0x000064002a5a7a11 */ /* 0x040fe200078210ff */
[----:B------:R0:W-:Y:S01]  /*6b60*/  STG.E.128 [R88.64], R36 ;  /* 0x0000002458007986 */ /* 0x0001e2000c101d06 */
[----:B------:R-:W-:Y:S02]  /*6b70*/  IADD3 R41, R41, R92, RZ ;  /* 0x0000005c29297210 */ /* 0x000fe40007ffe0ff */
[----:B------:R-:W-:-:S05]  /*6b80*/  LEA.HI.X R91, R42, c[0x0][0x194], RZ, 0x2, P1 ;  /* 0x000065002a5b7a11 */ /* 0x000fca00008f14ff */
[----:B------:R0:W-:Y:S04]  /*6b90*/  STG.E [R90.64], R41 ;  /* 0x000000295a007986 */ /* 0x0001e8000c101906 */
.L_x_13088:
[----:B------:R-:W-:Y:S05]  /*6ba0*/  BSYNC B1 ;  /* 0x0000000000017941 */ /* 0x000fea0003800000 */
.L_x_13087:
[----:B------:R-:W-:Y:S01]  /*6bb0*/  FADD.FTZ R42, RZ, R24 ;  /* 0x00000018ff2a7221 */ /* 0x000fe20000010000 */
[C---:B------:R-:W-:Y:S02]  /*6bc0*/  ISETP.GT.U32.AND P1, PT, R73.reuse, 0x3f, PT ;  /* 0x0000003f4900780c */ /* 0x040fe40003f24070 */
[----:B------:R-:W-:Y:S01]  /*6bd0*/  ISETP.GT.U32.AND P2, PT, R73, 0x5f, PT ;  /* 0x0000005f4900780c */ /* 0x000fe20003f44070 */
        /* <DEDUP_REMOVED lines=20> */
.L_x_13129:
        /* <DEDUP_REMOVED lines=53> */
.L_x_13130:
        /* <DEDUP_REMOVED lines=33> */
.L_x_13120:
[----:B------:R-:W-:Y:S05]  /*7280*/  BSYNC B1 ;  /* 0x0000000000017941 */ /* 0x000fea0003800000 */
.L_x_13119:
        /* <DEDUP_REMOVED lines=19> */
.L_x_13122:
[----:B------:R-:W-:Y:S05]  /*73c0*/  BSYNC B1 ;  /* 0x0000000000017941 */ /* 0x000fea0003800000 */
.L_x_13121:
        /* <DEDUP_REMOVED lines=19> */
.L_x_13124:
[----:B------:R-:W-:Y:S05]  /*7500*/  BSYNC B1 ;  /* 0x0000000000017941 */ /* 0x000fea0003800000 */
.L_x_13123:
        /* <DEDUP_REMOVED lines=13> */
[----:B------:R-:W-:-:S04]  /*75e0*/  IMAD.WIDE.U32 R88, R87, R88, c[0x0][0x208] ;  /* 0x0000820057587625 */ /* 0x000fc800078e0058 */
[----:B------:R-:W-:Y:S02]  /*75f0*/  FFMA.FTZ R41, R50, R41, R65 ;  /* 0x0000002932297223 */ /* 0x000fe40000010041 */
[----:B------:R-:W-:Y:S02]  /*7600*/  FFMA.FTZ R43, R53, R43, R64 ;  /* 0x0000002b352b7223 */ /* 0x000fe40000010040 */
[----:B------:R-:W-:-:S05]  /*7610*/  FFMA.FTZ R42, R52, R42, R9 ;  /* 0x0000002a342a7223 */ /* 0x000fca0000010009 */
[----:B------:R0:W-:Y:S02]  /*7620*/  STG.E.128 [R88.64], R40 ;  /* 0x0000002858007986 */ /* 0x0001e4000c101d06 */
.L_x_13126:
[----:B------:R-:W-:Y:S05]  /*7630*/  BSYNC B1 ;  /* 0x0000000000017941 */ /* 0x000fea0003800000 */
.L_x_13125:
[----:B0-----:R-:W-:-:S04]  /*7640*/  IMAD.MOV.U32 R40, RZ, RZ, 0x4 ;  /* 0x00000004ff287424 */ /* 0x001fc800078e00ff */
[----:B------:R-:W-:-:S05]  /*7650*/  IMAD R83, R40, c[0x0][0x160], R83 ;  /* 0x0000580028537a24 */ /* 0x000fca00078e0253 */
[----:B------:R-:W-:-:S13]  /*7660*/  ISETP.GE.AND P1, PT, R83, c[0x0][0x164], PT ;  /* 0x0000590053007a0c */ /* 0x000fda0003f26270 */
[----:B------:R-:W-:Y:S01]  /*7670*/  @P1 CALL.REL.NOINC `(.L_x_13127) ;  /* 0x0000001000001944 */ /* 0x000fe20003c00000 */
[----:B------:R-:W-:Y:S05]  /*7680*/  BRA `(.L_x_13128) ;  /* 0xffff997000007947 */ /* 0x000fea000383ffff */
.L_x_13127:
[----:B------:R-:W-:Y:S05]  /*7690*/  BSYNC B0 ;  /* 0x0000000000007941 */ /* 0x000fea0003800000 */
.L_x_12996:
[----:B------:R-:W-:Y:S05]  /*76a0*/  EXIT ;  /* 0x000000000000794d */ /* 0x000fea0003800000 */
.L_x_13117:
[----:B------:R-:W-:Y:S01]  /*76b0*/  MOV R88, R89 ;  /* 0x0000005900587202 */ /* 0x000fe20000000f00 */
[----:B------:R-:W-:Y:S01]  /*76c0*/  IMAD.MOV.U32 R91, RZ, RZ, 0x1 ;  /* 0x00000001ff5b7424 */ /* 0x000fe200078e00ff */
[----:B------:R-:W-:Y:S01]  /*76d0*/  MOV R43, 0xffffffff ;  /* 0xffffffff002b7802 */ /* 0x000fe20000000f00 */
[----:B------:R-:W-:Y:S01]  /*76e0*/  IMAD.MOV.U32 R90, RZ, RZ, 0x1f ;  /* 0x0000001fff5a7424 */ /* 0x000fe200078e00ff */
[----:B------:R-:W-:Y:S02]  /*76f0*/  MOV R40, 0x7710 ;  /* 0x0000771000287802 */ /* 0x000fe40000000f00 */
[----:B------:R-:W-:Y:S05]  /*7700*/  CALL.REL.NOINC `($__internal_140_$__cuda_sm70_shflsync_bfly_p) ;  /* 0x0000059000007944 */ /* 0x000fea0003c00000 */
[----:B01----:R-:W-:Y:S05]  /*7710*/  BRA `(.L_x_13129) ;  /* 0xfffff60000007947 */ /* 0x003fea000383ffff */
.L_x_13118:
[----:B------:R-:W-:Y:S01]  /*7720*/  IMAD.MOV.U32 R91, RZ, RZ, 0x2 ;  /* 0x00000002ff5b7424 */ /* 0x000fe200078e00ff */
[----:B------:R-:W-:Y:S01]  /*7730*/  MOV R43, 0xffffffff ;  /* 0xffffffff002b7802 */ /* 0x000fe20000000f00 */
[----:B------:R-:W-:Y:S01]  /*7740*/  IMAD.MOV.U32 R90, RZ, RZ, 0x1f ;  /* 0x0000001fff5a7424 */ /* 0x000fe200078e00ff */
[----:B------:R-:W-:Y:S02]  /*7750*/  MOV R40, 0x7770 ;  /* 0x0000777000287802 */ /* 0x000fe40000000f00 */
[----:B0-----:R-:W-:Y:S05]  /*7760*/  CALL.REL.NOINC `($__internal_140_$__cuda_sm70_shflsync_bfly_p) ;  /* 0x0000053000007944 */ /* 0x001fea0003c00000 */
[----:B01----:R-:W-:Y:S01]  /*7770*/  FADD.FTZ R88, R88, R43 ;  /* 0x0000002b58587221 */ /* 0x003fe20000010000 */
[----:B------:R-:W-:Y:S01]  /*7780*/  MOV R43, 0xffffffff ;  /* 0xffffffff002b7802 */ /* 0x000fe20000000f00 */
[----:B------:R-:W-:Y:S01]  /*7790*/  IMAD.MOV.U32 R91, RZ, RZ, 0x4 ;  /* 0x00000004ff5b7424 */ /* 0x000fe200078e00ff */
[----:B------:R-:W-:Y:S01]  /*77a0*/  MOV R40, 0x77d0 ;  /* 0x000077d000287802 */ /* 0x000fe20000000f00 */
[----:B------:R-:W-:-:S02]  /*77b0*/  IMAD.MOV.U32 R90, RZ, RZ, 0x1f ;  /* 0x0000001fff5a7424 */ /* 0x000fc400078e00ff */
[----:B------:R-:W-:Y:S05]  /*77c0*/  CALL.REL.NOINC `($__internal_140_$__cuda_sm70_shflsync_bfly_p) ;  /* 0x000004d000007944 */ /* 0x000fea0003c00000 */
        /* <DEDUP_REMOVED lines=51> */
[----:B------:R-:W-:Y:S05]  /*7b00*/  CALL.REL.NOINC `($__internal_140_$__cuda_sm70_shflsync_bfly_p) ;  /* 0x0000019000007944 */ /* 0x000fea0003c00000 */
[----:B01----:R-:W-:Y:S01]  /*7b10*/  FADD.FTZ R88, R88, R43 ;  /* 0x0000002b58587221 */ /* 0x003fe20000010000 */
[----:B------:R-:W-:Y:S01]  /*7b20*/  MOV R43, 0xffffffff ;  /* 0xffffffff002b7802 */ /* 0x000fe20000000f00 */
[----:B------:R-:W-:Y:S01]  /*7b30*/  IMAD.MOV.U32 R91, RZ, RZ, 0x2 ;  /* 0x00000002ff5b7424 */ /* 0x000fe200078e00ff */
[----:B------:R-:W-:Y:S01]  /*7b40*/  MOV R40, 0x7b70 ;  /* 0x00007b7000287802 */ /* 0x000fe20000000f00 */
[----:B------:R-:W-:Y:S02]  /*7b50*/  IMAD.MOV.U32 R90, RZ, RZ, 0x1f ;  /* 0x0000001fff5a7424 */ /* 0x000fe400078e00ff */
        /* <DEDUP_REMOVED lines=19> */
[----:B01----:R-:W-:Y:S05]  /*7c90*/  BRA `(.L_x_13130) ;  /* 0xfffff3d000007947 */ /* 0x003fea000383ffff */
        .weak           $__internal_140_$__cuda_sm70_shflsync_bfly_p
        .type           $__internal_140_$__cuda_sm70_shflsync_bfly_p,@function
        .size           $__internal_140_$__cuda_sm70_shflsync_bfly_p,(.L_x_15332 - $__internal_140_$__cuda_sm70_shflsync_bfly_p)
$__internal_140_$__cuda_sm70_shflsync_bfly_p:
[----:B------:R-:W-:Y:S01]  /*7ca0*/  IMAD.MOV.U32 R41, RZ, RZ, 0x0 ;  /* 0x00000000ff297424 */ /* 0x000fe200078e00ff */
[----:B------:R-:W-:Y:S04]  /*7cb0*/  WARPSYNC R43 ;  /* 0x0000002b00007348 */ /* 0x000fe80003800000 */
[----:B------:R0:W1:Y:S01]  /*7cc0*/  SHFL.BFLY PT, R43, R88, R91, R90 ;  /* 0x0c00005b582b7389 */ /* 0x00006200000e005a */
[----:B------:R-:W-:Y:S05]  /*7cd0*/  RET.REL.NODEC R40 `(_ZN10layer_norm13ln_fwd_kernelINS_13Kernel_traitsI6__halfffffjLj512ELj1ELj4ELj1ELj16ENS_18Kernel_traits_baseILj512ES2_ffffjLj128EEEEELb1ELb1ELb0ELb0EEEvNS_9FwdParamsE) ;  /* 0xffff832028007950 */ /* 0x000fea0003c3ffff */
.L_x_13131:
        /* <DEDUP_REMOVED lines=10> */
.L_x_15332:


//--------------------- .text._ZN10layer_norm13ln_fwd_kernelINS_13Kernel_traitsI6__halfffffjLj512ELj1ELj4ELj1ELj16ENS_18Kernel_traits_baseILj512ES2_ffffjLj128EEEEELb1ELb1ELb0ELb1EEEvNS_9FwdParamsE --------------------------
	.section	.text._ZN10layer_norm13ln_fwd_kernelINS_13Kernel_traitsI6__halfffffjLj512ELj1ELj4ELj1ELj16ENS_18Kernel_traits_baseILj512ES2_ffffjLj128EEEEELb1ELb1ELb0ELb1EEEvNS_9FwdParamsE,"ax",@progbits
	.sectioninfo	@"SHI_REGISTERS=96"
	.align	128
        .global         _ZN10layer_norm13ln_fwd_kernelINS_13Kernel_traitsI6__halfffffjLj512ELj1ELj4ELj1ELj16ENS_18Kernel_traits_baseILj512ES2_ffffjLj128EEEEELb1ELb1ELb0ELb1EEEvNS_9FwdParamsE
        .type           _ZN10layer_norm13ln_fwd_kernelINS_13Kernel_traitsI6__halfffffjLj512ELj1ELj4ELj1ELj16ENS_18Kernel_traits_baseILj512ES2_ffffjLj128EEEEELb1ELb1ELb0ELb1EEEvNS_9FwdParamsE,@function
        .size           _ZN10layer_norm13ln_fwd_kernelINS_13Kernel_traitsI6__halfffffjLj512ELj1ELj4ELj1ELj16ENS_18Kernel_traits_baseILj512ES2_ffffjLj128EEEEELb1ELb1ELb0ELb1EEEvNS_9FwdParamsE,(.L_x_15333 - _ZN10layer_norm13ln_fwd_kernelINS_13Kernel_traitsI6__halfffffjLj512ELj1ELj4ELj1ELj16ENS_18Kernel_traits_baseILj512ES2_ffffjLj128EEEEELb1ELb1ELb0ELb1EEEvNS_9FwdParamsE)
        .other          _ZN10layer_norm13ln_fwd_kernelINS_13Kernel_traitsI6__halfffffjLj512ELj1ELj4ELj1ELj16ENS_18Kernel_traits_baseILj512ES2_ffffjLj128EEEEELb1ELb1ELb0ELb1EEEvNS_9FwdParamsE,@"STO_CUDA_ENTRY STV_DEFAULT"
_ZN10layer_norm13ln_fwd_kernelINS_13Kernel_traitsI6__halfffffjLj512ELj1ELj4ELj1ELj16ENS_18Kernel_traits_baseILj512ES2_ffffjLj128EEEEELb1ELb1ELb0ELb1EEEvNS_9FwdParamsE:
.text._ZN10layer_norm13ln_fwd_kernelINS_13Kernel_traitsI6__halfffffjLj512ELj1ELj4ELj1ELj16ENS_18Kernel_traits_baseILj512ES2_ffffjLj128EEEEELb1ELb1ELb0ELb1EEEvNS_9FwdParamsE:
[----:B------:R-:W-:Y:S02]  /*0000*/  IMAD.MOV.U32 R1, RZ, RZ, c[0x0][0x28] ;  /* 0x00000a00ff017624 */ /* 0x000fe400078e00ff */
[----:B------:R-:W-:Y:S01]  /*0010*/  ULDC.U8 UR4, c[0x0][0x244] ;  /* 0x0000910000047ab9 */ /* 0x000fe20000000000 */
[----:B------:R-:W-:Y:S01]  /*0020*/  IMAD.MOV.U32 R0, RZ, RZ, c[0x0][0x238] ;  /* 0x00008e00ff007624 */ /* 0x000fe200078e00ff */
[----:B------:R-:W-:Y:S01]  /*0030*/  ISETP.NE.AND P0, PT, RZ, UR4, PT ;  /* 0x00000004ff007c0c */ /* 0x000fe2000bf05270 */
[----:B------:R-:W-:Y:S02]  /*0040*/  ULDC.64 UR4, c[0x0][0x230] ;  /* 0x00008c0000047ab9 */ /* 0x000fe40000000a00 */
[----:B------:R-:W-:Y:S01]  /*0050*/  IMAD.U32 R2, RZ, RZ, UR4 ;  /* 0x00000004ff027e24 */ /* 0x000fe2000f8e00ff */
[----:B------:R-:W-:Y:S01]  /*0060*/  MOV R3, UR5 ;  /* 0x0000000500037c02 */ /* 0x000fe20008000f00 */
[----:B------:R-:W-:Y:S01]  /*0070*/  ULDC.64 UR6, c[0x0][0x118] ;  /* 0x0000460000067ab9 */ /* 0x000fe20000000a00 */
[----:B------:R-:W-:-:S07]  /*0080*/  IMAD.MOV.U32 R9, RZ, RZ, c[0x0][0x23c] ;  /* 0x00008f00ff097624 */ /* 0x000fce00078e00ff */
[----:B------:R-:W2:Y:S01]  /*0090*/  @P0 LDG.E.64 R2, [R2.64] ;  /* 0x0000000602020981 */ /* 0x000ea2000c1e1b00 */
[----:B------:R-:W-:-:S05]  /*00a0*/  @P0 MOV R8, R0 ;  /* 0x0000000000080202 */ /* 0x000fca0000000f00 */
[----:B------:R-:W3:Y:S04]  /*00b0*/  @P0 LDG.E.64 R4, [R8.64] ;  /* 0x0000000608040981 */ /* 0x000ee8000c1e1b00 */
[----:B------:R-:W0:Y:S04]  /*00c0*/  S2R R77, SR_TID.X ;  /* 0x00000000004d7919 */ /* 0x000e280000002100 */
[----:B------:R-:W1:Y:S01]  /*00d0*/  S2R R12, SR_CTAID.X ;  /* 0x00000000000c7919 */ /* 0x000e620000002500 */
[--C-:B0-----:R-:W-:Y:S01]  /*00e0*/  SHF.R.U32.HI R78, RZ, 0x5, R77.reuse ;  /* 0x00000005ff4e7819 */ /* 0x101fe2000001164d */
[----:B-1----:R-:W-:-:S04]  /*00f0*/  IMAD R76, R12, c[0x0][0x0], R77 ;  /* 0x000000000c4c7a24 */ /* 0x002fc800078e024d */
        /* <DEDUP_REMOVED lines=15> */
[----:B--2---:R-:W-:Y:S01]  /*01f0*/  LOP3.LUT R8, R5, UR5, RZ, 0x3c, !PT ;  /* 0x0000000505087c12 */ /* 0x004fe2000f8e3cff */
[----:B------:R-:W-:-:S02]  /*0200*/  UIADD3 UR10, UR5, -0x4498517b, URZ ;  /* 0xbb67ae85050a7890 */ /* 0x000fc4000fffe03f */
[----:B------:R-:W-:Y:S02]  /*0210*/  UIADD3 UR12, UR5, 0x76cf5d0a, URZ ;  /* 0x76cf5d0a050c7890 */ /* 0x000fe4000fffe03f */
[----:B------:R-:W-:Y:S01]  /*0220*/  IMAD.WIDE.U32 R8, R8, -0x326172a9, RZ ;  /* 0xcd9e8d5708087825 */ /* 0x000fe200078e00ff */
[----:B------:R-:W-:Y:S01]  /*0230*/  UIADD3 UR14, UR5, 0x32370b8f, URZ ;  /* 0x32370b8f050e7890 */ /* 0x000fe2000fffe03f */
[----:B------:R-:W-:Y:S01]  /*0240*/  LOP3.LUT R7, R3, UR10, R4, 0x96, !PT ;  /* 0x0000000a03077c12 */ /* 0x000fe2000f8e9604 */
[----:B------:R-:W-:Y:S02]  /*0250*/  UIADD3 UR16, UR5, -0x126145ec, URZ ;  /* 0xed9eba1405107890 */ /* 0x000fe4000fffe03f */
[----:B------:R-:W-:Y:S01]  /*0260*/  LOP3.LUT R4, R9, UR9, R6, 0x96, !PT ;  /* 0x0000000909047c12 */ /* 0x000fe2000f8e9606 */
[----:B------:R-:W-:Y:S01]  /*0270*/  UIADD3 UR15, UR4, 0x78dde6e4, URZ ;  /* 0x78dde6e4040f7890 */ /* 0x000fe2000fffe03f */
        /* <DEDUP_REMOVED lines=18> */
[----:B------:R-:W-:Y:S02]  /*03a0*/  IMAD.SHL.U32 R2, R77, 0x8, RZ ;  /* 0x000000084d027824 */ /* 0x000fe400078e00ff */
[----:B------:R-:W-:-:S03]  /*03b0*/  IMAD.WIDE.U32 R8, R8, -0x2daee0ad, RZ ;  /* 0xd2511f5308087825 */ /* 0x000fc600078e00ff */
[----:B------:R-:W-:Y:S01]  /*03c0*/  LOP3.LUT R13, R2, 0xf8, RZ, 0xc0, !PT ;  /* 0x000000f8020d7812 */ /* 0x000fe200078ec0ff */
[----:B------:R-:W-:Y:S01]  /*03d0*/  IMAD.WIDE.U32 R10, R10, -0x326172a9, RZ ;  /* 0xcd9e8d570a0a7825 */ /* 0x000fe200078e00ff */
[----:B------:R-:W-:Y:S02]  /*03e0*/  LOP3.LUT R7, R9, UR18, R4, 0x96, !PT ;  /* 0x0000001209077c12 */ /* 0x000fe4000f8e9604 */
[----:B------:R-:W-:Y:S02]  /*03f0*/  IADD3 R2, P1, R13, c[0x0][0x218], RZ ;  /* 0x000086000d027a10 */ /* 0x000fe40007f3e0ff */
[----:B------:R-:W-:Y:S01]  /*0400*/  LOP3.LUT R4, R11, UR17, R6, 0x96, !PT ;  /* 0x000000110b047c12 */ /* 0x000fe2000f8e9606 */
[----:B------:R-:W-:Y:S01]  /*0410*/  IMAD.WIDE.U32 R6, R7, -0x326172a9, RZ ;  /* 0xcd9e8d5707067825 */ /* 0x000fe200078e00ff */
[----:B------:R-:W-:-:S03]  /*0420*/  IADD3.X R3, RZ, c[0x0][0x21c], RZ, P1, !PT ;  /* 0x00008700ff037a10 */ /* 0x000fc60000ffe4ff */
[----:B------:R-:W-:Y:S01]  /*0430*/  IMAD.WIDE.U32 R4, R4, -0x2daee0ad, RZ ;  /* 0xd2511f5304047825 */ /* 0x000fe200078e00ff */
[----:B------:R-:W-:Y:S01]  /*0440*/  LOP3.LUT R40, R7, UR19, R10, 0x96, !PT ;  /* 0x0000001307287c12 */ /* 0x000fe2000f8e960a */
[----:B------:R0:W5:Y:S02]  /*0450*/  @P0 LDG.E.64 R56, [R2.64] ;  /* 0x0000000602380981 */ /* 0x000164000c1e1b00 */
[----:B------:R-:W-:Y:S01]  /*0460*/  IMAD R78, R12, 0x4, R78 ;  /* 0x000000040c4e7824 */ /* 0x000fe200078e024e */
[----:B------:R-:W-:Y:S01]  /*0470*/  LOP3.LUT R8, R5, UR20, R8, 0x96, !PT ;  /* 0x0000001405087c12 */ /* 0x000fe2000f8e9608 */
[----:B------:R0:W5:Y:S04]  /*0480*/  @P0 LDG.E.64 R54, [R2.64+0x100] ;  /* 0x0001000602360981 */ /* 0x000168000c1e1b00 */
[----:B------:R0:W5:Y:S04]  /*0490*/  @P0 LDG.E.64 R52, [R2.64+0x200] ;  /* 0x0002000602340981 */ /* 0x000168000c1e1b00 */
[----:B------:R0:W5:Y:S01]  /*04a0*/  @P0 LDG.E.64 R50, [R2.64+0x300] ;  /* 0x0003000602320981 */ /* 0x000162000c1e1b00 */
[----:B------:R-:W-:Y:S01]  /*04b0*/  IMAD.WIDE.U32 R40, R40, -0x2daee0ad, RZ ;  /* 0xd2511f5328287825 */ /* 0x000fe200078e00ff */
[----:B------:R-:W-:-:S03]  /*04c0*/  ISETP.GE.AND P1, PT, R78, c[0x0][0x164], PT ;  /* 0x000059004e007a0c */ /* 0x000fc60003f26270 */
[----:B------:R-:W-:Y:S01]  /*04d0*/  IMAD.WIDE.U32 R8, R8, -0x326172a9, RZ ;  /* 0xcd9e8d5708087825 */ /* 0x000fe200078e00ff */
[----:B------:R-:W-:-:S04]  /*04e0*/  LOP3.LUT R59, R41, UR22, R4, 0x96, !PT ;  /* 0x00000016293b7c12 */ /* 0x000fc8000f8e9604 */
[----:B------:R-:W-:Y:S01]  /*04f0*/  LOP3.LUT R58, R9, UR21, R6, 0x96, !PT ;  /* 0x00000015093a7c12 */ /* 0x000fe2000f8e9606 */
[----:B------:R-:W-:Y:S01]  /*0500*/  UIADD3 UR23, UR4, -0xe443238, URZ ;  /* 0xf1bbcdc804177890 */ /* 0x000fe2000fffe03f */
[----:B------:R-:W-:Y:S01]  /*0510*/  IADD3 R12, P2, R13, c[0x0][0x1b0], RZ ;  /* 0x00006c000d0c7a10 */ /* 0x000fe20007f5e0ff */
[----:B------:R-:W-:Y:S01]  /*0520*/  UIADD3 UR24, UR5, -0x24c28bd8, URZ ;  /* 0xdb3d742805187890 */ /* 0x000fe2000fffe03f */
[----:B------:R-:W-:-:S04]  /*0530*/  IMAD.HI.U32 R7, R59, -0x326172a9, RZ ;  /* 0xcd9e8d573b077827 */ /* 0x000fc800078e00ff */
[----:B------:R-:W-:Y:S01]  /*0540*/  IMAD.HI.U32 R5, R58, -0x2daee0ad, RZ ;  /* 0xd2511f533a057827 */ /* 0x000fe200078e00ff */
[----:B------:R-:W-:-:S03]  /*0550*/  LOP3.LUT R8, R7, UR23, R8, 0x96, !PT ;  /* 0x0000001707087c12 */ /* 0x000fc6000f8e9608 */
[----:B------:R-:W-:Y:S01]  /*0560*/  IMAD.X R13, RZ, RZ, c[0x0][0x1b4], P2 ;  /* 0x00006d00ff0d7624 */ /* 0x000fe200010e06ff */
[----:B------:R-:W-:Y:S01]  /*0570*/  LOP3.LUT R40, R5, UR24, R40, 0x96, !PT ;  /* 0x0000001805287c12 */ /* 0x000fe2000f8e9628 */
[----:B------:R-:W-:Y:S06]  /*0580*/  @P1 EXIT ;  /* 0x000000000000194d */ /* 0x000fec0003800000 */
[----:B0-----:R-:W-:Y:S01]  /*0590*/  LOP3.LUT R77, R77, 0x1f, RZ, 0xc0, !PT ;  /* 0x0000001f4d4d7812 */ /* 0x001fe200078ec0ff */
[----:B------:R0:W2:Y:S03]  /*05a0*/  LDG.E.64 R10, [R12.64] ;  /* 0x000000060c0a7981 */ /* 0x0000a6000c1e1b00 */
[----:B------:R-:W-:Y:S01]  /*05b0*/  LEA R14, P1, R77, c[0x0][0x1c8], 0x3 ;  /* 0x000072004d0e7a11 */ /* 0x000fe200078218ff */
[----:B------:R0:W3:Y:S03]  /*05c0*/  LDG.E.64 R6, [R12.64+0x100] ;  /* 0x000100060c067981 */ /* 0x0000e6000c1e1b00 */
[----:B------:R-:W-:Y:S01]  /*05d0*/  IADD3.X R15, RZ, c[0x0][0x1cc], RZ, P1, !PT ;  /* 0x00007300ff0f7a10 */ /* 0x000fe20000ffe4ff */
[----:B------:R0:W4:Y:S04]  /*05e0*/  LDG.E.64 R4, [R12.64+0x200] ;  /* 0x000200060c047981 */ /* 0x000128000c1e1b00 */
[----:B------:R1:W4:Y:S04]  /*05f0*/  LDG.E.64 R70, [R14.64] ;  /* 0x000000060e467981 */ /* 0x000328000c1e1b00 */
[----:B------:R1:W4:Y:S04]  /*0600*/  LDG.E.64 R66, [R14.64+0x100] ;  /* 0x000100060e427981 */ /* 0x000328000c1e1b00 */
[----:B------:R1:W4:Y:S04]  /*0610*/  LDG.E.64 R62, [R14.64+0x200] ;  /* 0x000200060e3e7981 */ /* 0x000328000c1e1b00 */
[----:B------:R0:W4:Y:S04]  /*0620*/  LDG.E.64 R2, [R12.64+0x300] ;  /* 0x000300060c027981 */ /* 0x000128000c1e1b00 */
[----:B------:R1:W4:Y:S01]  /*0630*/  LDG.E.64 R18, [R14.64+0x300] ;  /* 0x000300060e127981 */ /* 0x000322000c1e1b00 */
[----:B------:R-:W-:Y:S01]  /*0640*/  UIADD3 UR26, UR5, -0x695add53, URZ ;  /* 0x96a522ad051a7890 */ /* 0x000fe2000fffe03f */
[----:B------:R-:W-:Y:S01]  /*0650*/  IMAD R58, R58, -0x2daee0ad, RZ ;  /* 0xd2511f533a3a7824 */ /* 0x000fe200078e02ff */
[----:B-----5:R-:W-:Y:S01]  /*0660*/  @!P0 CS2R R56, SRZ ;  /* 0x0000000000388805 */ /* 0x020fe2000001ff00 */
[----:B------:R-:W-:Y:S01]  /*0670*/  IMAD.HI.U32 R9, R8, -0x2daee0ad, RZ ;  /* 0xd2511f5308097827 */ /* 0x000fe200078e00ff */
[----:B------:R-:W-:Y:S01]  /*0680*/  @!P0 CS2R R54, SRZ ;  /* 0x0000000000368805 */ /* 0x000fe2000001ff00 */
[----:B------:R-:W-:Y:S01]  /*0690*/  @!P0 CS2R R52, SRZ ;  /* 0x0000000000348805 */ /* 0x000fe2000001ff00 */
[----:B------:R-:W-:Y:S01]  /*06a0*/  @!P0 CS2R R50, SRZ ;  /* 0x0000000000328805 */ /* 0x000fe2000001ff00 */
[----:B------:R-:W-:Y:S01]  /*06b0*/  UIADD3 UR25, UR4, -0x700cb87f, URZ ;  /* 0x8ff3478104197890 */ /* 0x000fe2000fffe03f */
[----:B------:R-:W-:Y:S01]  /*06c0*/  IMAD R59, R59, -0x326172a9, RZ ;  /* 0xcd9e8d573b3b7824 */ /* 0x000fe200078e02ff */
[----:B------:R-:W-:Y:S01]  /*06d0*/  LOP3.LUT R58, R9, UR26, R58, 0x96, !PT ;  /* 0x0000001a093a7c12 */ /* 0x000fe2000f8e963a */
[----:B------:R-:W-:Y:S01]  /*06e0*/  IMAD.HI.U32 R16, R40, -0x326172a9, RZ ;  /* 0xcd9e8d5728107827 */ /* 0x000fe200078e00ff */
[----:B------:R-:W-:-:S02]  /*06f0*/  SHF.R.U64 R17, R56, 0x10, R57 ;  /* 0x0000001038117819 */ /* 0x000fc40000001239 */
[----:B-1----:R-:W-:Y:S02]  /*0700*/  SHF.R.U32.HI R14, RZ, 0x10, R57 ;  /* 0x00000010ff0e7819 */ /* 0x002fe40000011639 */
[--C-:B------:R-:W-:Y:S02]  /*0710*/  SHF.R.U64 R15, R54, 0x10, R55.reuse ;  /* 0x00000010360f7819 */ /* 0x100fe40000001237 */
[----:B0-----:R-:W-:Y:S02]  /*0720*/  SHF.R.U32.HI R12, RZ, 0x10, R55 ;  /* 0x00000010ff0c7819 */ /* 0x001fe40000011637 */
[--C-:B------:R-:W-:Y:S02]  /*0730*/  SHF.R.U64 R13, R52, 0x10, R53.reuse ;  /* 0x00000010340d7819 */ /* 0x100fe40000001235 */
[----:B------:R-:W-:Y:S02]  /*0740*/  SHF.R.U32.HI R23, RZ, 0x10, R53 ;  /* 0x00000010ff177819 */ /* 0x000fe40000011635 */
[----:B------:R-:W-:-:S02]  /*0750*/  SHF.R.U64 R21, R50, 0x10, R51 ;  /* 0x0000001032157819 */ /* 0x000fc40000001233 */
[----:B------:R-:W-:Y:S01]  /*0760*/  SHF.R.U32.HI R9, RZ, 0x10, R51 ;  /* 0x00000010ff097819 */ /* 0x000fe20000011633 */
[----:B------:R-:W-:Y:S01]  /*0770*/  BSSY B0, `(.L_x_13132) ;  /* 0x0000669000007945 */ /* 0x000fe20003800000 */
[----:B------:R-:W-:Y:S01]  /*0780*/  LOP3.LUT R59, R16, UR25, R59, 0x96, !PT ;  /* 0x00000019103b7c12 */ /* 0x000fe2000f8e963b */
[----:B------:R-:W-:Y:S01]  /*0790*/  HADD2.F32 R56, -RZ, R56.H0_H0 ;  /* 0x20000038ff387230 */ /* 0x000fe20000004100 */
[----:B------:R-:W-:Y:S01]  /*07a0*/  LOP3.LUT R79, R0, 0x3, RZ, 0xc0, !PT ;  /* 0x00000003004f7812 */ /* 0x000fe200078ec0ff */
[----:B------:R-:W-:Y:S01]  /*07b0*/  HADD2.F32 R57, -RZ, R57.H0_H0 ;  /* 0x20000039ff397230 */ /* 0x000fe20000004100 */
[----:B------:R-:W-:Y:S01]  /*07c0*/  IMAD R40, R40, -0x326172a9, RZ ;  /* 0xcd9e8d5728287824 */ /* 0x000fe200078e02ff */
[----:B------:R-:W-:Y:S01]  /*07d0*/  HADD2.F32 R54, -RZ, R54.H0_H0 ;  /* 0x20000036ff367230 */ /* 0x000fe20000004100 */
[----:B------:R-:W-:Y:S01]  /*07e0*/  IMAD.MOV.U32 R16, RZ, RZ, RZ ;  /* 0x000000ffff107224 */ /* 0x000fe200078e00ff */
        /* <DEDUP_REMOVED lines=10> */
[----:B------:R-:W-:Y:S01]  /*0890*/  HADD2.F32 R9, -RZ, R9.H0_H0 ;  /* 0x20000009ff097230 */ /* 0x000fe20000004100 */
[----:B------:R-:W-:Y:S01]  /*08a0*/  ULDC.U8 UR8, c[0x0][0x1f0] ;  /* 0x00007c0000087ab9 */ /* 0x000fe20000000000 */
[--C-:B--2---:R-:W-:Y:S02]  /*08b0*/  SHF.R.U64 R29, R10, 0x10, R11.reuse ;  /* 0x000000100a1d7819 */ /* 0x104fe4000000120b */
[----:B------:R-:W-:Y:S02]  /*08c0*/  SHF.R.U32.HI R28, RZ, 0x10, R11 ;  /* 0x00000010ff1c7819 */ /* 0x000fe4000001160b */
[----:B---3--:R-:W-:-:S02]  /*08d0*/  SHF.R.U64 R27, R6, 0x10, R7 ;  /* 0x00000010061b7819 */ /* 0x008fc40000001207 */
[----:B------:R-:W-:Y:S02]  /*08e0*/  SHF.R.U32.HI R26, RZ, 0x10, R7 ;  /* 0x00000010ff1a7819 */ /* 0x000fe40000011607 */
[--C-:B----4-:R-:W-:Y:S02]  /*08f0*/  SHF.R.U64 R25, R4, 0x10, R5.reuse ;  /* 0x0000001004197819 */ /* 0x110fe40000001205 */
[----:B------:R-:W-:Y:S02]  /*0900*/  SHF.R.U32.HI R24, RZ, 0x10, R5 ;  /* 0x00000010ff187819 */ /* 0x000fe40000011605 */
[--C-:B------:R-:W-:Y:S01]  /*0910*/  SHF.R.U64 R72, R70, 0x10, R71.reuse ;  /* 0x0000001046487819 */ /* 0x100fe20000001247 */
[----:B------:R-:W-:Y:S01]  /*0920*/  HADD2.F32 R73, -RZ, R70.H0_H0 ;  /* 0x20000046ff497230 */ /* 0x000fe20000004100 */
[----:B------:R-:W-:Y:S02]  /*0930*/  SHF.R.U32.HI R70, RZ, 0x10, R71 ;  /* 0x00000010ff467819 */ /* 0x000fe40000011647 */
[--C-:B------:R-:W-:Y:S01]  /*0940*/  SHF.R.U64 R68, R66, 0x10, R67.reuse ;  /* 0x0000001042447819 */ /* 0x100fe20000001243 */
[----:B------:R-:W-:Y:S01]  /*0950*/  HADD2.F32 R69, -RZ, R66.H0_H0 ;  /* 0x20000042ff457230 */ /* 0x000fe20000004100 */
[----:B------:R-:W-:-:S02]  /*0960*/  SHF.R.U32.HI R66, RZ, 0x10, R67 ;  /* 0x00000010ff427819 */ /* 0x000fc40000011643 */
[--C-:B------:R-:W-:Y:S01]  /*0970*/  SHF.R.U64 R64, R62, 0x10, R63.reuse ;  /* 0x000000103e407819 */ /* 0x100fe2000000123f */
[----:B------:R-:W-:Y:S01]  /*0980*/  HADD2.F32 R65, -RZ, R62.H0_H0 ;  /* 0x2000003eff417230 */ /* 0x000fe20000004100 */
[----:B------:R-:W-:Y:S02]  /*0990*/  SHF.R.U32.HI R62, RZ, 0x10, R63 ;  /* 0x00000010ff3e7819 */ /* 0x000fe4000001163f */
[--C-:B------:R-:W-:Y:S02]  /*09a0*/  SHF.R.U64 R22, R2, 0x10, R3.reuse ;  /* 0x0000001002167819 */ /* 0x100fe40000001203 */
[----:B------:R-:W-:Y:S02]  /*09b0*/  SHF.R.U32.HI R20, RZ, 0x10, R3 ;  /* 0x00000010ff147819 */ /* 0x000fe40000011603 */
[--C-:B------:R-:W-:Y:S02]  /*09c0*/  SHF.R.U64 R60, R18, 0x10, R19.reuse ;  /* 0x00000010123c7819 */ /* 0x100fe40000001213 */
        /* <DEDUP_REMOVED lines=33> */
.L_x_13248:
[----:B------:R-:W-:Y:S01]  /*0be0*/  IMAD R20, R78, c[0x0][0x168], RZ ;  /* 0x00005a004e147a24 */ /* 0x000fe200078e02ff */
[----:B------:R-:W-:Y:S01]  /*0bf0*/  ISETP.NE.U32.AND P0, PT, RZ, c[0x0][0x180], PT ;  /* 0x00006000ff007a0c */ /* 0x000fe20003f05070 */
[----:B------:R-:W-:Y:S01]  /*0c00*/  IMAD.MOV.U32 R81, RZ, RZ, 0x10 ;  /* 0x00000010ff517424 */ /* 0x000fe200078e00ff */
[----:B------:R-:W-:Y:S01]  /*0c10*/  ISETP.NE.U32.AND P1, PT, RZ, c[0x0][0x1c0], PT ;  /* 0x00007000ff007a0c */ /* 0x000fe20003f25070 */
[----:B------:R-:W-:Y:S01]  /*0c20*/  IMAD.MOV.U32 R83, RZ, RZ, 0x3f800000 ;  /* 0x3f800000ff537424 */ /* 0x000fe200078e00ff */
[----:B------:R-:W-:-:S02]  /*0c30*/  SHF.R.S32.HI R21, RZ, 0x1f, R20 ;  /* 0x0000001fff157819 */ /* 0x000fc40000011414 */
[----:B------:R-:W-:Y:S02]  /*0c40*/  ISETP.NE.AND.EX P0, PT, RZ, c[0x0][0x184], PT, P0 ;  /* 0x00006100ff007a0c */ /* 0x000fe40003f05300 */
[----:B------:R-:W-:Y:S02]  /*0c50*/  LEA.HI R80, R21, R20, RZ, 0x2 ;  /* 0x0000001415507211 */ /* 0x000fe400078f10ff */
[----:B------:R-:W-:Y:S02]  /*0c60*/  ISETP.NE.AND.EX P1, PT, RZ, c[0x0][0x1c4], PT, P1 ;  /* 0x00007100ff007a0c */ /* 0x000fe40003f25310 */
[----:B------:R-:W-:-:S05]  /*0c70*/  LEA.HI.SX32 R80, R80, R77, 0x1e ;  /* 0x0000004d50507211 */ /* 0x000fca00078ff2ff */
[----:B------:R-:W-:-:S04]  /*0c80*/  IMAD.WIDE.U32 R20, R80, R81, c[0x0][0x170] ;  /* 0x00005c0050147625 */ /* 0x000fc800078e0051 */
[----:B------:R-:W-:Y:S02]  /*0c90*/  @P0 IMAD.WIDE.U32 R24, R80, R81, c[0x0][0x180] ;  /* 0x0000600050180625 */ /* 0x000fe400078e0051 */
[----:B------:R-:W5:Y:S01]  /*0ca0*/  LDG.E.128 R20, [R20.64] ;  /* 0x0000000614147981 */ /* 0x000f62000c1e1d00 */
[----:B------:R-:W-:-:S03]  /*0cb0*/  @P1 MOV R27, 0x4 ;  /* 0x00000004001b1802 */ /* 0x000fc60000000f00 */
[----:B------:R0:W5:Y:S02]  /*0cc0*/  @P0 LDG.E.128 R32, [R24.64] ;  /* 0x0000000618200981 */ /* 0x000164000c1e1d00 */
[----:B------:R-:W-:-:S05]  /*0cd0*/  @P1 IMAD.WIDE R26, R78, R27, c[0x0][0x1c0] ;  /* 0x000070004e1a1625 */ /* 0x000fca00078e021b */
[----:B------:R0:W5:Y:S01]  /*0ce0*/  @P1 LDG.E R83, [R26.64] ;  /* 0x000000061a531981 */ /* 0x000162000c1e1900 */
        /* <DEDUP_REMOVED lines=12> */
.L_x_13134:
[----:B0-----:R-:W-:Y:S02]  /*0db0*/  IMAD.MOV.U32 R36, RZ, RZ, R40 ;  /* 0x000000ffff247224 */ /* 0x001fe400078e0028 */
.L_x_13135:
[----:B------:R-:W-:Y:S05]  /*0dc0*/  BSYNC B1 ;  /* 0x0000000000017941 */ /* 0x000fea0003800000 */
.L_x_13133:
        /* <DEDUP_REMOVED lines=16> */
.L_x_13139:
[----:B------:R-:W-:Y:S05]  /*0ed0*/  BSYNC B2 ;  /* 0x0000000000027941 */ /* 0x000fea0003800000 */
.L_x_13138:
        /* <DEDUP_REMOVED lines=44> */
.L_x_13137:
[----:B------:R-:W-:Y:S05]  /*11a0*/  BSYNC B1 ;  /* 0x0000000000017941 */ /* 0x000fea0003800000 */
.L_x_13136:
[----:B------:R-:W0:Y:S01]  /*11b0*/  I2F.U32 R25, R36 ;  /* 0x0000002400197306 */ /* 0x000e220000201000 */
[----:B------:R-:W-:Y:S01]  /*11c0*/  HFMA2.MMA R82, -RZ, RZ, 0.1171875, 0 ;  /* 0x2f800000ff527435 */ /* 0x000fe200000001ff */
[----:B-----5:R-:W-:Y:S01]  /*11d0*/  FMUL.FTZ R20, R20, R83 ;  /* 0x0000005314147220 */ /* 0x020fe20000410000 */
[----:B------:R-:W-:Y:S01]  /*11e0*/  ISETP.NE.U32.AND P1, PT, RZ, c[0x0][0x180], PT ;  /* 0x00006000ff007a0c */ /* 0x000fe20003f25070 */
[----:B------:R-:W-:Y:S01]  /*11f0*/  BSSY B1, `(.L_x_13140) ;  /* 0x0000014000017945 */ /* 0x000fe20003800000 */
[----:B------:R-:W-:Y:S01]  /*1200*/  ISETP.NE.AND P3, PT, R29, 0x1, PT ;  /* 0x000000011d00780c */ /* 0x000fe20003f65270 */
[----:B------:R-:W-:Y:S01]  /*1210*/  FMUL.FTZ R20, R20, c[0x0][0x1e8] ;  /* 0x00007a0014147a20 */ /* 0x000fe20000410000 */
[----:B------:R-:W-:-:S02]  /*1220*/  ISETP.NE.AND.EX P1, PT, RZ, c[0x0][0x184], PT, P1 ;  /* 0x00006100ff007a0c */ /* 0x000fc40003f25310 */
[----:B------:R-:W-:Y:S02]  /*1230*/  IADD3 R24, R29, 0x1, RZ ;  /* 0x000000011d187810 */ /* 0x000fe40007ffe0ff */
        /* <DEDUP_REMOVED lines=14> */
.L_x_13141:
[----:B------:R-:W-:Y:S02]  /*1320*/  IMAD.MOV.U32 R20, RZ, RZ, R40 ;  /* 0x000000ffff147224 */ /* 0x000fe400078e0028 */
.L_x_13142:
[----:B------:R-:W-:Y:S05]  /*1330*/  BSYNC B1 ;  /* 0x0000000000017941 */ /* 0x000fea0003800000 */
.L_x_13140:
        /* <DEDUP_REMOVED lines=16> */
.L_x_13146:
[----:B------:R-:W-:Y:S05]  /*1440*/  BSYNC B2 ;  /* 0x0000000000027941 */ /* 0x000fea0003800000 */
.L_x_13145:
        /* <DEDUP_REMOVED lines=44> */
.L_x_13144:
[----:B------:R-:W-:Y:S05]  /*1710*/  BSYNC B1 ;  /* 0x0000000000017941 */ /* 0x000fea0003800000 */
.L_x_13143:
        /* <DEDUP_REMOVED lines=20> */
.L_x_13148:
[----:B------:R-:W-:Y:S02]  /*1860*/  IMAD.MOV.U32 R36, RZ, RZ, R40 ;  /* 0x000000ffff247224 */ /* 0x000fe400078e0028 */
.L_x_13149:
[----:B------:R-:W-:Y:S05]  /*1870*/  BSYNC B1 ;  /* 0x0000000000017941 */ /* 0x000fea0003800000 */
.L_x_13147:
        /* <DEDUP_REMOVED lines=16> */
.L_x_13153:
[----:B------:R-:W-:Y:S05]  /*1980*/  BSYNC B2 ;  /* 0x0000000000027941 */ /* 0x000fea0003800000 */
.L_x_13152:
        /* <DEDUP_REMOVED lines=44> */
.L_x_13151:
[----:B------:R-:W-:Y:S05]  /*1c50*/  BSYNC B1 ;  /* 0x0000000000017941 */ /* 0x000fea0003800000 */
.L_x_13150:
[----:B------:R-:W0:Y:S01]  /*1c60*/  I2F.U32 R25, R36 ;  /* 0x0000002400197306 */ /* 0x000e220000201000 */
[----:B------:R-:W-:Y:S01]  /*1c70*/  FMUL.FTZ R22, R22, R83 ;  /* 0x0000005316167220 */ /* 0x000fe20000410000 */
[C---:B------:R-:W-:Y:S01]  /*1c80*/  ISETP.NE.AND P5, PT, R21.reuse, 0x1, PT ;  /* 0x000000011500780c */ /* 0x040fe20003fa5270 */
[----:B------:R-:W-:Y:S01]  /*1c90*/  BSSY B1, `(.L_x_13154) ;  /* 0x0000012000017945 */ /* 0x000fe20003800000 */
[----:B------:R-:W-:Y:S01]  /*1ca0*/  IADD3 R38, R21, 0x1, RZ ;  /* 0x0000000115267810 */ /* 0x000fe20007ffe0ff */
[----:B------:R-:W-:-:S02]  /*1cb0*/  FMUL.FTZ R22, R22, c[0x0][0x1e8] ;  /* 0x00007a0016167a20 */ /* 0x000fc40000410000 */
        /* <DEDUP_REMOVED lines=14> */
.L_x_13155:
[----:B------:R-:W-:Y:S02]  /*1da0*/  MOV R22, R40 ;  /* 0x0000002800167202 */ /* 0x000fe40000000f00 */
.L_x_13156:
[----:B------:R-:W-:Y:S05]  /*1db0*/  BSYNC B1 ;  /* 0x0000000000017941 */ /* 0x000fea0003800000 */
.L_x_13154:
        /* <DEDUP_REMOVED lines=16> */
.L_x_13160:
[----:B------:R-:W-:Y:S05]  /*1ec0*/  BSYNC B2 ;  /* 0x0000000000027941 */ /* 0x000fea0003800000 */
.L_x_13159:
        /* <DEDUP_REMOVED lines=44> */
.L_x_13158:
[----:B------:R-:W-:Y:S05]  /*2190*/  BSYNC B1 ;  /* 0x0000000000017941 */ /* 0x000fea0003800000 */
.L_x_13157:
        /* <DEDUP_REMOVED lines=15> */
[----:B------:R-:W-:Y:S02]  /*2290*/  FMUL.FTZ R31, R70, R23 ;  /* 0x00000017461f7220 */ /* 0x000fe40000410000 */
[----:B------:R-:W-:Y:S02]  /*22a0*/  IMAD.IADD R39, R20, 0x1, R25 ;  /* 0x0000000114277824 */ /* 0x000fe400078e0219 */
[----:B------:R-:W-:Y:S02]  /*22b0*/  @P1 FADD.FTZ R31, R35, R31 ;  /* 0x0000001f231f1221 */ /* 0x000fe40000010000 */
[----:B------:R-:W-:-:S03]  /*22c0*/  IMAD.WIDE.U32 R20, R86, R81, c[0x0][0x170] ;  /* 0x00005c0056147625 */ /* 0x000fc600078e0051 */
[----:B------:R0:W-:Y:S01]  /*22d0*/  STG.E.128 [R36.64], R28 ;  /* 0x0000001c24007986 */ /* 0x0001e2000c101d06 */
[----:B------:R-:W-:-:S03]  /*22e0*/  @P0 IMAD.WIDE.U32 R24, R86, R81, c[0x0][0x180] ;  /* 0x0000600056180625 */ /* 0x000fc600078e0051 */
        /* <DEDUP_REMOVED lines=15> */
.L_x_13162:
[----:B0-----:R-:W-:Y:S02]  /*23e0*/  MOV R79, R40 ;  /* 0x00000028004f7202 */ /* 0x001fe40000000f00 */
.L_x_13163:
[----:B------:R-:W-:Y:S05]  /*23f0*/  BSYNC B1 ;  /* 0x0000000000017941 */ /* 0x000fea0003800000 */
.L_x_13161:
        /* <DEDUP_REMOVED lines=16> */
.L_x_13167:
[----:B------:R-:W-:Y:S05]  /*2500*/  BSYNC B2 ;  /* 0x0000000000027941 */ /* 0x000fea0003800000 */
.L_x_13166:
        /* <DEDUP_REMOVED lines=44> */
.L_x_13165:
[----:B------:R-:W-:Y:S05]  /*27d0*/  BSYNC B1 ;  /* 0x0000000000017941 */ /* 0x000fea0003800000 */
.L_x_13164:
[----:B------:R-:W0:Y:S01]  /*27e0*/  I2F.U32 R25, R79 ;  /* 0x0000004f00197306 */ /* 0x000e220000201000 */
[----:B-----5:R-:W-:Y:S01]  /*27f0*/  FMUL.FTZ R20, R20, R83 ;  /* 0x0000005314147220 */ /* 0x020fe20000410000 */
        /* <DEDUP_REMOVED lines=18> */
.L_x_13169:
[----:B------:R-:W-:Y:S02]  /*2920*/  IMAD.MOV.U32 R20, RZ, RZ, R40 ;  /* 0x000000ffff147224 */ /* 0x000fe400078e0028 */
.L_x_13170:
[----:B------:R-:W-:Y:S05]  /*2930*/  BSYNC B1 ;  /* 0x0000000000017941 */ /* 0x000fea0003800000 */
.L_x_13168:
        /* <DEDUP_REMOVED lines=16> */
.L_x_13174:
[----:B------:R-:W-:Y:S05]  /*2a40*/  BSYNC B2 ;  /* 0x0000000000027941 */ /* 0x000fea0003800000 */
.L_x_13173:
        /* <DEDUP_REMOVED lines=44> */
.L_x_13172:
[----:B------:R-:W-:Y:S05]  /*2d10*/  BSYNC B1 ;  /* 0x0000000000017941 */ /* 0x000fea0003800000 */
.L_x_13171:
        /* <DEDUP_REMOVED lines=20> */
.L_x_13176:
[----:B------:R-:W-:Y:S02]  /*2e60*/  IMAD.MOV.U32 R79, RZ, RZ, R40 ;  /* 0x000000ffff4f7224 */ /* 0x000fe400078e0028 */
.L_x_13177:
[----:B------:R-:W-:Y:S05]  /*2e70*/  BSYNC B1 ;  /* 0x0000000000017941 */ /* 0x000fea0003800000 */
.L_x_13175:
        /* <DEDUP_REMOVED lines=16> */
.L_x_13181:
[----:B------:R-:W-:Y:S05]  /*2f80*/  BSYNC B2 ;  /* 0x0000000000027941 */ /* 0x000fea0003800000 */
.L_x_13180:
        /* <DEDUP_REMOVED lines=44> */
.L_x_13179:
[----:B------:R-:W-:Y:S05]  /*3250*/  BSYNC B1 ;  /* 0x0000000000017941 */ /* 0x000fea0003800000 */
.L_x_13178:
        /* <DEDUP_REMOVED lines=20> */
.L_x_13183:
[----:B------:R-:W-:Y:S02]  /*33a0*/  IMAD.MOV.U32 R22, RZ, RZ, R40 ;  /* 0x000000ffff167224 */ /* 0x000fe400078e0028 */
.L_x_13184:
[----:B------:R-:W-:Y:S05]  /*33b0*/  BSYNC B1 ;  /* 0x0000000000017941 */ /* 0x000fea0003800000 */
.L_x_13182:
        /* <DEDUP_REMOVED lines=16> */
.L_x_13188:
[----:B------:R-:W-:Y:S05]  /*34c0*/  BSYNC B2 ;  /* 0x0000000000027941 */ /* 0x000fea0003800000 */
.L_x_13187:
        /* <DEDUP_REMOVED lines=44> */
.L_x_13186:
[----:B------:R-:W-:Y:S05]  /*3790*/  BSYNC B1 ;  /* 0x0000000000017941 */ /* 0x000fea0003800000 */
.L_x_13185:
[----:B------:R-:W0:Y:S01]  /*37a0*/  I2F.U32 R21, R22 ;  /* 0x0000001600157306 */ /* 0x000e220000201000 */
[----:B------:R-:W-:Y:S01]  /*37b0*/  FMUL.FTZ R23, R23, R83 ;  /* 0x0000005317177220 */ /* 0x000fe20000410000 */
[----:B------:R-:W-:Y:S01]  /*37c0*/  SEL R36, RZ, 0x100, P3 ;  /* 0x00000100ff247807 */ /* 0x000fe20001800000 */
[----:B------:R-:W-:Y:S01]  /*37d0*/  IMAD.WIDE.U32 R88, R86, R81, c[0x0][0x188] ;  /* 0x0000620056587625 */ /* 0x000fe200078e0051 */
[----:B------:R-:W-:-:S03]  /*37e0*/  IADD3 R84, R80, 0x40, RZ ;  /* 0x0000004050547810 */ /* 0x000fc60007ffe0ff */
[----:B------:R-:W-:Y:S02]  /*37f0*/  FMUL.FTZ R23, R23, c[0x0][0x1e8] ;  /* 0x00007a0017177a20 */ /* 0x000fe40000410000 */
[----:B------:R-:W-:-:S04]  /*3800*/  IMAD.WIDE.U32 R38, R86, R85, c[0x0][0x190] ;  /* 0x0000640056267625 */ /* 0x000fc800078e0055 */
[----:B0-----:R-:W-:-:S05]  /*3810*/  FFMA.FTZ R21, R21, R82, 1.1641532182693481445e-10 ;  /* 0x2f00000015157423 */ /* 0x001fca0000010052 */
[----:B------:R-:W-:Y:S02]  /*3820*/  FSETP.GTU.FTZ.AND P5, PT, R21, c[0x0][0x1e4], PT ;  /* 0x0000790015007a0b */ /* 0x000fe40003fbc000 */
[----:B------:R-:W-:Y:S02]  /*3830*/  SEL R21, RZ, 0x10000, P4 ;  /* 0x00010000ff157807 */ /* 0x000fe40002000000 */
[----:B------:R-:W-:Y:S02]  /*3840*/  FSEL R23, R23, RZ, !P5 ;  /* 0x000000ff17177208 */ /* 0x000fe40006800000 */
[----:B------:R-:W-:-:S03]  /*3850*/  SEL R20, RZ, 0x1000000, P5 ;  /* 0x01000000ff147807 */ /* 0x000fc60002800000 */
[----:B------:R-:W-:Y:S01]  /*3860*/  FMUL.FTZ R27, R66, R23 ;  /* 0x00000017421b7220 */ /* 0x000fe20000410000 */
[----:B------:R-:W-:Y:S02]  /*3870*/  SEL R23, RZ, 0x1, P2 ;  /* 0x00000001ff177807 */ /* 0x000fe40001000000 */
[----:B------:R-:W-:Y:S01]  /*3880*/  IADD3 R20, R36, R20, R21 ;  /* 0x0000001424147210 */ /* 0x000fe20007ffe015 */
[----:B------:R-:W-:Y:S02]  /*3890*/  @P1 FADD.FTZ R27, R35, R27 ;  /* 0x0000001b231b1221 */ /* 0x000fe40000010000 */
[----:B------:R-:W-:Y:S01]  /*38a0*/  @P0 IMAD.WIDE.U32 R36, R84, R81, c[0x0][0x180] ;  /* 0x0000600054240625 */ /* 0x000fe200078e0051 */
[----:B------:R-:W-:Y:S02]  /*38b0*/  IADD3 R79, R20, R23, RZ ;  /* 0x00000017144f7210 */ /* 0x000fe40007ffe0ff */
[----:B------:R0:W-:Y:S01]  /*38c0*/  STG.E.128 [R88.64], R24 ;  /* 0x0000001858007986 */ /* 0x0001e2000c101d06 */
        /* <DEDUP_REMOVED lines=16> */
.L_x_13190:
[----:B0-----:R-:W-:Y:S02]  /*39d0*/  MOV R79, R40 ;  /* 0x00000028004f7202 */ /* 0x001fe40000000f00 */
.L_x_13191:
[----:B------:R-:W-:Y:S05]  /*39e0*/  BSYNC B1 ;  /* 0x0000000000017941 */ /* 0x000fea0003800000 */
.L_x_13189:
        /* <DEDUP_REMOVED lines=16> */
.L_x_13195:
[----:B------:R-:W-:Y:S05]  /*3af0*/  BSYNC B2 ;  /* 0x0000000000027941 */ /* 0x000fea0003800000 */
.L_x_13194:
        /* <DEDUP_REMOVED lines=40> */
[----:B------:R-:W-:Y:S01]  /*3d80*/  HFMA2.MMA R86, -RZ, RZ, 0, 0 ;  /* 0x00000000ff567435 */ /* 0x000fe200000001ff */
[----:B------:R-:W-:Y:S01]  /*3d90*/  MOV R40, R38 ;  /* 0x0000002600287202 */ /* 0x000fe20000000f00 */
[----:B------:R-:W-:Y:S01]  /*3da0*/  IMAD.MOV.U32 R18, RZ, RZ, R36 ;  /* 0x000000ffff127224 */ /* 0x000fe200078e0024 */
[----:B------:R-:W-:-:S03]  /*3db0*/  LOP3.LUT R58, R37, UR26, R58, 0x96, !PT ;  /* 0x0000001a253a7c12 */ /* 0x000fc6000f8e963a */
.L_x_13193:
[----:B------:R-:W-:Y:S05]  /*3dc0*/  BSYNC B1 ;  /* 0x0000000000017941 */ /* 0x000fea0003800000 */
.L_x_13192:
[----:B------:R-:W0:Y:S01]  /*3dd0*/  I2F.U32 R37, R79 ;  /* 0x0000004f00257306 */ /* 0x000e220000201000 */
[----:B-----5:R-:W-:Y:S01]  /*3de0*/  FMUL.FTZ R20, R20, R83 ;  /* 0x0000005314147220 */ /* 0x020fe20000410000 */
        /* <DEDUP_REMOVED lines=18> */
.L_x_13197:
[----:B------:R-:W-:Y:S02]  /*3f10*/  MOV R79, R40 ;  /* 0x00000028004f7202 */ /* 0x000fe40000000f00 */
.L_x_13198:
[----:B------:R-:W-:Y:S05]  /*3f20*/  BSYNC B1 ;  /* 0x0000000000017941 */ /* 0x000fea0003800000 */
.L_x_13196:
        /* <DEDUP_REMOVED lines=16> */
.L_x_13202:
[----:B------:R-:W-:Y:S05]  /*4030*/  BSYNC B2 ;  /* 0x0000000000027941 */ /* 0x000fea0003800000 */
.L_x_13201:
        /* <DEDUP_REMOVED lines=42> */
[----:B------:R-:W-:Y:S01]  /*42e0*/  HFMA2.MMA R36, -RZ, RZ, 0, 0 ;  /* 0x00000000ff247435 */ /* 0x000fe200000001ff */
[----:B------:R-:W-:-:S05]  /*42f0*/  LOP3.LUT R58, R37, UR26, R58, 0x96, !PT ;  /* 0x0000001a253a7c12 */ /* 0x000fca000f8e963a */
.L_x_13200:
[----:B------:R-:W-:Y:S05]  /*4300*/  BSYNC B1 ;  /* 0x0000000000017941 */ /* 0x000fea0003800000 */
.L_x_13199:
[----:B------:R-:W0:Y:S01]  /*4310*/  I2F.U32 R37, R79 ;  /* 0x0000004f00257306 */ /* 0x000e220000201000 */
[----:B------:R-:W-:Y:S01]  /*4320*/  FMUL.FTZ R21, R21, R83 ;  /* 0x0000005315157220 */ /* 0x000fe20000410000 */
[----:B------:R-:W-:Y:S01]  /*4330*/  ISETP.NE.AND P4, PT, R36, 0x1, PT ;  /* 0x000000012400780c */ /* 0x000fe20003f85270 */
[----:B------:R-:W-:Y:S02]  /*4340*/  BSSY B1, `(.L_x_13203) ;  /* 0x0000012000017945 */ /* 0x000fe40003800000 */
[----:B------:R-:W-:-:S02]  /*4350*/  FMUL.FTZ R21, R21, c[0x0][0x1e8] ;  /* 0x00007a0015157a20 */ /* 0x000fc40000410000 */
        /* <DEDUP_REMOVED lines=15> */
.L_x_13204:
[----:B------:R-:W-:Y:S02]  /*4450*/  MOV R79, R40 ;  /* 0x00000028004f7202 */ /* 0x000fe40000000f00 */
.L_x_13205:
[----:B------:R-:W-:Y:S05]  /*4460*/  BSYNC B1 ;  /* 0x0000000000017941 */ /* 0x000fea0003800000 */
.L_x_13203:
        /* <DEDUP_REMOVED lines=16> */
.L_x_13209:
[----:B------:R-:W-:Y:S05]  /*4570*/  BSYNC B2 ;  /* 0x0000000000027941 */ /* 0x000fea0003800000 */
.L_x_13208:
        /* <DEDUP_REMOVED lines=44> */
.L_x_13207:
[----:B------:R-:W-:Y:S05]  /*4840*/  BSYNC B1 ;  /* 0x0000000000017941 */ /* 0x000fea0003800000 */
.L_x_13206:
        /* <DEDUP_REMOVED lines=20> */
.L_x_13211:
[----:B------:R-:W-:Y:S02]  /*4990*/  MOV R79, R40 ;  /* 0x00000028004f7202 */ /* 0x000fe40000000f00 */
.L_x_13212:
[----:B------:R-:W-:Y:S05]  /*49a0*/  BSYNC B1 ;  /* 0x0000000000017941 */ /* 0x000fea0003800000 */
.L_x_13210:
        /* <DEDUP_REMOVED lines=16> */
.L_x_13216:
[----:B------:R-:W-:Y:S05]  /*4ab0*/  BSYNC B2 ;  /* 0x0000000000027941 */ /* 0x000fea0003800000 */
.L_x_13215:
        /* <DEDUP_REMOVED lines=44> */
.L_x_13214:
[----:B------:R-:W-:Y:S05]  /*4d80*/  BSYNC B1 ;  /* 0x0000000000017941 */ /* 0x000fea0003800000 */
.L_x_13213:
        /* <DEDUP_REMOVED lines=15> */
[----:B------:R-:W-:-:S04]  /*4e80*/  FMUL.FTZ R23, R62, R23 ;  /* 0x000000173e177220 */ /* 0x000fc80000410000 */
[----:B------:R-:W-:Y:S02]  /*4e90*/  @P1 FADD.FTZ R23, R35, R23 ;  /* 0x0000001723171221 */ /* 0x000fe40000010000 */
[----:B------:R-:W-:Y:S02]  /*4ea0*/  IMAD.IADD R79, R36, 0x1, R37 ;  /* 0x00000001244f7824 */ /* 0x000fe400078e0225 */
        /* <DEDUP_REMOVED lines=17> */
.L_x_13218:
[----:B0-----:R-:W-:Y:S02]  /*4fc0*/  IMAD.MOV.U32 R79, RZ, RZ, R40 ;  /* 0x000000ffff4f7224 */ /* 0x001fe400078e0028 */
.L_x_13219:
[----:B------:R-:W-:Y:S05]  /*4fd0*/  BSYNC B1 ;  /* 0x0000000000017941 */ /* 0x000fea0003800000 */
.L_x_13217:
        /* <DEDUP_REMOVED lines=16> */
.L_x_13223:
[----:B------:R-:W-:Y:S05]  /*50e0*/  BSYNC B2 ;  /* 0x0000000000027941 */ /* 0x000fea0003800000 */
.L_x_13222:
        /* <DEDUP_REMOVED lines=44> */
.L_x_13221:
[----:B------:R-:W-:Y:S05]  /*53b0*/  BSYNC B1 ;  /* 0x0000000000017941 */ /* 0x000fea0003800000 */
.L_x_13220:
[----:B------:R-:W0:Y:S01]  /*53c0*/  I2F.U32 R79, R79 ;  /* 0x0000004f004f7306 */ /* 0x000e220000201000 */
[----:B-----5:R-:W-:Y:S01]  /*53d0*/  FMUL.FTZ R36, R36, R83 ;  /* 0x0000005324247220 */ /* 0x020fe20000410000 */
[----:B------:R-:W-:Y:S01]  /*53e0*/  ISETP.NE.AND P2, PT, R89, 0x1, PT ;  /* 0x000000015900780c */ /* 0x000fe20003f45270 */
[----:B------:R-:W-:Y:S02]  /*53f0*/  BSSY B1, `(.L_x_13224) ;  /* 0x0000012000017945 */ /* 0x000fe40003800000 */
        /* <DEDUP_REMOVED lines=16> */
.L_x_13225:
[----:B------:R-:W-:Y:S02]  /*5500*/  IMAD.MOV.U32 R79, RZ, RZ, R40 ;  /* 0x000000ffff4f7224 */ /* 0x000fe400078e0028 */
.L_x_13226:
[----:B------:R-:W-:Y:S05]  /*5510*/  BSYNC B1 ;  /* 0x0000000000017941 */ /* 0x000fea0003800000 */
.L_x_13224:
        /* <DEDUP_REMOVED lines=16> */
.L_x_13230:
[----:B------:R-:W-:Y:S05]  /*5620*/  BSYNC B2 ;  /* 0x0000000000027941 */ /* 0x000fea0003800000 */
.L_x_13229:
        /* <DEDUP_REMOVED lines=44> */
.L_x_13228:
[----:B------:R-:W-:Y:S05]  /*58f0*/  BSYNC B1 ;  /* 0x0000000000017941 */ /* 0x000fea0003800000 */
.L_x_13227:
[----:B------:R-:W0:Y:S01]  /*5900*/  I2F.U32 R79, R79 ;  /* 0x0000004f004f7306 */ /* 0x000e220000201000 */
[----:B------:R-:W-:Y:S01]  /*5910*/  FMUL.FTZ R37, R37, R83 ;  /* 0x0000005325257220 */ /* 0x000fe20000410000 */
        /* <DEDUP_REMOVED lines=18> */
.L_x_13232:
[----:B------:R-:W-:Y:S02]  /*5a40*/  IMAD.MOV.U32 R90, RZ, RZ, R40 ;  /* 0x000000ffff5a7224 */ /* 0x000fe400078e0028 */
.L_x_13233:
[----:B------:R-:W-:Y:S05]  /*5a50*/  BSYNC B1 ;  /* 0x0000000000017941 */ /* 0x000fea0003800000 */
.L_x_13231:
        /* <DEDUP_REMOVED lines=16> */
.L_x_13237:
[----:B------:R-:W-:Y:S05]  /*5b60*/  BSYNC B2 ;  /* 0x0000000000027941 */ /* 0x000fea0003800000 */
.L_x_13236:
        /* <DEDUP_REMOVED lines=44> */
.L_x_13235:
[----:B------:R-:W-:Y:S05]  /*5e30*/  BSYNC B1 ;  /* 0x0000000000017941 */ /* 0x000fea0003800000 */
.L_x_13234:
        /* <DEDUP_REMOVED lines=20> */
.L_x_13239:
[----:B------:R-:W-:Y:S02]  /*5f80*/  IMAD.MOV.U32 R88, RZ, RZ, R40 ;  /* 0x000000ffff587224 */ /* 0x000fe400078e0028 */
.L_x_13240:
[----:B------:R-:W-:Y:S05]  /*5f90*/  BSYNC B1 ;  /* 0x0000000000017941 */ /* 0x000fea0003800000 */
.L_x_13238:
        /* <DEDUP_REMOVED lines=16> */
.L_x_13244:
[----:B------:R-:W-:Y:S05]  /*60a0*/  BSYNC B2 ;  /* 0x0000000000027941 */ /* 0x000fea0003800000 */
.L_x_13243:
        /* <DEDUP_REMOVED lines=44> */
.L_x_13242:
[----:B------:R-:W-:Y:S05]  /*6370*/  BSYNC B1 ;  /* 0x0000000000017941 */ /* 0x000fea0003800000 */
.L_x_13241:
[----:B------:R0:W1:Y:S01]  /*6380*/  I2F.U32 R87, R88 ;  /* 0x0000005800577306 */ /* 0x0000620000201000 */
[----:B------:R-:W-:Y:S01]  /*6390*/  FMUL.FTZ R39, R39, R83 ;  /* 0x0000005327277220 */ /* 0x000fe20000410000 */
[----:B------:R-:W-:-:S03]  /*63a0*/  SEL R86, RZ, 0x10000, P3 ;  /* 0x00010000ff567807 */ /* 0x000fc60001800000 */
[----:B------:R-:W-:Y:S02]  /*63b0*/  FMUL.FTZ R39, R39, c[0x0][0x1e8] ;  /* 0x00007a0027277a20 */ /* 0x000fe40000410000 */
[----:B0-----:R-:W-:Y:S02]  /*63c0*/  FADD.FTZ R88, RZ, R28 ;  /* 0x0000001cff587221 */ /* 0x001fe40000010000 */
[----:B-1----:R-:W-:-:S05]  /*63d0*/  FFMA.FTZ R87, R87, R82, 1.1641532182693481445e-10 ;  /* 0x2f00000057577423 */ /* 0x002fca0000010052 */
[----:B------:R-:W-:Y:S02]  /*63e0*/  FSETP.GTU.FTZ.AND P4, PT, R87, c[0x0][0x1e4], PT ;  /* 0x0000790057007a0b */ /* 0x000fe40003f9c000 */
[----:B------:R-:W-:Y:S02]  /*63f0*/  SEL R87, RZ, 0x100, P2 ;  /* 0x00000100ff577807 */ /* 0x000fe40001000000 */
[----:B------:R-:W-:-:S05]  /*6400*/  FSEL R82, R39, RZ, !P4 ;  /* 0x000000ff27527208 */ /* 0x000fca0006000000 */
[----:B------:R-:W-:Y:S02]  /*6410*/  FMUL.FTZ R39, R61, R82 ;  /* 0x000000523d277220 */ /* 0x000fe40000410000 */
[----:B------:R-:W-:Y:S01]  /*6420*/  IMAD.WIDE.U32 R82, R84, R81, c[0x0][0x188] ;  /* 0x0000620054527625 */ /* 0x000fe200078e0051 */
[----:B------:R-:W-:-:S03]  /*6430*/  SEL R81, RZ, 0x1000000, P4 ;  /* 0x01000000ff517807 */ /* 0x000fc60002000000 */
[----:B------:R-:W-:Y:S01]  /*6440*/  @P1 FADD.FTZ R39, R35, R39 ;  /* 0x0000002723271221 */ /* 0x000fe20000010000 */
[----:B------:R-:W-:Y:S02]  /*6450*/  IADD3 R81, R87, R81, R86 ;  /* 0x0000005157517210 */ /* 0x000fe40007ffe056 */
[----:B------:R-:W-:Y:S02]  /*6460*/  SEL R86, RZ, 0x1, P0 ;  /* 0x00000001ff567807 */ /* 0x000fe40000000000 */
[----:B------:R0:W-:Y:S01]  /*6470*/  STG.E.128 [R82.64], R36 ;  /* 0x0000002452007986 */ /* 0x0001e2000c101d06 */
[----:B------:R-:W-:Y:S02]  /*6480*/  ISETP.NE.AND P1, PT, R77, RZ, PT ;  /* 0x000000ff4d00720c */ /* 0x000fe40003f25270 */
[----:B------:R-:W-:Y:S01]  /*6490*/  IADD3 R81, R81, R86, RZ ;  /* 0x0000005651517210 */ /* 0x000fe20007ffe0ff */
[----:B------:R-:W-:-:S04]  /*64a0*/  IMAD.WIDE.U32 R86, R84, R85, c[0x0][0x190] ;  /* 0x0000640054567625 */ /* 0x000fc800078e0055 */
[----:B------:R-:W-:Y:S01]  /*64b0*/  FADD.FTZ R85, R29, R88 ;  /* 0x000000581d557221 */ /* 0x000fe20000010000 */
[----:B------:R1:W-:Y:S03]  /*64c0*/  STG.E [R86.64], R81 ;  /* 0x0000005156007986 */ /* 0x0003e6000c101906 */
[----:B0-----:R-:W-:-:S04]  /*64d0*/  FADD.FTZ R82, R30, R85 ;  /* 0x000000551e527221 */ /* 0x001fc80000010000 */
        /* <DEDUP_REMOVED lines=8> */
[----:B-1----:R-:W-:-:S04]  /*6560*/  FADD.FTZ R81, R23, R82 ;  /* 0x0000005217517221 */ /* 0x002fc80000010000 */
[----:B------:R-:W-:-:S04]  /*6570*/  FADD.FTZ R82, R36, R81 ;  /* 0x0000005124527221 */ /* 0x000fc80000010000 */
[----:B------:R-:W-:-:S04]  /*6580*/  FADD.FTZ R81, R37, R82 ;  /* 0x0000005225517221 */ /* 0x000fc80000010000 */
[----:B------:R-:W-:-:S04]  /*6590*/  FADD.FTZ R82, R38, R81 ;  /* 0x0000005126527221 */ /* 0x000fc80000010000 */
[----:B------:R-:W-:Y:S01]  /*65a0*/  FADD.FTZ R88, R39, R82 ;  /* 0x0000005227587221 */ /* 0x000fe20000010000 */
[----:B------:R-:W-:Y:S05]  /*65b0*/  BRA.DIV ~URZ, `(.L_x_13245) ;  /* 0x000008627f007947 */ /* 0x000fea000b800000 */
[----:B------:R0:W1:Y:S02]  /*65c0*/  SHFL.BFLY PT, R81, R88, 0x1, 0x1f ;  /* 0x0c201f0058517f89 */ /* 0x00006400000e0000 */
.L_x_13249:
        /* <DEDUP_REMOVED lines=52> */
.L_x_13250:
[----:B------:R-:W-:Y:S01]  /*6910*/  FMUL.FTZ R82, R85, R85 ;  /* 0x0000005555527220 */ /* 0x000fe20000410000 */
[----:B------:R-:W-:Y:S01]  /*6920*/  ISETP.NE.AND P0, PT, RZ, UR8, PT ;  /* 0x00000008ff007c0c */ /* 0x000fe2000bf05270 */
[----:B01----:R-:W-:Y:S02]  /*6930*/  FADD.FTZ R88, R81, R88 ;  /* 0x0000005851587221 */ /* 0x003fe40000010000 */
[----:B------:R-:W-:Y:S01]  /*6940*/  IMAD.MOV.U32 R81, RZ, RZ, c[0x0][0x1e0] ;  /* 0x00007800ff517624 */ /* 0x000fe200078e00ff */
[----:B------:R-:W-:Y:S02]  /*6950*/  FSEL R82, R82, RZ, P0 ;  /* 0x000000ff52527208 */ /* 0x000fe40000000000 */
[----:B------:R-:W-:Y:S01]  /*6960*/  FSEL R83, R85, RZ, !P0 ;  /* 0x000000ff55537208 */ /* 0x000fe20004000000 */
[----:B------:R-:W-:-:S04]  /*6970*/  FFMA.FTZ R81, R88, R81, c[0x0][0x228] ;  /* 0x00008a0058517623 */ /* 0x000fc80000010051 */
[----:B------:R-:W-:Y:S01]  /*6980*/  FADD.FTZ R82, R81, R82 ;  /* 0x0000005251527221 */ /* 0x000fe20000010000 */
[----:B------:R-:W-:Y:S01]  /*6990*/  HFMA2.MMA R81, -RZ, RZ, 0, 2.384185791015625e-07 ;  /* 0x00000004ff517435 */ /* 0x000fe200000001ff */
[--C-:B------:R-:W-:Y:S02]  /*69a0*/  FADD.FTZ R93, R31, -R83.reuse ;  /* 0x800000531f5d7221 */ /* 0x100fe40000010000 */
[--C-:B------:R-:W-:Y:S02]  /*69b0*/  FADD.FTZ R91, R30, -R83.reuse ;  /* 0x800000531e5b7221 */ /* 0x100fe40000010000 */
[----:B------:R-:W0:Y:S01]  /*69c0*/  MUFU.RSQ R82, R82 ;  /* 0x0000005200527308 */ /* 0x000e220000001400 */
[--C-:B------:R-:W-:Y:S02]  /*69d0*/  FADD.FTZ R31, R28, -R83.reuse ;  /* 0x800000531c1f7221 */ /* 0x100fe40000010000 */
[----:B------:R-:W-:Y:S02]  /*69e0*/  FADD.FTZ R29, R29, -R83 ;  /* 0x800000531d1d7221 */ /* 0x000fe40000010000 */
[----:B------:R-:W-:-:S04]  /*69f0*/  @!P1 IMAD.WIDE R88, R78, R81, c[0x0][0x1a0] ;  /* 0x000068004e589625 */ /* 0x000fc800078e0251 */
[----:B------:R-:W-:Y:S01]  /*6a00*/  @!P1 IMAD.WIDE R86, R78, R81, c[0x0][0x1a8] ;  /* 0x00006a004e569625 */ /* 0x000fe200078e0251 */
[----:B------:R-:W-:Y:S03]  /*6a10*/  @!P1 STG.E [R88.64], R85 ;  /* 0x0000005558009986 */ /* 0x000fe6000c101906 */
[--C-:B------:R-:W-:Y:S02]  /*6a20*/  FADD.FTZ R25, R25, -R83.reuse ;  /* 0x8000005319197221 */ /* 0x100fe40000010000 */
[----:B------:R-:W-:Y:S01]  /*6a30*/  FADD.FTZ R27, R27, -R83 ;  /* 0x800000531b1b7221 */ /* 0x000fe20000010000 */
[----:B0-----:R0:W-:Y:S01]  /*6a40*/  @!P1 STG.E [R86.64], R82 ;  /* 0x0000005256009986 */ /* 0x0011e2000c101906 */
[C---:B------:R-:W-:Y:S02]  /*6a50*/  FMUL.FTZ R93, R82.reuse, R93 ;  /* 0x0000005d525d7220 */ /* 0x040fe40000410000 */
[----:B------:R-:W-:-:S02]  /*6a60*/  FMUL.FTZ R30, R82, R91 ;  /* 0x0000005b521e7220 */ /* 0x000fc40000410000 */
[C---:B------:R-:W-:Y:S02]  /*6a70*/  FMUL.FTZ R28, R82.reuse, R31 ;  /* 0x0000001f521c7220 */ /* 0x040fe40000410000 */
[----:B------:R-:W-:Y:S02]  /*6a80*/  FMUL.FTZ R29, R82, R29 ;  /* 0x0000001d521d7220 */ /* 0x000fe40000410000 */
[----:B------:R-:W-:Y:S02]  /*6a90*/  FFMA.FTZ R31, R7, R93, R14 ;  /* 0x0000005d071f7223 */ /* 0x000fe4000001000e */
[----:B------:R-:W-:Y:S01]  /*6aa0*/  FFMA.FTZ R30, R48, R30, R57 ;  /* 0x0000001e301e7223 */ /* 0x000fe20000010039 */
[----:B0-----:R-:W-:Y:S01]  /*6ab0*/  LEA R86, P0, R80, c[0x0][0x208], 0x4 ;  /* 0x0000820050567a11 */ /* 0x001fe200078020ff */
[----:B------:R-:W-:Y:S02]  /*6ac0*/  FFMA.FTZ R29, R8, R29, R17 ;  /* 0x0000001d081d7223 */ /* 0x000fe40000010011 */
[----:B------:R-:W-:Y:S01]  /*6ad0*/  FFMA.FTZ R28, R49, R28, R56 ;  /* 0x0000001c311c7223 */ /* 0x000fe20000010038 */
[----:B------:R-:W-:Y:S01]  /*6ae0*/  LEA.HI.X R87, R80, c[0x0][0x20c], RZ, 0x4, P0 ;  /* 0x0000830050577a11 */ /* 0x000fe200000f24ff */
[----:B------:R-:W-:-:S02]  /*6af0*/  FADD.FTZ R85, R24, -R83 ;  /* 0x8000005318557221 */ /* 0x000fc40000010000 */
[--C-:B------:R-:W-:Y:S02]  /*6b00*/  FADD.FTZ R89, R20, -R83.reuse ;  /* 0x8000005314597221 */ /* 0x100fe40000010000 */
[----:B------:R0:W-:Y:S01]  /*6b10*/  STG.E.128 [R86.64], R28 ;  /* 0x0000001c56007986 */ /* 0x0001e2000c101d06 */
[--C-:B------:R-:W-:Y:S02]  /*6b20*/  FADD.FTZ R21, R21, -R83.reuse ;  /* 0x8000005315157221 */ /* 0x100fe40000010000 */
[--C-:B------:R-:W-:Y:S01]  /*6b30*/  FADD.FTZ R91, R22, -R83.reuse ;  /* 0x80000053165b7221 */ /* 0x100fe20000010000 */
[----:B------:R-:W-:Y:S01]  /*6b40*/  IADD3 R22, R80, 0x40, RZ ;  /* 0x0000004050167810 */ /* 0x000fe20007ffe0ff */
[--C-:B------:R-:W-:Y:S02]  /*6b50*/  FADD.FTZ R23, R23, -R83.reuse ;  /* 0x8000005317177221 */ /* 0x100fe40000010000 */
[--C-:B------:R-:W-:Y:S01]  /*6b60*/  FADD.FTZ R93, R36, -R83.reuse ;  /* 0x80000053245d7221 */ /* 0x100fe20000010000 */
[----:B------:R-:W-:Y:S01]  /*6b70*/  LEA R36, P0, R84, c[0x0][0x208], 0x4 ;  /* 0x0000820054247a11 */ /* 0x000fe200078020ff */
[----:B------:R-:W-:-:S02]  /*6b80*/  FADD.FTZ R37, R37, -R83 ;  /* 0x8000005325257221 */ /* 0x000fc40000010000 */
[--C-:B------:R-:W-:Y:S02]  /*6b90*/  FADD.FTZ R39, R39, -R83.reuse ;  /* 0x8000005327277221 */ /* 0x100fe40000010000 */
[C---:B------:R-:W-:Y:S02]  /*6ba0*/  FMUL.FTZ R20, R82.reuse, R85 ;  /* 0x0000005552147220 */ /* 0x040fe40000410000 */
[C---:B------:R-:W-:Y:S02]  /*6bb0*/  FMUL.FTZ R24, R82.reuse, R89 ;  /* 0x0000005952187220 */ /* 0x040fe40000410000 */
[----:B------:R-:W-:Y:S02]  /*6bc0*/  FMUL.FTZ R91, R82, R91 ;  /* 0x0000005b525b7220 */ /* 0x000fe40000410000 */
[--C-:B0-----:R-:W-:Y:S02]  /*6bd0*/  FADD.FTZ R87, R26, -R83.reuse ;  /* 0x800000531a577221 */ /* 0x101fe40000010000 */
[----:B------:R-:W-:Y:S01]  /*6be0*/  FADD.FTZ R29, R38, -R83 ;  /* 0x80000053261d7221 */ /* 0x000fe20000010000 */
[----:B------:R-:W-:Y:S01]  /*6bf0*/  IADD3 R38, R80, 0x20, RZ ;  /* 0x0000002050267810 */ /* 0x000fe20007ffe0ff */
[----:B------:R-:W-:-:S02]  /*6c00*/  IMAD.MOV.U32 R31, RZ, RZ, 0x10 ;  /* 0x00000010ff1f7424 */ /* 0x000fc400078e00ff */
[C---:B------:R-:W-:Y:S02]  /*6c10*/  FMUL.FTZ R26, R82.reuse, R25 ;  /* 0x00000019521a7220 */ /* 0x040fe40000410000 */
[C---:B------:R-:W-:Y:S02]  /*6c20*/  FMUL.FTZ R87, R82.reuse, R87 ;  /* 0x0000005752577220 */ /* 0x040fe40000410000 */
[C---:B------:R-:W-:Y:S02]  /*6c30*/  FMUL.FTZ R30, R82.reuse, R27 ;  /* 0x0000001b521e7220 */ /* 0x040fe40000410000 */
[C---:B------:R-:W-:Y:S02]  /*6c40*/  FMUL.FTZ R25, R82.reuse, R21 ;  /* 0x0000001552197220 */ /* 0x040fe40000410000 */
[C---:B------:R-:W-:Y:S02]  /*6c50*/  FMUL.FTZ R27, R82.reuse, R23 ;  /* 0x00000017521b7220 */ /* 0x040fe40000410000 */
[----:B------:R-:W-:-:S02]  /*6c60*/  FMUL.FTZ R28, R82, R93 ;  /* 0x0000005d521c7220 */ /* 0x000fc40000410000 */
[----:B------:R-:W-:Y:S01]  /*6c70*/  FMUL.FTZ R80, R82, R37 ;  /* 0x0000002552507220 */ /* 0x000fe20000410000 */
[----:B------:R-:W-:Y:S01]  /*6c80*/  LEA.HI.X R37, R84, c[0x0][0x20c], RZ, 0x4, P0 ;  /* 0x0000830054257a11 */ /* 0x000fe200000f24ff */
[C---:B------:R-:W-:Y:S02]  /*6c90*/  FMUL.FTZ R29, R82.reuse, R29 ;  /* 0x0000001d521d7220 */ /* 0x040fe40000410000 */
[----:B------:R-:W-:Y:S02]  /*6ca0*/  FMUL.FTZ R82, R82, R39 ;  /* 0x0000002752527220 */ /* 0x000fe40000410000 */
[----:B------:R-:W-:-:S04]  /*6cb0*/  IMAD.WIDE.U32 R88, R22, R31, c[0x0][0x208] ;  /* 0x0000820016587625 */ /* 0x000fc800078e001f */
[----:B------:R-:W-:-:S04]  /*6cc0*/  IMAD.WIDE.U32 R38, R38, R31, c[0x0][0x208] ;  /* 0x0000820026267625 */ /* 0x000fc800078e001f */
[----:B------:R-:W-:Y:S02]  /*6cd0*/  FFMA.FTZ R23, R5, R30, R12 ;  /* 0x0000001e05177223 */ /* 0x000fe4000001000c */
[----:B------:R-:W-:Y:S02]  /*6ce0*/  FFMA.FTZ R22, R46, R87, R55 ;  /* 0x000000572e167223 */ /* 0x000fe40000010037 */
[----:B------:R-:W-:Y:S02]  /*6cf0*/  FFMA.FTZ R21, R6, R26, R15 ;  /* 0x0000001a06157223 */ /* 0x000fe4000001000f */
[----:B------:R-:W-:Y:S02]  /*6d00*/  FFMA.FTZ R20, R47, R20, R54 ;  /* 0x000000142f147223 */ /* 0x000fe40000010036 */
[----:B------:R-:W-:Y:S02]  /*6d10*/  FFMA.FTZ R27, R3, R27, R10 ;  /* 0x0000001b031b7223 */ /* 0x000fe4000001000a */
[----:B------:R-:W-:Y:S01]  /*6d20*/  FFMA.FTZ R26, R44, R91, R53 ;  /* 0x0000005b2c1a7223 */ /* 0x000fe20000010035 */
[----:B------:R0:W-:Y:S01]  /*6d30*/  STG.E.128 [R38.64], R20 ;  /* 0x0000001426007986 */ /* 0x0001e2000c101d06 */
[----:B------:R-:W-:-:S02]  /*6d40*/  FFMA.FTZ R25, R4, R25, R13 ;  /* 0x0000001904197223 */ /* 0x000fc4000001000d */
[----:B------:R-:W-:Y:S02]  /*6d50*/  FFMA.FTZ R24, R45, R24, R52 ;  /* 0x000000182d187223 */ /* 0x000fe40000010034 */
[----:B------:R-:W-:Y:S02]  /*6d60*/  FFMA.FTZ R30, R42, R29, R51 ;  /* 0x0000001d2a1e7223 */ /* 0x000fe40000010033 */
[----:B------:R-:W-:Y:S01]  /*6d70*/  FFMA.FTZ R31, R0, R82, R9 ;  /* 0x00000052001f7223 */ /* 0x000fe20000010009 */
[----:B------:R0:W-:Y:S01]  /*6d80*/  STG.E.128 [R88.64], R24 ;  /* 0x0000001858007986 */ /* 0x0001e2000c101d06 */
[----:B------:R-:W-:Y:S02]  /*6d90*/  FFMA.FTZ R29, R2, R80, R11 ;  /* 0x00000050021d7223 */ /* 0x000fe4000001000b */
[----:B------:R-:W-:Y:S02]  /*6da0*/  FFMA.FTZ R28, R43, R28, R50 ;  /* 0x0000001c2b1c7223 */ /* 0x000fe40000010032 */
[----:B------:R-:W-:-:S03]  /*6db0*/  IMAD R78, R81, c[0x0][0x160], R78 ;  /* 0x00005800514e7a24 */ /* 0x000fc600078e024e */
[----:B------:R0:W-:Y:S02]  /*6dc0*/  STG.E.128 [R36.64], R28 ;  /* 0x0000001c24007986 */ /* 0x0001e4000c101d06 */
[----:B------:R-:W-:-:S13]  /*6dd0*/  ISETP.GE.AND P0, PT, R78, c[0x0][0x164], PT ;  /* 0x000059004e007a0c */ /* 0x000fda0003f06270 */
[----:B0-----:R-:W-:Y:S01]  /*6de0*/  @P0 CALL.REL.NOINC `(.L_x_13247) ;  /* 0x0000001000000944 */ /* 0x001fe20003c00000 */
[----:B------:R-:W-:Y:S05]  /*6df0*/  BRA `(.L_x_13248) ;  /* 0xffff9de000007947 */ /* 0x000fea000383ffff */
.L_x_13247:
[----:B------:R-:W-:Y:S05]  /*6e00*/  BSYNC B0 ;  /* 0x0000000000007941 */ /* 0x000fea0003800000 */
.L_x_13132:
[----:B------:R-:W-:Y:S05]  /*6e10*/  EXIT ;  /* 0x000000000000794d */ /* 0x000fea0003800000 */
.L_x_13245:
[----:B------:R-:W-:Y:S01]  /*6e20*/  MOV R87, 0x1 ;  /* 0x0000000100577802 */ /* 0x000fe20000000f00 */
[----:B------:R-:W-:Y:S01]  /*6e30*/  IMAD.MOV.U32 R86, RZ, RZ, 0x1f ;  /* 0x0000001fff567424 */ /* 0x000fe200078e00ff */
[----:B------:R-:W-:Y:S02]  /*6e40*/  MOV R81, 0xffffffff ;  /* 0xffffffff00517802 */ /* 0x000fe40000000f00 */
[----:B------:R-:W-:Y:S02]  /*6e50*/  MOV R82, 0x6e70 ;  /* 0x00006e7000527802 */ /* 0x000fe40000000f00 */
[----:B------:R-:W-:Y:S05]  /*6e60*/  CALL.REL.NOINC `($__internal_141_$__cuda_sm70_shflsync_bfly_p) ;  /* 0x0000058000007944 */ /* 0x000fea0003c00000 */
[----:B01----:R-:W-:Y:S05]  /*6e70*/  BRA `(.L_x_13249) ;  /* 0xfffff75000007947 */ /* 0x003fea000383ffff */
.L_x_13246:
[----:B------:R-:W-:Y:S01]  /*6e80*/  HFMA2.MMA R86, -RZ, RZ, 0, 1.847743988037109375e-06 ;  /* 0x0000001fff567435 */ /* 0x000fe200000001ff */
[----:B------:R-:W-:Y:S01]  /*6e90*/  IMAD.MOV.U32 R87, RZ, RZ, 0x2 ;  /* 0x00000002ff577424 */ /* 0x000fe200078e00ff */
[----:B------:R-:W-:Y:S01]  /*6ea0*/  MOV R82, 0x6ed0 ;  /* 0x00006ed000527802 */ /* 0x000fe20000000f00 */
[----:B------:R-:W-:-:S03]  /*6eb0*/  IMAD.MOV.U32 R81, RZ, RZ, -0x1 ;  /* 0xffffffffff517424 */ /* 0x000fc600078e00ff */
[----:B------:R-:W-:Y:S05]  /*6ec0*/  CALL.REL.NOINC `($__internal_141_$__cuda_sm70_shflsync_bfly_p) ;  /* 0x0000052000007944 */ /* 0x000fea0003c00000 */
[----:B01----:R-:W-:Y:S01]  /*6ed0*/  FADD.FTZ R88, R88, R81 ;  /* 0x0000005158587221 */ /* 0x003fe20000010000 */
[----:B------:R-:W-:Y:S01]  /*6ee0*/  MOV R87, 0x4 ;  /* 0x0000000400577802 */ /* 0x000fe20000000f00 */
[----:B------:R-:W-:Y:S01]  /*6ef0*/  IMAD.MOV.U32 R86, RZ, RZ, 0x1f ;  /* 0x0000001fff567424 */ /* 0x000fe200078e00ff */
[----:B------:R-:W-:-:S02]  /*6f00*/  MOV R81, 0xffffffff ;  /* 0xffffffff00517802 */ /* 0x000fc40000000f00 */
[----:B------:R-:W-:Y:S02]  /*6f10*/  MOV R82, 0x6f30 ;  /* 0x00006f3000527802 */ /* 0x000fe40000000f00 */
[----:B------:R-:W-:Y:S05]  /*6f20*/  CALL.REL.NOINC `($__internal_141_$__cuda_sm70_shflsync_bfly_p) ;  /* 0x000004c000007944 */ /* 0x000fea0003c00000 */
[----:B0-----:R-:W-:Y:S01]  /*6f30*/  HFMA2.MMA R86, -RZ, RZ, 0, 1.847743988037109375e-06 ;  /* 0x0000001fff567435 */ /* 0x001fe200000001ff */
[----:B-1----:R-:W-:Y:S01]  /*6f40*/  FADD.FTZ R88, R88, R81 ;  /* 0x0000005158587221 */ /* 0x002fe20000010000 */
[----:B------:R-:W-:Y:S01]  /*6f50*/  MOV R82, 0x6f90 ;  /* 0x00006f9000527802 */ /* 0x000fe20000000f00 */
[----:B------:R-:W-:Y:S02]  /*6f60*/  IMAD.MOV.U32 R87, RZ, RZ, 0x8 ;  /* 0x00000008ff577424 */ /* 0x000fe400078e00ff */
[----:B------:R-:W-:Y:S02]  /*6f70*/  IMAD.MOV.U32 R81, RZ, RZ, -0x1 ;  /* 0xffffffffff517424 */ /* 0x000fe400078e00ff */
[----:B------:R-:W-:Y:S05]  /*6f80*/  CALL.REL.NOINC `($__internal_141_$__cuda_sm70_shflsync_bfly_p) ;  /* 0x0000046000007944 */ /* 0x000fea0003c00000 */
[----:B01----:R-:W-:Y:S01]  /*6f90*/  FADD.FTZ R88, R88, R81 ;  /* 0x0000005158587221 */ /* 0x003fe20000010000 */
[----:B------:R-:W-:Y:S01]  /*6fa0*/  MOV R87, 0x10 ;  /* 0x0000001000577802 */ /* 0x000fe20000000f00 */
[----:B------:R-:W-:Y:S01]  /*6fb0*/  IMAD.MOV.U32 R86, RZ, RZ, 0x1f ;  /* 0x0000001fff567424 */ /* 0x000fe200078e00ff */
[----:B------:R-:W-:Y:S02]  /*6fc0*/  MOV R81, 0xffffffff ;  /* 0xffffffff00517802 */ /* 0x000fe40000000f00 */
[----:B------:R-:W-:-:S02]  /*6fd0*/  MOV R82, 0x6ff0 ;  /* 0x00006ff000527802 */ /* 0x000fc40000000f00 */
[----:B------:R-:W-:Y:S05]  /*6fe0*/  CALL.REL.NOINC `($__internal_141_$__cuda_sm70_shflsync_bfly_p) ;  /* 0x0000040000007944 */ /* 0x000fea0003c00000 */
[----:B-1----:R-:W-:Y:S01]  /*6ff0*/  FADD.FTZ R81, R88, R81 ;  /* 0x0000005158517221 */ /* 0x002fe20000010000 */
[----:B0-----:R-:W-:Y:S01]  /*7000*/  HFMA2.MMA R86, -RZ, RZ, 0, 1.847743988037109375e-06 ;  /* 0x0000001fff567435 */ /* 0x001fe200000001ff */
[----:B------:R-:W-:-:S02]  /*7010*/  IMAD.MOV.U32 R87, RZ, RZ, 0x1 ;  /* 0x00000001ff577424 */ /* 0x000fc400078e00ff */
        /* <DEDUP_REMOVED lines=33> */
[----:B------:R-:W-:Y:S01]  /*7230*/  MOV R82, 0x7260 ;  /* 0x0000726000527802 */ /* 0x000fe20000000f00 */
[----:B------:R-:W-:Y:S02]  /*7240*/  IMAD.MOV.U32 R81, RZ, RZ, -0x1 ;  /* 0xffffffffff517424 */ /* 0x000fe400078e00ff */
[----:B------:R-:W-:Y:S05]  /*7250*/  CALL.REL.NOINC `($__internal_141_$__cuda_sm70_shflsync_bfly_p) ;  /* 0x0000019000007944 */ /* 0x000fea0003c00000 */
[----:B01----:R-:W-:Y:S01]  /*7260*/  FADD.FTZ R88, R88, R81 ;  /* 0x0000005158587221 */ /* 0x003fe20000010000 */
[----:B------:R-:W-:Y:S01]  /*7270*/  MOV R87, 0x2 ;  /* 0x0000000200577802 */ /* 0x000fe20000000f00 */
[----:B------:R-:W-:Y:S01]  /*7280*/  IMAD.MOV.U32 R86, RZ, RZ, 0x1f ;  /* 0x0000001fff567424 */ /* 0x000fe200078e00ff */
[----:B------:R-:W-:Y:S02]  /*7290*/  MOV R81, 0xffffffff ;  /* 0xffffffff00517802 */ /* 0x000fe40000000f00 */
[----:B------:R-:W-:Y:S02]  /*72a0*/  MOV R82, 0x72c0 ;  /* 0x000072c000527802 */ /* 0x000fe40000000f00 */
[----:B------:R-:W-:Y:S05]  /*72b0*/  CALL.REL.NOINC `($__internal_141_$__cuda_sm70_shflsync_bfly_p) ;  /* 0x0000013000007944 */ /* 0x000fea0003c00000 */
[----:B0-----:R-:W-:Y:S01]  /*72c0*/  HFMA2.MMA R86, -RZ, RZ, 0, 1.847743988037109375e-06 ;  /* 0x0000001fff567435 */ /* 0x001fe200000001ff */
[----:B-1----:R-:W-:Y:S01]  /*72d0*/  FADD.FTZ R88, R88, R81 ;  /* 0x0000005158587221 */ /* 0x002fe20000010000 */
[----:B------:R-:W-:Y:S01]  /*72e0*/  MOV R82, 0x7320 ;  /* 0x0000732000527802 */ /* 0x000fe20000000f00 */
[----:B------:R-:W-:-:S02]  /*72f0*/  IMAD.MOV.U32 R87, RZ, RZ, 0x4 ;  /* 0x00000004ff577424 */ /* 0x000fc400078e00ff */
        /* <DEDUP_REMOVED lines=11> */
[----:B------:R-:W-:Y:S02]  /*73b0*/  IMAD.MOV.U32 R87, RZ, RZ, 0x10 ;  /* 0x00000010ff577424 */ /* 0x000fe400078e00ff */
[----:B------:R-:W-:-:S02]  /*73c0*/  IMAD.MOV.U32 R81, RZ, RZ, -0x1 ;  /* 0xffffffffff517424 */ /* 0x000fc400078e00ff */
[----:B------:R-:W-:Y:S05]  /*73d0*/  CALL.REL.NOINC `($__internal_141_$__cuda_sm70_shflsync_bfly_p) ;  /* 0x0000001000007944 */ /* 0x000fea0003c00000 */
[----:B01----:R-:W-:Y:S05]  /*73e0*/  BRA `(.L_x_13250) ;  /* 0xfffff52000007947 */ /* 0x003fea000383ffff */
        .weak           $__internal_141_$__cuda_sm70_shflsync_bfly_p
        .type           $__internal_141_$__cuda_sm70_shflsync_bfly_p,@function
        .size           $__internal_141_$__cuda_sm70_shflsync_bfly_p,(.L_x_15333 - $__internal_141_$__cuda_sm70_shflsync_bfly_p)
$__internal_141_$__cuda_sm70_shflsync_bfly_p:
[----:B------:R-:W-:Y:S01]  /*73f0*/  MOV R83, 0x0 ;  /* 0x0000000000537802 */ /* 0x000fe20000000f00 */
[----:B------:R-:W-:Y:S04]  /*7400*/  WARPSYNC R81 ;  /* 0x0000005100007348 */ /* 0x000fe80003800000 */
[----:B------:R0:W1:Y:S01]  /*7410*/  SHFL.BFLY PT, R81, R88, R87, R86 ;  /* 0x0c00005758517389 */ /* 0x00006200000e0056 */
[----:B------:R-:W-:Y:S05]  /*7420*/  RET.REL.NODEC R82 `(_ZN10layer_norm13ln_fwd_kernelINS_13Kernel_traitsI6__halfffffjLj512ELj1ELj4ELj1ELj16ENS_18Kernel_traits_baseILj512ES2_ffffjLj128EEEEELb1ELb1ELb0ELb1EEEvNS_9FwdParamsE) ;  /* 0xffff8bd052007950 */ /* 0x000fea0003c3ffff */
.L_x_13251:
        /* <DEDUP_REMOVED lines=13> */
.L_x_15333:


//--------------------- .text._ZN10layer_norm13ln_fwd_kernelINS_13Kernel_traitsI6__halfffffjLj512ELj1ELj4ELj1ELj16ENS_18Kernel_traits_baseILj512ES2_ffffjLj128EEEEELb1ELb1ELb1ELb0EEEvNS_9FwdParamsE --------------------------
	.section	.text._ZN10layer_norm13ln_fwd_kernelINS_13Kernel_traitsI6__halfffffjLj512ELj1ELj4ELj1ELj16ENS_18Kernel_traits_baseILj512ES2_ffffjLj128EEEEELb1ELb1ELb1ELb0EEEvNS_9FwdParamsE,"ax",@progbits
	.sectioninfo	@"SHI_REGISTERS=104"
	.align	128
        .global         _ZN10layer_norm13ln_fwd_kernelINS_13Kernel_traitsI6__halfffffjLj512ELj1ELj4ELj1ELj16ENS_18Kernel_traits_baseILj512ES2_ffffjLj128EEEEELb1ELb1ELb1ELb0EEEvNS_9FwdParamsE
        .type           _ZN10layer_norm13ln_fwd_kernelINS_13Kernel_traitsI6__halfffffjLj512ELj1ELj4ELj1ELj16ENS_18Kernel_traits_baseILj512ES2_ffffjLj128EEEEELb1ELb1ELb1ELb0EEEvNS_9FwdParamsE,@function
        .size           _ZN10layer_norm13ln_fwd_kernelINS_13Kernel_traitsI6__halfffffjLj512ELj1ELj4ELj1ELj16ENS_18Kernel_traits_baseILj512ES2_ffffjLj128EEEEELb1ELb1ELb1ELb0EEEvNS_9FwdParamsE,(.L_x_15334 - _ZN10layer_norm13ln_fwd_kernelINS_13Kernel_traitsI6__halfffffjLj512ELj1ELj4ELj1ELj16ENS_18Kernel_traits_baseILj512ES2_ffffjLj128EEEEELb1ELb1ELb1ELb0EEEvNS_9FwdParamsE)
        .other          _ZN10layer_norm13ln_fwd_kernelINS_13Kernel_traitsI6__halfffffjLj512ELj1ELj4ELj1ELj16ENS_18Kernel_traits_baseILj512ES2_ffffjLj128EEEEELb1ELb1ELb1ELb0EEEvNS_9FwdParamsE,@"STO_CUDA_ENTRY STV_DEFAULT"
_ZN10layer_norm13ln_fwd_kernelINS_13Kernel_traitsI6__halfffffjLj512ELj1ELj4ELj1ELj16ENS_18Kernel_traits_baseILj512ES2_ffffjLj128EEEEELb1ELb1ELb1ELb0EEEvNS_9FwdParamsE:
.text._ZN10layer_norm13ln_fwd_kernelINS_13Kernel_traitsI6__halfffffjLj512ELj1ELj4ELj1ELj16ENS_18Kernel_traits_baseILj512ES2_ffffjLj128EEEEELb1ELb1ELb1ELb0EEEvNS_9FwdParamsE:
[----:B------:R-:W-:Y:S02]  /*0000*/  IMAD.MOV.U32 R1, RZ, RZ, c[0x0][0x28] ;  /* 0x00000a00ff017624 */ /* 0x000fe400078e00ff */
[----:B------:R-:W-:Y:S02]  /*0010*/  ULDC.U8 UR4, c[0x0][0x244] ;  /* 0x0000910000047ab9 */ /* 0x000fe40000000000 */
[----:B------:R-:W-:Y:S01]  /*0020*/  ISETP.NE.AND P0, PT, RZ, UR4, PT ;  /* 0x00000004ff007c0c */ /* 0x000fe2000bf05270 */
[----:B------:R-:W-:Y:S01]  /*0030*/  ULDC.64 UR4, c[0x0][0x230] ;  /* 0x00008c0000047ab9 */ /* 0x000fe20000000a00 */
[----:B------:R-:W-:Y:S01]  /*0040*/  MOV R93, c[0x0][0x23c] ;  /* 0x00008f00005d7a02 */ /* 0x000fe20000000f00 */
[----:B------:R-:W-:Y:S01]  /*0050*/  IMAD.U32 R4, RZ, RZ, UR4 ;  /* 0x00000004ff047e24 */ /* 0x000fe2000f8e00ff */
[----:B------:R-:W-:Y:S01]  /*0060*/  ULDC.64 UR6, c[0x0][0x118] ;  /* 0x0000460000067ab9 */ /* 0x000fe20000000a00 */
[----:B------:R-:W-:Y:S02]  /*0070*/  IMAD.U32 R5, RZ, RZ, UR5 ;  /* 0x00000005ff057e24 */ /* 0x000fe4000f8e00ff */
        /* <DEDUP_REMOVED lines=13> */
[----:B---3--:R-:W-:-:S05]  /*0150*/  @P0 IADD3 R92, P1, R2, c[0x0][0x240], RZ ;  /* 0x00009000025c0a10 */ /* 0x008fca0007f3e0ff */
        /* <DEDUP_REMOVED lines=62> */
[C---:B------:R-:W-:Y:S02]  /*0540*/  ISETP.GE.U32.AND P4, PT, R4.reuse, 0x60, PT ;  /* 0x000000600400780c */ /* 0x040fe40003f86070 */
[----:B------:R-:W-:Y:S02]  /*0550*/  P2R R90, PR, RZ, 0x20 ;  /* 0x00000020ff5a7803 */ /* 0x000fe40000000000 */
[----:B------:R-:W-:Y:S02]  /*0560*/  ISETP.GE.U32.AND P1, PT, R4, 0x80, PT ;  /* 0x000000800400780c */ /* 0x000fe40003f26070 */
[----:B------:R-:W-:-:S02]  /*0570*/  P2R R91, PR, RZ, 0x10 ;  /* 0x00000010ff5b7803 */ /* 0x000fc40000000000 */
[----:B------:R-:W-:Y:S01]  /*0580*/  LEA R5, R13, R5, 0x2 ;  /* 0x000000050d057211 */ /* 0x000fe200078e10ff */
        /* <DEDUP_REMOVED lines=10> */
[----:B------:R-:W-:-:S05]  /*0630*/  LEA.HI.X R13, R23, c[0x0][0x1cc], RZ, 0x3, P3 ;  /* 0x00007300170d7a11 */ /* 0x000fca00018f1cff */
[----:B------:R0:W5:Y:S01]  /*0640*/  LDG.E.64 R26, [R12.64] ;  /* 0x000000060c1a7981 */ /* 0x000162000c1e1b00 */
[----:B------:R-:W-:Y:S01]  /*0650*/  LOP3.LUT R23, R23, 0x20, RZ, 0xfc, !PT ;  /* 0x0000002017177812 */ /* 0x000fe200078efcff */
[----:B------:R-:W-:Y:S02]  /*0660*/  @!P2 CS2R R6, SRZ ;  /* 0x000000000006a805 */ /* 0x000fe4000001ff00 */
.L_x_13253:
[----:B0-----:R-:W-:Y:S05]  /*0670*/  BSYNC B0 ;  /* 0x0000000000007941 */ /* 0x001fea0003800000 */
.L_x_13252:
        /* <DEDUP_REMOVED lines=15> */
.L_x_13255:
[----:B0-----:R-:W-:Y:S05]  /*0770*/  BSYNC B0 ;  /* 0x0000000000007941 */ /* 0x001fea0003800000 */
.L_x_13254:
        /* <DEDUP_REMOVED lines=15> */
.L_x_13257:
[----:B0-----:R-:W-:Y:S05]  /*0870*/  BSYNC B0 ;  /* 0x0000000000007941 */ /* 0x001fea0003800000 */
.L_x_13256:
        /* <DEDUP_REMOVED lines=14> */
.L_x_13259:
[----:B0-----:R-:W-:Y:S05]  /*0960*/  BSYNC B0 ;  /* 0x0000000000007941 */ /* 0x001fea0003800000 */
.L_x_13258:
[----:B------:R-:W-:Y:S02]  /*0970*/  ISETP.GE.AND P2, PT, R5, c[0x0][0x164], PT ;  /* 0x0000590005007a0c */ /* 0x000fe40003f46270 */
[----:B------:R-:W-:Y:S02]  /*0980*/  LOP3.LUT R39, R39, UR23, R18, 0x96, !PT ;  /* 0x0000001727277c12 */ /* 0x000fe4000f8e9612 */
[----:B------:R-:W-:-:S09]  /*0990*/  LOP3.LUT R37, R37, UR24, R16, 0x96, !PT ;  /* 0x0000001825257c12 */ /* 0x000fd2000f8e9610 */
[----:B------:R-:W-:Y:S05]  /*09a0*/  @P2 EXIT ;  /* 0x000000000000294d */ /* 0x000fea0003800000 */
[----:B-----5:R-:W-:Y:S01]  /*09b0*/  IMAD.MOV.U32 R67, RZ, RZ, R22 ;  /* 0x000000ffff437224 */ /* 0x020fe200078e0016 */
[----:B------:R-:W-:Y:S01]  /*09c0*/  SHF.R.U64 R68, R22, 0x10, R23 ;  /* 0x0000001016447819 */ /* 0x000fe20000001217 */
[--C-:B------:R-:W-:Y:S01]  /*09d0*/  IMAD.MOV.U32 R18, RZ, RZ, R25.reuse ;  /* 0x000000ffff127224 */ /* 0x100fe200078e0019 */
[----:B------:R-:W-:Y:S01]  /*09e0*/  MOV R16, R24 ;  /* 0x0000001800107202 */ /* 0x000fe20000000f00 */
[----:B------:R-:W-:Y:S01]  /*09f0*/  IMAD.MOV.U32 R19, RZ, RZ, R26 ;  /* 0x000000ffff137224 */ /* 0x000fe200078e001a */
[--C-:B------:R-:W-:Y:S01]  /*0a00*/  SHF.R.U64 R36, R24, 0x10, R25.reuse ;  /* 0x0000001018247819 */ /* 0x100fe20000001219 */
[----:B------:R-:W-:Y:S01]  /*0a10*/  IMAD R79, R79, -0x2daee0ad, RZ ;  /* 0xd2511f534f4f7824 */ /* 0x000fe200078e02ff */
[----:B------:R-:W-:Y:S01]  /*0a20*/  SHF.R.U32.HI R17, RZ, 0x10, R25 ;  /* 0x00000010ff117819 */ /* 0x000fe20000011619 */
[----:B------:R-:W-:Y:S01]  /*0a30*/  IMAD R77, R77, -0x326172a9, RZ ;  /* 0xcd9e8d574d4d7824 */ /* 0x000fe200078e02ff */
[--C-:B------:R-:W-:Y:S01]  /*0a40*/  SHF.R.U64 R26, R26, 0x10, R27.reuse ;  /* 0x000000101a1a7819 */ /* 0x100fe2000000121b */
[----:B------:R-:W-:Y:S01]  /*0a50*/  IMAD.HI.U32 R22, R37, -0x326172a9, RZ ;  /* 0xcd9e8d5725167827 */ /* 0x000fe200078e00ff */
[----:B------:R-:W-:Y:S01]  /*0a60*/  SHF.R.U32.HI R25, RZ, 0x10, R27 ;  /* 0x00000010ff197819 */ /* 0x000fe2000001161b */
[----:B------:R-:W-:Y:S01]  /*0a70*/  BSSY B0, `(.L_x_13260) ;  /* 0x0000746000007945 */ /* 0x000fe20003800000 */
[--C-:B------:R-:W-:Y:S01]  /*0a80*/  SHF.R.U64 R52, R28, 0x10, R29.reuse ;  /* 0x000000101c347819 */ /* 0x100fe2000000121d */
[----:B------:R-:W-:Y:S01]  /*0a90*/  IMAD.HI.U32 R20, R39, -0x2daee0ad, RZ ;  /* 0xd2511f5327147827 */ /* 0x000fe200078e00ff */
[----:B------:R-:W-:Y:S01]  /*0aa0*/  MOV R53, R29 ;  /* 0x0000001d00357202 */ /* 0x000fe20000000f00 */
[----:B------:R-:W-:Y:S01]  /*0ab0*/  HADD2.F32 R18, -RZ, R18.H0_H0 ;  /* 0x20000012ff127230 */ /* 0x000fe20000004100 */
[----:B------:R-:W-:Y:S01]  /*0ac0*/  SHF.R.U32.HI R54, RZ, 0x10, R29 ;  /* 0x00000010ff367819 */ /* 0x000fe2000001161d */
[----:B------:R-:W-:Y:S01]  /*0ad0*/  IMAD.MOV.U32 R21, RZ, RZ, R27 ;  /* 0x000000ffff157224 */ /* 0x000fe200078e001b */
[--C-:B------:R-:W-:Y:S01]  /*0ae0*/  SHF.R.U64 R56, R32, 0x10, R33.reuse ;  /* 0x0000001020387819 */ /* 0x100fe20000001221 */
[----:B------:R-:W-:Y:S01]  /*0af0*/  IMAD.MOV.U32 R24, RZ, RZ, R28 ;  /* 0x000000ffff187224 */ /* 0x000fe200078e001c */
[----:B------:R-:W-:Y:S01]  /*0b00*/  SHF.R.U32.HI R57, RZ, 0x10, R33 ;  /* 0x00000010ff397819 */ /* 0x000fe20000011621 */
[----:B------:R-:W-:Y:S01]  /*0b10*/  IMAD.MOV.U32 R55, RZ, RZ, R32 ;  /* 0x000000ffff377224 */ /* 0x000fe200078e0020 */
[----:B------:R-:W-:Y:S01]  /*0b20*/  SHF.R.U64 R60, R30, 0x10, R31 ;  /* 0x000000101e3c7819 */ /* 0x000fe2000000121f */
[----:B------:R-:W-:Y:S01]  /*0b30*/  IMAD.MOV.U32 R58, RZ, RZ, R33 ;  /* 0x000000ffff3a7224 */ /* 0x000fe200078e0021 */
[--C-:B------:R-:W-:Y:S01]  /*0b40*/  SHF.R.U32.HI R62, RZ, 0x10, R31.reuse ;  /* 0x00000010ff3e7819 */ /* 0x100fe2000001161f */
[----:B------:R-:W-:Y:S01]  /*0b50*/  IMAD.MOV.U32 R59, RZ, RZ, R30 ;  /* 0x000000ffff3b7224 */ /* 0x000fe200078e001e */
[----:B------:R-:W-:Y:S01]  /*0b60*/  MOV R63, R34 ;  /* 0x00000022003f7202 */ /* 0x000fe20000000f00 */
[----:B------:R-:W-:Y:S01]  /*0b70*/  IMAD.MOV.U32 R61, RZ, RZ, R31 ;  /* 0x000000ffff3d7224 */ /* 0x000fe200078e001f */
[--C-:B------:R-:W-:Y:S01]  /*0b80*/  SHF.R.U64 R64, R34, 0x10, R35.reuse ;  /* 0x0000001022407819 */ /* 0x100fe20000001223 */
[--C-:B------:R-:W-:Y:S01]  /*0b90*/  IMAD.MOV.U32 R66, RZ, RZ, R35.reuse ;  /* 0x000000ffff427224 */ /* 0x100fe200078e0023 */
[----:B------:R-:W-:Y:S01]  /*0ba0*/  SHF.R.U32.HI R65, RZ, 0x10, R35 ;  /* 0x00000010ff417819 */ /* 0x000fe20000011623 */
[--C-:B------:R-:W-:Y:S01]  /*0bb0*/  IMAD.MOV.U32 R69, RZ, RZ, R23.reuse ;  /* 0x000000ffff457224 */ /* 0x100fe200078e0017 */
[----:B------:R-:W-:Y:S01]  /*0bc0*/  SHF.R.U32.HI R70, RZ, 0x10, R23 ;  /* 0x00000010ff467819 */ /* 0x000fe20000011617 */
[----:B------:R-:W-:Y:S01]  /*0bd0*/  IMAD.MOV.U32 R71, RZ, RZ, R14 ;  /* 0x000000ffff477224 */ /* 0x000fe200078e000e */
[--C-:B------:R-:W-:Y:S01]  /*0be0*/  SHF.R.U64 R72, R14, 0x10, R15.reuse ;  /* 0x000000100e487819 */ /* 0x100fe2000000120f */
[----:B------:R-:W-:Y:S01]  /*0bf0*/  IMAD R76, R37, -0x326172a9, RZ ;  /* 0xcd9e8d57254c7824 */ /* 0x000fe200078e02ff */
[----:B------:R-:W-:Y:S01]  /*0c00*/  MOV R74, R15 ;  /* 0x0000000f004a7202 */ /* 0x000fe20000000f00 */
[----:B------:R-:W-:Y:S01]  /*0c10*/  IMAD R78, R39, -0x2daee0ad, RZ ;  /* 0xd2511f53274e7824 */ /* 0x000fe200078e02ff */
        /* <DEDUP_REMOVED lines=19> */
[----:B------:R-:W-:Y:S01]  /*0d50*/  IMAD.MOV.U32 R14, RZ, RZ, RZ ;  /* 0x000000ffff0e7224 */ /* 0x000fe200078e00ff */
        /* <DEDUP_REMOVED lines=41> */
.L_x_13430:
        /* <DEDUP_REMOVED lines=22> */
[----:B------:R-:W-:Y:S02]  /*1150*/  ISETP.NE.AND.EX P3, PT, RZ, c[0x0][0x184], PT, P3 ;  /* 0x00006100ff007a0c */ /* 0x000fe40003f65330 */
[----:B------:R-:W-:-:S11]  /*1160*/  @P2 MOV R30, 0x10 ;  /* 0x00000010001e2802 */ /* 0x000fd60000000f00 */
[----:B------:R-:W-:-:S04]  /*1170*/  @P3 IMAD.MOV.U32 R49, RZ, RZ, 0x10 ;  /* 0x00000010ff313424 */ /* 0x000fc800078e00ff */
[----:B------:R-:W-:-:S04]  /*1180*/  @P3 IMAD.WIDE.U32 R48, R98, R49, c[0x0][0x180] ;  /* 0x0000600062303625 */ /* 0x000fc800078e0031 */
[----:B------:R-:W-:Y:S01]  /*1190*/  @P2 IMAD.WIDE.U32 R30, R99, R30, c[0x0][0x170] ;  /* 0x00005c00631e2625 */ /* 0x000fe200078e001e */
[----:B------:R-:W2:Y:S01]  /*11a0*/  @P3 LDG.E.128 R24, [R48.64] ;  /* 0x0000000630183981 */ /* 0x000ea2000c1e1d00 */
[----:B------:R-:W-:-:S03]  /*11b0*/  ISETP.GT.AND P4, PT, R95, RZ, PT ;  /* 0x000000ff5f00720c */ /* 0x000fc60003f84270 */
[----:B------:R0:W5:Y:S01]  /*11c0*/  @P2 LDG.E.128 R32, [R30.64] ;  /* 0x000000061e202981 */ /* 0x000162000c1e1d00 */
        /* <DEDUP_REMOVED lines=18> */
.L_x_13266:
[----:B------:R-:W-:Y:S02]  /*12f0*/  MOV R101, R76 ;  /* 0x0000004c00657202 */ /* 0x000fe40000000f00 */
.L_x_13267:
[----:B------:R-:W-:Y:S05]  /*1300*/  BSYNC B3 ;  /* 0x0000000000037941 */ /* 0x000fea0003800000 */
.L_x_13265:
        /* <DEDUP_REMOVED lines=16> */
.L_x_13271:
[----:B------:R-:W-:Y:S05]  /*1410*/  BSYNC B4 ;  /* 0x0000000000047941 */ /* 0x000fea0003800000 */
.L_x_13270:
        /* <DEDUP_REMOVED lines=42> */
.L_x_13269:
[----:B------:R-:W-:Y:S05]  /*16c0*/  BSYNC B3 ;  /* 0x0000000000037941 */ /* 0x000fea0003800000 */
.L_x_13268:
        /* <DEDUP_REMOVED lines=8> */
[----:B------:R-:W-:-:S04]  /*1750*/  FMUL.FTZ R28, R19, R28 ;  /* 0x0000001c131c7220 */ /* 0x000fc80000410000 */
[----:B------:R-:W-:Y:S02]  /*1760*/  @P3 FADD.FTZ R28, R24, R28 ;  /* 0x0000001c181c3221 */ /* 0x000fe40000010000 */
.L_x_13264:
[----:B0-----:R-:W-:Y:S05]  /*1770*/  BSYNC B2 ;  /* 0x0000000000027941 */ /* 0x001fea0003800000 */
.L_x_13263:
        /* <DEDUP_REMOVED lines=18> */
.L_x_13275:
[----:B------:R-:W-:Y:S02]  /*18a0*/  MOV R92, R76 ;  /* 0x0000004c005c7202 */ /* 0x000fe40000000f00 */
.L_x_13276:
[----:B------:R-:W-:Y:S05]  /*18b0*/  BSYNC B3 ;  /* 0x0000000000037941 */ /* 0x000fea0003800000 */
.L_x_13274:
        /* <DEDUP_REMOVED lines=16> */
.L_x_13280:
[----:B------:R-:W-:Y:S05]  /*19c0*/  BSYNC B4 ;  /* 0x0000000000047941 */ /* 0x000fea0003800000 */
.L_x_13279:
        /* <DEDUP_REMOVED lines=42> */
.L_x_13278:
[----:B------:R-:W-:Y:S05]  /*1c70*/  BSYNC B3 ;  /* 0x0000000000037941 */ /* 0x000fea0003800000 */
.L_x_13277:
        /* <DEDUP_REMOVED lines=10> */
.L_x_13273:
[----:B------:R-:W-:Y:S05]  /*1d20*/  BSYNC B2 ;  /* 0x0000000000027941 */ /* 0x000fea0003800000 */
.L_x_13272:
        /* <DEDUP_REMOVED lines=18> */
.L_x_13284:
[----:B------:R-:W-:Y:S02]  /*1e50*/  MOV R92, R76 ;  /* 0x0000004c005c7202 */ /* 0x000fe40000000f00 */
.L_x_13285:
[----:B------:R-:W-:Y:S05]  /*1e60*/  BSYNC B3 ;  /* 0x0000000000037941 */ /* 0x000fea0003800000 */
.L_x_13283:
        /* <DEDUP_REMOVED lines=16> */
.L_x_13289:
[----:B------:R-:W-:Y:S05]  /*1f70*/  BSYNC B4 ;  /* 0x0000000000047941 */ /* 0x000fea0003800000 */
.L_x_13288:
        /* <DEDUP_REMOVED lines=42> */
.L_x_13287:
[----:B------:R-:W-:Y:S05]  /*2220*/  BSYNC B3 ;  /* 0x0000000000037941 */ /* 0x000fea0003800000 */
.L_x_13286:
        /* <DEDUP_REMOVED lines=10> */
.L_x_13282:
[----:B------:R-:W-:Y:S05]  /*22d0*/  BSYNC B2 ;  /* 0x0000000000027941 */ /* 0x000fea0003800000 */
.L_x_13281:
        /* <DEDUP_REMOVED lines=18> */
.L_x_13293:
[----:B------:R-:W-:Y:S02]  /*2400*/  MOV R101, R76 ;  /* 0x0000004c00657202 */ /* 0x000fe40000000f00 */
.L_x_13294:
[----:B------:R-:W-:Y:S05]  /*2410*/  BSYNC B3 ;  /* 0x0000000000037941 */ /* 0x000fea0003800000 */
.L_x_13292:
        /* <DEDUP_REMOVED lines=16> */
.L_x_13298:
[----:B------:R-:W-:Y:S05]  /*2520*/  BSYNC B4 ;  /* 0x0000000000047941 */ /* 0x000fea0003800000 */
.L_x_13297:
        /* <DEDUP_REMOVED lines=42> */
.L_x_13296:
[----:B------:R-:W-:Y:S05]  /*27d0*/  BSYNC B3 ;  /* 0x0000000000037941 */ /* 0x000fea0003800000 */
.L_x_13295:
        /* <DEDUP_REMOVED lines=10> */
.L_x_13291:
[----:B------:R-:W-:Y:S05]  /*2880*/  BSYNC B2 ;  /* 0x0000000000027941 */ /* 0x000fea0003800000 */
.L_x_13290:
        /* <DEDUP_REMOVED lines=15> */
.L_x_13300:
[----:B------:R-:W-:Y:S05]  /*2980*/  BSYNC B2 ;  /* 0x0000000000027941 */ /* 0x000fea0003800000 */
.L_x_13299:
[----:B------:R-:W-:Y:S02]  /*2990*/  IADD3 R98, R98, 0x20, RZ ;  /* 0x0000002062627810 */ /* 0x000fe40007ffe0ff */
[----:B------:R-:W-:Y:S02]  /*29a0*/  IADD3 R99, R99, 0x20, RZ ;  /* 0x0000002063637810 */ /* 0x000fe40007ffe0ff */
.L_x_13262:
[----:B-1----:R-:W-:Y:S05]  /*29b0*/  BSYNC B1 ;  /* 0x0000000000017941 */ /* 0x002fea0003800000 */
.L_x_13261:
        /* <DEDUP_REMOVED lines=30> */
.L_x_13306:
[----:B------:R-:W-:Y:S02]  /*2ba0*/  IMAD.MOV.U32 R101, RZ, RZ, R76 ;  /* 0x000000ffff657224 */ /* 0x000fe400078e004c */
.L_x_13307:
[----:B------:R-:W-:Y:S05]  /*2bb0*/  BSYNC B3 ;  /* 0x0000000000037941 */ /* 0x000fea0003800000 */
.L_x_13305:
        /* <DEDUP_REMOVED lines=16> */
.L_x_13311:
[----:B------:R-:W-:Y:S05]  /*2cc0*/  BSYNC B4 ;  /* 0x0000000000047941 */ /* 0x000fea0003800000 */
.L_x_13310:
        /* <DEDUP_REMOVED lines=42> */
.L_x_13309:
[----:B------:R-:W-:Y:S05]  /*2f70*/  BSYNC B3 ;  /* 0x0000000000037941 */ /* 0x000fea0003800000 */
.L_x_13308:
        /* <DEDUP_REMOVED lines=10> */
.L_x_13304:
[----:B-1----:R-:W-:Y:S05]  /*3020*/  BSYNC B2 ;  /* 0x0000000000027941 */ /* 0x002fea0003800000 */
.L_x_13303:
        /* <DEDUP_REMOVED lines=18> */
.L_x_13315:
[----:B------:R-:W-:Y:S02]  /*3150*/  IMAD.MOV.U32 R92, RZ, RZ, R76 ;  /* 0x000000ffff5c7224 */ /* 0x000fe400078e004c */
.L_x_13316:
[----:B------:R-:W-:Y:S05]  /*3160*/  BSYNC B3 ;  /* 0x0000000000037941 */ /* 0x000fea0003800000 */
.L_x_13314:
        /* <DEDUP_REMOVED lines=16> */
.L_x_13320:
[----:B------:R-:W-:Y:S05]  /*3270*/  BSYNC B4 ;  /* 0x0000000000047941 */ /* 0x000fea0003800000 */
.L_x_13319:
        /* <DEDUP_REMOVED lines=42> */
.L_x_13318:
[----:B------:R-:W-:Y:S05]  /*3520*/  BSYNC B3 ;  /* 0x0000000000037941 */ /* 0x000fea0003800000 */
.L_x_13317:
        /* <DEDUP_REMOVED lines=8> */
[----:B------:R-:W-:-:S04]  /*35b0*/  FMUL.FTZ R37, R52, R37 ;  /* 0x0000002534257220 */ /* 0x000fc80000410000 */
[----:B------:R-:W-:Y:S02]  /*35c0*/  @P3 FADD.FTZ R37, R25, R37 ;  /* 0x0000002519253221 */ /* 0x000fe40000010000 */
.L_x_13313:
[----:B------:R-:W-:Y:S05]  /*35d0*/  BSYNC B2 ;  /* 0x0000000000027941 */ /* 0x000fea0003800000 */
.L_x_13312:
        /* <DEDUP_REMOVED lines=18> */
.L_x_13324:
[----:B------:R-:W-:Y:S02]  /*3700*/  IMAD.MOV.U32 R92, RZ, RZ, R76 ;  /* 0x000000ffff5c7224 */ /* 0x000fe400078e004c */
.L_x_13325:
[----:B------:R-:W-:Y:S05]  /*3710*/  BSYNC B3 ;  /* 0x0000000000037941 */ /* 0x000fea0003800000 */
.L_x_13323:
        /* <DEDUP_REMOVED lines=16> */
.L_x_13329:
[----:B------:R-:W-:Y:S05]  /*3820*/  BSYNC B4 ;  /* 0x0000000000047941 */ /* 0x000fea0003800000 */
.L_x_13328:
        /* <DEDUP_REMOVED lines=42> */
.L_x_13327:
[----:B------:R-:W-:Y:S05]  /*3ad0*/  BSYNC B3 ;  /* 0x0000000000037941 */ /* 0x000fea0003800000 */
.L_x_13326:
        /* <DEDUP_REMOVED lines=10> */
.L_x_13322:
[----:B------:R-:W-:Y:S05]  /*3b80*/  BSYNC B2 ;  /* 0x0000000000027941 */ /* 0x000fea0003800000 */
.L_x_13321:
        /* <DEDUP_REMOVED lines=18> */
.L_x_13333:
[----:B------:R-:W-:Y:S02]  /*3cb0*/  IMAD.MOV.U32 R101, RZ, RZ, R76 ;  /* 0x000000ffff657224 */ /* 0x000fe400078e004c */
.L_x_13334:
[----:B------:R-:W-:Y:S05]  /*3cc0*/  BSYNC B3 ;  /* 0x0000000000037941 */ /* 0x000fea0003800000 */
.L_x_13332:
        /* <DEDUP_REMOVED lines=16> */
.L_x_13338:
[----:B------:R-:W-:Y:S05]  /*3dd0*/  BSYNC B4 ;  /* 0x0000000000047941 */ /* 0x000fea0003800000 */
.L_x_13337:
        /* <DEDUP_REMOVED lines=42> */
.L_x_13336:
[----:B------:R-:W-:Y:S05]  /*4080*/  BSYNC B3 ;  /* 0x0000000000037941 */ /* 0x000fea0003800000 */
.L_x_13335:
        /* <DEDUP_REMOVED lines=10> */
.L_x_13331:
[----:B------:R-:W-:Y:S05]  /*4130*/  BSYNC B2 ;  /* 0x0000000000027941 */ /* 0x000fea0003800000 */
.L_x_13330:
        /* <DEDUP_REMOVED lines=15> */
.L_x_13340:
[----:B------:R-:W-:Y:S05]  /*4230*/  BSYNC B2 ;  /* 0x0000000000027941 */ /* 0x000fea0003800000 */
.L_x_13339:
[----:B------:R-:W-:Y:S02]  /*4240*/  IADD3 R98, R98, 0x20, RZ ;  /* 0x0000002062627810 */ /* 0x000fe40007ffe0ff */
[----:B------:R-:W-:Y:S02]  /*4250*/  IADD3 R99, R99, 0x20, RZ ;  /* 0x0000002063637810 */ /* 0x000fe40007ffe0ff */
.L_x_13302:
[----:B------:R-:W-:Y:S05]  /*4260*/  BSYNC B1 ;  /* 0x0000000000017941 */ /* 0x000fea0003800000 */
.L_x_13301:
        /* <DEDUP_REMOVED lines=30> */
.L_x_13346:
[----:B------:R-:W-:Y:S02]  /*4450*/  IMAD.MOV.U32 R101, RZ, RZ, R76 ;  /* 0x000000ffff657224 */ /* 0x000fe400078e004c */
.L_x_13347:
[----:B------:R-:W-:Y:S05]  /*4460*/  BSYNC B3 ;  /* 0x0000000000037941 */ /* 0x000fea0003800000 */
.L_x_13345:
        /* <DEDUP_REMOVED lines=16> */
.L_x_13351:
[----:B------:R-:W-:Y:S05]  /*4570*/  BSYNC B4 ;  /* 0x0000000000047941 */ /* 0x000fea0003800000 */
.L_x_13350:
        /* <DEDUP_REMOVED lines=42> */
.L_x_13349:
[----:B------:R-:W-:Y:S05]  /*4820*/  BSYNC B3 ;  /* 0x0000000000037941 */ /* 0x000fea0003800000 */
.L_x_13348:
        /* <DEDUP_REMOVED lines=10> */
.L_x_13344:
[----:B0-----:R-:W-:Y:S05]  /*48d0*/  BSYNC B2 ;  /* 0x0000000000027941 */ /* 0x001fea0003800000 */
.L_x_13343:
        /* <DEDUP_REMOVED lines=18> */
.L_x_13355:
[----:B------:R-:W-:Y:S02]  /*4a00*/  MOV R92, R76 ;  /* 0x0000004c005c7202 */ /* 0x000fe40000000f00 */
.L_x_13356:
[----:B------:R-:W-:Y:S05]  /*4a10*/  BSYNC B3 ;  /* 0x0000000000037941 */ /* 0x000fea0003800000 */
.L_x_13354:
        /* <DEDUP_REMOVED lines=16> */
.L_x_13360:
[----:B------:R-:W-:Y:S05]  /*4b20*/  BSYNC B4 ;  /* 0x0000000000047941 */ /* 0x000fea0003800000 */
.L_x_13359:
        /* <DEDUP_REMOVED lines=42> */
.L_x_13358:
[----:B------:R-:W-:Y:S05]  /*4dd0*/  BSYNC B3 ;  /* 0x0000000000037941 */ /* 0x000fea0003800000 */
.L_x_13357:
        /* <DEDUP_REMOVED lines=10> */
.L_x_13353:
[----:B------:R-:W-:Y:S05]  /*4e80*/  BSYNC B2 ;  /* 0x0000000000027941 */ /* 0x000fea0003800000 */
.L_x_13352:
        /* <DEDUP_REMOVED lines=18> */
.L_x_13364:
[----:B------:R-:W-:Y:S02]  /*4fb0*/  IMAD.MOV.U32 R92, RZ, RZ, R76 ;  /* 0x000000ffff5c7224 */ /* 0x000fe400078e004c */
.L_x_13365:
[----:B------:R-:W-:Y:S05]  /*4fc0*/  BSYNC B3 ;  /* 0x0000000000037941 */ /* 0x000fea0003800000 */
.L_x_13363:
        /* <DEDUP_REMOVED lines=16> */
.L_x_13369:
[----:B------:R-:W-:Y:S05]  /*50d0*/  BSYNC B4 ;  /* 0x0000000000047941 */ /* 0x000fea0003800000 */
.L_x_13368:
        /* <DEDUP_REMOVED lines=42> */
.L_x_13367:
[----:B------:R-:W-:Y:S05]  /*5380*/  BSYNC B3 ;  /* 0x0000000000037941 */ /* 0x000fea0003800000 */
.L_x_13366:
        /* <DEDUP_REMOVED lines=10> */
.L_x_13362:
[----:B------:R-:W-:Y:S05]  /*5430*/  BSYNC B2 ;  /* 0x0000000000027941 */ /* 0x000fea0003800000 */
.L_x_13361:
        /* <DEDUP_REMOVED lines=18> */
.L_x_13373:
[----:B------:R-:W-:Y:S02]  /*5560*/  MOV R101, R76 ;  /* 0x0000004c00657202 */ /* 0x000fe40000000f00 */
.L_x_13374:
[----:B------:R-:W-:Y:S05]  /*5570*/  BSYNC B3 ;  /* 0x0000000000037941 */ /* 0x000fea0003800000 */
.L_x_13372:
        /* <DEDUP_REMOVED lines=16> */
.L_x_13378:
[----:B------:R-:W-:Y:S05]  /*5680*/  BSYNC B4 ;  /* 0x0000000000047941 */ /* 0x000fea0003800000 */
.L_x_13377:
        /* <DEDUP_REMOVED lines=42> */
.L_x_13376:
[----:B------:R-:W-:Y:S05]  /*5930*/  BSYNC B3 ;  /* 0x0000000000037941 */ /* 0x000fea0003800000 */
.L_x_13375:
        /* <DEDUP_REMOVED lines=10> */
.L_x_13371:
[----:B------:R-:W-:Y:S05]  /*59e0*/  BSYNC B2 ;  /* 0x0000000000027941 */ /* 0x000fea0003800000 */
.L_x_13370:
        /* <DEDUP_REMOVED lines=15> */
.L_x_13380:
[----:B------:R-:W-:Y:S05]  /*5ae0*/  BSYNC B2 ;  /* 0x0000000000027941 */ /* 0x000fea0003800000 */
.L_x_13379:
[----:B------:R-:W-:Y:S02]  /*5af0*/  IADD3 R98, R98, 0x20, RZ ;  /* 0x0000002062627810 */ /* 0x000fe40007ffe0ff */
[----:B------:R-:W-:Y:S02]  /*5b00*/  IADD3 R99, R99, 0x20, RZ ;  /* 0x0000002063637810 */ /* 0x000fe40007ffe0ff */
.L_x_13342:
[----:B------:R-:W-:Y:S05]  /*5b10*/  BSYNC B1 ;  /* 0x0000000000017941 */ /* 0x000fea0003800000 */
.L_x_13341:
        /* <DEDUP_REMOVED lines=29> */
.L_x_13386:
[----:B------:R-:W-:Y:S02]  /*5cf0*/  IMAD.MOV.U32 R95, RZ, RZ, R76 ;  /* 0x000000ffff5f7224 */ /* 0x000fe400078e004c */
.L_x_13387:
[----:B------:R-:W-:Y:S05]  /*5d00*/  BSYNC B3 ;  /* 0x0000000000037941 */ /* 0x000fea0003800000 */
.L_x_13385:
        /* <DEDUP_REMOVED lines=16> */
.L_x_13391:
[----:B------:R-:W-:Y:S05]  /*5e10*/  BSYNC B4 ;  /* 0x0000000000047941 */ /* 0x000fea0003800000 */
.L_x_13390:
        /* <DEDUP_REMOVED lines=42> */
.L_x_13389:
[----:B------:R-:W-:Y:S05]  /*60c0*/  BSYNC B3 ;  /* 0x0000000000037941 */ /* 0x000fea0003800000 */
.L_x_13388:
        /* <DEDUP_REMOVED lines=10> */
.L_x_13384:
[----:B0-----:R-:W-:Y:S05]  /*6170*/  BSYNC B2 ;  /* 0x0000000000027941 */ /* 0x001fea0003800000 */
.L_x_13383:
        /* <DEDUP_REMOVED lines=18> */
.L_x_13395:
[----:B------:R-:W-:Y:S02]  /*62a0*/  IMAD.MOV.U32 R92, RZ, RZ, R76 ;  /* 0x000000ffff5c7224 */ /* 0x000fe400078e004c */
.L_x_13396:
[----:B------:R-:W-:Y:S05]  /*62b0*/  BSYNC B3 ;  /* 0x0000000000037941 */ /* 0x000fea0003800000 */
.L_x_13394:
        /* <DEDUP_REMOVED lines=16> */
.L_x_13400:
[----:B------:R-:W-:Y:S05]  /*63c0*/  BSYNC B4 ;  /* 0x0000000000047941 */ /* 0x000fea0003800000 */
.L_x_13399:
        /* <DEDUP_REMOVED lines=42> */
.L_x_13398:
[----:B------:R-:W-:Y:S05]  /*6670*/  BSYNC B3 ;  /* 0x0000000000037941 */ /* 0x000fea0003800000 */
.L_x_13397:
        /* <DEDUP_REMOVED lines=10> */
.L_x_13393:
[----:B------:R-:W-:Y:S05]  /*6720*/  BSYNC B2 ;  /* 0x0000000000027941 */ /* 0x000fea0003800000 */
.L_x_13392:
        /* <DEDUP_REMOVED lines=18> */
.L_x_13404:
[----:B------:R-:W-:Y:S02]  /*6850*/  IMAD.MOV.U32 R92, RZ, RZ, R76 ;  /* 0x000000ffff5c7224 */ /* 0x000fe400078e004c */
.L_x_13405:
[----:B------:R-:W-:Y:S05]  /*6860*/  BSYNC B3 ;  /* 0x0000000000037941 */ /* 0x000fea0003800000 */
.L_x_13403:
        /* <DEDUP_REMOVED lines=16> */
.L_x_13409:
[----:B------:R-:W-:Y:S05]  /*6970*/  BSYNC B4 ;  /* 0x0000000000047941 */ /* 0x000fea0003800000 */
.L_x_13408:
        /* <DEDUP_REMOVED lines=42> */
.L_x_13407:
[----:B------:R-:W-:Y:S05]  /*6c20*/  BSYNC B3 ;  /* 0x0000000000037941 */ /* 0x000fea0003800000 */
.L_x_13406:
        /* <DEDUP_REMOVED lines=10> */
.L_x_13402:
[----:B------:R-:W-:Y:S05]  /*6cd0*/  BSYNC B2 ;  /* 0x0000000000027941 */ /* 0x000fea0003800000 */
.L_x_13401:
        /* <DEDUP_REMOVED lines=18> */
.L_x_13413:
[----:B------:R-:W-:Y:S02]  /*6e00*/  IMAD.MOV.U32 R95, RZ, RZ, R76 ;  /* 0x000000ffff5f7224 */ /* 0x000fe400078e004c */
.L_x_13414:
[----:B------:R-:W-:Y:S05]  /*6e10*/  BSYNC B3 ;  /* 0x0000000000037941 */ /* 0x000fea0003800000 */
.L_x_13412:
        /* <DEDUP_REMOVED lines=16> */
.L_x_13418:
[----:B------:R-:W-:Y:S05]  /*6f20*/  BSYNC B4 ;  /* 0x0000000000047941 */ /* 0x000fea0003800000 */
.L_x_13417:
        /* <DEDUP_REMOVED lines=42> */
.L_x_13416:
[----:B------:R-:W-:Y:S05]  /*71d0*/  BSYNC B3 ;  /* 0x0000000000037941 */ /* 0x000fea0003800000 */
.L_x_13415:
        /* <DEDUP_REMOVED lines=10> */
.L_x_13411:
[----:B------:R-:W-:Y:S05]  /*7280*/  BSYNC B2 ;  /* 0x0000000000027941 */ /* 0x000fea0003800000 */
.L_x_13410:
[----:B------:R-:W-:-:S04]  /*7290*/  IMAD.MOV.U32 R49, RZ, RZ, 0x10 ;  /* 0x00000010ff317424 */ /* 0x000fc800078e00ff */
[----:B------:R-:W-:-:S05]  /*72a0*/  IMAD.WIDE.U32 R48, R98, R49, c[0x0][0x188] ;  /* 0x0000620062307625 */ /* 0x000fca00078e0031 */
[----:B------:R0:W-:Y:S01]  /*72b0*/  STG.E.128 [R48.64], R44 ;  /* 0x0000002c30007986 */ /* 0x0001e2000c101d06 */
[----:B------:R-:W-:Y:S05]  /*72c0*/  @!P2 BRA `(.L_x_13382) ;  /* 0x000000a00000a947 */ /* 0x000fea0003800000 */
[----:B0-----:R-:W-:Y:S01]  /*72d0*/  IMAD.U32 R49, R89, 0x10000, RZ ;  /* 0x0001000059317824 */ /* 0x001fe200078e00ff */
[----:B------:R-:W-:Y:S01]  /*72e0*/  LOP3.LUT R48, R93, 0xffff, RZ, 0xc0, !PT ;  /* 0x0000ffff5d307812 */ /* 0x000fe200078ec0ff */
[----:B------:R-:W-:Y:S01]  /*72f0*/  IMAD.WIDE.U32 R94, R99, R94, c[0x0][0x190] ;  /* 0x00006400635e7625 */ /* 0x000fe200078e005e */
[----:B------:R-:W-:Y:S02]  /*7300*/  LOP3.LUT R51, R88, 0xff, RZ, 0xc0, !PT ;  /* 0x000000ff58337812 */ /* 0x000fe400078ec0ff */
[----:B------:R-:W-:-:S05]  /*7310*/  LOP3.LUT R49, R49, 0xff0000, RZ, 0xc0, !PT ;  /* 0x00ff000031317812 */ /* 0x000fca00078ec0ff */
[----:B------:R-:W-:Y:S01]  /*7320*/  IMAD R48, R48, 0x1000000, R49 ;  /* 0x0100000030307824 */ /* 0x000fe200078e0231 */
[----:B------:R-:W-:-:S04]  /*7330*/  LOP3.LUT R49, R87, 0xff, RZ, 0xc0, !PT ;  /* 0x000000ff57317812 */ /* 0x000fc800078ec0ff */
[----:B------:R-:W-:-:S05]  /*7340*/  LEA R48, R51, R48, 0x8 ;  /* 0x0000003033307211 */ /* 0x000fca00078e40ff */
[----:B------:R-:W-:-:S05]  /*7350*/  IMAD.IADD R49, R48, 0x1, R49 ;  /* 0x0000000130317824 */ /* 0x000fca00078e0231 */
[----:B------:R0:W-:Y:S02]  /*7360*/  STG.E [R94.64], R49 ;  /* 0x000000315e007986 */ /* 0x0001e4000c101906 */
.L_x_13382:
[----:B------:R-:W-:Y:S05]  /*7370*/  BSYNC B1 ;  /* 0x0000000000017941 */ /* 0x000fea0003800000 */
.L_x_13381:
        /* <DEDUP_REMOVED lines=23> */
.L_x_13431:
        /* <DEDUP_REMOVED lines=26> */
[--C-:B------:R-:W-:Y:S02]  /*7690*/  FADD.FTZ R49, R39, -R95.reuse ;  /* 0x8000005f27317221 */ /* 0x100fe40000010000 */
[----:B------:R-:W-:Y:S02]  /*76a0*/  FFMA.FTZ R48, R99, R99, R48 ;  /* 0x0000006363307223 */ /* 0x000fe40000010030 */
[--C-:B------:R-:W-:Y:S02]  /*76b0*/  FADD.FTZ R99, R42, -R95.reuse ;  /* 0x8000005f2a637221 */ /* 0x100fe40000010000 */
[----:B------:R-:W-:Y:S02]  /*76c0*/  @P2 FFMA.FTZ R51, R49, R49, R48 ;  /* 0x0000003131332223 */ /* 0x000fe40000010030 */
[----:B------:R-:W-:-:S02]  /*76d0*/  FADD.FTZ R48, R40, -R95 ;  /* 0x8000005f28307221 */ /* 0x000fc40000010000 */
[----:B------:R-:W-:Y:S02]  /*76e0*/  FADD.FTZ R49, R41, -R95 ;  /* 0x8000005f29317221 */ /* 0x000fe40000010000 */
[----:B------:R-:W-:-:S04]  /*76f0*/  FFMA.FTZ R48, R48, R48, R51 ;  /* 0x0000003030307223 */ /* 0x000fc80000010033 */
[----:B------:R-:W-:Y:S02]  /*7700*/  FFMA.FTZ R48, R49, R49, R48 ;  /* 0x0000003131307223 */ /* 0x000fe40000010030 */
[--C-:B------:R-:W-:Y:S02]  /*7710*/  FADD.FTZ R49, R43, -R95.reuse ;  /* 0x8000005f2b317221 */ /* 0x100fe40000010000 */
[----:B------:R-:W-:Y:S02]  /*7720*/  FFMA.FTZ R48, R99, R99, R48 ;  /* 0x0000006363307223 */ /* 0x000fe40000010030 */
[--C-:B------:R-:W-:Y:S02]  /*7730*/  FADD.FTZ R99, R46, -R95.reuse ;  /* 0x8000005f2e637221 */ /* 0x100fe40000010000 */
        /* <DEDUP_REMOVED lines=16> */
.L_x_13432:
        /* <DEDUP_REMOVED lines=9> */
[C---:B------:R-:W-:Y:S02]  /*78d0*/  @!P5 LEA.HI.X R51, R5.reuse, c[0x0][0x1a4], R100, 0x2, P3 ;  /* 0x000069000533da11 */ /* 0x040fe400018f1464 */
[----:B------:R-:W-:-:S03]  /*78e0*/  @!P5 LEA R48, P3, R5, c[0x0][0x1a8], 0x2 ;  /* 0x00006a000530da11 */ /* 0x000fc600078610ff */
[----:B------:R-:W0:Y:S01]  /*78f0*/  MUFU.RSQ R99, R99 ;  /* 0x0000006300637308 */ /* 0x000e220000001400 */
[----:B------:R-:W-:Y:S01]  /*7900*/  @!P5 LEA.HI.X R49, R5, c[0x0][0x1ac], R100, 0x2, P3 ;  /* 0x00006b000531da11 */ /* 0x000fe200018f1464 */
[----:B------:R1:W-:Y:S01]  /*7910*/  @!P5 STG.E [R50.64], R95 ;  /* 0x0000005f3200d986 */ /* 0x0003e2000c101906 */
[----:B-----5:R-:W-:-:S03]  /*7920*/  ISETP.GE.AND P3, PT, R96, 0x1, PT ;  /* 0x000000016000780c */ /* 0x020fc60003f66270 */
[----:B0-----:R1:W-:Y:S10]  /*7930*/  @!P5 STG.E [R48.64], R99 ;  /* 0x000000633000d986 */ /* 0x0013f4000c101906 */
[----:B------:R-:W-:Y:S05]  /*7940*/  @!P3 BRA `(.L_x_13422) ;  /* 0x000005200000b947 */ /* 0x000fea0003800000 */
[----:B------:R-:W-:Y:S01]  /*7950*/  IADD3 R96, R96, -0x1, RZ ;  /* 0xffffffff60607810 */ /* 0x000fe20007ffe0ff */
[----:B------:R-:W-:Y:S01]  /*7960*/  BSSY B2, `(.L_x_13423) ;  /* 0x0000018000027945 */ /* 0x000fe20003800000 */
[----:B-1----:R-:W-:-:S03]  /*7970*/  LOP3.LUT R48, R97, 0x1f, RZ, 0xc0, !PT ;  /* 0x0000001f61307812 */ /* 0x002fc600078ec0ff */
        /* <DEDUP_REMOVED lines=8> */
[--C-:B------:R-:W-:Y:S02]  /*7a00*/  FADD.FTZ R94, R30, -R96.reuse ;  /* 0x800000601e5e7221 */ /* 0x100fe40000010000 */
[----:B------:R-:W-:-:S02]  /*7a10*/  FADD.FTZ R98, R31, -R96 ;  /* 0x800000601f627221 */ /* 0x000fc40000010000 */
[C---:B------:R-:W-:Y:S02]  /*7a20*/  FMUL.FTZ R49, R99.reuse, R50 ;  /* 0x0000003263317220 */ /* 0x040fe40000410000 */
[----:B------:R-:W-:Y:S02]  /*7a30*/  IMAD.MOV.U32 R100, RZ, RZ, 0x10 ;  /* 0x00000010ff647424 */ /* 0x000fe400078e00ff */
        /* <DEDUP_REMOVED lines=10> */
.L_x_13424:
[----:B------:R-:W-:Y:S05]  /*7ae0*/  BSYNC B2 ;  /* 0x0000000000027941 */ /* 0x000fea0003800000 */
.L_x_13423:
        /* <DEDUP_REMOVED lines=19> */
.L_x_13426:
[----:B------:R-:W-:Y:S05]  /*7c20*/  BSYNC B2 ;  /* 0x0000000000027941 */ /* 0x000fea0003800000 */
.L_x_13425:
        /* <DEDUP_REMOVED lines=19> */
.L_x_13428:
[----:B------:R-:W-:Y:S05]  /*7d60*/  BSYNC B2 ;  /* 0x0000000000027941 */ /* 0x000fea0003800000 */
.L_x_13427:
        /* <DEDUP_REMOVED lines=16> */
.L_x_13422:
[----:B------:R-:W-:Y:S05]  /*7e70*/  BSYNC B1 ;  /* 0x0000000000017941 */ /* 0x000fea0003800000 */
.L_x_13421:
[----:B01----:R-:W-:-:S05]  /*7e80*/  IMAD.MOV.U32 R48, RZ, RZ, c[0x0][0x160] ;  /* 0x00005800ff307624 */ /* 0x003fca00078e00ff */
[----:B------:R-:W-:-:S04]  /*7e90*/  LEA R5, R48, R5, 0x2 ;  /* 0x0000000530057211 */ /* 0x000fc800078e10ff */
[----:B------:R-:W-:-:S13]  /*7ea0*/  ISETP.GE.AND P2, PT, R5, c[0x0][0x164], PT ;  /* 0x0000590005007a0c */ /* 0x000fda0003f46270 */
[----:B------:R-:W-:Y:S01]  /*7eb0*/  @P2 CALL.REL.NOINC `(.L_x_13429) ;  /* 0x0000001000002944 */ /* 0x000fe20003c00000 */
[----:B------:R-:W-:Y:S05]  /*7ec0*/  BRA `(.L_x_13430) ;  /* 0xffff912000007947 */ /* 0x000fea000383ffff */
.L_x_13429:
[----:B------:R-:W-:Y:S05]  /*7ed0*/  BSYNC B0 ;  /* 0x0000000000007941 */ /* 0x000fea0003800000 */
.L_x_13260:
[----:B------:R-:W-:Y:S05]  /*7ee0*/  EXIT ;  /* 0x000000000000794d */ /* 0x000fea0003800000 */
.L_x_13419:
[----:B------:R-:W-:Y:S01]  /*7ef0*/  IMAD.MOV.U32 R94, RZ, RZ, 0x1 ;  /* 0x00000001ff5e7424 */ /* 0x000fe200078e00ff */
[----:B------:R-:W-:Y:S01]  /*7f00*/  MOV R48, 0x7f40 ;  /* 0x00007f4000307802 */ /* 0x000fe20000000f00 */
[----:B------:R-:W-:Y:S02]  /*7f10*/  IMAD.MOV.U32 R50, RZ, RZ, 0x1f ;  /* 0x0000001fff327424 */ /* 0x000fe400078e00ff */
[----:B------:R-:W-:Y:S02]  /*7f20*/  IMAD.MOV.U32 R101, RZ, RZ, -0x1 ;  /* 0xffffffffff657424 */ /* 0x000fe400078e00ff */
[----:B-----5:R-:W-:Y:S05]  /*7f30*/  CALL.REL.NOINC `($__internal_142_$__cuda_sm70_shflsync_bfly_p) ;  /* 0x000005c000007944 */ /* 0x020fea0003c00000 */
[----:B-1----:R-:W-:Y:S01]  /*7f40*/  MOV R48, R94 ;  /* 0x0000005e00307202 */ /* 0x002fe20000000f00 */
[----:B0-----:R-:W-:Y:S05]  /*7f50*/  BRA `(.L_x_13431) ;  /* 0xfffff59000007947 */ /* 0x001fea000383ffff */
.L_x_13420:
[----:B0-----:R-:W-:Y:S01]  /*7f60*/  IMAD.MOV.U32 R51, RZ, RZ, R99 ;  /* 0x000000ffff337224 */ /* 0x001fe200078e0063 */
[----:B------:R-:W-:Y:S01]  /*7f70*/  MOV R101, 0xffffffff ;  /* 0xffffffff00657802 */ /* 0x000fe20000000f00 */
[----:B------:R-:W-:Y:S01]  /*7f80*/  IMAD.MOV.U32 R94, RZ, RZ, 0x2 ;  /* 0x00000002ff5e7424 */ /* 0x000fe200078e00ff */
[----:B------:R-:W-:Y:S01]  /*7f90*/  MOV R48, 0x7fc0 ;  /* 0x00007fc000307802 */ /* 0x000fe20000000f00 */
[----:B------:R-:W-:Y:S02]  /*7fa0*/  IMAD.MOV.U32 R50, RZ, RZ, 0x1f ;  /* 0x0000001fff327424 */ /* 0x000fe400078e00ff */
[----:B-----5:R-:W-:Y:S05]  /*7fb0*/  CALL.REL.NOINC `($__internal_142_$__cuda_sm70_shflsync_bfly_p) ;  /* 0x0000054000007944 */ /* 0x020fea0003c00000 */
[----:B01----:R-:W-:Y:S01]  /*7fc0*/  FADD.FTZ R51, R99, R94 ;  /* 0x0000005e63337221 */ /* 0x003fe20000010000 */
[----:B------:R-:W-:Y:S01]  /*7fd0*/  MOV R48, 0x8020 ;  /* 0x0000802000307802 */ /* 0x000fe20000000f00 */
[----:B------:R-:W-:-:S02]  /*7fe0*/  IMAD.MOV.U32 R94, RZ, RZ, 0x4 ;  /* 0x00000004ff5e7424 */ /* 0x000fc400078e00ff */
[----:B------:R-:W-:Y:S02]  /*7ff0*/  IMAD.MOV.U32 R50, RZ, RZ, 0x1f ;  /* 0x0000001fff327424 */ /* 0x000fe400078e00ff */
[----:B------:R-:W-:Y:S02]  /*8000*/  IMAD.MOV.U32 R101, RZ, RZ, -0x1 ;  /* 0xffffffffff657424 */ /* 0x000fe400078e00ff */
[----:B------:R-:W-:Y:S05]  /*8010*/  CALL.REL.NOINC `($__internal_142_$__cuda_sm70_shflsync_bfly_p) ;  /* 0x000004e000007944 */ /* 0x000fea0003c00000 */
[----:B01----:R-:W-:Y:S01]  /*8020*/  FADD.FTZ R51, R51, R94 ;  /* 0x0000005e33337221 */ /* 0x003fe20000010000 */
[----:B------:R-:W-:Y:S01]  /*8030*/  HFMA2.MMA R94, -RZ, RZ, 0, 4.76837158203125e-07 ;  /* 0x00000008ff5e7435 */ /* 0x000fe200000001ff */
[----:B------:R-:W-:Y:S01]  /*8040*/  IMAD.MOV.U32 R50, RZ, RZ, 0x1f ;  /* 0x0000001fff327424 */ /* 0x000fe200078e00ff */
[----:B------:R-:W-:Y:S01]  /*8050*/  MOV R48, 0x8080 ;  /* 0x0000808000307802 */ /* 0x000fe20000000f00 */
[----:B------:R-:W-:-:S03]  /*8060*/  IMAD.MOV.U32 R101, RZ, RZ, -0x1 ;  /* 0xffffffffff657424 */ /* 0x000fc600078e00ff */
[----:B------:R-:W-:Y:S05]  /*8070*/  CALL.REL.NOINC `($__internal_142_$__cuda_sm70_shflsync_bfly_p) ;  /* 0x0000048000007944 */ /* 0x000fea0003c00000 */
[----:B01----:R-:W-:Y:S01]  /*8080*/  FADD.FTZ R51, R51, R94 ;  /* 0x0000005e33337221 */ /* 0x003fe20000010000 */
[----:B------:R-:W-:Y:S01]  /*8090*/  MOV R50, 0x1f ;  /* 0x0000001f00327802 */ /* 0x000fe20000000f00 */
[----:B------:R-:W-:Y:S01]  /*80a0*/  IMAD.MOV.U32 R94, RZ, RZ, 0x10 ;  /* 0x00000010ff5e7424 */ /* 0x000fe200078e00ff */
[----:B------:R-:W-:Y:S01]  /*80b0*/  MOV R48, 0x80e0 ;  /* 0x000080e000307802 */ /* 0x000fe20000000f00 */
[----:B------:R-:W-:-:S02]  /*80c0*/  IMAD.MOV.U32 R101, RZ, RZ, -0x1 ;  /* 0xffffffffff657424 */ /* 0x000fc400078e00ff */
[----:B------:R-:W-:Y:S05]  /*80d0*/  CALL.REL.NOINC `($__internal_142_$__cuda_sm70_shflsync_bfly_p) ;  /* 0x0000042000007944 */ /* 0x000fea0003c00000 */
[----:B-1----:R-:W-:Y:S01]  /*80e0*/  FADD.FTZ R94, R51, R94 ;  /* 0x0000005e335e7221 */ /* 0x002fe20000010000 */
[----:B0-----:R-:W-:-:S03]  /*80f0*/  MOV R101, 0xffffffff ;  /* 0xffffffff00657802 */ /* 0x001fc60000000f00 */
        /* <DEDUP_REMOVED lines=28> */
[----:B------:R-:W-:Y:S01]  /*82c0*/  @P3 FFMA.FTZ R51, R49, R49, R48 ;  /* 0x0000003131333223 */ /* 0x000fe20000010030 */
[----:B------:R-:W-:Y:S01]  /*82d0*/  MOV R48, 0x8360 ;  /* 0x0000836000307802 */ /* 0x000fe20000000f00 */
[----:B------:R-:W-:-:S02]  /*82e0*/  FADD.FTZ R49, R45, -R95 ;  /* 0x8000005f2d317221 */ /* 0x000fc40000010000 */
[----:B------:R-:W-:-:S04]  /*82f0*/  FFMA.FTZ R50, R50, R50, R51 ;  /* 0x0000003232327223 */ /* 0x000fc80000010033 */
[----:B------:R-:W-:Y:S02]  /*8300*/  FFMA.FTZ R50, R49, R49, R50 ;  /* 0x0000003131327223 */ /* 0x000fe40000010032 */
[----:B------:R-:W-:Y:S02]  /*8310*/  FADD.FTZ R49, R47, -R95 ;  /* 0x8000005f2f317221 */ /* 0x000fe40000010000 */
[----:B------:R-:W-:-:S04]  /*8320*/  FFMA.FTZ R50, R99, R99, R50 ;  /* 0x0000006363327223 */ /* 0x000fc80000010032 */
[----:B------:R-:W-:Y:S02]  /*8330*/  @P4 FFMA.FTZ R51, R49, R49, R50 ;  /* 0x0000003131334223 */ /* 0x000fe40000010032 */
[----:B------:R-:W-:Y:S02]  /*8340*/  IMAD.MOV.U32 R50, RZ, RZ, 0x1f ;  /* 0x0000001fff327424 */ /* 0x000fe400078e00ff */
[----:B------:R-:W-:Y:S05]  /*8350*/  CALL.REL.NOINC `($__internal_142_$__cuda_sm70_shflsync_bfly_p) ;  /* 0x000001a000007944 */ /* 0x000fea0003c00000 */
[----:B01----:R-:W-:Y:S01]  /*8360*/  FADD.FTZ R51, R51, R94 ;  /* 0x0000005e33337221 */ /* 0x003fe20000010000 */
[----:B------:R-:W-:Y:S01]  /*8370*/  MOV R48, 0x83c0 ;  /* 0x000083c000307802 */ /* 0x000fe20000000f00 */
[----:B------:R-:W-:Y:S02]  /*8380*/  IMAD.MOV.U32 R94, RZ, RZ, 0x2 ;  /* 0x00000002ff5e7424 */ /* 0x000fe400078e00ff */
[----:B------:R-:W-:Y:S02]  /*8390*/  IMAD.MOV.U32 R50, RZ, RZ, 0x1f ;  /* 0x0000001fff327424 */ /* 0x000fe400078e00ff */
[----:B------:R-:W-:Y:S02]  /*83a0*/  IMAD.MOV.U32 R101, RZ, RZ, -0x1 ;  /* 0xffffffffff657424 */ /* 0x000fe400078e00ff */
[----:B------:R-:W-:Y:S05]  /*83b0*/  CALL.REL.NOINC `($__internal_142_$__cuda_sm70_shflsync_bfly_p) ;  /* 0x0000014000007944 */ /* 0x000fea0003c00000 */
[----:B01----:R-:W-:Y:S01]  /*83c0*/  FADD.FTZ R51, R51, R94 ;  /* 0x0000005e33337221 */ /* 0x003fe20000010000 */
[----:B------:R-:W-:Y:S01]  /*83d0*/  HFMA2.MMA R94, -RZ, RZ, 0, 2.384185791015625e-07 ;  /* 0x00000004ff5e7435 */ /* 0x000fe200000001ff */
        /* <DEDUP_REMOVED lines=11> */
[----:B0-----:R-:W-:Y:S01]  /*8490*/  MOV R101, 0xffffffff ;  /* 0xffffffff00657802 */ /* 0x001fe20000000f00 */
[----:B------:R-:W-:Y:S01]  /*84a0*/  IMAD.MOV.U32 R94, RZ, RZ, 0x10 ;  /* 0x00000010ff5e7424 */ /* 0x000fe200078e00ff */
[----:B------:R-:W-:Y:S01]  /*84b0*/  MOV R48, 0x84f0 ;  /* 0x000084f000307802 */ /* 0x000fe20000000f00 */
[----:B------:R-:W-:-:S02]  /*84c0*/  IMAD.MOV.U32 R50, RZ, RZ, 0x1f ;  /* 0x0000001fff327424 */ /* 0x000fc400078e00ff */
[----:B------:R-:W-:Y:S02]  /*84d0*/  IMAD.MOV.U32 R51, RZ, RZ, R99 ;  /* 0x000000ffff337224 */ /* 0x000fe400078e0063 */
[----:B------:R-:W-:Y:S05]  /*84e0*/  CALL.REL.NOINC `($__internal_142_$__cuda_sm70_shflsync_bfly_p) ;  /* 0x0000001000007944 */ /* 0x000fea0003c00000 */
[----:B01----:R-:W-:Y:S05]  /*84f0*/  BRA `(.L_x_13432) ;  /* 0xfffff34000007947 */ /* 0x003fea000383ffff */
        .weak           $__internal_142_$__cuda_sm70_shflsync_bfly_p
        .type           $__internal_142_$__cuda_sm70_shflsync_bfly_p,@function
        .size           $__internal_142_$__cuda_sm70_shflsync_bfly_p,(.L_x_15334 - $__internal_142_$__cuda_sm70_shflsync_bfly_p)
$__internal_142_$__cuda_sm70_shflsync_bfly_p:
[----:B------:R-:W-:Y:S01]  /*8500*/  IMAD.MOV.U32 R49, RZ, RZ, 0x0 ;  /* 0x00000000ff317424 */ /* 0x000fe200078e00ff */
[----:B------:R-:W-:Y:S04]  /*8510*/  WARPSYNC R101 ;  /* 0x0000006500007348 */ /* 0x000fe80003800000 */
[----:B------:R0:W1:Y:S01]  /*8520*/  SHFL.BFLY PT, R94, R51, R94, R50 ;  /* 0x0c00005e335e7389 */ /* 0x00006200000e0032 */
[----:B------:R-:W-:Y:S05]  /*8530*/  RET.REL.NODEC R48 `(_ZN10layer_norm13ln_fwd_kernelINS_13Kernel_traitsI6__halfffffjLj512ELj1ELj4ELj1ELj16ENS_18Kernel_traits_baseILj512ES2_ffffjLj128EEEEELb1ELb1ELb1ELb0EEEvNS_9FwdParamsE) ;  /* 0xffff7ac030007950 */ /* 0x000fea0003c3ffff */
.L_x_13433:
        /* <DEDUP_REMOVED lines=12> */
.L_x_15334:


//--------------------- .text._ZN10layer_norm13ln_fwd_kernelINS_13Kernel_traitsI6__halfffffjLj512ELj1ELj4ELj1ELj16ENS_18Kernel_traits_baseILj512ES2_ffffjLj128EEEEELb1ELb1ELb1ELb1EEEvNS_9FwdParamsE --------------------------
	.section	.text._ZN10layer_norm13ln_fwd_kernelINS_13Kernel_traitsI6__halfffffjLj512ELj1ELj4ELj1ELj16ENS_18Kernel_traits_baseILj512ES2_ffffjLj128EEEEELb1ELb1ELb1ELb1EEEvNS_9FwdParamsE,"ax",@progbits
	.sectioninfo	@"SHI_REGISTERS=109"
	.align	128
        .global         _ZN10layer_norm13ln_fwd_kernelINS_13Kernel_traitsI6__halfffffjLj512ELj1ELj4ELj1ELj16ENS_18Kernel_traits_baseILj512ES2_ffffjLj128EEEEELb1ELb1ELb1ELb1EEEvNS_9FwdParamsE
        .type           _ZN10layer_norm13ln_fwd_kernelINS_13Kernel_traitsI6__halfffffjLj512ELj1ELj4ELj1ELj16ENS_18Kernel_traits_baseILj512ES2_ffffjLj128EEEEELb1ELb1ELb1ELb1EEEvNS_9FwdParamsE,@function
        .size           _ZN10layer_norm13ln_fwd_kernelINS_13Kernel_traitsI6__halfffffjLj512ELj1ELj4ELj1ELj16ENS_18Kernel_traits_baseILj512ES2_ffffjLj128EEEEELb1ELb1ELb1ELb1EEEvNS_9FwdParamsE,(.L_x_15335 - _ZN10layer_norm13ln_fwd_kernelINS_13Kernel_traitsI6__halfffffjLj512ELj1ELj4ELj1ELj16ENS_18Kernel_traits_baseILj512ES2_ffffjLj128EEEEELb1ELb1ELb1ELb1EEEvNS_9FwdParamsE)
        .other          _ZN10layer_norm13ln_fwd_kernelINS_13Kernel_traitsI6__halfffffjLj512ELj1ELj4ELj1ELj16ENS_18Kernel_traits_baseILj512ES2_ffffjLj128EEEEELb1ELb1ELb1ELb1EEEvNS_9FwdParamsE,@"STO_CUDA_ENTRY STV_DEFAULT"
_ZN10layer_norm13ln_fwd_kernelINS_13Kernel_traitsI6__halfffffjLj512ELj1ELj4ELj1ELj16ENS_18Kernel_traits_baseILj512ES2_ffffjLj128EEEEELb1ELb1ELb1ELb1EEEvNS_9FwdParamsE:
.text._ZN10layer_norm13ln_fwd_kernelINS_13Kernel_traitsI6__halfffffjLj512ELj1ELj4ELj1ELj16ENS_18Kernel_traits_baseILj512ES2_ffffjLj128EEEEELb1ELb1ELb1ELb1EEEvNS_9FwdParamsE:
        /* <DEDUP_REMOVED lines=43> */
[----:B------:R-:W-:Y:S01]  /*02b0*/  UIADD3 UR18, UR5, -0x56f99767, URZ ;  /* 0xa906689905127890 */ /* 0x000fe2000fffe03f */
[----:B------:R-:W-:Y:S01]  /*02c0*/  SHF.R.U32.HI R0, RZ, 0x5, R12 ;  /* 0x00000005ff007819 */ /* 0x000fe2000001160c */
[----:B------:R-:W-:Y:S01]  /*02d0*/  UIADD3 UR17, UR4, 0x1715609d, URZ ;  /* 0x1715609d04117890 */ /* 0x000fe2000fffe03f */
[----:B------:R-:W-:Y:S01]  /*02e0*/  IMAD.WIDE.U32 R4, R4, -0x2daee0ad, RZ ;  /* 0xd2511f5304047825 */ /* 0x000fe200078e00ff */
[----:B------:R-:W-:Y:S01]  /*02f0*/  LOP3.LUT R3, R7, UR11, R8, 0x96, !PT ;  /* 0x0000000b07037c12 */ /* 0x000fe2000f8e9608 */
[----:B------:R-:W-:-:S02]  /*0300*/  UIADD3 UR19, UR4, -0x4ab325aa, URZ ;  /* 0xb54cda5604137890 */ /* 0x000fc4000fffe03f */
        /* <DEDUP_REMOVED lines=13> */
[----:B------:R-:W-:-:S03]  /*03e0*/  IADD3 R2, P1, R14, c[0x0][0x218], RZ ;  /* 0x000086000e027a10 */ /* 0x000fc60007f3e0ff */
[----:B------:R-:W-:Y:S01]  /*03f0*/  IMAD.WIDE.U32 R10, R10, -0x326172a9, RZ ;  /* 0xcd9e8d570a0a7825 */ /* 0x000fe200078e00ff */
[----:B------:R-:W-:-:S03]  /*0400*/  LOP3.LUT R7, R9, UR18, R4, 0x96, !PT ;  /* 0x0000001209077c12 */ /* 0x000fc6000f8e9604 */
[----:B------:R-:W-:Y:S01]  /*0410*/  IMAD.X R3, RZ, RZ, c[0x0][0x21c], P1 ;  /* 0x00008700ff037624 */ /* 0x000fe200008e06ff */
[----:B------:R-:W-:Y:S01]  /*0420*/  LOP3.LUT R4, R11, UR17, R6, 0x96, !PT ;  /* 0x000000110b047c12 */ /* 0x000fe2000f8e9606 */
[----:B------:R-:W-:-:S03]  /*0430*/  IMAD.WIDE.U32 R6, R7, -0x326172a9, RZ ;  /* 0xcd9e8d5707067825 */ /* 0x000fc600078e00ff */
[----:B------:R0:W5:Y:S01]  /*0440*/  @P0 LDG.E.64 R30, [R2.64] ;  /* 0x00000006021e0981 */ /* 0x000162000c1e1b00 */
[----:B------:R-:W-:Y:S01]  /*0450*/  IMAD.WIDE.U32 R4, R4, -0x2daee0ad, RZ ;  /* 0xd2511f5304047825 */ /* 0x000fe200078e00ff */
[----:B------:R-:W-:Y:S02]  /*0460*/  LOP3.LUT R9, R7, UR19, R10, 0x96, !PT ;  /* 0x0000001307097c12 */ /* 0x000fe4000f8e960a */
[----:B------:R0:W5:Y:S02]  /*0470*/  @P0 LDG.E.64 R18, [R2.64+0x100] ;  /* 0x0001000602120981 */ /* 0x000164000c1e1b00 */
[----:B------:R-:W-:Y:S01]  /*0480*/  LOP3.LUT R10, R5, UR20, R8, 0x96, !PT ;  /* 0x00000014050a7c12 */ /* 0x000fe2000f8e9608 */
[----:B------:R-:W-:Y:S01]  /*0490*/  IMAD.WIDE.U32 R8, R9, -0x2daee0ad, RZ ;  /* 0xd2511f5309087825 */ /* 0x000fe200078e00ff */
[----:B------:R0:W5:Y:S04]  /*04a0*/  @P0 LDG.E.64 R16, [R2.64+0x200] ;  /* 0x0002000602100981 */ /* 0x000168000c1e1b00 */
[----:B------:R-:W-:-:S02]  /*04b0*/  LOP3.LUT R75, R9, UR22, R4, 0x96, !PT ;  /* 0x00000016094b7c12 */ /* 0x000fc4000f8e9604 */
[----:B------:R-:W-:Y:S02]  /*04c0*/  IADD3 R4, P2, R14, c[0x0][0x1b0], RZ ;  /* 0x00006c000e047a10 */ /* 0x000fe40007f5e0ff */
[----:B------:R0:W5:Y:S01]  /*04d0*/  @P0 LDG.E.64 R14, [R2.64+0x300] ;  /* 0x00030006020e0981 */ /* 0x000162000c1e1b00 */
[----:B------:R-:W-:Y:S02]  /*04e0*/  IMAD R0, R13, 0x4, R0 ;  /* 0x000000040d007824 */ /* 0x000fe400078e0200 */
[----:B------:R-:W-:-:S03]  /*04f0*/  IMAD.WIDE.U32 R10, R10, -0x326172a9, RZ ;  /* 0xcd9e8d570a0a7825 */ /* 0x000fc600078e00ff */
[----:B------:R-:W-:Y:S02]  /*0500*/  ISETP.GE.AND P1, PT, R0, c[0x0][0x164], PT ;  /* 0x0000590000007a0c */ /* 0x000fe40003f26270 */
[----:B------:R-:W-:Y:S01]  /*0510*/  LOP3.LUT R73, R11, UR21, R6, 0x96, !PT ;  /* 0x000000150b497c12 */ /* 0x000fe2000f8e9606 */
[----:B------:R-:W-:Y:S01]  /*0520*/  UIADD3 UR23, UR4, -0xe443238, URZ ;  /* 0xf1bbcdc804177890 */ /* 0x000fe2000fffe03f */
[----:B------:R-:W-:Y:S01]  /*0530*/  IMAD.HI.U32 R9, R75, -0x326172a9, RZ ;  /* 0xcd9e8d574b097827 */ /* 0x000fe200078e00ff */
[----:B------:R-:W-:-:S03]  /*0540*/  UIADD3 UR24, UR5, -0x24c28bd8, URZ ;  /* 0xdb3d742805187890 */ /* 0x000fc6000fffe03f */
[----:B------:R-:W-:Y:S01]  /*0550*/  IMAD.HI.U32 R7, R73, -0x2daee0ad, RZ ;  /* 0xd2511f5349077827 */ /* 0x000fe200078e00ff */
[----:B------:R-:W-:Y:S02]  /*0560*/  IADD3.X R5, RZ, c[0x0][0x1b4], RZ, P2, !PT ;  /* 0x00006d00ff057a10 */ /* 0x000fe400017fe4ff */
[----:B------:R-:W-:Y:S02]  /*0570*/  LOP3.LUT R72, R9, UR23, R10, 0x96, !PT ;  /* 0x0000001709487c12 */ /* 0x000fe4000f8e960a */
[----:B------:R-:W-:Y:S01]  /*0580*/  LOP3.LUT R96, R7, UR24, R8, 0x96, !PT ;  /* 0x0000001807607c12 */ /* 0x000fe2000f8e9608 */
[----:B------:R-:W-:Y:S06]  /*0590*/  @P1 EXIT ;  /* 0x000000000000194d */ /* 0x000fec0003800000 */
[----:B0-----:R-:W-:Y:S01]  /*05a0*/  LOP3.LUT R2, R12, 0x1f, RZ, 0xc0, !PT ;  /* 0x0000001f0c027812 */ /* 0x001fe200078ec0ff */
[----:B------:R0:W2:Y:S03]  /*05b0*/  LDG.E.64 R32, [R4.64] ;  /* 0x0000000604207981 */ /* 0x0000a6000c1e1b00 */
[----:B------:R-:W-:Y:S01]  /*05c0*/  LEA R6, P1, R2, c[0x0][0x1c8], 0x3 ;  /* 0x0000720002067a11 */ /* 0x000fe200078218ff */
[----:B------:R0:W3:Y:S04]  /*05d0*/  LDG.E.64 R34, [R4.64+0x100] ;  /* 0x0001000604227981 */ /* 0x0000e8000c1e1b00 */
[----:B------:R-:W-:Y:S01]  /*05e0*/  IMAD.X R7, RZ, RZ, c[0x0][0x1cc], P1 ;  /* 0x00007300ff077624 */ /* 0x000fe200008e06ff */
[----:B------:R0:W4:Y:S04]  /*05f0*/  LDG.E.64 R36, [R4.64+0x200] ;  /* 0x0002000604247981 */ /* 0x000128000c1e1b00 */
[----:B------:R1:W4:Y:S04]  /*0600*/  LDG.E.64 R20, [R6.64] ;  /* 0x0000000606147981 */ /* 0x000328000c1e1b00 */
[----:B------:R0:W4:Y:S04]  /*0610*/  LDG.E.64 R38, [R4.64+0x300] ;  /* 0x0003000604267981 */ /* 0x000128000c1e1b00 */
[----:B------:R1:W4:Y:S04]  /*0620*/  LDG.E.64 R22, [R6.64+0x100] ;  /* 0x0001000606167981 */ /* 0x000328000c1e1b00 */
        /* <DEDUP_REMOVED lines=11> */
[----:B-1----:R-:W-:Y:S01]  /*06e0*/  HADD2.F32 R6, -RZ, R19.H0_H0 ;  /* 0x20000013ff067230 */ /* 0x002fe20000004100 */
[----:B------:R-:W-:Y:S01]  /*06f0*/  SHF.R.U32.HI R58, RZ, 0x10, R19 ;  /* 0x00000010ff3a7819 */ /* 0x000fe20000011613 */
[----:B------:R-:W-:-:S02]  /*0700*/  IMAD R73, R73, -0x2daee0ad, RZ ;  /* 0xd2511f5349497824 */ /* 0x000fc400078e02ff */
[----:B------:R-:W-:Y:S01]  /*0710*/  IMAD.HI.U32 R8, R72, -0x2daee0ad, RZ ;  /* 0xd2511f5348087827 */ /* 0x000fe200078e00ff */
[--C-:B------:R-:W-:Y:S02]  /*0720*/  SHF.R.U64 R55, R30, 0x10, R31.reuse ;  /* 0x000000101e377819 */ /* 0x100fe4000000121f */
[----:B------:R-:W-:Y:S02]  /*0730*/  SHF.R.U32.HI R56, RZ, 0x10, R31 ;  /* 0x00000010ff387819 */ /* 0x000fe4000001161f */
[--C-:B------:R-:W-:Y:S02]  /*0740*/  SHF.R.U64 R59, R16, 0x10, R17.reuse ;  /* 0x00000010103b7819 */ /* 0x100fe40000001211 */
[----:B------:R-:W-:Y:S02]  /*0750*/  SHF.R.U32.HI R60, RZ, 0x10, R17 ;  /* 0x00000010ff3c7819 */ /* 0x000fe40000011611 */
[--C-:B------:R-:W-:Y:S02]  /*0760*/  SHF.R.U64 R61, R14, 0x10, R15.reuse ;  /* 0x000000100e3d7819 */ /* 0x100fe4000000120f */
[----:B------:R-:W-:Y:S01]  /*0770*/  SHF.R.U32.HI R62, RZ, 0x10, R15 ;  /* 0x00000010ff3e7819 */ /* 0x000fe2000001160f */
[----:B------:R-:W-:Y:S01]  /*0780*/  BSSY B0, `(.L_x_13434) ;  /* 0x0000705000007945 */ /* 0x000fe20003800000 */
[----:B------:R-:W-:Y:S01]  /*0790*/  LOP3.LUT R75, R10, UR25, R75, 0x96, !PT ;  /* 0x000000190a4b7c12 */ /* 0x000fe2000f8e964b */
[----:B0-----:R-:W-:Y:S01]  /*07a0*/  HADD2.F32 R5, -RZ, R18.H0_H0 ;  /* 0x20000012ff057230 */ /* 0x001fe20000004100 */
        /* <DEDUP_REMOVED lines=28> */
[----:B------:R-:W-:Y:S01]  /*0970*/  SHF.R.U32.HI R80, RZ, 0x10, R21 ;  /* 0x00000010ff507819 */ /* 0x000fe20000011615 */
[----:B------:R-:W-:Y:S01]  /*0980*/  HADD2.F32 R20, -RZ, R21.H0_H0 ;  /* 0x20000015ff147230 */ /* 0x000fe20000004100 */
[----:B------:R-:W-:-:S02]  /*0990*/  SHF.R.U64 R70, R38, 0x10, R39 ;  /* 0x0000001026467819 */ /* 0x000fc40000001227 */
[----:B------:R-:W-:Y:S02]  /*09a0*/  SHF.R.U32.HI R69, RZ, 0x10, R39 ;  /* 0x00000010ff457819 */ /* 0x000fe40000011627 */
[--C-:B------:R-:W-:Y:S01]  /*09b0*/  SHF.R.U64 R81, R22, 0x10, R23.reuse ;  /* 0x0000001016517819 */ /* 0x100fe20000001217 */
[----:B------:R-:W-:Y:S01]  /*09c0*/  HADD2.F32 R21, -RZ, R22.H0_H0 ;  /* 0x20000016ff157230 */ /* 0x000fe20000004100 */
[----:B------:R-:W-:Y:S02]  /*09d0*/  SHF.R.U32.HI R82, RZ, 0x10, R23 ;  /* 0x00000010ff527819 */ /* 0x000fe40000011617 */
[--C-:B------:R-:W-:Y:S02]  /*09e0*/  SHF.R.U64 R83, R24, 0x10, R25.reuse ;  /* 0x0000001018537819 */ /* 0x100fe40000001219 */
[----:B------:R-:W-:Y:S02]  /*09f0*/  SHF.R.U32.HI R84, RZ, 0x10, R25 ;  /* 0x00000010ff547819 */ /* 0x000fe40000011619 */
[----:B------:R-:W-:-:S02]  /*0a00*/  SHF.R.U64 R85, R28, 0x10, R29 ;  /* 0x000000101c557819 */ /* 0x000fc4000000121d */
[----:B------:R-:W-:Y:S01]  /*0a10*/  SHF.R.U32.HI R86, RZ, 0x10, R29 ;  /* 0x00000010ff567819 */ /* 0x000fe2000001161d */
        /* <DEDUP_REMOVED lines=29> */
.L_x_13592:
        /* <DEDUP_REMOVED lines=8> */
[----:B------:R-:W-:-:S04]  /*0c70*/  LEA.HI R39, R39, R38, RZ, 0x2 ;  /* 0x0000002627277211 */ /* 0x000fc800078f10ff */
[----:B------:R-:W-:-:S03]  /*0c80*/  LEA.HI.SX32 R95, R39, R2, 0x1e ;  /* 0x00000002275f7211 */ /* 0x000fc600078ff2ff */
[----:B------:R-:W-:-:S05]  /*0c90*/  @P0 MOV R42, 0x10 ;  /* 0x00000010002a0802 */ /* 0x000fca0000000f00 */
        /* <DEDUP_REMOVED lines=33> */
.L_x_13438:
[----:B------:R-:W-:Y:S02]  /*0eb0*/  IMAD.MOV.U32 R44, RZ, RZ, R96 ;  /* 0x000000ffff2c7224 */ /* 0x000fe400078e0060 */
.L_x_13439:
[----:B------:R-:W-:Y:S05]  /*0ec0*/  BSYNC B2 ;  /* 0x0000000000027941 */ /* 0x000fea0003800000 */
.L_x_13437:
        /* <DEDUP_REMOVED lines=16> */
.L_x_13443:
[----:B------:R-:W-:Y:S05]  /*0fd0*/  BSYNC B3 ;  /* 0x0000000000037941 */ /* 0x000fea0003800000 */
.L_x_13442:
        /* <DEDUP_REMOVED lines=42> */
.L_x_13441:
[----:B------:R-:W-:Y:S05]  /*1280*/  BSYNC B2 ;  /* 0x0000000000027941 */ /* 0x000fea0003800000 */
.L_x_13440:
        /* <DEDUP_REMOVED lines=10> */
.L_x_13436:
[----:B0-----:R-:W-:Y:S05]  /*1330*/  BSYNC B1 ;  /* 0x0000000000017941 */ /* 0x001fea0003800000 */
.L_x_13435:
        /* <DEDUP_REMOVED lines=18> */
.L_x_13447:
[----:B------:R-:W-:Y:S02]  /*1460*/  IMAD.MOV.U32 R46, RZ, RZ, R96 ;  /* 0x000000ffff2e7224 */ /* 0x000fe400078e0060 */
.L_x_13448:
[----:B------:R-:W-:Y:S05]  /*1470*/  BSYNC B2 ;  /* 0x0000000000027941 */ /* 0x000fea0003800000 */
.L_x_13446:
        /* <DEDUP_REMOVED lines=16> */
.L_x_13452:
[----:B------:R-:W-:Y:S05]  /*1580*/  BSYNC B3 ;  /* 0x0000000000037941 */ /* 0x000fea0003800000 */
.L_x_13451:
        /* <DEDUP_REMOVED lines=42> */
.L_x_13450:
[----:B------:R-:W-:Y:S05]  /*1830*/  BSYNC B2 ;  /* 0x0000000000027941 */ /* 0x000fea0003800000 */
.L_x_13449:
        /* <DEDUP_REMOVED lines=10> */
.L_x_13445:
[----:B------:R-:W-:Y:S05]  /*18e0*/  BSYNC B1 ;  /* 0x0000000000017941 */ /* 0x000fea0003800000 */
.L_x_13444:
        /* <DEDUP_REMOVED lines=18> */
.L_x_13456:
[----:B------:R-:W-:Y:S02]  /*1a10*/  IMAD.MOV.U32 R46, RZ, RZ, R96 ;  /* 0x000000ffff2e7224 */ /* 0x000fe400078e0060 */
.L_x_13457:
[----:B------:R-:W-:Y:S05]  /*1a20*/  BSYNC B2 ;  /* 0x0000000000027941 */ /* 0x000fea0003800000 */
.L_x_13455:
        /* <DEDUP_REMOVED lines=16> */
.L_x_13461:
[----:B------:R-:W-:Y:S05]  /*1b30*/  BSYNC B3 ;  /* 0x0000000000037941 */ /* 0x000fea0003800000 */
.L_x_13460:
        /* <DEDUP_REMOVED lines=42> */
.L_x_13459:
[----:B------:R-:W-:Y:S05]  /*1de0*/  BSYNC B2 ;  /* 0x0000000000027941 */ /* 0x000fea0003800000 */
.L_x_13458:
        /* <DEDUP_REMOVED lines=10> */
.L_x_13454:
[----:B------:R-:W-:Y:S05]  /*1e90*/  BSYNC B1 ;  /* 0x0000000000017941 */ /* 0x000fea0003800000 */
.L_x_13453:
        /* <DEDUP_REMOVED lines=18> */
.L_x_13465:
[----:B------:R-:W-:Y:S02]  /*1fc0*/  IMAD.MOV.U32 R48, RZ, RZ, R96 ;  /* 0x000000ffff307224 */ /* 0x000fe400078e0060 */
.L_x_13466:
[----:B------:R-:W-:Y:S05]  /*1fd0*/  BSYNC B2 ;  /* 0x0000000000027941 */ /* 0x000fea0003800000 */
.L_x_13464:
        /* <DEDUP_REMOVED lines=16> */
.L_x_13470:
[----:B------:R-:W-:Y:S05]  /*20e0*/  BSYNC B3 ;  /* 0x0000000000037941 */ /* 0x000fea0003800000 */
.L_x_13469:
        /* <DEDUP_REMOVED lines=42> */
.L_x_13468:
[----:B------:R-:W-:Y:S05]  /*2390*/  BSYNC B2 ;  /* 0x0000000000027941 */ /* 0x000fea0003800000 */
.L_x_13467:
        /* <DEDUP_REMOVED lines=10> */
.L_x_13463:
[----:B------:R-:W-:Y:S05]  /*2440*/  BSYNC B1 ;  /* 0x0000000000017941 */ /* 0x000fea0003800000 */
.L_x_13462:
[----:B------:R-:W-:Y:S01]  /*2450*/  IMAD.MOV.U32 R92, RZ, RZ, 0x10 ;  /* 0x00000010ff5c7424 */ /* 0x000fe200078e00ff */
[C---:B------:R-:W-:Y:S01]  /*2460*/  IADD3 R79, R95.reuse, 0x20, RZ ;  /* 0x000000205f4f7810 */ /* 0x040fe20007ffe0ff */
[----:B------:R-:W-:Y:S01]  /*2470*/  BSSY B1, `(.L_x_13471) ;  /* 0x0000010000017945 */ /* 0x000fe20003800000 */
[----:B------:R-:W-:Y:S01]  /*2480*/  IADD3 R74, R94, 0x20, RZ ;  /* 0x000000205e4a7810 */ /* 0x000fe20007ffe0ff */
[----:B------:R-:W-:-:S04]  /*2490*/  IMAD.WIDE.U32 R40, R95, R92, c[0x0][0x188] ;  /* 0x000062005f287625 */ /* 0x000fc800078e005c */
[----:B------:R-:W-:Y:S01]  /*24a0*/  @P0 IMAD.WIDE.U32 R42, R79, R92, c[0x0][0x180] ;  /* 0x000060004f2a0625 */ /* 0x000fe200078e005c */
        /* <DEDUP_REMOVED lines=12> */
.L_x_13472:
[----:B------:R-:W-:Y:S05]  /*2570*/  BSYNC B1 ;  /* 0x0000000000017941 */ /* 0x000fea0003800000 */
.L_x_13471:
        /* <DEDUP_REMOVED lines=21> */
.L_x_13476:
[----:B------:R-:W-:Y:S02]  /*26d0*/  MOV R48, R96 ;  /* 0x0000006000307202 */ /* 0x000fe40000000f00 */
.L_x_13477:
[----:B------:R-:W-:Y:S05]  /*26e0*/  BSYNC B2 ;  /* 0x0000000000027941 */ /* 0x000fea0003800000 */
.L_x_13475:
        /* <DEDUP_REMOVED lines=16> */
.L_x_13481:
[----:B------:R-:W-:Y:S05]  /*27f0*/  BSYNC B3 ;  /* 0x0000000000037941 */ /* 0x000fea0003800000 */
.L_x_13480:
        /* <DEDUP_REMOVED lines=42> */
.L_x_13479:
[----:B------:R-:W-:Y:S05]  /*2aa0*/  BSYNC B2 ;  /* 0x0000000000027941 */ /* 0x000fea0003800000 */
.L_x_13478:
        /* <DEDUP_REMOVED lines=10> */
.L_x_13474:
[----:B0-----:R-:W-:Y:S05]  /*2b50*/  BSYNC B1 ;  /* 0x0000000000017941 */ /* 0x001fea0003800000 */
.L_x_13473:
        /* <DEDUP_REMOVED lines=18> */
.L_x_13485:
[----:B------:R-:W-:Y:S02]  /*2c80*/  IMAD.MOV.U32 R50, RZ, RZ, R96 ;  /* 0x000000ffff327224 */ /* 0x000fe400078e0060 */
.L_x_13486:
[----:B------:R-:W-:Y:S05]  /*2c90*/  BSYNC B2 ;  /* 0x0000000000027941 */ /* 0x000fea0003800000 */
.L_x_13484:
        /* <DEDUP_REMOVED lines=16> */
.L_x_13490:
[----:B------:R-:W-:Y:S05]  /*2da0*/  BSYNC B3 ;  /* 0x0000000000037941 */ /* 0x000fea0003800000 */
.L_x_13489:
        /* <DEDUP_REMOVED lines=42> */
.L_x_13488:
[----:B------:R-:W-:Y:S05]  /*3050*/  BSYNC B2 ;  /* 0x0000000000027941 */ /* 0x000fea0003800000 */
.L_x_13487:
[----:B------:R-:W0:Y:S01]  /*3060*/  I2F.U32 R41, R50 ;  /* 0x0000003200297306 */ /* 0x000e220000201000 */
[----:B------:R-:W-:Y:S02]  /*3070*/  IMAD.MOV.U32 R42, RZ, RZ, 0x2f800000 ;  /* 0x2f800000ff2a7424 */ /* 0x000fe400078e00ff */
[----:B-----5:R-:W-:Y:S02]  /*3080*/  FMUL.FTZ R44, R33, c[0x0][0x1ec] ;  /* 0x00007b00212c7a20 */ /* 0x020fe40000410000 */
[----:B0-----:R-:W-:Y:S02]  /*3090*/  FFMA.FTZ R41, R41, R42, 1.1641532182693481445e-10 ;  /* 0x2f00000029297423 */ /* 0x001fe4000001002a */
[----:B------:R-:W-:-:S03]  /*30a0*/  FMUL.FTZ R42, R44, c[0x0][0x1e8] ;  /* 0x00007a002c2a7a20 */ /* 0x000fc60000410000 */
[----:B------:R-:W-:-:S04]  /*30b0*/  FSETP.GTU.FTZ.AND P1, PT, R41, c[0x0][0x1e4], PT ;  /* 0x0000790029007a0b */ /* 0x000fc80003f3c000 */
[----:B------:R-:W-:Y:S02]  /*30c0*/  FSEL R42, R42, RZ, !P1 ;  /* 0x000000ff2a2a7208 */ /* 0x000fe40004800000 */
[----:B------:R-:W-:-:S03]  /*30d0*/  SEL R88, RZ, 0x1, P1 ;  /* 0x00000001ff587807 */ /* 0x000fc60000800000 */
[----:B------:R-:W-:-:S04]  /*30e0*/  FMUL.FTZ R41, R81, R42 ;  /* 0x0000002a51297220 */ /* 0x000fc80000410000 */
[----:B------:R-:W-:Y:S02]  /*30f0*/  @P0 FADD.FTZ R41, R29, R41 ;  /* 0x000000291d290221 */ /* 0x000fe40000010000 */
.L_x_13483:
[----:B------:R-:W-:Y:S05]  /*3100*/  BSYNC B1 ;  /* 0x0000000000017941 */ /* 0x000fea0003800000 */
.L_x_13482:
        /* <DEDUP_REMOVED lines=18> */
.L_x_13494:
[----:B------:R-:W-:Y:S02]  /*3230*/  MOV R50, R96 ;  /* 0x0000006000327202 */ /* 0x000fe40000000f00 */
.L_x_13495:
[----:B------:R-:W-:Y:S05]  /*3240*/  BSYNC B2 ;  /* 0x0000000000027941 */ /* 0x000fea0003800000 */
.L_x_13493:
        /* <DEDUP_REMOVED lines=16> */
.L_x_13499:
[----:B------:R-:W-:Y:S05]  /*3350*/  BSYNC B3 ;  /* 0x0000000000037941 */ /* 0x000fea0003800000 */
.L_x_13498:
        /* <DEDUP_REMOVED lines=42> */
.L_x_13497:
[----:B------:R-:W-:Y:S05]  /*3600*/  BSYNC B2 ;  /* 0x0000000000027941 */ /* 0x000fea0003800000 */
.L_x_13496:
        /* <DEDUP_REMOVED lines=10> */
.L_x_13492:
[----:B------:R-:W-:Y:S05]  /*36b0*/  BSYNC B1 ;  /* 0x0000000000017941 */ /* 0x000fea0003800000 */
.L_x_13491:
        /* <DEDUP_REMOVED lines=18> */
.L_x_13503:
[----:B------:R-:W-:Y:S02]  /*37e0*/  IMAD.MOV.U32 R76, RZ, RZ, R96 ;  /* 0x000000ffff4c7224 */ /* 0x000fe400078e0060 */
.L_x_13504:
[----:B------:R-:W-:Y:S05]  /*37f0*/  BSYNC B2 ;  /* 0x0000000000027941 */ /* 0x000fea0003800000 */
.L_x_13502:
        /* <DEDUP_REMOVED lines=16> */
.L_x_13508:
[----:B------:R-:W-:Y:S05]  /*3900*/  BSYNC B3 ;  /* 0x0000000000037941 */ /* 0x000fea0003800000 */
.L_x_13507:
        /* <DEDUP_REMOVED lines=42> */
.L_x_13506:
[----:B------:R-:W-:Y:S05]  /*3bb0*/  BSYNC B2 ;  /* 0x0000000000027941 */ /* 0x000fea0003800000 */
.L_x_13505:
        /* <DEDUP_REMOVED lines=10> */
.L_x_13501:
[----:B------:R-:W-:Y:S05]  /*3c60*/  BSYNC B1 ;  /* 0x0000000000017941 */ /* 0x000fea0003800000 */
.L_x_13500:
        /* <DEDUP_REMOVED lines=11> */
[----:B------:R-:W-:-:S03]  /*3d20*/  LOP3.LUT R48, R87, 0xff, RZ, 0xc0, !PT ;  /* 0x000000ff57307812 */ /* 0x000fc600078ec0ff */
[----:B------:R-:W-:-:S05]  /*3d30*/  IMAD R44, R44, 0x1000000, R45 ;  /* 0x010000002c2c7824 */ /* 0x000fca00078e022d */
[----:B------:R-:W-:Y:S01]  /*3d40*/  LEA R49, R49, R44, 0x8 ;  /* 0x0000002c31317211 */ /* 0x000fe200078e40ff */
[----:B------:R-:W-:-:S04]  /*3d50*/  IMAD.WIDE.U32 R44, R74, R91, c[0x0][0x190] ;  /* 0x000064004a2c7625 */ /* 0x000fc800078e005b */
[----:B------:R-:W-:-:S05]  /*3d60*/  IMAD.IADD R49, R49, 0x1, R48 ;  /* 0x0000000131317824 */ /* 0x000fca00078e0230 */
[----:B------:R0:W-:Y:S02]  /*3d70*/  STG.E [R44.64], R49 ;  /* 0x000000312c007986 */ /* 0x0001e4000c101906 */
.L_x_13510:
[----:B------:R-:W-:Y:S05]  /*3d80*/  BSYNC B1 ;  /* 0x0000000000017941 */ /* 0x000fea0003800000 */
.L_x_13509:
        /* <DEDUP_REMOVED lines=21> */
.L_x_13514:
[----:B------:R-:W-:Y:S02]  /*3ee0*/  MOV R74, R96 ;  /* 0x00000060004a7202 */ /* 0x000fe40000000f00 */
.L_x_13515:
[----:B------:R-:W-:Y:S05]  /*3ef0*/  BSYNC B2 ;  /* 0x0000000000027941 */ /* 0x000fea0003800000 */
.L_x_13513:
        /* <DEDUP_REMOVED lines=16> */
.L_x_13519:
[----:B------:R-:W-:Y:S05]  /*4000*/  BSYNC B3 ;  /* 0x0000000000037941 */ /* 0x000fea0003800000 */
.L_x_13518:
        /* <DEDUP_REMOVED lines=42> */
.L_x_13517:
[----:B------:R-:W-:Y:S05]  /*42b0*/  BSYNC B2 ;  /* 0x0000000000027941 */ /* 0x000fea0003800000 */
.L_x_13516:
        /* <DEDUP_REMOVED lines=10> */
.L_x_13512:
[----:B0-----:R-:W-:Y:S05]  /*4360*/  BSYNC B1 ;  /* 0x0000000000017941 */ /* 0x001fea0003800000 */
.L_x_13511:
        /* <DEDUP_REMOVED lines=18> */
.L_x_13523:
[----:B------:R-:W-:Y:S02]  /*4490*/  IMAD.MOV.U32 R74, RZ, RZ, R96 ;  /* 0x000000ffff4a7224 */ /* 0x000fe400078e0060 */
.L_x_13524:
[----:B------:R-:W-:Y:S05]  /*44a0*/  BSYNC B2 ;  /* 0x0000000000027941 */ /* 0x000fea0003800000 */
.L_x_13522:
        /* <DEDUP_REMOVED lines=16> */
.L_x_13528:
[----:B------:R-:W-:Y:S05]  /*45b0*/  BSYNC B3 ;  /* 0x0000000000037941 */ /* 0x000fea0003800000 */
.L_x_13527:
        /* <DEDUP_REMOVED lines=42> */
.L_x_13526:
[----:B------:R-:W-:Y:S05]  /*4860*/  BSYNC B2 ;  /* 0x0000000000027941 */ /* 0x000fea0003800000 */
.L_x_13525:
[----:B------:R-:W0:Y:S01]  /*4870*/  I2F.U32 R45, R74 ;  /* 0x0000004a002d7306 */ /* 0x000e220000201000 */
[----:B------:R-:W-:Y:S01]  /*4880*/  HFMA2.MMA R46, -RZ, RZ, 0.1171875, 0 ;  /* 0x2f800000ff2e7435 */ /* 0x000fe200000001ff */
[----:B-----5:R-:W-:-:S09]  /*4890*/  FMUL.FTZ R48, R33, c[0x0][0x1ec] ;  /* 0x00007b0021307a20 */ /* 0x020fd20000410000 */
[----:B0-----:R-:W-:Y:S02]  /*48a0*/  FFMA.FTZ R45, R45, R46, 1.1641532182693481445e-10 ;  /* 0x2f0000002d2d7423 */ /* 0x001fe4000001002e */
[----:B------:R-:W-:-:S03]  /*48b0*/  FMUL.FTZ R46, R48, c[0x0][0x1e8] ;  /* 0x00007a00302e7a20 */ /* 0x000fc60000410000 */
[----:B------:R-:W-:-:S04]  /*48c0*/  FSETP.GTU.FTZ.AND P1, PT, R45, c[0x0][0x1e4], PT ;  /* 0x000079002d007a0b */ /* 0x000fc80003f3c000 */
[----:B------:R-:W-:Y:S02]  /*48d0*/  FSEL R46, R46, RZ, !P1 ;  /* 0x000000ff2e2e7208 */ /* 0x000fe40004800000 */
[----:B------:R-:W-:-:S03]  /*48e0*/  SEL R88, RZ, 0x1, P1 ;  /* 0x00000001ff587807 */ /* 0x000fc60000800000 */
[----:B------:R-:W-:-:S04]  /*48f0*/  FMUL.FTZ R45, R83, R46 ;  /* 0x0000002e532d7220 */ /* 0x000fc80000410000 */
[----:B------:R-:W-:Y:S02]  /*4900*/  @P0 FADD.FTZ R45, R29, R45 ;  /* 0x0000002d1d2d0221 */ /* 0x000fe40000010000 */
.L_x_13521:
[----:B------:R-:W-:Y:S05]  /*4910*/  BSYNC B1 ;  /* 0x0000000000017941 */ /* 0x000fea0003800000 */
.L_x_13520:
        /* <DEDUP_REMOVED lines=18> */
.L_x_13532:
[----:B------:R-:W-:Y:S02]  /*4a40*/  IMAD.MOV.U32 R74, RZ, RZ, R96 ;  /* 0x000000ffff4a7224 */ /* 0x000fe400078e0060 */
.L_x_13533:
[----:B------:R-:W-:Y:S05]  /*4a50*/  BSYNC B2 ;  /* 0x0000000000027941 */ /* 0x000fea0003800000 */
.L_x_13531:
        /* <DEDUP_REMOVED lines=16> */
.L_x_13537:
[----:B------:R-:W-:Y:S05]  /*4b60*/  BSYNC B3 ;  /* 0x0000000000037941 */ /* 0x000fea0003800000 */
.L_x_13536:
        /* <DEDUP_REMOVED lines=42> */
.L_x_13535:
[----:B------:R-:W-:Y:S05]  /*4e10*/  BSYNC B2 ;  /* 0x0000000000027941 */ /* 0x000fea0003800000 */
.L_x_13534:
        /* <DEDUP_REMOVED lines=10> */
.L_x_13530:
[----:B------:R-:W-:Y:S05]  /*4ec0*/  BSYNC B1 ;  /* 0x0000000000017941 */ /* 0x000fea0003800000 */
.L_x_13529:
        /* <DEDUP_REMOVED lines=18> */
.L_x_13541:
[----:B------:R-:W-:Y:S02]  /*4ff0*/  MOV R79, R96 ;  /* 0x00000060004f7202 */ /* 0x000fe40000000f00 */
.L_x_13542:
[----:B------:R-:W-:Y:S05]  /*5000*/  BSYNC B2 ;  /* 0x0000000000027941 */ /* 0x000fea0003800000 */
.L_x_13540:
        /* <DEDUP_REMOVED lines=16> */
.L_x_13546:
[----:B------:R-:W-:Y:S05]  /*5110*/  BSYNC B3 ;  /* 0x0000000000037941 */ /* 0x000fea0003800000 */
.L_x_13545:
        /* <DEDUP_REMOVED lines=42> */
[----:B------:R-:W-:Y:S01]  /*53c0*/  LOP3.LUT R73, R51, UR26, R72, 0x96, !PT ;  /* 0x0000001a33497c12 */ /* 0x000fe2000f8e9648 */
[----:B------:R-:W-:Y:S02]  /*53d0*/  IMAD.MOV.U32 R72, RZ, RZ, R50 ;  /* 0x000000ffff487224 */ /* 0x000fe400078e0032 */
.L_x_13544:
[----:B------:R-:W-:Y:S05]  /*53e0*/  BSYNC B2 ;  /* 0x0000000000027941 */ /* 0x000fea0003800000 */
.L_x_13543:
        /* <DEDUP_REMOVED lines=10> */
.L_x_13539:
[----:B------:R-:W-:Y:S05]  /*5490*/  BSYNC B1 ;  /* 0x0000000000017941 */ /* 0x000fea0003800000 */
.L_x_13538:
        /* <DEDUP_REMOVED lines=17> */
.L_x_13548:
[----:B------:R-:W-:Y:S05]  /*55b0*/  BSYNC B1 ;  /* 0x0000000000017941 */ /* 0x000fea0003800000 */
.L_x_13547:
        /* <DEDUP_REMOVED lines=21> */
.L_x_13552:
[----:B------:R-:W-:Y:S02]  /*5710*/  IMAD.MOV.U32 R76, RZ, RZ, R96 ;  /* 0x000000ffff4c7224 */ /* 0x000fe400078e0060 */
.L_x_13553:
[----:B------:R-:W-:Y:S05]  /*5720*/  BSYNC B2 ;  /* 0x0000000000027941 */ /* 0x000fea0003800000 */
.L_x_13551:
        /* <DEDUP_REMOVED lines=16> */
.L_x_13557:
[----:B------:R-:W-:Y:S05]  /*5830*/  BSYNC B3 ;  /* 0x0000000000037941 */ /* 0x000fea0003800000 */
.L_x_13556:
        /* <DEDUP_REMOVED lines=42> */
.L_x_13555:
[----:B------:R-:W-:Y:S05]  /*5ae0*/  BSYNC B2 ;  /* 0x0000000000027941 */ /* 0x000fea0003800000 */
.L_x_13554:
        /* <DEDUP_REMOVED lines=10> */
.L_x_13550:
[----:B0-----:R-:W-:Y:S05]  /*5b90*/  BSYNC B1 ;  /* 0x0000000000017941 */ /* 0x001fea0003800000 */
.L_x_13549:
        /* <DEDUP_REMOVED lines=18> */
.L_x_13561:
[----:B------:R-:W-:Y:S02]  /*5cc0*/  IMAD.MOV.U32 R79, RZ, RZ, R96 ;  /* 0x000000ffff4f7224 */ /* 0x000fe400078e0060 */
.L_x_13562:
[----:B------:R-:W-:Y:S05]  /*5cd0*/  BSYNC B2 ;  /* 0x0000000000027941 */ /* 0x000fea0003800000 */
.L_x_13560:
        /* <DEDUP_REMOVED lines=16> */
.L_x_13566:
[----:B------:R-:W-:Y:S05]  /*5de0*/  BSYNC B3 ;  /* 0x0000000000037941 */ /* 0x000fea0003800000 */
.L_x_13565:
        /* <DEDUP_REMOVED lines=42> */
.L_x_13564:
[----:B------:R-:W-:Y:S05]  /*6090*/  BSYNC B2 ;  /* 0x0000000000027941 */ /* 0x000fea0003800000 */
.L_x_13563:
        /* <DEDUP_REMOVED lines=10> */
.L_x_13559:
[----:B------:R-:W-:Y:S05]  /*6140*/  BSYNC B1 ;  /* 0x0000000000017941 */ /* 0x000fea0003800000 */
.L_x_13558:
        /* <DEDUP_REMOVED lines=18> */
.L_x_13570:
[----:B------:R-:W-:Y:S02]  /*6270*/  MOV R79, R96 ;  /* 0x00000060004f7202 */ /* 0x000fe40000000f00 */
.L_x_13571:
[----:B------:R-:W-:Y:S05]  /*6280*/  BSYNC B2 ;  /* 0x0000000000027941 */ /* 0x000fea0003800000 */
.L_x_13569:
        /* <DEDUP_REMOVED lines=16> */
.L_x_13575:
[----:B------:R-:W-:Y:S05]  /*6390*/  BSYNC B3 ;  /* 0x0000000000037941 */ /* 0x000fea0003800000 */
.L_x_13574:
        /* <DEDUP_REMOVED lines=43> */
.L_x_13573:
[----:B------:R-:W-:Y:S05]  /*6650*/  BSYNC B2 ;  /* 0x0000000000027941 */ /* 0x000fea0003800000 */
.L_x_13572:
        /* <DEDUP_REMOVED lines=10> */
.L_x_13568:
[----:B------:R-:W-:Y:S05]  /*6700*/  BSYNC B1 ;  /* 0x0000000000017941 */ /* 0x000fea0003800000 */
.L_x_13567:
        /* <DEDUP_REMOVED lines=18> */
.L_x_13579:
[----:B------:R-:W-:Y:S02]  /*6830*/  IMAD.MOV.U32 R97, RZ, RZ, R96 ;  /* 0x000000ffff617224 */ /* 0x000fe400078e0060 */
.L_x_13580:
[----:B------:R-:W-:Y:S05]  /*6840*/  BSYNC B2 ;  /* 0x0000000000027941 */ /* 0x000fea0003800000 */
.L_x_13578:
        /* <DEDUP_REMOVED lines=16> */
.L_x_13584:
[----:B------:R-:W-:Y:S05]  /*6950*/  BSYNC B3 ;  /* 0x0000000000037941 */ /* 0x000fea0003800000 */
.L_x_13583:
        /* <DEDUP_REMOVED lines=44> */
.L_x_13582:
[----:B------:R-:W-:Y:S05]  /*6c20*/  BSYNC B2 ;  /* 0x0000000000027941 */ /* 0x000fea0003800000 */
.L_x_13581:
        /* <DEDUP_REMOVED lines=10> */
.L_x_13577:
[----:B------:R-:W-:Y:S05]  /*6cd0*/  BSYNC B1 ;  /* 0x0000000000017941 */ /* 0x000fea0003800000 */
.L_x_13576:
        /* <DEDUP_REMOVED lines=18> */
[----:B------:R-:W-:Y:S01]  /*6e00*/  FADD.FTZ R92, R79, R50 ;  /* 0x000000324f5c7221 */ /* 0x000fe20000010000 */
        /* <DEDUP_REMOVED lines=11> */
.L_x_13586:
[----:B------:R-:W-:Y:S05]  /*6ec0*/  BSYNC B1 ;  /* 0x0000000000017941 */ /* 0x000fea0003800000 */
.L_x_13585:
[----:B0-----:R-:W-:Y:S01]  /*6ed0*/  FADD.FTZ R95, R92, R51 ;  /* 0x000000335c5f7221 */ /* 0x001fe20000010000 */
[----:B------:R-:W-:Y:S05]  /*6ee0*/  BRA.DIV ~URZ, `(.L_x_13587) ;  /* 0x000009027f007947 */ /* 0x000fea000b800000 */
[----:B------:R0:W1:Y:S02]  /*6ef0*/  SHFL.BFLY PT, R76, R95, 0x1, 0x1f ;  /* 0x0c201f005f4c7f89 */ /* 0x00006400000e0000 */
.L_x_13593:
        /* <DEDUP_REMOVED lines=52> */
.L_x_13594:
        /* <DEDUP_REMOVED lines=10> */
[C-C-:B0-----:R-:W-:Y:S02]  /*72e0*/  @!P1 LEA.HI.X R95, R0.reuse, c[0x0][0x1a4], R93.reuse, 0x2, P2 ;  /* 0x00006900005f9a11 */ /* 0x141fe400010f145d */
[----:B------:R-:W-:Y:S01]  /*72f0*/  @!P1 LEA.HI.X R77, R0, c[0x0][0x1ac], R93, 0x2, P3 ;  /* 0x00006b00004d9a11 */ /* 0x000fe200018f145d */
[----:B------:R-:W0:Y:S02]  /*7300*/  MUFU.RSQ R91, R91 ;  /* 0x0000005b005b7308 */ /* 0x000e240000001400 */
[----:B------:R1:W-:Y:S04]  /*7310*/  @!P1 STG.E [R94.64], R79 ;  /* 0x0000004f5e009986 */ /* 0x0003e8000c101906 */
[----:B0-----:R1:W-:Y:S01]  /*7320*/  @!P1 STG.E [R76.64], R91 ;  /* 0x0000005b4c009986 */ /* 0x0013e2000c101906 */
[----:B------:R-:W-:-:S13]  /*7330*/  ISETP.GE.AND P1, PT, R90, 0x1, PT ;  /* 0x000000015a00780c */ /* 0x000fda0003f26270 */
[----:B------:R-:W-:Y:S05]  /*7340*/  @!P1 BRA `(.L_x_13590) ;  /* 0x0000042000009947 */ /* 0x000fea0003800000 */
[----:B-1----:R-:W-:Y:S02]  /*7350*/  IADD3 R90, R90, -0x1, RZ ;  /* 0xffffffff5a5a7810 */ /* 0x002fe40007ffe0ff */
[----:B------:R-:W-:Y:S02]  /*7360*/  FSEL R79, R79, RZ, !P0 ;  /* 0x000000ff4f4f7208 */ /* 0x000fe40004000000 */
[----:B------:R-:W-:Y:S01]  /*7370*/  MOV R77, 0x10 ;  /* 0x00000010004d7802 */ /* 0x000fe20000000f00 */
[----:B------:R-:W-:Y:S02]  /*7380*/  IMAD R90, R90, c[0x0][0x168], RZ ;  /* 0x00005a005a5a7a24 */ /* 0x000fe400078e02ff */
[C---:B------:R-:W-:Y:S02]  /*7390*/  FADD.FTZ R76, -R79.reuse, R37 ;  /* 0x000000254f4c7221 */ /* 0x040fe40000010100 */
[C---:B------:R-:W-:Y:S01]  /*73a0*/  FADD.FTZ R94, -R79.reuse, R41 ;  /* 0x000000294f5e7221 */ /* 0x040fe20000010100 */
[----:B------:R-:W-:Y:S01]  /*73b0*/  SHF.R.S32.HI R37, RZ, 0x1f, R90 ;  /* 0x0000001fff257819 */ /* 0x000fe2000001145a */
[----:B------:R-:W-:-:S02]  /*73c0*/  FADD.FTZ R104, -R79, R49 ;  /* 0x000000314f687221 */ /* 0x000fc40000010100 */
[----:B------:R-:W-:Y:S01]  /*73d0*/  FADD.FTZ R92, -R79, R39 ;  /* 0x000000274f5c7221 */ /* 0x000fe20000010100 */
[----:B------:R-:W-:Y:S01]  /*73e0*/  LEA.HI R49, R37, R90, RZ, 0x2 ;  /* 0x0000005a25317211 */ /* 0x000fe200078f10ff */
[----:B------:R-:W-:Y:S02]  /*73f0*/  FMUL.FTZ R41, R91, R94 ;  /* 0x0000005e5b297220 */ /* 0x000fe40000410000 */
[----:B------:R-:W-:Y:S01]  /*7400*/  FADD.FTZ R36, -R79, R36 ;  /* 0x000000244f247221 */ /* 0x000fe20000010100 */
[----:B------:R-:W-:Y:S01]  /*7410*/  LEA.HI.SX32 R94, R49, R2, 0x1e ;  /* 0x00000002315e7211 */ /* 0x000fe200078ff2ff */
[C---:B------:R-:W-:Y:S02]  /*7420*/  FADD.FTZ R38, -R79.reuse, R38 ;  /* 0x000000264f267221 */ /* 0x040fe40000010100 */
[C---:B------:R-:W-:Y:S01]  /*7430*/  FADD.FTZ R40, -R79.reuse, R40 ;  /* 0x000000284f287221 */ /* 0x040fe20000010100 */
[----:B------:R-:W-:Y:S01]  /*7440*/  IADD3 R90, R94, 0x40, RZ ;  /* 0x000000405e5a7810 */ /* 0x000fe20007ffe0ff */
[----:B------:R-:W-:-:S02]  /*7450*/  FADD.FTZ R42, -R79, R42 ;  /* 0x0000002a4f2a7221 */ /* 0x000fc40000010100 */
[----:B------:R-:W-:Y:S02]  /*7460*/  FADD.FTZ R98, -R79, R43 ;  /* 0x0000002b4f627221 */ /* 0x000fe40000010100 */
[----:B------:R-:W-:Y:S02]  /*7470*/  FMUL.FTZ R76, R91, R76 ;  /* 0x0000004c5b4c7220 */ /* 0x000fe40000410000 */
[C---:B------:R-:W-:Y:S02]  /*7480*/  FADD.FTZ R44, -R79.reuse, R44 ;  /* 0x0000002c4f2c7221 */ /* 0x040fe40000010100 */
[C---:B------:R-:W-:Y:S02]  /*7490*/  FADD.FTZ R100, -R79.reuse, R45 ;  /* 0x0000002d4f647221 */ /* 0x040fe40000010100 */
[C---:B------:R-:W-:Y:S02]  /*74a0*/  FADD.FTZ R46, -R79.reuse, R46 ;  /* 0x0000002e4f2e7221 */ /* 0x040fe40000010100 */
[----:B------:R-:W-:-:S02]  /*74b0*/  FADD.FTZ R102, -R79, R47 ;  /* 0x0000002f4f667221 */ /* 0x000fc40000010100 */
[C---:B------:R-:W-:Y:S02]  /*74c0*/  FADD.FTZ R48, -R79.reuse, R48 ;  /* 0x000000304f307221 */ /* 0x040fe40000010100 */
[C---:B------:R-:W-:Y:S02]  /*74d0*/  FADD.FTZ R50, -R79.reuse, R50 ;  /* 0x000000324f327221 */ /* 0x040fe40000010100 */
[----:B------:R-:W-:Y:S02]  /*74e0*/  FADD.FTZ R106, -R79, R51 ;  /* 0x000000334f6a7221 */ /* 0x000fe40000010100 */
[C---:B------:R-:W-:Y:S01]  /*74f0*/  FMUL.FTZ R39, R91.reuse, R92 ;  /* 0x0000005c5b277220 */ /* 0x040fe20000410000 */
[----:B------:R-:W-:Y:S01]  /*7500*/  IADD3 R92, R94, 0x20, RZ ;  /* 0x000000205e5c7810 */ /* 0x000fe20007ffe0ff */
[C---:B------:R-:W-:Y:S02]  /*7510*/  FMUL.FTZ R36, R91.reuse, R36 ;  /* 0x000000245b247220 */ /* 0x040fe40000410000 */
[----:B------:R-:W-:-:S02]  /*7520*/  FMUL.FTZ R38, R91, R38 ;  /* 0x000000265b267220 */ /* 0x000fc40000410000 */
[C---:B------:R-:W-:Y:S02]  /*7530*/  FMUL.FTZ R40, R91.reuse, R40 ;  /* 0x000000285b287220 */ /* 0x040fe40000410000 */
[C---:B------:R-:W-:Y:S02]  /*7540*/  FMUL.FTZ R42, R91.reuse, R42 ;  /* 0x0000002a5b2a7220 */ /* 0x040fe40000410000 */
[C---:B------:R-:W-:Y:S02]  /*7550*/  FMUL.FTZ R43, R91.reuse, R98 ;  /* 0x000000625b2b7220 */ /* 0x040fe40000410000 */
[----:B------:R-:W-:Y:S01]  /*7560*/  FFMA.FTZ R37, R64, R76, R55 ;  /* 0x0000004c40257223 */ /* 0x000fe20000010037 */
[----:B------:R-:W-:Y:S01]  /*7570*/  IADD3 R76, R94, 0x60, RZ ;  /* 0x000000605e4c7810 */ /* 0x000fe20007ffe0ff */
        /* <DEDUP_REMOVED lines=31> */
.L_x_13590:
[----:B-1----:R-:W-:Y:S05]  /*7770*/  BSYNC B1 ;  /* 0x0000000000017941 */ /* 0x002fea0003800000 */
.L_x_13589:
[----:B0-----:R-:W-:-:S04]  /*7780*/  IMAD.MOV.U32 R37, RZ, RZ, c[0x0][0x160] ;  /* 0x00005800ff257624 */ /* 0x001fc800078e00ff */
[----:B------:R-:W-:-:S05]  /*7790*/  IMAD R0, R37, 0x4, R0 ;  /* 0x0000000425007824 */ /* 0x000fca00078e0200 */
[----:B------:R-:W-:-:S13]  /*77a0*/  ISETP.GE.AND P0, PT, R0, c[0x0][0x164], PT ;  /* 0x0000590000007a0c */ /* 0x000fda0003f06270 */
[----:B-----5:R-:W-:Y:S01]  /*77b0*/  @P0 CALL.REL.NOINC `(.L_x_13591) ;  /* 0x0000001000000944 */ /* 0x020fe20003c00000 */
[----:B------:R-:W-:Y:S05]  /*77c0*/  BRA `(.L_x_13592) ;  /* 0xffff942000007947 */ /* 0x000fea000383ffff */
.L_x_13591:
[----:B------:R-:W-:Y:S05]  /*77d0*/  BSYNC B0 ;  /* 0x0000000000007941 */ /* 0x000fea0003800000 */
.L_x_13434:
[----:B------:R-:W-:Y:S05]  /*77e0*/  EXIT ;  /* 0x000000000000794d */ /* 0x000fea0003800000 */
.L_x_13587:
[----:B------:R-:W-:Y:S01]  /*77f0*/  HFMA2.MMA R94, -RZ, RZ, 0, 5.9604644775390625e-08 ;  /* 0x00000001ff5e7435 */ /* 0x000fe200000001ff */
[----:B------:R-:W-:Y:S01]  /*7800*/  IMAD.MOV.U32 R91, RZ, RZ, 0x1f ;  /* 0x0000001fff5b7424 */ /* 0x000fe200078e00ff */
[----:B------:R-:W-:Y:S01]  /*7810*/  MOV R76, 0x7840 ;  /* 0x00007840004c7802 */ /* 0x000fe20000000f00 */
[----:B------:R-:W-:-:S03]  /*7820*/  IMAD.MOV.U32 R92, RZ, RZ, -0x1 ;  /* 0xffffffffff5c7424 */ /* 0x000fc600078e00ff */
[----:B-----5:R-:W-:Y:S05]  /*7830*/  CALL.REL.NOINC `($__internal_143_$__cuda_sm70_shflsync_bfly_p) ;  /* 0x0000059000007944 */ /* 0x020fea0003c00000 */
[----:B-1----:R-:W-:Y:S01]  /*7840*/  MOV R76, R94 ;  /* 0x0000005e004c7202 */ /* 0x002fe20000000f00 */
[----:B0-----:R-:W-:Y:S05]  /*7850*/  BRA `(.L_x_13593) ;  /* 0xfffff6a000007947 */ /* 0x001fea000383ffff */
.L_x_13588:
[----:B------:R-:W-:Y:S01]  /*7860*/  IMAD.MOV.U32 R94, RZ, RZ, 0x2 ;  /* 0x00000002ff5e7424 */ /* 0x000fe200078e00ff */
[----:B------:R-:W-:Y:S01]  /*7870*/  MOV R92, 0xffffffff ;  /* 0xffffffff005c7802 */ /* 0x000fe20000000f00 */
[----:B------:R-:W-:Y:S01]  /*7880*/  IMAD.MOV.U32 R91, RZ, RZ, 0x1f ;  /* 0x0000001fff5b7424 */ /* 0x000fe200078e00ff */
[----:B------:R-:W-:Y:S02]  /*7890*/  MOV R76, 0x78b0 ;  /* 0x000078b0004c7802 */ /* 0x000fe40000000f00 */
[----:B-----5:R-:W-:Y:S05]  /*78a0*/  CALL.REL.NOINC `($__internal_143_$__cuda_sm70_shflsync_bfly_p) ;  /* 0x0000052000007944 */ /* 0x020fea0003c00000 */
[----:B01----:R-:W-:Y:S01]  /*78b0*/  FADD.FTZ R95, R95, R94 ;  /* 0x0000005e5f5f7221 */ /* 0x003fe20000010000 */
[----:B------:R-:W-:Y:S01]  /*78c0*/  MOV R92, 0xffffffff ;  /* 0xffffffff005c7802 */ /* 0x000fe20000000f00 */
[----:B------:R-:W-:Y:S01]  /*78d0*/  IMAD.MOV.U32 R94, RZ, RZ, 0x4 ;  /* 0x00000004ff5e7424 */ /* 0x000fe200078e00ff */
[----:B------:R-:W-:Y:S01]  /*78e0*/  MOV R76, 0x7910 ;  /* 0x00007910004c7802 */ /* 0x000fe20000000f00 */
[----:B------:R-:W-:-:S02]  /*78f0*/  IMAD.MOV.U32 R91, RZ, RZ, 0x1f ;  /* 0x0000001fff5b7424 */ /* 0x000fc400078e00ff */
[----:B------:R-:W-:Y:S05]  /*7900*/  CALL.REL.NOINC `($__internal_143_$__cuda_sm70_shflsync_bfly_p) ;  /* 0x000004c000007944 */ /* 0x000fea0003c00000 */
        /* <DEDUP_REMOVED lines=47> */
[----:B------:R-:W-:Y:S02]  /*7c00*/  IMAD.MOV.U32 R91, RZ, RZ, 0x1f ;  /* 0x0000001fff5b7424 */ /* 0x000fe400078e00ff */
[----:B------:R-:W-:Y:S01]  /*7c10*/  FFMA.FTZ R95, R77, R77, R76 ;  /* 0x0000004d4d5f7223 */ /* 0x000fe2000001004c */
[----:B------:R-:W-:Y:S02]  /*7c20*/  MOV R76, 0x7c40 ;  /* 0x00007c40004c7802 */ /* 0x000fe40000000f00 */
[----:B------:R-:W-:Y:S05]  /*7c30*/  CALL.REL.NOINC `($__internal_143_$__cuda_sm70_shflsync_bfly_p) ;  /* 0x0000019000007944 */ /* 0x000fea0003c00000 */
[----:B01----:R-:W-:Y:S01]  /*7c40*/  FADD.FTZ R95, R95, R94 ;  /* 0x0000005e5f5f7221 */ /* 0x003fe20000010000 */
[----:B------:R-:W-:Y:S01]  /*7c50*/  MOV R92, 0xffffffff ;  /* 0xffffffff005c7802 */ /* 0x000fe20000000f00 */
[----:B------:R-:W-:Y:S01]  /*7c60*/  IMAD.MOV.U32 R94, RZ, RZ, 0x2 ;  /* 0x00000002ff5e7424 */ /* 0x000fe200078e00ff */
[----:B------:R-:W-:Y:S01]  /*7c70*/  MOV R76, 0x7ca0 ;  /* 0x00007ca0004c7802 */ /* 0x000fe20000000f00 */
[----:B------:R-:W-:Y:S02]  /*7c80*/  IMAD.MOV.U32 R91, RZ, RZ, 0x1f ;  /* 0x0000001fff5b7424 */ /* 0x000fe400078e00ff */
        /* <DEDUP_REMOVED lines=19> */
[----:B01----:R-:W-:Y:S05]  /*7dc0*/  BRA `(.L_x_13594) ;  /* 0xfffff47000007947 */ /* 0x003fea000383ffff */
        .weak           $__internal_143_$__cuda_sm70_shflsync_bfly_p
        .type           $__internal_143_$__cuda_sm70_shflsync_bfly_p,@function
        .size           $__internal_143_$__cuda_sm70_shflsync_bfly_p,(.L_x_15335 - $__internal_143_$__cuda_sm70_shflsync_bfly_p)
$__internal_143_$__cuda_sm70_shflsync_bfly_p:
[----:B------:R-:W-:Y:S01]  /*7dd0*/  IMAD.MOV.U32 R77, RZ, RZ, 0x0 ;  /* 0x00000000ff4d7424 */ /* 0x000fe200078e00ff */
[----:B------:R-:W-:Y:S04]  /*7de0*/  WARPSYNC R92 ;  /* 0x0000005c00007348 */ /* 0x000fe80003800000 */
[----:B------:R0:W1:Y:S01]  /*7df0*/  SHFL.BFLY PT, R94, R95, R94, R91 ;  /* 0x0c00005e5f5e7389 */ /* 0x00006200000e005b */
[----:B------:R-:W-:Y:S05]  /*7e00*/  RET.REL.NODEC R76 `(_ZN10layer_norm13ln_fwd_kernelINS_13Kernel_traitsI6__halfffffjLj512ELj1ELj4ELj1ELj16ENS_18Kernel_traits_baseILj512ES2_ffffjLj128EEEEELb1ELb1ELb1ELb1EEEvNS_9FwdParamsE) ;  /* 0xffff81f04c007950 */ /* 0x000fea0003c3ffff */
.L_x_13595:
        /* <DEDUP_REMOVED lines=15> */
.L_x_15335:


//--------------------- .text._ZN10layer_norm13ln_fwd_kernelINS_13Kernel_traitsIfffffjLj512ELj1ELj4ELj1ELj16ENS_18Kernel_traits_baseILj512EfffffjLj128EEEEELb0ELb0ELb0ELb0EEEvNS_9FwdParamsE --------------------------
	.section	.text._ZN10layer_norm13ln_fwd_kernelINS_13Kernel_traitsIfffffjLj512ELj1ELj4ELj1ELj16ENS_18Kernel_traits_baseILj512EfffffjLj128EEEEELb0ELb0ELb0ELb0EEEvNS_9FwdParamsE,"ax",@progbits
	.sectioninfo	@"SHI_REGISTERS=72"
	.align	128
        .global         _ZN10layer_norm13ln_fwd_kernelINS_13Kernel_traitsIfffffjLj512ELj1ELj4ELj1ELj16ENS_18Kernel_traits_baseILj512EfffffjLj128EEEEELb0ELb0ELb0ELb0EEEvNS_9FwdParamsE
        .type           _ZN10layer_norm13ln_fwd_kernelINS_13Kernel_traitsIfffffjLj512ELj1ELj4ELj1ELj16ENS_18Kernel_traits_baseILj512EfffffjLj128EEEEELb0ELb0ELb0ELb0EEEvNS_9FwdParamsE,@function
        .size           _ZN10layer_norm13ln_fwd_kernelINS_13Kernel_traitsIfffffjLj512ELj1ELj4ELj1ELj16ENS_18Kernel_traits_baseILj512EfffffjLj128EEEEELb0ELb0ELb0ELb0EEEvNS_9FwdParamsE,(.L_x_15336 - _ZN10layer_norm13ln_fwd_kernelINS_13Kernel_traitsIfffffjLj512ELj1ELj4ELj1ELj16ENS_18Kernel_traits_baseILj512EfffffjLj128EEEEELb0ELb0ELb0ELb0EEEvNS_9FwdParamsE)
        .other          _ZN10layer_norm13ln_fwd_kernelINS_13Kernel_traitsIfffffjLj512ELj1ELj4ELj1ELj16ENS_18Kernel_traits_baseILj512EfffffjLj128EEEEELb0ELb0ELb0ELb0EEEvNS_9FwdParamsE,@"STO_CUDA_ENTRY STV_DEFAULT"
_ZN10layer_norm13ln_fwd_kernelINS_13Kernel_traitsIfffffjLj512ELj1ELj4ELj1ELj16ENS_18Kernel_traits_baseILj512EfffffjLj128EEEEELb0ELb0ELb0ELb0EEEvNS_9FwdParamsE:
.text._ZN10layer_norm13ln_fwd_kernelINS_13Kernel_traitsIfffffjLj512ELj1ELj4ELj1ELj16ENS_18Kernel_traits_baseILj512EfffffjLj128EEEEELb0ELb0ELb0ELb0EEEvNS_9FwdParamsE:
        /* <DEDUP_REMOVED lines=15> */
[----:B------:R-:W-:Y:S02]  /*00f0*/  ISETP.GE.U32.AND P2, PT, R0, 0x80, PT ;  /* 0x000000800000780c */ /* 0x000fe40003f46070 */
[----:B------:R-:W-:Y:S02]  /*0100*/  P2R R3, PR, RZ, 0x20 ;  /* 0x00000020ff037803 */ /* 0x000fe40000000000 */
[----:B------:R-:W-:-:S03]  /*0110*/  LOP3.LUT R4, R4, 0x1f, RZ, 0xc0, !PT ;  /* 0x0000001f04047812 */ /* 0x000fc600078ec0ff */
[----:B------:R-:W-:Y:S05]  /*0120*/  @!P0 BRA `(.L_x_13597) ;  /* 0x000000b000008947 */ /* 0x000fea0003800000 */
[----:B------:R-:W-:Y:S01]  /*0130*/  ISETP.NE.U32.AND P3, PT, RZ, c[0x0][0x218], PT ;  /* 0x00008600ff007a0c */ /* 0x000fe20003f65070 */
[----:B------:R-:W-:Y:S01]  /*0140*/  HFMA2.MMA R17, -RZ, RZ, 0, 9.5367431640625e-07 ;  /* 0x00000010ff117435 */ /* 0x000fe200000001ff */
[----:B------:R-:W-:Y:S01]  /*0150*/  CS2R R14, SRZ ;  /* 0x00000000000e7805 */ /* 0x000fe2000001ff00 */
[----:B------:R-:W-:Y:S01]  /*0160*/  CS2R R12, SRZ ;  /* 0x00000000000c7805 */ /* 0x000fe2000001ff00 */
[----:B------:R-:W-:-:S07]  /*0170*/  ISETP.NE.AND.EX P3, PT, RZ, c[0x0][0x21c], PT, P3 ;  /* 0x00008700ff007a0c */ /* 0x000fce0003f65330 */
[----:B------:R-:W-:-:S06]  /*0180*/  IMAD.WIDE.U32 R16, R4, R17, c[0x0][0x1b0] ;  /* 0x00006c0004107625 */ /* 0x000fcc00078e0011 */
[C---:B------:R-:W-:Y:S01]  /*0190*/  @P3 LEA R2, P4, R4.reuse, c[0x0][0x218], 0x4 ;  /* 0x0000860004023a11 */ /* 0x040fe200078820ff */
[----:B------:R-:W5:Y:S03]  /*01a0*/  LDG.E.128 R16, [R16.64] ;  /* 0x0000000410107981 */ /* 0x000f66000c1e1d00 */
[----:B------:R-:W-:-:S05]  /*01b0*/  @P3 LEA.HI.X R3, R4, c[0x0][0x21c], RZ, 0x4, P4 ;  /* 0x0000870004033a11 */ /* 0x000fca00020f24ff */
[----:B------:R0:W5:Y:S01]  /*01c0*/  @P3 LDG.E.128 R12, [R2.64] ;  /* 0x00000004020c3981 */ /* 0x000162000c1e1d00 */
[----:B------:R-:W-:-:S03]  /*01d0*/  LOP3.LUT R4, R4, 0x20, RZ, 0xfc, !PT ;  /* 0x0000002004047812 */ /* 0x000fc600078efcff */
.L_x_13597:
[----:B------:R-:W-:Y:S05]  /*01e0*/  BSYNC B0 ;  /* 0x0000000000007941 */ /* 0x000fea0003800000 */
.L_x_13596:
[----:B------:R-:W-:Y:S01]  /*01f0*/  BSSY B0, `(.L_x_13598) ;  /* 0x000000d000007945 */ /* 0x000fe20003800000 */
[----:B------:R-:W-:Y:S05]  /*0200*/  @!P5 BRA `(.L_x_13599) ;  /* 0x000000b00000d947 */ /* 0x000fea0003800000 */
[----:B------:R-:W-:Y:S01]  /*0210*/  ISETP.NE.U32.AND P3, PT, RZ, c[0x0][0x218], PT ;  /* 0x00008600ff007a0c */ /* 0x000fe20003f65070 */
[----:B------:R-:W-:Y:S01]  /*0220*/  CS2R R22, SRZ ;  /* 0x0000000000167805 */ /* 0x000fe2000001ff00 */
[----:B------:R-:W-:Y:S01]  /*0230*/  MOV R25, 0x10 ;  /* 0x0000001000197802 */ /* 0x000fe20000000f00 */
[----:B------:R-:W-:Y:S01]  /*0240*/  CS2R R20, SRZ ;  /* 0x0000000000147805 */ /* 0x000fe2000001ff00 */
[----:B------:R-:W-:-:S03]  /*0250*/  ISETP.NE.AND.EX P3, PT, RZ, c[0x0][0x21c], PT, P3 ;  /* 0x00008700ff007a0c */ /* 0x000fc60003f65330 */
[----:B------:R-:W-:-:S06]  /*0260*/  IMAD.WIDE.U32 R24, R4, R25, c[0x0][0x1b0] ;  /* 0x00006c0004187625 */ /* 0x000fcc00078e0019 */
[----:B------:R-:W5:Y:S04]  /*0270*/  LDG.E.128 R24, [R24.64] ;  /* 0x0000000418187981 */ /* 0x000f68000c1e1d00 */
[----:B0-----:R-:W-:-:S04]  /*0280*/  @P3 LEA R2, P4, R4, c[0x0][0x218], 0x4 ;  /* 0x0000860004023a11 */ /* 0x001fc800078820ff */
[----:B------:R-:W-:-:S05]  /*0290*/  @P3 LEA.HI.X R3, R4, c[0x0][0x21c], RZ, 0x4, P4 ;  /* 0x0000870004033a11 */ /* 0x000fca00020f24ff */
[----:B------:R0:W5:Y:S01]  /*02a0*/  @P3 LDG.E.128 R20, [R2.64] ;  /* 0x0000000402143981 */ /* 0x000162000c1e1d00 */
[----:B------:R-:W-:-:S03]  /*02b0*/  IADD3 R4, R4, 0x20, RZ ;  /* 0x0000002004047810 */ /* 0x000fc60007ffe0ff */
.L_x_13599:
[----:B------:R-:W-:Y:S05]  /*02c0*/  BSYNC B0 ;  /* 0x0000000000007941 */ /* 0x000fea0003800000 */
.L_x_13598:
[----:B------:R-:W-:Y:S01]  /*02d0*/  BSSY B0, `(.L_x_13600) ;  /* 0x000000d000007945 */ /* 0x000fe20003800000 */
[----:B------:R-:W-:Y:S05]  /*02e0*/  @!P1 BRA `(.L_x_13601) ;  /* 0x000000b000009947 */ /* 0x000fea0003800000 */
[----:B------:R-:W-:Y:S01]  /*02f0*/  ISETP.NE.U32.AND P3, PT, RZ, c[0x0][0x218], PT ;  /* 0x00008600ff007a0c */ /* 0x000fe20003f65070 */
[----:B------:R-:W-:Y:S01]  /*0300*/  HFMA2.MMA R33, -RZ, RZ, 0, 9.5367431640625e-07 ;  /* 0x00000010ff217435 */ /* 0x000fe200000001ff */
[----:B------:R-:W-:Y:S01]  /*0310*/  CS2R R30, SRZ ;  /* 0x00000000001e7805 */ /* 0x000fe2000001ff00 */
[----:B------:R-:W-:Y:S01]  /*0320*/  CS2R R28, SRZ ;  /* 0x00000000001c7805 */ /* 0x000fe2000001ff00 */
[----:B------:R-:W-:-:S07]  /*0330*/  ISETP.NE.AND.EX P3, PT, RZ, c[0x0][0x21c], PT, P3 ;  /* 0x00008700ff007a0c */ /* 0x000fce0003f65330 */
[----:B------:R-:W-:-:S06]  /*0340*/  IMAD.WIDE.U32 R32, R4, R33, c[0x0][0x1b0] ;  /* 0x00006c0004207625 */ /* 0x000fcc00078e0021 */
[C---:B0-----:R-:W-:Y:S01]  /*0350*/  @P3 LEA R2, P4, R4.reuse, c[0x0][0x218], 0x4 ;  /* 0x0000860004023a11 */ /* 0x041fe200078820ff */
[----:B------:R-:W5:Y:S03]  /*0360*/  LDG.E.128 R32, [R32.64] ;  /* 0x0000000420207981 */ /* 0x000f66000c1e1d00 */
[----:B------:R-:W-:-:S05]  /*0370*/  @P3 LEA.HI.X R3, R4, c[0x0][0x21c], RZ, 0x4, P4 ;  /* 0x0000870004033a11 */ /* 0x000fca00020f24ff */
[----:B------:R0:W5:Y:S01]  /*0380*/  @P3 LDG.E.128 R28, [R2.64] ;  /* 0x00000004021c3981 */ /* 0x000162000c1e1d00 */
[----:B------:R-:W-:-:S03]  /*0390*/  IADD3 R4, R4, 0x20, RZ ;  /* 0x0000002004047810 */ /* 0x000fc60007ffe0ff */
.L_x_13601:
[----:B------:R-:W-:Y:S05]  /*03a0*/  BSYNC B0 ;  /* 0x0000000000007941 */ /* 0x000fea0003800000 */
.L_x_13600:
        /* <DEDUP_REMOVED lines=11> */
[----:B------:R0:W5:Y:S04]  /*0460*/  @P3 LDG.E.128 R36, [R2.64] ;  /* 0x0000000402243981 */ /* 0x000168000c1e1d00 */
.L_x_13603:
[----:B------:R-:W-:Y:S05]  /*0470*/  BSYNC B0 ;  /* 0x0000000000007941 */ /* 0x000fea0003800000 */
.L_x_13602:
[----:B------:R-:W-:Y:S01]  /*0480*/  ISETP.GE.AND P3, PT, R5, c[0x0][0x164], PT ;  /* 0x0000590005007a0c */ /* 0x000fe20003f66270 */
[----:B------:R-:W-:Y:S02]  /*0490*/  ULDC.64 UR6, c[0x0][0x180] ;  /* 0x0000600000067ab9 */ /* 0x000fe40000000a00 */
[----:B------:R-:W-:Y:S02]  /*04a0*/  ULDC.64 UR8, c[0x0][0x1c0] ;  /* 0x0000700000087ab9 */ /* 0x000fe40000000a00 */
[----:B------:R-:W-:-:S04]  /*04b0*/  ULOP3.LUT UP0, URZ, UR6, UR8, URZ, 0xfc, !UPT ;  /* 0x00000008063f7292 */ /* 0x000fc8000f80fc3f */
[----:B------:R-:W-:-:S04]  /*04c0*/  ULOP3.LUT UP0, URZ, UR7, UR9, URZ, 0xfc, UP0 ;  /* 0x00000009073f7292 */ /* 0x000fc8000800fc3f */
[----:B------:R-:W-:Y:S08]  /*04d0*/  @P3 EXIT ;  /* 0x000000000000394d */ /* 0x000ff00003800000 */
[----:B0-----:R-:W-:Y:S01]  /*04e0*/  MOV R2, R5 ;  /* 0x0000000500027202 */ /* 0x001fe20000000f00 */
[----:B------:R-:W-:Y:S02]  /*04f0*/  ULDC.U8 UR6, c[0x0][0x1f0] ;  /* 0x00007c0000067ab9 */ /* 0x000fe40000000000 */
.L_x_13671:
[----:B------:R-:W-:Y:S01]  /*0500*/  ISETP.NE.U32.AND P3, PT, RZ, c[0x0][0x1c0], PT ;  /* 0x00007000ff007a0c */ /* 0x000fe20003f65070 */
[----:B------:R-:W-:-:S03]  /*0510*/  HFMA2.MMA R65, -RZ, RZ, 1.875, 0 ;  /* 0x3f800000ff417435 */ /* 0x000fc600000001ff */
[----:B------:R-:W-:-:S13]  /*0520*/  ISETP.NE.AND.EX P3, PT, RZ, c[0x0][0x1c4], PT, P3 ;  /* 0x00007100ff007a0c */ /* 0x000fda0003f65330 */
[----:B------:R-:W-:-:S05]  /*0530*/  @P3 MOV R49, 0x4 ;  /* 0x0000000400313802 */ /* 0x000fca0000000f00 */
[----:B------:R-:W-:-:S05]  /*0540*/  @P3 IMAD.WIDE R48, R2, R49, c[0x0][0x1c0] ;  /* 0x0000700002303625 */ /* 0x000fca00078e0231 */
[----:B-----5:R0:W5:Y:S01]  /*0550*/  @P3 LDG.E R65, [R48.64] ;  /* 0x0000000430413981 */ /* 0x020162000c1e1900 */
        /* <DEDUP_REMOVED lines=24> */
.L_x_13606:
[----:B0-----:R-:W-:-:S05]  /*06e0*/  FADD.FTZ R3, R8, R3 ;  /* 0x0000000308037221 */ /* 0x001fca0000010000 */
.L_x_13607:
[----:B------:R-:W-:Y:S02]  /*06f0*/  MOV R44, R3 ;  /* 0x00000003002c7202 */ /* 0x000fe40000000f00 */
.L_x_13608:
[----:B------:R-:W-:Y:S01]  /*0700*/  FMUL.FTZ R6, R49, R65 ;  /* 0x0000004131067220 */ /* 0x000fe20000410000 */
[----:B------:R-:W-:Y:S05]  /*0710*/  @P3 BRA `(.L_x_13609) ;  /* 0x0000003000003947 */ /* 0x000fea0003800000 */
[----:B------:R-:W-:-:S13]  /*0720*/  PLOP3.LUT P4, PT, PT, PT, UP0, 0x80, 0x0 ;  /* 0x000000000000781c */ /* 0x000fda0003f8f008 */
[----:B------:R-:W-:Y:S05]  /*0730*/  @P4 BRA `(.L_x_13610) ;  /* 0x0000002000004947 */ /* 0x000fea0003800000 */
[----:B------:R-:W-:Y:S05]  /*0740*/  BRA `(.L_x_13611) ;  /* 0x0000002000007947 */ /* 0x000fea0003800000 */
.L_x_13609:
[----:B------:R-:W-:-:S05]  /*0750*/  FADD.FTZ R6, R9, R6 ;  /* 0x0000000609067221 */ /* 0x000fca0000010000 */
.L_x_13610:
[----:B------:R-:W-:Y:S02]  /*0760*/  MOV R45, R6 ;  /* 0x00000006002d7202 */ /* 0x000fe40000000f00 */
.L_x_13611:
[----:B------:R-:W-:Y:S01]  /*0770*/  FMUL.FTZ R53, R50, R65 ;  /* 0x0000004132357220 */ /* 0x000fe20000410000 */
[----:B------:R-:W-:Y:S05]  /*0780*/  @P3 BRA `(.L_x_13612) ;  /* 0x0000003000003947 */ /* 0x000fea0003800000 */
[----:B------:R-:W-:-:S13]  /*0790*/  PLOP3.LUT P4, PT, PT, PT, UP0, 0x80, 0x0 ;  /* 0x000000000000781c */ /* 0x000fda0003f8f008 */
[----:B------:R-:W-:Y:S05]  /*07a0*/  @P4 BRA `(.L_x_13613) ;  /* 0x0000002000004947 */ /* 0x000fea0003800000 */
[----:B------:R-:W-:Y:S05]  /*07b0*/  BRA `(.L_x_13614) ;  /* 0x0000002000007947 */ /* 0x000fea0003800000 */
.L_x_13612:
[----:B------:R-:W-:-:S05]  /*07c0*/  FADD.FTZ R53, R10, R53 ;  /* 0x000000350a357221 */ /* 0x000fca0000010000 */
.L_x_13613:
[----:B------:R-:W-:Y:S02]  /*07d0*/  MOV R46, R53 ;  /* 0x00000035002e7202 */ /* 0x000fe40000000f00 */
.L_x_13614:
[----:B------:R-:W-:Y:S01]  /*07e0*/  FMUL.FTZ R58, R51, R65 ;  /* 0x00000041333a7220 */ /* 0x000fe20000410000 */
[----:B------:R-:W-:Y:S05]  /*07f0*/  @P3 BRA `(.L_x_13615) ;  /* 0x0000003000003947 */ /* 0x000fea0003800000 */
[----:B------:R-:W-:-:S13]  /*0800*/  PLOP3.LUT P3, PT, PT, PT, UP0, 0x80, 0x0 ;  /* 0x000000000000781c */ /* 0x000fda0003f6f008 */
[----:B------:R-:W-:Y:S05]  /*0810*/  @P3 BRA `(.L_x_13616) ;  /* 0x0000002000003947 */ /* 0x000fea0003800000 */
[----:B------:R-:W-:Y:S05]  /*0820*/  BRA `(.L_x_13617) ;  /* 0x0000002000007947 */ /* 0x000fea0003800000 */
.L_x_13615:
[----:B------:R-:W-:-:S05]  /*0830*/  FADD.FTZ R58, R11, R58 ;  /* 0x0000003a0b3a7221 */ /* 0x000fca0000010000 */
.L_x_13616:
[----:B------:R-:W-:Y:S02]  /*0840*/  MOV R47, R58 ;  /* 0x0000003a002f7202 */ /* 0x000fe40000000f00 */
.L_x_13617:
        /* <DEDUP_REMOVED lines=8> */
.L_x_13605:
[----:B0-----:R-:W-:Y:S05]  /*08d0*/  BSYNC B0 ;  /* 0x0000000000007941 */ /* 0x001fea0003800000 */
.L_x_13604:
[----:B------:R-:W-:Y:S01]  /*08e0*/  ISETP.GE.U32.AND P3, PT, R0, 0x40, PT ;  /* 0x000000400000780c */ /* 0x000fe20003f66070 */
[----:B------:R-:W-:-:S12]  /*08f0*/  BSSY B0, `(.L_x_13618) ;  /* 0x0000030000007945 */ /* 0x000fd80003800000 */
        /* <DEDUP_REMOVED lines=16> */
.L_x_13620:
[----:B0-----:R-:W-:-:S05]  /*0a00*/  FADD.FTZ R4, R8, R4 ;  /* 0x0000000408047221 */ /* 0x001fca0000010000 */
.L_x_13621:
[----:B------:R-:W-:Y:S02]  /*0a10*/  MOV R44, R4 ;  /* 0x00000004002c7202 */ /* 0x000fe40000000f00 */
.L_x_13622:
[----:B------:R-:W-:Y:S01]  /*0a20*/  FMUL.FTZ R52, R49, R65 ;  /* 0x0000004131347220 */ /* 0x000fe20000410000 */
[----:B------:R-:W-:Y:S05]  /*0a30*/  @P3 BRA `(.L_x_13623) ;  /* 0x0000003000003947 */ /* 0x000fea0003800000 */
[----:B------:R-:W-:-:S13]  /*0a40*/  PLOP3.LUT P4, PT, PT, PT, UP0, 0x80, 0x0 ;  /* 0x000000000000781c */ /* 0x000fda0003f8f008 */
[----:B------:R-:W-:Y:S05]  /*0a50*/  @P4 BRA `(.L_x_13624) ;  /* 0x0000002000004947 */ /* 0x000fea0003800000 */
[----:B------:R-:W-:Y:S05]  /*0a60*/  BRA `(.L_x_13625) ;  /* 0x0000002000007947 */ /* 0x000fea0003800000 */
.L_x_13623:
[----:B------:R-:W-:-:S05]  /*0a70*/  FADD.FTZ R52, R9, R52 ;  /* 0x0000003409347221 */ /* 0x000fca0000010000 */
.L_x_13624:
[----:B------:R-:W-:Y:S02]  /*0a80*/  MOV R45, R52 ;  /* 0x00000034002d7202 */ /* 0x000fe40000000f00 */
.L_x_13625:
[----:B------:R-:W-:Y:S01]  /*0a90*/  FMUL.FTZ R55, R50, R65 ;  /* 0x0000004132377220 */ /* 0x000fe20000410000 */
[----:B------:R-:W-:Y:S05]  /*0aa0*/  @P3 BRA `(.L_x_13626) ;  /* 0x0000003000003947 */ /* 0x000fea0003800000 */
[----:B------:R-:W-:-:S13]  /*0ab0*/  PLOP3.LUT P4, PT, PT, PT, UP0, 0x80, 0x0 ;  /* 0x000000000000781c */ /* 0x000fda0003f8f008 */
[----:B------:R-:W-:Y:S05]  /*0ac0*/  @P4 BRA `(.L_x_13627) ;  /* 0x0000002000004947 */ /* 0x000fea0003800000 */
[----:B------:R-:W-:Y:S05]  /*0ad0*/  BRA `(.L_x_13628) ;  /* 0x0000002000007947 */ /* 0x000fea0003800000 */
.L_x_13626:
[----:B------:R-:W-:-:S05]  /*0ae0*/  FADD.FTZ R55, R10, R55 ;  /* 0x000000370a377221 */ /* 0x000fca0000010000 */
.L_x_13627:
[----:B------:R-:W-:Y:S02]  /*0af0*/  MOV R46, R55 ;  /* 0x00000037002e7202 */ /* 0x000fe40000000f00 */
.L_x_13628:
[----:B------:R-:W-:Y:S01]  /*0b00*/  FMUL.FTZ R60, R51, R65 ;  /* 0x00000041333c7220 */ /* 0x000fe20000410000 */
[----:B------:R-:W-:Y:S05]  /*0b10*/  @P3 BRA `(.L_x_13629) ;  /* 0x0000003000003947 */ /* 0x000fea0003800000 */
[----:B------:R-:W-:-:S13]  /*0b20*/  PLOP3.LUT P3, PT, PT, PT, UP0, 0x80, 0x0 ;  /* 0x000000000000781c */ /* 0x000fda0003f6f008 */
[----:B------:R-:W-:Y:S05]  /*0b30*/  @P3 BRA `(.L_x_13630) ;  /* 0x0000002000003947 */ /* 0x000fea0003800000 */
[----:B------:R-:W-:Y:S05]  /*0b40*/  BRA `(.L_x_13631) ;  /* 0x0000002000007947 */ /* 0x000fea0003800000 */
.L_x_13629:
[----:B------:R-:W-:-:S05]  /*0b50*/  FADD.FTZ R60, R11, R60 ;  /* 0x0000003c0b3c7221 */ /* 0x000fca0000010000 */
.L_x_13630:
[----:B------:R-:W-:Y:S02]  /*0b60*/  MOV R47, R60 ;  /* 0x0000003c002f7202 */ /* 0x000fe40000000f00 */
.L_x_13631:
        /* <DEDUP_REMOVED lines=8> */
.L_x_13619:
[----:B------:R-:W-:Y:S05]  /*0bf0*/  BSYNC B0 ;  /* 0x0000000000007941 */ /* 0x000fea0003800000 */
.L_x_13618:
        /* <DEDUP_REMOVED lines=17> */
.L_x_13634:
[----:B0-----:R-:W-:-:S05]  /*0d10*/  FADD.FTZ R5, R8, R5 ;  /* 0x0000000508057221 */ /* 0x001fca0000010000 */
.L_x_13635:
[----:B------:R-:W-:Y:S02]  /*0d20*/  MOV R44, R5 ;  /* 0x00000005002c7202 */ /* 0x000fe40000000f00 */
.L_x_13636:
[----:B------:R-:W-:Y:S01]  /*0d30*/  FMUL.FTZ R54, R49, R65 ;  /* 0x0000004131367220 */ /* 0x000fe20000410000 */
[----:B------:R-:W-:Y:S05]  /*0d40*/  @P3 BRA `(.L_x_13637) ;  /* 0x0000003000003947 */ /* 0x000fea0003800000 */
[----:B------:R-:W-:-:S13]  /*0d50*/  PLOP3.LUT P4, PT, PT, PT, UP0, 0x80, 0x0 ;  /* 0x000000000000781c */ /* 0x000fda0003f8f008 */
[----:B------:R-:W-:Y:S05]  /*0d60*/  @P4 BRA `(.L_x_13638) ;  /* 0x0000002000004947 */ /* 0x000fea0003800000 */
[----:B------:R-:W-:Y:S05]  /*0d70*/  BRA `(.L_x_13639) ;  /* 0x0000002000007947 */ /* 0x000fea0003800000 */
.L_x_13637:
[----:B------:R-:W-:-:S05]  /*0d80*/  FADD.FTZ R54, R9, R54 ;  /* 0x0000003609367221 */ /* 0x000fca0000010000 */
.L_x_13638:
[----:B------:R-:W-:Y:S02]  /*0d90*/  MOV R45, R54 ;  /* 0x00000036002d7202 */ /* 0x000fe40000000f00 */
.L_x_13639:
[----:B------:R-:W-:Y:S01]  /*0da0*/  FMUL.FTZ R57, R50, R65 ;  /* 0x0000004132397220 */ /* 0x000fe20000410000 */
[----:B------:R-:W-:Y:S05]  /*0db0*/  @P3 BRA `(.L_x_13640) ;  /* 0x0000003000003947 */ /* 0x000fea0003800000 */
[----:B------:R-:W-:-:S13]  /*0dc0*/  PLOP3.LUT P4, PT, PT, PT, UP0, 0x80, 0x0 ;  /* 0x000000000000781c */ /* 0x000fda0003f8f008 */
[----:B------:R-:W-:Y:S05]  /*0dd0*/  @P4 BRA `(.L_x_13641) ;  /* 0x0000002000004947 */ /* 0x000fea0003800000 */
[----:B------:R-:W-:Y:S05]  /*0de0*/  BRA `(.L_x_13642) ;  /* 0x0000002000007947 */ /* 0x000fea0003800000 */
.L_x_13640:
[----:B------:R-:W-:-:S05]  /*0df0*/  FADD.FTZ R57, R10, R57 ;  /* 0x000000390a397221 */ /* 0x000fca0000010000 */
.L_x_13641:
[----:B------:R-:W-:Y:S02]  /*0e00*/  MOV R46, R57 ;  /* 0x00000039002e7202 */ /* 0x000fe40000000f00 */
.L_x_13642:
[----:B------:R-:W-:Y:S01]  /*0e10*/  FMUL.FTZ R62, R51, R65 ;  /* 0x00000041333e7220 */ /* 0x000fe20000410000 */
[----:B------:R-:W-:Y:S05]  /*0e20*/  @P3 BRA `(.L_x_13643) ;  /* 0x0000003000003947 */ /* 0x000fea0003800000 */
[----:B------:R-:W-:-:S13]  /*0e30*/  PLOP3.LUT P3, PT, PT, PT, UP0, 0x80, 0x0 ;  /* 0x000000000000781c */ /* 0x000fda0003f6f008 */
[----:B------:R-:W-:Y:S05]  /*0e40*/  @P3 BRA `(.L_x_13644) ;  /* 0x0000002000003947 */ /* 0x000fea0003800000 */
[----:B------:R-:W-:Y:S05]  /*0e50*/  BRA `(.L_x_13645) ;  /* 0x0000002000007947 */ /* 0x000fea0003800000 */
.L_x_13643:
[----:B------:R-:W-:-:S05]  /*0e60*/  FADD.FTZ R62, R11, R62 ;  /* 0x0000003e0b3e7221 */ /* 0x000fca0000010000 */
.L_x_13644:
[----:B------:R-:W-:Y:S02]  /*0e70*/  MOV R47, R62 ;  /* 0x0000003e002f7202 */ /* 0x000fe40000000f00 */
.L_x_13645:
        /* <DEDUP_REMOVED lines=8> */
.L_x_13633:
[----:B------:R-:W-:Y:S05]  /*0f00*/  BSYNC B0 ;  /* 0x0000000000007941 */ /* 0x000fea0003800000 */
.L_x_13632:
        /* <DEDUP_REMOVED lines=17> */
.L_x_13648:
[----:B0-----:R-:W-:-:S05]  /*1020*/  FADD.FTZ R7, R8, R7 ;  /* 0x0000000708077221 */ /* 0x001fca0000010000 */
.L_x_13649:
[----:B------:R-:W-:Y:S02]  /*1030*/  MOV R44, R7 ;  /* 0x00000007002c7202 */ /* 0x000fe40000000f00 */
.L_x_13650:
[----:B------:R-:W-:Y:S01]  /*1040*/  FMUL.FTZ R56, R49, R65 ;  /* 0x0000004131387220 */ /* 0x000fe20000410000 */
[----:B------:R-:W-:Y:S05]  /*1050*/  @P3 BRA `(.L_x_13651) ;  /* 0x0000003000003947 */ /* 0x000fea0003800000 */
[----:B------:R-:W-:-:S13]  /*1060*/  PLOP3.LUT P4, PT, PT, PT, UP0, 0x80, 0x0 ;  /* 0x000000000000781c */ /* 0x000fda0003f8f008 */
[----:B------:R-:W-:Y:S05]  /*1070*/  @P4 BRA `(.L_x_13652) ;  /* 0x0000002000004947 */ /* 0x000fea0003800000 */
[----:B------:R-:W-:Y:S05]  /*1080*/  BRA `(.L_x_13653) ;  /* 0x0000002000007947 */ /* 0x000fea0003800000 */
.L_x_13651:
[----:B------:R-:W-:-:S05]  /*1090*/  FADD.FTZ R56, R9, R56 ;  /* 0x0000003809387221 */ /* 0x000fca0000010000 */
.L_x_13652:
[----:B------:R-:W-:Y:S02]  /*10a0*/  MOV R45, R56 ;  /* 0x00000038002d7202 */ /* 0x000fe40000000f00 */
.L_x_13653:
[----:B------:R-:W-:Y:S01]  /*10b0*/  FMUL.FTZ R59, R50, R65 ;  /* 0x00000041323b7220 */ /* 0x000fe20000410000 */
[----:B------:R-:W-:Y:S05]  /*10c0*/  @P3 BRA `(.L_x_13654) ;  /* 0x0000003000003947 */ /* 0x000fea0003800000 */
[----:B------:R-:W-:-:S13]  /*10d0*/  PLOP3.LUT P4, PT, PT, PT, UP0, 0x80, 0x0 ;  /* 0x000000000000781c */ /* 0x000fda0003f8f008 */
[----:B------:R-:W-:Y:S05]  /*10e0*/  @P4 BRA `(.L_x_13655) ;  /* 0x0000002000004947 */ /* 0x000fea0003800000 */
[----:B------:R-:W-:Y:S05]  /*10f0*/  BRA `(.L_x_13656) ;  /* 0x0000002000007947 */ /* 0x000fea0003800000 */
.L_x_13654:
[----:B------:R-:W-:-:S05]  /*1100*/  FADD.FTZ R59, R10, R59 ;  /* 0x0000003b0a3b7221 */ /* 0x000fca0000010000 */
.L_x_13655:
[----:B------:R-:W-:Y:S02]  /*1110*/  MOV R46, R59 ;  /* 0x0000003b002e7202 */ /* 0x000fe40000000f00 */
.L_x_13656:
[----:B------:R-:W-:Y:S01]  /*1120*/  FMUL.FTZ R64, R51, R65 ;  /* 0x0000004133407220 */ /* 0x000fe20000410000 */
[----:B------:R-:W-:Y:S05]  /*1130*/  @P3 BRA `(.L_x_13657) ;  /* 0x0000003000003947 */ /* 0x000fea0003800000 */
[----:B------:R-:W-:-:S13]  /*1140*/  PLOP3.LUT P3, PT, PT, PT, UP0, 0x80, 0x0 ;  /* 0x000000000000781c */ /* 0x000fda0003f6f008 */
[----:B------:R-:W-:Y:S05]  /*1150*/  @P3 BRA `(.L_x_13658) ;  /* 0x0000002000003947 */ /* 0x000fea0003800000 */
[----:B------:R-:W-:Y:S05]  /*1160*/  BRA `(.L_x_13659) ;  /* 0x0000002000007947 */ /* 0x000fea0003800000 */
.L_x_13657:
[----:B------:R-:W-:-:S05]  /*1170*/  FADD.FTZ R64, R11, R64 ;  /* 0x000000400b407221 */ /* 0x000fca0000010000 */
.L_x_13658:
[----:B------:R-:W-:Y:S02]  /*1180*/  MOV R47, R64 ;  /* 0x00000040002f7202 */ /* 0x000fe40000000f00 */
.L_x_13659:
[----:B------:R-:W-:Y:S02]  /*1190*/  PLOP3.LUT P3, PT, PT, PT, UP0, 0x80, 0x0 ;  /* 0x000000000000781c */ /* 0x000fe40003f6f008 */
[----:B------:R-:W-:Y:S02]  /*11a0*/  PLOP3.LUT P4, PT, PT, PT, UP0, 0x80, 0x0 ;  /* 0x000000000000781c */ /* 0x000fe40003f8f008 */
[----:B------:R-:W-:-:S09]  /*11b0*/  PLOP3.LUT P5, PT, PT, PT, UP0, 0x80, 0x0 ;  /* 0x000000000000781c */ /* 0x000fd20003faf008 */
[----:B------:R-:W-:-:S13]  /*11c0*/  @P3 LEA R48, P3, R66, c[0x0][0x188], 0x4 ;  /* 0x0000620042303a11 */ /* 0x000fda00078620ff */
[----:B------:R-:W-:Y:S02]  /*11d0*/  @P4 LEA.HI.X R49, R66, c[0x0][0x18c], RZ, 0x4, P3 ;  /* 0x0000630042314a11 */ /* 0x000fe400018f24ff */
[----:B------:R-:W-:-:S13]  /*11e0*/  PLOP3.LUT P3, PT, PT, PT, UP0, 0x80, 0x0 ;  /* 0x000000000000781c */ /* 0x000fda0003f6f008 */
[----:B------:R0:W-:Y:S02]  /*11f0*/  @P3 STG.E.128 [R48.64], R44 ;  /* 0x0000002c30003986 */ /* 0x0001e4000c101d04 */
.L_x_13647:
[----:B------:R-:W-:Y:S05]  /*1200*/  BSYNC B0 ;  /* 0x0000000000007941 */ /* 0x000fea0003800000 */
.L_x_13646:
        /* <DEDUP_REMOVED lines=23> */
.L_x_13672:
        /* <DEDUP_REMOVED lines=11> */
[--C-:B-----5:R-:W-:Y:S02]  /*1430*/  FADD.FTZ R65, R3, -R51.reuse ;  /* 0x8000003303417221 */ /* 0x120fe40000010000 */
[--C-:B0-----:R-:W-:Y:S02]  /*1440*/  FADD.FTZ R66, R6, -R51.reuse ;  /* 0x8000003306427221 */ /* 0x101fe40000010000 */
[----:B------:R-:W-:Y:S02]  /*1450*/  FFMA.FTZ R65, R65, R65, RZ ;  /* 0x0000004141417223 */ /* 0x000fe400000100ff */
[----:B------:R-:W-:Y:S02]  /*1460*/  FADD.FTZ R48, R53, -R51 ;  /* 0x8000003335307221 */ /* 0x000fe40000010000 */
[----:B------:R-:W-:Y:S02]  /*1470*/  FFMA.FTZ R65, R66, R66, R65 ;  /* 0x0000004242417223 */ /* 0x000fe40000010041 */
[----:B------:R-:W-:-:S02]  /*1480*/  FADD.FTZ R49, R4, -R51 ;  /* 0x8000003304317221 */ /* 0x000fc40000010000 */
[----:B------:R-:W-:Y:S02]  /*1490*/  FFMA.FTZ R65, R48, R48, R65 ;  /* 0x0000003030417223 */ /* 0x000fe40000010041 */
[--C-:B------:R-:W-:Y:S02]  /*14a0*/  FADD.FTZ R48, R58, -R51.reuse ;  /* 0x800000333a307221 */ /* 0x100fe40000010000 */
        /* <DEDUP_REMOVED lines=34> */
.L_x_13673:
        /* <DEDUP_REMOVED lines=20> */
[C---:B------:R-:W-:Y:S01]  /*1810*/  FMUL.FTZ R51, R65.reuse, R66 ;  /* 0x0000004241337220 */ /* 0x040fe20000410000 */
[----:B------:R-:W-:Y:S01]  /*1820*/  HFMA2.MMA R66, -RZ, RZ, 0, 9.5367431640625e-07 ;  /* 0x00000010ff427435 */ /* 0x000fe200000001ff */
[--C-:B------:R-:W-:Y:S02]  /*1830*/  FADD.FTZ R48, R6, -R63.reuse ;  /* 0x8000003f06307221 */ /* 0x100fe40000010000 */
[----:B------:R-:W-:Y:S02]  /*1840*/  FADD.FTZ R68, R58, -R63 ;  /* 0x8000003f3a447221 */ /* 0x000fe40000010000 */
[C---:B------:R-:W-:Y:S02]  /*1850*/  FMUL.FTZ R50, R65.reuse, R48 ;  /* 0x0000003041327220 */ /* 0x040fe40000410000 */
[----:B------:R-:W-:Y:S02]  /*1860*/  FMUL.FTZ R68, R65, R68 ;  /* 0x0000004441447220 */ /* 0x000fe40000410000 */
[----:B------:R-:W-:-:S02]  /*1870*/  FFMA.FTZ R48, R16, R49, R12 ;  /* 0x0000003110307223 */ /* 0x000fc4000001000c */
[----:B------:R-:W-:Y:S02]  /*1880*/  FFMA.FTZ R49, R17, R50, R13 ;  /* 0x0000003211317223 */ /* 0x000fe4000001000d */
[----:B------:R-:W-:Y:S02]  /*1890*/  FFMA.FTZ R50, R18, R51, R14 ;  /* 0x0000003312327223 */ /* 0x000fe4000001000e */
[----:B------:R-:W-:Y:S02]  /*18a0*/  FFMA.FTZ R51, R19, R68, R15 ;  /* 0x0000004413337223 */ /* 0x000fe4000001000f */
[C---:B------:R-:W-:Y:S01]  /*18b0*/  IMAD.WIDE.U32 R66, R61.reuse, R66, c[0x0][0x208] ;  /* 0x000082003d427625 */ /* 0x040fe200078e0042 */
[----:B------:R-:W-:-:S04]  /*18c0*/  IADD3 R61, R61, 0x20, RZ ;  /* 0x000000203d3d7810 */ /* 0x000fc80007ffe0ff */
[----:B------:R0:W-:Y:S03]  /*18d0*/  STG.E.128 [R66.64], R48 ;  /* 0x0000003042007986 */ /* 0x0001e6000c101d04 */
.L_x_13663:
[----:B------:R-:W-:Y:S05]  /*18e0*/  BSYNC B0 ;  /* 0x0000000000007941 */ /* 0x000fea0003800000 */
.L_x_13662:
[----:B------:R-:W-:Y:S01]  /*18f0*/  ISETP.GE.U32.AND P3, PT, R0, 0x40, PT ;  /* 0x000000400000780c */ /* 0x000fe20003f66070 */
[----:B------:R-:W-:-:S12]  /*1900*/  BSSY B0, `(.L_x_13664) ;  /* 0x0000012000007945 */ /* 0x000fd80003800000 */
[----:B------:R-:W-:Y:S05]  /*1910*/  @!P3 BRA `(.L_x_13665) ;  /* 0x000001000000b947 */ /* 0x000fea0003800000 */
[--C-:B01----:R-:W-:Y:S02]  /*1920*/  FADD.FTZ R48, R4, -R63.reuse ;  /* 0x8000003f04307221 */ /* 0x103fe40000010000 */
[--C-:B------:R-:W-:Y:S02]  /*1930*/  FADD.FTZ R66, R55, -R63.reuse ;  /* 0x8000003f37427221 */ /* 0x100fe40000010000 */
[C---:B------:R-:W-:Y:S02]  /*1940*/  FMUL.FTZ R49, R65.reuse, R48 ;  /* 0x0000003041317220 */ /* 0x040fe40000410000 */
[--C-:B------:R-:W-:Y:S02]  /*1950*/  FADD.FTZ R48, R52, -R63.reuse ;  /* 0x8000003f34307221 */ /* 0x100fe40000010000 */
[----:B------:R-:W-:Y:S02]  /*1960*/  FADD.FTZ R68, R60, -R63 ;  /* 0x8000003f3c447221 */ /* 0x000fe40000010000 */
[----:B------:R-:W-:-:S02]  /*1970*/  FMUL.FTZ R50, R65, R48 ;  /* 0x0000003041327220 */ /* 0x000fc40000410000 */
[C---:B------:R-:W-:Y:S01]  /*1980*/  FMUL.FTZ R51, R65.reuse, R66 ;  /* 0x0000004241337220 */ /* 0x040fe20000410000 */
[----:B------:R-:W-:Y:S01]  /*1990*/  MOV R66, 0x10 ;  /* 0x0000001000427802 */ /* 0x000fe20000000f00 */
        /* <DEDUP_REMOVED lines=8> */
.L_x_13665:
[----:B------:R-:W-:Y:S05]  /*1a20*/  BSYNC B0 ;  /* 0x0000000000007941 */ /* 0x000fea0003800000 */
.L_x_13664:
[----:B------:R-:W-:Y:S01]  /*1a30*/  BSSY B0, `(.L_x_13666) ;  /* 0x0000012000007945 */ /* 0x000fe20003800000 */
        /* <DEDUP_REMOVED lines=17> */
.L_x_13667:
[----:B------:R-:W-:Y:S05]  /*1b50*/  BSYNC B0 ;  /* 0x0000000000007941 */ /* 0x000fea0003800000 */
.L_x_13666:
        /* <DEDUP_REMOVED lines=13> */
[----:B------:R-:W-:-:S04]  /*1c30*/  IMAD.WIDE.U32 R66, R61, R66, c[0x0][0x208] ;  /* 0x000082003d427625 */ /* 0x000fc800078e0042 */
[----:B------:R-:W-:Y:S02]  /*1c40*/  FFMA.FTZ R51, R43, R68, R39 ;  /* 0x000000442b337223 */ /* 0x000fe40000010027 */
[----:B------:R-:W-:-:S05]  /*1c50*/  FFMA.FTZ R50, R42, R63, R38 ;  /* 0x0000003f2a327223 */ /* 0x000fca0000010026 */
[----:B------:R0:W-:Y:S02]  /*1c60*/  STG.E.128 [R66.64], R48 ;  /* 0x0000003042007986 */ /* 0x0001e4000c101d04 */
.L_x_13669:
[----:B------:R-:W-:Y:S05]  /*1c70*/  BSYNC B0 ;  /* 0x0000000000007941 */ /* 0x000fea0003800000 */
.L_x_13668:
[----:B01----:R-:W-:-:S10]  /*1c80*/  HFMA2.MMA R49, -RZ, RZ, 0, 2.384185791015625e-07 ;  /* 0x00000004ff317435 */ /* 0x003fd400000001ff */
[----:B------:R-:W-:-:S05]  /*1c90*/  IMAD R2, R49, c[0x0][0x160], R2 ;  /* 0x0000580031027a24 */ /* 0x000fca00078e0202 */
[----:B------:R-:W-:-:S13]  /*1ca0*/  ISETP.GE.AND P3, PT, R2, c[0x0][0x164], PT ;  /* 0x0000590002007a0c */ /* 0x000fda0003f66270 */
[----:B------:R-:W-:Y:S01]  /*1cb0*/  @P3 CALL.REL.NOINC `(.L_x_13670) ;  /* 0x0000001000003944 */ /* 0x000fe20003c00000 */
[----:B------:R-:W-:Y:S05]  /*1cc0*/  BRA `(.L_x_13671) ;  /* 0xffffe83000007947 */ /* 0x000fea000383ffff */
.L_x_13670:
[----:B------:R-:W-:Y:S05]  /*1cd0*/  EXIT ;  /* 0x000000000000794d */ /* 0x000fea0003800000 */
.L_x_13660:
[----:B------:R-:W-:Y:S01]  /*1ce0*/  HFMA2.MMA R67, -RZ, RZ, 0, 5.9604644775390625e-08 ;  /* 0x00000001ff437435 */ /* 0x000fe200000001ff */
[----:B------:R-:W-:Y:S02]  /*1cf0*/  MOV R63, R66 ;  /* 0x00000042003f7202 */ /* 0x000fe40000000f00 */
[----:B-----5:R-:W-:Y:S02]  /*1d00*/  MOV R65, 0x1f ;  /* 0x0000001f00417802 */ /* 0x020fe40000000f00 */
[----:B------:R-:W-:Y:S02]  /*1d10*/  MOV R50, 0xffffffff ;  /* 0xffffffff00327802 */ /* 0x000fe40000000f00 */
[----:B------:R-:W-:Y:S02]  /*1d20*/  MOV R48, 0x1d40 ;  /* 0x00001d4000307802 */ /* 0x000fe40000000f00 */
[----:B------:R-:W-:Y:S05]  /*1d30*/  CALL.REL.NOINC `($__internal_144_$__cuda_sm70_shflsync_bfly_p) ;  /* 0x0000059000007944 */ /* 0x000fea0003c00000 */
[----:B01----:R-:W-:Y:S05]  /*1d40*/  BRA `(.L_x_13672) ;  /* 0xfffff63000007947 */ /* 0x003fea000383ffff */
.L_x_13661:
[----:B------:R-:W-:Y:S01]  /*1d50*/  HFMA2.MMA R67, -RZ, RZ, 0, 1.1920928955078125e-07 ;  /* 0x00000002ff437435 */ /* 0x000fe200000001ff */
[----:B-----5:R-:W-:Y:S02]  /*1d60*/  MOV R65, 0x1f ;  /* 0x0000001f00417802 */ /* 0x020fe40000000f00 */
[----:B------:R-:W-:-:S02]  /*1d70*/  MOV R50, 0xffffffff ;  /* 0xffffffff00327802 */ /* 0x000fc40000000f00 */
[----:B------:R-:W-:Y:S02]  /*1d80*/  MOV R48, 0x1da0 ;  /* 0x00001da000307802 */ /* 0x000fe40000000f00 */
[----:B0-----:R-:W-:Y:S05]  /*1d90*/  CALL.REL.NOINC `($__internal_144_$__cuda_sm70_shflsync_bfly_p) ;  /* 0x0000053000007944 */ /* 0x001fea0003c00000 */
[----:B0-----:R-:W-:Y:S01]  /*1da0*/  HFMA2.MMA R67, -RZ, RZ, 0, 2.384185791015625e-07 ;  /* 0x00000004ff437435 */ /* 0x001fe200000001ff */
[----:B-1----:R-:W-:Y:S01]  /*1db0*/  FADD.FTZ R63, R63, R50 ;  /* 0x000000323f3f7221 */ /* 0x002fe20000010000 */
[----:B------:R-:W-:Y:S02]  /*1dc0*/  MOV R65, 0x1f ;  /* 0x0000001f00417802 */ /* 0x000fe40000000f00 */
[----:B------:R-:W-:Y:S02]  /*1dd0*/  MOV R50, 0xffffffff ;  /* 0xffffffff00327802 */ /* 0x000fe40000000f00 */
[----:B------:R-:W-:Y:S02]  /*1de0*/  MOV R48, 0x1e00 ;  /* 0x00001e0000307802 */ /* 0x000fe40000000f00 */
[----:B------:R-:W-:Y:S05]  /*1df0*/  CALL.REL.NOINC `($__internal_144_$__cuda_sm70_shflsync_bfly_p) ;  /* 0x000004d000007944 */ /* 0x000fea0003c00000 */
[----:B0-----:R-:W-:Y:S01]  /*1e00*/  HFMA2.MMA R67, -RZ, RZ, 0, 4.76837158203125e-07 ;  /* 0x00000008ff437435 */ /* 0x001fe200000001ff */
[----:B-1----:R-:W-:Y:S01]  /*1e10*/  FADD.FTZ R63, R63, R50 ;  /* 0x000000323f3f7221 */ /* 0x002fe20000010000 */
[----:B------:R-:W-:Y:S02]  /*1e20*/  MOV R65, 0x1f ;  /* 0x0000001f00417802 */ /* 0x000fe40000000f00 */
[----:B------:R-:W-:-:S02]  /*1e30*/  MOV R50, 0xffffffff ;  /* 0xffffffff00327802 */ /* 0x000fc40000000f00 */
[----:B------:R-:W-:Y:S02]  /*1e40*/  MOV R48, 0x1e60 ;  /* 0x00001e6000307802 */ /* 0x000fe40000000f00 */
[----:B------:R-:W-:Y:S05]  /*1e50*/  CALL.REL.NOINC `($__internal_144_$__cuda_sm70_shflsync_bfly_p) ;  /* 0x0000047000007944 */ /* 0x000fea0003c00000 */
[----:B0-----:R-:W-:Y:S01]  /*1e60*/  HFMA2.MMA R67, -RZ, RZ, 0, 9.5367431640625e-07 ;  /* 0x00000010ff437435 */ /* 0x001fe200000001ff */
[----:B-1----:R-:W-:Y:S01]  /*1e70*/  FADD.FTZ R63, R63, R50 ;  /* 0x000000323f3f7221 */ /* 0x002fe20000010000 */
[----:B------:R-:W-:Y:S02]  /*1e80*/  MOV R65, 0x1f ;  /* 0x0000001f00417802 */ /* 0x000fe40000000f00 */
[----:B------:R-:W-:Y:S02]  /*1e90*/  MOV R50, 0xffffffff ;  /* 0xffffffff00327802 */ /* 0x000fe40000000f00 */
[----:B------:R-:W-:Y:S02]  /*1ea0*/  MOV R48, 0x1ec0 ;  /* 0x00001ec000307802 */ /* 0x000fe40000000f00 */
[----:B------:R-:W-:Y:S05]  /*1eb0*/  CALL.REL.NOINC `($__internal_144_$__cuda_sm70_shflsync_bfly_p) ;  /* 0x0000041000007944 */ /* 0x000fea0003c00000 */
        /* <DEDUP_REMOVED lines=39> */
[----:B------:R-:W-:Y:S05]  /*2130*/  CALL.REL.NOINC `($__internal_144_$__cuda_sm70_shflsync_bfly_p) ;  /* 0x0000019000007944 */ /* 0x000fea0003c00000 */
[----:B0-----:R-:W-:Y:S01]  /*2140*/  HFMA2.MMA R67, -RZ, RZ, 0, 1.1920928955078125e-07 ;  /* 0x00000002ff437435 */ /* 0x001fe200000001ff */
[----:B-1----:R-:W-:Y:S01]  /*2150*/  FADD.FTZ R63, R63, R50 ;  /* 0x000000323f3f7221 */ /* 0x002fe20000010000 */
[----:B------:R-:W-:Y:S02]  /*2160*/  MOV R65, 0x1f ;  /* 0x0000001f00417802 */ /* 0x000fe40000000f00 */
[----:B------:R-:W-:Y:S02]  /*2170*/  MOV R50, 0xffffffff ;  /* 0xffffffff00327802 */ /* 0x000fe40000000f00 */
[----:B------:R-:W-:Y:S02]  /*2180*/  MOV R48, 0x21a0 ;  /* 0x000021a000307802 */ /* 0x000fe40000000f00 */
[----:B------:R-:W-:Y:S05]  /*2190*/  CALL.REL.NOINC `($__internal_144_$__cuda_sm70_shflsync_bfly_p) ;  /* 0x0000013000007944 */ /* 0x000fea0003c00000 */
[----:B0-----:R-:W-:Y:S01]  /*21a0*/  HFMA2.MMA R67, -RZ, RZ, 0, 2.384185791015625e-07 ;  /* 0x00000004ff437435 */ /* 0x001fe200000001ff */
[----:B-1----:R-:W-:Y:S01]  /*21b0*/  FADD.FTZ R63, R63, R50 ;  /* 0x000000323f3f7221 */ /* 0x002fe20000010000 */
[----:B------:R-:W-:Y:S02]  /*21c0*/  MOV R65, 0x1f ;  /* 0x0000001f00417802 */ /* 0x000fe40000000f00 */
[----:B------:R-:W-:-:S02]  /*21d0*/  MOV R50, 0xffffffff ;  /* 0xffffffff00327802 */ /* 0x000fc40000000f00 */
[----:B------:R-:W-:Y:S02]  /*21e0*/  MOV R48, 0x2200 ;  /* 0x0000220000307802 */ /* 0x000fe40000000f00 */
[----:B------:R-:W-:Y:S05]  /*21f0*/  CALL.REL.NOINC `($__internal_144_$__cuda_sm70_shflsync_bfly_p) ;  /* 0x000000d000007944 */ /* 0x000fea0003c00000 */
[----:B0-----:R-:W-:Y:S01]  /*2200*/  HFMA2.MMA R67, -RZ, RZ, 0, 4.76837158203125e-07 ;  /* 0x00000008ff437435 */ /* 0x001fe200000001ff */
[----:B-1----:R-:W-:Y:S01]  /*2210*/  FADD.FTZ R63, R63, R50 ;  /* 0x000000323f3f7221 */ /* 0x002fe20000010000 */
[----:B------:R-:W-:Y:S02]  /*2220*/  MOV R65, 0x1f ;  /* 0x0000001f00417802 */ /* 0x000fe40000000f00 */
[----:B------:R-:W-:Y:S02]  /*2230*/  MOV R50, 0xffffffff ;  /* 0xffffffff00327802 */ /* 0x000fe40000000f00 */
[----:B------:R-:W-:Y:S02]  /*2240*/  MOV R48, 0x2260 ;  /* 0x0000226000307802 */ /* 0x000fe40000000f00 */
[----:B------:R-:W-:Y:S05]  /*2250*/  CALL.REL.NOINC `($__internal_144_$__cuda_sm70_shflsync_bfly_p) ;  /* 0x0000007000007944 */ /* 0x000fea0003c00000 */
[----:B0-----:R-:W-:Y:S01]  /*2260*/  HFMA2.MMA R67, -RZ, RZ, 0, 9.5367431640625e-07 ;  /* 0x00000010ff437435 */ /* 0x001fe200000001ff */
[----:B-1----:R-:W-:Y:S01]  /*2270*/  FADD.FTZ R63, R63, R50 ;  /* 0x000000323f3f7221 */ /* 0x002fe20000010000 */
[----:B------:R-:W-:Y:S02]  /*2280*/  MOV R65, 0x1f ;  /* 0x0000001f00417802 */ /* 0x000fe40000000f00 */
[----:B------:R-:W-:-:S02]  /*2290*/  MOV R50, 0xffffffff ;  /* 0xffffffff00327802 */ /* 0x000fc40000000f00 */
[----:B------:R-:W-:Y:S02]  /*22a0*/  MOV R48, 0x22c0 ;  /* 0x000022c000307802 */ /* 0x000fe40000000f00 */
[----:B------:R-:W-:Y:S05]  /*22b0*/  CALL.REL.NOINC `($__internal_144_$__cuda_sm70_shflsync_bfly_p) ;  /* 0x0000001000007944 */ /* 0x000fea0003c00000 */
[----:B01----:R-:W-:Y:S05]  /*22c0*/  BRA `(.L_x_13673) ;  /* 0xfffff40000007947 */ /* 0x003fea000383ffff */
        .weak           $__internal_144_$__cuda_sm70_shflsync_bfly_p
        .type           $__internal_144_$__cuda_sm70_shflsync_bfly_p,@function
        .size           $__internal_144_$__cuda_sm70_shflsync_bfly_p,(.L_x_15336 - $__internal_144_$__cuda_sm70_shflsync_bfly_p)
$__internal_144_$__cuda_sm70_shflsync_bfly_p:
[----:B------:R-:W-:Y:S01]  /*22d0*/  HFMA2.MMA R49, -RZ, RZ, 0, 0 ;  /* 0x00000000ff317435 */ /* 0x000fe200000001ff */
[----:B------:R-:W-:Y:S04]  /*22e0*/  WARPSYNC R50 ;  /* 0x0000003200007348 */ /* 0x000fe80003800000 */
[----:B------:R0:W1:Y:S01]  /*22f0*/  SHFL.BFLY PT, R50, R63, R67, R65 ;  /* 0x0c0000433f327389 */ /* 0x00006200000e0041 */
[----:B------:R-:W-:Y:S05]  /*2300*/  RET.REL.NODEC R48 `(_ZN10layer_norm13ln_fwd_kernelINS_13Kernel_traitsIfffffjLj512ELj1ELj4ELj1ELj16ENS_18Kernel_traits_baseILj512EfffffjLj128EEEEELb0ELb0ELb0ELb0EEEvNS_9FwdParamsE) ;  /* 0xffffdcf030007950 */ /* 0x000fea0003c3ffff */
.L_x_13674:
        /* <DEDUP_REMOVED lines=15> */
.L_x_15336:


//--------------------- .text._ZN10layer_norm13ln_fwd_kernelINS_13Kernel_traitsIfffffjLj512ELj1ELj4ELj1ELj16ENS_18Kernel_traits_baseILj512EfffffjLj128EEEEELb0ELb0ELb0ELb1EEEvNS_9FwdParamsE --------------------------
	.section	.text._ZN10layer_norm13ln_fwd_kernelINS_13Kernel_traitsIfffffjLj512ELj1ELj4ELj1ELj16ENS_18Kernel_traits_baseILj512EfffffjLj128EEEEELb0ELb0ELb0ELb1EEEvNS_9FwdParamsE,"ax",@progbits
	.sectioninfo	@"SHI_REGISTERS=77"
	.align	128
        .global         _ZN10layer_norm13ln_fwd_kernelINS_13Kernel_traitsIfffffjLj512ELj1ELj4ELj1ELj16ENS_18Kernel_traits_baseILj512EfffffjLj128EEEEELb0ELb0ELb0ELb1EEEvNS_9FwdParamsE
        .type           _ZN10layer_norm13ln_fwd_kernelINS_13Kernel_traitsIfffffjLj512ELj1ELj4ELj1ELj16ENS_18Kernel_traits_baseILj512EfffffjLj128EEEEELb0ELb0ELb0ELb1EEEvNS_9FwdParamsE,@function
        .size           _ZN10layer_norm13ln_fwd_kernelINS_13Kernel_traitsIfffffjLj512ELj1ELj4ELj1ELj16ENS_18Kernel_traits_baseILj512EfffffjLj128EEEEELb0ELb0ELb0ELb1EEEvNS_9FwdParamsE,(.L_x_15337 - _ZN10layer_norm13ln_fwd_kernelINS_13Kernel_traitsIfffffjLj512ELj1ELj4ELj1ELj16ENS_18Kernel_traits_baseILj512EfffffjLj128EEEEELb0ELb0ELb0ELb1EEEvNS_9FwdParamsE)
        .other          _ZN10layer_norm13ln_fwd_kernelINS_13Kernel_traitsIfffffjLj512ELj1ELj4ELj1ELj16ENS_18Kernel_traits_baseILj512EfffffjLj128EEEEELb0ELb0ELb0ELb1EEEvNS_9FwdParamsE,@"STO_CUDA_ENTRY STV_DEFAULT"
_ZN10layer_norm13ln_fwd_kernelINS_13Kernel_traitsIfffffjLj512ELj1ELj4ELj1ELj16ENS_18Kernel_traits_baseILj512EfffffjLj128EEEEELb0ELb0ELb0ELb1EEEvNS_9FwdParamsE:
.text._ZN10layer_norm13ln_fwd_kernelINS_13Kernel_traitsIfffffjLj512ELj1ELj4ELj1ELj16ENS_18Kernel_traits_baseILj512EfffffjLj128EEEEELb0ELb0ELb0ELb1EEEvNS_9FwdParamsE:
        /* <DEDUP_REMOVED lines=32> */
[----:B------:R-:W-:Y:S01]  /*0200*/  MOV R0, c[0x0][0x180] ;  /* 0x0000600000007a02 */ /* 0x000fe20000000f00 */
[----:B------:R-:W-:Y:S01]  /*0210*/  ULDC.U8 UR6, c[0x0][0x1f0] ;  /* 0x00007c0000067ab9 */ /* 0x000fe20000000000 */
[----:B0-----:R-:W-:-:S02]  /*0220*/  LOP3.LUT R2, R7, 0x1f, RZ, 0xc0, !PT ;  /* 0x0000001f07027812 */ /* 0x001fc400078ec0ff */
[----:B------:R-:W-:Y:S02]  /*0230*/  LOP3.LUT P0, RZ, R0, c[0x0][0x1c0], RZ, 0xfc, !PT ;  /* 0x0000700000ff7a12 */ /* 0x000fe4000780fcff */
[----:B------:R-:W-:-:S04]  /*0240*/  MOV R0, c[0x0][0x184] ;  /* 0x0000610000007a02 */ /* 0x000fc80000000f00 */
[----:B------:R-:W-:Y:S02]  /*0250*/  LOP3.LUT P0, RZ, R0, c[0x0][0x1c4], RZ, 0xfc, P0 ;  /* 0x0000710000ff7a12 */ /* 0x000fe4000000fcff */
[----:B-1----:R-:W-:-:S04]  /*0260*/  MOV R0, R6 ;  /* 0x0000000600007202 */ /* 0x002fc80000000f00 */
.L_x_13726:
        /* <DEDUP_REMOVED lines=8> */
[----:B------:R-:W-:Y:S01]  /*02f0*/  LEA.HI.SX32 R4, R3, R2, 0x1e ;  /* 0x0000000203047211 */ /* 0x000fe200078ff2ff */
[----:B------:R-:W-:Y:S02]  /*0300*/  HFMA2.MMA R3, -RZ, RZ, 1.875, 0 ;  /* 0x3f800000ff037435 */ /* 0x000fe400000001ff */
[----:B------:R-:W-:Y:S02]  /*0310*/  @P2 MOV R7, 0x4 ;  /* 0x0000000400072802 */ /* 0x000fe40000000f00 */
[C---:B------:R-:W-:Y:S02]  /*0320*/  IMAD.WIDE.U32 R48, R4.reuse, R63, c[0x0][0x170] ;  /* 0x00005c0004307625 */ /* 0x040fe400078e003f */
[----:B------:R-:W-:Y:S02]  /*0330*/  @P1 LEA R52, P3, R4, c[0x0][0x180], 0x4 ;  /* 0x0000600004341a11 */ /* 0x000fe400078620ff */
[----:B------:R-:W-:Y:S02]  /*0340*/  @P2 IMAD.WIDE R6, R0, R7, c[0x0][0x1c0] ;  /* 0x0000700000062625 */ /* 0x000fe400078e0207 */
[----:B------:R-:W-:Y:S01]  /*0350*/  @P1 LEA.HI.X R53, R4, c[0x0][0x184], RZ, 0x4, P3 ;  /* 0x0000610004351a11 */ /* 0x000fe200018f24ff */
[----:B------:R-:W2:Y:S04]  /*0360*/  LDG.E.128 R48, [R48.64] ;  /* 0x0000000430307981 */ /* 0x000ea8000c1e1d00 */
[----:B------:R-:W2:Y:S04]  /*0370*/  @P2 LDG.E R3, [R6.64] ;  /* 0x0000000406032981 */ /* 0x000ea8000c1e1900 */
[----:B-----5:R0:W5:Y:S01]  /*0380*/  @P1 LDG.E.128 R8, [R52.64] ;  /* 0x0000000434081981 */ /* 0x020162000c1e1d00 */
[----:B------:R-:W-:-:S04]  /*0390*/  ISETP.NE.U32.AND P2, PT, RZ, c[0x0][0x180], PT ;  /* 0x00006000ff007a0c */ /* 0x000fc80003f45070 */
[----:B------:R-:W-:Y:S01]  /*03a0*/  ISETP.NE.AND.EX P2, PT, RZ, c[0x0][0x184], PT, P2 ;  /* 0x00006100ff007a0c */ /* 0x000fe20003f45320 */
[----:B--2---:R-:W-:-:S12]  /*03b0*/  FMUL.FTZ R5, R48, R3 ;  /* 0x0000000330057220 */ /* 0x004fd80000410000 */
[----:B------:R-:W-:Y:S05]  /*03c0*/  @P2 BRA `(.L_x_13675) ;  /* 0x0000002000002947 */ /* 0x000fea0003800000 */
[----:B0-----:R-:W-:Y:S05]  /*03d0*/  @P0 BRA `(.L_x_13676) ;  /* 0x0000002000000947 */ /* 0x001fea0003800000 */
[----:B------:R-:W-:Y:S05]  /*03e0*/  BRA `(.L_x_13677) ;  /* 0x0000002000007947 */ /* 0x000fea0003800000 */
.L_x_13675:
[----:B0----5:R-:W-:-:S05]  /*03f0*/  FADD.FTZ R5, R8, R5 ;  /* 0x0000000508057221 */ /* 0x021fca0000010000 */
.L_x_13676:
[----:B------:R-:W-:Y:S02]  /*0400*/  MOV R44, R5 ;  /* 0x00000005002c7202 */ /* 0x000fe40000000f00 */
.L_x_13677:
[----:B------:R-:W-:Y:S01]  /*0410*/  FMUL.FTZ R6, R49, R3 ;  /* 0x0000000331067220 */ /* 0x000fe20000410000 */
[----:B------:R-:W-:Y:S05]  /*0420*/  @P2 BRA `(.L_x_13678) ;  /* 0x0000002000002947 */ /* 0x000fea0003800000 */
[----:B------:R-:W-:Y:S05]  /*0430*/  @P0 BRA `(.L_x_13679) ;  /* 0x0000002000000947 */ /* 0x000fea0003800000 */
[----:B------:R-:W-:Y:S05]  /*0440*/  BRA `(.L_x_13680) ;  /* 0x0000002000007947 */ /* 0x000fea0003800000 */
.L_x_13678:
[----:B-----5:R-:W-:-:S05]  /*0450*/  FADD.FTZ R6, R9, R6 ;  /* 0x0000000609067221 */ /* 0x020fca0000010000 */
.L_x_13679:
[----:B------:R-:W-:Y:S02]  /*0460*/  MOV R45, R6 ;  /* 0x00000006002d7202 */ /* 0x000fe40000000f00 */
.L_x_13680:
[----:B------:R-:W-:Y:S01]  /*0470*/  FMUL.FTZ R57, R50, R3 ;  /* 0x0000000332397220 */ /* 0x000fe20000410000 */
[----:B------:R-:W-:Y:S05]  /*0480*/  @P2 BRA `(.L_x_13681) ;  /* 0x0000002000002947 */ /* 0x000fea0003800000 */
[----:B------:R-:W-:Y:S05]  /*0490*/  @P0 BRA `(.L_x_13682) ;  /* 0x0000002000000947 */ /* 0x000fea0003800000 */
[----:B------:R-:W-:Y:S05]  /*04a0*/  BRA `(.L_x_13683) ;  /* 0x0000002000007947 */ /* 0x000fea0003800000 */
.L_x_13681:
[----:B-----5:R-:W-:-:S05]  /*04b0*/  FADD.FTZ R57, R10, R57 ;  /* 0x000000390a397221 */ /* 0x020fca0000010000 */
.L_x_13682:
[----:B------:R-:W-:Y:S02]  /*04c0*/  MOV R46, R57 ;  /* 0x00000039002e7202 */ /* 0x000fe40000000f00 */
.L_x_13683:
[----:B------:R-:W-:Y:S01]  /*04d0*/  FMUL.FTZ R58, R51, R3 ;  /* 0x00000003333a7220 */ /* 0x000fe20000410000 */
[----:B------:R-:W-:Y:S05]  /*04e0*/  @P2 BRA `(.L_x_13684) ;  /* 0x0000002000002947 */ /* 0x000fea0003800000 */
[----:B------:R-:W-:Y:S05]  /*04f0*/  @P0 BRA `(.L_x_13685) ;  /* 0x0000002000000947 */ /* 0x000fea0003800000 */
[----:B------:R-:W-:Y:S05]  /*0500*/  BRA `(.L_x_13686) ;  /* 0x0000002000007947 */ /* 0x000fea0003800000 */
.L_x_13684:
[----:B-----5:R-:W-:-:S05]  /*0510*/  FADD.FTZ R58, R11, R58 ;  /* 0x0000003a0b3a7221 */ /* 0x020fca0000010000 */
.L_x_13685:
[----:B------:R-:W-:Y:S02]  /*0520*/  MOV R47, R58 ;  /* 0x0000003a002f7202 */ /* 0x000fe40000000f00 */
.L_x_13686:
[C---:B------:R-:W-:Y:S02]  /*0530*/  IADD3 R7, R4.reuse, 0x20, RZ ;  /* 0x0000002004077810 */ /* 0x040fe40007ffe0ff */
[----:B------:R-:W-:-:S03]  /*0540*/  @P0 LEA R60, P3, R4, c[0x0][0x188], 0x4 ;  /* 0x00006200043c0a11 */ /* 0x000fc600078620ff */
[C---:B------:R-:W-:Y:S01]  /*0550*/  IMAD.WIDE.U32 R48, R7.reuse, R63, c[0x0][0x170] ;  /* 0x00005c0007307625 */ /* 0x040fe200078e003f */
[----:B------:R-:W-:Y:S02]  /*0560*/  @P0 LEA.HI.X R61, R4, c[0x0][0x18c], RZ, 0x4, P3 ;  /* 0x00006300043d0a11 */ /* 0x000fe400018f24ff */
[----:B------:R-:W-:-:S03]  /*0570*/  @P1 LEA R54, P3, R7, c[0x0][0x180], 0x4 ;  /* 0x0000600007361a11 */ /* 0x000fc600078620ff */
[----:B------:R0:W-:Y:S01]  /*0580*/  @P0 STG.E.128 [R60.64], R44 ;  /* 0x0000002c3c000986 */ /* 0x0001e2000c101d04 */
[----:B------:R-:W-:-:S03]  /*0590*/  @P1 LEA.HI.X R55, R7, c[0x0][0x184], RZ, 0x4, P3 ;  /* 0x0000610007371a11 */ /* 0x000fc600018f24ff */
[----:B------:R-:W2:Y:S04]  /*05a0*/  LDG.E.128 R48, [R48.64] ;  /* 0x0000000430307981 */ /* 0x000ea8000c1e1d00 */
[----:B-----5:R0:W5:Y:S01]  /*05b0*/  @P1 LDG.E.128 R8, [R54.64] ;  /* 0x0000000436081981 */ /* 0x020162000c1e1d00 */
[----:B--2---:R-:W-:Y:S01]  /*05c0*/  FMUL.FTZ R53, R48, R3 ;  /* 0x0000000330357220 */ /* 0x004fe20000410000 */
[----:B------:R-:W-:Y:S05]  /*05d0*/  @P2 BRA `(.L_x_13687) ;  /* 0x0000002000002947 */ /* 0x000fea0003800000 */
[----:B0-----:R-:W-:Y:S05]  /*05e0*/  @P0 BRA `(.L_x_13688) ;  /* 0x0000002000000947 */ /* 0x001fea0003800000 */
[----:B------:R-:W-:Y:S05]  /*05f0*/  BRA `(.L_x_13689) ;  /* 0x0000002000007947 */ /* 0x000fea0003800000 */
.L_x_13687:
[----:B0----5:R-:W-:-:S05]  /*0600*/  FADD.FTZ R53, R8, R53 ;  /* 0x0000003508357221 */ /* 0x021fca0000010000 */
.L_x_13688:
[----:B------:R-:W-:Y:S02]  /*0610*/  MOV R44, R53 ;  /* 0x00000035002c7202 */ /* 0x000fe40000000f00 */
.L_x_13689:
[----:B------:R-:W-:Y:S01]  /*0620*/  FMUL.FTZ R52, R49, R3 ;  /* 0x0000000331347220 */ /* 0x000fe20000410000 */
[----:B------:R-:W-:Y:S05]  /*0630*/  @P2 BRA `(.L_x_13690) ;  /* 0x0000002000002947 */ /* 0x000fea0003800000 */
[----:B------:R-:W-:Y:S05]  /*0640*/  @P0 BRA `(.L_x_13691) ;  /* 0x0000002000000947 */ /* 0x000fea0003800000 */
[----:B------:R-:W-:Y:S05]  /*0650*/  BRA `(.L_x_13692) ;  /* 0x0000002000007947 */ /* 0x000fea0003800000 */
.L_x_13690:
[----:B-----5:R-:W-:-:S05]  /*0660*/  FADD.FTZ R52, R9, R52 ;  /* 0x0000003409347221 */ /* 0x020fca0000010000 */
.L_x_13691:
[----:B------:R-:W-:Y:S02]  /*0670*/  MOV R45, R52 ;  /* 0x00000034002d7202 */ /* 0x000fe40000000f00 */
.L_x_13692:
[----:B------:R-:W-:Y:S01]  /*0680*/  FMUL.FTZ R55, R50, R3 ;  /* 0x0000000332377220 */ /* 0x000fe20000410000 */
[----:B------:R-:W-:Y:S05]  /*0690*/  @P2 BRA `(.L_x_13693) ;  /* 0x0000002000002947 */ /* 0x000fea0003800000 */
[----:B------:R-:W-:Y:S05]  /*06a0*/  @P0 BRA `(.L_x_13694) ;  /* 0x0000002000000947 */ /* 0x000fea0003800000 */
[----:B------:R-:W-:Y:S05]  /*06b0*/  BRA `(.L_x_13695) ;  /* 0x0000002000007947 */ /* 0x000fea0003800000 */
.L_x_13693:
[----:B-----5:R-:W-:-:S05]  /*06c0*/  FADD.FTZ R55, R10, R55 ;  /* 0x000000370a377221 */ /* 0x020fca0000010000 */
.L_x_13694:
[----:B------:R-:W-:Y:S02]  /*06d0*/  MOV R46, R55 ;  /* 0x00000037002e7202 */ /* 0x000fe40000000f00 */
.L_x_13695:
[----:B------:R-:W-:Y:S01]  /*06e0*/  FMUL.FTZ R56, R51, R3 ;  /* 0x0000000333387220 */ /* 0x000fe20000410000 */
[----:B------:R-:W-:Y:S05]  /*06f0*/  @P2 BRA `(.L_x_13696) ;  /* 0x0000002000002947 */ /* 0x000fea0003800000 */
[----:B------:R-:W-:Y:S05]  /*0700*/  @P0 BRA `(.L_x_13697) ;  /* 0x0000002000000947 */ /* 0x000fea0003800000 */
[----:B------:R-:W-:Y:S05]  /*0710*/  BRA `(.L_x_13698) ;  /* 0x0000002000007947 */ /* 0x000fea0003800000 */
.L_x_13696:
[----:B-----5:R-:W-:-:S05]  /*0720*/  FADD.FTZ R56, R11, R56 ;  /* 0x000000380b387221 */ /* 0x020fca0000010000 */
.L_x_13697:
[----:B------:R-:W-:Y:S02]  /*0730*/  MOV R47, R56 ;  /* 0x00000038002f7202 */ /* 0x000fe40000000f00 */
.L_x_13698:
[----:B------:R-:W-:Y:S02]  /*0740*/  IADD3 R54, R4, 0x40, RZ ;  /* 0x0000004004367810 */ /* 0x000fe40007ffe0ff */
        /* <DEDUP_REMOVED lines=12> */
.L_x_13699:
[----:B0----5:R-:W-:-:S05]  /*0810*/  FADD.FTZ R59, R8, R59 ;  /* 0x0000003b083b7221 */ /* 0x021fca0000010000 */
.L_x_13700:
[----:B------:R-:W-:Y:S02]  /*0820*/  MOV R44, R59 ;  /* 0x0000003b002c7202 */ /* 0x000fe40000000f00 */
.L_x_13701:
[----:B------:R-:W-:Y:S01]  /*0830*/  FMUL.FTZ R60, R49, R3 ;  /* 0x00000003313c7220 */ /* 0x000fe20000410000 */
[----:B------:R-:W-:Y:S05]  /*0840*/  @P2 BRA `(.L_x_13702) ;  /* 0x0000002000002947 */ /* 0x000fea0003800000 */
[----:B------:R-:W-:Y:S05]  /*0850*/  @P0 BRA `(.L_x_13703) ;  /* 0x0000002000000947 */ /* 0x000fea0003800000 */
[----:B------:R-:W-:Y:S05]  /*0860*/  BRA `(.L_x_13704) ;  /* 0x0000002000007947 */ /* 0x000fea0003800000 */
.L_x_13702:
[----:B-----5:R-:W-:-:S05]  /*0870*/  FADD.FTZ R60, R9, R60 ;  /* 0x0000003c093c7221 */ /* 0x020fca0000010000 */
.L_x_13703:
[----:B------:R-:W-:Y:S02]  /*0880*/  MOV R45, R60 ;  /* 0x0000003c002d7202 */ /* 0x000fe40000000f00 */
.L_x_13704:
[----:B------:R-:W-:Y:S01]  /*0890*/  FMUL.FTZ R61, R50, R3 ;  /* 0x00000003323d7220 */ /* 0x000fe20000410000 */
[----:B------:R-:W-:Y:S05]  /*08a0*/  @P2 BRA `(.L_x_13705) ;  /* 0x0000002000002947 */ /* 0x000fea0003800000 */
[----:B------:R-:W-:Y:S05]  /*08b0*/  @P0 BRA `(.L_x_13706) ;  /* 0x0000002000000947 */ /* 0x000fea0003800000 */
[----:B------:R-:W-:Y:S05]  /*08c0*/  BRA `(.L_x_13707) ;  /* 0x0000002000007947 */ /* 0x000fea0003800000 */
.L_x_13705:
[----:B-----5:R-:W-:-:S05]  /*08d0*/  FADD.FTZ R61, R10, R61 ;  /* 0x0000003d0a3d7221 */ /* 0x020fca0000010000 */
.L_x_13706:
[----:B------:R-:W-:Y:S02]  /*08e0*/  MOV R46, R61 ;  /* 0x0000003d002e7202 */ /* 0x000fe40000000f00 */
.L_x_13707:
[----:B------:R-:W-:Y:S01]  /*08f0*/  FMUL.FTZ R66, R51, R3 ;  /* 0x0000000333427220 */ /* 0x000fe20000410000 */
[----:B------:R-:W-:Y:S05]  /*0900*/  @P2 BRA `(.L_x_13708) ;  /* 0x0000002000002947 */ /* 0x000fea0003800000 */
[----:B------:R-:W-:Y:S05]  /*0910*/  @P0 BRA `(.L_x_13709) ;  /* 0x0000002000000947 */ /* 0x000fea0003800000 */
[----:B------:R-:W-:Y:S05]  /*0920*/  BRA `(.L_x_13710) ;  /* 0x0000002000007947 */ /* 0x000fea0003800000 */
.L_x_13708:
[----:B-----5:R-:W-:-:S05]  /*0930*/  FADD.FTZ R66, R11, R66 ;  /* 0x000000420b427221 */ /* 0x020fca0000010000 */
.L_x_13709:
[----:B------:R-:W-:Y:S02]  /*0940*/  MOV R47, R66 ;  /* 0x00000042002f7202 */ /* 0x000fe40000000f00 */
.L_x_13710:
[----:B------:R-:W-:Y:S02]  /*0950*/  IADD3 R62, R4, 0x60, RZ ;  /* 0x00000060043e7810 */ /* 0x000fe40007ffe0ff */
[----:B------:R-:W-:-:S03]  /*0960*/  @P0 LEA R70, P3, R54, c[0x0][0x188], 0x4 ;  /* 0x0000620036460a11 */ /* 0x000fc600078620ff */
[----:B------:R-:W-:Y:S01]  /*0970*/  IMAD.WIDE.U32 R48, R62, R63, c[0x0][0x170] ;  /* 0x00005c003e307625 */ /* 0x000fe200078e003f */
        /* <DEDUP_REMOVED lines=10> */
.L_x_13711:
[----:B0----5:R-:W-:-:S05]  /*0a20*/  FADD.FTZ R69, R8, R69 ;  /* 0x0000004508457221 */ /* 0x021fca0000010000 */
.L_x_13712:
[----:B------:R-:W-:Y:S02]  /*0a30*/  MOV R44, R69 ;  /* 0x00000045002c7202 */ /* 0x000fe40000000f00 */
.L_x_13713:
[----:B------:R-:W-:Y:S01]  /*0a40*/  FMUL.FTZ R64, R49, R3 ;  /* 0x0000000331407220 */ /* 0x000fe20000410000 */
[----:B------:R-:W-:Y:S05]  /*0a50*/  @P2 BRA `(.L_x_13714) ;  /* 0x0000002000002947 */ /* 0x000fea0003800000 */
[----:B------:R-:W-:Y:S05]  /*0a60*/  @P0 BRA `(.L_x_13715) ;  /* 0x0000002000000947 */ /* 0x000fea0003800000 */
[----:B------:R-:W-:Y:S05]  /*0a70*/  BRA `(.L_x_13716) ;  /* 0x0000002000007947 */ /* 0x000fea0003800000 */
.L_x_13714:
[----:B-----5:R-:W-:-:S05]  /*0a80*/  FADD.FTZ R64, R9, R64 ;  /* 0x0000004009407221 */ /* 0x020fca0000010000 */
.L_x_13715:
[----:B------:R-:W-:Y:S02]  /*0a90*/  MOV R45, R64 ;  /* 0x00000040002d7202 */ /* 0x000fe40000000f00 */
.L_x_13716:
[----:B------:R-:W-:Y:S01]  /*0aa0*/  FMUL.FTZ R63, R50, R3 ;  /* 0x00000003323f7220 */ /* 0x000fe20000410000 */
[----:B------:R-:W-:Y:S05]  /*0ab0*/  @P2 BRA `(.L_x_13717) ;  /* 0x0000002000002947 */ /* 0x000fea0003800000 */
[----:B------:R-:W-:Y:S05]  /*0ac0*/  @P0 BRA `(.L_x_13718) ;  /* 0x0000002000000947 */ /* 0x000fea0003800000 */
[----:B------:R-:W-:Y:S05]  /*0ad0*/  BRA `(.L_x_13719) ;  /* 0x0000002000007947 */ /* 0x000fea0003800000 */
.L_x_13717:
[----:B-----5:R-:W-:-:S05]  /*0ae0*/  FADD.FTZ R63, R10, R63 ;  /* 0x0000003f0a3f7221 */ /* 0x020fca0000010000 */
.L_x_13718:
[----:B------:R-:W-:Y:S02]  /*0af0*/  MOV R46, R63 ;  /* 0x0000003f002e7202 */ /* 0x000fe40000000f00 */
.L_x_13719:
[----:B------:R-:W-:Y:S01]  /*0b00*/  FMUL.FTZ R68, R51, R3 ;  /* 0x0000000333447220 */ /* 0x000fe20000410000 */
[----:B------:R-:W-:Y:S05]  /*0b10*/  @P2 BRA `(.L_x_13720) ;  /* 0x0000002000002947 */ /* 0x000fea0003800000 */
[----:B------:R-:W-:Y:S05]  /*0b20*/  @P0 BRA `(.L_x_13721) ;  /* 0x0000002000000947 */ /* 0x000fea0003800000 */
[----:B------:R-:W-:Y:S05]  /*0b30*/  BRA `(.L_x_13722) ;  /* 0x0000002000007947 */ /* 0x000fea0003800000 */
.L_x_13720:
[----:B-----5:R-:W-:-:S05]  /*0b40*/  FADD.FTZ R68, R11, R68 ;  /* 0x000000440b447221 */ /* 0x020fca0000010000 */
.L_x_13721:
[----:B------:R-:W-:Y:S02]  /*0b50*/  MOV R47, R68 ;  /* 0x00000044002f7202 */ /* 0x000fe40000000f00 */
.L_x_13722:
[----:B------:R-:W-:Y:S01]  /*0b60*/  FADD.FTZ R3, RZ, R5 ;  /* 0x00000005ff037221 */ /* 0x000fe20000010000 */
[----:B------:R-:W-:-:S02]  /*0b70*/  @P0 LEA R48, P1, R62, c[0x0][0x188], 0x4 ;  /* 0x000062003e300a11 */ /* 0x000fc400078220ff */
        /* <DEDUP_REMOVED lines=18> */
[----:B------:R-:W-:Y:S05]  /*0ca0*/  BRA.DIV ~URZ, `(.L_x_13723) ;  /* 0x000008427f007947 */ /* 0x000fea000b800000 */
[----:B------:R0:W1:Y:S02]  /*0cb0*/  SHFL.BFLY PT, R50, R48, 0x1, 0x1f ;  /* 0x0c201f0030327f89 */ /* 0x00006400000e0000 */
.L_x_13727:
[----:B-1----:R-:W-:Y:S01]  /*0cc0*/  FADD.FTZ R65, R48, R50 ;  /* 0x0000003230417221 */ /* 0x002fe20000010000 */
[----:B------:R-:W-:Y:S05]  /*0cd0*/  BRA.DIV ~URZ, `(.L_x_13724) ;  /* 0x000008827f007947 */ /* 0x000fea000b800000 */
[----:B0-----:R-:W0:Y:S02]  /*0ce0*/  SHFL.BFLY PT, R48, R65, 0x2, 0x1f ;  /* 0x0c401f0041307f89 */ /* 0x001e2400000e0000 */
        /* <DEDUP_REMOVED lines=49> */
.L_x_13728:
[----:B------:R-:W-:Y:S01]  /*1000*/  MOV R49, c[0x0][0x1e0] ;  /* 0x0000780000317a02 */ /* 0x000fe20000000f00 */
[----:B-1----:R-:W-:Y:S01]  /*1010*/  FADD.FTZ R50, R50, R65 ;  /* 0x0000004132327221 */ /* 0x002fe20000010000 */
[----:B------:R-:W-:Y:S01]  /*1020*/  ISETP.NE.AND P1, PT, RZ, UR6, PT ;  /* 0x00000006ff007c0c */ /* 0x000fe2000bf25270 */
[----:B------:R-:W-:Y:S02]  /*1030*/  HFMA2.MMA R3, -RZ, RZ, 0, 2.384185791015625e-07 ;  /* 0x00000004ff037435 */ /* 0x000fe400000001ff */
[----:B------:R-:W-:Y:S01]  /*1040*/  FFMA.FTZ R49, R50, R49, c[0x0][0x228] ;  /* 0x00008a0032317623 */ /* 0x000fe20000010031 */
[C---:B------:R-:W-:Y:S01]  /*1050*/  FSEL R67, R48.reuse, RZ, !P1 ;  /* 0x000000ff30437208 */ /* 0x040fe20004800000 */
[----:B------:R-:W-:-:S04]  /*1060*/  FMUL.FTZ R50, R48, R48 ;  /* 0x0000003030327220 */ /* 0x000fc80000410000 */
[----:B------:R-:W-:Y:S01]  /*1070*/  FADD.FTZ R6, -R67, R6 ;  /* 0x0000000643067221 */ /* 0x000fe20000010100 */
[----:B------:R-:W-:Y:S01]  /*1080*/  FSEL R50, R50, RZ, P1 ;  /* 0x000000ff32327208 */ /* 0x000fe20000800000 */
[----:B------:R-:W-:-:S04]  /*1090*/  @!P2 IMAD.WIDE R70, R0, R3, c[0x0][0x1a0] ;  /* 0x000068000046a625 */ /* 0x000fc800078e0203 */
[----:B------:R-:W-:Y:S01]  /*10a0*/  FADD.FTZ R49, R49, R50 ;  /* 0x0000003231317221 */ /* 0x000fe20000010000 */
[----:B------:R1:W-:Y:S01]  /*10b0*/  @!P2 STG.E [R70.64], R48 ;  /* 0x000000304600a986 */ /* 0x0003e2000c101904 */
[----:B------:R-:W-:Y:S02]  /*10c0*/  @!P2 IMAD.WIDE R50, R0, R3, c[0x0][0x1a8] ;  /* 0x00006a000032a625 */ /* 0x000fe400078e0203 */
[----:B0-----:R-:W0:Y:S02]  /*10d0*/  MUFU.RSQ R65, R49 ;  /* 0x0000003100417308 */ /* 0x001e240000001400 */
[C---:B------:R-:W-:Y:S02]  /*10e0*/  FADD.FTZ R58, -R67.reuse, R58 ;  /* 0x0000003a433a7221 */ /* 0x040fe40000010100 */
[C---:B------:R-:W-:Y:S02]  /*10f0*/  FADD.FTZ R56, -R67.reuse, R56 ;  /* 0x0000003843387221 */ /* 0x040fe40000010100 */
[----:B------:R-:W-:-:S02]  /*1100*/  FADD.FTZ R60, -R67, R60 ;  /* 0x0000003c433c7221 */ /* 0x000fc40000010100 */
[C---:B------:R-:W-:Y:S01]  /*1110*/  FADD.FTZ R74, -R67.reuse, R61 ;  /* 0x0000003d434a7221 */ /* 0x040fe20000010100 */
[C---:B-1----:R-:W-:Y:S01]  /*1120*/  LEA R70, P1, R4.reuse, c[0x0][0x208], 0x4 ;  /* 0x0000820004467a11 */ /* 0x042fe200078220ff */
[C---:B------:R-:W-:Y:S02]  /*1130*/  FADD.FTZ R48, -R67.reuse, R57 ;  /* 0x0000003943307221 */ /* 0x040fe40000010100 */
[C---:B------:R-:W-:Y:S01]  /*1140*/  FADD.FTZ R66, -R67.reuse, R66 ;  /* 0x0000004243427221 */ /* 0x040fe20000010100 */
[----:B------:R-:W-:Y:S01]  /*1150*/  LEA.HI.X R71, R4, c[0x0][0x20c], RZ, 0x4, P1 ;  /* 0x0000830004477a11 */ /* 0x000fe200008f24ff */
[----:B------:R-:W-:Y:S01]  /*1160*/  FADD.FTZ R4, -R67, R5 ;  /* 0x0000000543047221 */ /* 0x000fe20000010100 */
[----:B------:R-:W-:Y:S01]  /*1170*/  LEA R72, P1, R7, c[0x0][0x208], 0x4 ;  /* 0x0000820007487a11 */ /* 0x000fe200078220ff */
[C---:B0-----:R-:W-:Y:S01]  /*1180*/  FMUL.FTZ R49, R65.reuse, R48 ;  /* 0x0000003041317220 */ /* 0x041fe20000410000 */
[----:B------:R0:W-:Y:S01]  /*1190*/  @!P2 STG.E [R50.64], R65 ;  /* 0x000000413200a986 */ /* 0x0001e2000c101904 */
[----:B------:R-:W-:Y:S01]  /*11a0*/  FMUL.FTZ R6, R65, R6 ;  /* 0x0000000641067220 */ /* 0x000fe20000410000 */
[----:B------:R-:W-:Y:S01]  /*11b0*/  LEA.HI.X R73, R7, c[0x0][0x20c], RZ, 0x4, P1 ;  /* 0x0000830007497a11 */ /* 0x000fe200008f24ff */
[----:B------:R-:W-:-:S02]  /*11c0*/  FMUL.FTZ R58, R65, R58 ;  /* 0x0000003a413a7220 */ /* 0x000fc40000410000 */
[----:B------:R-:W-:Y:S02]  /*11d0*/  FMUL.FTZ R5, R65, R4 ;  /* 0x0000000441057220 */ /* 0x000fe40000410000 */
[----:B------:R-:W-:Y:S02]  /*11e0*/  FADD.FTZ R4, -R67, R53 ;  /* 0x0000003543047221 */ /* 0x000fe40000010100 */
[----:B------:R-:W-:Y:S02]  /*11f0*/  FFMA.FTZ R48, R28, R5, R12 ;  /* 0x000000051c307223 */ /* 0x000fe4000001000c */
[----:B------:R-:W-:Y:S02]  /*1200*/  FMUL.FTZ R56, R65, R56 ;  /* 0x0000003841387220 */ /* 0x000fe40000410000 */
[----:B0-----:R-:W-:Y:S02]  /*1210*/  FFMA.FTZ R50, R30, R49, R14 ;  /* 0x000000311e327223 */ /* 0x001fe4000001000e */
[----:B------:R-:W-:-:S02]  /*1220*/  FFMA.FTZ R49, R29, R6, R13 ;  /* 0x000000061d317223 */ /* 0x000fc4000001000d */
[----:B------:R-:W-:Y:S02]  /*1230*/  FFMA.FTZ R51, R31, R58, R15 ;  /* 0x0000003a1f337223 */ /* 0x000fe4000001000f */
[C---:B------:R-:W-:Y:S02]  /*1240*/  FADD.FTZ R6, -R67.reuse, R52 ;  /* 0x0000003443067221 */ /* 0x040fe40000010100 */
[C---:B------:R-:W-:Y:S01]  /*1250*/  FADD.FTZ R52, -R67.reuse, R55 ;  /* 0x0000003743347221 */ /* 0x040fe20000010100 */
[----:B------:R0:W-:Y:S01]  /*1260*/  STG.E.128 [R70.64], R48 ;  /* 0x0000003046007986 */ /* 0x0001e2000c101d04 */
[----:B------:R-:W-:Y:S02]  /*1270*/  FADD.FTZ R58, -R67, R59 ;  /* 0x0000003b433a7221 */ /* 0x000fe40000010100 */
[----:B------:R-:W-:Y:S01]  /*1280*/  FMUL.FTZ R5, R65, R52 ;  /* 0x0000003441057220 */ /* 0x000fe20000410000 */
[----:B------:R-:W-:Y:S01]  /*1290*/  LEA R52, P1, R54, c[0x0][0x208], 0x4 ;  /* 0x0000820036347a11 */ /* 0x000fe200078220ff */
[----:B------:R-:W-:Y:S01]  /*12a0*/  FFMA.FTZ R7, R35, R56, R19 ;  /* 0x0000003823077223 */ /* 0x000fe20000010013 */
[----:B------:R-:W-:Y:S01]  /*12b0*/  LEA R56, P2, R62, c[0x0][0x208], 0x4 ;  /* 0x000082003e387a11 */ /* 0x000fe200078420ff */
[----:B------:R-:W-:Y:S01]  /*12c0*/  FADD.FTZ R68, -R67, R68 ;  /* 0x0000004443447221 */ /* 0x000fe20000010100 */
[----:B------:R-:W-:Y:S01]  /*12d0*/  LEA.HI.X R53, R54, c[0x0][0x20c], RZ, 0x4, P1 ;  /* 0x0000830036357a11 */ /* 0x000fe200008f24ff */
[C---:B------:R-:W-:Y:S01]  /*12e0*/  FMUL.FTZ R60, R65.reuse, R60 ;  /* 0x0000003c413c7220 */ /* 0x040fe20000410000 */
[----:B------:R-:W-:Y:S01]  /*12f0*/  LEA.HI.X R57, R62, c[0x0][0x20c], RZ, 0x4, P2 ;  /* 0x000083003e397a11 */ /* 0x000fe200010f24ff */
[----:B------:R-:W-:-:S02]  /*1300*/  FMUL.FTZ R66, R65, R66 ;  /* 0x0000004241427220 */ /* 0x000fc40000410000 */
[----:B------:R-:W-:Y:S02]  /*1310*/  FMUL.FTZ R68, R65, R68 ;  /* 0x0000004441447220 */ /* 0x000fe40000410000 */
[----:B------:R-:W-:Y:S02]  /*1320*/  IMAD R0, R3, c[0x0][0x160], R0 ;  /* 0x0000580003007a24 */ /* 0x000fe400078e0200 */
[C---:B0-----:R-:W-:Y:S02]  /*1330*/  FMUL.FTZ R50, R65.reuse, R6 ;  /* 0x0000000641327220 */ /* 0x041fe40000410000 */
[----:B------:R-:W-:Y:S01]  /*1340*/  FMUL.FTZ R49, R65, R4 ;  /* 0x0000000441317220 */ /* 0x000fe20000410000 */
[----:B------:R-:W-:Y:S01]  /*1350*/  ISETP.GE.AND P1, PT, R0, c[0x0][0x164], PT ;  /* 0x0000590000007a0c */ /* 0x000fe20003f26270 */
[----:B------:R-:W-:Y:S02]  /*1360*/  FFMA.FTZ R6, R34, R5, R18 ;  /* 0x0000000522067223 */ /* 0x000fe40000010012 */
[----:B------:R-:W-:-:S02]  /*1370*/  FADD.FTZ R48, -R67, R69 ;  /* 0x0000004543307221 */ /* 0x000fc40000010100 */
[----:B------:R-:W-:Y:S02]  /*1380*/  FFMA.FTZ R5, R33, R50, R17 ;  /* 0x0000003221057223 */ /* 0x000fe40000010011 */
[C---:B------:R-:W-:Y:S02]  /*1390*/  FADD.FTZ R50, -R67.reuse, R64 ;  /* 0x0000004043327221 */ /* 0x040fe40000010100 */
[----:B------:R-:W-:Y:S02]  /*13a0*/  FFMA.FTZ R4, R32, R49, R16 ;  /* 0x0000003120047223 */ /* 0x000fe40000010010 */
[----:B------:R-:W-:Y:S02]  /*13b0*/  FADD.FTZ R64, -R67, R63 ;  /* 0x0000003f43407221 */ /* 0x000fe40000010100 */
[C---:B------:R-:W-:Y:S01]  /*13c0*/  FMUL.FTZ R49, R65.reuse, R58 ;  /* 0x0000003a41317220 */ /* 0x040fe20000410000 */
[----:B------:R0:W-:Y:S01]  /*13d0*/  STG.E.128 [R72.64], R4 ;  /* 0x0000000448007986 */ /* 0x0001e2000c101d04 */
[----:B------:R-:W-:-:S02]  /*13e0*/  FMUL.FTZ R55, R65, R48 ;  /* 0x0000003041377220 */ /* 0x000fc40000410000 */
[C---:B------:R-:W-:Y:S02]  /*13f0*/  FMUL.FTZ R51, R65.reuse, R74 ;  /* 0x0000004a41337220 */ /* 0x040fe40000410000 */
[C---:B------:R-:W-:Y:S02]  /*1400*/  FMUL.FTZ R48, R65.reuse, R50 ;  /* 0x0000003241307220 */ /* 0x040fe40000410000 */
[----:B------:R-:W-:-:S04]  /*1410*/  FMUL.FTZ R59, R65, R64 ;  /* 0x00000040413b7220 */ /* 0x000fc80000410000 */
[----:B------:R-:W-:Y:S02]  /*1420*/  FFMA.FTZ R50, R42, R59, R26 ;  /* 0x0000003b2a327223 */ /* 0x000fe4000001001a */
[----:B0-----:R-:W-:Y:S02]  /*1430*/  FFMA.FTZ R4, R36, R49, R20 ;  /* 0x0000003124047223 */ /* 0x001fe40000010014 */
[----:B------:R-:W-:Y:S02]  /*1440*/  FFMA.FTZ R7, R39, R66, R23 ;  /* 0x0000004227077223 */ /* 0x000fe40000010017 */
[----:B------:R-:W-:Y:S02]  /*1450*/  FFMA.FTZ R6, R38, R51, R22 ;  /* 0x0000003326067223 */ /* 0x000fe40000010016 */
[----:B------:R-:W-:Y:S02]  /*1460*/  FFMA.FTZ R5, R37, R60, R21 ;  /* 0x0000003c25057223 */ /* 0x000fe40000010015 */
[----:B------:R-:W-:-:S02]  /*1470*/  FFMA.FTZ R49, R41, R48, R25 ;  /* 0x0000003029317223 */ /* 0x000fc40000010019 */
[----:B------:R-:W-:Y:S01]  /*1480*/  FFMA.FTZ R51, R43, R68, R27 ;  /* 0x000000442b337223 */ /* 0x000fe2000001001b */
[----:B------:R0:W-:Y:S01]  /*1490*/  STG.E.128 [R52.64], R4 ;  /* 0x0000000434007986 */ /* 0x0001e2000c101d04 */
[----:B------:R-:W-:-:S05]  /*14a0*/  FFMA.FTZ R48, R40, R55, R24 ;  /* 0x0000003728307223 */ /* 0x000fca0000010018 */
[----:B------:R0:W-:Y:S02]  /*14b0*/  STG.E.128 [R56.64], R48 ;  /* 0x0000003038007986 */ /* 0x0001e4000c101d04 */
[----:B0----5:R-:W-:Y:S01]  /*14c0*/  @P1 CALL.REL.NOINC `(.L_x_13725) ;  /* 0x0000001000001944 */ /* 0x021fe20003c00000 */
[----:B------:R-:W-:Y:S05]  /*14d0*/  BRA `(.L_x_13726) ;  /* 0xffffed9000007947 */ /* 0x000fea000383ffff */
.L_x_13725:
[----:B------:R-:W-:Y:S05]  /*14e0*/  EXIT ;  /* 0x000000000000794d */ /* 0x000fea0003800000 */
.L_x_13723:
[----:B------:R-:W-:Y:S01]  /*14f0*/  HFMA2.MMA R49, -RZ, RZ, 0, 5.9604644775390625e-08 ;  /* 0x00000001ff317435 */ /* 0x000fe200000001ff */
[----:B------:R-:W-:Y:S02]  /*1500*/  MOV R65, R48 ;  /* 0x0000003000417202 */ /* 0x000fe40000000f00 */
[----:B------:R-:W-:Y:S02]  /*1510*/  MOV R50, 0x1f ;  /* 0x0000001f00327802 */ /* 0x000fe40000000f00 */
[----:B------:R-:W-:Y:S02]  /*1520*/  MOV R3, 0xffffffff ;  /* 0xffffffff00037802 */ /* 0x000fe40000000f00 */
[----:B------:R-:W-:Y:S02]  /*1530*/  MOV R51, 0x1550 ;  /* 0x0000155000337802 */ /* 0x000fe40000000f00 */
[----:B-----5:R-:W-:Y:S05]  /*1540*/  CALL.REL.NOINC `($__internal_145_$__cuda_sm70_shflsync_bfly_p) ;  /* 0x0000058000007944 */ /* 0x020fea0003c00000 */
[----:B01----:R-:W-:Y:S05]  /*1550*/  BRA `(.L_x_13727) ;  /* 0xfffff76000007947 */ /* 0x003fea000383ffff */
.L_x_13724:
[----:B------:R-:W-:Y:S01]  /*1560*/  HFMA2.MMA R49, -RZ, RZ, 0, 1.1920928955078125e-07 ;  /* 0x00000002ff317435 */ /* 0x000fe200000001ff */
[----:B------:R-:W-:-:S02]  /*1570*/  MOV R50, 0x1f ;  /* 0x0000001f00327802 */ /* 0x000fc40000000f00 */
[----:B------:R-:W-:Y:S02]  /*1580*/  MOV R3, 0xffffffff ;  /* 0xffffffff00037802 */ /* 0x000fe40000000f00 */
[----:B------:R-:W-:Y:S02]  /*1590*/  MOV R51, 0x15b0 ;  /* 0x000015b000337802 */ /* 0x000fe40000000f00 */
[----:B0----5:R-:W-:Y:S05]  /*15a0*/  CALL.REL.NOINC `($__internal_145_$__cuda_sm70_shflsync_bfly_p) ;  /* 0x0000052000007944 */ /* 0x021fea0003c00000 */
[----:B0-----:R-:W-:Y:S01]  /*15b0*/  HFMA2.MMA R49, -RZ, RZ, 0, 2.384185791015625e-07 ;  /* 0x00000004ff317435 */ /* 0x001fe200000001ff */
[----:B-1----:R-:W-:Y:S01]  /*15c0*/  FADD.FTZ R65, R65, R50 ;  /* 0x0000003241417221 */ /* 0x002fe20000010000 */
[----:B------:R-:W-:Y:S02]  /*15d0*/  MOV R50, 0x1f ;  /* 0x0000001f00327802 */ /* 0x000fe40000000f00 */
[----:B------:R-:W-:Y:S02]  /*15e0*/  MOV R3, 0xffffffff ;  /* 0xffffffff00037802 */ /* 0x000fe40000000f00 */
[----:B------:R-:W-:Y:S02]  /*15f0*/  MOV R51, 0x1610 ;  /* 0x0000161000337802 */ /* 0x000fe40000000f00 */
[----:B------:R-:W-:Y:S05]  /*1600*/  CALL.REL.NOINC `($__internal_145_$__cuda_sm70_shflsync_bfly_p) ;  /* 0x000004c000007944 */ /* 0x000fea0003c00000 */
[----:B0-----:R-:W-:Y:S01]  /*1610*/  HFMA2.MMA R49, -RZ, RZ, 0, 4.76837158203125e-07 ;  /* 0x00000008ff317435 */ /* 0x001fe200000001ff */
[----:B-1----:R-:W-:Y:S01]  /*1620*/  FADD.FTZ R65, R65, R50 ;  /* 0x0000003241417221 */ /* 0x002fe20000010000 */
[----:B------:R-:W-:-:S02]  /*1630*/  MOV R50, 0x1f ;  /* 0x0000001f00327802 */ /* 0x000fc40000000f00 */
[----:B------:R-:W-:Y:S02]  /*1640*/  MOV R3, 0xffffffff ;  /* 0xffffffff00037802 */ /* 0x000fe40000000f00 */
[----:B------:R-:W-:Y:S02]  /*1650*/  MOV R51, 0x1670 ;  /* 0x0000167000337802 */ /* 0x000fe40000000f00 */
[----:B------:R-:W-:Y:S05]  /*1660*/  CALL.REL.NOINC `($__internal_145_$__cuda_sm70_shflsync_bfly_p) ;  /* 0x0000046000007944 */ /* 0x000fea0003c00000 */
[----:B0-----:R-:W-:Y:S01]  /*1670*/  HFMA2.MMA R49, -RZ, RZ, 0, 9.5367431640625e-07 ;  /* 0x00000010ff317435 */ /* 0x001fe200000001ff */
[----:B-1----:R-:W-:Y:S01]  /*1680*/  FADD.FTZ R65, R65, R50 ;  /* 0x0000003241417221 */ /* 0x002fe20000010000 */
[----:B------:R-:W-:Y:S02]  /*1690*/  MOV R50, 0x1f ;  /* 0x0000001f00327802 */ /* 0x000fe40000000f00 */
[----:B------:R-:W-:Y:S02]  /*16a0*/  MOV R3, 0xffffffff ;  /* 0xffffffff00037802 */ /* 0x000fe40000000f00 */
[----:B------:R-:W-:Y:S02]  /*16b0*/  MOV R51, 0x16d0 ;  /* 0x000016d000337802 */ /* 0x000fe40000000f00 */
[----:B------:R-:W-:Y:S05]  /*16c0*/  CALL.REL.NOINC `($__internal_145_$__cuda_sm70_shflsync_bfly_p) ;  /* 0x0000040000007944 */ /* 0x000fea0003c00000 */
[----:B-1----:R-:W-:Y:S01]  /*16d0*/  FADD.FTZ R48, R65, R50 ;  /* 0x0000003241307221 */ /* 0x002fe20000010000 */
[----:B0-----:R-:W-:Y:S01]  /*16e0*/  HFMA2.MMA R49, -RZ, RZ, 0, 5.9604644775390625e-08 ;  /* 0x00000001ff317435 */ /* 0x001fe200000001ff */
[----:B------:R-:W-:-:S02]  /*16f0*/  MOV R51, 0x1940 ;  /* 0x0000194000337802 */ /* 0x000fc40000000f00 */
        /* <DEDUP_REMOVED lines=35> */
[----:B------:R-:W-:Y:S05]  /*1930*/  CALL.REL.NOINC `($__internal_145_$__cuda_sm70_shflsync_bfly_p) ;  /* 0x0000019000007944 */ /* 0x000fea0003c00000 */
[----:B0-----:R-:W-:Y:S01]  /*1940*/  HFMA2.MMA R49, -RZ, RZ, 0, 1.1920928955078125e-07 ;  /* 0x00000002ff317435 */ /* 0x001fe200000001ff */
[----:B-1----:R-:W-:Y:S01]  /*1950*/  FADD.FTZ R65, R65, R50 ;  /* 0x0000003241417221 */ /* 0x002fe20000010000 */
[----:B------:R-:W-:Y:S02]  /*1960*/  MOV R50, 0x1f ;  /* 0x0000001f00327802 */ /* 0x000fe40000000f00 */
[----:B------:R-:W-:Y:S02]  /*1970*/  MOV R3, 0xffffffff ;  /* 0xffffffff00037802 */ /* 0x000fe40000000f00 */
[----:B------:R-:W-:Y:S02]  /*1980*/  MOV R51, 0x19a0 ;  /* 0x000019a000337802 */ /* 0x000fe40000000f00 */
[----:B------:R-:W-:Y:S05]  /*1990*/  CALL.REL.NOINC `($__internal_145_$__cuda_sm70_shflsync_bfly_p) ;  /* 0x0000013000007944 */ /* 0x000fea0003c00000 */
[----:B0-----:R-:W-:Y:S01]  /*19a0*/  HFMA2.MMA R49, -RZ, RZ, 0, 2.384185791015625e-07 ;  /* 0x00000004ff317435 */ /* 0x001fe200000001ff */
[----:B-1----:R-:W-:Y:S01]  /*19b0*/  FADD.FTZ R65, R65, R50 ;  /* 0x0000003241417221 */ /* 0x002fe20000010000 */
[----:B------:R-:W-:-:S02]  /*19c0*/  MOV R50, 0x1f ;  /* 0x0000001f00327802 */ /* 0x000fc40000000f00 */
[----:B------:R-:W-:Y:S02]  /*19d0*/  MOV R3, 0xffffffff ;  /* 0xffffffff00037802 */ /* 0x000fe40000000f00 */
[----:B------:R-:W-:Y:S02]  /*19e0*/  MOV R51, 0x1a00 ;  /* 0x00001a0000337802 */ /* 0x000fe40000000f00 */
[----:B------:R-:W-:Y:S05]  /*19f0*/  CALL.REL.NOINC `($__internal_145_$__cuda_sm70_shflsync_bfly_p) ;  /* 0x000000d000007944 */ /* 0x000fea0003c00000 */
[----:B0-----:R-:W-:Y:S01]  /*1a00*/  HFMA2.MMA R49, -RZ, RZ, 0, 4.76837158203125e-07 ;  /* 0x00000008ff317435 */ /* 0x001fe200000001ff */
[----:B-1----:R-:W-:Y:S01]  /*1a10*/  FADD.FTZ R65, R65, R50 ;  /* 0x0000003241417221 */ /* 0x002fe20000010000 */
[----:B------:R-:W-:Y:S02]  /*1a20*/  MOV R50, 0x1f ;  /* 0x0000001f00327802 */ /* 0x000fe40000000f00 */
[----:B------:R-:W-:Y:S02]  /*1a30*/  MOV R3, 0xffffffff ;  /* 0xffffffff00037802 */ /* 0x000fe40000000f00 */
[----:B------:R-:W-:Y:S02]  /*1a40*/  MOV R51, 0x1a60 ;  /* 0x00001a6000337802 */ /* 0x000fe40000000f00 */
[----:B------:R-:W-:Y:S05]  /*1a50*/  CALL.REL.NOINC `($__internal_145_$__cuda_sm70_shflsync_bfly_p) ;  /* 0x0000007000007944 */ /* 0x000fea0003c00000 */
[----:B0-----:R-:W-:Y:S01]  /*1a60*/  HFMA2.MMA R49, -RZ, RZ, 0, 9.5367431640625e-07 ;  /* 0x00000010ff317435 */ /* 0x001fe200000001ff */
[----:B-1----:R-:W-:Y:S01]  /*1a70*/  FADD.FTZ R65, R65, R50 ;  /* 0x0000003241417221 */ /* 0x002fe20000010000 */
[----:B------:R-:W-:-:S02]  /*1a80*/  MOV R50, 0x1f ;  /* 0x0000001f00327802 */ /* 0x000fc40000000f00 */
[----:B------:R-:W-:Y:S02]  /*1a90*/  MOV R3, 0xffffffff ;  /* 0xffffffff00037802 */ /* 0x000fe40000000f00 */
[----:B------:R-:W-:Y:S02]  /*1aa0*/  MOV R51, 0x1ac0 ;  /* 0x00001ac000337802 */ /* 0x000fe40000000f00 */
[----:B------:R-:W-:Y:S05]  /*1ab0*/  CALL.REL.NOINC `($__internal_145_$__cuda_sm70_shflsync_bfly_p) ;  /* 0x0000001000007944 */ /* 0x000fea0003c00000 */
[----:B01----:R-:W-:Y:S05]  /*1ac0*/  BRA `(.L_x_13728) ;  /* 0xfffff53000007947 */ /* 0x003fea000383ffff */
        .weak           $__internal_145_$__cuda_sm70_shflsync_bfly_p
        .type           $__internal_145_$__cuda_sm70_shflsync_bfly_p,@function
        .size           $__internal_145_$__cuda_sm70_shflsync_bfly_p,(.L_x_15337 - $__internal_145_$__cuda_sm70_shflsync_bfly_p)
$__internal_145_$__cuda_sm70_shflsync_bfly_p:
[----:B------:R-:W-:Y:S01]  /*1ad0*/  HFMA2.MMA R71, -RZ, RZ, 0, 0 ;  /* 0x00000000ff477435 */ /* 0x000fe200000001ff */
[----:B------:R-:W-:Y:S01]  /*1ae0*/  MOV R70, R51 ;  /* 0x0000003300467202 */ /* 0x000fe20000000f00 */
[----:B------:R-:W-:Y:S04]  /*1af0*/  WARPSYNC R3 ;  /* 0x0000000300007348 */ /* 0x000fe80003800000 */
[----:B------:R0:W1:Y:S01]  /*1b00*/  SHFL.BFLY PT, R50, R65, R49, R50 ;  /* 0x0c00003141327389 */ /* 0x00006200000e0032 */
[----:B------:R-:W-:Y:S05]  /*1b10*/  RET.REL.NODEC R70 `(_ZN10layer_norm13ln_fwd_kernelINS_13Kernel_traitsIfffffjLj512ELj1ELj4ELj1ELj16ENS_18Kernel_traits_baseILj512EfffffjLj128EEEEELb0ELb0ELb0ELb1EEEvNS_9FwdParamsE) ;  /* 0xffffe4e046007950 */ /* 0x000fea0003c3ffff */
.L_x_13729:
        /* <DEDUP_REMOVED lines=14> */
.L_x_15337:


//--------------------- .text._ZN10layer_norm13ln_fwd_kernelINS_13Kernel_traitsIfffffjLj512ELj1ELj4ELj1ELj16ENS_18Kernel_traits_baseILj512EfffffjLj128EEEEELb0ELb0ELb1ELb0EEEvNS_9FwdParamsE --------------------------
	.section	.text._ZN10layer_norm13ln_fwd_kernelINS_13Kernel_traitsIfffffjLj512ELj1ELj4ELj1ELj16ENS_18Kernel_traits_baseILj512EfffffjLj128EEEEELb0ELb0ELb1ELb0EEEvNS_9FwdParamsE,"ax",@progbits
	.sectioninfo	@"SHI_REGISTERS=72"
	.align	128
        .global         _ZN10layer_norm13ln_fwd_kernelINS_13Kernel_traitsIfffffjLj512ELj1ELj4ELj1ELj16ENS_18Kernel_traits_baseILj512EfffffjLj128EEEEELb0ELb0ELb1ELb0EEEvNS_9FwdParamsE
        .type           _ZN10layer_norm13ln_fwd_kernelINS_13Kernel_traitsIfffffjLj512ELj1ELj4ELj1ELj16ENS_18Kernel_traits_baseILj512EfffffjLj128EEEEELb0ELb0ELb1ELb0EEEvNS_9FwdParamsE,@function
        .size           _ZN10layer_norm13ln_fwd_kernelINS_13Kernel_traitsIfffffjLj512ELj1ELj4ELj1ELj16ENS_18Kernel_traits_baseILj512EfffffjLj128EEEEELb0ELb0ELb1ELb0EEEvNS_9FwdParamsE,(.L_x_15338 - _ZN10layer_norm13ln_fwd_kernelINS_13Kernel_traitsIfffffjLj512ELj1ELj4ELj1ELj16ENS_18Kernel_traits_baseILj512EfffffjLj128EEEEELb0ELb0ELb1ELb0EEEvNS_9FwdParamsE)
        .other          _ZN10layer_norm13ln_fwd_kernelINS_13Kernel_traitsIfffffjLj512ELj1ELj4ELj1ELj16ENS_18Kernel_traits_baseILj512EfffffjLj128EEEEELb0ELb0ELb1ELb0EEEvNS_9FwdParamsE,@"STO_CUDA_ENTRY STV_DEFAULT"
_ZN10layer_norm13ln_fwd_kernelINS_13Kernel_traitsIfffffjLj512ELj1ELj4ELj1ELj16ENS_18Kernel_traits_baseILj512EfffffjLj128EEEEELb0ELb0ELb1ELb0EEEvNS_9FwdParamsE:
.text._ZN10layer_norm13ln_fwd_kernelINS_13Kernel_traitsIfffffjLj512ELj1ELj4ELj1ELj16ENS_18Kernel_traits_baseILj512EfffffjLj128EEEEELb0ELb0ELb1ELb0EEEvNS_9FwdParamsE:
        /* <DEDUP_REMOVED lines=14> */
[C---:B------:R-:W-:Y:S02]  /*00e0*/  ISETP.GE.U32.AND P6, PT, R2.reuse, 0x40, PT ;  /* 0x000000400200780c */ /* 0x040fe40003fc6070 */
[C---:B------:R-:W-:Y:S02]  /*00f0*/  ISETP.GE.U32.AND P2, PT, R2.reuse, 0x60, PT ;  /* 0x000000600200780c */ /* 0x040fe40003f46070 */
[----:B------:R-:W-:Y:S02]  /*0100*/  P2R R0, PR, RZ, 0x40 ;  /* 0x00000040ff007803 */ /* 0x000fe40000000000 */
[----:B------:R-:W-:Y:S02]  /*0110*/  ISETP.GE.U32.AND P3, PT, R2, 0x80, PT ;  /* 0x000000800200780c */ /* 0x000fe40003f66070 */
        /* <DEDUP_REMOVED lines=13> */
.L_x_13731:
[----:B------:R-:W-:Y:S05]  /*01f0*/  BSYNC B0 ;  /* 0x0000000000007941 */ /* 0x000fea0003800000 */
.L_x_13730:
[----:B------:R-:W-:Y:S01]  /*0200*/  BSSY B0, `(.L_x_13732) ;  /* 0x000000d000007945 */ /* 0x000fe20003800000 */
[----:B------:R-:W-:Y:S05]  /*0210*/  @!P6 BRA `(.L_x_13733) ;  /* 0x000000b00000e947 */ /* 0x000fea0003800000 */
[----:B------:R-:W-:Y:S01]  /*0220*/  ISETP.NE.U32.AND P0, PT, RZ, c[0x0][0x218], PT ;  /* 0x00008600ff007a0c */ /* 0x000fe20003f05070 */
[----:B------:R-:W-:Y:S01]  /*0230*/  CS2R R14, SRZ ;  /* 0x00000000000e7805 */ /* 0x000fe2000001ff00 */
[----:B------:R-:W-:Y:S01]  /*0240*/  MOV R17, 0x10 ;  /* 0x0000001000117802 */ /* 0x000fe20000000f00 */
[----:B0-----:R-:W-:Y:S01]  /*0250*/  CS2R R12, SRZ ;  /* 0x00000000000c7805 */ /* 0x001fe2000001ff00 */
[----:B------:R-:W-:-:S03]  /*0260*/  ISETP.NE.AND.EX P0, PT, RZ, c[0x0][0x21c], PT, P0 ;  /* 0x00008700ff007a0c */ /* 0x000fc60003f05300 */
[----:B------:R-:W-:-:S06]  /*0270*/  IMAD.WIDE.U32 R16, R0, R17, c[0x0][0x1b0] ;  /* 0x00006c0000107625 */ /* 0x000fcc00078e0011 */
[----:B------:R-:W5:Y:S04]  /*0280*/  LDG.E.128 R16, [R16.64] ;  /* 0x0000000410107981 */ /* 0x000f68000c1e1d00 */
[----:B------:R-:W-:-:S04]  /*0290*/  @P0 LEA R20, P5, R0, c[0x0][0x218], 0x4 ;  /* 0x0000860000140a11 */ /* 0x000fc800078a20ff */
[----:B------:R-:W-:-:S05]  /*02a0*/  @P0 LEA.HI.X R21, R0, c[0x0][0x21c], RZ, 0x4, P5 ;  /* 0x0000870000150a11 */ /* 0x000fca00028f24ff */
[----:B------:R0:W5:Y:S01]  /*02b0*/  @P0 LDG.E.128 R12, [R20.64] ;  /* 0x00000004140c0981 */ /* 0x000162000c1e1d00 */
[----:B------:R-:W-:-:S03]  /*02c0*/  IADD3 R0, R0, 0x20, RZ ;  /* 0x0000002000007810 */ /* 0x000fc60007ffe0ff */
.L_x_13733:
[----:B------:R-:W-:Y:S05]  /*02d0*/  BSYNC B0 ;  /* 0x0000000000007941 */ /* 0x000fea0003800000 */
.L_x_13732:
[----:B------:R-:W-:Y:S01]  /*02e0*/  BSSY B0, `(.L_x_13734) ;  /* 0x000000d000007945 */ /* 0x000fe20003800000 */
[----:B------:R-:W-:Y:S05]  /*02f0*/  @!P2 BRA `(.L_x_13735) ;  /* 0x000000b00000a947 */ /* 0x000fea0003800000 */
[----:B------:R-:W-:Y:S01]  /*0300*/  ISETP.NE.U32.AND P0, PT, RZ, c[0x0][0x218], PT ;  /* 0x00008600ff007a0c */ /* 0x000fe20003f05070 */
[----:B------:R-:W-:Y:S01]  /*0310*/  HFMA2.MMA R25, -RZ, RZ, 0, 9.5367431640625e-07 ;  /* 0x00000010ff197435 */ /* 0x000fe200000001ff */
[----:B------:R-:W-:Y:S01]  /*0320*/  CS2R R22, SRZ ;  /* 0x0000000000167805 */ /* 0x000fe2000001ff00 */
[----:B0-----:R-:W-:Y:S01]  /*0330*/  CS2R R20, SRZ ;  /* 0x0000000000147805 */ /* 0x001fe2000001ff00 */
[----:B------:R-:W-:-:S07]  /*0340*/  ISETP.NE.AND.EX P0, PT, RZ, c[0x0][0x21c], PT, P0 ;  /* 0x00008700ff007a0c */ /* 0x000fce0003f05300 */
[----:B------:R-:W-:-:S06]  /*0350*/  IMAD.WIDE.U32 R24, R0, R25, c[0x0][0x1b0] ;  /* 0x00006c0000187625 */ /* 0x000fcc00078e0019 */
[C---:B------:R-:W-:Y:S01]  /*0360*/  @P0 LEA R28, P5, R0.reuse, c[0x0][0x218], 0x4 ;  /* 0x00008600001c0a11 */ /* 0x040fe200078a20ff */
[----:B------:R-:W5:Y:S03]  /*0370*/  LDG.E.128 R24, [R24.64] ;  /* 0x0000000418187981 */ /* 0x000f66000c1e1d00 */
[----:B------:R-:W-:-:S05]  /*0380*/  @P0 LEA.HI.X R29, R0, c[0x0][0x21c], RZ, 0x4, P5 ;  /* 0x00008700001d0a11 */ /* 0x000fca00028f24ff */
[----:B------:R0:W5:Y:S01]  /*0390*/  @P0 LDG.E.128 R20, [R28.64] ;  /* 0x000000041c140981 */ /* 0x000162000c1e1d00 */
[----:B------:R-:W-:-:S03]  /*03a0*/  IADD3 R0, R0, 0x20, RZ ;  /* 0x0000002000007810 */ /* 0x000fc60007ffe0ff */
.L_x_13735:
[----:B------:R-:W-:Y:S05]  /*03b0*/  BSYNC B0 ;  /* 0x0000000000007941 */ /* 0x000fea0003800000 */
.L_x_13734:
        /* <DEDUP_REMOVED lines=11> */
[----:B------:R0:W5:Y:S04]  /*0470*/  @P0 LDG.E.128 R28, [R38.64] ;  /* 0x00000004261c0981 */ /* 0x000168000c1e1d00 */
.L_x_13737:
[----:B------:R-:W-:Y:S05]  /*0480*/  BSYNC B0 ;  /* 0x0000000000007941 */ /* 0x000fea0003800000 */
.L_x_13736:
[----:B------:R-:W-:Y:S05]  /*0490*/  @P4 EXIT ;  /* 0x000000000000494d */ /* 0x000fea0003800000 */
[----:B------:R-:W-:Y:S01]  /*04a0*/  MOV R0, R36 ;  /* 0x0000002400007202 */ /* 0x000fe20000000f00 */
[----:B------:R-:W-:Y:S02]  /*04b0*/  ULDC.U8 UR6, c[0x0][0x1f0] ;  /* 0x00007c0000067ab9 */ /* 0x000fe40000000000 */
.L_x_13789:
[----:B------:R-:W-:-:S10]  /*04c0*/  HFMA2.MMA R65, -RZ, RZ, 0, 2.384185791015625e-07 ;  /* 0x00000004ff417435 */ /* 0x000fd400000001ff */
[----:B------:R-:W-:-:S05]  /*04d0*/  IMAD.WIDE R60, R0, R65, c[0x0][0x1d0] ;  /* 0x00007400003c7625 */ /* 0x000fca00078e0241 */
[----:B------:R1:W2:Y:S01]  /*04e0*/  LDG.E R3, [R60.64] ;  /* 0x000000043c037981 */ /* 0x0002a2000c1e1900 */
[----:B------:R-:W-:-:S03]  /*04f0*/  IMAD R63, R0, c[0x0][0x168], RZ ;  /* 0x00005a00003f7a24 */ /* 0x000fc600078e02ff */
[----:B------:R-:W3:Y:S01]  /*0500*/  S2R R62, SR_TID.X ;  /* 0x00000000003e7919 */ /* 0x000ee20000002100 */
[----:B------:R-:W-:Y:S01]  /*0510*/  BSSY B0, `(.L_x_13738) ;  /* 0x000003e000007945 */ /* 0x000fe20003800000 */
[----:B-1----:R-:W-:Y:S02]  /*0520*/  SHF.R.S32.HI R61, RZ, 0x1f, R0 ;  /* 0x0000001fff3d7819 */ /* 0x002fe40000011400 */
[----:B---3--:R-:W-:Y:S02]  /*0530*/  LOP3.LUT R68, R62, 0x1f, RZ, 0xc0, !PT ;  /* 0x0000001f3e447812 */ /* 0x008fe400078ec0ff */
[----:B--2---:R-:W-:-:S13]  /*0540*/  ISETP.GE.AND P4, PT, R3, 0x1, PT ;  /* 0x000000010300780c */ /* 0x004fda0003f86270 */
[----:B------:R-:W-:-:S05]  /*0550*/  @P4 IADD3 R64, R3, -0x1, RZ ;  /* 0xffffffff03404810 */ /* 0x000fca0007ffe0ff */
[----:B------:R-:W-:Y:S01]  /*0560*/  @P4 IMAD R66, R64, c[0x0][0x168], RZ ;  /* 0x00005a0040424a24 */ /* 0x000fe200078e02ff */
[----:B------:R-:W-:-:S04]  /*0570*/  SHF.R.S32.HI R64, RZ, 0x1f, R63 ;  /* 0x0000001fff407819 */ /* 0x000fc8000001143f */
[----:B------:R-:W-:Y:S01]  /*0580*/  LEA.HI R63, R64, R63, RZ, 0x2 ;  /* 0x0000003f403f7211 */ /* 0x000fe200078f10ff */
[----:B------:R-:W-:Y:S01]  /*0590*/  IMAD.WIDE R64, R0, R65, c[0x0][0x1d8] ;  /* 0x0000760000407625 */ /* 0x000fe200078e0241 */
[----:B------:R-:W-:-:S04]  /*05a0*/  @P4 SHF.R.S32.HI R67, RZ, 0x1f, R66 ;  /* 0x0000001fff434819 */ /* 0x000fc80000011442 */
[----:B-----5:R1:W5:Y:S01]  /*05b0*/  LDG.E R60, [R64.64] ;  /* 0x00000004403c7981 */ /* 0x020362000c1e1900 */
[----:B------:R-:W-:Y:S02]  /*05c0*/  @P4 LEA.HI R67, R67, R66, RZ, 0x2 ;  /* 0x0000004243434211 */ /* 0x000fe400078f10ff */
[----:B------:R-:W-:Y:S02]  /*05d0*/  MOV R66, RZ ;  /* 0x000000ff00427202 */ /* 0x000fe40000000f00 */
[-C--:B------:R-:W-:Y:S02]  /*05e0*/  @P4 LEA.HI.SX32 R66, R67, R68.reuse, 0x1e ;  /* 0x0000004443424211 */ /* 0x080fe400078ff2ff */
[----:B------:R-:W-:Y:S01]  /*05f0*/  LEA.HI.SX32 R63, R63, R68, 0x1e ;  /* 0x000000443f3f7211 */ /* 0x000fe200078ff2ff */
[----:B------:R-:W-:Y:S05]  /*0600*/  @!P1 BRA `(.L_x_13739) ;  /* 0x000002e000009947 */ /* 0x000fea0003800000 */
[----:B------:R-:W-:-:S04]  /*0610*/  ISETP.NE.U32.AND P5, PT, RZ, c[0x0][0x180], PT ;  /* 0x00006000ff007a0c */ /* 0x000fc80003fa5070 */
[----:B------:R-:W-:-:S13]  /*0620*/  ISETP.NE.AND.EX P5, PT, RZ, c[0x0][0x184], PT, P5 ;  /* 0x00006100ff007a0c */ /* 0x000fda0003fa5350 */
[----:B-1----:R-:W-:-:S05]  /*0630*/  @P5 MOV R64, 0x10 ;  /* 0x0000001000405802 */ /* 0x002fca0000000f00 */
[----:B------:R-:W-:-:S05]  /*0640*/  @P5 IMAD.WIDE.U32 R64, R63, R64, c[0x0][0x180] ;  /* 0x000060003f405625 */ /* 0x000fca00078e0040 */
[----:B0-----:R0:W2:Y:S01]  /*0650*/  @P5 LDG.E.128 R36, [R64.64] ;  /* 0x0000000440245981 */ /* 0x0010a2000c1e1d00 */
        /* <DEDUP_REMOVED lines=20> */
.L_x_13741:
[----:B0-----:R-:W-:Y:S05]  /*07a0*/  BSYNC B1 ;  /* 0x0000000000017941 */ /* 0x001fea0003800000 */
.L_x_13740:
[----:B------:R-:W-:Y:S01]  /*07b0*/  BSSY B1, `(.L_x_13742) ;  /* 0x0000004000017945 */ /* 0x000fe20003800000 */
[----:B------:R-:W-:Y:S05]  /*07c0*/  @!P6 BRA `(.L_x_13743) ;  /* 0x000000200000e947 */ /* 0x000fea0003800000 */
[----:B-----5:R-:W-:-:S04]  /*07d0*/  FMUL.FTZ R45, R41, c[0x0][0x1ec] ;  /* 0x00007b00292d7a20 */ /* 0x020fc80000410000 */
[----:B------:R-:W-:Y:S02]  /*07e0*/  @P5 FADD.FTZ R45, R37, R45 ;  /* 0x0000002d252d5221 */ /* 0x000fe40000010000 */
.L_x_13743:
[----:B------:R-:W-:Y:S05]  /*07f0*/  BSYNC B1 ;  /* 0x0000000000017941 */ /* 0x000fea0003800000 */
.L_x_13742:
[----:B------:R-:W-:Y:S01]  /*0800*/  BSSY B1, `(.L_x_13744) ;  /* 0x0000004000017945 */ /* 0x000fe20003800000 */
[----:B------:R-:W-:Y:S05]  /*0810*/  @!P6 BRA `(.L_x_13745) ;  /* 0x000000200000e947 */ /* 0x000fea0003800000 */
[----:B-----5:R-:W-:-:S04]  /*0820*/  FMUL.FTZ R46, R42, c[0x0][0x1ec] ;  /* 0x00007b002a2e7a20 */ /* 0x020fc80000410000 */
[----:B------:R-:W-:Y:S02]  /*0830*/  @P5 FADD.FTZ R46, R38, R46 ;  /* 0x0000002e262e5221 */ /* 0x000fe40000010000 */
.L_x_13745:
[----:B------:R-:W-:Y:S05]  /*0840*/  BSYNC B1 ;  /* 0x0000000000017941 */ /* 0x000fea0003800000 */
.L_x_13744:
[----:B------:R-:W-:Y:S01]  /*0850*/  BSSY B1, `(.L_x_13746) ;  /* 0x0000005000017945 */ /* 0x000fe20003800000 */
[----:B------:R-:W-:Y:S01]  /*0860*/  HFMA2.MMA R64, -RZ, RZ, 0, 9.5367431640625e-07 ;  /* 0x00000010ff407435 */ /* 0x000fe200000001ff */
[----:B------:R-:W-:Y:S05]  /*0870*/  @!P6 BRA `(.L_x_13747) ;  /* 0x000000200000e947 */ /* 0x000fea0003800000 */
[----:B-----5:R-:W-:-:S04]  /*0880*/  FMUL.FTZ R47, R43, c[0x0][0x1ec] ;  /* 0x00007b002b2f7a20 */ /* 0x020fc80000410000 */
[----:B------:R-:W-:Y:S02]  /*0890*/  @P5 FADD.FTZ R47, R39, R47 ;  /* 0x0000002f272f5221 */ /* 0x000fe40000010000 */
.L_x_13747:
[----:B------:R-:W-:Y:S05]  /*08a0*/  BSYNC B1 ;  /* 0x0000000000017941 */ /* 0x000fea0003800000 */
.L_x_13746:
[C---:B------:R-:W-:Y:S01]  /*08b0*/  IMAD.WIDE.U32 R64, R63.reuse, R64, c[0x0][0x188] ;  /* 0x000062003f407625 */ /* 0x040fe200078e0040 */
[----:B------:R-:W-:Y:S02]  /*08c0*/  IADD3 R66, R66, 0x20, RZ ;  /* 0x0000002042427810 */ /* 0x000fe40007ffe0ff */
[----:B------:R-:W-:Y:S02]  /*08d0*/  IADD3 R63, R63, 0x20, RZ ;  /* 0x000000203f3f7810 */ /* 0x000fe40007ffe0ff */
[----:B------:R0:W-:Y:S04]  /*08e0*/  STG.E.128 [R64.64], R44 ;  /* 0x0000002c40007986 */ /* 0x0001e8000c101d04 */
.L_x_13739:
[----:B------:R-:W-:Y:S05]  /*08f0*/  BSYNC B0 ;  /* 0x0000000000007941 */ /* 0x000fea0003800000 */
.L_x_13738:
[----:B------:R-:W-:Y:S01]  /*0900*/  ISETP.GE.U32.AND P0, PT, R2, 0x40, PT ;  /* 0x000000400200780c */ /* 0x000fe20003f06070 */
[----:B------:R-:W-:-:S12]  /*0910*/  BSSY B0, `(.L_x_13748) ;  /* 0x0000030000007945 */ /* 0x000fd80003800000 */
[----:B------:R-:W-:Y:S05]  /*0920*/  @!P0 BRA `(.L_x_13749) ;  /* 0x000002e000008947 */ /* 0x000fea0003800000 */
[----:B------:R-:W-:-:S04]  /*0930*/  ISETP.NE.U32.AND P5, PT, RZ, c[0x0][0x180], PT ;  /* 0x00006000ff007a0c */ /* 0x000fc80003fa5070 */
[----:B------:R-:W-:-:S13]  /*0940*/  ISETP.NE.AND.EX P5, PT, RZ, c[0x0][0x184], PT, P5 ;  /* 0x00006100ff007a0c */ /* 0x000fda0003fa5350 */
[----:B01----:R-:W-:-:S05]  /*0950*/  @P5 MOV R64, 0x10 ;  /* 0x0000001000405802 */ /* 0x003fca0000000f00 */
        /* <DEDUP_REMOVED lines=22> */
.L_x_13751:
[----:B0-----:R-:W-:Y:S05]  /*0ac0*/  BSYNC B1 ;  /* 0x0000000000017941 */ /* 0x001fea0003800000 */
.L_x_13750:
[----:B------:R-:W-:Y:S01]  /*0ad0*/  BSSY B1, `(.L_x_13752) ;  /* 0x0000004000017945 */ /* 0x000fe20003800000 */
[----:B------:R-:W-:Y:S05]  /*0ae0*/  @!P6 BRA `(.L_x_13753) ;  /* 0x000000200000e947 */ /* 0x000fea0003800000 */
[----:B-----5:R-:W-:-:S04]  /*0af0*/  FMUL.FTZ R49, R41, c[0x0][0x1ec] ;  /* 0x00007b0029317a20 */ /* 0x020fc80000410000 */
[----:B------:R-:W-:Y:S02]  /*0b00*/  @P5 FADD.FTZ R49, R37, R49 ;  /* 0x0000003125315221 */ /* 0x000fe40000010000 */
.L_x_13753:
[----:B------:R-:W-:Y:S05]  /*0b10*/  BSYNC B1 ;  /* 0x0000000000017941 */ /* 0x000fea0003800000 */
.L_x_13752:
[----:B------:R-:W-:Y:S01]  /*0b20*/  BSSY B1, `(.L_x_13754) ;  /* 0x0000004000017945 */ /* 0x000fe20003800000 */
[----:B------:R-:W-:Y:S05]  /*0b30*/  @!P6 BRA `(.L_x_13755) ;  /* 0x000000200000e947 */ /* 0x000fea0003800000 */
[----:B-----5:R-:W-:-:S04]  /*0b40*/  FMUL.FTZ R50, R42, c[0x0][0x1ec] ;  /* 0x00007b002a327a20 */ /* 0x020fc80000410000 */
[----:B------:R-:W-:Y:S02]  /*0b50*/  @P5 FADD.FTZ R50, R38, R50 ;  /* 0x0000003226325221 */ /* 0x000fe40000010000 */
.L_x_13755:
[----:B------:R-:W-:Y:S05]  /*0b60*/  BSYNC B1 ;  /* 0x0000000000017941 */ /* 0x000fea0003800000 */
.L_x_13754:
[----:B------:R-:W-:Y:S01]  /*0b70*/  BSSY B1, `(.L_x_13756) ;  /* 0x0000005000017945 */ /* 0x000fe20003800000 */
[----:B------:R-:W-:Y:S01]  /*0b80*/  HFMA2.MMA R64, -RZ, RZ, 0, 9.5367431640625e-07 ;  /* 0x00000010ff407435 */ /* 0x000fe200000001ff */
[----:B------:R-:W-:Y:S05]  /*0b90*/  @!P6 BRA `(.L_x_13757) ;  /* 0x000000200000e947 */ /* 0x000fea0003800000 */
[----:B-----5:R-:W-:-:S04]  /*0ba0*/  FMUL.FTZ R51, R43, c[0x0][0x1ec] ;  /* 0x00007b002b337a20 */ /* 0x020fc80000410000 */
[----:B------:R-:W-:Y:S02]  /*0bb0*/  @P5 FADD.FTZ R51, R39, R51 ;  /* 0x0000003327335221 */ /* 0x000fe40000010000 */
.L_x_13757:
[----:B------:R-:W-:Y:S05]  /*0bc0*/  BSYNC B1 ;  /* 0x0000000000017941 */ /* 0x000fea0003800000 */
.L_x_13756:
[C---:B------:R-:W-:Y:S01]  /*0bd0*/  IMAD.WIDE.U32 R64, R63.reuse, R64, c[0x0][0x188] ;  /* 0x000062003f407625 */ /* 0x040fe200078e0040 */
[----:B------:R-:W-:Y:S02]  /*0be0*/  IADD3 R66, R66, 0x20, RZ ;  /* 0x0000002042427810 */ /* 0x000fe40007ffe0ff */
[----:B------:R-:W-:Y:S02]  /*0bf0*/  IADD3 R63, R63, 0x20, RZ ;  /* 0x000000203f3f7810 */ /* 0x000fe40007ffe0ff */
[----:B------:R0:W-:Y:S04]  /*0c00*/  STG.E.128 [R64.64], R48 ;  /* 0x0000003040007986 */ /* 0x0001e8000c101d04 */
.L_x_13749:
[----:B------:R-:W-:Y:S05]  /*0c10*/  BSYNC B0 ;  /* 0x0000000000007941 */ /* 0x000fea0003800000 */
.L_x_13748:
[----:B------:R-:W-:Y:S01]  /*0c20*/  BSSY B0, `(.L_x_13758) ;  /* 0x0000030000007945 */ /* 0x000fe20003800000 */
        /* <DEDUP_REMOVED lines=26> */
.L_x_13761:
[----:B0-----:R-:W-:Y:S05]  /*0dd0*/  BSYNC B1 ;  /* 0x0000000000017941 */ /* 0x001fea0003800000 */
.L_x_13760:
[----:B------:R-:W-:Y:S01]  /*0de0*/  BSSY B1, `(.L_x_13762) ;  /* 0x0000004000017945 */ /* 0x000fe20003800000 */
[----:B------:R-:W-:Y:S05]  /*0df0*/  @!P6 BRA `(.L_x_13763) ;  /* 0x000000200000e947 */ /* 0x000fea0003800000 */
[----:B-----5:R-:W-:-:S04]  /*0e00*/  FMUL.FTZ R53, R41, c[0x0][0x1ec] ;  /* 0x00007b0029357a20 */ /* 0x020fc80000410000 */
[----:B------:R-:W-:Y:S02]  /*0e10*/  @P5 FADD.FTZ R53, R37, R53 ;  /* 0x0000003525355221 */ /* 0x000fe40000010000 */
.L_x_13763:
[----:B------:R-:W-:Y:S05]  /*0e20*/  BSYNC B1 ;  /* 0x0000000000017941 */ /* 0x000fea0003800000 */
.L_x_13762:
[----:B------:R-:W-:Y:S01]  /*0e30*/  BSSY B1, `(.L_x_13764) ;  /* 0x0000004000017945 */ /* 0x000fe20003800000 */
[----:B------:R-:W-:Y:S05]  /*0e40*/  @!P6 BRA `(.L_x_13765) ;  /* 0x000000200000e947 */ /* 0x000fea0003800000 */
[----:B-----5:R-:W-:-:S04]  /*0e50*/  FMUL.FTZ R54, R42, c[0x0][0x1ec] ;  /* 0x00007b002a367a20 */ /* 0x020fc80000410000 */
[----:B------:R-:W-:Y:S02]  /*0e60*/  @P5 FADD.FTZ R54, R38, R54 ;  /* 0x0000003626365221 */ /* 0x000fe40000010000 */
.L_x_13765:
[----:B------:R-:W-:Y:S05]  /*0e70*/  BSYNC B1 ;  /* 0x0000000000017941 */ /* 0x000fea0003800000 */
.L_x_13764:
[----:B------:R-:W-:Y:S01]  /*0e80*/  BSSY B1, `(.L_x_13766) ;  /* 0x0000005000017945 */ /* 0x000fe20003800000 */
[----:B------:R-:W-:Y:S01]  /*0e90*/  HFMA2.MMA R64, -RZ, RZ, 0, 9.5367431640625e-07 ;  /* 0x00000010ff407435 */ /* 0x000fe200000001ff */
[----:B------:R-:W-:Y:S05]  /*0ea0*/  @!P6 BRA `(.L_x_13767) ;  /* 0x000000200000e947 */ /* 0x000fea0003800000 */
[----:B-----5:R-:W-:-:S04]  /*0eb0*/  FMUL.FTZ R55, R43, c[0x0][0x1ec] ;  /* 0x00007b002b377a20 */ /* 0x020fc80000410000 */
[----:B------:R-:W-:Y:S02]  /*0ec0*/  @P5 FADD.FTZ R55, R39, R55 ;  /* 0x0000003727375221 */ /* 0x000fe40000010000 */
.L_x_13767:
[----:B------:R-:W-:Y:S05]  /*0ed0*/  BSYNC B1 ;  /* 0x0000000000017941 */ /* 0x000fea0003800000 */
.L_x_13766:
[C---:B------:R-:W-:Y:S01]  /*0ee0*/  IMAD.WIDE.U32 R64, R63.reuse, R64, c[0x0][0x188] ;  /* 0x000062003f407625 */ /* 0x040fe200078e0040 */
[----:B------:R-:W-:Y:S02]  /*0ef0*/  IADD3 R66, R66, 0x20, RZ ;  /* 0x0000002042427810 */ /* 0x000fe40007ffe0ff */
[----:B------:R-:W-:Y:S02]  /*0f00*/  IADD3 R63, R63, 0x20, RZ ;  /* 0x000000203f3f7810 */ /* 0x000fe40007ffe0ff */
[----:B------:R0:W-:Y:S04]  /*0f10*/  STG.E.128 [R64.64], R52 ;  /* 0x0000003440007986 */ /* 0x0001e8000c101d04 */
.L_x_13759:
[----:B------:R-:W-:Y:S05]  /*0f20*/  BSYNC B0 ;  /* 0x0000000000007941 */ /* 0x000fea0003800000 */
.L_x_13758:
[----:B------:R-:W-:Y:S01]  /*0f30*/  BSSY B0, `(.L_x_13768) ;  /* 0x000002e000007945 */ /* 0x000fe20003800000 */
[----:B------:R-:W-:Y:S05]  /*0f40*/  @!P3 BRA `(.L_x_13769) ;  /* 0x000002c00000b947 */ /* 0x000fea0003800000 */
[----:B------:R-:W-:-:S04]  /*0f50*/  ISETP.NE.U32.AND P0, PT, RZ, c[0x0][0x180], PT ;  /* 0x00006000ff007a0c */ /* 0x000fc80003f05070 */
[----:B------:R-:W-:-:S13]  /*0f60*/  ISETP.NE.AND.EX P0, PT, RZ, c[0x0][0x184], PT, P0 ;  /* 0x00006100ff007a0c */ /* 0x000fda0003f05300 */
[----:B------:R-:W-:-:S05]  /*0f70*/  @P0 MOV R58, 0x10 ;  /* 0x00000010003a0802 */ /* 0x000fca0000000f00 */
[----:B------:R-:W-:-:S05]  /*0f80*/  @P0 IMAD.WIDE.U32 R58, R63, R58, c[0x0][0x180] ;  /* 0x000060003f3a0625 */ /* 0x000fca00078e003a */
[----:B0-----:R-:W2:Y:S01]  /*0f90*/  @P0 LDG.E.128 R36, [R58.64] ;  /* 0x000000043a240981 */ /* 0x001ea2000c1e1d00 */
[----:B------:R-:W-:Y:S02]  /*0fa0*/  ISETP.GT.AND P5, PT, R3, RZ, PT ;  /* 0x000000ff0300720c */ /* 0x000fe40003fa4270 */
[----:B------:R-:W-:-:S05]  /*0fb0*/  @P4 MOV R67, 0x10 ;  /* 0x0000001000434802 */ /* 0x000fca0000000f00 */
[----:B------:R-:W-:-:S05]  /*0fc0*/  @P4 IMAD.WIDE.U32 R66, R66, R67, c[0x0][0x170] ;  /* 0x00005c0042424625 */ /* 0x000fca00078e0043 */
[----:B-----5:R0:W5:Y:S01]  /*0fd0*/  @P4 LDG.E.128 R40, [R66.64] ;  /* 0x0000000442284981 */ /* 0x020162000c1e1d00 */
[----:B------:R-:W-:Y:S01]  /*0fe0*/  @!P5 ISETP.NE.U32.AND P4, PT, RZ, c[0x0][0x180], PT ;  /* 0x00006000ff00da0c */ /* 0x000fe20003f85070 */
[----:B-1----:R-:W-:Y:S01]  /*0ff0*/  HFMA2.MMA R64, -RZ, RZ, 0, 9.5367431640625e-07 ;  /* 0x00000010ff407435 */ /* 0x002fe200000001ff */
        /* <DEDUP_REMOVED lines=13> */
[----:B0----5:R-:W-:-:S04]  /*10d0*/  FMUL.FTZ R56, R40, c[0x0][0x1ec] ;  /* 0x00007b0028387a20 */ /* 0x021fc80000410000 */
[----:B------:R-:W-:Y:S02]  /*10e0*/  @P0 FADD.FTZ R56, R36, R56 ;  /* 0x0000003824380221 */ /* 0x000fe40000010000 */
.L_x_13771:
[----:B0-----:R-:W-:Y:S05]  /*10f0*/  BSYNC B1 ;  /* 0x0000000000017941 */ /* 0x001fea0003800000 */
.L_x_13770:
[----:B------:R-:W-:Y:S01]  /*1100*/  BSSY B1, `(.L_x_13772) ;  /* 0x0000004000017945 */ /* 0x000fe20003800000 */
[----:B------:R-:W-:Y:S05]  /*1110*/  @!P5 BRA `(.L_x_13773) ;  /* 0x000000200000d947 */ /* 0x000fea0003800000 */
[----:B-----5:R-:W-:-:S04]  /*1120*/  FMUL.FTZ R57, R41, c[0x0][0x1ec] ;  /* 0x00007b0029397a20 */ /* 0x020fc80000410000 */
[----:B------:R-:W-:Y:S02]  /*1130*/  @P0 FADD.FTZ R57, R37, R57 ;  /* 0x0000003925390221 */ /* 0x000fe40000010000 */
.L_x_13773:
[----:B------:R-:W-:Y:S05]  /*1140*/  BSYNC B1 ;  /* 0x0000000000017941 */ /* 0x000fea0003800000 */
.L_x_13772:
[----:B------:R-:W-:Y:S01]  /*1150*/  BSSY B1, `(.L_x_13774) ;  /* 0x0000004000017945 */ /* 0x000fe20003800000 */
[----:B------:R-:W-:Y:S05]  /*1160*/  @!P5 BRA `(.L_x_13775) ;  /* 0x000000200000d947 */ /* 0x000fea0003800000 */
[----:B-----5:R-:W-:-:S04]  /*1170*/  FMUL.FTZ R58, R42, c[0x0][0x1ec] ;  /* 0x00007b002a3a7a20 */ /* 0x020fc80000410000 */
[----:B------:R-:W-:Y:S02]  /*1180*/  @P0 FADD.FTZ R58, R38, R58 ;  /* 0x0000003a263a0221 */ /* 0x000fe40000010000 */
.L_x_13775:
[----:B------:R-:W-:Y:S05]  /*1190*/  BSYNC B1 ;  /* 0x0000000000017941 */ /* 0x000fea0003800000 */
.L_x_13774:
[----:B------:R-:W-:Y:S01]  /*11a0*/  BSSY B1, `(.L_x_13776) ;  /* 0x0000005000017945 */ /* 0x000fe20003800000 */
[----:B------:R-:W-:Y:S01]  /*11b0*/  @!P5 FSEL R59, R39, RZ, P4 ;  /* 0x000000ff273bd208 */ /* 0x000fe20002000000 */
[----:B------:R-:W-:Y:S05]  /*11c0*/  @!P5 BRA `(.L_x_13777) ;  /* 0x000000200000d947 */ /* 0x000fea0003800000 */
[----:B-----5:R-:W-:-:S04]  /*11d0*/  FMUL.FTZ R59, R43, c[0x0][0x1ec] ;  /* 0x00007b002b3b7a20 */ /* 0x020fc80000410000 */
[----:B------:R-:W-:Y:S02]  /*11e0*/  @P0 FADD.FTZ R59, R39, R59 ;  /* 0x0000003b273b0221 */ /* 0x000fe40000010000 */
.L_x_13777:
[----:B------:R-:W-:Y:S05]  /*11f0*/  BSYNC B1 ;  /* 0x0000000000017941 */ /* 0x000fea0003800000 */
.L_x_13776:
[----:B------:R0:W-:Y:S02]  /*1200*/  STG.E.128 [R64.64], R56 ;  /* 0x0000003840007986 */ /* 0x0001e4000c101d04 */
.L_x_13769:
[----:B------:R-:W-:Y:S05]  /*1210*/  BSYNC B0 ;  /* 0x0000000000007941 */ /* 0x000fea0003800000 */
.L_x_13768:
[----:B01----:R-:W-:Y:S01]  /*1220*/  FADD.FTZ R64, RZ, R44 ;  /* 0x0000002cff407221 */ /* 0x003fe20000010000 */
        /* <DEDUP_REMOVED lines=22> */
.L_x_13790:
        /* <DEDUP_REMOVED lines=53> */
.L_x_13791:
[----:B------:R-:W-:Y:S01]  /*16e0*/  @!P6 LEA R68, P0, R0, c[0x0][0x1a0], 0x2 ;  /* 0x000068000044ea11 */ /* 0x000fe200078010ff */
[----:B------:R-:W-:Y:S01]  /*16f0*/  FMUL.FTZ R64, R3, R3 ;  /* 0x0000000303407220 */ /* 0x000fe20000410000 */
[----:B------:R-:W-:Y:S01]  /*1700*/  MOV R63, c[0x0][0x1e0] ;  /* 0x00007800003f7a02 */ /* 0x000fe20000000f00 */
[----:B-1----:R-:W-:Y:S01]  /*1710*/  FADD.FTZ R66, R66, R67 ;  /* 0x0000004342427221 */ /* 0x002fe20000010000 */
[----:B------:R-:W-:Y:S01]  /*1720*/  @!P6 LEA.HI.X R69, R0, c[0x0][0x1a4], R61, 0x2, P0 ;  /* 0x000069000045ea11 */ /* 0x000fe200000f143d */
[----:B------:R-:W-:Y:S01]  /*1730*/  BSSY B0, `(.L_x_13780) ;  /* 0x000005d000007945 */ /* 0x000fe20003800000 */
[----:B------:R-:W-:Y:S01]  /*1740*/  ISETP.NE.AND P0, PT, RZ, UR6, PT ;  /* 0x00000006ff007c0c */ /* 0x000fe2000bf05270 */
[----:B------:R-:W-:Y:S01]  /*1750*/  FFMA.FTZ R63, R66, R63, c[0x0][0x228] ;  /* 0x00008a00423f7623 */ /* 0x000fe2000001003f */
[----:B------:R-:W-:Y:S01]  /*1760*/  @!P6 LEA R66, P4, R0, c[0x0][0x1a8], 0x2 ;  /* 0x00006a000042ea11 */ /* 0x000fe200078810ff */
[----:B------:R1:W-:Y:S01]  /*1770*/  @!P6 STG.E [R68.64], R3 ;  /* 0x000000034400e986 */ /* 0x0003e2000c101904 */
[----:B------:R-:W-:-:S02]  /*1780*/  FSEL R64, R64, RZ, P0 ;  /* 0x000000ff40407208 */ /* 0x000fc40000000000 */
[----:B0-----:R-:W-:Y:S02]  /*1790*/  @!P6 LEA.HI.X R67, R0, c[0x0][0x1ac], R61, 0x2, P4 ;  /* 0x00006b000043ea11 */ /* 0x001fe400020f143d */
[----:B-----5:R-:W-:Y:S01]  /*17a0*/  ISETP.GE.AND P4, PT, R60, 0x1, PT ;  /* 0x000000013c00780c */ /* 0x020fe20003f86270 */
[----:B------:R-:W-:-:S06]  /*17b0*/  FADD.FTZ R64, R63, R64 ;  /* 0x000000403f407221 */ /* 0x000fcc0000010000 */
[----:B------:R-:W0:Y:S02]  /*17c0*/  MUFU.RSQ R64, R64 ;  /* 0x0000004000407308 */ /* 0x000e240000001400 */
[----:B0-----:R1:W-:Y:S04]  /*17d0*/  @!P6 STG.E [R66.64], R64 ;  /* 0x000000404200e986 */ /* 0x0013e8000c101904 */
[----:B------:R-:W-:Y:S05]  /*17e0*/  @!P4 BRA `(.L_x_13781) ;  /* 0x000005100000c947 */ /* 0x000fea0003800000 */
[----:B------:R-:W-:Y:S01]  /*17f0*/  IADD3 R60, R60, -0x1, RZ ;  /* 0xffffffff3c3c7810 */ /* 0x000fe20007ffe0ff */
[----:B------:R-:W-:Y:S01]  /*1800*/  BSSY B1, `(.L_x_13782) ;  /* 0x0000018000017945 */ /* 0x000fe20003800000 */
[----:B------:R-:W-:Y:S02]  /*1810*/  LOP3.LUT R62, R62, 0x1f, RZ, 0xc0, !PT ;  /* 0x0000001f3e3e7812 */ /* 0x000fe400078ec0ff */
[----:B-1----:R-:W-:Y:S01]  /*1820*/  FSEL R3, R3, RZ, !P0 ;  /* 0x000000ff03037208 */ /* 0x002fe20004000000 */
        /* <DEDUP_REMOVED lines=21> */
.L_x_13783:
[----:B------:R-:W-:Y:S05]  /*1980*/  BSYNC B1 ;  /* 0x0000000000017941 */ /* 0x000fea0003800000 */
.L_x_13782:
[----:B------:R-:W-:Y:S01]  /*1990*/  ISETP.GE.U32.AND P0, PT, R2, 0x40, PT ;  /* 0x000000400200780c */ /* 0x000fe20003f06070 */
        /* <DEDUP_REMOVED lines=18> */
.L_x_13785:
[----:B------:R-:W-:Y:S05]  /*1ac0*/  BSYNC B1 ;  /* 0x0000000000017941 */ /* 0x000fea0003800000 */
.L_x_13784:
[----:B------:R-:W-:Y:S01]  /*1ad0*/  BSSY B1, `(.L_x_13786) ;  /* 0x0000012000017945 */ /* 0x000fe20003800000 */
[----:B------:R-:W-:Y:S05]  /*1ae0*/  @!P2 BRA `(.L_x_13787) ;  /* 0x000001000000a947 */ /* 0x000fea0003800000 */
[--C-:B0-----:R-:W-:Y:S01]  /*1af0*/  FADD.FTZ R61, R52, -R3.reuse ;  /* 0x80000003343d7221 */ /* 0x101fe20000010000 */
        /* <DEDUP_REMOVED lines=15> */
.L_x_13787:
[----:B------:R-:W-:Y:S05]  /*1bf0*/  BSYNC B1 ;  /* 0x0000000000017941 */ /* 0x000fea0003800000 */
.L_x_13786:
        /* <DEDUP_REMOVED lines=9> */
[----:B------:R-:W-:Y:S01]  /*1c90*/  MOV R64, 0x10 ;  /* 0x0000001000407802 */ /* 0x000fe20000000f00 */
[----:B------:R-:W-:Y:S02]  /*1ca0*/  FFMA.FTZ R60, R32, R61, R28 ;  /* 0x0000003d203c7223 */ /* 0x000fe4000001001c */
[----:B------:R-:W-:Y:S02]  /*1cb0*/  FFMA.FTZ R61, R33, R62, R29 ;  /* 0x0000003e213d7223 */ /* 0x000fe4000001001d */
[----:B------:R-:W-:-:S04]  /*1cc0*/  IMAD.WIDE.U32 R64, R65, R64, c[0x0][0x208] ;  /* 0x0000820041407625 */ /* 0x000fc800078e0040 */
[----:B------:R-:W-:Y:S02]  /*1cd0*/  FFMA.FTZ R63, R35, R66, R31 ;  /* 0x00000042233f7223 */ /* 0x000fe4000001001f */
[----:B------:R-:W-:-:S05]  /*1ce0*/  FFMA.FTZ R62, R34, R3, R30 ;  /* 0x00000003223e7223 */ /* 0x000fca000001001e */
[----:B------:R0:W-:Y:S02]  /*1cf0*/  STG.E.128 [R64.64], R60 ;  /* 0x0000003c40007986 */ /* 0x0001e4000c101d04 */
.L_x_13781:
[----:B------:R-:W-:Y:S05]  /*1d00*/  BSYNC B0 ;  /* 0x0000000000007941 */ /* 0x000fea0003800000 */
.L_x_13780:
[----:B-1----:R-:W-:-:S04]  /*1d10*/  MOV R3, c[0x0][0x160] ;  /* 0x0000580000037a02 */ /* 0x002fc80000000f00 */
[----:B------:R-:W-:-:S04]  /*1d20*/  LEA R0, R3, R0, 0x2 ;  /* 0x0000000003007211 */ /* 0x000fc800078e10ff */
[----:B------:R-:W-:-:S13]  /*1d30*/  ISETP.GE.AND P0, PT, R0, c[0x0][0x164], PT ;  /* 0x0000590000007a0c */ /* 0x000fda0003f06270 */
[----:B0-----:R-:W-:Y:S01]  /*1d40*/  @P0 CALL.REL.NOINC `(.L_x_13788) ;  /* 0x0000001000000944 */ /* 0x001fe20003c00000 */
[----:B------:R-:W-:Y:S05]  /*1d50*/  BRA `(.L_x_13789) ;  /* 0xffffe76000007947 */ /* 0x000fea000383ffff */
.L_x_13788:
[----:B------:R-:W-:Y:S05]  /*1d60*/  EXIT ;  /* 0x000000000000794d */ /* 0x000fea0003800000 */
.L_x_13778:
[----:B------:R-:W-:Y:S01]  /*1d70*/  HFMA2.MMA R65, -RZ, RZ, 0, 5.9604644775390625e-08 ;  /* 0x00000001ff417435 */ /* 0x000fe200000001ff */
[----:B------:R-:W-:Y:S02]  /*1d80*/  MOV R67, R3 ;  /* 0x0000000300437202 */ /* 0x000fe40000000f00 */
[----:B------:R-:W-:Y:S02]  /*1d90*/  MOV R66, 0x1f ;  /* 0x0000001f00427802 */ /* 0x000fe40000000f00 */
[----:B------:R-:W-:Y:S02]  /*1da0*/  MOV R63, 0xffffffff ;  /* 0xffffffff003f7802 */ /* 0x000fe40000000f00 */
[----:B------:R-:W-:Y:S02]  /*1db0*/  MOV R64, 0x1dd0 ;  /* 0x00001dd000407802 */ /* 0x000fe40000000f00 */
[----:B-----5:R-:W-:Y:S05]  /*1dc0*/  CALL.REL.NOINC `($__internal_146_$__cuda_sm70_shflsync_bfly_p) ;  /* 0x0000059000007944 */ /* 0x020fea0003c00000 */
[----:B01----:R-:W-:Y:S05]  /*1dd0*/  BRA `(.L_x_13790) ;  /* 0xfffff5b000007947 */ /* 0x003fea000383ffff */
.L_x_13779:
[----:B------:R-:W-:Y:S01]  /*1de0*/  HFMA2.MMA R65, -RZ, RZ, 0, 1.1920928955078125e-07 ;  /* 0x00000002ff417435 */ /* 0x000fe200000001ff */
[----:B------:R-:W-:Y:S02]  /*1df0*/  MOV R66, 0x1f ;  /* 0x0000001f00427802 */ /* 0x000fe40000000f00 */
[----:B------:R-:W-:-:S02]  /*1e00*/  MOV R63, 0xffffffff ;  /* 0xffffffff003f7802 */ /* 0x000fc40000000f00 */
[----:B------:R-:W-:Y:S02]  /*1e10*/  MOV R64, 0x1e30 ;  /* 0x00001e3000407802 */ /* 0x000fe40000000f00 */
[----:B0----5:R-:W-:Y:S05]  /*1e20*/  CALL.REL.NOINC `($__internal_146_$__cuda_sm70_shflsync_bfly_p) ;  /* 0x0000053000007944 */ /* 0x021fea0003c00000 */
[----:B0-----:R-:W-:Y:S01]  /*1e30*/  HFMA2.MMA R65, -RZ, RZ, 0, 2.384185791015625e-07 ;  /* 0x00000004ff417435 */ /* 0x001fe200000001ff */
[----:B-1----:R-:W-:Y:S01]  /*1e40*/  FADD.FTZ R67, R67, R66 ;  /* 0x0000004243437221 */ /* 0x002fe20000010000 */
[----:B------:R-:W-:Y:S02]  /*1e50*/  MOV R66, 0x1f ;  /* 0x0000001f00427802 */ /* 0x000fe40000000f00 */
[----:B------:R-:W-:Y:S02]  /*1e60*/  MOV R63, 0xffffffff ;  /* 0xffffffff003f7802 */ /* 0x000fe40000000f00 */
[----:B------:R-:W-:Y:S02]  /*1e70*/  MOV R64, 0x1e90 ;  /* 0x00001e9000407802 */ /* 0x000fe40000000f00 */
[----:B------:R-:W-:Y:S05]  /*1e80*/  CALL.REL.NOINC `($__internal_146_$__cuda_sm70_shflsync_bfly_p) ;  /* 0x000004d000007944 */ /* 0x000fea0003c00000 */
[----:B0-----:R-:W-:Y:S01]  /*1e90*/  HFMA2.MMA R65, -RZ, RZ, 0, 4.76837158203125e-07 ;  /* 0x00000008ff417435 */ /* 0x001fe200000001ff */
[----:B-1----:R-:W-:Y:S01]  /*1ea0*/  FADD.FTZ R67, R67, R66 ;  /* 0x0000004243437221 */ /* 0x002fe20000010000 */
[----:B------:R-:W-:Y:S02]  /*1eb0*/  MOV R66, 0x1f ;  /* 0x0000001f00427802 */ /* 0x000fe40000000f00 */
[----:B------:R-:W-:-:S02]  /*1ec0*/  MOV R63, 0xffffffff ;  /* 0xffffffff003f7802 */ /* 0x000fc40000000f00 */
[----:B------:R-:W-:Y:S02]  /*1ed0*/  MOV R64, 0x1ef0 ;  /* 0x00001ef000407802 */ /* 0x000fe40000000f00 */
[----:B------:R-:W-:Y:S05]  /*1ee0*/  CALL.REL.NOINC `($__internal_146_$__cuda_sm70_shflsync_bfly_p) ;  /* 0x0000047000007944 */ /* 0x000fea0003c00000 */
[----:B0-----:R-:W-:Y:S01]  /*1ef0*/  HFMA2.MMA R65, -RZ, RZ, 0, 9.5367431640625e-07 ;  /* 0x00000010ff417435 */ /* 0x001fe200000001ff */
[----:B-1----:R-:W-:Y:S01]  /*1f00*/  FADD.FTZ R67, R67, R66 ;  /* 0x0000004243437221 */ /* 0x002fe20000010000 */
[----:B------:R-:W-:Y:S02]  /*1f10*/  MOV R66, 0x1f ;  /* 0x0000001f00427802 */ /* 0x000fe40000000f00 */
[----:B------:R-:W-:Y:S02]  /*1f20*/  MOV R63, 0xffffffff ;  /* 0xffffffff003f7802 */ /* 0x000fe40000000f00 */
[----:B------:R-:W-:Y:S02]  /*1f30*/  MOV R64, 0x1f50 ;  /* 0x00001f5000407802 */ /* 0x000fe40000000f00 */
[----:B------:R-:W-:Y:S05]  /*1f40*/  CALL.REL.NOINC `($__internal_146_$__cuda_sm70_shflsync_bfly_p) ;  /* 0x0000041000007944 */ /* 0x000fea0003c00000 */
        /* <DEDUP_REMOVED lines=39> */
[----:B------:R-:W-:Y:S05]  /*21c0*/  CALL.REL.NOINC `($__internal_146_$__cuda_sm70_shflsync_bfly_p) ;  /* 0x0000019000007944 */ /* 0x000fea0003c00000 */
[----:B0-----:R-:W-:Y:S01]  /*21d0*/  HFMA2.MMA R65, -RZ, RZ, 0, 1.1920928955078125e-07 ;  /* 0x00000002ff417435 */ /* 0x001fe200000001ff */
[----:B-1----:R-:W-:Y:S01]  /*21e0*/  FADD.FTZ R67, R67, R66 ;  /* 0x0000004243437221 */ /* 0x002fe20000010000 */
[----:B------:R-:W-:Y:S02]  /*21f0*/  MOV R66, 0x1f ;  /* 0x0000001f00427802 */ /* 0x000fe40000000f00 */
[----:B------:R-:W-:Y:S02]  /*2200*/  MOV R63, 0xffffffff ;  /* 0xffffffff003f7802 */ /* 0x000fe40000000f00 */
[----:B------:R-:W-:Y:S02]  /*2210*/  MOV R64, 0x2230 ;  /* 0x0000223000407802 */ /* 0x000fe40000000f00 */
[----:B------:R-:W-:Y:S05]  /*2220*/  CALL.REL.NOINC `($__internal_146_$__cuda_sm70_shflsync_bfly_p) ;  /* 0x0000013000007944 */ /* 0x000fea0003c00000 */
[----:B0-----:R-:W-:Y:S01]  /*2230*/  HFMA2.MMA R65, -RZ, RZ, 0, 2.384185791015625e-07 ;  /* 0x00000004ff417435 */ /* 0x001fe200000001ff */
[----:B-1----:R-:W-:Y:S01]  /*2240*/  FADD.FTZ R67, R67, R66 ;  /* 0x0000004243437221 */ /* 0x002fe20000010000 */
[----:B------:R-:W-:-:S02]  /*2250*/  MOV R66, 0x1f ;  /* 0x0000001f00427802 */ /* 0x000fc40000000f00 */
[----:B------:R-:W-:Y:S02]  /*2260*/  MOV R63, 0xffffffff ;  /* 0xffffffff003f7802 */ /* 0x000fe40000000f00 */
[----:B------:R-:W-:Y:S02]  /*2270*/  MOV R64, 0x2290 ;  /* 0x0000229000407802 */ /* 0x000fe40000000f00 */
[----:B------:R-:W-:Y:S05]  /*2280*/  CALL.REL.NOINC `($__internal_146_$__cuda_sm70_shflsync_bfly_p) ;  /* 0x000000d000007944 */ /* 0x000fea0003c00000 */
[----:B0-----:R-:W-:Y:S01]  /*2290*/  HFMA2.MMA R65, -RZ, RZ, 0, 4.76837158203125e-07 ;  /* 0x00000008ff417435 */ /* 0x001fe200000001ff */
[----:B-1----:R-:W-:Y:S01]  /*22a0*/  FADD.FTZ R67, R67, R66 ;  /* 0x0000004243437221 */ /* 0x002fe20000010000 */
[----:B------:R-:W-:Y:S02]  /*22b0*/  MOV R66, 0x1f ;  /* 0x0000001f00427802 */ /* 0x000fe40000000f00 */
[----:B------:R-:W-:Y:S02]  /*22c0*/  MOV R63, 0xffffffff ;  /* 0xffffffff003f7802 */ /* 0x000fe40000000f00 */
[----:B------:R-:W-:Y:S02]  /*22d0*/  MOV R64, 0x22f0 ;  /* 0x000022f000407802 */ /* 0x000fe40000000f00 */
[----:B------:R-:W-:Y:S05]  /*22e0*/  CALL.REL.NOINC `($__internal_146_$__cuda_sm70_shflsync_bfly_p) ;  /* 0x0000007000007944 */ /* 0x000fea0003c00000 */
[----:B0-----:R-:W-:Y:S01]  /*22f0*/  HFMA2.MMA R65, -RZ, RZ, 0, 9.5367431640625e-07 ;  /* 0x00000010ff417435 */ /* 0x001fe200000001ff */
[----:B-1----:R-:W-:Y:S01]  /*2300*/  FADD.FTZ R67, R67, R66 ;  /* 0x0000004243437221 */ /* 0x002fe20000010000 */
[----:B------:R-:W-:-:S02]  /*2310*/  MOV R66, 0x1f ;  /* 0x0000001f00427802 */ /* 0x000fc40000000f00 */
[----:B------:R-:W-:Y:S02]  /*2320*/  MOV R63, 0xffffffff ;  /* 0xffffffff003f7802 */ /* 0x000fe40000000f00 */
[----:B------:R-:W-:Y:S02]  /*2330*/  MOV R64, 0x2350 ;  /* 0x0000235000407802 */ /* 0x000fe40000000f00 */
[----:B------:R-:W-:Y:S05]  /*2340*/  CALL.REL.NOINC `($__internal_146_$__cuda_sm70_shflsync_bfly_p) ;  /* 0x0000001000007944 */ /* 0x000fea0003c00000 */
[----:B01----:R-:W-:Y:S05]  /*2350*/  BRA `(.L_x_13791) ;  /* 0xfffff38000007947 */ /* 0x003fea000383ffff */
        .weak           $__internal_146_$__cuda_sm70_shflsync_bfly_p
        .type           $__internal_146_$__cuda_sm70_shflsync_bfly_p,@function
        .size           $__internal_146_$__cuda_sm70_shflsync_bfly_p,(.L_x_15338 - $__internal_146_$__cuda_sm70_shflsync_bfly_p)
$__internal_146_$__cuda_sm70_shflsync_bfly_p:
[----:B------:R-:W-:Y:S01]  /*2360*/  HFMA2.MMA R69, -RZ, RZ, 0, 0 ;  /* 0x00000000ff457435 */ /* 0x000fe200000001ff */
[----:B------:R-:W-:Y:S01]  /*2370*/  MOV R68, R64 ;  /* 0x0000004000447202 */ /* 0x000fe20000000f00 */
[----:B------:R-:W-:Y:S04]  /*2380*/  WARPSYNC R63 ;  /* 0x0000003f00007348 */ /* 0x000fe80003800000 */
[----:B------:R0:W1:Y:S01]  /*2390*/  SHFL.BFLY PT, R66, R67, R65, R66 ;  /* 0x0c00004143427389 */ /* 0x00006200000e0042 */
[----:B------:R-:W-:Y:S05]  /*23a0*/  RET.REL.NODEC R68 `(_ZN10layer_norm13ln_fwd_kernelINS_13Kernel_traitsIfffffjLj512ELj1ELj4ELj1ELj16ENS_18Kernel_traits_baseILj512EfffffjLj128EEEEELb0ELb0ELb1ELb0EEEvNS_9FwdParamsE) ;  /* 0xffffdc5044007950 */ /* 0x000fea0003c3ffff */
.L_x_13792:
        /* <DEDUP_REMOVED lines=13> */
.L_x_15338:


//--------------------- .text._ZN10layer_norm13ln_fwd_kernelINS_13Kernel_traitsIfffffjLj512ELj1ELj4ELj1ELj16ENS_18Kernel_traits_baseILj512EfffffjLj128EEEEELb0ELb0ELb1ELb1EEEvNS_9FwdParamsE --------------------------
	.section	.text._ZN10layer_norm13ln_fwd_kernelINS_13Kernel_traitsIfffffjLj512ELj1ELj4ELj1ELj16ENS_18Kernel_traits_baseILj512EfffffjLj128EEEEELb0ELb0ELb1ELb1EEEvNS_9FwdParamsE,"ax",@progbits
	.sectioninfo	@"SHI_REGISTERS=72"
	.align	128
        .global         _ZN10layer_norm13ln_fwd_kernelINS_13Kernel_traitsIfffffjLj512ELj1ELj4ELj1ELj16ENS_18Kernel_traits_baseILj512EfffffjLj128EEEEELb0ELb0ELb1ELb1EEEvNS_9FwdParamsE
        .type           _ZN10layer_norm13ln_fwd_kernelINS_13Kernel_traitsIfffffjLj512ELj1ELj4ELj1ELj16ENS_18Kernel_traits_baseILj512EfffffjLj128EEEEELb0ELb0ELb1ELb1EEEvNS_9FwdParamsE,@function
        .size           _ZN10layer_norm13ln_fwd_kernelINS_13Kernel_traitsIfffffjLj512ELj1ELj4ELj1ELj16ENS_18Kernel_traits_baseILj512EfffffjLj128EEEEELb0ELb0ELb1ELb1EEEvNS_9FwdParamsE,(.L_x_15339 - _ZN10layer_norm13ln_fwd_kernelINS_13Kernel_traitsIfffffjLj512ELj1ELj4ELj1ELj16ENS_18Kernel_traits_baseILj512EfffffjLj128EEEEELb0ELb0ELb1ELb1EEEvNS_9FwdParamsE)
        .other          _ZN10layer_norm13ln_fwd_kernelINS_13Kernel_traitsIfffffjLj512ELj1ELj4ELj1ELj16ENS_18Kernel_traits_baseILj512EfffffjLj128EEEEELb0ELb0ELb1ELb1EEEvNS_9FwdParamsE,@"STO_CUDA_ENTRY STV_DEFAULT"
_ZN10layer_norm13ln_fwd_kernelINS_13Kernel_traitsIfffffjLj512ELj1ELj4ELj1ELj16ENS_18Kernel_traits_baseILj512EfffffjLj128EEEEELb0ELb0ELb1ELb1EEEvNS_9FwdParamsE:
.text._ZN10layer_norm13ln_fwd_kernelINS_13Kernel_traitsIfffffjLj512ELj1ELj4ELj1ELj16ENS_18Kernel_traits_baseILj512EfffffjLj128EEEEELb0ELb0ELb1ELb1EEEvNS_9FwdParamsE:
        /* <DEDUP_REMOVED lines=33> */
[----:B------:R-:W-:Y:S01]  /*0210*/  ULDC.U8 UR6, c[0x0][0x1f0] ;  /* 0x00007c0000067ab9 */ /* 0x000fe20000000000 */
[----:B0-----:R-:W-:-:S02]  /*0220*/  MOV R2, R38 ;  /* 0x0000002600027202 */ /* 0x001fc40000000f00 */
.L_x_13830:
[----:B------:R-:W-:-:S10]  /*0230*/  HFMA2.MMA R61, -RZ, RZ, 0, 2.384185791015625e-07 ;  /* 0x00000004ff3d7435 */ /* 0x000fd400000001ff */
[----:B------:R-:W-:-:S05]  /*0240*/  IMAD.WIDE R46, R2, R61, c[0x0][0x1d0] ;  /* 0x00007400022e7625 */ /* 0x000fca00078e023d */
[----:B------:R-:W2:Y:S01]  /*0250*/  LDG.E R50, [R46.64] ;  /* 0x000000042e327981 */ /* 0x000ea2000c1e1900 */
[----:B------:R-:W-:Y:S01]  /*0260*/  IMAD R3, R2, c[0x0][0x168], RZ ;  /* 0x00005a0002037a24 */ /* 0x000fe200078e02ff */
[----:B------:R-:W-:-:S04]  /*0270*/  ISETP.NE.U32.AND P0, PT, RZ, c[0x0][0x180], PT ;  /* 0x00006000ff007a0c */ /* 0x000fc80003f05070 */
[----:B------:R-:W-:Y:S02]  /*0280*/  SHF.R.S32.HI R44, RZ, 0x1f, R3 ;  /* 0x0000001fff2c7819 */ /* 0x000fe40000011403 */
[----:B------:R-:W-:Y:S02]  /*0290*/  ISETP.NE.AND.EX P0, PT, RZ, c[0x0][0x184], PT, P0 ;  /* 0x00006100ff007a0c */ /* 0x000fe40003f05300 */
[----:B------:R-:W-:-:S04]  /*02a0*/  LEA.HI R3, R44, R3, RZ, 0x2 ;  /* 0x000000032c037211 */ /* 0x000fc800078f10ff */
[----:B------:R-:W-:-:S07]  /*02b0*/  LEA.HI.SX32 R44, R3, R0, 0x1e ;  /* 0x00000000032c7211 */ /* 0x000fce00078ff2ff */
[----:B------:R-:W-:Y:S01]  /*02c0*/  @P0 MOV R49, 0x10 ;  /* 0x0000001000310802 */ /* 0x000fe20000000f00 */
[----:B------:R-:W-:-:S04]  /*02d0*/  IMAD.WIDE R60, R2, R61, c[0x0][0x1d8] ;  /* 0x00007600023c7625 */ /* 0x000fc800078e023d */
[----:B------:R-:W-:Y:S02]  /*02e0*/  @P0 IMAD.WIDE.U32 R48, R44, R49, c[0x0][0x180] ;  /* 0x000060002c300625 */ /* 0x000fe400078e0031 */
[----:B-----5:R0:W5:Y:S04]  /*02f0*/  LDG.E R60, [R60.64] ;  /* 0x000000043c3c7981 */ /* 0x020168000c1e1900 */
[----:B-1----:R1:W3:Y:S01]  /*0300*/  @P0 LDG.E.128 R36, [R48.64] ;  /* 0x0000000430240981 */ /* 0x0022e2000c1e1d00 */
[----:B--2---:R-:W-:-:S13]  /*0310*/  ISETP.GE.AND P5, PT, R50, 0x1, PT ;  /* 0x000000013200780c */ /* 0x004fda0003fa6270 */
[----:B------:R-:W-:-:S05]  /*0320*/  @P5 IADD3 R3, R50, -0x1, RZ ;  /* 0xffffffff32035810 */ /* 0x000fca0007ffe0ff */
[----:B------:R-:W-:-:S05]  /*0330*/  @P5 IMAD R3, R3, c[0x0][0x168], RZ ;  /* 0x00005a0003035a24 */ /* 0x000fca00078e02ff */
[----:B------:R-:W-:-:S04]  /*0340*/  @P5 SHF.R.S32.HI R46, RZ, 0x1f, R3 ;  /* 0x0000001fff2e5819 */ /* 0x000fc80000011403 */
[----:B------:R-:W-:Y:S01]  /*0350*/  @P5 LEA.HI R45, R46, R3, RZ, 0x2 ;  /* 0x000000032e2d5211 */ /* 0x000fe200078f10ff */
[----:B------:R-:W-:Y:S01]  /*0360*/  HFMA2.MMA R3, -RZ, RZ, 0, 0 ;  /* 0x00000000ff037435 */ /* 0x000fe200000001ff */
[----:B------:R-:W-:-:S05]  /*0370*/  @P5 MOV R46, 0x10 ;  /* 0x00000010002e5802 */ /* 0x000fca0000000f00 */
[----:B------:R-:W-:-:S05]  /*0380*/  @P5 LEA.HI.SX32 R3, R45, R0, 0x1e ;  /* 0x000000002d035211 */ /* 0x000fca00078ff2ff */
[----:B------:R-:W-:-:S05]  /*0390*/  @P5 IMAD.WIDE.U32 R46, R3, R46, c[0x0][0x170] ;  /* 0x00005c00032e5625 */ /* 0x000fca00078e002e */
[----:B------:R0:W5:Y:S01]  /*03a0*/  @P5 LDG.E.128 R40, [R46.64] ;  /* 0x000000042e285981 */ /* 0x000162000c1e1d00 */
[----:B------:R-:W-:Y:S01]  /*03b0*/  ISETP.GT.AND P6, PT, R50, RZ, PT ;  /* 0x000000ff3200720c */ /* 0x000fe20003fc4270 */
[----:B-1----:R-:W-:Y:S01]  /*03c0*/  HFMA2.MMA R49, -RZ, RZ, 0, 9.5367431640625e-07 ;  /* 0x00000010ff317435 */ /* 0x002fe200000001ff */
[----:B------:R-:W-:Y:S01]  /*03d0*/  IADD3 R62, R44, 0x20, RZ ;  /* 0x000000202c3e7810 */ /* 0x000fe20007ffe0ff */
[----:B------:R-:W-:Y:S10]  /*03e0*/  BSSY B0, `(.L_x_13793) ;  /* 0x0000012000007945 */ /* 0x000ff40003800000 */
[----:B------:R-:W-:-:S02]  /*03f0*/  @!P6 ISETP.NE.U32.AND P3, PT, RZ, c[0x0][0x180], PT ;  /* 0x00006000ff00ea0c */ /* 0x000fc40003f65070 */
[----:B------:R-:W-:Y:S02]  /*0400*/  @!P6 ISETP.NE.U32.AND P1, PT, RZ, c[0x0][0x180], PT ;  /* 0x00006000ff00ea0c */ /* 0x000fe40003f25070 */
[----:B------:R-:W-:Y:S02]  /*0410*/  @!P6 ISETP.NE.U32.AND P2, PT, RZ, c[0x0][0x180], PT ;  /* 0x00006000ff00ea0c */ /* 0x000fe40003f45070 */
[----:B------:R-:W-:Y:S02]  /*0420*/  @!P6 ISETP.NE.U32.AND P4, PT, RZ, c[0x0][0x180], PT ;  /* 0x00006000ff00ea0c */ /* 0x000fe40003f85070 */
[----:B------:R-:W-:Y:S02]  /*0430*/  @!P6 ISETP.NE.AND.EX P1, PT, RZ, c[0x0][0x184], PT, P1 ;  /* 0x00006100ff00ea0c */ /* 0x000fe40003f25310 */
[----:B------:R-:W-:Y:S02]  /*0440*/  @!P6 ISETP.NE.AND.EX P2, PT, RZ, c[0x0][0x184], PT, P2 ;  /* 0x00006100ff00ea0c */ /* 0x000fe40003f45320 */
[----:B------:R-:W-:-:S02]  /*0450*/  @!P6 ISETP.NE.AND.EX P4, PT, RZ, c[0x0][0x184], PT, P4 ;  /* 0x00006100ff00ea0c */ /* 0x000fc40003f85340 */
[----:B------:R-:W-:Y:S01]  /*0460*/  @!P6 ISETP.NE.AND.EX P3, PT, RZ, c[0x0][0x184], PT, P3 ;  /* 0x00006100ff00ea0c */ /* 0x000fe20003f65330 */
[-C--:B------:R-:W-:Y:S01]  /*0470*/  IMAD.WIDE.U32 R50, R44, R49.reuse, c[0x0][0x188] ;  /* 0x000062002c327625 */ /* 0x080fe200078e0031 */
[----:B---3--:R-:W-:Y:S02]  /*0480*/  @!P6 FSEL R57, R37, RZ, P1 ;  /* 0x000000ff2539e208 */ /* 0x008fe40000800000 */
[----:B------:R-:W-:Y:S01]  /*0490*/  @!P6 FSEL R58, R38, RZ, P2 ;  /* 0x000000ff263ae208 */ /* 0x000fe20001000000 */
[----:B------:R-:W-:Y:S01]  /*04a0*/  @P0 IMAD.WIDE.U32 R52, R62, R49, c[0x0][0x180] ;  /* 0x000060003e340625 */ /* 0x000fe200078e0031 */
[----:B------:R-:W-:Y:S02]  /*04b0*/  @!P6 FSEL R59, R39, RZ, P4 ;  /* 0x000000ff273be208 */ /* 0x000fe40002000000 */
[----:B------:R-:W-:Y:S01]  /*04c0*/  @!P6 FSEL R56, R36, RZ, P3 ;  /* 0x000000ff2438e208 */ /* 0x000fe20001800000 */
[----:B------:R-:W-:Y:S05]  /*04d0*/  @!P6 BRA `(.L_x_13794) ;  /* 0x000000200000e947 */ /* 0x000fea0003800000 */
[----:B0----5:R-:W-:-:S04]  /*04e0*/  FMUL.FTZ R56, R40, c[0x0][0x1ec] ;  /* 0x00007b0028387a20 */ /* 0x021fc80000410000 */
[----:B------:R-:W-:Y:S02]  /*04f0*/  @P0 FADD.FTZ R56, R36, R56 ;  /* 0x0000003824380221 */ /* 0x000fe40000010000 */
.L_x_13794:
[----:B0-----:R-:W-:Y:S05]  /*0500*/  BSYNC B0 ;  /* 0x0000000000007941 */ /* 0x001fea0003800000 */
.L_x_13793:
[----:B------:R-:W-:Y:S01]  /*0510*/  BSSY B0, `(.L_x_13795) ;  /* 0x0000004000007945 */ /* 0x000fe20003800000 */
[----:B------:R-:W-:Y:S05]  /*0520*/  @!P6 BRA `(.L_x_13796) ;  /* 0x000000200000e947 */ /* 0x000fea0003800000 */
[----:B-----5:R-:W-:-:S04]  /*0530*/  FMUL.FTZ R57, R41, c[0x0][0x1ec] ;  /* 0x00007b0029397a20 */ /* 0x020fc80000410000 */
[----:B------:R-:W-:Y:S02]  /*0540*/  @P0 FADD.FTZ R57, R37, R57 ;  /* 0x0000003925390221 */ /* 0x000fe40000010000 */
.L_x_13796:
[----:B------:R-:W-:Y:S05]  /*0550*/  BSYNC B0 ;  /* 0x0000000000007941 */ /* 0x000fea0003800000 */
.L_x_13795:
[----:B------:R-:W-:Y:S01]  /*0560*/  BSSY B0, `(.L_x_13797) ;  /* 0x0000004000007945 */ /* 0x000fe20003800000 */
[----:B------:R-:W-:Y:S05]  /*0570*/  @!P6 BRA `(.L_x_13798) ;  /* 0x000000200000e947 */ /* 0x000fea0003800000 */
[----:B-----5:R-:W-:-:S04]  /*0580*/  FMUL.FTZ R58, R42, c[0x0][0x1ec] ;  /* 0x00007b002a3a7a20 */ /* 0x020fc80000410000 */
[----:B------:R-:W-:Y:S02]  /*0590*/  @P0 FADD.FTZ R58, R38, R58 ;  /* 0x0000003a263a0221 */ /* 0x000fe40000010000 */
.L_x_13798:
[----:B------:R-:W-:Y:S05]  /*05a0*/  BSYNC B0 ;  /* 0x0000000000007941 */ /* 0x000fea0003800000 */
.L_x_13797:
[----:B------:R-:W-:Y:S01]  /*05b0*/  BSSY B0, `(.L_x_13799) ;  /* 0x0000004000007945 */ /* 0x000fe20003800000 */
[----:B------:R-:W-:Y:S05]  /*05c0*/  @!P6 BRA `(.L_x_13800) ;  /* 0x000000200000e947 */ /* 0x000fea0003800000 */
[----:B-----5:R-:W-:-:S04]  /*05d0*/  FMUL.FTZ R59, R43, c[0x0][0x1ec] ;  /* 0x00007b002b3b7a20 */ /* 0x020fc80000410000 */
[----:B------:R-:W-:Y:S02]  /*05e0*/  @P0 FADD.FTZ R59, R39, R59 ;  /* 0x0000003b273b0221 */ /* 0x000fe40000010000 */
.L_x_13800:
[----:B------:R-:W-:Y:S05]  /*05f0*/  BSYNC B0 ;  /* 0x0000000000007941 */ /* 0x000fea0003800000 */
.L_x_13799:
        /* <DEDUP_REMOVED lines=24> */
.L_x_13802:
[----:B-1----:R-:W-:Y:S05]  /*0780*/  BSYNC B0 ;  /* 0x0000000000007941 */ /* 0x002fea0003800000 */
.L_x_13801:
[----:B------:R-:W-:Y:S01]  /*0790*/  BSSY B0, `(.L_x_13803) ;  /* 0x0000004000007945 */ /* 0x000fe20003800000 */
[----:B------:R-:W-:Y:S05]  /*07a0*/  @!P6 BRA `(.L_x_13804) ;  /* 0x000000200000e947 */ /* 0x000fea0003800000 */
[----:B-----5:R-:W-:-:S04]  /*07b0*/  FMUL.FTZ R53, R41, c[0x0][0x1ec] ;  /* 0x00007b0029357a20 */ /* 0x020fc80000410000 */
[----:B------:R-:W-:Y:S02]  /*07c0*/  @P0 FADD.FTZ R53, R37, R53 ;  /* 0x0000003525350221 */ /* 0x000fe40000010000 */
.L_x_13804:
[----:B------:R-:W-:Y:S05]  /*07d0*/  BSYNC B0 ;  /* 0x0000000000007941 */ /* 0x000fea0003800000 */
.L_x_13803:
[----:B------:R-:W-:Y:S01]  /*07e0*/  BSSY B0, `(.L_x_13805) ;  /* 0x0000004000007945 */ /* 0x000fe20003800000 */
[----:B------:R-:W-:Y:S05]  /*07f0*/  @!P6 BRA `(.L_x_13806) ;  /* 0x000000200000e947 */ /* 0x000fea0003800000 */
[----:B-----5:R-:W-:-:S04]  /*0800*/  FMUL.FTZ R54, R42, c[0x0][0x1ec] ;  /* 0x00007b002a367a20 */ /* 0x020fc80000410000 */
[----:B------:R-:W-:Y:S02]  /*0810*/  @P0 FADD.FTZ R54, R38, R54 ;  /* 0x0000003626360221 */ /* 0x000fe40000010000 */
.L_x_13806:
[----:B------:R-:W-:Y:S05]  /*0820*/  BSYNC B0 ;  /* 0x0000000000007941 */ /* 0x000fea0003800000 */
.L_x_13805:
[----:B------:R-:W-:Y:S01]  /*0830*/  BSSY B0, `(.L_x_13807) ;  /* 0x0000004000007945 */ /* 0x000fe20003800000 */
[----:B------:R-:W-:Y:S05]  /*0840*/  @!P6 BRA `(.L_x_13808) ;  /* 0x000000200000e947 */ /* 0x000fea0003800000 */
[----:B-----5:R-:W-:-:S04]  /*0850*/  FMUL.FTZ R55, R43, c[0x0][0x1ec] ;  /* 0x00007b002b377a20 */ /* 0x020fc80000410000 */
[----:B------:R-:W-:Y:S02]  /*0860*/  @P0 FADD.FTZ R55, R39, R55 ;  /* 0x0000003727370221 */ /* 0x000fe40000010000 */
.L_x_13808:
[----:B------:R-:W-:Y:S05]  /*0870*/  BSYNC B0 ;  /* 0x0000000000007941 */ /* 0x000fea0003800000 */
.L_x_13807:
[----:B------:R0:W-:Y:S04]  /*0880*/  STG.E.128 [R62.64], R52 ;  /* 0x000000343e007986 */ /* 0x0001e8000c101d04 */
[----:B------:R1:W2:Y:S01]  /*0890*/  @P0 LDG.E.128 R36, [R50.64] ;  /* 0x0000000432240981 */ /* 0x0002a2000c1e1d00 */
[----:B------:R-:W-:Y:S02]  /*08a0*/  @P5 IADD3 R46, R3, 0x40, RZ ;  /* 0x00000040032e5810 */ /* 0x000fe40007ffe0ff */
[----:B------:R-:W-:Y:S02]  /*08b0*/  @!P6 ISETP.NE.U32.AND P2, PT, RZ, c[0x0][0x180], PT ;  /* 0x00006000ff00ea0c */ /* 0x000fe40003f45070 */
[----:B------:R-:W-:Y:S01]  /*08c0*/  @!P6 ISETP.NE.U32.AND P4, PT, RZ, c[0x0][0x180], PT ;  /* 0x00006000ff00ea0c */ /* 0x000fe20003f85070 */
[----:B------:R-:W-:Y:S01]  /*08d0*/  @P5 IMAD.WIDE.U32 R46, R46, R49, c[0x0][0x170] ;  /* 0x00005c002e2e5625 */ /* 0x000fe200078e0031 */
[----:B------:R-:W-:Y:S01]  /*08e0*/  @!P6 ISETP.NE.U32.AND P3, PT, RZ, c[0x0][0x180], PT ;  /* 0x00006000ff00ea0c */ /* 0x000fe20003f65070 */
[----:B------:R-:W-:Y:S01]  /*08f0*/  BSSY B0, `(.L_x_13809) ;  /* 0x000000f000007945 */ /* 0x000fe20003800000 */
[----:B------:R-:W-:-:S02]  /*0900*/  @!P6 ISETP.NE.U32.AND P1, PT, RZ, c[0x0][0x180], PT ;  /* 0x00006000ff00ea0c */ /* 0x000fc40003f25070 */
[----:B------:R-:W-:Y:S01]  /*0910*/  @!P6 ISETP.NE.AND.EX P2, PT, RZ, c[0x0][0x184], PT, P2 ;  /* 0x00006100ff00ea0c */ /* 0x000fe20003f45320 */
[----:B-----5:R3:W5:Y:S01]  /*0920*/  @P5 LDG.E.128 R40, [R46.64] ;  /* 0x000000042e285981 */ /* 0x020762000c1e1d00 */
[----:B------:R-:W-:Y:S01]  /*0930*/  @!P6 ISETP.NE.AND.EX P4, PT, RZ, c[0x0][0x184], PT, P4 ;  /* 0x00006100ff00ea0c */ /* 0x000fe20003f85340 */
[----:B-1----:R-:W-:Y:S01]  /*0940*/  IMAD.WIDE.U32 R50, R48, R49, c[0x0][0x188] ;  /* 0x0000620030327625 */ /* 0x002fe200078e0031 */
[----:B------:R-:W-:Y:S02]  /*0950*/  @!P6 ISETP.NE.AND.EX P3, PT, RZ, c[0x0][0x184], PT, P3 ;  /* 0x00006100ff00ea0c */ /* 0x000fe40003f65330 */
[----:B------:R-:W-:Y:S02]  /*0960*/  IADD3 R66, R44, 0x60, RZ ;  /* 0x000000602c427810 */ /* 0x000fe40007ffe0ff */
[----:B------:R-:W-:Y:S02]  /*0970*/  @!P6 ISETP.NE.AND.EX P1, PT, RZ, c[0x0][0x184], PT, P1 ;  /* 0x00006100ff00ea0c */ /* 0x000fe40003f25310 */
[----:B--2---:R-:W-:-:S02]  /*0980*/  @!P6 FSEL R45, R37, RZ, P2 ;  /* 0x000000ff252de208 */ /* 0x004fc40001000000 */
[----:B---3--:R-:W-:Y:S02]  /*0990*/  @!P6 FSEL R46, R38, RZ, P4 ;  /* 0x000000ff262ee208 */ /* 0x008fe40002000000 */
[----:B------:R-:W-:Y:S01]  /*09a0*/  @!P6 FSEL R44, R36, RZ, P3 ;  /* 0x000000ff242ce208 */ /* 0x000fe20001800000 */
[----:B------:R-:W-:Y:S05]  /*09b0*/  @!P6 BRA `(.L_x_13810) ;  /* 0x000000200000e947 */ /* 0x000fea0003800000 */
[----:B0----5:R-:W-:-:S04]  /*09c0*/  FMUL.FTZ R44, R40, c[0x0][0x1ec] ;  /* 0x00007b00282c7a20 */ /* 0x021fc80000410000 */
[----:B------:R-:W-:Y:S02]  /*09d0*/  @P0 FADD.FTZ R44, R36, R44 ;  /* 0x0000002c242c0221 */ /* 0x000fe40000010000 */
.L_x_13810:
[----:B0-----:R-:W-:Y:S05]  /*09e0*/  BSYNC B0 ;  /* 0x0000000000007941 */ /* 0x001fea0003800000 */
.L_x_13809:
[----:B------:R-:W-:Y:S01]  /*09f0*/  BSSY B0, `(.L_x_13811) ;  /* 0x0000004000007945 */ /* 0x000fe20003800000 */
[----:B------:R-:W-:Y:S05]  /*0a00*/  @!P6 BRA `(.L_x_13812) ;  /* 0x000000200000e947 */ /* 0x000fea0003800000 */
[----:B-----5:R-:W-:-:S04]  /*0a10*/  FMUL.FTZ R45, R41, c[0x0][0x1ec] ;  /* 0x00007b00292d7a20 */ /* 0x020fc80000410000 */
[----:B------:R-:W-:Y:S02]  /*0a20*/  @P0 FADD.FTZ R45, R37, R45 ;  /* 0x0000002d252d0221 */ /* 0x000fe40000010000 */
.L_x_13812:
[----:B------:R-:W-:Y:S05]  /*0a30*/  BSYNC B0 ;  /* 0x0000000000007941 */ /* 0x000fea0003800000 */
.L_x_13811:
[----:B------:R-:W-:Y:S01]  /*0a40*/  BSSY B0, `(.L_x_13813) ;  /* 0x0000004000007945 */ /* 0x000fe20003800000 */
[----:B------:R-:W-:Y:S05]  /*0a50*/  @!P6 BRA `(.L_x_13814) ;  /* 0x000000200000e947 */ /* 0x000fea0003800000 */
[----:B-----5:R-:W-:-:S04]  /*0a60*/  FMUL.FTZ R46, R42, c[0x0][0x1ec] ;  /* 0x00007b002a2e7a20 */ /* 0x020fc80000410000 */
[----:B------:R-:W-:Y:S02]  /*0a70*/  @P0 FADD.FTZ R46, R38, R46 ;  /* 0x0000002e262e0221 */ /* 0x000fe40000010000 */
.L_x_13814:
[----:B------:R-:W-:Y:S05]  /*0a80*/  BSYNC B0 ;  /* 0x0000000000007941 */ /* 0x000fea0003800000 */
.L_x_13813:
[----:B------:R-:W-:Y:S01]  /*0a90*/  BSSY B0, `(.L_x_13815) ;  /* 0x0000006000007945 */ /* 0x000fe20003800000 */
[----:B------:R-:W-:Y:S01]  /*0aa0*/  @P0 IMAD.WIDE.U32 R64, R66, R49, c[0x0][0x180] ;  /* 0x0000600042400625 */ /* 0x000fe200078e0031 */
[----:B------:R-:W-:Y:S01]  /*0ab0*/  @!P6 FSEL R47, R39, RZ, P1 ;  /* 0x000000ff272fe208 */ /* 0x000fe20000800000 */
[----:B------:R-:W-:Y:S05]  /*0ac0*/  @!P6 BRA `(.L_x_13816) ;  /* 0x000000200000e947 */ /* 0x000fea0003800000 */
[----:B-----5:R-:W-:-:S04]  /*0ad0*/  FMUL.FTZ R47, R43, c[0x0][0x1ec] ;  /* 0x00007b002b2f7a20 */ /* 0x020fc80000410000 */
[----:B------:R-:W-:Y:S02]  /*0ae0*/  @P0 FADD.FTZ R47, R39, R47 ;  /* 0x0000002f272f0221 */ /* 0x000fe40000010000 */
.L_x_13816:
[----:B------:R-:W-:Y:S05]  /*0af0*/  BSYNC B0 ;  /* 0x0000000000007941 */ /* 0x000fea0003800000 */
.L_x_13815:
[----:B------:R-:W-:Y:S01]  /*0b00*/  @P5 IADD3 R62, R3, 0x60, RZ ;  /* 0x00000060033e5810 */ /* 0x000fe20007ffe0ff */
[----:B------:R0:W-:Y:S04]  /*0b10*/  STG.E.128 [R50.64], R44 ;  /* 0x0000002c32007986 */ /* 0x0001e8000c101d04 */
[----:B------:R-:W-:Y:S01]  /*0b20*/  @P5 IMAD.WIDE.U32 R62, R62, R49, c[0x0][0x170] ;  /* 0x00005c003e3e5625 */ /* 0x000fe200078e0031 */
[----:B------:R1:W2:Y:S04]  /*0b30*/  @P0 LDG.E.128 R36, [R64.64] ;  /* 0x0000000440240981 */ /* 0x0002a8000c1e1d00 */
[----:B-----5:R3:W5:Y:S01]  /*0b40*/  @P5 LDG.E.128 R40, [R62.64] ;  /* 0x000000043e285981 */ /* 0x020762000c1e1d00 */
[----:B------:R-:W-:Y:S01]  /*0b50*/  @!P6 ISETP.NE.U32.AND P2, PT, RZ, c[0x0][0x180], PT ;  /* 0x00006000ff00ea0c */ /* 0x000fe20003f45070 */
[----:B------:R-:W-:Y:S01]  /*0b60*/  BSSY B0, `(.L_x_13817) ;  /* 0x000000f000007945 */ /* 0x000fe20003800000 */
[----:B------:R-:W-:-:S02]  /*0b70*/  @!P6 ISETP.NE.U32.AND P4, PT, RZ, c[0x0][0x180], PT ;  /* 0x00006000ff00ea0c */ /* 0x000fc40003f85070 */
[----:B------:R-:W-:Y:S01]  /*0b80*/  @!P6 ISETP.NE.U32.AND P3, PT, RZ, c[0x0][0x180], PT ;  /* 0x00006000ff00ea0c */ /* 0x000fe20003f65070 */
[----:B-1----:R-:W-:Y:S01]  /*0b90*/  IMAD.WIDE.U32 R64, R66, R49, c[0x0][0x188] ;  /* 0x0000620042407625 */ /* 0x002fe200078e0031 */
[----:B------:R-:W-:Y:S02]  /*0ba0*/  @!P6 ISETP.NE.U32.AND P1, PT, RZ, c[0x0][0x180], PT ;  /* 0x00006000ff00ea0c */ /* 0x000fe40003f25070 */
[----:B------:R-:W-:Y:S02]  /*0bb0*/  @!P6 ISETP.NE.AND.EX P2, PT, RZ, c[0x0][0x184], PT, P2 ;  /* 0x00006100ff00ea0c */ /* 0x000fe40003f45320 */
[----:B------:R-:W-:Y:S02]  /*0bc0*/  @!P6 ISETP.NE.AND.EX P4, PT, RZ, c[0x0][0x184], PT, P4 ;  /* 0x00006100ff00ea0c */ /* 0x000fe40003f85340 */
[----:B------:R-:W-:Y:S02]  /*0bd0*/  @!P6 ISETP.NE.AND.EX P3, PT, RZ, c[0x0][0x184], PT, P3 ;  /* 0x00006100ff00ea0c */ /* 0x000fe40003f65330 */
[----:B------:R-:W-:-:S02]  /*0be0*/  @!P6 ISETP.NE.AND.EX P1, PT, RZ, c[0x0][0x184], PT, P1 ;  /* 0x00006100ff00ea0c */ /* 0x000fc40003f25310 */
[----:B--2---:R-:W-:Y:S02]  /*0bf0*/  @!P6 FSEL R49, R37, RZ, P2 ;  /* 0x000000ff2531e208 */ /* 0x004fe40001000000 */
[----:B0-----:R-:W-:Y:S02]  /*0c00*/  @!P6 FSEL R50, R38, RZ, P4 ;  /* 0x000000ff2632e208 */ /* 0x001fe40002000000 */
[----:B------:R-:W-:Y:S01]  /*0c10*/  @!P6 FSEL R48, R36, RZ, P3 ;  /* 0x000000ff2430e208 */ /* 0x000fe20001800000 */
[----:B------:R-:W-:Y:S05]  /*0c20*/  @!P6 BRA `(.L_x_13818) ;  /* 0x000000200000e947 */ /* 0x000fea0003800000 */
[----:B---3-5:R-:W-:-:S04]  /*0c30*/  FMUL.FTZ R48, R40, c[0x0][0x1ec] ;  /* 0x00007b0028307a20 */ /* 0x028fc80000410000 */
[----:B------:R-:W-:Y:S02]  /*0c40*/  @P0 FADD.FTZ R48, R36, R48 ;  /* 0x0000003024300221 */ /* 0x000fe40000010000 */
.L_x_13818:
[----:B---3--:R-:W-:Y:S05]  /*0c50*/  BSYNC B0 ;  /* 0x0000000000007941 */ /* 0x008fea0003800000 */
.L_x_13817:
[----:B------:R-:W-:Y:S01]  /*0c60*/  BSSY B0, `(.L_x_13819) ;  /* 0x0000004000007945 */ /* 0x000fe20003800000 */
[----:B------:R-:W-:Y:S05]  /*0c70*/  @!P6 BRA `(.L_x_13820) ;  /* 0x000000200000e947 */ /* 0x000fea0003800000 */
[----:B-----5:R-:W-:-:S04]  /*0c80*/  FMUL.FTZ R49, R41, c[0x0][0x1ec] ;  /* 0x00007b0029317a20 */ /* 0x020fc80000410000 */
[----:B------:R-:W-:Y:S02]  /*0c90*/  @P0 FADD.FTZ R49, R37, R49 ;  /* 0x0000003125310221 */ /* 0x000fe40000010000 */
.L_x_13820:
[----:B------:R-:W-:Y:S05]  /*0ca0*/  BSYNC B0 ;  /* 0x0000000000007941 */ /* 0x000fea0003800000 */
.L_x_13819:
[----:B------:R-:W-:Y:S01]  /*0cb0*/  BSSY B0, `(.L_x_13821) ;  /* 0x0000004000007945 */ /* 0x000fe20003800000 */
[----:B------:R-:W-:Y:S05]  /*0cc0*/  @!P6 BRA `(.L_x_13822) ;  /* 0x000000200000e947 */ /* 0x000fea0003800000 */
[----:B-----5:R-:W-:-:S04]  /*0cd0*/  FMUL.FTZ R50, R42, c[0x0][0x1ec] ;  /* 0x00007b002a327a20 */ /* 0x020fc80000410000 */
[----:B------:R-:W-:Y:S02]  /*0ce0*/  @P0 FADD.FTZ R50, R38, R50 ;  /* 0x0000003226320221 */ /* 0x000fe40000010000 */
.L_x_13822:
[----:B------:R-:W-:Y:S05]  /*0cf0*/  BSYNC B0 ;  /* 0x0000000000007941 */ /* 0x000fea0003800000 */
.L_x_13821:
[----:B------:R-:W-:Y:S01]  /*0d00*/  BSSY B0, `(.L_x_13823) ;  /* 0x0000005000007945 */ /* 0x000fe20003800000 */
[----:B------:R-:W-:Y:S01]  /*0d10*/  @!P6 FSEL R51, R39, RZ, P1 ;  /* 0x000000ff2733e208 */ /* 0x000fe20000800000 */
[----:B------:R-:W-:Y:S05]  /*0d20*/  @!P6 BRA `(.L_x_13824) ;  /* 0x000000200000e947 */ /* 0x000fea0003800000 */
[----:B-----5:R-:W-:-:S04]  /*0d30*/  FMUL.FTZ R51, R43, c[0x0][0x1ec] ;  /* 0x00007b002b337a20 */ /* 0x020fc80000410000 */
[----:B------:R-:W-:Y:S02]  /*0d40*/  @P0 FADD.FTZ R51, R39, R51 ;  /* 0x0000003327330221 */ /* 0x000fe40000010000 */
.L_x_13824:
[----:B------:R-:W-:Y:S05]  /*0d50*/  BSYNC B0 ;  /* 0x0000000000007941 */ /* 0x000fea0003800000 */
.L_x_13823:
[----:B------:R-:W-:Y:S01]  /*0d60*/  FADD.FTZ R62, RZ, R56 ;  /* 0x00000038ff3e7221 */ /* 0x000fe20000010000 */
[----:B------:R0:W-:Y:S01]  /*0d70*/  STG.E.128 [R64.64], R48 ;  /* 0x0000003040007986 */ /* 0x0001e2000c101d04 */
        /* <DEDUP_REMOVED lines=19> */
.L_x_13831:
        /* <DEDUP_REMOVED lines=52> */
.L_x_13832:
        /* <DEDUP_REMOVED lines=26> */
[----:B------:R-:W-:-:S02]  /*1390*/  FMUL.FTZ R58, R62, R63 ;  /* 0x0000003f3e3a7220 */ /* 0x000fc40000410000 */
[C---:B------:R-:W-:Y:S01]  /*13a0*/  FMUL.FTZ R56, R62.reuse, R57 ;  /* 0x000000393e387220 */ /* 0x040fe20000410000 */
[----:B------:R-:W-:Y:S01]  /*13b0*/  LEA.HI.SX32 R60, R3, R0, 0x1e ;  /* 0x00000000033c7211 */ /* 0x000fe200078ff2ff */
[----:B------:R-:W-:Y:S01]  /*13c0*/  HFMA2.MMA R3, -RZ, RZ, 0, 9.5367431640625e-07 ;  /* 0x00000010ff037435 */ /* 0x000fe200000001ff */
[C---:B------:R-:W-:Y:S02]  /*13d0*/  FMUL.FTZ R65, R62.reuse, R65 ;  /* 0x000000413e417220 */ /* 0x040fe40000410000 */
[----:B------:R-:W-:Y:S02]  /*13e0*/  FMUL.FTZ R63, R62, R59 ;  /* 0x0000003b3e3f7220 */ /* 0x000fe40000410000 */
[----:B------:R-:W-:Y:S02]  /*13f0*/  FFMA.FTZ R59, R23, R58, R7 ;  /* 0x0000003a173b7223 */ /* 0x000fe40000010007 */
[----:B------:R-:W-:Y:S02]  /*1400*/  FFMA.FTZ R58, R22, R65, R6 ;  /* 0x00000041163a7223 */ /* 0x000fe40000010006 */
[----:B------:R-:W-:-:S02]  /*1410*/  FFMA.FTZ R57, R21, R56, R5 ;  /* 0x0000003815397223 */ /* 0x000fc40000010005 */
[----:B------:R-:W-:Y:S02]  /*1420*/  FFMA.FTZ R56, R20, R63, R4 ;  /* 0x0000003f14387223 */ /* 0x000fe40000010004 */
        /* <DEDUP_REMOVED lines=9> */
[C---:B------:R-:W-:Y:S02]  /*14c0*/  FADD.FTZ R66, -R61.reuse, R49 ;  /* 0x000000313d427221 */ /* 0x040fe40000010100 */
[----:B------:R-:W-:Y:S02]  /*14d0*/  FMUL.FTZ R44, R62, R53 ;  /* 0x000000353e2c7220 */ /* 0x000fe40000410000 */
[C---:B------:R-:W-:Y:S01]  /*14e0*/  FADD.FTZ R54, -R61.reuse, R48 ;  /* 0x000000303d367221 */ /* 0x040fe20000010100 */
[----:B0-----:R-:W-:Y:S01]  /*14f0*/  IADD3 R56, R60, 0x20, RZ ;  /* 0x000000203c387810 */ /* 0x001fe20007ffe0ff */
[----:B------:R-:W-:Y:S01]  /*1500*/  FMUL.FTZ R49, R62, R63 ;  /* 0x0000003f3e317220 */ /* 0x000fe20000410000 */
[C---:B------:R-:W-:Y:S01]  /*1510*/  IADD3 R58, R60.reuse, 0x40, RZ ;  /* 0x000000403c3a7810 */ /* 0x040fe20007ffe0ff */
[C---:B------:R-:W-:Y:S01]  /*1520*/  FADD.FTZ R47, -R61.reuse, R47 ;  /* 0x0000002f3d2f7221 */ /* 0x040fe20000010100 */
[----:B------:R-:W-:Y:S01]  /*1530*/  IADD3 R60, R60, 0x60, RZ ;  /* 0x000000603c3c7810 */ /* 0x000fe20007ffe0ff */
[----:B------:R-:W-:-:S02]  /*1540*/  FADD.FTZ R59, -R61, R50 ;  /* 0x000000323d3b7221 */ /* 0x000fc40000010100 */
[C---:B------:R-:W-:Y:S02]  /*1550*/  FMUL.FTZ R46, R62.reuse, R55 ;  /* 0x000000373e2e7220 */ /* 0x040fe40000410000 */
[C---:B------:R-:W-:Y:S02]  /*1560*/  FMUL.FTZ R48, R62.reuse, R45 ;  /* 0x0000002d3e307220 */ /* 0x040fe40000410000 */
[C---:B------:R-:W-:Y:S02]  /*1570*/  FMUL.FTZ R53, R62.reuse, R69 ;  /* 0x000000453e357220 */ /* 0x040fe40000410000 */
[C---:B------:R-:W-:Y:S02]  /*1580*/  FMUL.FTZ R55, R62.reuse, R52 ;  /* 0x000000343e377220 */ /* 0x040fe40000410000 */
[----:B------:R-:W-:Y:S02]  /*1590*/  FADD.FTZ R51, -R61, R51 ;  /* 0x000000333d337221 */ /* 0x000fe40000010100 */
[----:B------:R-:W-:-:S02]  /*15a0*/  FMUL.FTZ R52, R62, R66 ;  /* 0x000000423e347220 */ /* 0x000fc40000410000 */
[----:B------:R-:W-:Y:S02]  /*15b0*/  FFMA.FTZ R45, R25, R44, R9 ;  /* 0x0000002c192d7223 */ /* 0x000fe40000010009 */
[----:B------:R-:W-:Y:S02]  /*15c0*/  FMUL.FTZ R57, R62, R54 ;  /* 0x000000363e397220 */ /* 0x000fe40000410000 */
[----:B------:R-:W-:Y:S02]  /*15d0*/  FFMA.FTZ R44, R24, R49, R8 ;  /* 0x00000031182c7223 */ /* 0x000fe40000010008 */
[C---:B------:R-:W-:Y:S02]  /*15e0*/  FMUL.FTZ R67, R62.reuse, R67 ;  /* 0x000000433e437220 */ /* 0x040fe40000410000 */
[C---:B------:R-:W-:Y:S02]  /*15f0*/  FMUL.FTZ R50, R62.reuse, R47 ;  /* 0x0000002f3e327220 */ /* 0x040fe40000410000 */
[----:B------:R-:W-:-:S02]  /*1600*/  FMUL.FTZ R59, R62, R59 ;  /* 0x0000003b3e3b7220 */ /* 0x000fc40000410000 */
[----:B------:R-:W-:Y:S02]  /*1610*/  FFMA.FTZ R49, R29, R48, R13 ;  /* 0x000000301d317223 */ /* 0x000fe4000001000d */
[----:B------:R-:W-:Y:S02]  /*1620*/  FFMA.FTZ R48, R28, R53, R12 ;  /* 0x000000351c307223 */ /* 0x000fe4000001000c */
[----:B------:R-:W-:Y:S02]  /*1630*/  FMUL.FTZ R62, R62, R51 ;  /* 0x000000333e3e7220 */ /* 0x000fe40000410000 */
[----:B------:R-:W-:Y:S02]  /*1640*/  FFMA.FTZ R53, R33, R52, R17 ;  /* 0x0000003421357223 */ /* 0x000fe40000010011 */
[----:B------:R-:W-:Y:S02]  /*1650*/  FFMA.FTZ R47, R27, R46, R11 ;  /* 0x0000002e1b2f7223 */ /* 0x000fe4000001000b */
[----:B------:R-:W-:-:S02]  /*1660*/  FFMA.FTZ R52, R32, R57, R16 ;  /* 0x0000003920347223 */ /* 0x000fc40000010010 */
[----:B------:R-:W-:Y:S02]  /*1670*/  FFMA.FTZ R46, R26, R67, R10 ;  /* 0x000000431a2e7223 */ /* 0x000fe4000001000a */
[----:B------:R-:W-:Y:S02]  /*1680*/  FFMA.FTZ R51, R31, R50, R15 ;  /* 0x000000321f337223 */ /* 0x000fe4000001000f */
[----:B------:R-:W-:Y:S02]  /*1690*/  FFMA.FTZ R54, R34, R59, R18 ;  /* 0x0000003b22367223 */ /* 0x000fe40000010012 */
[----:B------:R-:W-:-:S04]  /*16a0*/  IMAD.WIDE.U32 R56, R56, R3, c[0x0][0x208] ;  /* 0x0000820038387625 */ /* 0x000fc800078e0003 */
[----:B------:R-:W-:Y:S01]  /*16b0*/  FFMA.FTZ R50, R30, R55, R14 ;  /* 0x000000371e327223 */ /* 0x000fe2000001000e */
[----:B------:R0:W-:Y:S01]  /*16c0*/  STG.E.128 [R56.64], R44 ;  /* 0x0000002c38007986 */ /* 0x0001e2000c101d04 */
[----:B------:R-:W-:-:S04]  /*16d0*/  IMAD.WIDE.U32 R58, R58, R3, c[0x0][0x208] ;  /* 0x000082003a3a7625 */ /* 0x000fc800078e0003 */
[----:B------:R-:W-:Y:S01]  /*16e0*/  FFMA.FTZ R55, R35, R62, R19 ;  /* 0x0000003e23377223 */ /* 0x000fe20000010013 */
[----:B------:R0:W-:Y:S01]  /*16f0*/  STG.E.128 [R58.64], R48 ;  /* 0x000000303a007986 */ /* 0x0001e2000c101d04 */
[----:B------:R-:W-:-:S05]  /*1700*/  IMAD.WIDE.U32 R60, R60, R3, c[0x0][0x208] ;  /* 0x000082003c3c7625 */ /* 0x000fca00078e0003 */
[----:B------:R0:W-:Y:S02]  /*1710*/  STG.E.128 [R60.64], R52 ;  /* 0x000000343c007986 */ /* 0x0001e4000c101d04 */
.L_x_13828:
[----:B0-----:R-:W-:Y:S05]  /*1720*/  BSYNC B0 ;  /* 0x0000000000007941 */ /* 0x001fea0003800000 */
.L_x_13827:
[----:B------:R-:W-:-:S04]  /*1730*/  MOV R3, c[0x0][0x160] ;  /* 0x0000580000037a02 */ /* 0x000fc80000000f00 */
[----:B------:R-:W-:-:S04]  /*1740*/  LEA R2, R3, R2, 0x2 ;  /* 0x0000000203027211 */ /* 0x000fc800078e10ff */
[----:B------:R-:W-:-:S13]  /*1750*/  ISETP.GE.AND P0, PT, R2, c[0x0][0x164], PT ;  /* 0x0000590002007a0c */ /* 0x000fda0003f06270 */
[----:B-----5:R-:W-:Y:S01]  /*1760*/  @P0 CALL.REL.NOINC `(.L_x_13829) ;  /* 0x0000001000000944 */ /* 0x020fe20003c00000 */
[----:B------:R-:W-:Y:S05]  /*1770*/  BRA `(.L_x_13830) ;  /* 0xffffeab000007947 */ /* 0x000fea000383ffff */
.L_x_13829:
[----:B------:R-:W-:Y:S05]  /*1780*/  EXIT ;  /* 0x000000000000794d */ /* 0x000fea0003800000 */
.L_x_13825:
[----:B0-----:R-:W-:Y:S01]  /*1790*/  HFMA2.MMA R66, -RZ, RZ, 0, 5.9604644775390625e-08 ;  /* 0x00000001ff427435 */ /* 0x001fe200000001ff */
[----:B------:R-:W-:Y:S02]  /*17a0*/  MOV R65, R61 ;  /* 0x0000003d00417202 */ /* 0x000fe40000000f00 */
[----:B------:R-:W-:Y:S02]  /*17b0*/  MOV R67, 0x1f ;  /* 0x0000001f00437802 */ /* 0x000fe40000000f00 */
[----:B------:R-:W-:Y:S02]  /*17c0*/  MOV R64, 0xffffffff ;  /* 0xffffffff00407802 */ /* 0x000fe40000000f00 */
[----:B------:R-:W-:Y:S02]  /*17d0*/  MOV R62, 0x17f0 ;  /* 0x000017f0003e7802 */ /* 0x000fe40000000f00 */
[----:B-----5:R-:W-:Y:S05]  /*17e0*/  CALL.REL.NOINC `($__internal_147_$__cuda_sm70_shflsync_bfly_p) ;  /* 0x0000058000007944 */ /* 0x020fea0003c00000 */
[----:B01----:R-:W-:Y:S05]  /*17f0*/  BRA `(.L_x_13831) ;  /* 0xfffff6b000007947 */ /* 0x003fea000383ffff */
.L_x_13826:
[----:B------:R-:W-:Y:S01]  /*1800*/  HFMA2.MMA R66, -RZ, RZ, 0, 1.1920928955078125e-07 ;  /* 0x00000002ff427435 */ /* 0x000fe200000001ff */
[----:B------:R-:W-:Y:S02]  /*1810*/  MOV R67, 0x1f ;  /* 0x0000001f00437802 */ /* 0x000fe40000000f00 */
[----:B------:R-:W-:-:S02]  /*1820*/  MOV R64, 0xffffffff ;  /* 0xffffffff00407802 */ /* 0x000fc40000000f00 */
[----:B------:R-:W-:Y:S02]  /*1830*/  MOV R62, 0x1850 ;  /* 0x00001850003e7802 */ /* 0x000fe40000000f00 */
[----:B0----5:R-:W-:Y:S05]  /*1840*/  CALL.REL.NOINC `($__internal_147_$__cuda_sm70_shflsync_bfly_p) ;  /* 0x0000052000007944 */ /* 0x021fea0003c00000 */
[----:B0-----:R-:W-:Y:S01]  /*1850*/  HFMA2.MMA R66, -RZ, RZ, 0, 2.384185791015625e-07 ;  /* 0x00000004ff427435 */ /* 0x001fe200000001ff */
[----:B-1----:R-:W-:Y:S01]  /*1860*/  FADD.FTZ R65, R65, R64 ;  /* 0x0000004041417221 */ /* 0x002fe20000010000 */
[----:B------:R-:W-:Y:S02]  /*1870*/  MOV R67, 0x1f ;  /* 0x0000001f00437802 */ /* 0x000fe40000000f00 */
[----:B------:R-:W-:Y:S02]  /*1880*/  MOV R64, 0xffffffff ;  /* 0xffffffff00407802 */ /* 0x000fe40000000f00 */
[----:B------:R-:W-:Y:S02]  /*1890*/  MOV R62, 0x18b0 ;  /* 0x000018b0003e7802 */ /* 0x000fe40000000f00 */
[----:B------:R-:W-:Y:S05]  /*18a0*/  CALL.REL.NOINC `($__internal_147_$__cuda_sm70_shflsync_bfly_p) ;  /* 0x000004c000007944 */ /* 0x000fea0003c00000 */
[----:B0-----:R-:W-:Y:S01]  /*18b0*/  HFMA2.MMA R66, -RZ, RZ, 0, 4.76837158203125e-07 ;  /* 0x00000008ff427435 */ /* 0x001fe200000001ff */
[----:B-1----:R-:W-:Y:S01]  /*18c0*/  FADD.FTZ R65, R65, R64 ;  /* 0x0000004041417221 */ /* 0x002fe20000010000 */
[----:B------:R-:W-:Y:S02]  /*18d0*/  MOV R67, 0x1f ;  /* 0x0000001f00437802 */ /* 0x000fe40000000f00 */
[----:B------:R-:W-:-:S02]  /*18e0*/  MOV R64, 0xffffffff ;  /* 0xffffffff00407802 */ /* 0x000fc40000000f00 */
[----:B------:R-:W-:Y:S02]  /*18f0*/  MOV R62, 0x1910 ;  /* 0x00001910003e7802 */ /* 0x000fe40000000f00 */
[----:B------:R-:W-:Y:S05]  /*1900*/  CALL.REL.NOINC `($__internal_147_$__cuda_sm70_shflsync_bfly_p) ;  /* 0x0000046000007944 */ /* 0x000fea0003c00000 */
[----:B0-----:R-:W-:Y:S01]  /*1910*/  HFMA2.MMA R66, -RZ, RZ, 0, 9.5367431640625e-07 ;  /* 0x00000010ff427435 */ /* 0x001fe200000001ff */
[----:B-1----:R-:W-:Y:S01]  /*1920*/  FADD.FTZ R65, R65, R64 ;  /* 0x0000004041417221 */ /* 0x002fe20000010000 */
[----:B------:R-:W-:Y:S02]  /*1930*/  MOV R67, 0x1f ;  /* 0x0000001f00437802 */ /* 0x000fe40000000f00 */
[----:B------:R-:W-:Y:S02]  /*1940*/  MOV R64, 0xffffffff ;  /* 0xffffffff00407802 */ /* 0x000fe40000000f00 */
[----:B------:R-:W-:Y:S02]  /*1950*/  MOV R62, 0x1970 ;  /* 0x00001970003e7802 */ /* 0x000fe40000000f00 */
[----:B------:R-:W-:Y:S05]  /*1960*/  CALL.REL.NOINC `($__internal_147_$__cuda_sm70_shflsync_bfly_p) ;  /* 0x0000040000007944 */ /* 0x000fea0003c00000 */
        /* <DEDUP_REMOVED lines=38> */
[----:B------:R-:W-:Y:S05]  /*1bd0*/  CALL.REL.NOINC `($__internal_147_$__cuda_sm70_shflsync_bfly_p) ;  /* 0x0000019000007944 */ /* 0x000fea0003c00000 */
[----:B0-----:R-:W-:Y:S01]  /*1be0*/  HFMA2.MMA R66, -RZ, RZ, 0, 1.1920928955078125e-07 ;  /* 0x00000002ff427435 */ /* 0x001fe200000001ff */
[----:B-1----:R-:W-:Y:S01]  /*1bf0*/  FADD.FTZ R65, R65, R64 ;  /* 0x0000004041417221 */ /* 0x002fe20000010000 */
[----:B------:R-:W-:Y:S02]  /*1c00*/  MOV R67, 0x1f ;  /* 0x0000001f00437802 */ /* 0x000fe40000000f00 */
[----:B------:R-:W-:Y:S02]  /*1c10*/  MOV R64, 0xffffffff ;  /* 0xffffffff00407802 */ /* 0x000fe40000000f00 */
[----:B------:R-:W-:Y:S02]  /*1c20*/  MOV R62, 0x1c40 ;  /* 0x00001c40003e7802 */ /* 0x000fe40000000f00 */
[----:B------:R-:W-:Y:S05]  /*1c30*/  CALL.REL.NOINC `($__internal_147_$__cuda_sm70_shflsync_bfly_p) ;  /* 0x0000013000007944 */ /* 0x000fea0003c00000 */
[----:B0-----:R-:W-:Y:S01]  /*1c40*/  HFMA2.MMA R66, -RZ, RZ, 0, 2.384185791015625e-07 ;  /* 0x00000004ff427435 */ /* 0x001fe200000001ff */
[----:B-1----:R-:W-:Y:S01]  /*1c50*/  FADD.FTZ R65, R65, R64 ;  /* 0x0000004041417221 */ /* 0x002fe20000010000 */
[----:B------:R-:W-:Y:S02]  /*1c60*/  MOV R67, 0x1f ;  /* 0x0000001f00437802 */ /* 0x000fe40000000f00 */
[----:B------:R-:W-:-:S02]  /*1c70*/  MOV R64, 0xffffffff ;  /* 0xffffffff00407802 */ /* 0x000fc40000000f00 */
[----:B------:R-:W-:Y:S02]  /*1c80*/  MOV R62, 0x1ca0 ;  /* 0x00001ca0003e7802 */ /* 0x000fe40000000f00 */
[----:B------:R-:W-:Y:S05]  /*1c90*/  CALL.REL.NOINC `($__internal_147_$__cuda_sm70_shflsync_bfly_p) ;  /* 0x000000d000007944 */ /* 0x000fea0003c00000 */
[----:B0-----:R-:W-:Y:S01]  /*1ca0*/  HFMA2.MMA R66, -RZ, RZ, 0, 4.76837158203125e-07 ;  /* 0x00000008ff427435 */ /* 0x001fe200000001ff */
[----:B-1----:R-:W-:Y:S01]  /*1cb0*/  FADD.FTZ R65, R65, R64 ;  /* 0x0000004041417221 */ /* 0x002fe20000010000 */
[----:B------:R-:W-:Y:S02]  /*1cc0*/  MOV R67, 0x1f ;  /* 0x0000001f00437802 */ /* 0x000fe40000000f00 */
[----:B------:R-:W-:Y:S02]  /*1cd0*/  MOV R64, 0xffffffff ;  /* 0xffffffff00407802 */ /* 0x000fe40000000f00 */
[----:B------:R-:W-:Y:S02]  /*1ce0*/  MOV R62, 0x1d00 ;  /* 0x00001d00003e7802 */ /* 0x000fe40000000f00 */
[----:B------:R-:W-:Y:S05]  /*1cf0*/  CALL.REL.NOINC `($__internal_147_$__cuda_sm70_shflsync_bfly_p) ;  /* 0x0000007000007944 */ /* 0x000fea0003c00000 */
[----:B0-----:R-:W-:Y:S01]  /*1d00*/  HFMA2.MMA R66, -RZ, RZ, 0, 9.5367431640625e-07 ;  /* 0x00000010ff427435 */ /* 0x001fe200000001ff */
[----:B-1----:R-:W-:Y:S01]  /*1d10*/  FADD.FTZ R65, R65, R64 ;  /* 0x0000004041417221 */ /* 0x002fe20000010000 */
[----:B------:R-:W-:Y:S02]  /*1d20*/  MOV R67, 0x1f ;  /* 0x0000001f00437802 */ /* 0x000fe40000000f00 */
[----:B------:R-:W-:-:S02]  /*1d30*/  MOV R64, 0xffffffff ;  /* 0xffffffff00407802 */ /* 0x000fc40000000f00 */
[----:B------:R-:W-:Y:S02]  /*1d40*/  MOV R62, 0x1d60 ;  /* 0x00001d60003e7802 */ /* 0x000fe40000000f00 */
[----:B------:R-:W-:Y:S05]  /*1d50*/  CALL.REL.NOINC `($__internal_147_$__cuda_sm70_shflsync_bfly_p) ;  /* 0x0000001000007944 */ /* 0x000fea0003c00000 */
[----:B01----:R-:W-:Y:S05]  /*1d60*/  BRA `(.L_x_13832) ;  /* 0xfffff48000007947 */ /* 0x003fea000383ffff */
        .weak           $__internal_147_$__cuda_sm70_shflsync_bfly_p
        .type           $__internal_147_$__cuda_sm70_shflsync_bfly_p,@function
        .size           $__internal_147_$__cuda_sm70_shflsync_bfly_p,(.L_x_15339 - $__internal_147_$__cuda_sm70_shflsync_bfly_p)
$__internal_147_$__cuda_sm70_shflsync_bfly_p:
[----:B------:R-:W-:Y:S01]  /*1d70*/  HFMA2.MMA R63, -RZ, RZ, 0, 0 ;  /* 0x00000000ff3f7435 */ /* 0x000fe200000001ff */
[----:B------:R-:W-:Y:S04]  /*1d80*/  WARPSYNC R64 ;  /* 0x0000004000007348 */ /* 0x000fe80003800000 */
[----:B------:R0:W1:Y:S01]  /*1d90*/  SHFL.BFLY PT, R64, R65, R66, R67 ;  /* 0x0c00004241407389 */ /* 0x00006200000e0043 */
[----:B------:R-:W-:Y:S05]  /*1da0*/  RET.REL.NODEC R62 `(_ZN10layer_norm13ln_fwd_kernelINS_13Kernel_traitsIfffffjLj512ELj1ELj4ELj1ELj16ENS_18Kernel_traits_baseILj512EfffffjLj128EEEEELb0ELb0ELb1ELb1EEEvNS_9FwdParamsE) ;  /* 0xffffe2503e007950 */ /* 0x000fea0003c3ffff */
.L_x_13833:
        /* <DEDUP_REMOVED lines=13> */
.L_x_15339:


//--------------------- .text._ZN10layer_norm13ln_fwd_kernelINS_13Kernel_traitsIfffffjLj512ELj1ELj4ELj1ELj16ENS_18Kernel_traits_baseILj512EfffffjLj128EEEEELb0ELb1ELb0ELb0EEEvNS_9FwdParamsE --------------------------
	.section	.text._ZN10layer_norm13ln_fwd_kernelINS_13Kernel_traitsIfffffjLj512ELj1ELj4ELj1ELj16ENS_18Kernel_traits_baseILj512EfffffjLj128EEEEELb0ELb1ELb0ELb0EEEvNS_9FwdParamsE,"ax",@progbits
	.sectioninfo	@"SHI_REGISTERS=85"
	.align	128
        .global         _ZN10layer_norm13ln_fwd_kernelINS_13Kernel_traitsIfffffjLj512ELj1ELj4ELj1ELj16ENS_18Kernel_traits_baseILj512EfffffjLj128EEEEELb0ELb1ELb0ELb0EEEvNS_9FwdParamsE
        .type           _ZN10layer_norm13ln_fwd_kernelINS_13Kernel_traitsIfffffjLj512ELj1ELj4ELj1ELj16ENS_18Kernel_traits_baseILj512EfffffjLj128EEEEELb0ELb1ELb0ELb0EEEvNS_9FwdParamsE,@function
        .size           _ZN10layer_norm13ln_fwd_kernelINS_13Kernel_traitsIfffffjLj512ELj1ELj4ELj1ELj16ENS_18Kernel_traits_baseILj512EfffffjLj128EEEEELb0ELb1ELb0ELb0EEEvNS_9FwdParamsE,(.L_x_15340 - _ZN10layer_norm13ln_fwd_kernelINS_13Kernel_traitsIfffffjLj512ELj1ELj4ELj1ELj16ENS_18Kernel_traits_baseILj512EfffffjLj128EEEEELb0ELb1ELb0ELb0EEEvNS_9FwdParamsE)
        .other          _ZN10layer_norm13ln_fwd_kernelINS_13Kernel_traitsIfffffjLj512ELj1ELj4ELj1ELj16ENS_18Kernel_traits_baseILj512EfffffjLj128EEEEELb0ELb1ELb0ELb0EEEvNS_9FwdParamsE,@"STO_CUDA_ENTRY STV_DEFAULT"
_ZN10layer_norm13ln_fwd_kernelINS_13Kernel_traitsIfffffjLj512ELj1ELj4ELj1ELj16ENS_18Kernel_traits_baseILj512EfffffjLj128EEEEELb0ELb1ELb0ELb0EEEvNS_9FwdParamsE:
.text._ZN10layer_norm13ln_fwd_kernelINS_13Kernel_traitsIfffffjLj512ELj1ELj4ELj1ELj16ENS_18Kernel_traits_baseILj512EfffffjLj128EEEEELb0ELb1ELb0ELb0EEEvNS_9FwdParamsE:
        /* <DEDUP_REMOVED lines=28> */
[C---:B------:R-:W-:Y:S02]  /*01c0*/  @P3 LEA.HI.X R3, R48.reuse, c[0x0][0x21c], RZ, 0x4, P5 ;  /* 0x0000870030033a11 */ /* 0x040fe400028f24ff */
[----:B------:R-:W-:-:S03]  /*01d0*/  LEA R16, P5, R48, c[0x0][0x1c8], 0x4 ;  /* 0x0000720030107a11 */ /* 0x000fc600078a20ff */
[----:B------:R0:W5:Y:S01]  /*01e0*/  @P3 LDG.E.128 R8, [R2.64] ;  /* 0x0000000402083981 */ /* 0x000162000c1e1d00 */
[----:B------:R-:W-:-:S06]  /*01f0*/  LEA.HI.X R17, R48, c[0x0][0x1cc], RZ, 0x4, P5 ;  /* 0x0000730030117a11 */ /* 0x000fcc00028f24ff */
[----:B------:R-:W5:Y:S01]  /*0200*/  LDG.E.128 R16, [R16.64] ;  /* 0x0000000410107981 */ /* 0x000f62000c1e1d00 */
[----:B------:R-:W-:-:S03]  /*0210*/  LOP3.LUT R48, R48, 0x20, RZ, 0xfc, !PT ;  /* 0x0000002030307812 */ /* 0x000fc600078efcff */
.L_x_13835:
[----:B------:R-:W-:Y:S05]  /*0220*/  BSYNC B0 ;  /* 0x0000000000007941 */ /* 0x000fea0003800000 */
.L_x_13834:
        /* <DEDUP_REMOVED lines=10> */
[C---:B------:R-:W-:Y:S02]  /*02d0*/  @P3 LEA.HI.X R3, R48.reuse, c[0x0][0x21c], RZ, 0x4, P5 ;  /* 0x0000870030033a11 */ /* 0x040fe400028f24ff */
[----:B------:R-:W-:-:S03]  /*02e0*/  LEA R28, P5, R48, c[0x0][0x1c8], 0x4 ;  /* 0x00007200301c7a11 */ /* 0x000fc600078a20ff */
[----:B------:R0:W5:Y:S01]  /*02f0*/  @P3 LDG.E.128 R20, [R2.64] ;  /* 0x0000000402143981 */ /* 0x000162000c1e1d00 */
[----:B------:R-:W-:-:S06]  /*0300*/  LEA.HI.X R29, R48, c[0x0][0x1cc], RZ, 0x4, P5 ;  /* 0x00007300301d7a11 */ /* 0x000fcc00028f24ff */
[----:B------:R-:W5:Y:S01]  /*0310*/  LDG.E.128 R28, [R28.64] ;  /* 0x000000041c1c7981 */ /* 0x000f62000c1e1d00 */
[----:B------:R-:W-:-:S03]  /*0320*/  IADD3 R48, R48, 0x20, RZ ;  /* 0x0000002030307810 */ /* 0x000fc60007ffe0ff */
.L_x_13837:
[----:B------:R-:W-:Y:S05]  /*0330*/  BSYNC B0 ;  /* 0x0000000000007941 */ /* 0x000fea0003800000 */
.L_x_13836:
        /* <DEDUP_REMOVED lines=10> */
[C---:B------:R-:W-:Y:S02]  /*03e0*/  @P3 LEA.HI.X R3, R48.reuse, c[0x0][0x21c], RZ, 0x4, P5 ;  /* 0x0000870030033a11 */ /* 0x040fe400028f24ff */
[----:B------:R-:W-:-:S03]  /*03f0*/  LEA R40, P5, R48, c[0x0][0x1c8], 0x4 ;  /* 0x0000720030287a11 */ /* 0x000fc600078a20ff */
[----:B------:R0:W5:Y:S01]  /*0400*/  @P3 LDG.E.128 R32, [R2.64] ;  /* 0x0000000402203981 */ /* 0x000162000c1e1d00 */
[----:B------:R-:W-:-:S06]  /*0410*/  LEA.HI.X R41, R48, c[0x0][0x1cc], RZ, 0x4, P5 ;  /* 0x0000730030297a11 */ /* 0x000fcc00028f24ff */
[----:B------:R-:W5:Y:S01]  /*0420*/  LDG.E.128 R40, [R40.64] ;  /* 0x0000000428287981 */ /* 0x000f62000c1e1d00 */
[----:B------:R-:W-:-:S03]  /*0430*/  IADD3 R48, R48, 0x20, RZ ;  /* 0x0000002030307810 */ /* 0x000fc60007ffe0ff */
.L_x_13839:
[----:B------:R-:W-:Y:S05]  /*0440*/  BSYNC B0 ;  /* 0x0000000000007941 */ /* 0x000fea0003800000 */
.L_x_13838:
[----:B------:R-:W-:Y:S01]  /*0450*/  BSSY B0, `(.L_x_13840) ;  /* 0x000000f000007945 */ /* 0x000fe20003800000 */
[----:B------:R-:W-:Y:S05]  /*0460*/  @!P2 BRA `(.L_x_13841) ;  /* 0x000000d00000a947 */ /* 0x000fea0003800000 */
[----:B------:R-:W-:Y:S01]  /*0470*/  ISETP.NE.U32.AND P3, PT, RZ, c[0x0][0x218], PT ;  /* 0x00008600ff007a0c */ /* 0x000fe20003f65070 */
[----:B------:R-:W-:Y:S01]  /*0480*/  CS2R R46, SRZ ;  /* 0x00000000002e7805 */ /* 0x000fe2000001ff00 */
[----:B------:R-:W-:Y:S01]  /*0490*/  MOV R49, 0x10 ;  /* 0x0000001000317802 */ /* 0x000fe20000000f00 */
[----:B------:R-:W-:Y:S01]  /*04a0*/  CS2R R44, SRZ ;  /* 0x00000000002c7805 */ /* 0x000fe2000001ff00 */
[----:B------:R-:W-:-:S13]  /*04b0*/  ISETP.NE.AND.EX P3, PT, RZ, c[0x0][0x21c], PT, P3 ;  /* 0x00008700ff007a0c */ /* 0x000fda0003f65330 */
[----:B0-----:R-:W-:-:S04]  /*04c0*/  @P3 LEA R2, P5, R48, c[0x0][0x218], 0x4 ;  /* 0x0000860030023a11 */ /* 0x001fc800078a20ff */
[C---:B------:R-:W-:Y:S02]  /*04d0*/  @P3 LEA.HI.X R3, R48.reuse, c[0x0][0x21c], RZ, 0x4, P5 ;  /* 0x0000870030033a11 */ /* 0x040fe400028f24ff */
[----:B------:R-:W-:-:S03]  /*04e0*/  LEA R52, P5, R48, c[0x0][0x1c8], 0x4 ;  /* 0x0000720030347a11 */ /* 0x000fc600078a20ff */
[----:B------:R0:W5:Y:S01]  /*04f0*/  @P3 LDG.E.128 R44, [R2.64] ;  /* 0x00000004022c3981 */ /* 0x000162000c1e1d00 */
[C---:B------:R-:W-:Y:S01]  /*0500*/  LEA.HI.X R53, R48.reuse, c[0x0][0x1cc], RZ, 0x4, P5 ;  /* 0x0000730030357a11 */ /* 0x040fe200028f24ff */
[----:B------:R-:W-:-:S05]  /*0510*/  IMAD.WIDE.U32 R48, R48, R49, c[0x0][0x1b0] ;  /* 0x00006c0030307625 */ /* 0x000fca00078e0031 */
[----:B------:R-:W5:Y:S04]  /*0520*/  LDG.E.128 R52, [R52.64] ;  /* 0x0000000434347981 */ /* 0x000f68000c1e1d00 */
[----:B------:R-:W5:Y:S02]  /*0530*/  LDG.E.128 R48, [R48.64] ;  /* 0x0000000430307981 */ /* 0x000f64000c1e1d00 */
.L_x_13841:
[----:B0-----:R-:W-:Y:S05]  /*0540*/  BSYNC B0 ;  /* 0x0000000000007941 */ /* 0x001fea0003800000 */
.L_x_13840:
[----:B------:R-:W-:Y:S05]  /*0550*/  @P4 EXIT ;  /* 0x000000000000494d */ /* 0x000fea0003800000 */
[----:B------:R-:W-:Y:S01]  /*0560*/  MOV R2, R4 ;  /* 0x0000000400027202 */ /* 0x000fe20000000f00 */
[----:B------:R-:W-:Y:S02]  /*0570*/  ULDC.U8 UR6, c[0x0][0x1f0] ;  /* 0x00007c0000067ab9 */ /* 0x000fe40000000000 */
.L_x_13861:
        /* <DEDUP_REMOVED lines=41> */
.L_x_13843:
[----:B0-----:R-:W-:Y:S05]  /*0810*/  BSYNC B0 ;  /* 0x0000000000007941 */ /* 0x001fea0003800000 */
.L_x_13842:
        /* <DEDUP_REMOVED lines=29> */
.L_x_13845:
[----:B------:R-:W-:Y:S05]  /*09f0*/  BSYNC B0 ;  /* 0x0000000000007941 */ /* 0x000fea0003800000 */
.L_x_13844:
        /* <DEDUP_REMOVED lines=28> */
.L_x_13847:
[----:B------:R-:W-:Y:S05]  /*0bc0*/  BSYNC B0 ;  /* 0x0000000000007941 */ /* 0x000fea0003800000 */
.L_x_13846:
        /* <DEDUP_REMOVED lines=27> */
.L_x_13849:
[----:B------:R-:W-:Y:S05]  /*0d80*/  BSYNC B0 ;  /* 0x0000000000007941 */ /* 0x000fea0003800000 */
.L_x_13848:
[----:B-----5:R-:W-:Y:S01]  /*0d90*/  FADD.FTZ R72, RZ, R56 ;  /* 0x00000038ff487221 */ /* 0x020fe20000010000 */
[C---:B------:R-:W-:Y:S02]  /*0da0*/  ISETP.GT.U32.AND P3, PT, R0.reuse, 0x3f, PT ;  /* 0x0000003f0000780c */ /* 0x040fe40003f64070 */
[C---:B------:R-:W-:Y:S01]  /*0db0*/  ISETP.GT.U32.AND P4, PT, R0.reuse, 0x5f, PT ;  /* 0x0000005f0000780c */ /* 0x040fe20003f84070 */
[----:B------:R-:W-:Y:S01]  /*0dc0*/  FADD.FTZ R75, R57, R72 ;  /* 0x00000048394b7221 */ /* 0x000fe20000010000 */
[----:B------:R-:W-:Y:S02]  /*0dd0*/  ISETP.GT.U32.AND P5, PT, R0, 0x7f, PT ;  /* 0x0000007f0000780c */ /* 0x000fe40003fa4070 */
[----:B------:R-:W-:Y:S01]  /*0de0*/  ISETP.NE.AND P6, PT, R73, RZ, PT ;  /* 0x000000ff4900720c */ /* 0x000fe20003fc5270 */
[----:B------:R-:W-:-:S04]  /*0df0*/  FADD.FTZ R72, R58, R75 ;  /* 0x0000004b3a487221 */ /* 0x000fc80000010000 */
[----:B------:R-:W-:-:S05]  /*0e00*/  FADD.FTZ R72, R59, R72 ;  /* 0x000000483b487221 */ /* 0x000fca0000010000 */
[----:B0-----:R-:W-:-:S05]  /*0e10*/  FSEL R77, R72, RZ, P0 ;  /* 0x000000ff484d7208 */ /* 0x001fca0000000000 */
        /* <DEDUP_REMOVED lines=14> */
.L_x_13862:
        /* <DEDUP_REMOVED lines=53> */
.L_x_13863:
[----:B------:R-:W-:Y:S01]  /*1250*/  FMUL.FTZ R73, R72, R72 ;  /* 0x0000004848497220 */ /* 0x000fe20000410000 */
[----:B------:R-:W-:Y:S01]  /*1260*/  ISETP.NE.AND P3, PT, RZ, UR6, PT ;  /* 0x00000006ff007c0c */ /* 0x000fe2000bf65270 */
[----:B-1----:R-:W-:Y:S01]  /*1270*/  FADD.FTZ R78, R78, R77 ;  /* 0x0000004d4e4e7221 */ /* 0x002fe20000010000 */
[----:B------:R-:W-:Y:S01]  /*1280*/  MOV R75, c[0x0][0x1e0] ;  /* 0x00007800004b7a02 */ /* 0x000fe20000000f00 */
[----:B------:R-:W-:Y:S01]  /*1290*/  BSSY B0, `(.L_x_13852) ;  /* 0x000001d000007945 */ /* 0x000fe20003800000 */
[----:B------:R-:W-:Y:S02]  /*12a0*/  FSEL R74, R73, RZ, P3 ;  /* 0x000000ff494a7208 */ /* 0x000fe40001800000 */
[----:B------:R-:W-:Y:S01]  /*12b0*/  @!P6 MOV R79, 0x4 ;  /* 0x00000004004fe802 */ /* 0x000fe20000000f00 */
[----:B------:R-:W-:Y:S01]  /*12c0*/  FFMA.FTZ R73, R78, R75, c[0x0][0x228] ;  /* 0x00008a004e497623 */ /* 0x000fe2000001004b */
[----:B------:R-:W-:Y:S02]  /*12d0*/  @!P6 MOV R75, 0x4 ;  /* 0x00000004004be802 */ /* 0x000fe40000000f00 */
[----:B0-----:R-:W-:Y:S01]  /*12e0*/  FSEL R77, R72, RZ, !P3 ;  /* 0x000000ff484d7208 */ /* 0x001fe20005800000 */
[----:B------:R-:W-:-:S02]  /*12f0*/  FADD.FTZ R73, R73, R74 ;  /* 0x0000004a49497221 */ /* 0x000fc40000010000 */
[C---:B------:R-:W-:Y:S02]  /*1300*/  @!P6 IMAD.WIDE R74, R2.reuse, R75, c[0x0][0x1a0] ;  /* 0x00006800024ae625 */ /* 0x040fe400078e024b */
[----:B------:R-:W0:Y:S02]  /*1310*/  MUFU.RSQ R76, R73 ;  /* 0x00000049004c7308 */ /* 0x000e240000001400 */
[----:B------:R-:W-:Y:S01]  /*1320*/  @!P6 IMAD.WIDE R78, R2, R79, c[0x0][0x1a8] ;  /* 0x00006a00024ee625 */ /* 0x000fe200078e024f */
[----:B------:R1:W-:Y:S04]  /*1330*/  @!P6 STG.E [R74.64], R72 ;  /* 0x000000484a00e986 */ /* 0x0003e8000c101904 */
[----:B0-----:R1:W-:Y:S01]  /*1340*/  @!P6 STG.E [R78.64], R76 ;  /* 0x0000004c4e00e986 */ /* 0x0013e2000c101904 */
[----:B------:R-:W-:Y:S05]  /*1350*/  @!P0 BRA `(.L_x_13853) ;  /* 0x0000010000008947 */ /* 0x000fea0003800000 */
[--C-:B------:R-:W-:Y:S01]  /*1360*/  FADD.FTZ R73, R56, -R77.reuse ;  /* 0x8000004d38497221 */ /* 0x100fe20000010000 */
[----:B-1----:R-:W-:Y:S01]  /*1370*/  HFMA2.MMA R78, -RZ, RZ, 0, 9.5367431640625e-07 ;  /* 0x00000010ff4e7435 */ /* 0x002fe200000001ff */
        /* <DEDUP_REMOVED lines=10> */
[C---:B------:R-:W-:Y:S01]  /*1420*/  IMAD.WIDE.U32 R78, R3.reuse, R78, c[0x0][0x208] ;  /* 0x00008200034e7625 */ /* 0x040fe200078e004e */
[----:B------:R-:W-:-:S03]  /*1430*/  IADD3 R3, R3, 0x20, RZ ;  /* 0x0000002003037810 */ /* 0x000fc60007ffe0ff */
[----:B------:R-:W-:-:S05]  /*1440*/  FFMA.FTZ R75, R15, R80, R11 ;  /* 0x000000500f4b7223 */ /* 0x000fca000001000b */
[----:B------:R0:W-:Y:S02]  /*1450*/  STG.E.128 [R78.64], R72 ;  /* 0x000000484e007986 */ /* 0x0001e4000c101d04 */
.L_x_13853:
[----:B------:R-:W-:Y:S05]  /*1460*/  BSYNC B0 ;  /* 0x0000000000007941 */ /* 0x000fea0003800000 */
.L_x_13852:
[----:B------:R-:W-:Y:S01]  /*1470*/  ISETP.GE.U32.AND P3, PT, R0, 0x40, PT ;  /* 0x000000400000780c */ /* 0x000fe20003f66070 */
[----:B------:R-:W-:-:S12]  /*1480*/  BSSY B0, `(.L_x_13854) ;  /* 0x0000012000007945 */ /* 0x000fd80003800000 */
[----:B------:R-:W-:Y:S05]  /*1490*/  @!P3 BRA `(.L_x_13855) ;  /* 0x000001000000b947 */ /* 0x000fea0003800000 */
[--C-:B0-----:R-:W-:Y:S01]  /*14a0*/  FADD.FTZ R73, R60, -R77.reuse ;  /* 0x8000004d3c497221 */ /* 0x101fe20000010000 */
[----:B-1----:R-:W-:Y:S01]  /*14b0*/  MOV R78, 0x10 ;  /* 0x00000010004e7802 */ /* 0x002fe20000000f00 */
        /* <DEDUP_REMOVED lines=10> */
[C---:B------:R-:W-:Y:S01]  /*1560*/  IMAD.WIDE.U32 R78, R3.reuse, R78, c[0x0][0x208] ;  /* 0x00008200034e7625 */ /* 0x040fe200078e004e */
[----:B------:R-:W-:-:S03]  /*1570*/  IADD3 R3, R3, 0x20, RZ ;  /* 0x0000002003037810 */ /* 0x000fc60007ffe0ff */
[----:B------:R-:W-:-:S05]  /*1580*/  FFMA.FTZ R75, R27, R80, R23 ;  /* 0x000000501b4b7223 */ /* 0x000fca0000010017 */
[----:B------:R0:W-:Y:S02]  /*1590*/  STG.E.128 [R78.64], R72 ;  /* 0x000000484e007986 */ /* 0x0001e4000c101d04 */
.L_x_13855:
[----:B------:R-:W-:Y:S05]  /*15a0*/  BSYNC B0 ;  /* 0x0000000000007941 */ /* 0x000fea0003800000 */
.L_x_13854:
[----:B------:R-:W-:Y:S01]  /*15b0*/  BSSY B0, `(.L_x_13856) ;  /* 0x0000012000007945 */ /* 0x000fe20003800000 */
[----:B------:R-:W-:Y:S05]  /*15c0*/  @!P1 BRA `(.L_x_13857) ;  /* 0x0000010000009947 */ /* 0x000fea0003800000 */
[--C-:B0-----:R-:W-:Y:S01]  /*15d0*/  FADD.FTZ R73, R64, -R77.reuse ;  /* 0x8000004d40497221 */ /* 0x101fe20000010000 */
[----:B-1----:R-:W-:Y:S01]  /*15e0*/  HFMA2.MMA R78, -RZ, RZ, 0, 9.5367431640625e-07 ;  /* 0x00000010ff4e7435 */ /* 0x002fe200000001ff */
        /* <DEDUP_REMOVED lines=14> */
.L_x_13857:
[----:B------:R-:W-:Y:S05]  /*16d0*/  BSYNC B0 ;  /* 0x0000000000007941 */ /* 0x000fea0003800000 */
.L_x_13856:
[----:B------:R-:W-:Y:S01]  /*16e0*/  BSSY B0, `(.L_x_13858) ;  /* 0x0000011000007945 */ /* 0x000fe20003800000 */
        /* <DEDUP_REMOVED lines=16> */
.L_x_13859:
[----:B------:R-:W-:Y:S05]  /*17f0*/  BSYNC B0 ;  /* 0x0000000000007941 */ /* 0x000fea0003800000 */
.L_x_13858:
[----:B------:R-:W-:-:S10]  /*1800*/  HFMA2.MMA R3, -RZ, RZ, 0, 2.384185791015625e-07 ;  /* 0x00000004ff037435 */ /* 0x000fd400000001ff */
[----:B------:R-:W-:-:S05]  /*1810*/  IMAD R2, R3, c[0x0][0x160], R2 ;  /* 0x0000580003027a24 */ /* 0x000fca00078e0202 */
[----:B------:R-:W-:-:S13]  /*1820*/  ISETP.GE.AND P3, PT, R2, c[0x0][0x164], PT ;  /* 0x0000590002007a0c */ /* 0x000fda0003f66270 */
[----:B01----:R-:W-:Y:S01]  /*1830*/  @P3 CALL.REL.NOINC `(.L_x_13860) ;  /* 0x0000001000003944 */ /* 0x003fe20003c00000 */
[----:B------:R-:W-:Y:S05]  /*1840*/  BRA `(.L_x_13861) ;  /* 0xffffed3000007947 */ /* 0x000fea000383ffff */
.L_x_13860:
[----:B------:R-:W-:Y:S05]  /*1850*/  EXIT ;  /* 0x000000000000794d */ /* 0x000fea0003800000 */
.L_x_13850:
[----:B------:R-:W-:Y:S01]  /*1860*/  HFMA2.MMA R76, -RZ, RZ, 0, 1.847743988037109375e-06 ;  /* 0x0000001fff4c7435 */ /* 0x000fe200000001ff */
[----:B------:R-:W-:Y:S02]  /*1870*/  MOV R78, 0x1 ;  /* 0x00000001004e7802 */ /* 0x000fe40000000f00 */
[----:B------:R-:W-:Y:S02]  /*1880*/  MOV R79, 0xffffffff ;  /* 0xffffffff004f7802 */ /* 0x000fe40000000f00 */
[----:B------:R-:W-:Y:S02]  /*1890*/  MOV R74, 0x18b0 ;  /* 0x000018b0004a7802 */ /* 0x000fe40000000f00 */
[----:B------:R-:W-:Y:S05]  /*18a0*/  CALL.REL.NOINC `($__internal_148_$__cuda_sm70_shflsync_bfly_p) ;  /* 0x000005b000007944 */ /* 0x000fea0003c00000 */
[----:B-1----:R-:W-:Y:S01]  /*18b0*/  MOV R72, R78 ;  /* 0x0000004e00487202 */ /* 0x002fe20000000f00 */
[----:B0-----:R-:W-:Y:S05]  /*18c0*/  BRA `(.L_x_13862) ;  /* 0xfffff63000007947 */ /* 0x001fea000383ffff */
.L_x_13851:
[----:B------:R-:W-:Y:S01]  /*18d0*/  HFMA2.MMA R78, -RZ, RZ, 0, 1.1920928955078125e-07 ;  /* 0x00000002ff4e7435 */ /* 0x000fe200000001ff */
[----:B------:R-:W-:Y:S02]  /*18e0*/  MOV R76, 0x1f ;  /* 0x0000001f004c7802 */ /* 0x000fe40000000f00 */
[----:B------:R-:W-:Y:S02]  /*18f0*/  MOV R79, 0xffffffff ;  /* 0xffffffff004f7802 */ /* 0x000fe40000000f00 */
[----:B------:R-:W-:-:S02]  /*1900*/  MOV R74, 0x1920 ;  /* 0x00001920004a7802 */ /* 0x000fc40000000f00 */
[----:B------:R-:W-:Y:S05]  /*1910*/  CALL.REL.NOINC `($__internal_148_$__cuda_sm70_shflsync_bfly_p) ;  /* 0x0000054000007944 */ /* 0x000fea0003c00000 */
[----:B01----:R-:W-:Y:S01]  /*1920*/  FADD.FTZ R77, R77, R78 ;  /* 0x0000004e4d4d7221 */ /* 0x003fe20000010000 */
[----:B------:R-:W-:Y:S01]  /*1930*/  HFMA2.MMA R78, -RZ, RZ, 0, 2.384185791015625e-07 ;  /* 0x00000004ff4e7435 */ /* 0x000fe200000001ff */
[----:B------:R-:W-:-:S02]  /*1940*/  MOV R76, 0x1f ;  /* 0x0000001f004c7802 */ /* 0x000fc40000000f00 */
[----:B------:R-:W-:Y:S02]  /*1950*/  MOV R79, 0xffffffff ;  /* 0xffffffff004f7802 */ /* 0x000fe40000000f00 */
[----:B------:R-:W-:Y:S02]  /*1960*/  MOV R74, 0x1980 ;  /* 0x00001980004a7802 */ /* 0x000fe40000000f00 */
[----:B------:R-:W-:Y:S05]  /*1970*/  CALL.REL.NOINC `($__internal_148_$__cuda_sm70_shflsync_bfly_p) ;  /* 0x000004e000007944 */ /* 0x000fea0003c00000 */
[----:B01----:R-:W-:Y:S01]  /*1980*/  FADD.FTZ R77, R77, R78 ;  /* 0x0000004e4d4d7221 */ /* 0x003fe20000010000 */
[----:B------:R-:W-:Y:S01]  /*1990*/  HFMA2.MMA R78, -RZ, RZ, 0, 4.76837158203125e-07 ;  /* 0x00000008ff4e7435 */ /* 0x000fe200000001ff */
[----:B------:R-:W-:Y:S02]  /*19a0*/  MOV R76, 0x1f ;  /* 0x0000001f004c7802 */ /* 0x000fe40000000f00 */
[----:B------:R-:W-:Y:S02]  /*19b0*/  MOV R79, 0xffffffff ;  /* 0xffffffff004f7802 */ /* 0x000fe40000000f00 */
[----:B------:R-:W-:Y:S02]  /*19c0*/  MOV R74, 0x19e0 ;  /* 0x000019e0004a7802 */ /* 0x000fe40000000f00 */
[----:B------:R-:W-:Y:S05]  /*19d0*/  CALL.REL.NOINC `($__internal_148_$__cuda_sm70_shflsync_bfly_p) ;  /* 0x0000048000007944 */ /* 0x000fea0003c00000 */
[----:B01----:R-:W-:Y:S01]  /*19e0*/  FADD.FTZ R77, R77, R78 ;  /* 0x0000004e4d4d7221 */ /* 0x003fe20000010000 */
[----:B------:R-:W-:Y:S01]  /*19f0*/  HFMA2.MMA R78, -RZ, RZ, 0, 9.5367431640625e-07 ;  /* 0x00000010ff4e7435 */ /* 0x000fe200000001ff */
[----:B------:R-:W-:-:S02]  /*1a00*/  MOV R76, 0x1f ;  /* 0x0000001f004c7802 */ /* 0x000fc40000000f00 */
[----:B------:R-:W-:Y:S02]  /*1a10*/  MOV R79, 0xffffffff ;  /* 0xffffffff004f7802 */ /* 0x000fe40000000f00 */
[----:B------:R-:W-:Y:S02]  /*1a20*/  MOV R74, 0x1a40 ;  /* 0x00001a40004a7802 */ /* 0x000fe40000000f00 */
[----:B------:R-:W-:Y:S05]  /*1a30*/  CALL.REL.NOINC `($__internal_148_$__cuda_sm70_shflsync_bfly_p) ;  /* 0x0000042000007944 */ /* 0x000fea0003c00000 */
        /* <DEDUP_REMOVED lines=30> */
[----:B------:R-:W-:Y:S01]  /*1c20*/  @P4 FFMA.FTZ R73, R75, R75, R74 ;  /* 0x0000004b4b494223 */ /* 0x000fe2000001004a */
[----:B------:R-:W-:Y:S01]  /*1c30*/  MOV R74, 0x1cd0 ;  /* 0x00001cd0004a7802 */ /* 0x000fe20000000f00 */
[----:B------:R-:W-:-:S02]  /*1c40*/  FADD.FTZ R75, R69, -R72 ;  /* 0x80000048454b7221 */ /* 0x000fc40000010000 */
[----:B------:R-:W-:-:S04]  /*1c50*/  FFMA.FTZ R76, R76, R76, R73 ;  /* 0x0000004c4c4c7223 */ /* 0x000fc80000010049 */
[----:B------:R-:W-:Y:S02]  /*1c60*/  FFMA.FTZ R76, R75, R75, R76 ;  /* 0x0000004b4b4c7223 */ /* 0x000fe4000001004c */
[----:B------:R-:W-:Y:S02]  /*1c70*/  FADD.FTZ R75, R71, -R72 ;  /* 0x80000048474b7221 */ /* 0x000fe40000010000 */
[----:B------:R-:W-:-:S04]  /*1c80*/  FFMA.FTZ R76, R77, R77, R76 ;  /* 0x0000004d4d4c7223 */ /* 0x000fc8000001004c */
[----:B------:R-:W-:Y:S01]  /*1c90*/  @P5 FFMA.FTZ R73, R75, R75, R76 ;  /* 0x0000004b4b495223 */ /* 0x000fe2000001004c */
[----:B------:R-:W-:-:S04]  /*1ca0*/  MOV R76, 0x1f ;  /* 0x0000001f004c7802 */ /* 0x000fc80000000f00 */
[----:B------:R-:W-:Y:S02]  /*1cb0*/  MOV R77, R73 ;  /* 0x00000049004d7202 */ /* 0x000fe40000000f00 */
[----:B------:R-:W-:Y:S05]  /*1cc0*/  CALL.REL.NOINC `($__internal_148_$__cuda_sm70_shflsync_bfly_p) ;  /* 0x0000019000007944 */ /* 0x000fea0003c00000 */
[----:B01----:R-:W-:Y:S01]  /*1cd0*/  FADD.FTZ R77, R73, R78 ;  /* 0x0000004e494d7221 */ /* 0x003fe20000010000 */
[----:B------:R-:W-:Y:S01]  /*1ce0*/  HFMA2.MMA R78, -RZ, RZ, 0, 1.1920928955078125e-07 ;  /* 0x00000002ff4e7435 */ /* 0x000fe200000001ff */
[----:B------:R-:W-:Y:S02]  /*1cf0*/  MOV R76, 0x1f ;  /* 0x0000001f004c7802 */ /* 0x000fe40000000f00 */
[----:B------:R-:W-:Y:S02]  /*1d00*/  MOV R79, 0xffffffff ;  /* 0xffffffff004f7802 */ /* 0x000fe40000000f00 */
[----:B------:R-:W-:Y:S02]  /*1d10*/  MOV R74, 0x1d30 ;  /* 0x00001d30004a7802 */ /* 0x000fe40000000f00 */
[----:B------:R-:W-:Y:S05]  /*1d20*/  CALL.REL.NOINC `($__internal_148_$__cuda_sm70_shflsync_bfly_p) ;  /* 0x0000013000007944 */ /* 0x000fea0003c00000 */
[----:B01----:R-:W-:Y:S01]  /*1d30*/  FADD.FTZ R77, R77, R78 ;  /* 0x0000004e4d4d7221 */ /* 0x003fe20000010000 */
[----:B------:R-:W-:Y:S01]  /*1d40*/  HFMA2.MMA R78, -RZ, RZ, 0, 2.384185791015625e-07 ;  /* 0x00000004ff4e7435 */ /* 0x000fe200000001ff */
[----:B------:R-:W-:Y:S02]  /*1d50*/  MOV R76, 0x1f ;  /* 0x0000001f004c7802 */ /* 0x000fe40000000f00 */
[----:B------:R-:W-:-:S02]  /*1d60*/  MOV R79, 0xffffffff ;  /* 0xffffffff004f7802 */ /* 0x000fc40000000f00 */
        /* <DEDUP_REMOVED lines=10> */
[----:B------:R-:W-:Y:S02]  /*1e10*/  MOV R76, 0x1f ;  /* 0x0000001f004c7802 */ /* 0x000fe40000000f00 */
[----:B------:R-:W-:-:S02]  /*1e20*/  MOV R79, 0xffffffff ;  /* 0xffffffff004f7802 */ /* 0x000fc40000000f00 */
[----:B------:R-:W-:Y:S02]  /*1e30*/  MOV R74, 0x1e50 ;  /* 0x00001e50004a7802 */ /* 0x000fe40000000f00 */
[----:B------:R-:W-:Y:S05]  /*1e40*/  CALL.REL.NOINC `($__internal_148_$__cuda_sm70_shflsync_bfly_p) ;  /* 0x0000001000007944 */ /* 0x000fea0003c00000 */
[----:B01----:R-:W-:Y:S05]  /*1e50*/  BRA `(.L_x_13863) ;  /* 0xfffff3f000007947 */ /* 0x003fea000383ffff */
        .weak           $__internal_148_$__cuda_sm70_shflsync_bfly_p
        .type           $__internal_148_$__cuda_sm70_shflsync_bfly_p,@function
        .size           $__internal_148_$__cuda_sm70_shflsync_bfly_p,(.L_x_15340 - $__internal_148_$__cuda_sm70_shflsync_bfly_p)
$__internal_148_$__cuda_sm70_shflsync_bfly_p:
[----:B------:R-:W-:Y:S01]  /*1e60*/  HFMA2.MMA R75, -RZ, RZ, 0, 0 ;  /* 0x00000000ff4b7435 */ /* 0x000fe200000001ff */
[----:B------:R-:W-:Y:S04]  /*1e70*/  WARPSYNC R79 ;  /* 0x0000004f00007348 */ /* 0x000fe80003800000 */
[----:B------:R0:W1:Y:S01]  /*1e80*/  SHFL.BFLY PT, R78, R77, R78, R76 ;  /* 0x0c00004e4d4e7389 */ /* 0x00006200000e004c */
[----:B------:R-:W-:Y:S05]  /*1e90*/  RET.REL.NODEC R74 `(_ZN10layer_norm13ln_fwd_kernelINS_13Kernel_traitsIfffffjLj512ELj1ELj4ELj1ELj16ENS_18Kernel_traits_baseILj512EfffffjLj128EEEEELb0ELb1ELb0ELb0EEEvNS_9FwdParamsE) ;  /* 0xffffe1604a007950 */ /* 0x000fea0003c3ffff */
.L_x_13864:
        /* <DEDUP_REMOVED lines=14> */
.L_x_15340:


//--------------------- .text._ZN10layer_norm13ln_fwd_kernelINS_13Kernel_traitsIfffffjLj512ELj1ELj4ELj1ELj16ENS_18Kernel_traits_baseILj512EfffffjLj128EEEEELb0ELb1ELb0ELb1EEEvNS_9FwdParamsE --------------------------
	.section	.text._ZN10layer_norm13ln_fwd_kernelINS_13Kernel_traitsIfffffjLj512ELj1ELj4ELj1ELj16ENS_18Kernel_traits_baseILj512EfffffjLj128EEEEELb0ELb1ELb0ELb1EEEvNS_9FwdParamsE,"ax",@progbits
	.sectioninfo	@"SHI_REGISTERS=95"
	.align	128
        .global         _ZN10layer_norm13ln_fwd_kernelINS_13Kernel_traitsIfffffjLj512ELj1ELj4ELj1ELj16ENS_18Kernel_traits_baseILj512EfffffjLj128EEEEELb0ELb1ELb0ELb1EEEvNS_9FwdParamsE
        .type           _ZN10layer_norm13ln_fwd_kernelINS_13Kernel_traitsIfffffjLj512ELj1ELj4ELj1ELj16ENS_18Kernel_traits_baseILj512EfffffjLj128EEEEELb0ELb1ELb0ELb1EEEvNS_9FwdParamsE,@function
        .size           _ZN10layer_norm13ln_fwd_kernelINS_13Kernel_traitsIfffffjLj512ELj1ELj4ELj1ELj16ENS_18Kernel_traits_baseILj512EfffffjLj128EEEEELb0ELb1ELb0ELb1EEEvNS_9FwdParamsE,(.L_x_15341 - _ZN10layer_norm13ln_fwd_kernelINS_13Kernel_traitsIfffffjLj512ELj1ELj4ELj1ELj16ENS_18Kernel_traits_baseILj512EfffffjLj128EEEEELb0ELb1ELb0ELb1EEEvNS_9FwdParamsE)
        .other          _ZN10layer_norm13ln_fwd_kernelINS_13Kernel_traitsIfffffjLj512ELj1ELj4ELj1ELj16ENS_18Kernel_traits_baseILj512EfffffjLj128EEEEELb0ELb1ELb0ELb1EEEvNS_9FwdParamsE,@"STO_CUDA_ENTRY STV_DEFAULT"
_ZN10layer_norm13ln_fwd_kernelINS_13Kernel_traitsIfffffjLj512ELj1ELj4ELj1ELj16ENS_18Kernel_traits_baseILj512EfffffjLj128EEEEELb0ELb1ELb0ELb1EEEvNS_9FwdParamsE:
.text._ZN10layer_norm13ln_fwd_kernelINS_13Kernel_traitsIfffffjLj512ELj1ELj4ELj1ELj16ENS_18Kernel_traits_baseILj512EfffffjLj128EEEEELb0ELb1ELb0ELb1EEEvNS_9FwdParamsE:
        /* <DEDUP_REMOVED lines=17> */
[----:B------:R-:W-:Y:S02]  /*0110*/  LOP3.LUT R4, R0, 0x1f0, RZ, 0xc0, !PT ;  /* 0x000001f000047812 */ /* 0x000fe400078ec0ff */
[----:B------:R-:W-:Y:S02]  /*0120*/  LOP3.LUT R0, R2, 0x1f, RZ, 0xc0, !PT ;  /* 0x0000001f02007812 */ /* 0x000fe400078ec0ff */
[----:B------:R-:W-:Y:S02]  /*0130*/  IADD3 R2, P3, R4, c[0x0][0x218], RZ ;  /* 0x0000860004027a10 */ /* 0x000fe40007f7e0ff */
[----:B------:R-:W-:Y:S02]  /*0140*/  LEA R6, P1, R0, c[0x0][0x1c8], 0x4 ;  /* 0x0000720000067a11 */ /* 0x000fe400078220ff */
[----:B------:R-:W-:Y:S02]  /*0150*/  IADD3.X R3, RZ, c[0x0][0x21c], RZ, P3, !PT ;  /* 0x00008700ff037a10 */ /* 0x000fe40001ffe4ff */
[----:B------:R-:W-:-:S02]  /*0160*/  ISETP.GE.AND P3, PT, R8, c[0x0][0x164], PT ;  /* 0x0000590008007a0c */ /* 0x000fc40003f66270 */
[----:B------:R-:W-:Y:S01]  /*0170*/  IADD3 R4, P2, R4, c[0x0][0x1b0], RZ ;  /* 0x00006c0004047a10 */ /* 0x000fe20007f5e0ff */
[----:B------:R0:W5:Y:S01]  /*0180*/  @P0 LDG.E.128 R12, [R2.64] ;  /* 0x00000004020c0981 */ /* 0x000162000c1e1d00 */
[----:B------:R-:W-:Y:S02]  /*0190*/  IADD3.X R7, RZ, c[0x0][0x1cc], RZ, P1, !PT ;  /* 0x00007300ff077a10 */ /* 0x000fe40000ffe4ff */
        /* <DEDUP_REMOVED lines=13> */
[----:B0-----:R-:W-:Y:S01]  /*0270*/  MOV R2, R8 ;  /* 0x0000000800027202 */ /* 0x001fe20000000f00 */
[----:B------:R-:W-:-:S03]  /*0280*/  ULDC.U8 UR6, c[0x0][0x1f0] ;  /* 0x00007c0000067ab9 */ /* 0x000fc60000000000 */
.L_x_13868:
[----:B------:R-:W-:Y:S01]  /*0290*/  ISETP.NE.U32.AND P1, PT, RZ, c[0x0][0x1c0], PT ;  /* 0x00007000ff007a0c */ /* 0x000fe20003f25070 */
[----:B------:R-:W-:Y:S01]  /*02a0*/  IMAD R3, R2, c[0x0][0x168], RZ ;  /* 0x00005a0002037a24 */ /* 0x000fe200078e02ff */
[----:B------:R-:W-:Y:S01]  /*02b0*/  ISETP.NE.U32.AND P0, PT, RZ, c[0x0][0x180], PT ;  /* 0x00006000ff007a0c */ /* 0x000fe20003f05070 */
[----:B------:R-:W-:Y:S01]  /*02c0*/  HFMA2.MMA R76, -RZ, RZ, 0, 9.5367431640625e-07 ;  /* 0x00000010ff4c7435 */ /* 0x000fe200000001ff */
[----:B------:R-:W-:-:S02]  /*02d0*/  ISETP.NE.AND.EX P1, PT, RZ, c[0x0][0x1c4], PT, P1 ;  /* 0x00007100ff007a0c */ /* 0x000fc40003f25310 */
[----:B-1----:R-:W-:Y:S02]  /*02e0*/  SHF.R.S32.HI R4, RZ, 0x1f, R3 ;  /* 0x0000001fff047819 */ /* 0x002fe40000011403 */
[----:B------:R-:W-:Y:S02]  /*02f0*/  ISETP.NE.AND.EX P0, PT, RZ, c[0x0][0x184], PT, P0 ;  /* 0x00006100ff007a0c */ /* 0x000fe40003f05300 */
[----:B------:R-:W-:Y:S02]  /*0300*/  LEA.HI R77, R4, R3, RZ, 0x2 ;  /* 0x00000003044d7211 */ /* 0x000fe400078f10ff */
[----:B------:R-:W-:Y:S02]  /*0310*/  MOV R81, 0x3f800000 ;  /* 0x3f80000000517802 */ /* 0x000fe40000000f00 */
[----:B------:R-:W-:-:S03]  /*0320*/  LEA.HI.SX32 R77, R77, R0, 0x1e ;  /* 0x000000004d4d7211 */ /* 0x000fc600078ff2ff */
[----:B------:R-:W-:Y:S02]  /*0330*/  @P1 MOV R61, 0x4 ;  /* 0x00000004003d1802 */ /* 0x000fe40000000f00 */
[----:B------:R-:W-:-:S04]  /*0340*/  IMAD.WIDE.U32 R4, R77, R76, c[0x0][0x170] ;  /* 0x00005c004d047625 */ /* 0x000fc800078e004c */
[----:B------:R-:W-:Y:S02]  /*0350*/  @P1 IMAD.WIDE R60, R2, R61, c[0x0][0x1c0] ;  /* 0x00007000023c1625 */ /* 0x000fe400078e023d */
[----:B------:R-:W2:Y:S04]  /*0360*/  LDG.E.128 R4, [R4.64] ;  /* 0x0000000404047981 */ /* 0x000ea8000c1e1d00 */
[----:B------:R-:W2:Y:S01]  /*0370*/  @P1 LDG.E R81, [R60.64] ;  /* 0x000000043c511981 */ /* 0x000ea2000c1e1900 */
[----:B------:R-:W-:-:S04]  /*0380*/  @P0 LEA R62, P1, R77, c[0x0][0x180], 0x4 ;  /* 0x000060004d3e0a11 */ /* 0x000fc800078220ff */
[----:B------:R-:W-:-:S05]  /*0390*/  @P0 LEA.HI.X R63, R77, c[0x0][0x184], RZ, 0x4, P1 ;  /* 0x000061004d3f0a11 */ /* 0x000fca00008f24ff */
[----:B------:R0:W3:Y:S01]  /*03a0*/  @P0 LDG.E.128 R8, [R62.64] ;  /* 0x000000043e080981 */ /* 0x0000e2000c1e1d00 */
[----:B------:R-:W-:-:S04]  /*03b0*/  ISETP.NE.U32.AND P1, PT, RZ, c[0x0][0x180], PT ;  /* 0x00006000ff007a0c */ /* 0x000fc80003f25070 */
[----:B------:R-:W-:Y:S02]  /*03c0*/  ISETP.NE.AND.EX P1, PT, RZ, c[0x0][0x184], PT, P1 ;  /* 0x00006100ff007a0c */ /* 0x000fe40003f25310 */
[C---:B------:R-:W-:Y:S02]  /*03d0*/  SHF.L.U32 R80, R77.reuse, 0x4, RZ ;  /* 0x000000044d507819 */ /* 0x040fe400000006ff */
[----:B------:R-:W-:Y:S02]  /*03e0*/  IADD3 R71, R77, 0x20, RZ ;  /* 0x000000204d477810 */ /* 0x000fe40007ffe0ff */
[----:B------:R-:W-:Y:S02]  /*03f0*/  SHF.R.U32.HI R3, RZ, 0x1c, R77 ;  /* 0x0000001cff037819 */ /* 0x000fe4000001164d */
[----:B------:R-:W-:-:S04]  /*0400*/  IADD3 R68, P2, R80, c[0x0][0x188], RZ ;  /* 0x0000620050447a10 */ /* 0x000fc80007f5e0ff */
[----:B------:R-:W-:Y:S01]  /*0410*/  IADD3.X R69, R3, c[0x0][0x18c], RZ, P2, !PT ;  /* 0x0000630003457a10 */ /* 0x000fe200017fe4ff */
[-C--:B--2---:R-:W-:Y:S02]  /*0420*/  FMUL.FTZ R65, R4, R81.reuse ;  /* 0x0000005104417220 */ /* 0x084fe40000410000 */
[-C--:B------:R-:W-:Y:S02]  /*0430*/  FMUL.FTZ R64, R5, R81.reuse ;  /* 0x0000005105407220 */ /* 0x080fe40000410000 */
[-C--:B------:R-:W-:Y:S02]  /*0440*/  FMUL.FTZ R67, R6, R81.reuse ;  /* 0x0000005106437220 */ /* 0x080fe40000410000 */
[----:B------:R-:W-:Y:S02]  /*0450*/  FMUL.FTZ R4, R7, R81 ;  /* 0x0000005107047220 */ /* 0x000fe40000410000 */
[----:B-----5:R-:W-:Y:S02]  /*0460*/  FMUL.FTZ R60, R44, R65 ;  /* 0x000000412c3c7220 */ /* 0x020fe40000410000 */
[----:B------:R-:W-:-:S02]  /*0470*/  FMUL.FTZ R61, R45, R64 ;  /* 0x000000402d3d7220 */ /* 0x000fc40000410000 */
[----:B0-----:R-:W-:Y:S02]  /*0480*/  FMUL.FTZ R62, R46, R67 ;  /* 0x000000432e3e7220 */ /* 0x001fe40000410000 */
[----:B------:R-:W-:Y:S02]  /*0490*/  FMUL.FTZ R63, R47, R4 ;  /* 0x000000042f3f7220 */ /* 0x000fe40000410000 */
[----:B---3--:R-:W-:Y:S02]  /*04a0*/  @P1 FADD.FTZ R60, R8, R60 ;  /* 0x0000003c083c1221 */ /* 0x008fe40000010000 */
[----:B------:R-:W-:Y:S02]  /*04b0*/  @P1 FADD.FTZ R61, R9, R61 ;  /* 0x0000003d093d1221 */ /* 0x000fe40000010000 */
[----:B------:R-:W-:Y:S02]  /*04c0*/  @P1 FADD.FTZ R62, R10, R62 ;  /* 0x0000003e0a3e1221 */ /* 0x000fe40000010000 */
[----:B------:R-:W-:-:S02]  /*04d0*/  @P1 FADD.FTZ R63, R11, R63 ;  /* 0x0000003f0b3f1221 */ /* 0x000fc40000010000 */
[C---:B------:R-:W-:Y:S01]  /*04e0*/  IMAD.WIDE.U32 R64, R71.reuse, R76, c[0x0][0x170] ;  /* 0x00005c0047407625 */ /* 0x040fe200078e004c */
[----:B------:R-:W-:Y:S02]  /*04f0*/  @P0 LEA R6, P2, R71, c[0x0][0x180], 0x4 ;  /* 0x0000600047060a11 */ /* 0x000fe400078420ff */
[----:B------:R0:W-:Y:S01]  /*0500*/  STG.E.128 [R68.64], R60 ;  /* 0x0000003c44007986 */ /* 0x0001e2000c101d04 */
[----:B------:R-:W-:-:S03]  /*0510*/  MOV R72, R8 ;  /* 0x0000000800487202 */ /* 0x000fc60000000f00 */
[----:B------:R-:W0:Y:S01]  /*0520*/  LDG.E.128 R64, [R64.64] ;  /* 0x0000000440407981 */ /* 0x000e22000c1e1d00 */
[----:B------:R-:W-:Y:S02]  /*0530*/  MOV R73, R9 ;  /* 0x0000000900497202 */ /* 0x000fe40000000f00 */
[----:B------:R-:W-:Y:S02]  /*0540*/  MOV R74, R10 ;  /* 0x0000000a004a7202 */ /* 0x000fe40000000f00 */
[----:B------:R-:W-:Y:S02]  /*0550*/  MOV R75, R11 ;  /* 0x0000000b004b7202 */ /* 0x000fe40000000f00 */
[----:B------:R-:W-:-:S05]  /*0560*/  @P0 LEA.HI.X R7, R71, c[0x0][0x184], RZ, 0x4, P2 ;  /* 0x0000610047070a11 */ /* 0x000fca00010f24ff */
[----:B------:R-:W2:Y:S01]  /*0570*/  @P0 LDG.E.128 R72, [R6.64] ;  /* 0x0000000406480981 */ /* 0x000ea2000c1e1d00 */
[----:B------:R-:W-:Y:S02]  /*0580*/  SHF.L.U32 R5, R71, 0x4, RZ ;  /* 0x0000000447057819 */ /* 0x000fe400000006ff */
[----:B------:R-:W-:Y:S02]  /*0590*/  SHF.R.U32.HI R4, RZ, 0x1c, R71 ;  /* 0x0000001cff047819 */ /* 0x000fe40000011647 */
[----:B------:R-:W-:Y:S02]  /*05a0*/  IADD3 R83, R77, 0x40, RZ ;  /* 0x000000404d537810 */ /* 0x000fe40007ffe0ff */
[----:B------:R-:W-:-:S04]  /*05b0*/  IADD3 R84, P2, R5, c[0x0][0x188], RZ ;  /* 0x0000620005547a10 */ /* 0x000fc80007f5e0ff */
[----:B------:R-:W-:Y:S02]  /*05c0*/  IADD3.X R85, R4, c[0x0][0x18c], RZ, P2, !PT ;  /* 0x0000630004557a10 */ /* 0x000fe400017fe4ff */
[----:B------:R-:W-:-:S04]  /*05d0*/  @P0 LEA R78, P3, R83, c[0x0][0x180], 0x4 ;  /* 0x00006000534e0a11 */ /* 0x000fc800078620ff */
[----:B------:R-:W-:Y:S01]  /*05e0*/  @P0 LEA.HI.X R79, R83, c[0x0][0x184], RZ, 0x4, P3 ;  /* 0x00006100534f0a11 */ /* 0x000fe200018f24ff */
[-C--:B0-----:R-:W-:Y:S02]  /*05f0*/  FMUL.FTZ R69, R64, R81.reuse ;  /* 0x0000005140457220 */ /* 0x081fe40000410000 */
[-C--:B------:R-:W-:Y:S02]  /*0600*/  FMUL.FTZ R68, R65, R81.reuse ;  /* 0x0000005141447220 */ /* 0x080fe40000410000 */
[-C--:B------:R-:W-:Y:S02]  /*0610*/  FMUL.FTZ R71, R66, R81.reuse ;  /* 0x0000005142477220 */ /* 0x080fe40000410000 */
[----:B------:R-:W-:Y:S02]  /*0620*/  FMUL.FTZ R70, R67, R81 ;  /* 0x0000005143467220 */ /* 0x000fe40000410000 */
[----:B------:R-:W-:Y:S02]  /*0630*/  FMUL.FTZ R64, R48, R69 ;  /* 0x0000004530407220 */ /* 0x000fe40000410000 */
[----:B------:R-:W-:-:S02]  /*0640*/  FMUL.FTZ R65, R49, R68 ;  /* 0x0000004431417220 */ /* 0x000fc40000410000 */
[----:B------:R-:W-:Y:S02]  /*0650*/  FMUL.FTZ R66, R50, R71 ;  /* 0x0000004732427220 */ /* 0x000fe40000410000 */
[----:B------:R-:W-:Y:S02]  /*0660*/  FMUL.FTZ R67, R51, R70 ;  /* 0x0000004633437220 */ /* 0x000fe40000410000 */
[----:B--2---:R-:W-:Y:S02]  /*0670*/  @P1 FADD.FTZ R64, R72, R64 ;  /* 0x0000004048401221 */ /* 0x004fe40000010000 */
[----:B------:R-:W-:Y:S02]  /*0680*/  @P1 FADD.FTZ R65, R73, R65 ;  /* 0x0000004149411221 */ /* 0x000fe40000010000 */
[----:B------:R-:W-:Y:S02]  /*0690*/  @P1 FADD.FTZ R66, R74, R66 ;  /* 0x000000424a421221 */ /* 0x000fe40000010000 */
[----:B------:R-:W-:-:S02]  /*06a0*/  @P1 FADD.FTZ R67, R75, R67 ;  /* 0x000000434b431221 */ /* 0x000fc40000010000 */
[----:B------:R-:W-:-:S03]  /*06b0*/  IMAD.WIDE.U32 R68, R83, R76, c[0x0][0x170] ;  /* 0x00005c0053447625 */ /* 0x000fc600078e004c */
[----:B------:R0:W-:Y:S04]  /*06c0*/  STG.E.128 [R84.64], R64 ;  /* 0x0000004054007986 */ /* 0x0001e8000c101d04 */
[----:B------:R-:W2:Y:S01]  /*06d0*/  LDG.E.128 R68, [R68.64] ;  /* 0x0000000444447981 */ /* 0x000ea2000c1e1d00 */
[----:B------:R-:W-:Y:S02]  /*06e0*/  @P0 MOV R8, R72 ;  /* 0x0000004800080202 */ /* 0x000fe40000000f00 */
[----:B------:R-:W-:Y:S02]  /*06f0*/  @P0 MOV R9, R73 ;  /* 0x0000004900090202 */ /* 0x000fe40000000f00 */
[----:B------:R-:W-:Y:S02]  /*0700*/  @P0 MOV R10, R74 ;  /* 0x0000004a000a0202 */ /* 0x000fe40000000f00 */
[----:B------:R-:W-:-:S02]  /*0710*/  @P0 MOV R11, R75 ;  /* 0x0000004b000b0202 */ /* 0x000fc40000000f00 */
[----:B------:R-:W3:Y:S01]  /*0720*/  @P0 LDG.E.128 R72, [R78.64] ;  /* 0x000000044e480981 */ /* 0x000ee2000c1e1d00 */
[----:B------:R-:W-:Y:S02]  /*0730*/  SHF.L.U32 R7, R83, 0x4, RZ ;  /* 0x0000000453077819 */ /* 0x000fe400000006ff */
[----:B------:R-:W-:Y:S02]  /*0740*/  IADD3 R87, R77, 0x60, RZ ;  /* 0x000000604d577810 */ /* 0x000fe40007ffe0ff */
[----:B------:R-:W-:Y:S02]  /*0750*/  SHF.R.U32.HI R6, RZ, 0x1c, R83 ;  /* 0x0000001cff067819 */ /* 0x000fe40000011653 */
[----:B------:R-:W-:Y:S01]  /*0760*/  IADD3 R82, P2, R7, c[0x0][0x188], RZ ;  /* 0x0000620007527a10 */ /* 0x000fe20007f5e0ff */
[----:B------:R-:W-:-:S03]  /*0770*/  IMAD.WIDE.U32 R76, R87, R76, c[0x0][0x170] ;  /* 0x00005c00574c7625 */ /* 0x000fc600078e004c */
[----:B------:R-:W-:Y:S01]  /*0780*/  IADD3.X R83, R6, c[0x0][0x18c], RZ, P2, !PT ;  /* 0x0000630006537a10 */ /* 0x000fe200017fe4ff */
[-C--:B--2---:R-:W-:Y:S02]  /*0790*/  FMUL.FTZ R89, R68, R81.reuse ;  /* 0x0000005144597220 */ /* 0x084fe40000410000 */
[-C--:B0-----:R-:W-:Y:S02]  /*07a0*/  FMUL.FTZ R84, R69, R81.reuse ;  /* 0x0000005145547220 */ /* 0x081fe40000410000 */
[-C--:B------:R-:W-:Y:S02]  /*07b0*/  FMUL.FTZ R85, R70, R81.reuse ;  /* 0x0000005146557220 */ /* 0x080fe40000410000 */
[----:B------:R-:W-:Y:S02]  /*07c0*/  FMUL.FTZ R86, R71, R81 ;  /* 0x0000005147567220 */ /* 0x000fe40000410000 */
[----:B------:R-:W-:Y:S02]  /*07d0*/  FMUL.FTZ R68, R52, R89 ;  /* 0x0000005934447220 */ /* 0x000fe40000410000 */
[----:B------:R-:W-:-:S02]  /*07e0*/  FMUL.FTZ R69, R53, R84 ;  /* 0x0000005435457220 */ /* 0x000fc40000410000 */
[----:B------:R-:W-:Y:S02]  /*07f0*/  FMUL.FTZ R70, R54, R85 ;  /* 0x0000005536467220 */ /* 0x000fe40000410000 */
[----:B------:R-:W-:Y:S01]  /*0800*/  FMUL.FTZ R71, R55, R86 ;  /* 0x0000005637477220 */ /* 0x000fe20000410000 */
[----:B------:R-:W-:Y:S01]  /*0810*/  @P0 LEA R84, P2, R87, c[0x0][0x180], 0x4 ;  /* 0x0000600057540a11 */ /* 0x000fe200078420ff */
[----:B---3--:R-:W-:Y:S02]  /*0820*/  @P1 FADD.FTZ R68, R72, R68 ;  /* 0x0000004448441221 */ /* 0x008fe40000010000 */
[----:B------:R-:W-:Y:S02]  /*0830*/  @P1 FADD.FTZ R69, R73, R69 ;  /* 0x0000004549451221 */ /* 0x000fe40000010000 */
[----:B------:R-:W-:Y:S02]  /*0840*/  @P1 FADD.FTZ R70, R74, R70 ;  /* 0x000000464a461221 */ /* 0x000fe40000010000 */
[----:B------:R-:W-:Y:S01]  /*0850*/  @P1 FADD.FTZ R71, R75, R71 ;  /* 0x000000474b471221 */ /* 0x000fe20000010000 */
[----:B------:R-:W-:-:S02]  /*0860*/  @P0 MOV R8, R72 ;  /* 0x0000004800080202 */ /* 0x000fc40000000f00 */
[----:B------:R-:W-:Y:S02]  /*0870*/  @P0 MOV R9, R73 ;  /* 0x0000004900090202 */ /* 0x000fe40000000f00 */
[----:B------:R-:W-:Y:S01]  /*0880*/  @P0 MOV R10, R74 ;  /* 0x0000004a000a0202 */ /* 0x000fe20000000f00 */
[----:B------:R0:W-:Y:S01]  /*0890*/  STG.E.128 [R82.64], R68 ;  /* 0x0000004452007986 */ /* 0x0001e2000c101d04 */
[----:B------:R-:W-:Y:S02]  /*08a0*/  @P0 MOV R11, R75 ;  /* 0x0000004b000b0202 */ /* 0x000fe40000000f00 */
[----:B------:R-:W-:Y:S01]  /*08b0*/  @P0 LEA.HI.X R85, R87, c[0x0][0x184], RZ, 0x4, P2 ;  /* 0x0000610057550a11 */ /* 0x000fe200010f24ff */
[----:B------:R-:W2:Y:S04]  /*08c0*/  LDG.E.128 R76, [R76.64] ;  /* 0x000000044c4c7981 */ /* 0x000ea8000c1e1d00 */
[----:B------:R-:W3:Y:S01]  /*08d0*/  @P0 LDG.E.128 R8, [R84.64] ;  /* 0x0000000454080981 */ /* 0x000ee2000c1e1d00 */
[----:B------:R-:W-:-:S04]  /*08e0*/  FADD.FTZ R86, RZ, R60 ;  /* 0x0000003cff567221 */ /* 0x000fc80000010000 */
[----:B------:R-:W-:-:S04]  /*08f0*/  FADD.FTZ R89, R61, R86 ;  /* 0x000000563d597221 */ /* 0x000fc80000010000 */
[----:B------:R-:W-:-:S04]  /*0900*/  FADD.FTZ R86, R62, R89 ;  /* 0x000000593e567221 */ /* 0x000fc80000010000 */
[----:B0-----:R-:W-:-:S04]  /*0910*/  FADD.FTZ R83, R63, R86 ;  /* 0x000000563f537221 */ /* 0x001fc80000010000 */
[----:B------:R-:W-:Y:S02]  /*0920*/  FADD.FTZ R88, R64, R83 ;  /* 0x0000005340587221 */ /* 0x000fe40000010000 */
[-C--:B--2---:R-:W-:Y:S02]  /*0930*/  FMUL.FTZ R86, R79, R81.reuse ;  /* 0x000000514f567220 */ /* 0x084fe40000410000 */
[-C--:B------:R-:W-:Y:S02]  /*0940*/  FMUL.FTZ R83, R76, R81.reuse ;  /* 0x000000514c537220 */ /* 0x080fe40000410000 */
[----:B------:R-:W-:Y:S01]  /*0950*/  FADD.FTZ R79, R65, R88 ;  /* 0x00000058414f7221 */ /* 0x000fe20000010000 */
[----:B---3--:R-:W-:Y:S01]  /*0960*/  @P0 MOV R72, R8 ;  /* 0x0000000800480202 */ /* 0x008fe20000000f00 */
[-C--:B------:R-:W-:Y:S02]  /*0970*/  FMUL.FTZ R89, R78, R81.reuse ;  /* 0x000000514e597220 */ /* 0x080fe40000410000 */
[----:B------:R-:W-:-:S02]  /*0980*/  FMUL.FTZ R82, R77, R81 ;  /* 0x000000514d527220 */ /* 0x000fc40000410000 */
[----:B------:R-:W-:Y:S02]  /*0990*/  FMUL.FTZ R76, R56, R83 ;  /* 0x00000053384c7220 */ /* 0x000fe40000410000 */
[----:B------:R-:W-:Y:S01]  /*09a0*/  FADD.FTZ R78, R66, R79 ;  /* 0x0000004f424e7221 */ /* 0x000fe20000010000 */
[----:B------:R-:W-:Y:S01]  /*09b0*/  @P0 MOV R73, R9 ;  /* 0x0000000900490202 */ /* 0x000fe20000000f00 */
[----:B------:R-:W-:Y:S02]  /*09c0*/  FMUL.FTZ R77, R57, R82 ;  /* 0x00000052394d7220 */ /* 0x000fe40000410000 */
[----:B------:R-:W-:Y:S01]  /*09d0*/  @P1 FADD.FTZ R76, R76, R72 ;  /* 0x000000484c4c1221 */ /* 0x000fe20000010000 */
[----:B------:R-:W-:Y:S01]  /*09e0*/  SHF.L.U32 R72, R87, 0x4, RZ ;  /* 0x0000000457487819 */ /* 0x000fe200000006ff */
[----:B------:R-:W-:Y:S01]  /*09f0*/  FADD.FTZ R79, R67, R78 ;  /* 0x0000004e434f7221 */ /* 0x000fe20000010000 */
[----:B------:R-:W-:Y:S01]  /*0a00*/  @P0 MOV R74, R10 ;  /* 0x0000000a004a0202 */ /* 0x000fe20000000f00 */
[----:B------:R-:W-:Y:S01]  /*0a10*/  @P1 FADD.FTZ R77, R77, R73 ;  /* 0x000000494d4d1221 */ /* 0x000fe20000010000 */
[----:B------:R-:W-:Y:S01]  /*0a20*/  @P0 MOV R75, R11 ;  /* 0x0000000b004b0202 */ /* 0x000fe20000000f00 */
[----:B------:R-:W-:Y:S01]  /*0a30*/  FADD.FTZ R84, R68, R79 ;  /* 0x0000004f44547221 */ /* 0x000fe20000010000 */
[----:B------:R-:W-:Y:S01]  /*0a40*/  SHF.R.U32.HI R73, RZ, 0x1c, R87 ;  /* 0x0000001cff497819 */ /* 0x000fe20000011657 */
[----:B------:R-:W-:Y:S01]  /*0a50*/  FMUL.FTZ R78, R58, R89 ;  /* 0x000000593a4e7220 */ /* 0x000fe20000410000 */
[----:B------:R-:W-:Y:S01]  /*0a60*/  IADD3 R82, P2, R72, c[0x0][0x188], RZ ;  /* 0x0000620048527a10 */ /* 0x000fe20007f5e0ff */
[----:B------:R-:W-:-:S02]  /*0a70*/  FMUL.FTZ R79, R59, R86 ;  /* 0x000000563b4f7220 */ /* 0x000fc40000410000 */
[----:B------:R-:W-:Y:S01]  /*0a80*/  @P1 FADD.FTZ R78, R78, R74 ;  /* 0x0000004a4e4e1221 */ /* 0x000fe20000010000 */
[----:B------:R-:W-:Y:S01]  /*0a90*/  IADD3.X R83, R73, c[0x0][0x18c], RZ, P2, !PT ;  /* 0x0000630049537a10 */ /* 0x000fe200017fe4ff */
[----:B------:R-:W-:Y:S02]  /*0aa0*/  @P1 FADD.FTZ R79, R79, R75 ;  /* 0x0000004b4f4f1221 */ /* 0x000fe40000010000 */
[----:B------:R-:W-:-:S03]  /*0ab0*/  FADD.FTZ R81, R69, R84 ;  /* 0x0000005445517221 */ /* 0x000fc60000010000 */
[----:B------:R0:W-:Y:S01]  /*0ac0*/  STG.E.128 [R82.64], R76 ;  /* 0x0000004c52007986 */ /* 0x0001e2000c101d04 */
[----:B------:R-:W-:-:S04]  /*0ad0*/  FADD.FTZ R74, R70, R81 ;  /* 0x00000051464a7221 */ /* 0x000fc80000010000 */
        /* <DEDUP_REMOVED lines=8> */
.L_x_13869:
        /* <DEDUP_REMOVED lines=52> */
.L_x_13870:
[----:B------:R-:W-:Y:S01]  /*0ea0*/  FMUL.FTZ R74, R83, R83 ;  /* 0x00000053534a7220 */ /* 0x000fe20000410000 */
[----:B------:R-:W-:Y:S01]  /*0eb0*/  ISETP.NE.AND P0, PT, RZ, UR6, PT ;  /* 0x00000006ff007c0c */ /* 0x000fe2000bf05270 */
[----:B01----:R-:W-:Y:S01]  /*0ec0*/  FADD.FTZ R85, R84, R85 ;  /* 0x0000005554557221 */ /* 0x003fe20000010000 */
[----:B------:R-:W-:Y:S01]  /*0ed0*/  MOV R82, c[0x0][0x1e0] ;  /* 0x0000780000527a02 */ /* 0x000fe20000000f00 */
[----:B------:R-:W-:Y:S01]  /*0ee0*/  HFMA2.MMA R75, -RZ, RZ, 0, 2.384185791015625e-07 ;  /* 0x00000004ff4b7435 */ /* 0x000fe200000001ff */
[----:B------:R-:W-:Y:S02]  /*0ef0*/  FSEL R81, R74, RZ, P0 ;  /* 0x000000ff4a517208 */ /* 0x000fe40000000000 */
[----:B------:R-:W-:Y:S01]  /*0f00*/  IADD3 R72, P2, R72, c[0x0][0x208], RZ ;  /* 0x0000820048487a10 */ /* 0x000fe20007f5e0ff */
[----:B------:R-:W-:-:S03]  /*0f10*/  FFMA.FTZ R74, R85, R82, c[0x0][0x228] ;  /* 0x00008a00554a7623 */ /* 0x000fc60000010052 */
[----:B------:R-:W-:Y:S01]  /*0f20*/  IADD3.X R73, R73, c[0x0][0x20c], RZ, P2, !PT ;  /* 0x0000830049497a10 */ /* 0x000fe200017fe4ff */
[----:B------:R-:W-:Y:S01]  /*0f30*/  FADD.FTZ R81, R74, R81 ;  /* 0x000000514a517221 */ /* 0x000fe20000010000 */
[----:B------:R-:W-:Y:S01]  /*0f40*/  FSEL R74, R83, RZ, !P0 ;  /* 0x000000ff534a7208 */ /* 0x000fe20004000000 */
[----:B------:R-:W-:-:S04]  /*0f50*/  @!P1 IMAD.WIDE R90, R2, R75, c[0x0][0x1a0] ;  /* 0x00006800025a9625 */ /* 0x000fc800078e024b */
[----:B------:R-:W0:Y:S01]  /*0f60*/  MUFU.RSQ R81, R81 ;  /* 0x0000005100517308 */ /* 0x000e220000001400 */
[--C-:B------:R-:W-:Y:S01]  /*0f70*/  FADD.FTZ R86, R66, -R74.reuse ;  /* 0x8000004a42567221 */ /* 0x100fe20000010000 */
[----:B------:R-:W-:Y:S01]  /*0f80*/  @!P1 STG.E [R90.64], R83 ;  /* 0x000000535a009986 */ /* 0x000fe2000c101904 */
[--C-:B------:R-:W-:Y:S02]  /*0f90*/  FADD.FTZ R88, R67, -R74.reuse ;  /* 0x8000004a43587221 */ /* 0x100fe40000010000 */
[----:B------:R-:W-:Y:S02]  /*0fa0*/  FADD.FTZ R60, R60, -R74 ;  /* 0x8000004a3c3c7221 */ /* 0x000fe40000010000 */
[----:B------:R-:W-:-:S04]  /*0fb0*/  @!P1 IMAD.WIDE R66, R2, R75, c[0x0][0x1a8] ;  /* 0x00006a0002429625 */ /* 0x000fc800078e024b */
[--C-:B------:R-:W-:Y:S02]  /*0fc0*/  FADD.FTZ R61, R61, -R74.reuse ;  /* 0x8000004a3d3d7221 */ /* 0x100fe40000010000 */
[--C-:B------:R-:W-:Y:S02]  /*0fd0*/  FADD.FTZ R62, R62, -R74.reuse ;  /* 0x8000004a3e3e7221 */ /* 0x100fe40000010000 */
[--C-:B------:R-:W-:Y:S01]  /*0fe0*/  FADD.FTZ R84, R65, -R74.reuse ;  /* 0x8000004a41547221 */ /* 0x100fe20000010000 */
[----:B0-----:R0:W-:Y:S01]  /*0ff0*/  @!P1 STG.E [R66.64], R81 ;  /* 0x0000005142009986 */ /* 0x0011e2000c101904 */
[----:B------:R-:W-:Y:S02]  /*1000*/  FADD.FTZ R82, R63, -R74 ;  /* 0x8000004a3f527221 */ /* 0x000fe40000010000 */
[C---:B------:R-:W-:Y:S02]  /*1010*/  FMUL.FTZ R65, R81.reuse, R60 ;  /* 0x0000003c51417220 */ /* 0x040fe40000410000 */
[----:B------:R-:W-:-:S02]  /*1020*/  FMUL.FTZ R60, R81, R61 ;  /* 0x0000003d513c7220 */ /* 0x000fc40000410000 */
[C---:B------:R-:W-:Y:S02]  /*1030*/  FMUL.FTZ R61, R81.reuse, R62 ;  /* 0x0000003e513d7220 */ /* 0x040fe40000410000 */
[--C-:B------:R-:W-:Y:S02]  /*1040*/  FADD.FTZ R64, R64, -R74.reuse ;  /* 0x8000004a40407221 */ /* 0x100fe40000010000 */
[----:B------:R-:W-:Y:S01]  /*1050*/  FMUL.FTZ R82, R81, R82 ;  /* 0x0000005251527220 */ /* 0x000fe20000410000 */
[----:B0-----:R-:W-:Y:S01]  /*1060*/  IADD3 R66, P0, R80, c[0x0][0x208], RZ ;  /* 0x0000820050427a10 */ /* 0x001fe20007f1e0ff */
[--C-:B------:R-:W-:Y:S01]  /*1070*/  FADD.FTZ R68, R68, -R74.reuse ;  /* 0x8000004a44447221 */ /* 0x100fe20000010000 */
[----:B------:R-:W-:Y:S01]  /*1080*/  IADD3 R80, P1, R5, c[0x0][0x208], RZ ;  /* 0x0000820005507a10 */ /* 0x000fe20007f3e0ff */
[--C-:B------:R-:W-:Y:S01]  /*1090*/  FADD.FTZ R90, R69, -R74.reuse ;  /* 0x8000004a455a7221 */ /* 0x100fe20000010000 */
[----:B------:R-:W-:Y:S01]  /*10a0*/  IADD3.X R67, R3, c[0x0][0x20c], RZ, P0, !PT ;  /* 0x0000830003437a10 */ /* 0x000fe200007fe4ff */
[----:B------:R-:W-:-:S02]  /*10b0*/  FADD.FTZ R70, R70, -R74 ;  /* 0x8000004a46467221 */ /* 0x000fc40000010000 */
[--C-:B------:R-:W-:Y:S02]  /*10c0*/  FADD.FTZ R92, R71, -R74.reuse ;  /* 0x8000004a475c7221 */ /* 0x100fe40000010000 */
[--C-:B------:R-:W-:Y:S02]  /*10d0*/  FADD.FTZ R76, R76, -R74.reuse ;  /* 0x8000004a4c4c7221 */ /* 0x100fe40000010000 */
[--C-:B------:R-:W-:Y:S02]  /*10e0*/  FADD.FTZ R77, R77, -R74.reuse ;  /* 0x8000004a4d4d7221 */ /* 0x100fe40000010000 */
[--C-:B------:R-:W-:Y:S02]  /*10f0*/  FADD.FTZ R78, R78, -R74.reuse ;  /* 0x8000004a4e4e7221 */ /* 0x100fe40000010000 */
[----:B------:R-:W-:Y:S02]  /*1100*/  FADD.FTZ R74, R79, -R74 ;  /* 0x8000004a4f4a7221 */ /* 0x000fe40000010000 */
[----:B------:R-:W-:Y:S01]  /*1110*/  FMUL.FTZ R71, R81, R86 ;  /* 0x0000005651477220 */ /* 0x000fe20000410000 */
[----:B------:R-:W-:Y:S01]  /*1120*/  IADD3 R86, P0, R7, c[0x0][0x208], RZ ;  /* 0x0000820007567a10 */ /* 0x000fe20007f1e0ff */
[----:B------:R-:W-:-:S02]  /*1130*/  FFMA.FTZ R62, R30, R61, R14 ;  /* 0x0000003d1e3e7223 */ /* 0x000fc4000001000e */
[----:B------:R-:W-:Y:S01]  /*1140*/  FFMA.FTZ R61, R29, R60, R13 ;  /* 0x0000003c1d3d7223 */ /* 0x000fe2000001000d */
[----:B------:R-:W-:Y:S01]  /*1150*/  IADD3.X R87, R6, c[0x0][0x20c], RZ, P0, !PT ;  /* 0x0000830006577a10 */ /* 0x000fe200007fe4ff */
[C---:B------:R-:W-:Y:S02]  /*1160*/  FMUL.FTZ R69, R81.reuse, R64 ;  /* 0x0000004051457220 */ /* 0x040fe40000410000 */
[C---:B------:R-:W-:Y:S02]  /*1170*/  FMUL.FTZ R84, R81.reuse, R84 ;  /* 0x0000005451547220 */ /* 0x040fe40000410000 */
[----:B------:R-:W-:Y:S02]  /*1180*/  FMUL.FTZ R88, R81, R88 ;  /* 0x0000005851587220 */ /* 0x000fe40000410000 */
[----:B------:R-:W-:Y:S02]  /*1190*/  FFMA.FTZ R63, R31, R82, R15 ;  /* 0x000000521f3f7223 */ /* 0x000fe4000001000f */
[----:B------:R-:W-:-:S02]  /*11a0*/  FFMA.FTZ R60, R28, R65, R12 ;  /* 0x000000411c3c7223 */ /* 0x000fc4000001000c */
[C---:B------:R-:W-:Y:S02]  /*11b0*/  FMUL.FTZ R79, R81.reuse, R68 ;  /* 0x00000044514f7220 */ /* 0x040fe40000410000 */
[C---:B------:R-:W-:Y:S01]  /*11c0*/  FMUL.FTZ R90, R81.reuse, R90 ;  /* 0x0000005a515a7220 */ /* 0x040fe20000410000 */
[----:B------:R0:W-:Y:S01]  /*11d0*/  STG.E.128 [R66.64], R60 ;  /* 0x0000003c42007986 */ /* 0x0001e2000c101d04 */
[C---:B------:R-:W-:Y:S02]  /*11e0*/  FMUL.FTZ R83, R81.reuse, R70 ;  /* 0x0000004651537220 */ /* 0x040fe40000410000 */
[C---:B------:R-:W-:Y:S02]  /*11f0*/  FMUL.FTZ R92, R81.reuse, R92 ;  /* 0x0000005c515c7220 */ /* 0x040fe40000410000 */
[C---:B------:R-:W-:Y:S02]  /*1200*/  FMUL.FTZ R64, R81.reuse, R77 ;  /* 0x0000004d51407220 */ /* 0x040fe40000410000 */
[----:B------:R-:W-:-:S02]  /*1210*/  FMUL.FTZ R85, R81, R76 ;  /* 0x0000004c51557220 */ /* 0x000fc40000410000 */
[C---:B------:R-:W-:Y:S02]  /*1220*/  FMUL.FTZ R77, R81.reuse, R78 ;  /* 0x0000004e514d7220 */ /* 0x040fe40000410000 */
[----:B------:R-:W-:Y:S01]  /*1230*/  FMUL.FTZ R74, R81, R74 ;  /* 0x0000004a514a7220 */ /* 0x000fe20000410000 */
[----:B------:R-:W-:Y:S01]  /*1240*/  IADD3.X R81, R4, c[0x0][0x20c], RZ, P1, !PT ;  /* 0x0000830004517a10 */ /* 0x000fe20000ffe4ff */
[----:B------:R-:W-:Y:S02]  /*1250*/  FFMA.FTZ R7, R35, R88, R19 ;  /* 0x0000005823077223 */ /* 0x000fe40000010013 */
[----:B------:R-:W-:Y:S02]  /*1260*/  FFMA.FTZ R6, R34, R71, R18 ;  /* 0x0000004722067223 */ /* 0x000fe40000010012 */
[----:B------:R-:W-:Y:S02]  /*1270*/  FFMA.FTZ R5, R33, R84, R17 ;  /* 0x0000005421057223 */ /* 0x000fe40000010011 */
[----:B------:R-:W-:-:S02]  /*1280*/  FFMA.FTZ R4, R32, R69, R16 ;  /* 0x0000004520047223 */ /* 0x000fc40000010010 */
[----:B------:R-:W-:Y:S02]  /*1290*/  FFMA.FTZ R71, R39, R92, R23 ;  /* 0x0000005c27477223 */ /* 0x000fe40000010017 */
[----:B------:R-:W-:Y:S01]  /*12a0*/  FFMA.FTZ R70, R38, R83, R22 ;  /* 0x0000005326467223 */ /* 0x000fe20000010016 */
[----:B------:R1:W-:Y:S01]  /*12b0*/  STG.E.128 [R80.64], R4 ;  /* 0x0000000450007986 */ /* 0x0003e2000c101d04 */
[----:B------:R-:W-:Y:S02]  /*12c0*/  FFMA.FTZ R69, R37, R90, R21 ;  /* 0x0000005a25457223 */ /* 0x000fe40000010015 */
[----:B------:R-:W-:Y:S02]  /*12d0*/  FFMA.FTZ R68, R36, R79, R20 ;  /* 0x0000004f24447223 */ /* 0x000fe40000010014 */
[----:B0-----:R-:W-:Y:S02]  /*12e0*/  FFMA.FTZ R63, R43, R74, R27 ;  /* 0x0000004a2b3f7223 */ /* 0x001fe4000001001b */
[----:B------:R-:W-:Y:S01]  /*12f0*/  FFMA.FTZ R62, R42, R77, R26 ;  /* 0x0000004d2a3e7223 */ /* 0x000fe2000001001a */
[----:B------:R1:W-:Y:S01]  /*1300*/  STG.E.128 [R86.64], R68 ;  /* 0x0000004456007986 */ /* 0x0003e2000c101d04 */
[----:B------:R-:W-:-:S02]  /*1310*/  FFMA.FTZ R61, R41, R64, R25 ;  /* 0x00000040293d7223 */ /* 0x000fc40000010019 */
[----:B------:R-:W-:Y:S02]  /*1320*/  FFMA.FTZ R60, R40, R85, R24 ;  /* 0x00000055283c7223 */ /* 0x000fe40000010018 */
[----:B------:R-:W-:-:S03]  /*1330*/  IMAD R2, R75, c[0x0][0x160], R2 ;  /* 0x000058004b027a24 */ /* 0x000fc600078e0202 */
[----:B------:R1:W-:Y:S02]  /*1340*/  STG.E.128 [R72.64], R60 ;  /* 0x0000003c48007986 */ /* 0x0003e4000c101d04 */
[----:B------:R-:W-:-:S13]  /*1350*/  ISETP.GE.AND P0, PT, R2, c[0x0][0x164], PT ;  /* 0x0000590002007a0c */ /* 0x000fda0003f06270 */
[----:B-1----:R-:W-:Y:S01]  /*1360*/  @P0 CALL.REL.NOINC `(.L_x_13867) ;  /* 0x0000001000000944 */ /* 0x002fe20003c00000 */
[----:B------:R-:W-:Y:S05]  /*1370*/  BRA `(.L_x_13868) ;  /* 0xffffef1000007947 */ /* 0x000fea000383ffff */
.L_x_13867:
[----:B------:R-:W-:Y:S05]  /*1380*/  EXIT ;  /* 0x000000000000794d */ /* 0x000fea0003800000 */
.L_x_13865:
[----:B0-----:R-:W-:Y:S02]  /*1390*/  MOV R84, 0x1 ;  /* 0x0000000100547802 */ /* 0x001fe40000000f00 */
[----:B------:R-:W-:Y:S02]  /*13a0*/  MOV R82, 0x1f ;  /* 0x0000001f00527802 */ /* 0x000fe40000000f00 */
[----:B------:R-:W-:Y:S02]  /*13b0*/  MOV R81, 0xffffffff ;  /* 0xffffffff00517802 */ /* 0x000fe40000000f00 */
[----:B------:R-:W-:Y:S02]  /*13c0*/  MOV R74, 0x13e0 ;  /* 0x000013e0004a7802 */ /* 0x000fe40000000f00 */
[----:B------:R-:W-:Y:S05]  /*13d0*/  CALL.REL.NOINC `($__internal_149_$__cuda_sm70_shflsync_bfly_p) ;  /* 0x0000059000007944 */ /* 0x000fea0003c00000 */
[----:B01----:R-:W-:Y:S05]  /*13e0*/  BRA `(.L_x_13869) ;  /* 0xfffff77000007947 */ /* 0x003fea000383ffff */
.L_x_13866:
[----:B------:R-:W-:Y:S01]  /*13f0*/  HFMA2.MMA R82, -RZ, RZ, 0, 1.847743988037109375e-06 ;  /* 0x0000001fff527435 */ /* 0x000fe200000001ff */
[----:B------:R-:W-:Y:S02]  /*1400*/  MOV R84, 0x2 ;  /* 0x0000000200547802 */ /* 0x000fe40000000f00 */
[----:B------:R-:W-:Y:S02]  /*1410*/  MOV R81, 0xffffffff ;  /* 0xffffffff00517802 */ /* 0x000fe40000000f00 */
[----:B------:R-:W-:-:S02]  /*1420*/  MOV R74, 0x1440 ;  /* 0x00001440004a7802 */ /* 0x000fc40000000f00 */
[----:B------:R-:W-:Y:S05]  /*1430*/  CALL.REL.NOINC `($__internal_149_$__cuda_sm70_shflsync_bfly_p) ;  /* 0x0000053000007944 */ /* 0x000fea0003c00000 */
[----:B0-----:R-:W-:Y:S01]  /*1440*/  HFMA2.MMA R84, -RZ, RZ, 0, 2.384185791015625e-07 ;  /* 0x00000004ff547435 */ /* 0x001fe200000001ff */
[----:B-1----:R-:W-:Y:S01]  /*1450*/  FADD.FTZ R85, R85, R81 ;  /* 0x0000005155557221 */ /* 0x002fe20000010000 */
[----:B------:R-:W-:-:S02]  /*1460*/  MOV R82, 0x1f ;  /* 0x0000001f00527802 */ /* 0x000fc40000000f00 */
[----:B------:R-:W-:Y:S02]  /*1470*/  MOV R81, 0xffffffff ;  /* 0xffffffff00517802 */ /* 0x000fe40000000f00 */
[----:B------:R-:W-:Y:S02]  /*1480*/  MOV R74, 0x14a0 ;  /* 0x000014a0004a7802 */ /* 0x000fe40000000f00 */
[----:B------:R-:W-:Y:S05]  /*1490*/  CALL.REL.NOINC `($__internal_149_$__cuda_sm70_shflsync_bfly_p) ;  /* 0x000004d000007944 */ /* 0x000fea0003c00000 */
[----:B0-----:R-:W-:Y:S01]  /*14a0*/  HFMA2.MMA R84, -RZ, RZ, 0, 4.76837158203125e-07 ;  /* 0x00000008ff547435 */ /* 0x001fe200000001ff */
[----:B-1----:R-:W-:Y:S01]  /*14b0*/  FADD.FTZ R85, R85, R81 ;  /* 0x0000005155557221 */ /* 0x002fe20000010000 */
[----:B------:R-:W-:Y:S02]  /*14c0*/  MOV R82, 0x1f ;  /* 0x0000001f00527802 */ /* 0x000fe40000000f00 */
[----:B------:R-:W-:Y:S02]  /*14d0*/  MOV R81, 0xffffffff ;  /* 0xffffffff00517802 */ /* 0x000fe40000000f00 */
[----:B------:R-:W-:Y:S02]  /*14e0*/  MOV R74, 0x1500 ;  /* 0x00001500004a7802 */ /* 0x000fe40000000f00 */
[----:B------:R-:W-:Y:S05]  /*14f0*/  CALL.REL.NOINC `($__internal_149_$__cuda_sm70_shflsync_bfly_p) ;  /* 0x0000047000007944 */ /* 0x000fea0003c00000 */
[----:B0-----:R-:W-:Y:S01]  /*1500*/  HFMA2.MMA R84, -RZ, RZ, 0, 9.5367431640625e-07 ;  /* 0x00000010ff547435 */ /* 0x001fe200000001ff */
[----:B-1----:R-:W-:Y:S01]  /*1510*/  FADD.FTZ R85, R85, R81 ;  /* 0x0000005155557221 */ /* 0x002fe20000010000 */
[----:B------:R-:W-:-:S02]  /*1520*/  MOV R82, 0x1f ;  /* 0x0000001f00527802 */ /* 0x000fc40000000f00 */
[----:B------:R-:W-:Y:S02]  /*1530*/  MOV R81, 0xffffffff ;  /* 0xffffffff00517802 */ /* 0x000fe40000000f00 */
[----:B------:R-:W-:Y:S02]  /*1540*/  MOV R74, 0x1560 ;  /* 0x00001560004a7802 */ /* 0x000fe40000000f00 */
[----:B------:R-:W-:Y:S05]  /*1550*/  CALL.REL.NOINC `($__internal_149_$__cuda_sm70_shflsync_bfly_p) ;  /* 0x0000041000007944 */ /* 0x000fea0003c00000 */
[----:B-1----:R-:W-:Y:S01]  /*1560*/  FADD.FTZ R81, R85, R81 ;  /* 0x0000005155517221 */ /* 0x002fe20000010000 */
[----:B0-----:R-:W-:Y:S01]  /*1570*/  HFMA2.MMA R84, -RZ, RZ, 0, 5.9604644775390625e-08 ;  /* 0x00000001ff547435 */ /* 0x001fe200000001ff */
[----:B------:R-:W-:Y:S02]  /*1580*/  MOV R82, 0x1f ;  /* 0x0000001f00527802 */ /* 0x000fe40000000f00 */
        /* <DEDUP_REMOVED lines=35> */
[----:B------:R-:W-:Y:S05]  /*17c0*/  CALL.REL.NOINC `($__internal_149_$__cuda_sm70_shflsync_bfly_p) ;  /* 0x000001a000007944 */ /* 0x000fea0003c00000 */
[----:B0-----:R-:W-:Y:S01]  /*17d0*/  HFMA2.MMA R84, -RZ, RZ, 0, 1.1920928955078125e-07 ;  /* 0x00000002ff547435 */ /* 0x001fe200000001ff */
[----:B-1----:R-:W-:Y:S01]  /*17e0*/  FADD.FTZ R85, R85, R81 ;  /* 0x0000005155557221 */ /* 0x002fe20000010000 */
[----:B------:R-:W-:Y:S02]  /*17f0*/  MOV R82, 0x1f ;  /* 0x0000001f00527802 */ /* 0x000fe40000000f00 */
[----:B------:R-:W-:Y:S02]  /*1800*/  MOV R81, 0xffffffff ;  /* 0xffffffff00517802 */ /* 0x000fe40000000f00 */
[----:B------:R-:W-:Y:S02]  /*1810*/  MOV R74, 0x1830 ;  /* 0x00001830004a7802 */ /* 0x000fe40000000f00 */
[----:B------:R-:W-:Y:S05]  /*1820*/  CALL.REL.NOINC `($__internal_149_$__cuda_sm70_shflsync_bfly_p) ;  /* 0x0000014000007944 */ /* 0x000fea0003c00000 */
[----:B0-----:R-:W-:Y:S01]  /*1830*/  HFMA2.MMA R84, -RZ, RZ, 0, 2.384185791015625e-07 ;  /* 0x00000004ff547435 */ /* 0x001fe200000001ff */
[----:B-1----:R-:W-:Y:S01]  /*1840*/  FADD.FTZ R85, R85, R81 ;  /* 0x0000005155557221 */ /* 0x002fe20000010000 */
[----:B------:R-:W-:Y:S02]  /*1850*/  MOV R82, 0x1f ;  /* 0x0000001f00527802 */ /* 0x000fe40000000f00 */
[----:B------:R-:W-:-:S02]  /*1860*/  MOV R81, 0xffffffff ;  /* 0xffffffff00517802 */ /* 0x000fc40000000f00 */
        /* <DEDUP_REMOVED lines=10> */
[----:B------:R-:W-:Y:S02]  /*1910*/  MOV R82, 0x1f ;  /* 0x0000001f00527802 */ /* 0x000fe40000000f00 */
[----:B------:R-:W-:-:S02]  /*1920*/  MOV R81, 0xffffffff ;  /* 0xffffffff00517802 */ /* 0x000fc40000000f00 */
[----:B------:R-:W-:Y:S02]  /*1930*/  MOV R74, 0x1950 ;  /* 0x00001950004a7802 */ /* 0x000fe40000000f00 */
[----:B------:R-:W-:Y:S05]  /*1940*/  CALL.REL.NOINC `($__internal_149_$__cuda_sm70_shflsync_bfly_p) ;  /* 0x0000002000007944 */ /* 0x000fea0003c00000 */
[----:B01----:R-:W-:Y:S01]  /*1950*/  MOV R84, R81 ;  /* 0x0000005100547202 */ /* 0x003fe20000000f00 */
[----:B------:R-:W-:Y:S05]  /*1960*/  BRA `(.L_x_13870) ;  /* 0xfffff53000007947 */ /* 0x000fea000383ffff */
        .weak           $__internal_149_$__cuda_sm70_shflsync_bfly_p
        .type           $__internal_149_$__cuda_sm70_shflsync_bfly_p,@function
        .size           $__internal_149_$__cuda_sm70_shflsync_bfly_p,(.L_x_15341 - $__internal_149_$__cuda_sm70_shflsync_bfly_p)
$__internal_149_$__cuda_sm70_shflsync_bfly_p:
[----:B------:R-:W-:Y:S01]  /*1970*/  HFMA2.MMA R75, -RZ, RZ, 0, 0 ;  /* 0x00000000ff4b7435 */ /* 0x000fe200000001ff */
[----:B------:R-:W-:Y:S04]  /*1980*/  WARPSYNC R81 ;  /* 0x0000005100007348 */ /* 0x000fe80003800000 */
[----:B------:R0:W1:Y:S01]  /*1990*/  SHFL.BFLY PT, R81, R85, R84, R82 ;  /* 0x0c00005455517389 */ /* 0x00006200000e0052 */
[----:B------:R-:W-:Y:S05]  /*19a0*/  RET.REL.NODEC R74 `(_ZN10layer_norm13ln_fwd_kernelINS_13Kernel_traitsIfffffjLj512ELj1ELj4ELj1ELj16ENS_18Kernel_traits_baseILj512EfffffjLj128EEEEELb0ELb1ELb0ELb1EEEvNS_9FwdParamsE) ;  /* 0xffffe6504a007950 */ /* 0x000fea0003c3ffff */
.L_x_13871:
        /* <DEDUP_REMOVED lines=13> */
.L_x_15341:


//--------------------- .text._ZN10layer_norm13ln_fwd_kernelINS_13Kernel_traitsIfffffjLj512ELj1ELj4ELj1ELj16ENS_18Kernel_traits_baseILj512EfffffjLj128EEEEELb0ELb1ELb1ELb0EEEvNS_9FwdParamsE --------------------------
	.section	.text._ZN10layer_norm13ln_fwd_kernelINS_13Kernel_traitsIfffffjLj512ELj1ELj4ELj1ELj16ENS_18Kernel_traits_baseILj512EfffffjLj128EEEEELb0ELb1ELb1ELb0EEEvNS_9FwdParamsE,"ax",@progbits
	.sectioninfo	@"SHI_REGISTERS=89"
	.align	128
        .global         _ZN10layer_norm13ln_fwd_kernelINS_13Kernel_traitsIfffffjLj512ELj1ELj4ELj1ELj16ENS_18Kernel_traits_baseILj512EfffffjLj128EEEEELb0ELb1ELb1ELb0EEEvNS_9FwdParamsE
        .type           _ZN10layer_norm13ln_fwd_kernelINS_13Kernel_traitsIfffffjLj512ELj1ELj4ELj1ELj16ENS_18Kernel_traits_baseILj512EfffffjLj128EEEEELb0ELb1ELb1ELb0EEEvNS_9FwdParamsE,@function
        .size           _ZN10layer_norm13ln_fwd_kernelINS_13Kernel_traitsIfffffjLj512ELj1ELj4ELj1ELj16ENS_18Kernel_traits_baseILj512EfffffjLj128EEEEELb0ELb1ELb1ELb0EEEvNS_9FwdParamsE,(.L_x_15342 - _ZN10layer_norm13ln_fwd_kernelINS_13Kernel_traitsIfffffjLj512ELj1ELj4ELj1ELj16ENS_18Kernel_traits_baseILj512EfffffjLj128EEEEELb0ELb1ELb1ELb0EEEvNS_9FwdParamsE)
        .other          _ZN10layer_norm13ln_fwd_kernelINS_13Kernel_traitsIfffffjLj512ELj1ELj4ELj1ELj16ENS_18Kernel_traits_baseILj512EfffffjLj128EEEEELb0ELb1ELb1ELb0EEEvNS_9FwdParamsE,@"STO_CUDA_ENTRY STV_DEFAULT"
_ZN10layer_norm13ln_fwd_kernelINS_13Kernel_traitsIfffffjLj512ELj1ELj4ELj1ELj16ENS_18Kernel_traits_baseILj512EfffffjLj128EEEEELb0ELb1ELb1ELb0EEEvNS_9FwdParamsE:
.text._ZN10layer_norm13ln_fwd_kernelINS_13Kernel_traitsIfffffjLj512ELj1ELj4ELj1ELj16ENS_18Kernel_traits_baseILj512EfffffjLj128EEEEELb0ELb1ELb1ELb0EEEvNS_9FwdParamsE:
        /* <DEDUP_REMOVED lines=34> */
.L_x_13873:
[----:B------:R-:W-:Y:S05]  /*0220*/  BSYNC B0 ;  /* 0x0000000000007941 */ /* 0x000fea0003800000 */
.L_x_13872:
        /* <DEDUP_REMOVED lines=10> */
[C---:B------:R-:W-:Y:S02]  /*02d0*/  @P0 LEA.HI.X R29, R44.reuse, c[0x0][0x21c], RZ, 0x4, P5 ;  /* 0x000087002c1d0a11 */ /* 0x040fe400028f24ff */
[----:B------:R-:W-:-:S03]  /*02e0*/  LEA R24, P5, R44, c[0x0][0x1c8], 0x4 ;  /* 0x000072002c187a11 */ /* 0x000fc600078a20ff */
[----:B------:R0:W5:Y:S01]  /*02f0*/  @P0 LDG.E.128 R16, [R28.64] ;  /* 0x000000041c100981 */ /* 0x000162000c1e1d00 */
[----:B------:R-:W-:-:S06]  /*0300*/  LEA.HI.X R25, R44, c[0x0][0x1cc], RZ, 0x4, P5 ;  /* 0x000073002c197a11 */ /* 0x000fcc00028f24ff */
[----:B------:R-:W5:Y:S01]  /*0310*/  LDG.E.128 R24, [R24.64] ;  /* 0x0000000418187981 */ /* 0x000f62000c1e1d00 */
[----:B------:R-:W-:-:S03]  /*0320*/  IADD3 R44, R44, 0x20, RZ ;  /* 0x000000202c2c7810 */ /* 0x000fc60007ffe0ff */
.L_x_13875:
[----:B------:R-:W-:Y:S05]  /*0330*/  BSYNC B0 ;  /* 0x0000000000007941 */ /* 0x000fea0003800000 */
.L_x_13874:
        /* <DEDUP_REMOVED lines=15> */
[----:B------:R-:W-:-:S03]  /*0430*/  IADD3 R44, R44, 0x20, RZ ;  /* 0x000000202c2c7810 */ /* 0x000fc60007ffe0ff */
.L_x_13877:
[----:B------:R-:W-:Y:S05]  /*0440*/  BSYNC B0 ;  /* 0x0000000000007941 */ /* 0x000fea0003800000 */
.L_x_13876:
[----:B------:R-:W-:Y:S01]  /*0450*/  BSSY B0, `(.L_x_13878) ;  /* 0x000000f000007945 */ /* 0x000fe20003800000 */
[----:B------:R-:W-:Y:S05]  /*0460*/  @!P3 BRA `(.L_x_13879) ;  /* 0x000000d00000b947 */ /* 0x000fea0003800000 */
[----:B------:R-:W-:Y:S01]  /*0470*/  ISETP.NE.U32.AND P0, PT, RZ, c[0x0][0x218], PT ;  /* 0x00008600ff007a0c */ /* 0x000fe20003f05070 */
[----:B------:R-:W-:Y:S01]  /*0480*/  CS2R R42, SRZ ;  /* 0x00000000002a7805 */ /* 0x000fe2000001ff00 */
[----:B------:R-:W-:Y:S01]  /*0490*/  MOV R45, 0x10 ;  /* 0x00000010002d7802 */ /* 0x000fe20000000f00 */
[----:B0-----:R-:W-:Y:S01]  /*04a0*/  CS2R R40, SRZ ;  /* 0x0000000000287805 */ /* 0x001fe2000001ff00 */
        /* <DEDUP_REMOVED lines=8> */
[----:B------:R-:W5:Y:S02]  /*0530*/  LDG.E.128 R44, [R44.64] ;  /* 0x000000042c2c7981 */ /* 0x000f64000c1e1d00 */
.L_x_13879:
[----:B0-----:R-:W-:Y:S05]  /*0540*/  BSYNC B0 ;  /* 0x0000000000007941 */ /* 0x001fea0003800000 */
.L_x_13878:
[----:B------:R-:W-:Y:S05]  /*0550*/  @P4 EXIT ;  /* 0x000000000000494d */ /* 0x000fea0003800000 */
[----:B------:R-:W-:Y:S01]  /*0560*/  MOV R0, R52 ;  /* 0x0000003400007202 */ /* 0x000fe20000000f00 */
[----:B------:R-:W-:Y:S02]  /*0570*/  ULDC.U8 UR6, c[0x0][0x1f0] ;  /* 0x00007c0000067ab9 */ /* 0x000fe40000000000 */
.L_x_13931:
[----:B------:R-:W-:-:S10]  /*0580*/  HFMA2.MMA R79, -RZ, RZ, 0, 2.384185791015625e-07 ;  /* 0x00000004ff4f7435 */ /* 0x000fd400000001ff */
[----:B------:R-:W-:-:S05]  /*0590*/  IMAD.WIDE R80, R0, R79, c[0x0][0x1d0] ;  /* 0x0000740000507625 */ /* 0x000fca00078e024f */
[----:B------:R0:W2:Y:S04]  /*05a0*/  LDG.E R3, [R80.64] ;  /* 0x0000000450037981 */ /* 0x0000a8000c1e1900 */
[----:B------:R-:W1:Y:S01]  /*05b0*/  S2R R76, SR_TID.X ;  /* 0x00000000004c7919 */ /* 0x000e620000002100 */
[C---:B------:R-:W-:Y:S02]  /*05c0*/  IMAD R77, R0.reuse, c[0x0][0x168], RZ ;  /* 0x00005a00004d7a24 */ /* 0x040fe400078e02ff */
[----:B------:R-:W-:Y:S01]  /*05d0*/  IMAD.WIDE R78, R0, R79, c[0x0][0x1d8] ;  /* 0x00007600004e7625 */ /* 0x000fe200078e024f */
[----:B------:R-:W-:Y:S01]  /*05e0*/  BSSY B0, `(.L_x_13880) ;  /* 0x0000041000007945 */ /* 0x000fe20003800000 */
[----:B0-----:R-:W-:-:S04]  /*05f0*/  MOV R80, RZ ;  /* 0x000000ff00507202 */ /* 0x001fc80000000f00 */
        /* <DEDUP_REMOVED lines=9> */
[-C--:B0-----:R-:W-:Y:S02]  /*0690*/  LEA.HI.SX32 R79, R82, R77.reuse, 0x1e ;  /* 0x0000004d524f7211 */ /* 0x081fe400078ff2ff */
[----:B------:R-:W-:Y:S02]  /*06a0*/  @P4 LEA.HI.SX32 R80, R84, R77, 0x1e ;  /* 0x0000004d54504211 */ /* 0x000fe400078ff2ff */
[----:B------:R-:W-:Y:S01]  /*06b0*/  SHF.R.S32.HI R77, RZ, 0x1f, R0 ;  /* 0x0000001fff4d7819 */ /* 0x000fe20000011400 */
[----:B------:R-:W-:Y:S05]  /*06c0*/  @!P1 BRA `(.L_x_13881) ;  /* 0x0000032000009947 */ /* 0x000fea0003800000 */
[----:B------:R-:W-:-:S04]  /*06d0*/  ISETP.NE.U32.AND P5, PT, RZ, c[0x0][0x180], PT ;  /* 0x00006000ff007a0c */ /* 0x000fc80003fa5070 */
        /* <DEDUP_REMOVED lines=27> */
.L_x_13883:
[----:B-1----:R-:W-:Y:S05]  /*0890*/  BSYNC B1 ;  /* 0x0000000000017941 */ /* 0x002fea0003800000 */
.L_x_13882:
[----:B------:R-:W-:Y:S01]  /*08a0*/  BSSY B1, `(.L_x_13884) ;  /* 0x0000005000017945 */ /* 0x000fe20003800000 */
[----:B------:R-:W-:Y:S05]  /*08b0*/  @!P6 BRA `(.L_x_13885) ;  /* 0x000000300000e947 */ /* 0x000fea0003800000 */
[----:B-----5:R-:W-:-:S04]  /*08c0*/  FMUL.FTZ R84, R61, c[0x0][0x1ec] ;  /* 0x00007b003d547a20 */ /* 0x020fc80000410000 */
[----:B------:R-:W-:-:S04]  /*08d0*/  FMUL.FTZ R57, R13, R84 ;  /* 0x000000540d397220 */ /* 0x000fc80000410000 */
[----:B------:R-:W-:Y:S02]  /*08e0*/  @P5 FADD.FTZ R57, R53, R57 ;  /* 0x0000003935395221 */ /* 0x000fe40000010000 */
.L_x_13885:
[----:B------:R-:W-:Y:S05]  /*08f0*/  BSYNC B1 ;  /* 0x0000000000017941 */ /* 0x000fea0003800000 */
.L_x_13884:
[----:B------:R-:W-:Y:S01]  /*0900*/  BSSY B1, `(.L_x_13886) ;  /* 0x0000005000017945 */ /* 0x000fe20003800000 */
[----:B------:R-:W-:Y:S05]  /*0910*/  @!P6 BRA `(.L_x_13887) ;  /* 0x000000300000e947 */ /* 0x000fea0003800000 */
[----:B-----5:R-:W-:-:S04]  /*0920*/  FMUL.FTZ R81, R62, c[0x0][0x1ec] ;  /* 0x00007b003e517a20 */ /* 0x020fc80000410000 */
[----:B------:R-:W-:-:S04]  /*0930*/  FMUL.FTZ R58, R14, R81 ;  /* 0x000000510e3a7220 */ /* 0x000fc80000410000 */
[----:B------:R-:W-:Y:S02]  /*0940*/  @P5 FADD.FTZ R58, R54, R58 ;  /* 0x0000003a363a5221 */ /* 0x000fe40000010000 */
.L_x_13887:
[----:B------:R-:W-:Y:S05]  /*0950*/  BSYNC B1 ;  /* 0x0000000000017941 */ /* 0x000fea0003800000 */
.L_x_13886:
[----:B------:R-:W-:Y:S01]  /*0960*/  BSSY B1, `(.L_x_13888) ;  /* 0x0000005000017945 */ /* 0x000fe20003800000 */
[----:B------:R-:W-:Y:S05]  /*0970*/  @!P6 BRA `(.L_x_13889) ;  /* 0x000000300000e947 */ /* 0x000fea0003800000 */
[----:B-----5:R-:W-:-:S04]  /*0980*/  FMUL.FTZ R84, R63, c[0x0][0x1ec] ;  /* 0x00007b003f547a20 */ /* 0x020fc80000410000 */
[----:B------:R-:W-:-:S04]  /*0990*/  FMUL.FTZ R59, R15, R84 ;  /* 0x000000540f3b7220 */ /* 0x000fc80000410000 */
[----:B------:R-:W-:Y:S02]  /*09a0*/  @P5 FADD.FTZ R59, R55, R59 ;  /* 0x0000003b373b5221 */ /* 0x000fe40000010000 */
.L_x_13889:
[----:B------:R-:W-:Y:S05]  /*09b0*/  BSYNC B1 ;  /* 0x0000000000017941 */ /* 0x000fea0003800000 */
.L_x_13888:
[----:B------:R0:W-:Y:S01]  /*09c0*/  STG.E.128 [R82.64], R56 ;  /* 0x0000003852007986 */ /* 0x0001e2000c101d04 */
[----:B------:R-:W-:Y:S02]  /*09d0*/  IADD3 R80, R80, 0x20, RZ ;  /* 0x0000002050507810 */ /* 0x000fe40007ffe0ff */
[----:B------:R-:W-:Y:S02]  /*09e0*/  IADD3 R79, R79, 0x20, RZ ;  /* 0x000000204f4f7810 */ /* 0x000fe40007ffe0ff */
.L_x_13881:
[----:B------:R-:W-:Y:S05]  /*09f0*/  BSYNC B0 ;  /* 0x0000000000007941 */ /* 0x000fea0003800000 */
.L_x_13880:
        /* <DEDUP_REMOVED lines=31> */
.L_x_13893:
[----:B-1----:R-:W-:Y:S05]  /*0bf0*/  BSYNC B1 ;  /* 0x0000000000017941 */ /* 0x002fea0003800000 */
.L_x_13892:
[----:B------:R-:W-:Y:S01]  /*0c00*/  BSSY B1, `(.L_x_13894) ;  /* 0x0000005000017945 */ /* 0x000fe20003800000 */
[----:B------:R-:W-:Y:S05]  /*0c10*/  @!P6 BRA `(.L_x_13895) ;  /* 0x000000300000e947 */ /* 0x000fea0003800000 */
[----:B-----5:R-:W-:-:S04]  /*0c20*/  FMUL.FTZ R84, R61, c[0x0][0x1ec] ;  /* 0x00007b003d547a20 */ /* 0x020fc80000410000 */
[----:B------:R-:W-:-:S04]  /*0c30*/  FMUL.FTZ R65, R25, R84 ;  /* 0x0000005419417220 */ /* 0x000fc80000410000 */
[----:B------:R-:W-:Y:S02]  /*0c40*/  @P5 FADD.FTZ R65, R53, R65 ;  /* 0x0000004135415221 */ /* 0x000fe40000010000 */
.L_x_13895:
[----:B------:R-:W-:Y:S05]  /*0c50*/  BSYNC B1 ;  /* 0x0000000000017941 */ /* 0x000fea0003800000 */
.L_x_13894:
[----:B------:R-:W-:Y:S01]  /*0c60*/  BSSY B1, `(.L_x_13896) ;  /* 0x0000005000017945 */ /* 0x000fe20003800000 */
[----:B------:R-:W-:Y:S05]  /*0c70*/  @!P6 BRA `(.L_x_13897) ;  /* 0x000000300000e947 */ /* 0x000fea0003800000 */
[----:B-----5:R-:W-:-:S04]  /*0c80*/  FMUL.FTZ R81, R62, c[0x0][0x1ec] ;  /* 0x00007b003e517a20 */ /* 0x020fc80000410000 */
[----:B------:R-:W-:-:S04]  /*0c90*/  FMUL.FTZ R66, R26, R81 ;  /* 0x000000511a427220 */ /* 0x000fc80000410000 */
[----:B------:R-:W-:Y:S02]  /*0ca0*/  @P5 FADD.FTZ R66, R54, R66 ;  /* 0x0000004236425221 */ /* 0x000fe40000010000 */
.L_x_13897:
[----:B------:R-:W-:Y:S05]  /*0cb0*/  BSYNC B1 ;  /* 0x0000000000017941 */ /* 0x000fea0003800000 */
.L_x_13896:
[----:B------:R-:W-:Y:S01]  /*0cc0*/  BSSY B1, `(.L_x_13898) ;  /* 0x0000005000017945 */ /* 0x000fe20003800000 */
[----:B------:R-:W-:Y:S05]  /*0cd0*/  @!P6 BRA `(.L_x_13899) ;  /* 0x000000300000e947 */ /* 0x000fea0003800000 */
[----:B-----5:R-:W-:-:S04]  /*0ce0*/  FMUL.FTZ R84, R63, c[0x0][0x1ec] ;  /* 0x00007b003f547a20 */ /* 0x020fc80000410000 */
[----:B------:R-:W-:-:S04]  /*0cf0*/  FMUL.FTZ R67, R27, R84 ;  /* 0x000000541b437220 */ /* 0x000fc80000410000 */
[----:B------:R-:W-:Y:S02]  /*0d00*/  @P5 FADD.FTZ R67, R55, R67 ;  /* 0x0000004337435221 */ /* 0x000fe40000010000 */
.L_x_13899:
[----:B------:R-:W-:Y:S05]  /*0d10*/  BSYNC B1 ;  /* 0x0000000000017941 */ /* 0x000fea0003800000 */
.L_x_13898:
[----:B------:R0:W-:Y:S01]  /*0d20*/  STG.E.128 [R82.64], R64 ;  /* 0x0000004052007986 */ /* 0x0001e2000c101d04 */
[----:B------:R-:W-:Y:S02]  /*0d30*/  IADD3 R80, R80, 0x20, RZ ;  /* 0x0000002050507810 */ /* 0x000fe40007ffe0ff */
[----:B------:R-:W-:Y:S02]  /*0d40*/  IADD3 R79, R79, 0x20, RZ ;  /* 0x000000204f4f7810 */ /* 0x000fe40007ffe0ff */
.L_x_13891:
[----:B------:R-:W-:Y:S05]  /*0d50*/  BSYNC B0 ;  /* 0x0000000000007941 */ /* 0x000fea0003800000 */
.L_x_13890:
        /* <DEDUP_REMOVED lines=30> */
.L_x_13903:
[----:B-1----:R-:W-:Y:S05]  /*0f40*/  BSYNC B1 ;  /* 0x0000000000017941 */ /* 0x002fea0003800000 */
.L_x_13902:
[----:B------:R-:W-:Y:S01]  /*0f50*/  BSSY B1, `(.L_x_13904) ;  /* 0x0000005000017945 */ /* 0x000fe20003800000 */
[----:B------:R-:W-:Y:S05]  /*0f60*/  @!P6 BRA `(.L_x_13905) ;  /* 0x000000300000e947 */ /* 0x000fea0003800000 */
[----:B-----5:R-:W-:-:S04]  /*0f70*/  FMUL.FTZ R84, R61, c[0x0][0x1ec] ;  /* 0x00007b003d547a20 */ /* 0x020fc80000410000 */
[----:B------:R-:W-:-:S04]  /*0f80*/  FMUL.FTZ R69, R37, R84 ;  /* 0x0000005425457220 */ /* 0x000fc80000410000 */
[----:B------:R-:W-:Y:S02]  /*0f90*/  @P5 FADD.FTZ R69, R53, R69 ;  /* 0x0000004535455221 */ /* 0x000fe40000010000 */
.L_x_13905:
[----:B------:R-:W-:Y:S05]  /*0fa0*/  BSYNC B1 ;  /* 0x0000000000017941 */ /* 0x000fea0003800000 */
.L_x_13904:
[----:B------:R-:W-:Y:S01]  /*0fb0*/  BSSY B1, `(.L_x_13906) ;  /* 0x0000005000017945 */ /* 0x000fe20003800000 */
[----:B------:R-:W-:Y:S05]  /*0fc0*/  @!P6 BRA `(.L_x_13907) ;  /* 0x000000300000e947 */ /* 0x000fea0003800000 */
[----:B-----5:R-:W-:-:S04]  /*0fd0*/  FMUL.FTZ R81, R62, c[0x0][0x1ec] ;  /* 0x00007b003e517a20 */ /* 0x020fc80000410000 */
[----:B------:R-:W-:-:S04]  /*0fe0*/  FMUL.FTZ R70, R38, R81 ;  /* 0x0000005126467220 */ /* 0x000fc80000410000 */
[----:B------:R-:W-:Y:S02]  /*0ff0*/  @P5 FADD.FTZ R70, R54, R70 ;  /* 0x0000004636465221 */ /* 0x000fe40000010000 */
.L_x_13907:
[----:B------:R-:W-:Y:S05]  /*1000*/  BSYNC B1 ;  /* 0x0000000000017941 */ /* 0x000fea0003800000 */
.L_x_13906:
[----:B------:R-:W-:Y:S01]  /*1010*/  BSSY B1, `(.L_x_13908) ;  /* 0x0000005000017945 */ /* 0x000fe20003800000 */
[----:B------:R-:W-:Y:S05]  /*1020*/  @!P6 BRA `(.L_x_13909) ;  /* 0x000000300000e947 */ /* 0x000fea0003800000 */
[----:B-----5:R-:W-:-:S04]  /*1030*/  FMUL.FTZ R84, R63, c[0x0][0x1ec] ;  /* 0x00007b003f547a20 */ /* 0x020fc80000410000 */
[----:B------:R-:W-:-:S04]  /*1040*/  FMUL.FTZ R71, R39, R84 ;  /* 0x0000005427477220 */ /* 0x000fc80000410000 */
[----:B------:R-:W-:Y:S02]  /*1050*/  @P5 FADD.FTZ R71, R55, R71 ;  /* 0x0000004737475221 */ /* 0x000fe40000010000 */
.L_x_13909:
[----:B------:R-:W-:Y:S05]  /*1060*/  BSYNC B1 ;  /* 0x0000000000017941 */ /* 0x000fea0003800000 */
.L_x_13908:
[----:B------:R0:W-:Y:S01]  /*1070*/  STG.E.128 [R82.64], R68 ;  /* 0x0000004452007986 */ /* 0x0001e2000c101d04 */
[----:B------:R-:W-:Y:S02]  /*1080*/  IADD3 R80, R80, 0x20, RZ ;  /* 0x0000002050507810 */ /* 0x000fe40007ffe0ff */
[----:B------:R-:W-:Y:S02]  /*1090*/  IADD3 R79, R79, 0x20, RZ ;  /* 0x000000204f4f7810 */ /* 0x000fe40007ffe0ff */
.L_x_13901:
[----:B------:R-:W-:Y:S05]  /*10a0*/  BSYNC B0 ;  /* 0x0000000000007941 */ /* 0x000fea0003800000 */
.L_x_13900:
        /* <DEDUP_REMOVED lines=12> */
[----:B------:R-:W-:Y:S03]  /*1170*/  BSSY B1, `(.L_x_13912) ;  /* 0x0000012000017945 */ /* 0x000fe60003800000 */
[----:B------:R-:W-:Y:S01]  /*1180*/  @!P5 ISETP.NE.AND.EX P4, PT, RZ, c[0x0][0x184], PT, P4 ;  /* 0x00006100ff00da0c */ /* 0x000fe20003f85340 */
[----:B-1----:R-:W-:-:S10]  /*1190*/  HFMA2.MMA R80, -RZ, RZ, 0, 9.5367431640625e-07 ;  /* 0x00000010ff507435 */ /* 0x002fd400000001ff */
        /* <DEDUP_REMOVED lines=12> */
[----:B-----5:R-:W-:-:S04]  /*1260*/  FMUL.FTZ R3, R60, c[0x0][0x1ec] ;  /* 0x00007b003c037a20 */ /* 0x020fc80000410000 */
[----:B------:R-:W-:-:S04]  /*1270*/  FMUL.FTZ R72, R48, R3 ;  /* 0x0000000330487220 */ /* 0x000fc80000410000 */
[----:B------:R-:W-:Y:S02]  /*1280*/  @P0 FADD.FTZ R72, R52, R72 ;  /* 0x0000004834480221 */ /* 0x000fe40000010000 */
.L_x_13913:
[----:B------:R-:W-:Y:S05]  /*1290*/  BSYNC B1 ;  /* 0x0000000000017941 */ /* 0x000fea0003800000 */
.L_x_13912:
[----:B------:R-:W-:Y:S01]  /*12a0*/  BSSY B1, `(.L_x_13914) ;  /* 0x0000005000017945 */ /* 0x000fe20003800000 */
[----:B------:R-:W-:Y:S05]  /*12b0*/  @!P5 BRA `(.L_x_13915) ;  /* 0x000000300000d947 */ /* 0x000fea0003800000 */
[----:B0----5:R-:W-:-:S04]  /*12c0*/  FMUL.FTZ R82, R61, c[0x0][0x1ec] ;  /* 0x00007b003d527a20 */ /* 0x021fc80000410000 */
[----:B------:R-:W-:-:S04]  /*12d0*/  FMUL.FTZ R73, R49, R82 ;  /* 0x0000005231497220 */ /* 0x000fc80000410000 */
[----:B------:R-:W-:Y:S02]  /*12e0*/  @P0 FADD.FTZ R73, R53, R73 ;  /* 0x0000004935490221 */ /* 0x000fe40000010000 */
.L_x_13915:
[----:B------:R-:W-:Y:S05]  /*12f0*/  BSYNC B1 ;  /* 0x0000000000017941 */ /* 0x000fea0003800000 */
.L_x_13914:
[----:B------:R-:W-:Y:S01]  /*1300*/  BSSY B1, `(.L_x_13916) ;  /* 0x0000005000017945 */ /* 0x000fe20003800000 */
[----:B------:R-:W-:Y:S05]  /*1310*/  @!P5 BRA `(.L_x_13917) ;  /* 0x000000300000d947 */ /* 0x000fea0003800000 */
[----:B-----5:R-:W-:-:S04]  /*1320*/  FMUL.FTZ R3, R62, c[0x0][0x1ec] ;  /* 0x00007b003e037a20 */ /* 0x020fc80000410000 */
[----:B------:R-:W-:-:S04]  /*1330*/  FMUL.FTZ R74, R50, R3 ;  /* 0x00000003324a7220 */ /* 0x000fc80000410000 */
[----:B------:R-:W-:Y:S02]  /*1340*/  @P0 FADD.FTZ R74, R54, R74 ;  /* 0x0000004a364a0221 */ /* 0x000fe40000010000 */
.L_x_13917:
[----:B------:R-:W-:Y:S05]  /*1350*/  BSYNC B1 ;  /* 0x0000000000017941 */ /* 0x000fea0003800000 */
.L_x_13916:
[----:B------:R-:W-:Y:S01]  /*1360*/  BSSY B1, `(.L_x_13918) ;  /* 0x0000005000017945 */ /* 0x000fe20003800000 */
[----:B------:R-:W-:Y:S05]  /*1370*/  @!P5 BRA `(.L_x_13919) ;  /* 0x000000300000d947 */ /* 0x000fea0003800000 */
[----:B0----5:R-:W-:-:S04]  /*1380*/  FMUL.FTZ R82, R63, c[0x0][0x1ec] ;  /* 0x00007b003f527a20 */ /* 0x021fc80000410000 */
[----:B------:R-:W-:-:S04]  /*1390*/  FMUL.FTZ R75, R51, R82 ;  /* 0x00000052334b7220 */ /* 0x000fc80000410000 */
[----:B------:R-:W-:Y:S02]  /*13a0*/  @P0 FADD.FTZ R75, R55, R75 ;  /* 0x0000004b374b0221 */ /* 0x000fe40000010000 */
.L_x_13919:
[----:B------:R-:W-:Y:S05]  /*13b0*/  BSYNC B1 ;  /* 0x0000000000017941 */ /* 0x000fea0003800000 */
.L_x_13918:
[----:B------:R1:W-:Y:S02]  /*13c0*/  STG.E.128 [R80.64], R72 ;  /* 0x0000004850007986 */ /* 0x0003e4000c101d04 */
.L_x_13911:
[----:B------:R-:W-:Y:S05]  /*13d0*/  BSYNC B0 ;  /* 0x0000000000007941 */ /* 0x000fea0003800000 */
.L_x_13910:
[----:B-1----:R-:W-:Y:S01]  /*13e0*/  FADD.FTZ R80, RZ, R56 ;  /* 0x00000038ff507221 */ /* 0x002fe20000010000 */
        /* <DEDUP_REMOVED lines=21> */
[----:B------:R1:W2:Y:S02]  /*1540*/  SHFL.BFLY PT, R84, R3, 0x1, 0x1f ;  /* 0x0c201f0003547f89 */ /* 0x0002a400000e0000 */
.L_x_13932:
[----:B--2---:R-:W-:Y:S01]  /*1550*/  FADD.FTZ R85, R3, R84 ;  /* 0x0000005403557221 */ /* 0x004fe20000010000 */
[----:B------:R-:W-:Y:S05]  /*1560*/  BRA.DIV ~URZ, `(.L_x_13921) ;  /* 0x00000a227f007947 */ /* 0x000fea000b800000 */
[----:B-1----:R-:W1:Y:S02]  /*1570*/  SHFL.BFLY PT, R3, R85, 0x2, 0x1f ;  /* 0x0c401f0055037f89 */ /* 0x002e6400000e0000 */
        /* <DEDUP_REMOVED lines=50> */
.L_x_13933:
[----:B------:R-:W-:Y:S01]  /*18a0*/  FMUL.FTZ R3, R80, R80 ;  /* 0x0000005050037220 */ /* 0x000fe20000410000 */
[----:B------:R-:W-:Y:S01]  /*18b0*/  ISETP.NE.AND P0, PT, RZ, UR6, PT ;  /* 0x00000006ff007c0c */ /* 0x000fe2000bf05270 */
[----:B-1----:R-:W-:Y:S01]  /*18c0*/  FADD.FTZ R84, R84, R81 ;  /* 0x0000005154547221 */ /* 0x002fe20000010000 */
[----:B------:R-:W-:Y:S01]  /*18d0*/  MOV R79, c[0x0][0x1e0] ;  /* 0x00007800004f7a02 */ /* 0x000fe20000000f00 */
[----:B------:R-:W-:Y:S01]  /*18e0*/  BSSY B0, `(.L_x_13922) ;  /* 0x000005e000007945 */ /* 0x000fe20003800000 */
[----:B------:R-:W-:-:S03]  /*18f0*/  FSEL R82, R3, RZ, P0 ;  /* 0x000000ff03527208 */ /* 0x000fc60000000000 */
[----:B------:R-:W-:-:S04]  /*1900*/  FFMA.FTZ R3, R84, R79, c[0x0][0x228] ;  /* 0x00008a0054037623 */ /* 0x000fc8000001004f */
[----:B------:R-:W-:Y:S01]  /*1910*/  FADD.FTZ R3, R3, R82 ;  /* 0x0000005203037221 */ /* 0x000fe20000010000 */
[----:B------:R-:W-:-:S04]  /*1920*/  @!P6 LEA R82, P4, R0, c[0x0][0x1a0], 0x2 ;  /* 0x000068000052ea11 */ /* 0x000fc800078810ff */
[C---:B------:R-:W-:Y:S01]  /*1930*/  @!P6 LEA.HI.X R83, R0.reuse, c[0x0][0x1a4], R77, 0x2, P4 ;  /* 0x000069000053ea11 */ /* 0x040fe200020f144d */
[----:B------:R-:W1:Y:S01]  /*1940*/  MUFU.RSQ R3, R3 ;  /* 0x0000000300037308 */ /* 0x000e620000001400 */
[----:B------:R-:W-:-:S03]  /*1950*/  @!P6 LEA R84, P4, R0, c[0x0][0x1a8], 0x2 ;  /* 0x00006a000054ea11 */ /* 0x000fc600078810ff */
[----:B------:R2:W-:Y:S01]  /*1960*/  @!P6 STG.E [R82.64], R80 ;  /* 0x000000505200e986 */ /* 0x0005e2000c101904 */
[----:B------:R-:W-:Y:S02]  /*1970*/  @!P6 LEA.HI.X R85, R0, c[0x0][0x1ac], R77, 0x2, P4 ;  /* 0x00006b000055ea11 */ /* 0x000fe400020f144d */
[----:B-----5:R-:W-:-:S03]  /*1980*/  ISETP.GE.AND P4, PT, R78, 0x1, PT ;  /* 0x000000014e00780c */ /* 0x020fc60003f86270 */
[----:B-1----:R2:W-:Y:S10]  /*1990*/  @!P6 STG.E [R84.64], R3 ;  /* 0x000000035400e986 */ /* 0x0025f4000c101904 */
[----:B------:R-:W-:Y:S05]  /*19a0*/  @!P4 BRA `(.L_x_13923) ;  /* 0x000005100000c947 */ /* 0x000fea0003800000 */
[----:B------:R-:W-:Y:S01]  /*19b0*/  IADD3 R78, R78, -0x1, RZ ;  /* 0xffffffff4e4e7810 */ /* 0x000fe20007ffe0ff */
[----:B------:R-:W-:Y:S01]  /*19c0*/  BSSY B1, `(.L_x_13924) ;  /* 0x0000018000017945 */ /* 0x000fe20003800000 */
[----:B------:R-:W-:-:S02]  /*19d0*/  LOP3.LUT R76, R76, 0x1f, RZ, 0xc0, !PT ;  /* 0x0000001f4c4c7812 */ /* 0x000fc400078ec0ff */
[----:B--2---:R-:W-:Y:S01]  /*19e0*/  FSEL R80, R80, RZ, !P0 ;  /* 0x000000ff50507208 */ /* 0x004fe20004000000 */
[----:B------:R-:W-:-:S05]  /*19f0*/  IMAD R78, R78, c[0x0][0x168], RZ ;  /* 0x00005a004e4e7a24 */ /* 0x000fca00078e02ff */
[----:B------:R-:W-:-:S04]  /*1a00*/  SHF.R.S32.HI R77, RZ, 0x1f, R78 ;  /* 0x0000001fff4d7819 */ /* 0x000fc8000001144e */
[----:B------:R-:W-:-:S04]  /*1a10*/  LEA.HI R77, R77, R78, RZ, 0x2 ;  /* 0x0000004e4d4d7211 */ /* 0x000fc800078f10ff */
[----:B0-----:R-:W-:Y:S01]  /*1a20*/  LEA.HI.SX32 R81, R77, R76, 0x1e ;  /* 0x0000004c4d517211 */ /* 0x001fe200078ff2ff */
        /* <DEDUP_REMOVED lines=17> */
.L_x_13925:
[----:B------:R-:W-:Y:S05]  /*1b40*/  BSYNC B1 ;  /* 0x0000000000017941 */ /* 0x000fea0003800000 */
.L_x_13924:
        /* <DEDUP_REMOVED lines=19> */
.L_x_13927:
[----:B------:R-:W-:Y:S05]  /*1c80*/  BSYNC B1 ;  /* 0x0000000000017941 */ /* 0x000fea0003800000 */
.L_x_13926:
        /* <DEDUP_REMOVED lines=18> */
.L_x_13929:
[----:B------:R-:W-:Y:S05]  /*1db0*/  BSYNC B1 ;  /* 0x0000000000017941 */ /* 0x000fea0003800000 */
.L_x_13928:
        /* <DEDUP_REMOVED lines=12> */
[----:B------:R-:W-:-:S04]  /*1e80*/  IMAD.WIDE.U32 R80, R81, R84, c[0x0][0x208] ;  /* 0x0000820051507625 */ /* 0x000fc800078e0054 */
[----:B------:R-:W-:Y:S02]  /*1e90*/  FFMA.FTZ R79, R47, R82, R43 ;  /* 0x000000522f4f7223 */ /* 0x000fe4000001002b */
[----:B------:R-:W-:-:S05]  /*1ea0*/  FFMA.FTZ R78, R46, R83, R42 ;  /* 0x000000532e4e7223 */ /* 0x000fca000001002a */
[----:B------:R0:W-:Y:S02]  /*1eb0*/  STG.E.128 [R80.64], R76 ;  /* 0x0000004c50007986 */ /* 0x0001e4000c101d04 */
.L_x_13923:
[----:B------:R-:W-:Y:S05]  /*1ec0*/  BSYNC B0 ;  /* 0x0000000000007941 */ /* 0x000fea0003800000 */
.L_x_13922:
[----:B--2---:R-:W-:-:S04]  /*1ed0*/  MOV R3, c[0x0][0x160] ;  /* 0x0000580000037a02 */ /* 0x004fc80000000f00 */
[----:B------:R-:W-:-:S04]  /*1ee0*/  LEA R0, R3, R0, 0x2 ;  /* 0x0000000003007211 */ /* 0x000fc800078e10ff */
[----:B------:R-:W-:-:S13]  /*1ef0*/  ISETP.GE.AND P0, PT, R0, c[0x0][0x164], PT ;  /* 0x0000590000007a0c */ /* 0x000fda0003f06270 */
[----:B0-----:R-:W-:Y:S01]  /*1f00*/  @P0 CALL.REL.NOINC `(.L_x_13930) ;  /* 0x0000001000000944 */ /* 0x001fe20003c00000 */
[----:B------:R-:W-:Y:S05]  /*1f10*/  BRA `(.L_x_13931) ;  /* 0xffffe66000007947 */ /* 0x000fea000383ffff */
.L_x_13930:
[----:B------:R-:W-:Y:S05]  /*1f20*/  EXIT ;  /* 0x000000000000794d */ /* 0x000fea0003800000 */
.L_x_13920:
[----:B------:R-:W-:Y:S01]  /*1f30*/  HFMA2.MMA R84, -RZ, RZ, 0, 5.9604644775390625e-08 ;  /* 0x00000001ff547435 */ /* 0x000fe200000001ff */
[----:B------:R-:W-:Y:S02]  /*1f40*/  MOV R79, 0x1f ;  /* 0x0000001f004f7802 */ /* 0x000fe40000000f00 */
[----:B------:R-:W-:Y:S02]  /*1f50*/  MOV R86, 0xffffffff ;  /* 0xffffffff00567802 */ /* 0x000fe40000000f00 */
[----:B0-----:R-:W-:Y:S02]  /*1f60*/  MOV R82, 0x1f80 ;  /* 0x00001f8000527802 */ /* 0x001fe40000000f00 */
[----:B-----5:R-:W-:Y:S05]  /*1f70*/  CALL.REL.NOINC `($__internal_150_$__cuda_sm70_shflsync_bfly_p) ;  /* 0x000005b000007944 */ /* 0x020fea0003c00000 */
[----:B01----:R-:W-:Y:S05]  /*1f80*/  BRA `(.L_x_13932) ;  /* 0xfffff5c000007947 */ /* 0x003fea000383ffff */
.L_x_13921:
[----:B------:R-:W-:Y:S01]  /*1f90*/  HFMA2.MMA R84, -RZ, RZ, 0, 1.1920928955078125e-07 ;  /* 0x00000002ff547435 */ /* 0x000fe200000001ff */
[----:B-1----:R-:W-:Y:S02]  /*1fa0*/  MOV R3, R85 ;  /* 0x0000005500037202 */ /* 0x002fe40000000f00 */
[----:B------:R-:W-:Y:S02]  /*1fb0*/  MOV R79, 0x1f ;  /* 0x0000001f004f7802 */ /* 0x000fe40000000f00 */
[----:B------:R-:W-:-:S02]  /*1fc0*/  MOV R86, 0xffffffff ;  /* 0xffffffff00567802 */ /* 0x000fc40000000f00 */
[----:B0-----:R-:W-:Y:S02]  /*1fd0*/  MOV R82, 0x1ff0 ;  /* 0x00001ff000527802 */ /* 0x001fe40000000f00 */
[----:B-----5:R-:W-:Y:S05]  /*1fe0*/  CALL.REL.NOINC `($__internal_150_$__cuda_sm70_shflsync_bfly_p) ;  /* 0x0000054000007944 */ /* 0x020fea0003c00000 */
[----:B01----:R-:W-:Y:S01]  /*1ff0*/  FADD.FTZ R3, R85, R84 ;  /* 0x0000005455037221 */ /* 0x003fe20000010000 */
[----:B------:R-:W-:Y:S01]  /*2000*/  HFMA2.MMA R84, -RZ, RZ, 0, 2.384185791015625e-07 ;  /* 0x00000004ff547435 */ /* 0x000fe200000001ff */
[----:B------:R-:W-:Y:S02]  /*2010*/  MOV R79, 0x1f ;  /* 0x0000001f004f7802 */ /* 0x000fe40000000f00 */
[----:B------:R-:W-:Y:S02]  /*2020*/  MOV R86, 0xffffffff ;  /* 0xffffffff00567802 */ /* 0x000fe40000000f00 */
[----:B------:R-:W-:Y:S02]  /*2030*/  MOV R82, 0x2050 ;  /* 0x0000205000527802 */ /* 0x000fe40000000f00 */
[----:B------:R-:W-:Y:S05]  /*2040*/  CALL.REL.NOINC `($__internal_150_$__cuda_sm70_shflsync_bfly_p) ;  /* 0x000004e000007944 */ /* 0x000fea0003c00000 */
[----:B01----:R-:W-:Y:S01]  /*2050*/  FADD.FTZ R3, R3, R84 ;  /* 0x0000005403037221 */ /* 0x003fe20000010000 */
[----:B------:R-:W-:Y:S01]  /*2060*/  HFMA2.MMA R84, -RZ, RZ, 0, 4.76837158203125e-07 ;  /* 0x00000008ff547435 */ /* 0x000fe200000001ff */
[----:B------:R-:W-:Y:S02]  /*2070*/  MOV R79, 0x1f ;  /* 0x0000001f004f7802 */ /* 0x000fe40000000f00 */
[----:B------:R-:W-:-:S02]  /*2080*/  MOV R86, 0xffffffff ;  /* 0xffffffff00567802 */ /* 0x000fc40000000f00 */
[----:B------:R-:W-:Y:S02]  /*2090*/  MOV R82, 0x20b0 ;  /* 0x000020b000527802 */ /* 0x000fe40000000f00 */
[----:B------:R-:W-:Y:S05]  /*20a0*/  CALL.REL.NOINC `($__internal_150_$__cuda_sm70_shflsync_bfly_p) ;  /* 0x0000048000007944 */ /* 0x000fea0003c00000 */
[----:B01----:R-:W-:Y:S01]  /*20b0*/  FADD.FTZ R3, R3, R84 ;  /* 0x0000005403037221 */ /* 0x003fe20000010000 */
[----:B------:R-:W-:Y:S01]  /*20c0*/  HFMA2.MMA R84, -RZ, RZ, 0, 9.5367431640625e-07 ;  /* 0x00000010ff547435 */ /* 0x000fe200000001ff */
[----:B------:R-:W-:Y:S02]  /*20d0*/  MOV R79, 0x1f ;  /* 0x0000001f004f7802 */ /* 0x000fe40000000f00 */
[----:B------:R-:W-:Y:S02]  /*20e0*/  MOV R86, 0xffffffff ;  /* 0xffffffff00567802 */ /* 0x000fe40000000f00 */
[----:B------:R-:W-:Y:S02]  /*20f0*/  MOV R82, 0x2110 ;  /* 0x0000211000527802 */ /* 0x000fe40000000f00 */
[----:B------:R-:W-:Y:S05]  /*2100*/  CALL.REL.NOINC `($__internal_150_$__cuda_sm70_shflsync_bfly_p) ;  /* 0x0000042000007944 */ /* 0x000fea0003c00000 */
        /* <DEDUP_REMOVED lines=37> */
[----:B------:R-:W-:Y:S01]  /*2360*/  HFMA2.MMA R84, -RZ, RZ, 0, 5.9604644775390625e-08 ;  /* 0x00000001ff547435 */ /* 0x000fe200000001ff */
[----:B------:R-:W-:-:S05]  /*2370*/  MOV R79, 0x1f ;  /* 0x0000001f004f7802 */ /* 0x000fca0000000f00 */
[----:B------:R-:W-:Y:S05]  /*2380*/  CALL.REL.NOINC `($__internal_150_$__cuda_sm70_shflsync_bfly_p) ;  /* 0x000001a000007944 */ /* 0x000fea0003c00000 */
[----:B01----:R-:W-:Y:S01]  /*2390*/  FADD.FTZ R3, R3, R84 ;  /* 0x0000005403037221 */ /* 0x003fe20000010000 */
[----:B------:R-:W-:Y:S01]  /*23a0*/  HFMA2.MMA R84, -RZ, RZ, 0, 1.1920928955078125e-07 ;  /* 0x00000002ff547435 */ /* 0x000fe200000001ff */
[----:B------:R-:W-:Y:S02]  /*23b0*/  MOV R79, 0x1f ;  /* 0x0000001f004f7802 */ /* 0x000fe40000000f00 */
[----:B------:R-:W-:Y:S02]  /*23c0*/  MOV R86, 0xffffffff ;  /* 0xffffffff00567802 */ /* 0x000fe40000000f00 */
[----:B------:R-:W-:Y:S02]  /*23d0*/  MOV R82, 0x23f0 ;  /* 0x000023f000527802 */ /* 0x000fe40000000f00 */
[----:B------:R-:W-:Y:S05]  /*23e0*/  CALL.REL.NOINC `($__internal_150_$__cuda_sm70_shflsync_bfly_p) ;  /* 0x0000014000007944 */ /* 0x000fea0003c00000 */
[----:B01----:R-:W-:Y:S01]  /*23f0*/  FADD.FTZ R3, R3, R84 ;  /* 0x0000005403037221 */ /* 0x003fe20000010000 */
[----:B------:R-:W-:Y:S01]  /*2400*/  HFMA2.MMA R84, -RZ, RZ, 0, 2.384185791015625e-07 ;  /* 0x00000004ff547435 */ /* 0x000fe200000001ff */
[----:B------:R-:W-:-:S02]  /*2410*/  MOV R79, 0x1f ;  /* 0x0000001f004f7802 */ /* 0x000fc40000000f00 */
[----:B------:R-:W-:Y:S02]  /*2420*/  MOV R86, 0xffffffff ;  /* 0xffffffff00567802 */ /* 0x000fe40000000f00 */
[----:B------:R-:W-:Y:S02]  /*2430*/  MOV R82, 0x2450 ;  /* 0x0000245000527802 */ /* 0x000fe40000000f00 */
[----:B------:R-:W-:Y:S05]  /*2440*/  CALL.REL.NOINC `($__internal_150_$__cuda_sm70_shflsync_bfly_p) ;  /* 0x000000e000007944 */ /* 0x000fea0003c00000 */
[----:B01----:R-:W-:Y:S01]  /*2450*/  FADD.FTZ R3, R3, R84 ;  /* 0x0000005403037221 */ /* 0x003fe20000010000 */
[----:B------:R-:W-:Y:S01]  /*2460*/  HFMA2.MMA R84, -RZ, RZ, 0, 4.76837158203125e-07 ;  /* 0x00000008ff547435 */ /* 0x000fe200000001ff */
[----:B------:R-:W-:Y:S02]  /*2470*/  MOV R79, 0x1f ;  /* 0x0000001f004f7802 */ /* 0x000fe40000000f00 */
[----:B------:R-:W-:Y:S02]  /*2480*/  MOV R86, 0xffffffff ;  /* 0xffffffff00567802 */ /* 0x000fe40000000f00 */
[----:B------:R-:W-:Y:S02]  /*2490*/  MOV R82, 0x24b0 ;  /* 0x000024b000527802 */ /* 0x000fe40000000f00 */
[----:B------:R-:W-:Y:S05]  /*24a0*/  CALL.REL.NOINC `($__internal_150_$__cuda_sm70_shflsync_bfly_p) ;  /* 0x0000008000007944 */ /* 0x000fea0003c00000 */
[----:B-1----:R-:W-:Y:S01]  /*24b0*/  FADD.FTZ R81, R3, R84 ;  /* 0x0000005403517221 */ /* 0x002fe20000010000 */
[----:B------:R-:W-:Y:S01]  /*24c0*/  HFMA2.MMA R84, -RZ, RZ, 0, 9.5367431640625e-07 ;  /* 0x00000010ff547435 */ /* 0x000fe200000001ff */
[----:B0-----:R-:W-:-:S02]  /*24d0*/  MOV R79, 0x1f ;  /* 0x0000001f004f7802 */ /* 0x001fc40000000f00 */
[----:B------:R-:W-:Y:S02]  /*24e0*/  MOV R86, 0xffffffff ;  /* 0xffffffff00567802 */ /* 0x000fe40000000f00 */
[----:B------:R-:W-:Y:S02]  /*24f0*/  MOV R3, R81 ;  /* 0x0000005100037202 */ /* 0x000fe40000000f00 */
[----:B------:R-:W-:Y:S02]  /*2500*/  MOV R82, 0x2520 ;  /* 0x0000252000527802 */ /* 0x000fe40000000f00 */
[----:B------:R-:W-:Y:S05]  /*2510*/  CALL.REL.NOINC `($__internal_150_$__cuda_sm70_shflsync_bfly_p) ;  /* 0x0000001000007944 */ /* 0x000fea0003c00000 */
[----:B01----:R-:W-:Y:S05]  /*2520*/  BRA `(.L_x_13933) ;  /* 0xfffff37000007947 */ /* 0x003fea000383ffff */
        .weak           $__internal_150_$__cuda_sm70_shflsync_bfly_p
        .type           $__internal_150_$__cuda_sm70_shflsync_bfly_p,@function
        .size           $__internal_150_$__cuda_sm70_shflsync_bfly_p,(.L_x_15342 - $__internal_150_$__cuda_sm70_shflsync_bfly_p)
$__internal_150_$__cuda_sm70_shflsync_bfly_p:
[----:B------:R-:W-:Y:S01]  /*2530*/  HFMA2.MMA R83, -RZ, RZ, 0, 0 ;  /* 0x00000000ff537435 */ /* 0x000fe200000001ff */
[----:B------:R-:W-:Y:S04]  /*2540*/  WARPSYNC R86 ;  /* 0x0000005600007348 */ /* 0x000fe80003800000 */
[----:B------:R0:W1:Y:S01]  /*2550*/  SHFL.BFLY PT, R84, R3, R84, R79 ;  /* 0x0c00005403547389 */ /* 0x00006200000e004f */
[----:B------:R-:W-:Y:S05]  /*2560*/  RET.REL.NODEC R82 `(_ZN10layer_norm13ln_fwd_kernelINS_13Kernel_traitsIfffffjLj512ELj1ELj4ELj1ELj16ENS_18Kernel_traits_baseILj512EfffffjLj128EEEEELb0ELb1ELb1ELb0EEEvNS_9FwdParamsE) ;  /* 0xffffda9052007950 */ /* 0x000fea0003c3ffff */
.L_x_13934:
        /* <DEDUP_REMOVED lines=9> */
.L_x_15342:


//--------------------- .text._ZN10layer_norm13ln_fwd_kernelINS_13Kernel_traitsIfffffjLj512ELj1ELj4ELj1ELj16ENS_18Kernel_traits_baseILj512EfffffjLj128EEEEELb0ELb1ELb1ELb1EEEvNS_9FwdParamsE --------------------------
	.section	.text._ZN10layer_norm13ln_fwd_kernelINS_13Kernel_traitsIfffffjLj512ELj1ELj4ELj1ELj16ENS_18Kernel_traits_baseILj512EfffffjLj128EEEEELb0ELb1ELb1ELb1EEEvNS_9FwdParamsE,"ax",@progbits
	.sectioninfo	@"SHI_REGISTERS=95"
	.align	128
        .global         _ZN10layer_norm13ln_fwd_kernelINS_13Kernel_traitsIfffffjLj512ELj1ELj4ELj1ELj16ENS_18Kernel_traits_baseILj512EfffffjLj128EEEEELb0ELb1ELb1ELb1EEEvNS_9FwdParamsE
        .type           _ZN10layer_norm13ln_fwd_kernelINS_13Kernel_traitsIfffffjLj512ELj1ELj4ELj1ELj16ENS_18Kernel_traits_baseILj512EfffffjLj128EEEEELb0ELb1ELb1ELb1EEEvNS_9FwdParamsE,@function
        .size           _ZN10layer_norm13ln_fwd_kernelINS_13Kernel_traitsIfffffjLj512ELj1ELj4ELj1ELj16ENS_18Kernel_traits_baseILj512EfffffjLj128EEEEELb0ELb1ELb1ELb1EEEvNS_9FwdParamsE,(.L_x_15343 - _ZN10layer_norm13ln_fwd_kernelINS_13Kernel_traitsIfffffjLj512ELj1ELj4ELj1ELj16ENS_18Kernel_traits_baseILj512EfffffjLj128EEEEELb0ELb1ELb1ELb1EEEvNS_9FwdParamsE)
        .other          _ZN10layer_norm13ln_fwd_kernelINS_13Kernel_traitsIfffffjLj512ELj1ELj4ELj1ELj16ENS_18Kernel_traits_baseILj512EfffffjLj128EEEEELb0ELb1ELb1ELb1EEEvNS_9FwdParamsE,@"STO_CUDA_ENTRY STV_DEFAULT"
_ZN10layer_norm13ln_fwd_kernelINS_13Kernel_traitsIfffffjLj512ELj1ELj4ELj1ELj16ENS_18Kernel_traits_baseILj512EfffffjLj128EEEEELb0ELb1ELb1ELb1EEEvNS_9FwdParamsE:
.text._ZN10layer_norm13ln_fwd_kernelINS_13Kernel_traitsIfffffjLj512ELj1ELj4ELj1ELj16ENS_18Kernel_traits_baseILj512EfffffjLj128EEEEELb0ELb1ELb1ELb1EEEvNS_9FwdParamsE:
        /* <DEDUP_REMOVED lines=16> */
[C---:B------:R-:W-:Y:S02]  /*0100*/  SHF.L.U32 R0, R2.reuse, 0x4, RZ ;  /* 0x0000000402007819 */ /* 0x040fe400000006ff */
[----:B------:R-:W-:Y:S02]  /*0110*/  LOP3.LUT R2, R2, 0x1f, RZ, 0xc0, !PT ;  /* 0x0000001f02027812 */ /* 0x000fe400078ec0ff */
[----:B------:R-:W-:Y:S02]  /*0120*/  LOP3.LUT R0, R0, 0x1f0, RZ, 0xc0, !PT ;  /* 0x000001f000007812 */ /* 0x000fe400078ec0ff */
[----:B------:R-:W-:Y:S02]  /*0130*/  LEA R54, P3, R2, c[0x0][0x1c8], 0x4 ;  /* 0x0000720002367a11 */ /* 0x000fe400078620ff */
[----:B------:R-:W-:-:S02]  /*0140*/  IADD3 R20, P1, R0, c[0x0][0x218], RZ ;  /* 0x0000860000147a10 */ /* 0x000fc40007f3e0ff */
[----:B------:R-:W-:Y:S02]  /*0150*/  IADD3 R52, P2, R0, c[0x0][0x1b0], RZ ;  /* 0x00006c0000347a10 */ /* 0x000fe40007f5e0ff */
[----:B------:R-:W-:Y:S02]  /*0160*/  IADD3.X R21, RZ, c[0x0][0x21c], RZ, P1, !PT ;  /* 0x00008700ff157a10 */ /* 0x000fe40000ffe4ff */
[----:B------:R-:W-:Y:S02]  /*0170*/  ISETP.GE.AND P1, PT, R3, c[0x0][0x164], PT ;  /* 0x0000590003007a0c */ /* 0x000fe40003f26270 */
[----:B------:R-:W-:Y:S01]  /*0180*/  IADD3.X R55, RZ, c[0x0][0x1cc], RZ, P3, !PT ;  /* 0x00007300ff377a10 */ /* 0x000fe20001ffe4ff */
[----:B------:R0:W5:Y:S01]  /*0190*/  @P0 LDG.E.128 R4, [R20.64] ;  /* 0x0000000414040981 */ /* 0x000162000c1e1d00 */
[----:B------:R-:W-:-:S03]  /*01a0*/  IADD3.X R53, RZ, c[0x0][0x1b4], RZ, P2, !PT ;  /* 0x00006d00ff357a10 */ /* 0x000fc600017fe4ff */
[----:B------:R0:W5:Y:S04]  /*01b0*/  @P0 LDG.E.128 R8, [R20.64+0x200] ;  /* 0x0002000414080981 */ /* 0x000168000c1e1d00 */
        /* <DEDUP_REMOVED lines=11> */
[----:B------:R-:W-:Y:S01]  /*0270*/  MOV R0, R3 ;  /* 0x0000000300007202 */ /* 0x000fe20000000f00 */
[----:B------:R-:W-:-:S02]  /*0280*/  ULDC.U8 UR6, c[0x0][0x1f0] ;  /* 0x00007c0000067ab9 */ /* 0x000fc40000000000 */
.L_x_13972:
        /* <DEDUP_REMOVED lines=9> */
[----:B------:R-:W-:Y:S01]  /*0320*/  @P0 MOV R63, 0x10 ;  /* 0x00000010003f0802 */ /* 0x000fe20000000f00 */
[----:B------:R-:W-:-:S04]  /*0330*/  IMAD.WIDE R76, R0, R77, c[0x0][0x1d8] ;  /* 0x00007600004c7625 */ /* 0x000fc800078e024d */
[C---:B------:R-:W-:Y:S02]  /*0340*/  @P0 IMAD.WIDE.U32 R62, R68.reuse, R63, c[0x0][0x180] ;  /* 0x00006000443e0625 */ /* 0x040fe400078e003f */
[----:B-----5:R1:W5:Y:S04]  /*0350*/  LDG.E R76, [R76.64] ;  /* 0x000000044c4c7981 */ /* 0x020368000c1e1900 */
[----:B0-----:R-:W3:Y:S01]  /*0360*/  @P0 LDG.E.128 R52, [R62.64] ;  /* 0x000000043e340981 */ /* 0x001ee2000c1e1d00 */
[----:B------:R-:W-:Y:S01]  /*0370*/  HFMA2.MMA R72, -RZ, RZ, 0, 0 ;  /* 0x00000000ff487435 */ /* 0x000fe200000001ff */
[----:B------:R-:W-:Y:S01]  /*0380*/  IADD3 R74, R68, 0x20, RZ ;  /* 0x00000020444a7810 */ /* 0x000fe20007ffe0ff */
[----:B------:R-:W-:Y:S01]  /*0390*/  BSSY B0, `(.L_x_13935) ;  /* 0x000001e000007945 */ /* 0x000fe20003800000 */
[----:B--2---:R-:W-:-:S02]  /*03a0*/  ISETP.GE.AND P5, PT, R64, 0x1, PT ;  /* 0x000000014000780c */ /* 0x004fc40003fa6270 */
[----:B------:R-:W-:-:S11]  /*03b0*/  ISETP.GT.AND P6, PT, R64, RZ, PT ;  /* 0x000000ff4000720c */ /* 0x000fd60003fc4270 */
[----:B------:R-:W-:-:S05]  /*03c0*/  @P5 IADD3 R3, R64, -0x1, RZ ;  /* 0xffffffff40035810 */ /* 0x000fca0007ffe0ff */
[----:B------:R-:W-:-:S05]  /*03d0*/  @P5 IMAD R3, R3, c[0x0][0x168], RZ ;  /* 0x00005a0003035a24 */ /* 0x000fca00078e02ff */
[----:B------:R-:W-:-:S04]  /*03e0*/  @P5 SHF.R.S32.HI R60, RZ, 0x1f, R3 ;  /* 0x0000001fff3c5819 */ /* 0x000fc80000011403 */
[----:B------:R-:W-:Y:S02]  /*03f0*/  @P5 LEA.HI R3, R60, R3, RZ, 0x2 ;  /* 0x000000033c035211 */ /* 0x000fe400078f10ff */
[----:B------:R-:W-:Y:S02]  /*0400*/  @P5 MOV R61, 0x10 ;  /* 0x00000010003d5802 */ /* 0x000fe40000000f00 */
[----:B------:R-:W-:Y:S01]  /*0410*/  @P5 LEA.HI.SX32 R72, R3, R2, 0x1e ;  /* 0x0000000203485211 */ /* 0x000fe200078ff2ff */
[----:B------:R-:W-:Y:S01]  /*0420*/  HFMA2.MMA R3, -RZ, RZ, 0, 9.5367431640625e-07 ;  /* 0x00000010ff037435 */ /* 0x000fe200000001ff */
[----:B------:R-:W-:Y:S02]  /*0430*/  @!P6 ISETP.NE.U32.AND P3, PT, RZ, c[0x0][0x180], PT ;  /* 0x00006000ff00ea0c */ /* 0x000fe40003f65070 */
[----:B------:R-:W-:Y:S02]  /*0440*/  @!P6 ISETP.NE.U32.AND P1, PT, RZ, c[0x0][0x180], PT ;  /* 0x00006000ff00ea0c */ /* 0x000fe40003f25070 */
[----:B------:R-:W-:-:S02]  /*0450*/  @!P6 ISETP.NE.U32.AND P2, PT, RZ, c[0x0][0x180], PT ;  /* 0x00006000ff00ea0c */ /* 0x000fc40003f45070 */
[----:B------:R-:W-:Y:S01]  /*0460*/  @!P6 ISETP.NE.U32.AND P4, PT, RZ, c[0x0][0x180], PT ;  /* 0x00006000ff00ea0c */ /* 0x000fe20003f85070 */
[----:B------:R-:W-:Y:S01]  /*0470*/  @P5 IMAD.WIDE.U32 R60, R72, R61, c[0x0][0x170] ;  /* 0x00005c00483c5625 */ /* 0x000fe200078e003d */
[----:B------:R-:W-:Y:S02]  /*0480*/  @!P6 ISETP.NE.AND.EX P1, PT, RZ, c[0x0][0x184], PT, P1 ;  /* 0x00006100ff00ea0c */ /* 0x000fe40003f25310 */
[----:B------:R-:W-:Y:S02]  /*0490*/  @!P6 ISETP.NE.AND.EX P2, PT, RZ, c[0x0][0x184], PT, P2 ;  /* 0x00006100ff00ea0c */ /* 0x000fe40003f45320 */
[----:B------:R-:W-:Y:S01]  /*04a0*/  @!P6 ISETP.NE.AND.EX P4, PT, RZ, c[0x0][0x184], PT, P4 ;  /* 0x00006100ff00ea0c */ /* 0x000fe20003f85340 */
[----:B------:R0:W5:Y:S01]  /*04b0*/  @P5 LDG.E.128 R56, [R60.64] ;  /* 0x000000043c385981 */ /* 0x000162000c1e1d00 */
[----:B------:R-:W-:Y:S01]  /*04c0*/  @!P6 ISETP.NE.AND.EX P3, PT, RZ, c[0x0][0x184], PT, P3 ;  /* 0x00006100ff00ea0c */ /* 0x000fe20003f65330 */
[----:B------:R-:W-:Y:S01]  /*04d0*/  IMAD.WIDE.U32 R64, R68, R3, c[0x0][0x188] ;  /* 0x0000620044407625 */ /* 0x000fe200078e0003 */
[----:B---3--:R-:W-:-:S02]  /*04e0*/  @!P6 FSEL R62, R54, RZ, P2 ;  /* 0x000000ff363ee208 */ /* 0x008fc40001000000 */
[----:B------:R-:W-:Y:S01]  /*04f0*/  @!P6 FSEL R63, R55, RZ, P4 ;  /* 0x000000ff373fe208 */ /* 0x000fe20002000000 */
[----:B------:R-:W-:Y:S01]  /*0500*/  @P0 IMAD.WIDE.U32 R70, R74, R3, c[0x0][0x180] ;  /* 0x000060004a460625 */ /* 0x000fe200078e0003 */
[----:B0-----:R-:W-:Y:S02]  /*0510*/  @!P6 FSEL R61, R53, RZ, P1 ;  /* 0x000000ff353de208 */ /* 0x001fe40000800000 */
[----:B------:R-:W-:Y:S01]  /*0520*/  @!P6 FSEL R60, R52, RZ, P3 ;  /* 0x000000ff343ce208 */ /* 0x000fe20001800000 */
[----:B------:R-:W-:Y:S05]  /*0530*/  @!P6 BRA `(.L_x_13936) ;  /* 0x000000300000e947 */ /* 0x000fea0003800000 */
[----:B-1---5:R-:W-:-:S04]  /*0540*/  FMUL.FTZ R67, R56, c[0x0][0x1ec] ;  /* 0x00007b0038437a20 */ /* 0x022fc80000410000 */
[----:B------:R-:W-:-:S04]  /*0550*/  FMUL.FTZ R60, R36, R67 ;  /* 0x00000043243c7220 */ /* 0x000fc80000410000 */
[----:B------:R-:W-:Y:S02]  /*0560*/  @P0 FADD.FTZ R60, R52, R60 ;  /* 0x0000003c343c0221 */ /* 0x000fe40000010000 */
.L_x_13936:
[----:B-1----:R-:W-:Y:S05]  /*0570*/  BSYNC B0 ;  /* 0x0000000000007941 */ /* 0x002fea0003800000 */
.L_x_13935:
[----:B------:R-:W-:Y:S01]  /*0580*/  BSSY B0, `(.L_x_13937) ;  /* 0x0000005000007945 */ /* 0x000fe20003800000 */
[----:B------:R-:W-:Y:S05]  /*0590*/  @!P6 BRA `(.L_x_13938) ;  /* 0x000000300000e947 */ /* 0x000fea0003800000 */
[----:B-----5:R-:W-:-:S04]  /*05a0*/  FMUL.FTZ R66, R57, c[0x0][0x1ec] ;  /* 0x00007b0039427a20 */ /* 0x020fc80000410000 */
[----:B------:R-:W-:-:S04]  /*05b0*/  FMUL.FTZ R61, R37, R66 ;  /* 0x00000042253d7220 */ /* 0x000fc80000410000 */
[----:B------:R-:W-:Y:S02]  /*05c0*/  @P0 FADD.FTZ R61, R53, R61 ;  /* 0x0000003d353d0221 */ /* 0x000fe40000010000 */
.L_x_13938:
[----:B------:R-:W-:Y:S05]  /*05d0*/  BSYNC B0 ;  /* 0x0000000000007941 */ /* 0x000fea0003800000 */
.L_x_13937:
[----:B------:R-:W-:Y:S01]  /*05e0*/  BSSY B0, `(.L_x_13939) ;  /* 0x0000005000007945 */ /* 0x000fe20003800000 */
[----:B------:R-:W-:Y:S05]  /*05f0*/  @!P6 BRA `(.L_x_13940) ;  /* 0x000000300000e947 */ /* 0x000fea0003800000 */
[----:B-----5:R-:W-:-:S04]  /*0600*/  FMUL.FTZ R67, R58, c[0x0][0x1ec] ;  /* 0x00007b003a437a20 */ /* 0x020fc80000410000 */
[----:B------:R-:W-:-:S04]  /*0610*/  FMUL.FTZ R62, R38, R67 ;  /* 0x00000043263e7220 */ /* 0x000fc80000410000 */
[----:B------:R-:W-:Y:S02]  /*0620*/  @P0 FADD.FTZ R62, R54, R62 ;  /* 0x0000003e363e0221 */ /* 0x000fe40000010000 */
.L_x_13940:
[----:B------:R-:W-:Y:S05]  /*0630*/  BSYNC B0 ;  /* 0x0000000000007941 */ /* 0x000fea0003800000 */
.L_x_13939:
[----:B------:R-:W-:Y:S01]  /*0640*/  BSSY B0, `(.L_x_13941) ;  /* 0x0000005000007945 */ /* 0x000fe20003800000 */
[----:B------:R-:W-:Y:S05]  /*0650*/  @!P6 BRA `(.L_x_13942) ;  /* 0x000000300000e947 */ /* 0x000fea0003800000 */
[----:B-----5:R-:W-:-:S04]  /*0660*/  FMUL.FTZ R66, R59, c[0x0][0x1ec] ;  /* 0x00007b003b427a20 */ /* 0x020fc80000410000 */
[----:B------:R-:W-:-:S04]  /*0670*/  FMUL.FTZ R63, R39, R66 ;  /* 0x00000042273f7220 */ /* 0x000fc80000410000 */
[----:B------:R-:W-:Y:S02]  /*0680*/  @P0 FADD.FTZ R63, R55, R63 ;  /* 0x0000003f373f0221 */ /* 0x000fe40000010000 */
.L_x_13942:
[----:B------:R-:W-:Y:S05]  /*0690*/  BSYNC B0 ;  /* 0x0000000000007941 */ /* 0x000fea0003800000 */
.L_x_13941:
[----:B------:R0:W-:Y:S04]  /*06a0*/  STG.E.128 [R64.64], R60 ;  /* 0x0000003c40007986 */ /* 0x0001e8000c101d04 */
[----:B------:R-:W0:Y:S01]  /*06b0*/  @P0 LDG.E.128 R52, [R70.64] ;  /* 0x0000000446340981 */ /* 0x000e22000c1e1d00 */
[----:B------:R-:W-:Y:S02]  /*06c0*/  @P5 IADD3 R66, R72, 0x20, RZ ;  /* 0x0000002048425810 */ /* 0x000fe40007ffe0ff */
[----:B------:R-:W-:Y:S02]  /*06d0*/  @!P6 ISETP.NE.U32.AND P3, PT, RZ, c[0x0][0x180], PT ;  /* 0x00006000ff00ea0c */ /* 0x000fe40003f65070 */
[----:B------:R-:W-:Y:S01]  /*06e0*/  @!P6 ISETP.NE.U32.AND P1, PT, RZ, c[0x0][0x180], PT ;  /* 0x00006000ff00ea0c */ /* 0x000fe20003f25070 */
[----:B------:R-:W-:Y:S01]  /*06f0*/  @P5 IMAD.WIDE.U32 R66, R66, R3, c[0x0][0x170] ;  /* 0x00005c0042425625 */ /* 0x000fe200078e0003 */
[----:B------:R-:W-:-:S02]  /*0700*/  @!P6 ISETP.NE.U32.AND P2, PT, RZ, c[0x0][0x180], PT ;  /* 0x00006000ff00ea0c */ /* 0x000fc40003f45070 */
[----:B------:R-:W-:Y:S02]  /*0710*/  @!P6 ISETP.NE.U32.AND P4, PT, RZ, c[0x0][0x180], PT ;  /* 0x00006000ff00ea0c */ /* 0x000fe40003f85070 */
[----:B------:R-:W-:Y:S01]  /*0720*/  IADD3 R82, R68, 0x40, RZ ;  /* 0x0000004044527810 */ /* 0x000fe20007ffe0ff */
[----:B------:R-:W-:Y:S01]  /*0730*/  BSSY B0, `(.L_x_13943) ;  /* 0x0000010000007945 */ /* 0x000fe20003800000 */
[----:B------:R-:W-:Y:S01]  /*0740*/  @!P6 ISETP.NE.AND.EX P1, PT, RZ, c[0x0][0x184], PT, P1 ;  /* 0x00006100ff00ea0c */ /* 0x000fe20003f25310 */
[----:B-----5:R1:W5:Y:S01]  /*0750*/  @P5 LDG.E.128 R56, [R66.64] ;  /* 0x0000000442385981 */ /* 0x020362000c1e1d00 */
[----:B------:R-:W-:Y:S01]  /*0760*/  @!P6 ISETP.NE.AND.EX P2, PT, RZ, c[0x0][0x184], PT, P2 ;  /* 0x00006100ff00ea0c */ /* 0x000fe20003f45320 */
[-C--:B------:R-:W-:Y:S01]  /*0770*/  IMAD.WIDE.U32 R74, R74, R3.reuse, c[0x0][0x188] ;  /* 0x000062004a4a7625 */ /* 0x080fe200078e0003 */
[----:B------:R-:W-:Y:S02]  /*0780*/  @!P6 ISETP.NE.AND.EX P4, PT, RZ, c[0x0][0x184], PT, P4 ;  /* 0x00006100ff00ea0c */ /* 0x000fe40003f85340 */
[----:B------:R-:W-:Y:S01]  /*0790*/  @!P6 ISETP.NE.AND.EX P3, PT, RZ, c[0x0][0x184], PT, P3 ;  /* 0x00006100ff00ea0c */ /* 0x000fe20003f65330 */
[----:B------:R-:W-:Y:S01]  /*07a0*/  @P0 IMAD.WIDE.U32 R80, R82, R3, c[0x0][0x180] ;  /* 0x0000600052500625 */ /* 0x000fe200078e0003 */
[----:B0-----:R-:W-:-:S02]  /*07b0*/  @!P6 FSEL R65, R53, RZ, P1 ;  /* 0x000000ff3541e208 */ /* 0x001fc40000800000 */
[----:B-1----:R-:W-:Y:S02]  /*07c0*/  @!P6 FSEL R66, R54, RZ, P2 ;  /* 0x000000ff3642e208 */ /* 0x002fe40001000000 */
[----:B------:R-:W-:Y:S02]  /*07d0*/  @!P6 FSEL R67, R55, RZ, P4 ;  /* 0x000000ff3743e208 */ /* 0x000fe40002000000 */
[----:B------:R-:W-:Y:S01]  /*07e0*/  @!P6 FSEL R64, R52, RZ, P3 ;  /* 0x000000ff3440e208 */ /* 0x000fe20001800000 */
[----:B------:R-:W-:Y:S05]  /*07f0*/  @!P6 BRA `(.L_x_13944) ;  /* 0x000000300000e947 */ /* 0x000fea0003800000 */
[----:B-----5:R-:W-:-:S04]  /*0800*/  FMUL.FTZ R69, R56, c[0x0][0x1ec] ;  /* 0x00007b0038457a20 */ /* 0x020fc80000410000 */
[----:B------:R-:W-:-:S04]  /*0810*/  FMUL.FTZ R64, R40, R69 ;  /* 0x0000004528407220 */ /* 0x000fc80000410000 */
[----:B------:R-:W-:Y:S02]  /*0820*/  @P0 FADD.FTZ R64, R52, R64 ;  /* 0x0000004034400221 */ /* 0x000fe40000010000 */
.L_x_13944:
[----:B------:R-:W-:Y:S05]  /*0830*/  BSYNC B0 ;  /* 0x0000000000007941 */ /* 0x000fea0003800000 */
.L_x_13943:
[----:B------:R-:W-:Y:S01]  /*0840*/  BSSY B0, `(.L_x_13945) ;  /* 0x0000005000007945 */ /* 0x000fe20003800000 */
[----:B------:R-:W-:Y:S05]  /*0850*/  @!P6 BRA `(.L_x_13946) ;  /* 0x000000300000e947 */ /* 0x000fea0003800000 */
[----:B-----5:R-:W-:-:S04]  /*0860*/  FMUL.FTZ R70, R57, c[0x0][0x1ec] ;  /* 0x00007b0039467a20 */ /* 0x020fc80000410000 */
[----:B------:R-:W-:-:S04]  /*0870*/  FMUL.FTZ R65, R41, R70 ;  /* 0x0000004629417220 */ /* 0x000fc80000410000 */
[----:B------:R-:W-:Y:S02]  /*0880*/  @P0 FADD.FTZ R65, R53, R65 ;  /* 0x0000004135410221 */ /* 0x000fe40000010000 */
.L_x_13946:
[----:B------:R-:W-:Y:S05]  /*0890*/  BSYNC B0 ;  /* 0x0000000000007941 */ /* 0x000fea0003800000 */
.L_x_13945:
[----:B------:R-:W-:Y:S01]  /*08a0*/  BSSY B0, `(.L_x_13947) ;  /* 0x0000005000007945 */ /* 0x000fe20003800000 */
[----:B------:R-:W-:Y:S05]  /*08b0*/  @!P6 BRA `(.L_x_13948) ;  /* 0x000000300000e947 */ /* 0x000fea0003800000 */
[----:B-----5:R-:W-:-:S04]  /*08c0*/  FMUL.FTZ R69, R58, c[0x0][0x1ec] ;  /* 0x00007b003a457a20 */ /* 0x020fc80000410000 */
[----:B------:R-:W-:-:S04]  /*08d0*/  FMUL.FTZ R66, R42, R69 ;  /* 0x000000452a427220 */ /* 0x000fc80000410000 */
[----:B------:R-:W-:Y:S02]  /*08e0*/  @P0 FADD.FTZ R66, R54, R66 ;  /* 0x0000004236420221 */ /* 0x000fe40000010000 */
.L_x_13948:
[----:B------:R-:W-:Y:S05]  /*08f0*/  BSYNC B0 ;  /* 0x0000000000007941 */ /* 0x000fea0003800000 */
.L_x_13947:
[----:B------:R-:W-:Y:S01]  /*0900*/  BSSY B0, `(.L_x_13949) ;  /* 0x0000005000007945 */ /* 0x000fe20003800000 */
[----:B------:R-:W-:Y:S05]  /*0910*/  @!P6 BRA `(.L_x_13950) ;  /* 0x000000300000e947 */ /* 0x000fea0003800000 */
[----:B-----5:R-:W-:-:S04]  /*0920*/  FMUL.FTZ R70, R59, c[0x0][0x1ec] ;  /* 0x00007b003b467a20 */ /* 0x020fc80000410000 */
[----:B------:R-:W-:-:S04]  /*0930*/  FMUL.FTZ R67, R43, R70 ;  /* 0x000000462b437220 */ /* 0x000fc80000410000 */
[----:B------:R-:W-:Y:S02]  /*0940*/  @P0 FADD.FTZ R67, R55, R67 ;  /* 0x0000004337430221 */ /* 0x000fe40000010000 */
.L_x_13950:
[----:B------:R-:W-:Y:S05]  /*0950*/  BSYNC B0 ;  /* 0x0000000000007941 */ /* 0x000fea0003800000 */
.L_x_13949:
[----:B------:R0:W-:Y:S04]  /*0960*/  STG.E.128 [R74.64], R64 ;  /* 0x000000404a007986 */ /* 0x0001e8000c101d04 */
[----:B------:R-:W2:Y:S01]  /*0970*/  @P0 LDG.E.128 R52, [R80.64] ;  /* 0x0000000450340981 */ /* 0x000ea2000c1e1d00 */
        /* <DEDUP_REMOVED lines=14> */
[----:B0-----:R-:W-:Y:S01]  /*0a60*/  @P0 IMAD.WIDE.U32 R74, R78, R3, c[0x0][0x180] ;  /* 0x000060004e4a0625 */ /* 0x001fe200078e0003 */
[----:B--2---:R-:W-:-:S02]  /*0a70*/  @!P6 FSEL R69, R53, RZ, P1 ;  /* 0x000000ff3545e208 */ /* 0x004fc40000800000 */
[----:B-1----:R-:W-:Y:S02]  /*0a80*/  @!P6 FSEL R70, R54, RZ, P2 ;  /* 0x000000ff3646e208 */ /* 0x002fe40001000000 */
[----:B------:R-:W-:Y:S02]  /*0a90*/  @!P6 FSEL R71, R55, RZ, P4 ;  /* 0x000000ff3747e208 */ /* 0x000fe40002000000 */
[----:B------:R-:W-:Y:S01]  /*0aa0*/  @!P6 FSEL R68, R52, RZ, P3 ;  /* 0x000000ff3444e208 */ /* 0x000fe20001800000 */
[----:B------:R-:W-:Y:S05]  /*0ab0*/  @!P6 BRA `(.L_x_13952) ;  /* 0x000000300000e947 */ /* 0x000fea0003800000 */
[----:B-----5:R-:W-:-:S04]  /*0ac0*/  FMUL.FTZ R73, R56, c[0x0][0x1ec] ;  /* 0x00007b0038497a20 */ /* 0x020fc80000410000 */
[----:B------:R-:W-:-:S04]  /*0ad0*/  FMUL.FTZ R68, R44, R73 ;  /* 0x000000492c447220 */ /* 0x000fc80000410000 */
[----:B------:R-:W-:Y:S02]  /*0ae0*/  @P0 FADD.FTZ R68, R52, R68 ;  /* 0x0000004434440221 */ /* 0x000fe40000010000 */
.L_x_13952:
[----:B------:R-:W-:Y:S05]  /*0af0*/  BSYNC B0 ;  /* 0x0000000000007941 */ /* 0x000fea0003800000 */
.L_x_13951:
[----:B------:R-:W-:Y:S01]  /*0b00*/  BSSY B0, `(.L_x_13953) ;  /* 0x0000005000007945 */ /* 0x000fe20003800000 */
[----:B------:R-:W-:Y:S05]  /*0b10*/  @!P6 BRA `(.L_x_13954) ;  /* 0x000000300000e947 */ /* 0x000fea0003800000 */
[----:B-----5:R-:W-:-:S04]  /*0b20*/  FMUL.FTZ R80, R57, c[0x0][0x1ec] ;  /* 0x00007b0039507a20 */ /* 0x020fc80000410000 */
[----:B------:R-:W-:-:S04]  /*0b30*/  FMUL.FTZ R69, R45, R80 ;  /* 0x000000502d457220 */ /* 0x000fc80000410000 */
[----:B------:R-:W-:Y:S02]  /*0b40*/  @P0 FADD.FTZ R69, R53, R69 ;  /* 0x0000004535450221 */ /* 0x000fe40000010000 */
.L_x_13954:
[----:B------:R-:W-:Y:S05]  /*0b50*/  BSYNC B0 ;  /* 0x0000000000007941 */ /* 0x000fea0003800000 */
.L_x_13953:
[----:B------:R-:W-:Y:S01]  /*0b60*/  BSSY B0, `(.L_x_13955) ;  /* 0x0000005000007945 */ /* 0x000fe20003800000 */
[----:B------:R-:W-:Y:S05]  /*0b70*/  @!P6 BRA `(.L_x_13956) ;  /* 0x000000300000e947 */ /* 0x000fea0003800000 */
[----:B-----5:R-:W-:-:S04]  /*0b80*/  FMUL.FTZ R73, R58, c[0x0][0x1ec] ;  /* 0x00007b003a497a20 */ /* 0x020fc80000410000 */
[----:B------:R-:W-:-:S04]  /*0b90*/  FMUL.FTZ R70, R46, R73 ;  /* 0x000000492e467220 */ /* 0x000fc80000410000 */
[----:B------:R-:W-:Y:S02]  /*0ba0*/  @P0 FADD.FTZ R70, R54, R70 ;  /* 0x0000004636460221 */ /* 0x000fe40000010000 */
.L_x_13956:
[----:B------:R-:W-:Y:S05]  /*0bb0*/  BSYNC B0 ;  /* 0x0000000000007941 */ /* 0x000fea0003800000 */
.L_x_13955:
[----:B------:R-:W-:Y:S01]  /*0bc0*/  BSSY B0, `(.L_x_13957) ;  /* 0x0000005000007945 */ /* 0x000fe20003800000 */
[----:B------:R-:W-:Y:S05]  /*0bd0*/  @!P6 BRA `(.L_x_13958) ;  /* 0x000000300000e947 */ /* 0x000fea0003800000 */
[----:B-----5:R-:W-:-:S04]  /*0be0*/  FMUL.FTZ R80, R59, c[0x0][0x1ec] ;  /* 0x00007b003b507a20 */ /* 0x020fc80000410000 */
[----:B------:R-:W-:-:S04]  /*0bf0*/  FMUL.FTZ R71, R47, R80 ;  /* 0x000000502f477220 */ /* 0x000fc80000410000 */
[----:B------:R-:W-:Y:S02]  /*0c00*/  @P0 FADD.FTZ R71, R55, R71 ;  /* 0x0000004737470221 */ /* 0x000fe40000010000 */
.L_x_13958:
[----:B------:R-:W-:Y:S05]  /*0c10*/  BSYNC B0 ;  /* 0x0000000000007941 */ /* 0x000fea0003800000 */
.L_x_13957:
        /* <DEDUP_REMOVED lines=15> */
[----:B------:R-:W-:Y:S02]  /*0d10*/  @!P6 FSEL R74, R54, RZ, P4 ;  /* 0x000000ff364ae208 */ /* 0x000fe40002000000 */
[----:B------:R-:W-:Y:S02]  /*0d20*/  @!P6 FSEL R75, R55, RZ, P1 ;  /* 0x000000ff374be208 */ /* 0x000fe40000800000 */
[----:B------:R-:W-:Y:S01]  /*0d30*/  @!P6 FSEL R72, R52, RZ, P2 ;  /* 0x000000ff3448e208 */ /* 0x000fe20001000000 */
[----:B------:R-:W-:Y:S05]  /*0d40*/  @!P6 BRA `(.L_x_13960) ;  /* 0x000000300000e947 */ /* 0x000fea0003800000 */
[----:B0----5:R-:W-:-:S04]  /*0d50*/  FMUL.FTZ R77, R56, c[0x0][0x1ec] ;  /* 0x00007b00384d7a20 */ /* 0x021fc80000410000 */
[----:B------:R-:W-:-:S04]  /*0d60*/  FMUL.FTZ R72, R48, R77 ;  /* 0x0000004d30487220 */ /* 0x000fc80000410000 */
[----:B------:R-:W-:Y:S02]  /*0d70*/  @P0 FADD.FTZ R72, R52, R72 ;  /* 0x0000004834480221 */ /* 0x000fe40000010000 */
.L_x_13960:
[----:B0-----:R-:W-:Y:S05]  /*0d80*/  BSYNC B0 ;  /* 0x0000000000007941 */ /* 0x001fea0003800000 */
.L_x_13959:
[----:B------:R-:W-:Y:S01]  /*0d90*/  BSSY B0, `(.L_x_13961) ;  /* 0x0000005000007945 */ /* 0x000fe20003800000 */
[----:B------:R-:W-:Y:S05]  /*0da0*/  @!P6 BRA `(.L_x_13962) ;  /* 0x000000300000e947 */ /* 0x000fea0003800000 */
[----:B-----5:R-:W-:-:S04]  /*0db0*/  FMUL.FTZ R80, R57, c[0x0][0x1ec] ;  /* 0x00007b0039507a20 */ /* 0x020fc80000410000 */
[----:B------:R-:W-:-:S04]  /*0dc0*/  FMUL.FTZ R73, R49, R80 ;  /* 0x0000005031497220 */ /* 0x000fc80000410000 */
[----:B------:R-:W-:Y:S02]  /*0dd0*/  @P0 FADD.FTZ R73, R53, R73 ;  /* 0x0000004935490221 */ /* 0x000fe40000010000 */
.L_x_13962:
[----:B------:R-:W-:Y:S05]  /*0de0*/  BSYNC B0 ;  /* 0x0000000000007941 */ /* 0x000fea0003800000 */
.L_x_13961:
[----:B------:R-:W-:Y:S01]  /*0df0*/  BSSY B0, `(.L_x_13963) ;  /* 0x0000005000007945 */ /* 0x000fe20003800000 */
[----:B------:R-:W-:Y:S05]  /*0e00*/  @!P6 BRA `(.L_x_13964) ;  /* 0x000000300000e947 */ /* 0x000fea0003800000 */
[----:B-----5:R-:W-:-:S04]  /*0e10*/  FMUL.FTZ R77, R58, c[0x0][0x1ec] ;  /* 0x00007b003a4d7a20 */ /* 0x020fc80000410000 */
[----:B------:R-:W-:-:S04]  /*0e20*/  FMUL.FTZ R74, R50, R77 ;  /* 0x0000004d324a7220 */ /* 0x000fc80000410000 */
[----:B------:R-:W-:Y:S02]  /*0e30*/  @P0 FADD.FTZ R74, R54, R74 ;  /* 0x0000004a364a0221 */ /* 0x000fe40000010000 */
.L_x_13964:
[----:B------:R-:W-:Y:S05]  /*0e40*/  BSYNC B0 ;  /* 0x0000000000007941 */ /* 0x000fea0003800000 */
.L_x_13963:
[----:B------:R-:W-:Y:S01]  /*0e50*/  BSSY B0, `(.L_x_13965) ;  /* 0x0000005000007945 */ /* 0x000fe20003800000 */
[----:B------:R-:W-:Y:S05]  /*0e60*/  @!P6 BRA `(.L_x_13966) ;  /* 0x000000300000e947 */ /* 0x000fea0003800000 */
[----:B-----5:R-:W-:-:S04]  /*0e70*/  FMUL.FTZ R80, R59, c[0x0][0x1ec] ;  /* 0x00007b003b507a20 */ /* 0x020fc80000410000 */
[----:B------:R-:W-:-:S04]  /*0e80*/  FMUL.FTZ R75, R51, R80 ;  /* 0x00000050334b7220 */ /* 0x000fc80000410000 */
[----:B------:R-:W-:Y:S02]  /*0e90*/  @P0 FADD.FTZ R75, R55, R75 ;  /* 0x0000004b374b0221 */ /* 0x000fe40000010000 */
.L_x_13966:
[----:B------:R-:W-:Y:S05]  /*0ea0*/  BSYNC B0 ;  /* 0x0000000000007941 */ /* 0x000fea0003800000 */
.L_x_13965:
[----:B------:R-:W-:Y:S01]  /*0eb0*/  FADD.FTZ R80, RZ, R60 ;  /* 0x0000003cff507221 */ /* 0x000fe20000010000 */
[----:B------:R-:W-:Y:S01]  /*0ec0*/  ISETP.NE.AND P1, PT, R2, RZ, PT ;  /* 0x000000ff0200720c */ /* 0x000fe20003f25270 */
[----:B------:R-:W-:-:S04]  /*0ed0*/  IMAD.WIDE.U32 R78, R78, R3, c[0x0][0x188] ;  /* 0x000062004e4e7625 */ /* 0x000fc800078e0003 */
        /* <DEDUP_REMOVED lines=19> */
.L_x_13973:
        /* <DEDUP_REMOVED lines=52> */
.L_x_13974:
        /* <DEDUP_REMOVED lines=10> */
[----:B------:R-:W-:-:S04]  /*13f0*/  @!P1 LEA R80, P2, R0, c[0x0][0x1a0], 0x2 ;  /* 0x0000680000509a11 */ /* 0x000fc800078410ff */
[----:B------:R-:W-:Y:S01]  /*1400*/  @!P1 LEA.HI.X R81, R0, c[0x0][0x1a4], R77, 0x2, P2 ;  /* 0x0000690000519a11 */ /* 0x000fe200010f144d */
[----:B------:R-:W1:Y:S04]  /*1410*/  MUFU.RSQ R3, R3 ;  /* 0x0000000300037308 */ /* 0x000e680000001400 */
[----:B------:R2:W-:Y:S04]  /*1420*/  @!P1 STG.E [R80.64], R78 ;  /* 0x0000004e50009986 */ /* 0x0005e8000c101904 */
[----:B-1----:R2:W-:Y:S01]  /*1430*/  @!P1 STG.E [R82.64], R3 ;  /* 0x0000000352009986 */ /* 0x0025e2000c101904 */
[----:B------:R-:W-:-:S13]  /*1440*/  ISETP.GE.AND P1, PT, R76, 0x1, PT ;  /* 0x000000014c00780c */ /* 0x000fda0003f26270 */
[----:B------:R-:W-:Y:S05]  /*1450*/  @!P1 BRA `(.L_x_13970) ;  /* 0x0000042000009947 */ /* 0x000fea0003800000 */
[----:B--2---:R-:W-:Y:S02]  /*1460*/  IADD3 R76, R76, -0x1, RZ ;  /* 0xffffffff4c4c7810 */ /* 0x004fe40007ffe0ff */
[----:B------:R-:W-:-:S03]  /*1470*/  FSEL R77, R78, RZ, !P0 ;  /* 0x000000ff4e4d7208 */ /* 0x000fc60004000000 */
[----:B------:R-:W-:Y:S02]  /*1480*/  IMAD R76, R76, c[0x0][0x168], RZ ;  /* 0x00005a004c4c7a24 */ /* 0x000fe400078e02ff */
[C---:B------:R-:W-:Y:S02]  /*1490*/  FADD.FTZ R80, -R77.reuse, R61 ;  /* 0x0000003d4d507221 */ /* 0x040fe40000010100 */
[C---:B------:R-:W-:Y:S01]  /*14a0*/  FADD.FTZ R82, -R77.reuse, R64 ;  /* 0x000000404d527221 */ /* 0x040fe20000010100 */
[----:B------:R-:W-:Y:S01]  /*14b0*/  SHF.R.S32.HI R61, RZ, 0x1f, R76 ;  /* 0x0000001fff3d7819 */ /* 0x000fe2000001144c */
        /* <DEDUP_REMOVED lines=14> */
[----:B------:R-:W-:Y:S01]  /*15a0*/  LEA.HI R75, R61, R76, RZ, 0x2 ;  /* 0x0000004c3d4b7211 */ /* 0x000fe200078f10ff */
[----:B------:R-:W-:-:S02]  /*15b0*/  FMUL.FTZ R73, R3, R68 ;  /* 0x0000004403497220 */ /* 0x000fc40000410000 */
[----:B------:R-:W-:Y:S01]  /*15c0*/  FMUL.FTZ R81, R3, R70 ;  /* 0x0000004603517220 */ /* 0x000fe20000410000 */
[----:B------:R-:W-:Y:S01]  /*15d0*/  LEA.HI.SX32 R76, R75, R2, 0x1e ;  /* 0x000000024b4c7211 */ /* 0x000fe200078ff2ff */
[C---:B------:R-:W-:Y:S02]  /*15e0*/  FMUL.FTZ R65, R3.reuse, R60 ;  /* 0x0000003c03417220 */ /* 0x040fe40000410000 */
[C---:B------:R-:W-:Y:S02]  /*15f0*/  FMUL.FTZ R80, R3.reuse, R80 ;  /* 0x0000005003507220 */ /* 0x040fe40000410000 */
[C---:B------:R-:W-:Y:S02]  /*1600*/  FMUL.FTZ R67, R3.reuse, R62 ;  /* 0x0000003e03437220 */ /* 0x040fe40000410000 */
[C---:B------:R-:W-:Y:S02]  /*1610*/  FMUL.FTZ R78, R3.reuse, R78 ;  /* 0x0000004e034e7220 */ /* 0x040fe40000410000 */
[C---:B------:R-:W-:Y:S01]  /*1620*/  FMUL.FTZ R69, R3.reuse, R82 ;  /* 0x0000005203457220 */ /* 0x040fe20000410000 */
        /* <DEDUP_REMOVED lines=8> */
[C---:B0-----:R-:W-:Y:S02]  /*16b0*/  FMUL.FTZ R79, R3.reuse, R74 ;  /* 0x0000004a034f7220 */ /* 0x041fe40000410000 */
[----:B------:R-:W-:Y:S01]  /*16c0*/  FMUL.FTZ R92, R3, R92 ;  /* 0x0000005c035c7220 */ /* 0x000fe20000410000 */
[----:B------:R-:W-:Y:S01]  /*16d0*/  HFMA2.MMA R3, -RZ, RZ, 0, 9.5367431640625e-07 ;  /* 0x00000010ff037435 */ /* 0x000fe200000001ff */
[----:B------:R-:W-:Y:S01]  /*16e0*/  FFMA.FTZ R63, R23, R78, R7 ;  /* 0x0000004e173f7223 */ /* 0x000fe20000010007 */
[----:B------:R-:W-:Y:S01]  /*16f0*/  IADD3 R78, R76, 0x20, RZ ;  /* 0x000000204c4e7810 */ /* 0x000fe20007ffe0ff */
[----:B------:R-:W-:Y:S02]  /*1700*/  FFMA.FTZ R64, R24, R69, R8 ;  /* 0x0000004518407223 */ /* 0x000fe40000010008 */
[----:B------:R-:W-:Y:S01]  /*1710*/  FFMA.FTZ R61, R21, R80, R5 ;  /* 0x00000050153d7223 */ /* 0x000fe20000010005 */
[----:B------:R-:W-:Y:S01]  /*1720*/  IADD3 R80, R76, 0x40, RZ ;  /* 0x000000404c507810 */ /* 0x000fe20007ffe0ff */
[----:B------:R-:W-:-:S02]  /*1730*/  FFMA.FTZ R69, R29, R68, R13 ;  /* 0x000000441d457223 */ /* 0x000fc4000001000d */
[----:B------:R-:W-:Y:S02]  /*1740*/  FFMA.FTZ R68, R28, R73, R12 ;  /* 0x000000491c447223 */ /* 0x000fe4000001000c */
[----:B------:R-:W-:Y:S02]  /*1750*/  FFMA.FTZ R73, R33, R72, R17 ;  /* 0x0000004821497223 */ /* 0x000fe40000010011 */
[----:B------:R-:W-:Y:S02]  /*1760*/  FFMA.FTZ R66, R26, R71, R10 ;  /* 0x000000471a427223 */ /* 0x000fe4000001000a */
[----:B------:R-:W-:Y:S02]  /*1770*/  FFMA.FTZ R72, R32, R77, R16 ;  /* 0x0000004d20487223 */ /* 0x000fe40000010010 */
[----:B------:R-:W-:Y:S02]  /*1780*/  FFMA.FTZ R62, R22, R67, R6 ;  /* 0x00000043163e7223 */ /* 0x000fe40000010006 */
[----:B------:R-:W-:-:S02]  /*1790*/  FFMA.FTZ R60, R20, R65, R4 ;  /* 0x00000041143c7223 */ /* 0x000fc40000010004 */
[----:B------:R-:W-:Y:S02]  /*17a0*/  FFMA.FTZ R71, R31, R70, R15 ;  /* 0x000000461f477223 */ /* 0x000fe4000001000f */
[----:B------:R-:W-:Y:S02]  /*17b0*/  FFMA.FTZ R74, R34, R79, R18 ;  /* 0x0000004f224a7223 */ /* 0x000fe40000010012 */
[----:B------:R-:W-:-:S04]  /*17c0*/  IMAD.WIDE.U32 R76, R76, R3, c[0x0][0x208] ;  /* 0x000082004c4c7625 */ /* 0x000fc800078e0003 */
[----:B------:R-:W-:Y:S01]  /*17d0*/  FFMA.FTZ R67, R27, R88, R11 ;  /* 0x000000581b437223 */ /* 0x000fe2000001000b */
[----:B------:R0:W-:Y:S01]  /*17e0*/  STG.E.128 [R76.64], R60 ;  /* 0x0000003c4c007986 */ /* 0x0001e2000c101d04 */
[----:B------:R-:W-:Y:S02]  /*17f0*/  FFMA.FTZ R65, R25, R84, R9 ;  /* 0x0000005419417223 */ /* 0x000fe40000010009 */
[----:B------:R-:W-:Y:S02]  /*1800*/  FFMA.FTZ R70, R30, R81, R14 ;  /* 0x000000511e467223 */ /* 0x000fe4000001000e */
[----:B------:R-:W-:-:S04]  /*1810*/  IMAD.WIDE.U32 R78, R78, R3, c[0x0][0x208] ;  /* 0x000082004e4e7625 */ /* 0x000fc800078e0003 */
[-C--:B------:R-:W-:Y:S01]  /*1820*/  IMAD.WIDE.U32 R80, R80, R3.reuse, c[0x0][0x208] ;  /* 0x0000820050507625 */ /* 0x080fe200078e0003 */
[----:B------:R0:W-:Y:S03]  /*1830*/  STG.E.128 [R78.64], R64 ;  /* 0x000000404e007986 */ /* 0x0001e6000c101d04 */
[----:B------:R-:W-:Y:S01]  /*1840*/  FFMA.FTZ R75, R35, R92, R19 ;  /* 0x0000005c234b7223 */ /* 0x000fe20000010013 */
[----:B------:R0:W-:Y:S01]  /*1850*/  STG.E.128 [R80.64], R68 ;  /* 0x0000004450007986 */ /* 0x0001e2000c101d04 */
[----:B------:R-:W-:-:S05]  /*1860*/  IMAD.WIDE.U32 R82, R82, R3, c[0x0][0x208] ;  /* 0x0000820052527625 */ /* 0x000fca00078e0003 */
[----:B------:R0:W-:Y:S02]  /*1870*/  STG.E.128 [R82.64], R72 ;  /* 0x0000004852007986 */ /* 0x0001e4000c101d04 */
.L_x_13970:
[----:B--2---:R-:W-:Y:S05]  /*1880*/  BSYNC B0 ;  /* 0x0000000000007941 */ /* 0x004fea0003800000 */
.L_x_13969:
[----:B------:R-:W-:-:S04]  /*1890*/  MOV R3, c[0x0][0x160] ;  /* 0x0000580000037a02 */ /* 0x000fc80000000f00 */
[----:B------:R-:W-:-:S04]  /*18a0*/  LEA R0, R3, R0, 0x2 ;  /* 0x0000000003007211 */ /* 0x000fc800078e10ff */
[----:B------:R-:W-:-:S13]  /*18b0*/  ISETP.GE.AND P0, PT, R0, c[0x0][0x164], PT ;  /* 0x0000590000007a0c */ /* 0x000fda0003f06270 */
[----:B0----5:R-:W-:Y:S01]  /*18c0*/  @P0 CALL.REL.NOINC `(.L_x_13971) ;  /* 0x0000001000000944 */ /* 0x021fe20003c00000 */
[----:B------:R-:W-:Y:S05]  /*18d0*/  BRA `(.L_x_13972) ;  /* 0xffffe9b000007947 */ /* 0x000fea000383ffff */
.L_x_13971:
[----:B------:R-:W-:Y:S05]  /*18e0*/  EXIT ;  /* 0x000000000000794d */ /* 0x000fea0003800000 */
.L_x_13967:
[----:B0-----:R-:W-:Y:S01]  /*18f0*/  HFMA2.MMA R82, -RZ, RZ, 0, 5.9604644775390625e-08 ;  /* 0x00000001ff527435 */ /* 0x001fe200000001ff */
[----:B------:R-:W-:Y:S02]  /*1900*/  MOV R79, R86 ;  /* 0x00000056004f7202 */ /* 0x000fe40000000f00 */
[----:B------:R-:W-:Y:S02]  /*1910*/  MOV R3, 0x1f ;  /* 0x0000001f00037802 */ /* 0x000fe40000000f00 */
[----:B------:R-:W-:Y:S02]  /*1920*/  MOV R84, 0xffffffff ;  /* 0xffffffff00547802 */ /* 0x000fe40000000f00 */
[----:B------:R-:W-:Y:S02]  /*1930*/  MOV R80, 0x1950 ;  /* 0x0000195000507802 */ /* 0x000fe40000000f00 */
[----:B-----5:R-:W-:Y:S05]  /*1940*/  CALL.REL.NOINC `($__internal_151_$__cuda_sm70_shflsync_bfly_p) ;  /* 0x000005a000007944 */ /* 0x020fea0003c00000 */
[----:B01----:R-:W-:Y:S05]  /*1950*/  BRA `(.L_x_13973) ;  /* 0xfffff6b000007947 */ /* 0x003fea000383ffff */
.L_x_13968:
[----:B------:R-:W-:Y:S01]  /*1960*/  HFMA2.MMA R82, -RZ, RZ, 0, 1.1920928955078125e-07 ;  /* 0x00000002ff527435 */ /* 0x000fe200000001ff */
[----:B------:R-:W-:Y:S02]  /*1970*/  MOV R79, R86 ;  /* 0x00000056004f7202 */ /* 0x000fe40000000f00 */
[----:B------:R-:W-:-:S02]  /*1980*/  MOV R3, 0x1f ;  /* 0x0000001f00037802 */ /* 0x000fc40000000f00 */
[----:B------:R-:W-:Y:S02]  /*1990*/  MOV R84, 0xffffffff ;  /* 0xffffffff00547802 */ /* 0x000fe40000000f00 */
[----:B------:R-:W-:Y:S02]  /*19a0*/  MOV R80, 0x19c0 ;  /* 0x000019c000507802 */ /* 0x000fe40000000f00 */
[----:B-----5:R-:W-:Y:S05]  /*19b0*/  CALL.REL.NOINC `($__internal_151_$__cuda_sm70_shflsync_bfly_p) ;  /* 0x0000053000007944 */ /* 0x020fea0003c00000 */
[----:B0-----:R-:W-:Y:S01]  /*19c0*/  HFMA2.MMA R82, -RZ, RZ, 0, 2.384185791015625e-07 ;  /* 0x00000004ff527435 */ /* 0x001fe200000001ff */
[----:B-1----:R-:W-:Y:S01]  /*19d0*/  FADD.FTZ R79, R86, R3 ;  /* 0x00000003564f7221 */ /* 0x002fe20000010000 */
[----:B------:R-:W-:Y:S02]  /*19e0*/  MOV R3, 0x1f ;  /* 0x0000001f00037802 */ /* 0x000fe40000000f00 */
[----:B------:R-:W-:Y:S02]  /*19f0*/  MOV R84, 0xffffffff ;  /* 0xffffffff00547802 */ /* 0x000fe40000000f00 */
[----:B------:R-:W-:Y:S02]  /*1a00*/  MOV R80, 0x1a20 ;  /* 0x00001a2000507802 */ /* 0x000fe40000000f00 */
[----:B------:R-:W-:Y:S05]  /*1a10*/  CALL.REL.NOINC `($__internal_151_$__cuda_sm70_shflsync_bfly_p) ;  /* 0x000004d000007944 */ /* 0x000fea0003c00000 */
[----:B0-----:R-:W-:Y:S01]  /*1a20*/  HFMA2.MMA R82, -RZ, RZ, 0, 4.76837158203125e-07 ;  /* 0x00000008ff527435 */ /* 0x001fe200000001ff */
[----:B-1----:R-:W-:Y:S01]  /*1a30*/  FADD.FTZ R79, R79, R3 ;  /* 0x000000034f4f7221 */ /* 0x002fe20000010000 */
[----:B------:R-:W-:-:S02]  /*1a40*/  MOV R3, 0x1f ;  /* 0x0000001f00037802 */ /* 0x000fc40000000f00 */
[----:B------:R-:W-:Y:S02]  /*1a50*/  MOV R84, 0xffffffff ;  /* 0xffffffff00547802 */ /* 0x000fe40000000f00 */
[----:B------:R-:W-:Y:S02]  /*1a60*/  MOV R80, 0x1a80 ;  /* 0x00001a8000507802 */ /* 0x000fe40000000f00 */
[----:B------:R-:W-:Y:S05]  /*1a70*/  CALL.REL.NOINC `($__internal_151_$__cuda_sm70_shflsync_bfly_p) ;  /* 0x0000047000007944 */ /* 0x000fea0003c00000 */
[----:B0-----:R-:W-:Y:S01]  /*1a80*/  HFMA2.MMA R82, -RZ, RZ, 0, 9.5367431640625e-07 ;  /* 0x00000010ff527435 */ /* 0x001fe200000001ff */
[----:B-1----:R-:W-:Y:S01]  /*1a90*/  FADD.FTZ R79, R79, R3 ;  /* 0x000000034f4f7221 */ /* 0x002fe20000010000 */
[----:B------:R-:W-:Y:S02]  /*1aa0*/  MOV R3, 0x1f ;  /* 0x0000001f00037802 */ /* 0x000fe40000000f00 */
[----:B------:R-:W-:Y:S02]  /*1ab0*/  MOV R84, 0xffffffff ;  /* 0xffffffff00547802 */ /* 0x000fe40000000f00 */
[----:B------:R-:W-:Y:S02]  /*1ac0*/  MOV R80, 0x1ae0 ;  /* 0x00001ae000507802 */ /* 0x000fe40000000f00 */
[----:B------:R-:W-:Y:S05]  /*1ad0*/  CALL.REL.NOINC `($__internal_151_$__cuda_sm70_shflsync_bfly_p) ;  /* 0x0000041000007944 */ /* 0x000fea0003c00000 */
[----:B-1----:R-:W-:Y:S01]  /*1ae0*/  FADD.FTZ R3, R79, R3 ;  /* 0x000000034f037221 */ /* 0x002fe20000010000 */
[----:B0-----:R-:W-:-:S03]  /*1af0*/  MOV R84, 0xffffffff ;  /* 0xffffffff00547802 */ /* 0x001fc60000000f00 */
        /* <DEDUP_REMOVED lines=32> */
[----:B------:R-:W-:-:S03]  /*1d00*/  HFMA2.MMA R82, -RZ, RZ, 0, 5.9604644775390625e-08 ;  /* 0x00000001ff527435 */ /* 0x000fc600000001ff */
[----:B------:R-:W-:Y:S01]  /*1d10*/  FFMA.FTZ R79, R80, R80, R3 ;  /* 0x00000050504f7223 */ /* 0x000fe20000010003 */
[----:B------:R-:W-:Y:S02]  /*1d20*/  MOV R3, 0x1f ;  /* 0x0000001f00037802 */ /* 0x000fe40000000f00 */
[----:B------:R-:W-:Y:S02]  /*1d30*/  MOV R80, 0x1d50 ;  /* 0x00001d5000507802 */ /* 0x000fe40000000f00 */
[----:B------:R-:W-:Y:S05]  /*1d40*/  CALL.REL.NOINC `($__internal_151_$__cuda_sm70_shflsync_bfly_p) ;  /* 0x000001a000007944 */ /* 0x000fea0003c00000 */
[----:B0-----:R-:W-:Y:S01]  /*1d50*/  HFMA2.MMA R82, -RZ, RZ, 0, 1.1920928955078125e-07 ;  /* 0x00000002ff527435 */ /* 0x001fe200000001ff */
[----:B-1----:R-:W-:Y:S01]  /*1d60*/  FADD.FTZ R79, R79, R3 ;  /* 0x000000034f4f7221 */ /* 0x002fe20000010000 */
[----:B------:R-:W-:Y:S02]  /*1d70*/  MOV R3, 0x1f ;  /* 0x0000001f00037802 */ /* 0x000fe40000000f00 */
[----:B------:R-:W-:Y:S02]  /*1d80*/  MOV R84, 0xffffffff ;  /* 0xffffffff00547802 */ /* 0x000fe40000000f00 */
[----:B------:R-:W-:Y:S02]  /*1d90*/  MOV R80, 0x1db0 ;  /* 0x00001db000507802 */ /* 0x000fe40000000f00 */
[----:B------:R-:W-:Y:S05]  /*1da0*/  CALL.REL.NOINC `($__internal_151_$__cuda_sm70_shflsync_bfly_p) ;  /* 0x0000014000007944 */ /* 0x000fea0003c00000 */
[----:B0-----:R-:W-:Y:S01]  /*1db0*/  HFMA2.MMA R82, -RZ, RZ, 0, 2.384185791015625e-07 ;  /* 0x00000004ff527435 */ /* 0x001fe200000001ff */
[----:B-1----:R-:W-:Y:S01]  /*1dc0*/  FADD.FTZ R79, R79, R3 ;  /* 0x000000034f4f7221 */ /* 0x002fe20000010000 */
[----:B------:R-:W-:-:S02]  /*1dd0*/  MOV R3, 0x1f ;  /* 0x0000001f00037802 */ /* 0x000fc40000000f00 */
[----:B------:R-:W-:Y:S02]  /*1de0*/  MOV R84, 0xffffffff ;  /* 0xffffffff00547802 */ /* 0x000fe40000000f00 */
[----:B------:R-:W-:Y:S02]  /*1df0*/  MOV R80, 0x1e10 ;  /* 0x00001e1000507802 */ /* 0x000fe40000000f00 */
[----:B------:R-:W-:Y:S05]  /*1e00*/  CALL.REL.NOINC `($__internal_151_$__cuda_sm70_shflsync_bfly_p) ;  /* 0x000000e000007944 */ /* 0x000fea0003c00000 */
[----:B0-----:R-:W-:Y:S01]  /*1e10*/  HFMA2.MMA R82, -RZ, RZ, 0, 4.76837158203125e-07 ;  /* 0x00000008ff527435 */ /* 0x001fe200000001ff */
[----:B-1----:R-:W-:Y:S01]  /*1e20*/  FADD.FTZ R79, R79, R3 ;  /* 0x000000034f4f7221 */ /* 0x002fe20000010000 */
[----:B------:R-:W-:Y:S02]  /*1e30*/  MOV R3, 0x1f ;  /* 0x0000001f00037802 */ /* 0x000fe40000000f00 */
[----:B------:R-:W-:Y:S02]  /*1e40*/  MOV R84, 0xffffffff ;  /* 0xffffffff00547802 */ /* 0x000fe40000000f00 */
[----:B------:R-:W-:Y:S02]  /*1e50*/  MOV R80, 0x1e70 ;  /* 0x00001e7000507802 */ /* 0x000fe40000000f00 */
[----:B------:R-:W-:Y:S05]  /*1e60*/  CALL.REL.NOINC `($__internal_151_$__cuda_sm70_shflsync_bfly_p) ;  /* 0x0000008000007944 */ /* 0x000fea0003c00000 */
[----:B0-----:R-:W-:Y:S01]  /*1e70*/  HFMA2.MMA R82, -RZ, RZ, 0, 9.5367431640625e-07 ;  /* 0x00000010ff527435 */ /* 0x001fe200000001ff */
[----:B-1----:R-:W-:Y:S01]  /*1e80*/  FADD.FTZ R79, R79, R3 ;  /* 0x000000034f4f7221 */ /* 0x002fe20000010000 */
[----:B------:R-:W-:-:S02]  /*1e90*/  MOV R3, 0x1f ;  /* 0x0000001f00037802 */ /* 0x000fc40000000f00 */
[----:B------:R-:W-:Y:S02]  /*1ea0*/  MOV R84, 0xffffffff ;  /* 0xffffffff00547802 */ /* 0x000fe40000000f00 */
[----:B------:R-:W-:Y:S02]  /*1eb0*/  MOV R80, 0x1ed0 ;  /* 0x00001ed000507802 */ /* 0x000fe40000000f00 */
[----:B------:R-:W-:Y:S05]  /*1ec0*/  CALL.REL.NOINC `($__internal_151_$__cuda_sm70_shflsync_bfly_p) ;  /* 0x0000002000007944 */ /* 0x000fea0003c00000 */
[----:B01----:R-:W-:Y:S01]  /*1ed0*/  MOV R84, R3 ;  /* 0x0000000300547202 */ /* 0x003fe20000000f00 */
[----:B------:R-:W-:Y:S05]  /*1ee0*/  BRA `(.L_x_13974) ;  /* 0xfffff46000007947 */ /* 0x000fea000383ffff */
        .weak           $__internal_151_$__cuda_sm70_shflsync_bfly_p
        .type           $__internal_151_$__cuda_sm70_shflsync_bfly_p,@function
        .size           $__internal_151_$__cuda_sm70_shflsync_bfly_p,(.L_x_15343 - $__internal_151_$__cuda_sm70_shflsync_bfly_p)
$__internal_151_$__cuda_sm70_shflsync_bfly_p:
[----:B------:R-:W-:Y:S01]  /*1ef0*/  HFMA2.MMA R81, -RZ, RZ, 0, 0 ;  /* 0x00000000ff517435 */ /* 0x000fe200000001ff */
[----:B------:R-:W-:Y:S04]  /*1f00*/  WARPSYNC R84 ;  /* 0x0000005400007348 */ /* 0x000fe80003800000 */
[----:B------:R0:W1:Y:S01]  /*1f10*/  SHFL.BFLY PT, R3, R79, R82, R3 ;  /* 0x0c0000524f037389 */ /* 0x00006200000e0003 */
[----:B------:R-:W-:Y:S05]  /*1f20*/  RET.REL.NODEC R80 `(_ZN10layer_norm13ln_fwd_kernelINS_13Kernel_traitsIfffffjLj512ELj1ELj4ELj1ELj16ENS_18Kernel_traits_baseILj512EfffffjLj128EEEEELb0ELb1ELb1ELb1EEEvNS_9FwdParamsE) ;  /* 0xffffe0d050007950 */ /* 0x000fea0003c3ffff */
.L_x_13975:
        /* <DEDUP_REMOVED lines=13> */
.L_x_15343:


//--------------------- .text._ZN10layer_norm13ln_fwd_kernelINS_13Kernel_traitsIfffffjLj512ELj1ELj4ELj1ELj16ENS_18Kernel_traits_baseILj512EfffffjLj128EEEEELb1ELb0ELb0ELb0EEEvNS_9FwdParamsE --------------------------
	.section	.text._ZN10layer_norm13ln_fwd_kernelINS_13Kernel_traitsIfffffjLj512ELj1ELj4ELj1ELj16ENS_18Kernel_traits_baseILj512EfffffjLj128EEEEELb1ELb0ELb0ELb0EEEvNS_9FwdParamsE,"ax",@progbits
	.sectioninfo	@"SHI_REGISTERS=80"
	.align	128
        .global         _ZN10layer_norm13ln_fwd_kernelINS_13Kernel_traitsIfffffjLj512ELj1ELj4ELj1ELj16ENS_18Kernel_traits_baseILj512EfffffjLj128EEEEELb1ELb0ELb0ELb0EEEvNS_9FwdParamsE
        .type           _ZN10layer_norm13ln_fwd_kernelINS_13Kernel_traitsIfffffjLj512ELj1ELj4ELj1ELj16ENS_18Kernel_traits_baseILj512EfffffjLj128EEEEELb1ELb0ELb0ELb0EEEvNS_9FwdParamsE,@function
        .size           _ZN10layer_norm13ln_fwd_kernelINS_13Kernel_traitsIfffffjLj512ELj1ELj4ELj1ELj16ENS_18Kernel_traits_baseILj512EfffffjLj128EEEEELb1ELb0ELb0ELb0EEEvNS_9FwdParamsE,(.L_x_15344 - _ZN10layer_norm13ln_fwd_kernelINS_13Kernel_traitsIfffffjLj512ELj1ELj4ELj1ELj16ENS_18Kernel_traits_baseILj512EfffffjLj128EEEEELb1ELb0ELb0ELb0EEEvNS_9FwdParamsE)
        .other          _ZN10layer_norm13ln_fwd_kernelINS_13Kernel_traitsIfffffjLj512ELj1ELj4ELj1ELj16ENS_18Kernel_traits_baseILj512EfffffjLj128EEEEELb1ELb0ELb0ELb0EEEvNS_9FwdParamsE,@"STO_CUDA_ENTRY STV_DEFAULT"
_ZN10layer_norm13ln_fwd_kernelINS_13Kernel_traitsIfffffjLj512ELj1ELj4ELj1ELj16ENS_18Kernel_traits_baseILj512EfffffjLj128EEEEELb1ELb0ELb0ELb0EEEvNS_9FwdParamsE:
.text._ZN10layer_norm13ln_fwd_kernelINS_13Kernel_traitsIfffffjLj512ELj1ELj4ELj1ELj16ENS_18Kernel_traits_baseILj512EfffffjLj128EEEEELb1ELb0ELb0ELb0EEEvNS_9FwdParamsE:
        /* <DEDUP_REMOVED lines=15> */
[----:B------:R-:W0:Y:S02]  /*00f0*/  S2R R14, SR_CTAID.X ;  /* 0x00000000000e7919 */ /* 0x000e240000002500 */
[----:B0-----:R-:W-:-:S04]  /*0100*/  IMAD R66, R14, c[0x0][0x0], R67 ;  /* 0x000000000e427a24 */ /* 0x001fc800078e0243 */
        /* <DEDUP_REMOVED lines=45> */
[----:B------:R-:W-:Y:S01]  /*03e0*/  IMAD.MOV.U32 R5, RZ, RZ, c[0x0][0x168] ;  /* 0x00005a00ff057624 */ /* 0x000fe200078e00ff */
[----:B------:R-:W-:Y:S01]  /*03f0*/  LOP3.LUT R12, R3, UR18, R4, 0x96, !PT ;  /* 0x00000012030c7c12 */ /* 0x000fe2000f8e9604 */
[----:B------:R-:W-:Y:S01]  /*0400*/  IMAD.WIDE.U32 R10, R10, -0x326172a9, RZ ;  /* 0xcd9e8d570a0a7825 */ /* 0x000fe200078e00ff */
[----:B------:R-:W-:Y:S02]  /*0410*/  LOP3.LUT R4, R67, 0x1f, RZ, 0xc0, !PT ;  /* 0x0000001f43047812 */ /* 0x000fe400078ec0ff */
[----:B------:R-:W-:Y:S01]  /*0420*/  SHF.R.S32.HI R5, RZ, 0x1f, R5 ;  /* 0x0000001fff057819 */ /* 0x000fe20000011405 */
[----:B------:R-:W-:Y:S01]  /*0430*/  IMAD.WIDE.U32 R12, R12, -0x326172a9, RZ ;  /* 0xcd9e8d570c0c7825 */ /* 0x000fe200078e00ff */
[----:B------:R-:W-:Y:S02]  /*0440*/  LOP3.LUT R8, R11, UR17, R8, 0x96, !PT ;  /* 0x000000110b087c12 */ /* 0x000fe4000f8e9608 */
[----:B------:R-:W-:Y:S02]  /*0450*/  LEA.HI R5, R5, c[0x0][0x168], RZ, 0x2 ;  /* 0x00005a0005057a11 */ /* 0x000fe400078f10ff */
[----:B------:R-:W-:Y:S01]  /*0460*/  LOP3.LUT R6, R4, 0x1f, RZ, 0x3c, !PT ;  /* 0x0000001f04067812 */ /* 0x000fe200078e3cff */
[----:B------:R-:W-:Y:S01]  /*0470*/  IMAD.WIDE.U32 R8, R8, -0x2daee0ad, RZ ;  /* 0xd2511f5308087825 */ /* 0x000fe200078e00ff */
[----:B------:R-:W-:-:S02]  /*0480*/  LOP3.LUT R3, R13, UR19, R10, 0x96, !PT ;  /* 0x000000130d037c12 */ /* 0x000fc4000f8e960a */
[----:B------:R-:W-:Y:S02]  /*0490*/  LEA.HI.SX32 R5, R5, R6, 0x1e ;  /* 0x0000000605057211 */ /* 0x000fe400078ff2ff */
[----:B------:R-:W-:Y:S01]  /*04a0*/  LOP3.LUT R40, R9, UR20, R2, 0x96, !PT ;  /* 0x0000001409287c12 */ /* 0x000fe2000f8e9602 */
[----:B------:R-:W-:Y:S01]  /*04b0*/  IMAD.WIDE.U32 R2, R3, -0x2daee0ad, RZ ;  /* 0xd2511f5303027825 */ /* 0x000fe200078e00ff */
[----:B------:R-:W-:Y:S02]  /*04c0*/  LOP3.LUT P0, RZ, R5, 0xffffffe0, RZ, 0xc0, !PT ;  /* 0xffffffe005ff7812 */ /* 0x000fe4000780c0ff */
[----:B------:R-:W-:Y:S01]  /*04d0*/  SHF.R.U32.HI R67, RZ, 0x5, R67 ;  /* 0x00000005ff437819 */ /* 0x000fe20000011643 */
[----:B------:R-:W-:Y:S01]  /*04e0*/  IMAD.WIDE.U32 R40, R40, -0x326172a9, RZ ;  /* 0xcd9e8d5728287825 */ /* 0x000fe200078e00ff */
[----:B------:R-:W-:Y:S02]  /*04f0*/  LOP3.LUT R42, R3, UR22, R8, 0x96, !PT ;  /* 0x00000016032a7c12 */ /* 0x000fe4000f8e9608 */
[----:B------:R-:W-:Y:S01]  /*0500*/  ISETP.GE.U32.AND P5, PT, R5, 0x40, PT ;  /* 0x000000400500780c */ /* 0x000fe20003fa6070 */
[----:B------:R-:W-:Y:S01]  /*0510*/  IMAD R67, R14, 0x4, R67 ;  /* 0x000000040e437824 */ /* 0x000fe200078e0243 */
[----:B------:R-:W-:Y:S01]  /*0520*/  LOP3.LUT R6, R41, UR21, R12, 0x96, !PT ;  /* 0x0000001529067c12 */ /* 0x000fe2000f8e960c */
[----:B------:R-:W-:Y:S01]  /*0530*/  IMAD.HI.U32 R45, R42, -0x326172a9, RZ ;  /* 0xcd9e8d572a2d7827 */ /* 0x000fe200078e00ff */
[----:B------:R-:W-:-:S02]  /*0540*/  ISETP.GE.U32.AND P4, PT, R5, 0x60, PT ;  /* 0x000000600500780c */ /* 0x000fc40003f86070 */
[----:B------:R-:W-:Y:S01]  /*0550*/  ISETP.GE.U32.AND P3, PT, R5, 0x80, PT ;  /* 0x000000800500780c */ /* 0x000fe20003f66070 */
[----:B------:R-:W-:Y:S01]  /*0560*/  IMAD.HI.U32 R43, R6, -0x2daee0ad, RZ ;  /* 0xd2511f53062b7827 */ /* 0x000fe200078e00ff */
[----:B------:R-:W-:Y:S02]  /*0570*/  P2R R70, PR, RZ, 0x20 ;  /* 0x00000020ff467803 */ /* 0x000fe40000000000 */
[----:B------:R-:W-:Y:S02]  /*0580*/  P2R R69, PR, RZ, 0x10 ;  /* 0x00000010ff457803 */ /* 0x000fe40000000000 */
[----:B------:R-:W-:Y:S01]  /*0590*/  P2R R68, PR, RZ, 0x8 ;  /* 0x00000008ff447803 */ /* 0x000fe20000000000 */
[----:B------:R-:W-:Y:S05]  /*05a0*/  @!P0 BRA `(.L_x_13977) ;  /* 0x000000b000008947 */ /* 0x000fea0003800000 */
[----:B------:R-:W-:Y:S01]  /*05b0*/  ISETP.NE.U32.AND P1, PT, RZ, c[0x0][0x218], PT ;  /* 0x00008600ff007a0c */ /* 0x000fe20003f25070 */
[----:B------:R-:W-:Y:S01]  /*05c0*/  IMAD.MOV.U32 R13, RZ, RZ, 0x10 ;  /* 0x00000010ff0d7424 */ /* 0x000fe200078e00ff */
[----:B------:R-:W-:Y:S01]  /*05d0*/  CS2R R10, SRZ ;  /* 0x00000000000a7805 */ /* 0x000fe2000001ff00 */
[----:B------:R-:W-:Y:S01]  /*05e0*/  CS2R R8, SRZ ;  /* 0x0000000000087805 */ /* 0x000fe2000001ff00 */
[----:B------:R-:W-:Y:S01]  /*05f0*/  ISETP.NE.AND.EX P1, PT, RZ, c[0x0][0x21c], PT, P1 ;  /* 0x00008700ff007a0c */ /* 0x000fe20003f25310 */
[----:B------:R-:W-:-:S06]  /*0600*/  IMAD.WIDE.U32 R12, R4, R13, c[0x0][0x1b0] ;  /* 0x00006c00040c7625 */ /* 0x000fcc00078e000d */
[----:B------:R-:W5:Y:S06]  /*0610*/  LDG.E.128 R12, [R12.64] ;  /* 0x000000060c0c7981 */ /* 0x000f6c000c1e1d00 */
[----:B------:R-:W-:-:S04]  /*0620*/  @P1 LEA R16, P2, R4, c[0x0][0x218], 0x4 ;  /* 0x0000860004101a11 */ /* 0x000fc800078420ff */
[----:B------:R-:W-:-:S05]  /*0630*/  @P1 LEA.HI.X R17, R4, c[0x0][0x21c], RZ, 0x4, P2 ;  /* 0x0000870004111a11 */ /* 0x000fca00010f24ff */
[----:B------:R0:W5:Y:S01]  /*0640*/  @P1 LDG.E.128 R8, [R16.64] ;  /* 0x0000000610081981 */ /* 0x000162000c1e1d00 */
[----:B------:R-:W-:-:S03]  /*0650*/  LOP3.LUT R4, R4, 0x20, RZ, 0xfc, !PT ;  /* 0x0000002004047812 */ /* 0x000fc600078efcff */
.L_x_13977:
[----:B------:R-:W-:Y:S05]  /*0660*/  BSYNC B0 ;  /* 0x0000000000007941 */ /* 0x000fea0003800000 */
.L_x_13976:
        /* <DEDUP_REMOVED lines=13> */
.L_x_13979:
[----:B------:R-:W-:Y:S05]  /*0740*/  BSYNC B0 ;  /* 0x0000000000007941 */ /* 0x000fea0003800000 */
.L_x_13978:
[----:B------:R-:W-:Y:S01]  /*0750*/  BSSY B0, `(.L_x_13980) ;  /* 0x000000d000007945 */ /* 0x000fe20003800000 */
[----:B------:R-:W-:Y:S05]  /*0760*/  @!P4 BRA `(.L_x_13981) ;  /* 0x000000b00000c947 */ /* 0x000fea0003800000 */
[----:B------:R-:W-:Y:S01]  /*0770*/  ISETP.NE.U32.AND P1, PT, RZ, c[0x0][0x218], PT ;  /* 0x00008600ff007a0c */ /* 0x000fe20003f25070 */
[----:B------:R-:W-:Y:S01]  /*0780*/  IMAD.MOV.U32 R29, RZ, RZ, 0x10 ;  /* 0x00000010ff1d7424 */ /* 0x000fe200078e00ff */
[----:B------:R-:W-:Y:S01]  /*0790*/  CS2R R26, SRZ ;  /* 0x00000000001a7805 */ /* 0x000fe2000001ff00 */
[----:B0-----:R-:W-:Y:S01]  /*07a0*/  CS2R R24, SRZ ;  /* 0x0000000000187805 */ /* 0x001fe2000001ff00 */
[----:B------:R-:W-:Y:S01]  /*07b0*/  ISETP.NE.AND.EX P1, PT, RZ, c[0x0][0x21c], PT, P1 ;  /* 0x00008700ff007a0c */ /* 0x000fe20003f25310 */
[----:B------:R-:W-:-:S06]  /*07c0*/  IMAD.WIDE.U32 R28, R4, R29, c[0x0][0x1b0] ;  /* 0x00006c00041c7625 */ /* 0x000fcc00078e001d */
[----:B------:R-:W5:Y:S06]  /*07d0*/  LDG.E.128 R28, [R28.64] ;  /* 0x000000061c1c7981 */ /* 0x000f6c000c1e1d00 */
[----:B------:R-:W-:-:S04]  /*07e0*/  @P1 LEA R32, P2, R4, c[0x0][0x218], 0x4 ;  /* 0x0000860004201a11 */ /* 0x000fc800078420ff */
[----:B------:R-:W-:-:S05]  /*07f0*/  @P1 LEA.HI.X R33, R4, c[0x0][0x21c], RZ, 0x4, P2 ;  /* 0x0000870004211a11 */ /* 0x000fca00010f24ff */
[----:B------:R0:W5:Y:S01]  /*0800*/  @P1 LDG.E.128 R24, [R32.64] ;  /* 0x0000000620181981 */ /* 0x000162000c1e1d00 */
[----:B------:R-:W-:-:S03]  /*0810*/  IADD3 R4, R4, 0x20, RZ ;  /* 0x0000002004047810 */ /* 0x000fc60007ffe0ff */
.L_x_13981:
[----:B------:R-:W-:Y:S05]  /*0820*/  BSYNC B0 ;  /* 0x0000000000007941 */ /* 0x000fea0003800000 */
.L_x_13980:
        /* <DEDUP_REMOVED lines=11> */
[----:B------:R0:W5:Y:S04]  /*08e0*/  @P1 LDG.E.128 R32, [R46.64] ;  /* 0x000000062e201981 */ /* 0x000168000c1e1d00 */
.L_x_13983:
[----:B------:R-:W-:Y:S05]  /*08f0*/  BSYNC B0 ;  /* 0x0000000000007941 */ /* 0x000fea0003800000 */
.L_x_13982:
[----:B------:R-:W-:Y:S02]  /*0900*/  ISETP.GE.AND P1, PT, R67, c[0x0][0x164], PT ;  /* 0x0000590043007a0c */ /* 0x000fe40003f26270 */
[----:B------:R-:W-:Y:S02]  /*0910*/  LOP3.LUT R45, R45, UR23, R40, 0x96, !PT ;  /* 0x000000172d2d7c12 */ /* 0x000fe4000f8e9628 */
[----:B------:R-:W-:-:S09]  /*0920*/  LOP3.LUT R43, R43, UR24, R2, 0x96, !PT ;  /* 0x000000182b2b7c12 */ /* 0x000fd2000f8e9602 */
[----:B------:R-:W-:Y:S05]  /*0930*/  @P1 EXIT ;  /* 0x000000000000194d */ /* 0x000fea0003800000 */
[----:B------:R-:W-:Y:S01]  /*0940*/  IMAD R4, R42, -0x326172a9, RZ ;  /* 0xcd9e8d572a047824 */ /* 0x000fe200078e02ff */
[----:B------:R-:W-:Y:S01]  /*0950*/  BSSY B0, `(.L_x_13984) ;  /* 0x0000664000007945 */ /* 0x000fe20003800000 */
[----:B------:R-:W-:Y:S01]  /*0960*/  IMAD.HI.U32 R3, R43, -0x326172a9, RZ ;  /* 0xcd9e8d572b037827 */ /* 0x000fe200078e00ff */
[----:B------:R-:W-:-:S03]  /*0970*/  ULDC.U8 UR8, c[0x0][0x1f0] ;  /* 0x00007c0000087ab9 */ /* 0x000fc60000000000 */
[----:B------:R-:W-:Y:S01]  /*0980*/  IMAD R2, R6, -0x2daee0ad, RZ ;  /* 0xd2511f5306027824 */ /* 0x000fe200078e02ff */
[----:B------:R-:W-:Y:S01]  /*0990*/  LOP3.LUT R4, R3, UR25, R4, 0x96, !PT ;  /* 0x0000001903047c12 */ /* 0x000fe2000f8e9604 */
[----:B------:R-:W-:Y:S01]  /*09a0*/  IMAD.HI.U32 R41, R45, -0x2daee0ad, RZ ;  /* 0xd2511f532d297827 */ /* 0x000fe200078e00ff */
[----:B------:R-:W-:-:S03]  /*09b0*/  LOP3.LUT R3, R0, 0x3, RZ, 0xc0, !PT ;  /* 0x0000000300037812 */ /* 0x000fc600078ec0ff */
[----:B------:R-:W-:Y:S01]  /*09c0*/  IMAD R64, R43, -0x326172a9, RZ ;  /* 0xcd9e8d572b407824 */ /* 0x000fe200078e02ff */
[----:B------:R-:W-:Y:S01]  /*09d0*/  LOP3.LUT R2, R41, UR26, R2, 0x96, !PT ;  /* 0x0000001a29027c12 */ /* 0x000fe2000f8e9602 */
[----:B------:R-:W-:Y:S02]  /*09e0*/  IMAD R6, R45, -0x2daee0ad, RZ ;  /* 0xd2511f532d067824 */ /* 0x000fe400078e02ff */
[----:B------:R-:W-:Y:S02]  /*09f0*/  IMAD.MOV.U32 R0, RZ, RZ, RZ ;  /* 0x000000ffff007224 */ /* 0x000fe400078e00ff */
.L_x_14116:
[----:B------:R-:W-:Y:S01]  /*0a00*/  ISETP.NE.U32.AND P1, PT, RZ, c[0x0][0x1c0], PT ;  /* 0x00007000ff007a0c */ /* 0x000fe20003f25070 */
[----:B------:R-:W-:-:S03]  /*0a10*/  IMAD.MOV.U32 R61, RZ, RZ, 0x3f800000 ;  /* 0x3f800000ff3d7424 */ /* 0x000fc600078e00ff */
[----:B------:R-:W-:-:S13]  /*0a20*/  ISETP.NE.AND.EX P1, PT, RZ, c[0x0][0x1c4], PT, P1 ;  /* 0x00007100ff007a0c */ /* 0x000fda0003f25310 */
[----:B------:R-:W-:-:S05]  /*0a30*/  @P1 MOV R72, 0x4 ;  /* 0x0000000400481802 */ /* 0x000fca0000000f00 */
[----:B------:R-:W-:-:S05]  /*0a40*/  @P1 IMAD.WIDE R72, R67, R72, c[0x0][0x1c0] ;  /* 0x0000700043481625 */ /* 0x000fca00078e0248 */
[----:B-----5:R1:W5:Y:S01]  /*0a50*/  @P1 LDG.E R61, [R72.64] ;  /* 0x00000006483d1981 */ /* 0x020362000c1e1900 */
[----:B------:R-:W-:Y:S01]  /*0a60*/  IMAD R62, R67, c[0x0][0x168], RZ ;  /* 0x00005a00433e7a24 */ /* 0x000fe200078e02ff */
[----:B------:R-:W-:Y:S02]  /*0a70*/  BSSY B1, `(.L_x_13985) ;  /* 0x000016c000017945 */ /* 0x000fe40003800000 */
[----:B------:R-:W2:Y:S02]  /*0a80*/  S2R R60, SR_TID.X ;  /* 0x00000000003c7919 */ /* 0x000ea40000002100 */
[----:B------:R-:W-:-:S04]  /*0a90*/  SHF.R.S32.HI R63, RZ, 0x1f, R62 ;  /* 0x0000001fff3f7819 */ /* 0x000fc8000001143e */
[----:B------:R-:W-:Y:S02]  /*0aa0*/  LEA.HI R63, R63, R62, RZ, 0x2 ;  /* 0x0000003e3f3f7211 */ /* 0x000fe400078f10ff */
[----:B--2---:R-:W-:-:S04]  /*0ab0*/  LOP3.LUT R60, R60, 0x1f, RZ, 0xc0, !PT ;  /* 0x0000001f3c3c7812 */ /* 0x004fc800078ec0ff */
[----:B------:R-:W-:-:S05]  /*0ac0*/  LEA.HI.SX32 R71, R63, R60, 0x1e ;  /* 0x0000003c3f477211 */ /* 0x000fca00078ff2ff */
[----:B------:R-:W-:Y:S01]  /*0ad0*/  IMAD.MOV.U32 R62, RZ, RZ, R71 ;  /* 0x000000ffff3e7224 */ /* 0x000fe200078e0047 */
[----:B------:R-:W-:Y:S05]  /*0ae0*/  @!P0 BRA `(.L_x_13986) ;  /* 0x0000164000008947 */ /* 0x000fea0003800000 */
[----:B-1----:R-:W-:Y:S01]  /*0af0*/  IMAD.MOV.U32 R44, RZ, RZ, 0x10 ;  /* 0x00000010ff2c7424 */ /* 0x002fe200078e00ff */
[----:B------:R-:W-:-:S03]  /*0b00*/  ISETP.NE.U32.AND P1, PT, RZ, c[0x0][0x180], PT ;  /* 0x00006000ff007a0c */ /* 0x000fc60003f25070 */
[----:B------:R-:W-:Y:S01]  /*0b10*/  IMAD.WIDE.U32 R44, R71, R44, c[0x0][0x170] ;  /* 0x00005c00472c7625 */ /* 0x000fe200078e002c */
[----:B------:R-:W-:-:S05]  /*0b20*/  ISETP.NE.AND.EX P1, PT, RZ, c[0x0][0x184], PT, P1 ;  /* 0x00006100ff007a0c */ /* 0x000fca0003f25310 */
[----:B0-----:R-:W5:Y:S08]  /*0b30*/  LDG.E.128 R44, [R44.64] ;  /* 0x000000062c2c7981 */ /* 0x001f70000c1e1d00 */
        /* <DEDUP_REMOVED lines=15> */
.L_x_13988:
[----:B0-----:R-:W-:Y:S02]  /*0c30*/  IMAD.MOV.U32 R75, RZ, RZ, R64 ;  /* 0x000000ffff4b7224 */ /* 0x001fe400078e0040 */
.L_x_13989:
[----:B------:R-:W-:Y:S05]  /*0c40*/  BSYNC B2 ;  /* 0x0000000000027941 */ /* 0x000fea0003800000 */
.L_x_13987:
        /* <DEDUP_REMOVED lines=16> */
.L_x_13993:
[----:B------:R-:W-:Y:S05]  /*0d50*/  BSYNC B3 ;  /* 0x0000000000037941 */ /* 0x000fea0003800000 */
.L_x_13992:
        /* <DEDUP_REMOVED lines=44> */
.L_x_13991:
[----:B------:R-:W-:Y:S05]  /*1020*/  BSYNC B2 ;  /* 0x0000000000027941 */ /* 0x000fea0003800000 */
.L_x_13990:
[----:B------:R-:W0:Y:S01]  /*1030*/  I2F.U32 R3, R75 ;  /* 0x0000004b00037306 */ /* 0x000e220000201000 */
[----:B------:R-:W-:Y:S01]  /*1040*/  IMAD.MOV.U32 R74, RZ, RZ, 0x2f800000 ;  /* 0x2f800000ff4a7424 */ /* 0x000fe200078e00ff */
[----:B------:R-:W-:Y:S01]  /*1050*/  ISETP.NE.U32.AND P1, PT, RZ, c[0x0][0x180], PT ;  /* 0x00006000ff007a0c */ /* 0x000fe20003f25070 */
[----:B-----5:R-:W-:Y:S01]  /*1060*/  FMUL.FTZ R44, R44, R61 ;  /* 0x0000003d2c2c7220 */ /* 0x020fe20000410000 */
[----:B------:R-:W-:Y:S01]  /*1070*/  ISETP.NE.AND P3, PT, R72, 0x1, PT ;  /* 0x000000014800780c */ /* 0x000fe20003f65270 */
[----:B------:R-:W-:Y:S01]  /*1080*/  BSSY B2, `(.L_x_13994) ;  /* 0x0000012000027945 */ /* 0x000fe20003800000 */
[----:B------:R-:W-:Y:S01]  /*1090*/  ISETP.NE.AND.EX P1, PT, RZ, c[0x0][0x184], PT, P1 ;  /* 0x00006100ff007a0c */ /* 0x000fe20003f25310 */
[----:B------:R-:W-:-:S02]  /*10a0*/  FMUL.FTZ R44, R44, c[0x0][0x1e8] ;  /* 0x00007a002c2c7a20 */ /* 0x000fc40000410000 */
        /* <DEDUP_REMOVED lines=14> */
.L_x_13995:
[----:B------:R-:W-:Y:S02]  /*1190*/  IMAD.MOV.U32 R75, RZ, RZ, R64 ;  /* 0x000000ffff4b7224 */ /* 0x000fe400078e0040 */
.L_x_13996:
[----:B------:R-:W-:Y:S05]  /*11a0*/  BSYNC B2 ;  /* 0x0000000000027941 */ /* 0x000fea0003800000 */
.L_x_13994:
        /* <DEDUP_REMOVED lines=16> */
.L_x_14000:
[----:B------:R-:W-:Y:S05]  /*12b0*/  BSYNC B3 ;  /* 0x0000000000037941 */ /* 0x000fea0003800000 */
.L_x_13999:
        /* <DEDUP_REMOVED lines=37> */
[----:B------:R-:W-:Y:S01]  /*1510*/  LOP3.LUT R63, R63, UR23, R72, 0x96, !PT ;  /* 0x000000173f3f7c12 */ /* 0x000fe2000f8e9648 */
[----:B------:R-:W-:-:S04]  /*1520*/  IMAD.WIDE.U32 R72, R73, -0x326172a9, RZ ;  /* 0xcd9e8d5749487825 */ /* 0x000fc800078e00ff */
[----:B------:R-:W-:Y:S01]  /*1530*/  IMAD.MOV.U32 R64, RZ, RZ, R72 ;  /* 0x000000ffff407224 */ /* 0x000fe200078e0048 */
[----:B------:R-:W-:Y:S01]  /*1540*/  LOP3.LUT R4, R73, UR25, R62, 0x96, !PT ;  /* 0x0000001949047c12 */ /* 0x000fe2000f8e963e */
[----:B------:R-:W-:-:S04]  /*1550*/  IMAD.WIDE.U32 R62, R63, -0x2daee0ad, RZ ;  /* 0xd2511f533f3e7825 */ /* 0x000fc800078e00ff */
[----:B------:R-:W-:Y:S01]  /*1560*/  IMAD.MOV.U32 R6, RZ, RZ, R62 ;  /* 0x000000ffff067224 */ /* 0x000fe200078e003e */
[----:B------:R-:W-:Y:S02]  /*1570*/  LOP3.LUT R2, R63, UR26, R2, 0x96, !PT ;  /* 0x0000001a3f027c12 */ /* 0x000fe4000f8e9602 */
.L_x_13998:
[----:B------:R-:W-:Y:S05]  /*1580*/  BSYNC B2 ;  /* 0x0000000000027941 */ /* 0x000fea0003800000 */
.L_x_13997:
[----:B------:R-:W0:Y:S01]  /*1590*/  I2F.U32 R63, R75 ;  /* 0x0000004b003f7306 */ /* 0x000e220000201000 */
[----:B------:R-:W-:Y:S01]  /*15a0*/  ISETP.NE.AND P4, PT, R3, 0x1, PT ;  /* 0x000000010300780c */ /* 0x000fe20003f85270 */
        /* <DEDUP_REMOVED lines=17> */
.L_x_14002:
[----:B------:R-:W-:Y:S02]  /*16c0*/  MOV R75, R64 ;  /* 0x00000040004b7202 */ /* 0x000fe40000000f00 */
.L_x_14003:
[----:B------:R-:W-:Y:S05]  /*16d0*/  BSYNC B2 ;  /* 0x0000000000027941 */ /* 0x000fea0003800000 */
.L_x_14001:
        /* <DEDUP_REMOVED lines=16> */
.L_x_14007:
[----:B------:R-:W-:Y:S05]  /*17e0*/  BSYNC B3 ;  /* 0x0000000000037941 */ /* 0x000fea0003800000 */
.L_x_14006:
        /* <DEDUP_REMOVED lines=44> */
.L_x_14005:
[----:B------:R-:W-:Y:S05]  /*1ab0*/  BSYNC B2 ;  /* 0x0000000000027941 */ /* 0x000fea0003800000 */
.L_x_14004:
        /* <DEDUP_REMOVED lines=19> */
.L_x_14009:
[----:B------:R-:W-:Y:S02]  /*1bf0*/  IMAD.MOV.U32 R75, RZ, RZ, R64 ;  /* 0x000000ffff4b7224 */ /* 0x000fe400078e0040 */
.L_x_14010:
[----:B------:R-:W-:Y:S05]  /*1c00*/  BSYNC B2 ;  /* 0x0000000000027941 */ /* 0x000fea0003800000 */
.L_x_14008:
        /* <DEDUP_REMOVED lines=16> */
.L_x_14014:
[----:B------:R-:W-:Y:S05]  /*1d10*/  BSYNC B3 ;  /* 0x0000000000037941 */ /* 0x000fea0003800000 */
.L_x_14013:
        /* <DEDUP_REMOVED lines=44> */
.L_x_14012:
[----:B------:R-:W-:Y:S05]  /*1fe0*/  BSYNC B2 ;  /* 0x0000000000027941 */ /* 0x000fea0003800000 */
.L_x_14011:
        /* <DEDUP_REMOVED lines=20> */
.L_x_13986:
[----:B-1----:R-:W-:Y:S05]  /*2130*/  BSYNC B1 ;  /* 0x0000000000017941 */ /* 0x002fea0003800000 */
.L_x_13985:
        /* <DEDUP_REMOVED lines=23> */
.L_x_14018:
[----:B0-----:R-:W-:Y:S02]  /*22b0*/  IMAD.MOV.U32 R76, RZ, RZ, R64 ;  /* 0x000000ffff4c7224 */ /* 0x001fe400078e0040 */
.L_x_14019:
[----:B------:R-:W-:Y:S05]  /*22c0*/  BSYNC B2 ;  /* 0x0000000000027941 */ /* 0x000fea0003800000 */
.L_x_14017:
        /* <DEDUP_REMOVED lines=16> */
.L_x_14023:
[----:B------:R-:W-:Y:S05]  /*23d0*/  BSYNC B3 ;  /* 0x0000000000037941 */ /* 0x000fea0003800000 */
.L_x_14022:
        /* <DEDUP_REMOVED lines=44> */
.L_x_14021:
[----:B------:R-:W-:Y:S05]  /*26a0*/  BSYNC B2 ;  /* 0x0000000000027941 */ /* 0x000fea0003800000 */
.L_x_14020:
        /* <DEDUP_REMOVED lines=22> */
.L_x_14025:
[----:B------:R-:W-:Y:S02]  /*2810*/  IMAD.MOV.U32 R74, RZ, RZ, R64 ;  /* 0x000000ffff4a7224 */ /* 0x000fe400078e0040 */
.L_x_14026:
[----:B------:R-:W-:Y:S05]  /*2820*/  BSYNC B2 ;  /* 0x0000000000027941 */ /* 0x000fea0003800000 */
.L_x_14024:
        /* <DEDUP_REMOVED lines=16> */
.L_x_14030:
[----:B------:R-:W-:Y:S05]  /*2930*/  BSYNC B3 ;  /* 0x0000000000037941 */ /* 0x000fea0003800000 */
.L_x_14029:
        /* <DEDUP_REMOVED lines=44> */
.L_x_14028:
[----:B------:R-:W-:Y:S05]  /*2c00*/  BSYNC B2 ;  /* 0x0000000000027941 */ /* 0x000fea0003800000 */
.L_x_14027:
        /* <DEDUP_REMOVED lines=19> */
.L_x_14032:
[----:B------:R-:W-:Y:S02]  /*2d40*/  IMAD.MOV.U32 R74, RZ, RZ, R64 ;  /* 0x000000ffff4a7224 */ /* 0x000fe400078e0040 */
.L_x_14033:
[----:B------:R-:W-:Y:S05]  /*2d50*/  BSYNC B2 ;  /* 0x0000000000027941 */ /* 0x000fea0003800000 */
.L_x_14031:
        /* <DEDUP_REMOVED lines=16> */
.L_x_14037:
[----:B------:R-:W-:Y:S05]  /*2e60*/  BSYNC B3 ;  /* 0x0000000000037941 */ /* 0x000fea0003800000 */
.L_x_14036:
        /* <DEDUP_REMOVED lines=44> */
.L_x_14035:
[----:B------:R-:W-:Y:S05]  /*3130*/  BSYNC B2 ;  /* 0x0000000000027941 */ /* 0x000fea0003800000 */
.L_x_14034:
        /* <DEDUP_REMOVED lines=19> */
.L_x_14039:
[----:B------:R-:W-:Y:S02]  /*3270*/  MOV R74, R64 ;  /* 0x00000040004a7202 */ /* 0x000fe40000000f00 */
.L_x_14040:
[----:B------:R-:W-:Y:S05]  /*3280*/  BSYNC B2 ;  /* 0x0000000000027941 */ /* 0x000fea0003800000 */
.L_x_14038:
        /* <DEDUP_REMOVED lines=16> */
.L_x_14044:
[----:B------:R-:W-:Y:S05]  /*3390*/  BSYNC B3 ;  /* 0x0000000000037941 */ /* 0x000fea0003800000 */
.L_x_14043:
        /* <DEDUP_REMOVED lines=44> */
.L_x_14042:
[----:B------:R-:W-:Y:S05]  /*3660*/  BSYNC B2 ;  /* 0x0000000000027941 */ /* 0x000fea0003800000 */
.L_x_14041:
        /* <DEDUP_REMOVED lines=20> */
.L_x_14016:
[----:B------:R-:W-:Y:S05]  /*37b0*/  BSYNC B1 ;  /* 0x0000000000017941 */ /* 0x000fea0003800000 */
.L_x_14015:
        /* <DEDUP_REMOVED lines=23> */
.L_x_14048:
[----:B0-----:R-:W-:Y:S02]  /*3930*/  MOV R76, R64 ;  /* 0x00000040004c7202 */ /* 0x001fe40000000f00 */
.L_x_14049:
[----:B------:R-:W-:Y:S05]  /*3940*/  BSYNC B2 ;  /* 0x0000000000027941 */ /* 0x000fea0003800000 */
.L_x_14047:
        /* <DEDUP_REMOVED lines=16> */
.L_x_14053:
[----:B------:R-:W-:Y:S05]  /*3a50*/  BSYNC B3 ;  /* 0x0000000000037941 */ /* 0x000fea0003800000 */
.L_x_14052:
        /* <DEDUP_REMOVED lines=44> */
.L_x_14051:
[----:B------:R-:W-:Y:S05]  /*3d20*/  BSYNC B2 ;  /* 0x0000000000027941 */ /* 0x000fea0003800000 */
.L_x_14050:
        /* <DEDUP_REMOVED lines=22> */
.L_x_14055:
[----:B------:R-:W-:Y:S02]  /*3e90*/  IMAD.MOV.U32 R74, RZ, RZ, R64 ;  /* 0x000000ffff4a7224 */ /* 0x000fe400078e0040 */
.L_x_14056:
[----:B------:R-:W-:Y:S05]  /*3ea0*/  BSYNC B2 ;  /* 0x0000000000027941 */ /* 0x000fea0003800000 */
.L_x_14054:
        /* <DEDUP_REMOVED lines=16> */
.L_x_14060:
[----:B------:R-:W-:Y:S05]  /*3fb0*/  BSYNC B3 ;  /* 0x0000000000037941 */ /* 0x000fea0003800000 */
.L_x_14059:
        /* <DEDUP_REMOVED lines=44> */
.L_x_14058:
[----:B------:R-:W-:Y:S05]  /*4280*/  BSYNC B2 ;  /* 0x0000000000027941 */ /* 0x000fea0003800000 */
.L_x_14057:
        /* <DEDUP_REMOVED lines=19> */
.L_x_14062:
[----:B------:R-:W-:Y:S02]  /*43c0*/  MOV R74, R64 ;  /* 0x00000040004a7202 */ /* 0x000fe40000000f00 */
.L_x_14063:
[----:B------:R-:W-:Y:S05]  /*43d0*/  BSYNC B2 ;  /* 0x0000000000027941 */ /* 0x000fea0003800000 */
.L_x_14061:
        /* <DEDUP_REMOVED lines=16> */
.L_x_14067:
[----:B------:R-:W-:Y:S05]  /*44e0*/  BSYNC B3 ;  /* 0x0000000000037941 */ /* 0x000fea0003800000 */
.L_x_14066:
        /* <DEDUP_REMOVED lines=44> */
.L_x_14065:
[----:B------:R-:W-:Y:S05]  /*47b0*/  BSYNC B2 ;  /* 0x0000000000027941 */ /* 0x000fea0003800000 */
.L_x_14064:
        /* <DEDUP_REMOVED lines=19> */
.L_x_14069:
[----:B------:R-:W-:Y:S02]  /*48f0*/  IMAD.MOV.U32 R74, RZ, RZ, R64 ;  /* 0x000000ffff4a7224 */ /* 0x000fe400078e0040 */
.L_x_14070:
[----:B------:R-:W-:Y:S05]  /*4900*/  BSYNC B2 ;  /* 0x0000000000027941 */ /* 0x000fea0003800000 */
.L_x_14068:
        /* <DEDUP_REMOVED lines=16> */
.L_x_14074:
[----:B------:R-:W-:Y:S05]  /*4a10*/  BSYNC B3 ;  /* 0x0000000000037941 */ /* 0x000fea0003800000 */
.L_x_14073:
        /* <DEDUP_REMOVED lines=44> */
.L_x_14072:
[----:B------:R-:W-:Y:S05]  /*4ce0*/  BSYNC B2 ;  /* 0x0000000000027941 */ /* 0x000fea0003800000 */
.L_x_14071:
        /* <DEDUP_REMOVED lines=20> */
.L_x_14046:
[----:B------:R-:W-:Y:S05]  /*4e30*/  BSYNC B1 ;  /* 0x0000000000017941 */ /* 0x000fea0003800000 */
.L_x_14045:
        /* <DEDUP_REMOVED lines=23> */
.L_x_14078:
[----:B0-----:R-:W-:Y:S02]  /*4fb0*/  IMAD.MOV.U32 R76, RZ, RZ, R64 ;  /* 0x000000ffff4c7224 */ /* 0x001fe400078e0040 */
.L_x_14079:
[----:B------:R-:W-:Y:S05]  /*4fc0*/  BSYNC B2 ;  /* 0x0000000000027941 */ /* 0x000fea0003800000 */
.L_x_14077:
        /* <DEDUP_REMOVED lines=16> */
.L_x_14083:
[----:B------:R-:W-:Y:S05]  /*50d0*/  BSYNC B3 ;  /* 0x0000000000037941 */ /* 0x000fea0003800000 */
.L_x_14082:
        /* <DEDUP_REMOVED lines=44> */
.L_x_14081:
[----:B------:R-:W-:Y:S05]  /*53a0*/  BSYNC B2 ;  /* 0x0000000000027941 */ /* 0x000fea0003800000 */
.L_x_14080:
        /* <DEDUP_REMOVED lines=22> */
.L_x_14085:
[----:B------:R-:W-:Y:S02]  /*5510*/  MOV R74, R64 ;  /* 0x00000040004a7202 */ /* 0x000fe40000000f00 */
.L_x_14086:
[----:B------:R-:W-:Y:S05]  /*5520*/  BSYNC B2 ;  /* 0x0000000000027941 */ /* 0x000fea0003800000 */
.L_x_14084:
        /* <DEDUP_REMOVED lines=16> */
.L_x_14090:
[----:B------:R-:W-:Y:S05]  /*5630*/  BSYNC B3 ;  /* 0x0000000000037941 */ /* 0x000fea0003800000 */
.L_x_14089:
        /* <DEDUP_REMOVED lines=44> */
.L_x_14088:
[----:B------:R-:W-:Y:S05]  /*5900*/  BSYNC B2 ;  /* 0x0000000000027941 */ /* 0x000fea0003800000 */
.L_x_14087:
        /* <DEDUP_REMOVED lines=19> */
.L_x_14092:
[----:B------:R-:W-:Y:S02]  /*5a40*/  IMAD.MOV.U32 R74, RZ, RZ, R64 ;  /* 0x000000ffff4a7224 */ /* 0x000fe400078e0040 */
.L_x_14093:
[----:B------:R-:W-:Y:S05]  /*5a50*/  BSYNC B2 ;  /* 0x0000000000027941 */ /* 0x000fea0003800000 */
.L_x_14091:
        /* <DEDUP_REMOVED lines=16> */
.L_x_14097:
[----:B------:R-:W-:Y:S05]  /*5b60*/  BSYNC B3 ;  /* 0x0000000000037941 */ /* 0x000fea0003800000 */
.L_x_14096:
        /* <DEDUP_REMOVED lines=44> */
.L_x_14095:
[----:B------:R-:W-:Y:S05]  /*5e30*/  BSYNC B2 ;  /* 0x0000000000027941 */ /* 0x000fea0003800000 */
.L_x_14094:
        /* <DEDUP_REMOVED lines=19> */
.L_x_14099:
[----:B------:R-:W-:Y:S02]  /*5f70*/  IMAD.MOV.U32 R74, RZ, RZ, R64 ;  /* 0x000000ffff4a7224 */ /* 0x000fe400078e0040 */
.L_x_14100:
[----:B------:R-:W-:Y:S05]  /*5f80*/  BSYNC B2 ;  /* 0x0000000000027941 */ /* 0x000fea0003800000 */
.L_x_14098:
        /* <DEDUP_REMOVED lines=16> */
.L_x_14104:
[----:B------:R-:W-:Y:S05]  /*6090*/  BSYNC B3 ;  /* 0x0000000000037941 */ /* 0x000fea0003800000 */
.L_x_14103:
        /* <DEDUP_REMOVED lines=44> */
.L_x_14102:
[----:B------:R-:W-:Y:S05]  /*6360*/  BSYNC B2 ;  /* 0x0000000000027941 */ /* 0x000fea0003800000 */
.L_x_14101:
        /* <DEDUP_REMOVED lines=19> */
.L_x_14076:
[----:B------:R-:W-:Y:S05]  /*64a0*/  BSYNC B1 ;  /* 0x0000000000017941 */ /* 0x000fea0003800000 */
.L_x_14075:
        /* <DEDUP_REMOVED lines=23> */
.L_x_14117:
        /* <DEDUP_REMOVED lines=53> */
.L_x_14118:
        /* <DEDUP_REMOVED lines=19> */
[----:B------:R-:W-:Y:S02]  /*6aa0*/  FMUL.FTZ R61, R73, R60 ;  /* 0x0000003c493d7220 */ /* 0x000fe40000410000 */
[--C-:B------:R-:W-:Y:S02]  /*6ab0*/  FADD.FTZ R60, R46, -R72.reuse ;  /* 0x800000482e3c7221 */ /* 0x100fe40000010000 */
[----:B------:R-:W-:Y:S02]  /*6ac0*/  FADD.FTZ R74, R47, -R72 ;  /* 0x800000482f4a7221 */ /* 0x000fe40000010000 */
[----:B------:R-:W-:-:S02]  /*6ad0*/  FMUL.FTZ R62, R73, R62 ;  /* 0x0000003e493e7220 */ /* 0x000fc40000410000 */
[C---:B------:R-:W-:Y:S02]  /*6ae0*/  FMUL.FTZ R63, R73.reuse, R60 ;  /* 0x0000003c493f7220 */ /* 0x040fe40000410000 */
[----:B------:R-:W-:Y:S02]  /*6af0*/  FMUL.FTZ R74, R73, R74 ;  /* 0x0000004a494a7220 */ /* 0x000fe40000410000 */
[----:B------:R-:W-:Y:S02]  /*6b00*/  FFMA.FTZ R60, R12, R61, R8 ;  /* 0x0000003d0c3c7223 */ /* 0x000fe40000010008 */
[----:B------:R-:W-:Y:S02]  /*6b10*/  IMAD.MOV.U32 R76, RZ, RZ, 0x10 ;  /* 0x00000010ff4c7424 */ /* 0x000fe400078e00ff */
[----:B------:R-:W-:Y:S02]  /*6b20*/  FFMA.FTZ R61, R13, R62, R9 ;  /* 0x0000003e0d3d7223 */ /* 0x000fe40000010009 */
[----:B------:R-:W-:-:S02]  /*6b30*/  FFMA.FTZ R62, R14, R63, R10 ;  /* 0x0000003f0e3e7223 */ /* 0x000fc4000001000a */
[----:B------:R-:W-:Y:S02]  /*6b40*/  FFMA.FTZ R63, R15, R74, R11 ;  /* 0x0000004a0f3f7223 */ /* 0x000fe4000001000b */
[C---:B------:R-:W-:Y:S01]  /*6b50*/  IMAD.WIDE.U32 R74, R71.reuse, R76, c[0x0][0x208] ;  /* 0x00008200474a7625 */ /* 0x040fe200078e004c */
[----:B------:R-:W-:-:S04]  /*6b60*/  IADD3 R71, R71, 0x20, RZ ;  /* 0x0000002047477810 */ /* 0x000fc80007ffe0ff */
[----:B------:R0:W-:Y:S03]  /*6b70*/  STG.E.128 [R74.64], R60 ;  /* 0x0000003c4a007986 */ /* 0x0001e6000c101d06 */
.L_x_14108:
[----:B------:R-:W-:Y:S05]  /*6b80*/  BSYNC B1 ;  /* 0x0000000000017941 */ /* 0x000fea0003800000 */
.L_x_14107:
[----:B------:R-:W-:Y:S01]  /*6b90*/  ISETP.NE.AND P1, PT, R70, RZ, PT ;  /* 0x000000ff4600720c */ /* 0x000fe20003f25270 */
[----:B------:R-:W-:-:S12]  /*6ba0*/  BSSY B1, `(.L_x_14109) ;  /* 0x0000012000017945 */ /* 0x000fd80003800000 */
        /* <DEDUP_REMOVED lines=17> */
.L_x_14110:
[----:B------:R-:W-:Y:S05]  /*6cc0*/  BSYNC B1 ;  /* 0x0000000000017941 */ /* 0x000fea0003800000 */
.L_x_14109:
[----:B------:R-:W-:Y:S01]  /*6cd0*/  ISETP.NE.AND P1, PT, R69, RZ, PT ;  /* 0x000000ff4500720c */ /* 0x000fe20003f25270 */
[----:B------:R-:W-:-:S12]  /*6ce0*/  BSSY B1, `(.L_x_14111) ;  /* 0x0000012000017945 */ /* 0x000fd80003800000 */
[----:B------:R-:W-:Y:S05]  /*6cf0*/  @!P1 BRA `(.L_x_14112) ;  /* 0x0000010000009947 */ /* 0x000fea0003800000 */
[--C-:B0-----:R-:W-:Y:S01]  /*6d00*/  FADD.FTZ R60, R52, -R72.reuse ;  /* 0x80000048343c7221 */ /* 0x101fe20000010000 */
[----:B------:R-:W-:Y:S01]  /*6d10*/  HFMA2.MMA R76, -RZ, RZ, 0, 9.5367431640625e-07 ;  /* 0x00000010ff4c7435 */ /* 0x000fe200000001ff */
        /* <DEDUP_REMOVED lines=14> */
.L_x_14112:
[----:B------:R-:W-:Y:S05]  /*6e00*/  BSYNC B1 ;  /* 0x0000000000017941 */ /* 0x000fea0003800000 */
.L_x_14111:
        /* <DEDUP_REMOVED lines=18> */
.L_x_14114:
[----:B------:R-:W-:Y:S05]  /*6f30*/  BSYNC B1 ;  /* 0x0000000000017941 */ /* 0x000fea0003800000 */
.L_x_14113:
[----:B0-----:R-:W-:-:S04]  /*6f40*/  IMAD.MOV.U32 R60, RZ, RZ, 0x4 ;  /* 0x00000004ff3c7424 */ /* 0x001fc800078e00ff */
[----:B------:R-:W-:-:S05]  /*6f50*/  IMAD R67, R60, c[0x0][0x160], R67 ;  /* 0x000058003c437a24 */ /* 0x000fca00078e0243 */
[----:B------:R-:W-:-:S13]  /*6f60*/  ISETP.GE.AND P1, PT, R67, c[0x0][0x164], PT ;  /* 0x0000590043007a0c */ /* 0x000fda0003f26270 */
[----:B------:R-:W-:Y:S01]  /*6f70*/  @P1 CALL.REL.NOINC `(.L_x_14115) ;  /* 0x0000001000001944 */ /* 0x000fe20003c00000 */
[----:B------:R-:W-:Y:S05]  /*6f80*/  BRA `(.L_x_14116) ;  /* 0xffff9a7000007947 */ /* 0x000fea000383ffff */
.L_x_14115:
[----:B------:R-:W-:Y:S05]  /*6f90*/  BSYNC B0 ;  /* 0x0000000000007941 */ /* 0x000fea0003800000 */
.L_x_13984:
[----:B------:R-:W-:Y:S05]  /*6fa0*/  EXIT ;  /* 0x000000000000794d */ /* 0x000fea0003800000 */
.L_x_14105:
[----:B------:R-:W-:Y:S01]  /*6fb0*/  MOV R72, R73 ;  /* 0x0000004900487202 */ /* 0x000fe20000000f00 */
[----:B------:R-:W-:Y:S01]  /*6fc0*/  IMAD.MOV.U32 R75, RZ, RZ, 0x1 ;  /* 0x00000001ff4b7424 */ /* 0x000fe200078e00ff */
[----:B------:R-:W-:Y:S01]  /*6fd0*/  MOV R63, 0xffffffff ;  /* 0xffffffff003f7802 */ /* 0x000fe20000000f00 */
[----:B------:R-:W-:Y:S01]  /*6fe0*/  IMAD.MOV.U32 R74, RZ, RZ, 0x1f ;  /* 0x0000001fff4a7424 */ /* 0x000fe200078e00ff */
[----:B------:R-:W-:Y:S02]  /*6ff0*/  MOV R60, 0x7010 ;  /* 0x00007010003c7802 */ /* 0x000fe40000000f00 */
[----:B------:R-:W-:Y:S05]  /*7000*/  CALL.REL.NOINC `($__internal_152_$__cuda_sm70_shflsync_bfly_p) ;  /* 0x0000059000007944 */ /* 0x000fea0003c00000 */
[----:B01----:R-:W-:Y:S05]  /*7010*/  BRA `(.L_x_14117) ;  /* 0xfffff60000007947 */ /* 0x003fea000383ffff */
.L_x_14106:
[----:B------:R-:W-:Y:S01]  /*7020*/  IMAD.MOV.U32 R75, RZ, RZ, 0x2 ;  /* 0x00000002ff4b7424 */ /* 0x000fe200078e00ff */
[----:B------:R-:W-:Y:S01]  /*7030*/  MOV R63, 0xffffffff ;  /* 0xffffffff003f7802 */ /* 0x000fe20000000f00 */
[----:B------:R-:W-:Y:S01]  /*7040*/  IMAD.MOV.U32 R74, RZ, RZ, 0x1f ;  /* 0x0000001fff4a7424 */ /* 0x000fe200078e00ff */
[----:B------:R-:W-:Y:S02]  /*7050*/  MOV R60, 0x7070 ;  /* 0x00007070003c7802 */ /* 0x000fe40000000f00 */
[----:B0-----:R-:W-:Y:S05]  /*7060*/  CALL.REL.NOINC `($__internal_152_$__cuda_sm70_shflsync_bfly_p) ;  /* 0x0000053000007944 */ /* 0x001fea0003c00000 */
[----:B01----:R-:W-:Y:S01]  /*7070*/  FADD.FTZ R72, R72, R63 ;  /* 0x0000003f48487221 */ /* 0x003fe20000010000 */
[----:B------:R-:W-:Y:S01]  /*7080*/  MOV R63, 0xffffffff ;  /* 0xffffffff003f7802 */ /* 0x000fe20000000f00 */
[----:B------:R-:W-:Y:S01]  /*7090*/  IMAD.MOV.U32 R75, RZ, RZ, 0x4 ;  /* 0x00000004ff4b7424 */ /* 0x000fe200078e00ff */
[----:B------:R-:W-:Y:S01]  /*70a0*/  MOV R60, 0x70d0 ;  /* 0x000070d0003c7802 */ /* 0x000fe20000000f00 */
[----:B------:R-:W-:-:S02]  /*70b0*/  IMAD.MOV.U32 R74, RZ, RZ, 0x1f ;  /* 0x0000001fff4a7424 */ /* 0x000fc400078e00ff */
[----:B------:R-:W-:Y:S05]  /*70c0*/  CALL.REL.NOINC `($__internal_152_$__cuda_sm70_shflsync_bfly_p) ;  /* 0x000004d000007944 */ /* 0x000fea0003c00000 */
        /* <DEDUP_REMOVED lines=51> */
[----:B------:R-:W-:Y:S05]  /*7400*/  CALL.REL.NOINC `($__internal_152_$__cuda_sm70_shflsync_bfly_p) ;  /* 0x0000019000007944 */ /* 0x000fea0003c00000 */
[----:B01----:R-:W-:Y:S01]  /*7410*/  FADD.FTZ R72, R72, R63 ;  /* 0x0000003f48487221 */ /* 0x003fe20000010000 */
[----:B------:R-:W-:Y:S01]  /*7420*/  MOV R63, 0xffffffff ;  /* 0xffffffff003f7802 */ /* 0x000fe20000000f00 */
[----:B------:R-:W-:Y:S01]  /*7430*/  IMAD.MOV.U32 R75, RZ, RZ, 0x2 ;  /* 0x00000002ff4b7424 */ /* 0x000fe200078e00ff */
[----:B------:R-:W-:Y:S01]  /*7440*/  MOV R60, 0x7470 ;  /* 0x00007470003c7802 */ /* 0x000fe20000000f00 */
[----:B------:R-:W-:Y:S02]  /*7450*/  IMAD.MOV.U32 R74, RZ, RZ, 0x1f ;  /* 0x0000001fff4a7424 */ /* 0x000fe400078e00ff */
        /* <DEDUP_REMOVED lines=19> */
[----:B01----:R-:W-:Y:S05]  /*7590*/  BRA `(.L_x_14118) ;  /* 0xfffff3d000007947 */ /* 0x003fea000383ffff */
        .weak           $__internal_152_$__cuda_sm70_shflsync_bfly_p
        .type           $__internal_152_$__cuda_sm70_shflsync_bfly_p,@function
        .size           $__internal_152_$__cuda_sm70_shflsync_bfly_p,(.L_x_15344 - $__internal_152_$__cuda_sm70_shflsync_bfly_p)
$__internal_152_$__cuda_sm70_shflsync_bfly_p:
[----:B------:R-:W-:Y:S01]  /*75a0*/  IMAD.MOV.U32 R61, RZ, RZ, 0x0 ;  /* 0x00000000ff3d7424 */ /* 0x000fe200078e00ff */
[----:B------:R-:W-:Y:S04]  /*75b0*/  WARPSYNC R63 ;  /* 0x0000003f00007348 */ /* 0x000fe80003800000 */
[----:B------:R0:W1:Y:S01]  /*75c0*/  SHFL.BFLY PT, R63, R72, R75, R74 ;  /* 0x0c00004b483f7389 */ /* 0x00006200000e004a */
[----:B------:R-:W-:Y:S05]  /*75d0*/  RET.REL.NODEC R60 `(_ZN10layer_norm13ln_fwd_kernelINS_13Kernel_traitsIfffffjLj512ELj1ELj4ELj1ELj16ENS_18Kernel_traits_baseILj512EfffffjLj128EEEEELb1ELb0ELb0ELb0EEEvNS_9FwdParamsE) ;  /* 0xffff8a203c007950 */ /* 0x000fea0003c3ffff */
.L_x_14119:
        /* <DEDUP_REMOVED lines=10> */
.L_x_15344:


//--------------------- .text._ZN10layer_norm13ln_fwd_kernelINS_13Kernel_traitsIfffffjLj512ELj1ELj4ELj1ELj16ENS_18Kernel_traits_baseILj512EfffffjLj128EEEEELb1ELb0ELb0ELb1EEEvNS_9FwdParamsE --------------------------
	.section	.text._ZN10layer_norm13ln_fwd_kernelINS_13Kernel_traitsIfffffjLj512ELj1ELj4ELj1ELj16ENS_18Kernel_traits_baseILj512EfffffjLj128EEEEELb1ELb0ELb0ELb1EEEvNS_9FwdParamsE,"ax",@progbits
	.sectioninfo	@"SHI_REGISTERS=80"
	.align	128
        .global         _ZN10layer_norm13ln_fwd_kernelINS_13Kernel_traitsIfffffjLj512ELj1ELj4ELj1ELj16ENS_18Kernel_traits_baseILj512EfffffjLj128EEEEELb1ELb0ELb0ELb1EEEvNS_9FwdParamsE
        .type           _ZN10layer_norm13ln_fwd_kernelINS_13Kernel_traitsIfffffjLj512ELj1ELj4ELj1ELj16ENS_18Kernel_traits_baseILj512EfffffjLj128EEEEELb1ELb0ELb0ELb1EEEvNS_9FwdParamsE,@function
        .size           _ZN10layer_norm13ln_fwd_kernelINS_13Kernel_traitsIfffffjLj512ELj1ELj4ELj1ELj16ENS_18Kernel_traits_baseILj512EfffffjLj128EEEEELb1ELb0ELb0ELb1EEEvNS_9FwdParamsE,(.L_x_15345 - _ZN10layer_norm13ln_fwd_kernelINS_13Kernel_traitsIfffffjLj512ELj1ELj4ELj1ELj16ENS_18Kernel_traits_baseILj512EfffffjLj128EEEEELb1ELb0ELb0ELb1EEEvNS_9FwdParamsE)
        .other          _ZN10layer_norm13ln_fwd_kernelINS_13Kernel_traitsIfffffjLj512ELj1ELj4ELj1ELj16ENS_18Kernel_traits_baseILj512EfffffjLj128EEEEELb1ELb0ELb0ELb1EEEvNS_9FwdParamsE,@"STO_CUDA_ENTRY STV_DEFAULT"
_ZN10layer_norm13ln_fwd_kernelINS_13Kernel_traitsIfffffjLj512ELj1ELj4ELj1ELj16ENS_18Kernel_traits_baseILj512EfffffjLj128EEEEELb1ELb0ELb0ELb1EEEvNS_9FwdParamsE:
.text._ZN10layer_norm13ln_fwd_kernelINS_13Kernel_traitsIfffffjLj512ELj1ELj4ELj1ELj16ENS_18Kernel_traits_baseILj512EfffffjLj128EEEEELb1ELb0ELb0ELb1EEEvNS_9FwdParamsE:
        /* <DEDUP_REMOVED lines=10> */
[----:B------:R-:W-:Y:S01]  /*00a0*/  @P0 MOV R12, R62 ;  /* 0x0000003e000c0202 */ /* 0x000fe20000000f00 */
[----:B------:R-:W-:-:S05]  /*00b0*/  @P0 IMAD.MOV.U32 R13, RZ, RZ, R63 ;  /* 0x000000ffff0d0224 */ /* 0x000fca00078e003f */
[----:B------:R-:W3:Y:S01]  /*00c0*/  @P0 LDG.E.64 R2, [R12.64] ;  /* 0x000000060c020981 */ /* 0x000ee2000c1e1b00 */
[----:B------:R-:W-:Y:S01]  /*00d0*/  CS2R R52, SRZ ;  /* 0x0000000000347805 */ /* 0x000fe2000001ff00 */
[----:B------:R-:W-:Y:S01]  /*00e0*/  CS2R R54, SRZ ;  /* 0x0000000000367805 */ /* 0x000fe2000001ff00 */
[----:B------:R-:W-:Y:S01]  /*00f0*/  CS2R R48, SRZ ;  /* 0x0000000000307805 */ /* 0x000fe2000001ff00 */
[----:B------:R-:W0:Y:S01]  /*0100*/  S2R R6, SR_TID.X ;  /* 0x0000000000067919 */ /* 0x000e220000002100 */
[----:B------:R-:W-:Y:S01]  /*0110*/  CS2R R50, SRZ ;  /* 0x0000000000327805 */ /* 0x000fe2000001ff00 */
[----:B------:R-:W-:Y:S01]  /*0120*/  CS2R R44, SRZ ;  /* 0x00000000002c7805 */ /* 0x000fe2000001ff00 */
[----:B------:R-:W-:Y:S01]  /*0130*/  CS2R R46, SRZ ;  /* 0x00000000002e7805 */ /* 0x000fe2000001ff00 */
[----:B------:R-:W1:Y:S01]  /*0140*/  S2R R14, SR_CTAID.X ;  /* 0x00000000000e7919 */ /* 0x000e620000002500 */
[----:B------:R-:W-:Y:S01]  /*0150*/  CS2R R40, SRZ ;  /* 0x0000000000287805 */ /* 0x000fe2000001ff00 */
[----:B------:R-:W-:Y:S01]  /*0160*/  CS2R R42, SRZ ;  /* 0x00000000002a7805 */ /* 0x000fe2000001ff00 */
[--C-:B0-----:R-:W-:Y:S01]  /*0170*/  SHF.R.U32.HI R61, RZ, 0x5, R6.reuse ;  /* 0x00000005ff3d7819 */ /* 0x101fe20000011606 */
[----:B-1----:R-:W-:-:S03]  /*0180*/  IMAD R60, R14, c[0x0][0x0], R6 ;  /* 0x000000000e3c7a24 */ /* 0x002fc600078e0206 */
[----:B------:R-:W-:Y:S01]  /*0190*/  LEA R61, R14, R61, 0x2 ;  /* 0x0000003d0e3d7211 */ /* 0x000fe200078e10ff */
        /* <DEDUP_REMOVED lines=16> */
[----:B------:R-:W-:Y:S01]  /*02a0*/  UIADD3 UR10, UR5, -0x4498517b, URZ ;  /* 0xbb67ae85050a7890 */ /* 0x000fe2000fffe03f */
[----:B------:R-:W-:Y:S01]  /*02b0*/  IMAD.SHL.U32 R0, R6, 0x10, RZ ;  /* 0x0000001006007824 */ /* 0x000fe200078e00ff */
[----:B------:R-:W-:-:S02]  /*02c0*/  UIADD3 UR12, UR5, 0x76cf5d0a, URZ ;  /* 0x76cf5d0a050c7890 */ /* 0x000fc4000fffe03f */
        /* <DEDUP_REMOVED lines=17> */
[----:B------:R-:W-:Y:S01]  /*03e0*/  UIADD3 UR23, UR4, -0xe443238, URZ ;  /* 0xf1bbcdc804177890 */ /* 0x000fe2000fffe03f */
[----:B------:R-:W-:Y:S01]  /*03f0*/  IMAD.WIDE.U32 R12, R12, -0x326172a9, RZ ;  /* 0xcd9e8d570c0c7825 */ /* 0x000fe200078e00ff */
[----:B------:R-:W-:Y:S01]  /*0400*/  LOP3.LUT R11, R5, UR14, R8, 0x96, !PT ;  /* 0x0000000e050b7c12 */ /* 0x000fe2000f8e9608 */
[----:B------:R-:W-:Y:S02]  /*0410*/  UIADD3 UR21, UR4, 0x5384540f, URZ ;  /* 0x5384540f04157890 */ /* 0x000fe4000fffe03f */
[----:B------:R-:W-:Y:S01]  /*0420*/  UIADD3 UR24, UR5, -0x24c28bd8, URZ ;  /* 0xdb3d742805187890 */ /* 0x000fe2000fffe03f */
        /* <DEDUP_REMOVED lines=18> */
[----:B------:R-:W-:-:S04]  /*0550*/  IMAD.HI.U32 R9, R11, -0x326172a9, RZ ;  /* 0xcd9e8d570b097827 */ /* 0x000fc800078e00ff */
[----:B------:R-:W-:Y:S01]  /*0560*/  IMAD.HI.U32 R5, R2, -0x2daee0ad, RZ ;  /* 0xd2511f5302057827 */ /* 0x000fe200078e00ff */
[----:B------:R-:W-:-:S03]  /*0570*/  LOP3.LUT R12, R9, UR23, R12, 0x96, !PT ;  /* 0x00000017090c7c12 */ /* 0x000fc6000f8e960c */
[----:B------:R-:W-:Y:S01]  /*0580*/  IMAD.X R9, RZ, RZ, c[0x0][0x21c], P1 ;  /* 0x00008700ff097624 */ /* 0x000fe200008e06ff */
[----:B------:R-:W-:Y:S02]  /*0590*/  ISETP.GE.AND P1, PT, R61, c[0x0][0x164], PT ;  /* 0x000059003d007a0c */ /* 0x000fe40003f26270 */
[----:B------:R-:W-:Y:S02]  /*05a0*/  LOP3.LUT R10, R5, UR24, R4, 0x96, !PT ;  /* 0x00000018050a7c12 */ /* 0x000fe4000f8e9604 */
[----:B------:R0:W5:Y:S01]  /*05b0*/  @P0 LDG.E.128 R52, [R8.64] ;  /* 0x0000000608340981 */ /* 0x000162000c1e1d00 */
[----:B------:R-:W-:-:S03]  /*05c0*/  IADD3 R4, P2, R0, c[0x0][0x1b0], RZ ;  /* 0x00006c0000047a10 */ /* 0x000fc60007f5e0ff */
[----:B------:R0:W5:Y:S01]  /*05d0*/  @P0 LDG.E.128 R48, [R8.64+0x200] ;  /* 0x0002000608300981 */ /* 0x000162000c1e1d00 */
[----:B------:R-:W-:-:S03]  /*05e0*/  IADD3.X R5, RZ, c[0x0][0x1b4], RZ, P2, !PT ;  /* 0x00006d00ff057a10 */ /* 0x000fc600017fe4ff */
[----:B------:R0:W5:Y:S04]  /*05f0*/  @P0 LDG.E.128 R44, [R8.64+0x400] ;  /* 0x00040006082c0981 */ /* 0x000168000c1e1d00 */
[----:B------:R0:W5:Y:S01]  /*0600*/  @P0 LDG.E.128 R40, [R8.64+0x600] ;  /* 0x0006000608280981 */ /* 0x000162000c1e1d00 */
[----:B------:R-:W-:Y:S05]  /*0610*/  @P1 EXIT ;  /* 0x000000000000194d */ /* 0x000fea0003800000 */
[----:B------:R-:W-:Y:S01]  /*0620*/  UIADD3 UR25, UR4, -0x700cb87f, URZ ;  /* 0x8ff3478104197890 */ /* 0x000fe2000fffe03f */
[----:B------:R-:W-:Y:S01]  /*0630*/  IMAD R0, R11, -0x326172a9, RZ ;  /* 0xcd9e8d570b007824 */ /* 0x000fe200078e02ff */
[----:B------:R-:W-:Y:S01]  /*0640*/  UIADD3 UR26, UR5, -0x695add53, URZ ;  /* 0x96a522ad051a7890 */ /* 0x000fe2000fffe03f */
[----:B------:R-:W-:Y:S01]  /*0650*/  IMAD R2, R2, -0x2daee0ad, RZ ;  /* 0xd2511f5302027824 */ /* 0x000fe200078e02ff */
[----:B------:R1:W5:Y:S01]  /*0660*/  LDG.E.128 R36, [R4.64] ;  /* 0x0000000604247981 */ /* 0x000362000c1e1d00 */
[----:B------:R-:W-:Y:S01]  /*0670*/  IMAD.HI.U32 R11, R10, -0x326172a9, RZ ;  /* 0xcd9e8d570a0b7827 */ /* 0x000fe200078e00ff */
[----:B------:R-:W-:Y:S02]  /*0680*/  BSSY B0, `(.L_x_14120) ;  /* 0x000062b000007945 */ /* 0x000fe40003800000 */
[----:B------:R1:W5:Y:S01]  /*0690*/  LDG.E.128 R32, [R4.64+0x200] ;  /* 0x0002000604207981 */ /* 0x000362000c1e1d00 */
[----:B0-----:R-:W-:Y:S01]  /*06a0*/  IMAD.HI.U32 R9, R12, -0x2daee0ad, RZ ;  /* 0xd2511f530c097827 */ /* 0x001fe200078e00ff */
[----:B------:R-:W-:-:S02]  /*06b0*/  LOP3.LUT R0, R11, UR25, R0, 0x96, !PT ;  /* 0x000000190b007c12 */ /* 0x000fc4000f8e9600 */
[----:B------:R1:W5:Y:S01]  /*06c0*/  LDG.E.128 R28, [R4.64+0x400] ;  /* 0x00040006041c7981 */ /* 0x000362000c1e1d00 */
[----:B------:R-:W-:Y:S01]  /*06d0*/  LOP3.LUT R62, R62, 0x3, RZ, 0xc0, !PT ;  /* 0x000000033e3e7812 */ /* 0x000fe200078ec0ff */
[----:B------:R-:W-:Y:S01]  /*06e0*/  IMAD R6, R12, -0x2daee0ad, RZ ;  /* 0xd2511f530c067824 */ /* 0x000fe200078e02ff */
[----:B------:R-:W-:Y:S01]  /*06f0*/  LOP3.LUT R2, R9, UR26, R2, 0x96, !PT ;  /* 0x0000001a09027c12 */ /* 0x000fe2000f8e9602 */
[----:B------:R1:W5:Y:S01]  /*0700*/  LDG.E.128 R24, [R4.64+0x600] ;  /* 0x0006000604187981 */ /* 0x000362000c1e1d00 */
[----:B------:R-:W-:Y:S01]  /*0710*/  ULDC.U8 UR8, c[0x0][0x1f0] ;  /* 0x00007c0000087ab9 */ /* 0x000fe20000000000 */
[----:B-1----:R-:W-:Y:S02]  /*0720*/  IMAD R4, R10, -0x326172a9, RZ ;  /* 0xcd9e8d570a047824 */ /* 0x002fe400078e02ff */
[----:B------:R-:W-:Y:S02]  /*0730*/  IMAD.MOV.U32 R5, RZ, RZ, RZ ;  /* 0x000000ffff057224 */ /* 0x000fe400078e00ff */
.L_x_14236:
[----:B------:R-:W0:Y:S01]  /*0740*/  S2R R65, SR_TID.X ;  /* 0x0000000000417919 */ /* 0x000e220000002100 */
        /* <DEDUP_REMOVED lines=9> */
[----:B0-----:R-:W-:-:S11]  /*07e0*/  LOP3.LUT R65, R65, 0x1f, RZ, 0xc0, !PT ;  /* 0x0000001f41417812 */ /* 0x001fd600078ec0ff */
[----:B------:R-:W-:Y:S02]  /*07f0*/  @P1 MOV R12, 0x4 ;  /* 0x00000004000c1802 */ /* 0x000fe40000000f00 */
[----:B------:R-:W-:-:S03]  /*0800*/  LEA.HI.SX32 R63, R8, R65, 0x1e ;  /* 0x00000041083f7211 */ /* 0x000fc600078ff2ff */
[----:B------:R-:W-:-:S04]  /*0810*/  @P1 IMAD.WIDE R12, R61, R12, c[0x0][0x1c0] ;  /* 0x000070003d0c1625 */ /* 0x000fc800078e020c */
[CC--:B------:R-:W-:Y:S01]  /*0820*/  IMAD.WIDE.U32 R8, R63.reuse, R56.reuse, c[0x0][0x170] ;  /* 0x00005c003f087625 */ /* 0x0c0fe200078e0038 */
[----:B-----5:R0:W5:Y:S03]  /*0830*/  @P1 LDG.E R67, [R12.64] ;  /* 0x000000060c431981 */ /* 0x020166000c1e1900 */
        /* <DEDUP_REMOVED lines=15> */
.L_x_14122:
[----:B0-----:R-:W-:Y:S02]  /*0930*/  IMAD.MOV.U32 R12, RZ, RZ, R4 ;  /* 0x000000ffff0c7224 */ /* 0x001fe400078e0004 */
.L_x_14123:
[----:B------:R-:W-:Y:S05]  /*0940*/  BSYNC B1 ;  /* 0x0000000000017941 */ /* 0x000fea0003800000 */
.L_x_14121:
        /* <DEDUP_REMOVED lines=16> */
.L_x_14127:
[----:B------:R-:W-:Y:S05]  /*0a50*/  BSYNC B2 ;  /* 0x0000000000027941 */ /* 0x000fea0003800000 */
.L_x_14126:
        /* <DEDUP_REMOVED lines=44> */
.L_x_14125:
[----:B------:R-:W-:Y:S05]  /*0d20*/  BSYNC B1 ;  /* 0x0000000000017941 */ /* 0x000fea0003800000 */
.L_x_14124:
[----:B------:R-:W0:Y:S01]  /*0d30*/  I2F.U32 R13, R12 ;  /* 0x0000000c000d7306 */ /* 0x000e220000201000 */
[----:B------:R-:W-:Y:S01]  /*0d40*/  HFMA2.MMA R66, -RZ, RZ, 0.1171875, 0 ;  /* 0x2f800000ff427435 */ /* 0x000fe200000001ff */
[----:B------:R-:W-:Y:S01]  /*0d50*/  ISETP.NE.U32.AND P1, PT, RZ, c[0x0][0x180], PT ;  /* 0x00006000ff007a0c */ /* 0x000fe20003f25070 */
[----:B-----5:R-:W-:Y:S01]  /*0d60*/  FMUL.FTZ R8, R8, R67 ;  /* 0x0000004308087220 */ /* 0x020fe20000410000 */
[----:B------:R-:W-:Y:S01]  /*0d70*/  ISETP.NE.AND P3, PT, R17, 0x1, PT ;  /* 0x000000011100780c */ /* 0x000fe20003f65270 */
[----:B------:R-:W-:Y:S01]  /*0d80*/  BSSY B1, `(.L_x_14128) ;  /* 0x0000012000017945 */ /* 0x000fe20003800000 */
[----:B------:R-:W-:Y:S01]  /*0d90*/  ISETP.NE.AND.EX P1, PT, RZ, c[0x0][0x184], PT, P1 ;  /* 0x00006100ff007a0c */ /* 0x000fe20003f25310 */
[----:B------:R-:W-:-:S04]  /*0da0*/  FMUL.FTZ R8, R8, c[0x0][0x1e8] ;  /* 0x00007a0008087a20 */ /* 0x000fc80000410000 */
        /* <DEDUP_REMOVED lines=14> */
.L_x_14129:
[----:B------:R-:W-:Y:S02]  /*0e90*/  IMAD.MOV.U32 R8, RZ, RZ, R4 ;  /* 0x000000ffff087224 */ /* 0x000fe400078e0004 */
.L_x_14130:
[----:B------:R-:W-:Y:S05]  /*0ea0*/  BSYNC B1 ;  /* 0x0000000000017941 */ /* 0x000fea0003800000 */
.L_x_14128:
        /* <DEDUP_REMOVED lines=16> */
.L_x_14134:
[----:B------:R-:W-:Y:S05]  /*0fb0*/  BSYNC B2 ;  /* 0x0000000000027941 */ /* 0x000fea0003800000 */
.L_x_14133:
        /* <DEDUP_REMOVED lines=44> */
.L_x_14132:
[----:B------:R-:W-:Y:S05]  /*1280*/  BSYNC B1 ;  /* 0x0000000000017941 */ /* 0x000fea0003800000 */
.L_x_14131:
        /* <DEDUP_REMOVED lines=19> */
.L_x_14136:
[----:B------:R-:W-:Y:S02]  /*13c0*/  IMAD.MOV.U32 R8, RZ, RZ, R4 ;  /* 0x000000ffff087224 */ /* 0x000fe400078e0004 */
.L_x_14137:
[----:B------:R-:W-:Y:S05]  /*13d0*/  BSYNC B1 ;  /* 0x0000000000017941 */ /* 0x000fea0003800000 */
.L_x_14135:
        /* <DEDUP_REMOVED lines=16> */
.L_x_14141:
[----:B------:R-:W-:Y:S05]  /*14e0*/  BSYNC B2 ;  /* 0x0000000000027941 */ /* 0x000fea0003800000 */
.L_x_14140:
        /* <DEDUP_REMOVED lines=44> */
.L_x_14139:
[----:B------:R-:W-:Y:S05]  /*17b0*/  BSYNC B1 ;  /* 0x0000000000017941 */ /* 0x000fea0003800000 */
.L_x_14138:
[----:B------:R-:W0:Y:S01]  /*17c0*/  I2F.U32 R13, R8 ;  /* 0x00000008000d7306 */ /* 0x000e220000201000 */
[C---:B------:R-:W-:Y:S01]  /*17d0*/  ISETP.NE.AND P5, PT, R9.reuse, 0x1, PT ;  /* 0x000000010900780c */ /* 0x040fe20003fa5270 */
[----:B------:R-:W-:Y:S01]  /*17e0*/  FMUL.FTZ R10, R10, R67 ;  /* 0x000000430a0a7220 */ /* 0x000fe20000410000 */
[----:B------:R-:W-:Y:S01]  /*17f0*/  BSSY B1, `(.L_x_14142) ;  /* 0x0000011000017945 */ /* 0x000fe20003800000 */
[----:B------:R-:W-:Y:S02]  /*1800*/  IADD3 R62, R9, 0x1, RZ ;  /* 0x00000001093e7810 */ /* 0x000fe40007ffe0ff */
[----:B------:R-:W-:-:S02]  /*1810*/  FMUL.FTZ R10, R10, c[0x0][0x1e8] ;  /* 0x00007a000a0a7a20 */ /* 0x000fc40000410000 */
        /* <DEDUP_REMOVED lines=13> */
.L_x_14143:
[----:B------:R-:W-:Y:S02]  /*18f0*/  MOV R8, R4 ;  /* 0x0000000400087202 */ /* 0x000fe40000000f00 */
.L_x_14144:
[----:B------:R-:W-:Y:S05]  /*1900*/  BSYNC B1 ;  /* 0x0000000000017941 */ /* 0x000fea0003800000 */
.L_x_14142:
        /* <DEDUP_REMOVED lines=16> */
.L_x_14148:
[----:B------:R-:W-:Y:S05]  /*1a10*/  BSYNC B2 ;  /* 0x0000000000027941 */ /* 0x000fea0003800000 */
.L_x_14147:
        /* <DEDUP_REMOVED lines=44> */
.L_x_14146:
[----:B------:R-:W-:Y:S05]  /*1ce0*/  BSYNC B1 ;  /* 0x0000000000017941 */ /* 0x000fea0003800000 */
.L_x_14145:
        /* <DEDUP_REMOVED lines=10> */
[----:B------:R-:W-:-:S04]  /*1d90*/  FSETP.GTU.FTZ.AND P5, PT, R9, c[0x0][0x1e4], PT ;  /* 0x0000790009007a0b */ /* 0x000fc80003fbc000 */
[----:B------:R-:W-:Y:S02]  /*1da0*/  SEL R9, RZ, 0x1000000, P5 ;  /* 0x01000000ff097807 */ /* 0x000fe40002800000 */
[----:B------:R-:W-:Y:S02]  /*1db0*/  FSEL R19, R11, RZ, !P5 ;  /* 0x000000ff0b137208 */ /* 0x000fe40006800000 */
[----:B------:R-:W-:Y:S02]  /*1dc0*/  IADD3 R9, R12, R9, R10 ;  /* 0x000000090c097210 */ /* 0x000fe40007ffe00a */
[----:B------:R-:W-:Y:S01]  /*1dd0*/  SEL R10, RZ, 0x1, P2 ;  /* 0x00000001ff0a7807 */ /* 0x000fe20001000000 */
[----:B------:R-:W-:Y:S01]  /*1de0*/  @P1 FADD.FTZ R19, R23, R19 ;  /* 0x0000001317131221 */ /* 0x000fe20000010000 */
[----:B------:R-:W-:-:S03]  /*1df0*/  @P0 LEA R12, P2, R64, c[0x0][0x180], 0x4 ;  /* 0x00006000400c0a11 */ /* 0x000fc600078420ff */
[----:B------:R-:W-:Y:S01]  /*1e00*/  IMAD.IADD R57, R9, 0x1, R10 ;  /* 0x0000000109397824 */ /* 0x000fe200078e020a */
[C---:B------:R-:W-:Y:S01]  /*1e10*/  @P0 LEA.HI.X R13, R64.reuse, c[0x0][0x184], RZ, 0x4, P2 ;  /* 0x00006100400d0a11 */ /* 0x040fe200010f24ff */
[----:B------:R-:W-:Y:S01]  /*1e20*/  IMAD.WIDE.U32 R8, R64, R56, c[0x0][0x170] ;  /* 0x00005c0040087625 */ /* 0x000fe200078e0038 */
[----:B------:R0:W-:Y:S04]  /*1e30*/  STG.E.128 [R58.64], R16 ;  /* 0x000000103a007986 */ /* 0x0001e8000c101d06 */
        /* <DEDUP_REMOVED lines=15> */
.L_x_14150:
[----:B0-----:R-:W-:Y:S02]  /*1f30*/  MOV R57, R4 ;  /* 0x0000000400397202 */ /* 0x001fe40000000f00 */
.L_x_14151:
[----:B------:R-:W-:Y:S05]  /*1f40*/  BSYNC B1 ;  /* 0x0000000000017941 */ /* 0x000fea0003800000 */
.L_x_14149:
        /* <DEDUP_REMOVED lines=16> */
.L_x_14155:
[----:B------:R-:W-:Y:S05]  /*2050*/  BSYNC B2 ;  /* 0x0000000000027941 */ /* 0x000fea0003800000 */
.L_x_14154:
        /* <DEDUP_REMOVED lines=42> */
[----:B------:R-:W-:Y:S01]  /*2300*/  LOP3.LUT R2, R13, UR26, R14, 0x96, !PT ;  /* 0x0000001a0d027c12 */ /* 0x000fe2000f8e960e */
[----:B------:R-:W-:-:S04]  /*2310*/  IMAD.MOV.U32 R6, RZ, RZ, R12 ;  /* 0x000000ffff067224 */ /* 0x000fc800078e000c */
.L_x_14153:
[----:B------:R-:W-:Y:S05]  /*2320*/  BSYNC B1 ;  /* 0x0000000000017941 */ /* 0x000fea0003800000 */
.L_x_14152:
[----:B------:R-:W0:Y:S01]  /*2330*/  I2F.U32 R13, R57 ;  /* 0x00000039000d7306 */ /* 0x000e220000201000 */
[----:B------:R-:W-:Y:S01]  /*2340*/  ISETP.NE.AND P3, PT, R68, 0x1, PT ;  /* 0x000000014400780c */ /* 0x000fe20003f65270 */
        /* <DEDUP_REMOVED lines=17> */
.L_x_14157:
[----:B------:R-:W-:Y:S02]  /*2460*/  IMAD.MOV.U32 R8, RZ, RZ, R4 ;  /* 0x000000ffff087224 */ /* 0x000fe400078e0004 */
.L_x_14158:
[----:B------:R-:W-:Y:S05]  /*2470*/  BSYNC B1 ;  /* 0x0000000000017941 */ /* 0x000fea0003800000 */
.L_x_14156:
        /* <DEDUP_REMOVED lines=16> */
.L_x_14162:
[----:B------:R-:W-:Y:S05]  /*2580*/  BSYNC B2 ;  /* 0x0000000000027941 */ /* 0x000fea0003800000 */
.L_x_14161:
        /* <DEDUP_REMOVED lines=44> */
.L_x_14160:
[----:B------:R-:W-:Y:S05]  /*2850*/  BSYNC B1 ;  /* 0x0000000000017941 */ /* 0x000fea0003800000 */
.L_x_14159:
        /* <DEDUP_REMOVED lines=19> */
.L_x_14164:
[----:B------:R-:W-:Y:S02]  /*2990*/  IMAD.MOV.U32 R57, RZ, RZ, R4 ;  /* 0x000000ffff397224 */ /* 0x000fe400078e0004 */
.L_x_14165:
[----:B------:R-:W-:Y:S05]  /*29a0*/  BSYNC B1 ;  /* 0x0000000000017941 */ /* 0x000fea0003800000 */
.L_x_14163:
        /* <DEDUP_REMOVED lines=16> */
.L_x_14169:
[----:B------:R-:W-:Y:S05]  /*2ab0*/  BSYNC B2 ;  /* 0x0000000000027941 */ /* 0x000fea0003800000 */
.L_x_14168:
        /* <DEDUP_REMOVED lines=44> */
.L_x_14167:
[----:B------:R-:W-:Y:S05]  /*2d80*/  BSYNC B1 ;  /* 0x0000000000017941 */ /* 0x000fea0003800000 */
.L_x_14166:
        /* <DEDUP_REMOVED lines=19> */
.L_x_14171:
[----:B------:R-:W-:Y:S02]  /*2ec0*/  MOV R10, R4 ;  /* 0x00000004000a7202 */ /* 0x000fe40000000f00 */
.L_x_14172:
[----:B------:R-:W-:Y:S05]  /*2ed0*/  BSYNC B1 ;  /* 0x0000000000017941 */ /* 0x000fea0003800000 */
.L_x_14170:
        /* <DEDUP_REMOVED lines=16> */
.L_x_14176:
[----:B------:R-:W-:Y:S05]  /*2fe0*/  BSYNC B2 ;  /* 0x0000000000027941 */ /* 0x000fea0003800000 */
.L_x_14175:
        /* <DEDUP_REMOVED lines=44> */
.L_x_14174:
[----:B------:R-:W-:Y:S05]  /*32b0*/  BSYNC B1 ;  /* 0x0000000000017941 */ /* 0x000fea0003800000 */
.L_x_14173:
[----:B------:R-:W0:Y:S01]  /*32c0*/  I2F.U32 R9, R10 ;  /* 0x0000000a00097306 */ /* 0x000e220000201000 */
[----:B------:R-:W-:Y:S01]  /*32d0*/  FMUL.FTZ R11, R11, R67 ;  /* 0x000000430b0b7220 */ /* 0x000fe20000410000 */
[----:B------:R-:W-:Y:S02]  /*32e0*/  SEL R15, RZ, 0x100, P3 ;  /* 0x00000100ff0f7807 */ /* 0x000fe40001800000 */
[C---:B------:R-:W-:Y:S01]  /*32f0*/  LEA R70, P3, R64.reuse, c[0x0][0x188], 0x4 ;  /* 0x0000620040467a11 */ /* 0x040fe200078620ff */
[----:B------:R-:W-:Y:S01]  /*3300*/  FMUL.FTZ R11, R11, c[0x0][0x1e8] ;  /* 0x00007a000b0b7a20 */ /* 0x000fe20000410000 */
[----:B------:R-:W-:Y:S02]  /*3310*/  IADD3 R57, R63, 0x40, RZ ;  /* 0x000000403f397810 */ /* 0x000fe40007ffe0ff */
[----:B------:R-:W-:-:S02]  /*3320*/  LEA.HI.X R71, R64, c[0x0][0x18c], RZ, 0x4, P3 ;  /* 0x0000630040477a11 */ /* 0x000fc400018f24ff */
[----:B------:R-:W-:-:S04]  /*3330*/  @P0 LEA R58, P3, R57, c[0x0][0x180], 0x4 ;  /* 0x00006000393a0a11 */ /* 0x000fc800078620ff */
[----:B------:R-:W-:Y:S01]  /*3340*/  @P0 LEA.HI.X R59, R57, c[0x0][0x184], RZ, 0x4, P3 ;  /* 0x00006100393b0a11 */ /* 0x000fe200018f24ff */
[----:B0-----:R-:W-:-:S05]  /*3350*/  FFMA.FTZ R9, R9, R66, 1.1641532182693481445e-10 ;  /* 0x2f00000009097423 */ /* 0x001fca0000010042 */
[----:B------:R-:W-:Y:S02]  /*3360*/  FSETP.GTU.FTZ.AND P5, PT, R9, c[0x0][0x1e4], PT ;  /* 0x0000790009007a0b */ /* 0x000fe40003fbc000 */
[----:B------:R-:W-:Y:S02]  /*3370*/  SEL R9, RZ, 0x10000, P4 ;  /* 0x00010000ff097807 */ /* 0x000fe40002000000 */
[----:B------:R-:W-:-:S04]  /*3380*/  SEL R8, RZ, 0x1000000, P5 ;  /* 0x01000000ff087807 */ /* 0x000fc80002800000 */
[----:B------:R-:W-:Y:S02]  /*3390*/  IADD3 R8, R15, R8, R9 ;  /* 0x000000080f087210 */ /* 0x000fe40007ffe009 */
[----:B------:R-:W-:Y:S02]  /*33a0*/  FSEL R15, R11, RZ, !P5 ;  /* 0x000000ff0b0f7208 */ /* 0x000fe40006800000 */
[----:B------:R-:W-:Y:S02]  /*33b0*/  SEL R9, RZ, 0x1, P2 ;  /* 0x00000001ff097807 */ /* 0x000fe40001000000 */
[----:B------:R-:W-:Y:S01]  /*33c0*/  LEA R68, P2, R64, c[0x0][0x190], 0x2 ;  /* 0x0000640040447a11 */ /* 0x000fe200078410ff */
[----:B------:R-:W-:Y:S02]  /*33d0*/  @P1 FADD.FTZ R15, R23, R15 ;  /* 0x0000000f170f1221 */ /* 0x000fe40000010000 */
[----:B------:R-:W-:Y:S01]  /*33e0*/  IMAD.IADD R73, R8, 0x1, R9 ;  /* 0x0000000108497824 */ /* 0x000fe200078e0209 */
[----:B------:R-:W-:Y:S01]  /*33f0*/  LEA.HI.X R69, R64, c[0x0][0x194], RZ, 0x2, P2 ;  /* 0x0000650040457a11 */ /* 0x000fe200010f14ff */
        /* <DEDUP_REMOVED lines=17> */
.L_x_14178:
[----:B0-----:R-:W-:Y:S02]  /*3510*/  IMAD.MOV.U32 R62, RZ, RZ, R4 ;  /* 0x000000ffff3e7224 */ /* 0x001fe400078e0004 */
.L_x_14179:
[----:B------:R-:W-:Y:S05]  /*3520*/  BSYNC B1 ;  /* 0x0000000000017941 */ /* 0x000fea0003800000 */
.L_x_14177:
        /* <DEDUP_REMOVED lines=16> */
.L_x_14183:
[----:B------:R-:W-:Y:S05]  /*3630*/  BSYNC B2 ;  /* 0x0000000000027941 */ /* 0x000fea0003800000 */
.L_x_14182:
        /* <DEDUP_REMOVED lines=44> */
.L_x_14181:
[----:B------:R-:W-:Y:S05]  /*3900*/  BSYNC B1 ;  /* 0x0000000000017941 */ /* 0x000fea0003800000 */
.L_x_14180:
[----:B------:R-:W0:Y:S01]  /*3910*/  I2F.U32 R59, R62 ;  /* 0x0000003e003b7306 */ /* 0x000e220000201000 */
[----:B------:R-:W-:Y:S01]  /*3920*/  ISETP.NE.AND P3, PT, R74, 0x1, PT ;  /* 0x000000014a00780c */ /* 0x000fe20003f65270 */
[----:B-----5:R-:W-:Y:S01]  /*3930*/  FMUL.FTZ R8, R8, R67 ;  /* 0x0000004308087220 */ /* 0x020fe20000410000 */
        /* <DEDUP_REMOVED lines=16> */
.L_x_14185:
[----:B------:R-:W-:Y:S02]  /*3a40*/  MOV R62, R4 ;  /* 0x00000004003e7202 */ /* 0x000fe40000000f00 */
.L_x_14186:
[----:B------:R-:W-:Y:S05]  /*3a50*/  BSYNC B1 ;  /* 0x0000000000017941 */ /* 0x000fea0003800000 */
.L_x_14184:
        /* <DEDUP_REMOVED lines=16> */
.L_x_14190:
[----:B------:R-:W-:Y:S05]  /*3b60*/  BSYNC B2 ;  /* 0x0000000000027941 */ /* 0x000fea0003800000 */
.L_x_14189:
        /* <DEDUP_REMOVED lines=44> */
.L_x_14188:
[----:B------:R-:W-:Y:S05]  /*3e30*/  BSYNC B1 ;  /* 0x0000000000017941 */ /* 0x000fea0003800000 */
.L_x_14187:
        /* <DEDUP_REMOVED lines=19> */
.L_x_14192:
[----:B------:R-:W-:Y:S02]  /*3f70*/  IMAD.MOV.U32 R62, RZ, RZ, R4 ;  /* 0x000000ffff3e7224 */ /* 0x000fe400078e0004 */
.L_x_14193:
[----:B------:R-:W-:Y:S05]  /*3f80*/  BSYNC B1 ;  /* 0x0000000000017941 */ /* 0x000fea0003800000 */
.L_x_14191:
        /* <DEDUP_REMOVED lines=16> */
.L_x_14197:
[----:B------:R-:W-:Y:S05]  /*4090*/  BSYNC B2 ;  /* 0x0000000000027941 */ /* 0x000fea0003800000 */
.L_x_14196:
        /* <DEDUP_REMOVED lines=44> */
.L_x_14195:
[----:B------:R-:W-:Y:S05]  /*4360*/  BSYNC B1 ;  /* 0x0000000000017941 */ /* 0x000fea0003800000 */
.L_x_14194:
        /* <DEDUP_REMOVED lines=19> */
.L_x_14199:
[----:B------:R-:W-:Y:S02]  /*44a0*/  IMAD.MOV.U32 R62, RZ, RZ, R4 ;  /* 0x000000ffff3e7224 */ /* 0x000fe400078e0004 */
.L_x_14200:
[----:B------:R-:W-:Y:S05]  /*44b0*/  BSYNC B1 ;  /* 0x0000000000017941 */ /* 0x000fea0003800000 */
.L_x_14198:
        /* <DEDUP_REMOVED lines=16> */
.L_x_14204:
[----:B------:R-:W-:Y:S05]  /*45c0*/  BSYNC B2 ;  /* 0x0000000000027941 */ /* 0x000fea0003800000 */
.L_x_14203:
        /* <DEDUP_REMOVED lines=44> */
.L_x_14202:
[----:B------:R-:W-:Y:S05]  /*4890*/  BSYNC B1 ;  /* 0x0000000000017941 */ /* 0x000fea0003800000 */
.L_x_14201:
[----:B------:R-:W0:Y:S01]  /*48a0*/  I2F.U32 R59, R62 ;  /* 0x0000003e003b7306 */ /* 0x000e220000201000 */
[----:B------:R-:W-:Y:S01]  /*48b0*/  FMUL.FTZ R11, R11, R67 ;  /* 0x000000430b0b7220 */ /* 0x000fe20000410000 */
[----:B------:R-:W-:Y:S02]  /*48c0*/  SEL R71, RZ, 0x10000, P4 ;  /* 0x00010000ff477807 */ /* 0x000fe40002000000 */
[----:B------:R-:W-:Y:S01]  /*48d0*/  SEL R70, RZ, 0x100, P3 ;  /* 0x00000100ff467807 */ /* 0x000fe20001800000 */
[----:B------:R-:W-:Y:S01]  /*48e0*/  FMUL.FTZ R11, R11, c[0x0][0x1e8] ;  /* 0x00007a000b0b7a20 */ /* 0x000fe20000410000 */
[----:B------:R-:W-:Y:S02]  /*48f0*/  SHF.L.U32 R69, R57, 0x4, RZ ;  /* 0x0000000439457819 */ /* 0x000fe400000006ff */
[----:B------:R-:W-:-:S02]  /*4900*/  SHF.R.U32.HI R68, RZ, 0x1c, R57 ;  /* 0x0000001cff447819 */ /* 0x000fc40000011639 */
[----:B------:R-:W-:Y:S02]  /*4910*/  IADD3 R58, P6, R69, c[0x0][0x188], RZ ;  /* 0x00006200453a7a10 */ /* 0x000fe40007fde0ff */
[----:B------:R-:W-:Y:S01]  /*4920*/  IADD3 R73, R63, 0x60, RZ ;  /* 0x000000603f497810 */ /* 0x000fe20007ffe0ff */
[----:B0-----:R-:W-:-:S05]  /*4930*/  FFMA.FTZ R59, R59, R66, 1.1641532182693481445e-10 ;  /* 0x2f0000003b3b7423 */ /* 0x001fca0000010042 */
[----:B------:R-:W-:Y:S02]  /*4940*/  FSETP.GTU.FTZ.AND P5, PT, R59, c[0x0][0x1e4], PT ;  /* 0x000079003b007a0b */ /* 0x000fe40003fbc000 */
[----:B------:R-:W-:Y:S02]  /*4950*/  IADD3.X R59, R68, c[0x0][0x18c], RZ, P6, !PT ;  /* 0x00006300443b7a10 */ /* 0x000fe400037fe4ff */
[----:B------:R-:W-:Y:S02]  /*4960*/  SEL R62, RZ, 0x1000000, P5 ;  /* 0x01000000ff3e7807 */ /* 0x000fe40002800000 */
[----:B------:R-:W-:Y:S02]  /*4970*/  FSEL R11, R11, RZ, !P5 ;  /* 0x000000ff0b0b7208 */ /* 0x000fe40006800000 */
[----:B------:R-:W-:Y:S02]  /*4980*/  IADD3 R62, R70, R62, R71 ;  /* 0x0000003e463e7210 */ /* 0x000fe40007ffe047 */
[----:B------:R-:W-:Y:S01]  /*4990*/  SEL R71, RZ, 0x1, P2 ;  /* 0x00000001ff477807 */ /* 0x000fe20001000000 */
[----:B------:R-:W-:Y:S01]  /*49a0*/  @P1 FADD.FTZ R11, R23, R11 ;  /* 0x0000000b170b1221 */ /* 0x000fe20000010000 */
[----:B------:R-:W-:-:S03]  /*49b0*/  LEA R74, P2, R57, c[0x0][0x190], 0x2 ;  /* 0x00006400394a7a11 */ /* 0x000fc600078410ff */
[----:B------:R-:W-:Y:S01]  /*49c0*/  IMAD.IADD R77, R62, 0x1, R71 ;  /* 0x000000013e4d7824 */ /* 0x000fe200078e0247 */
[----:B------:R-:W-:Y:S01]  /*49d0*/  LEA.HI.X R75, R57, c[0x0][0x194], RZ, 0x2, P2 ;  /* 0x00006500394b7a11 */ /* 0x000fe200010f14ff */
[C---:B------:R-:W-:Y:S01]  /*49e0*/  IMAD.WIDE.U32 R56, R73.reuse, R56, c[0x0][0x170] ;  /* 0x00005c0049387625 */ /* 0x040fe200078e0038 */
[----:B------:R0:W-:Y:S01]  /*49f0*/  STG.E.128 [R58.64], R8 ;  /* 0x000000083a007986 */ /* 0x0001e2000c101d06 */
[----:B------:R-:W-:-:S03]  /*4a00*/  @P0 LEA R70, P2, R73, c[0x0][0x180], 0x4 ;  /* 0x0000600049460a11 */ /* 0x000fc600078420ff */
[----:B------:R1:W-:Y:S01]  /*4a10*/  STG.E [R74.64], R77 ;  /* 0x0000004d4a007986 */ /* 0x0003e2000c101906 */
[----:B------:R-:W-:-:S05]  /*4a20*/  @P0 LEA.HI.X R71, R73, c[0x0][0x184], RZ, 0x4, P2 ;  /* 0x0000610049470a11 */ /* 0x000fca00010f24ff */
[----:B------:R1:W5:Y:S04]  /*4a30*/  @P0 LDG.E.128 R20, [R70.64] ;  /* 0x0000000646140981 */ /* 0x000368000c1e1d00 */
        /* <DEDUP_REMOVED lines=13> */
.L_x_14206:
[----:B-1----:R-:W-:Y:S02]  /*4b10*/  IMAD.MOV.U32 R62, RZ, RZ, R4 ;  /* 0x000000ffff3e7224 */ /* 0x002fe400078e0004 */
.L_x_14207:
[----:B------:R-:W-:Y:S05]  /*4b20*/  BSYNC B1 ;  /* 0x0000000000017941 */ /* 0x000fea0003800000 */
.L_x_14205:
        /* <DEDUP_REMOVED lines=16> */
.L_x_14211:
[----:B------:R-:W-:Y:S05]  /*4c30*/  BSYNC B2 ;  /* 0x0000000000027941 */ /* 0x000fea0003800000 */
.L_x_14210:
        /* <DEDUP_REMOVED lines=44> */
.L_x_14209:
[----:B------:R-:W-:Y:S05]  /*4f00*/  BSYNC B1 ;  /* 0x0000000000017941 */ /* 0x000fea0003800000 */
.L_x_14208:
        /* <DEDUP_REMOVED lines=19> */
.L_x_14213:
[----:B------:R-:W-:Y:S02]  /*5040*/  IMAD.MOV.U32 R62, RZ, RZ, R4 ;  /* 0x000000ffff3e7224 */ /* 0x000fe400078e0004 */
.L_x_14214:
[----:B------:R-:W-:Y:S05]  /*5050*/  BSYNC B1 ;  /* 0x0000000000017941 */ /* 0x000fea0003800000 */
.L_x_14212:
        /* <DEDUP_REMOVED lines=16> */
.L_x_14218:
[----:B------:R-:W-:Y:S05]  /*5160*/  BSYNC B2 ;  /* 0x0000000000027941 */ /* 0x000fea0003800000 */
.L_x_14217:
        /* <DEDUP_REMOVED lines=44> */
.L_x_14216:
[----:B------:R-:W-:Y:S05]  /*5430*/  BSYNC B1 ;  /* 0x0000000000017941 */ /* 0x000fea0003800000 */
.L_x_14215:
        /* <DEDUP_REMOVED lines=19> */
.L_x_14220:
[----:B------:R-:W-:Y:S02]  /*5570*/  IMAD.MOV.U32 R72, RZ, RZ, R4 ;  /* 0x000000ffff487224 */ /* 0x000fe400078e0004 */
.L_x_14221:
[----:B------:R-:W-:Y:S05]  /*5580*/  BSYNC B1 ;  /* 0x0000000000017941 */ /* 0x000fea0003800000 */
.L_x_14219:
        /* <DEDUP_REMOVED lines=16> */
.L_x_14225:
[----:B------:R-:W-:Y:S05]  /*5690*/  BSYNC B2 ;  /* 0x0000000000027941 */ /* 0x000fea0003800000 */
.L_x_14224:
        /* <DEDUP_REMOVED lines=44> */
.L_x_14223:
[----:B------:R-:W-:Y:S05]  /*5960*/  BSYNC B1 ;  /* 0x0000000000017941 */ /* 0x000fea0003800000 */
.L_x_14222:
        /* <DEDUP_REMOVED lines=19> */
.L_x_14227:
[----:B------:R-:W-:Y:S02]  /*5aa0*/  IMAD.MOV.U32 R72, RZ, RZ, R4 ;  /* 0x000000ffff487224 */ /* 0x000fe400078e0004 */
.L_x_14228:
[----:B------:R-:W-:Y:S05]  /*5ab0*/  BSYNC B1 ;  /* 0x0000000000017941 */ /* 0x000fea0003800000 */
.L_x_14226:
        /* <DEDUP_REMOVED lines=16> */
.L_x_14232:
[----:B------:R-:W-:Y:S05]  /*5bc0*/  BSYNC B2 ;  /* 0x0000000000027941 */ /* 0x000fea0003800000 */
.L_x_14231:
        /* <DEDUP_REMOVED lines=44> */
.L_x_14230:
[----:B------:R-:W-:Y:S05]  /*5e90*/  BSYNC B1 ;  /* 0x0000000000017941 */ /* 0x000fea0003800000 */
.L_x_14229:
[----:B------:R0:W1:Y:S01]  /*5ea0*/  I2F.U32 R71, R72 ;  /* 0x0000004800477306 */ /* 0x0000620000201000 */
[----:B------:R-:W-:Y:S01]  /*5eb0*/  FMUL.FTZ R59, R59, R67 ;  /* 0x000000433b3b7220 */ /* 0x000fe20000410000 */
[----:B------:R-:W-:Y:S02]  /*5ec0*/  SEL R67, RZ, 0x10000, P3 ;  /* 0x00010000ff437807 */ /* 0x000fe40001800000 */
[----:B------:R-:W-:Y:S01]  /*5ed0*/  SHF.R.U32.HI R70, RZ, 0x1c, R73 ;  /* 0x0000001cff467819 */ /* 0x000fe20000011649 */
[----:B------:R-:W-:Y:S01]  /*5ee0*/  FMUL.FTZ R59, R59, c[0x0][0x1e8] ;  /* 0x00007a003b3b7a20 */ /* 0x000fe20000410000 */
[----:B0-----:R-:W-:Y:S01]  /*5ef0*/  SEL R72, RZ, 0x100, P2 ;  /* 0x00000100ff487807 */ /* 0x001fe20001000000 */
[----:B-1----:R-:W-:-:S05]  /*5f00*/  FFMA.FTZ R71, R71, R66, 1.1641532182693481445e-10 ;  /* 0x2f00000047477423 */ /* 0x002fca0000010042 */
[----:B------:R-:W-:Y:S02]  /*5f10*/  FSETP.GTU.FTZ.AND P4, PT, R71, c[0x0][0x1e4], PT ;  /* 0x0000790047007a0b */ /* 0x000fe40003f9c000 */
[----:B------:R-:W-:Y:S02]  /*5f20*/  SHF.L.U32 R71, R73, 0x4, RZ ;  /* 0x0000000449477819 */ /* 0x000fe400000006ff */
[----:B------:R-:W-:Y:S02]  /*5f30*/  SEL R66, RZ, 0x1000000, P4 ;  /* 0x01000000ff427807 */ /* 0x000fe40002000000 */
[----:B------:R-:W-:Y:S02]  /*5f40*/  FSEL R59, R59, RZ, !P4 ;  /* 0x000000ff3b3b7208 */ /* 0x000fe40006000000 */
[----:B------:R-:W-:Y:S01]  /*5f50*/  IADD3 R66, R72, R66, R67 ;  /* 0x0000004248427210 */ /* 0x000fe20007ffe043 */
[----:B------:R-:W-:Y:S01]  /*5f60*/  FADD.FTZ R72, RZ, R16 ;  /* 0x00000010ff487221 */ /* 0x000fe20000010000 */
[----:B------:R-:W-:Y:S01]  /*5f70*/  SEL R67, RZ, 0x1, P0 ;  /* 0x00000001ff437807 */ /* 0x000fe20000000000 */
[----:B------:R-:W-:Y:S01]  /*5f80*/  @P1 FADD.FTZ R59, R23, R59 ;  /* 0x0000003b173b1221 */ /* 0x000fe20000010000 */
[----:B------:R-:W-:-:S02]  /*5f90*/  IADD3 R74, P5, R71, c[0x0][0x188], RZ ;  /* 0x00006200474a7a10 */ /* 0x000fc40007fbe0ff */
[----:B------:R-:W-:Y:S01]  /*5fa0*/  ISETP.NE.AND P1, PT, R65, RZ, PT ;  /* 0x000000ff4100720c */ /* 0x000fe20003f25270 */
[----:B------:R-:W-:Y:S01]  /*5fb0*/  IMAD.IADD R77, R66, 0x1, R67 ;  /* 0x00000001424d7824 */ /* 0x000fe200078e0243 */
[C---:B------:R-:W-:Y:S02]  /*5fc0*/  LEA R66, P0, R73.reuse, c[0x0][0x190], 0x2 ;  /* 0x0000640049427a11 */ /* 0x040fe400078010ff */
[----:B------:R-:W-:Y:S02]  /*5fd0*/  IADD3.X R75, R70, c[0x0][0x18c], RZ, P5, !PT ;  /* 0x00006300464b7a10 */ /* 0x000fe40002ffe4ff */
[----:B------:R-:W-:Y:S01]  /*5fe0*/  LEA.HI.X R67, R73, c[0x0][0x194], RZ, 0x2, P0 ;  /* 0x0000650049437a11 */ /* 0x000fe200000f14ff */
[----:B------:R-:W-:Y:S02]  /*5ff0*/  FADD.FTZ R73, R17, R72 ;  /* 0x0000004811497221 */ /* 0x000fe40000010000 */
[----:B------:R-:W-:Y:S02]  /*6000*/  STG.E.128 [R74.64], R56 ;  /* 0x000000384a007986 */ /* 0x000fe4000c101d06 */
[----:B------:R-:W-:-:S02]  /*6010*/  FADD.FTZ R72, R18, R73 ;  /* 0x0000004912487221 */ /* 0x000fc40000010000 */
[----:B------:R0:W-:Y:S02]  /*6020*/  STG.E [R66.64], R77 ;  /* 0x0000004d42007986 */ /* 0x0001e4000c101906 */
        /* <DEDUP_REMOVED lines=15> */
.L_x_14237:
        /* <DEDUP_REMOVED lines=52> */
.L_x_14238:
[----:B-1----:R-:W-:Y:S01]  /*6460*/  FADD.FTZ R74, R72, R73 ;  /* 0x00000049484a7221 */ /* 0x002fe20000010000 */
        /* <DEDUP_REMOVED lines=9> */
[----:B------:R-:W1:Y:S01]  /*6500*/  MUFU.RSQ R67, R67 ;  /* 0x0000004300437308 */ /* 0x000e620000001400 */
[----:B------:R2:W-:Y:S01]  /*6510*/  @!P1 STG.E [R76.64], R65 ;  /* 0x000000414c009986 */ /* 0x0005e2000c101906 */
[--C-:B------:R-:W-:Y:S02]  /*6520*/  FADD.FTZ R18, R18, -R74.reuse ;  /* 0x8000004a12127221 */ /* 0x100fe40000010000 */
[--C-:B------:R-:W-:Y:S02]  /*6530*/  FADD.FTZ R19, R19, -R74.reuse ;  /* 0x8000004a13137221 */ /* 0x100fe40000010000 */
[----:B------:R-:W-:Y:S02]  /*6540*/  FADD.FTZ R16, R16, -R74 ;  /* 0x8000004a10107221 */ /* 0x000fe40000010000 */
[----:B0-----:R-:W-:-:S04]  /*6550*/  @!P1 IMAD.WIDE R72, R61, R66, c[0x0][0x1a8] ;  /* 0x00006a003d489625 */ /* 0x001fc800078e0242 */
[--C-:B------:R-:W-:Y:S01]  /*6560*/  FADD.FTZ R14, R14, -R74.reuse ;  /* 0x8000004a0e0e7221 */ /* 0x100fe20000010000 */
[----:B--2---:R-:W-:Y:S01]  /*6570*/  MOV R65, 0x10 ;  /* 0x0000001000417802 */ /* 0x004fe20000000f00 */
[----:B------:R-:W-:Y:S02]  /*6580*/  FADD.FTZ R76, R17, -R74 ;  /* 0x8000004a114c7221 */ /* 0x000fe40000010000 */
[C---:B-1----:R-:W-:Y:S01]  /*6590*/  FMUL.FTZ R17, R67.reuse, R18 ;  /* 0x0000001243117220 */ /* 0x042fe20000410000 */
[----:B------:R0:W-:Y:S01]  /*65a0*/  @!P1 STG.E [R72.64], R67 ;  /* 0x0000004348009986 */ /* 0x0001e2000c101906 */
[C---:B------:R-:W-:Y:S02]  /*65b0*/  FMUL.FTZ R19, R67.reuse, R19 ;  /* 0x0000001343137220 */ /* 0x040fe40000410000 */
[C---:B------:R-:W-:Y:S02]  /*65c0*/  FMUL.FTZ R75, R67.reuse, R16 ;  /* 0x00000010434b7220 */ /* 0x040fe40000410000 */
[----:B------:R-:W-:-:S02]  /*65d0*/  FMUL.FTZ R76, R67, R76 ;  /* 0x0000004c434c7220 */ /* 0x000fc40000410000 */
[----:B------:R-:W-:Y:S02]  /*65e0*/  FFMA.FTZ R18, R38, R17, R54 ;  /* 0x0000001126127223 */ /* 0x000fe40000010036 */
[----:B------:R-:W-:Y:S02]  /*65f0*/  FFMA.FTZ R19, R39, R19, R55 ;  /* 0x0000001327137223 */ /* 0x000fe40000010037 */
[----:B------:R-:W-:Y:S02]  /*6600*/  FFMA.FTZ R17, R37, R76, R53 ;  /* 0x0000004c25117223 */ /* 0x000fe40000010035 */
[----:B------:R-:W-:Y:S02]  /*6610*/  FFMA.FTZ R16, R36, R75, R52 ;  /* 0x0000004b24107223 */ /* 0x000fe40000010034 */
[----:B0-----:R-:W-:-:S04]  /*6620*/  IMAD.WIDE.U32 R72, R63, R65, c[0x0][0x208] ;  /* 0x000082003f487625 */ /* 0x001fc800078e0041 */
[--C-:B------:R-:W-:Y:S01]  /*6630*/  FADD.FTZ R76, R13, -R74.reuse ;  /* 0x8000004a0d4c7221 */ /* 0x100fe20000010000 */
[----:B------:R0:W-:Y:S01]  /*6640*/  STG.E.128 [R72.64], R16 ;  /* 0x0000001048007986 */ /* 0x0001e2000c101d06 */
[--C-:B------:R-:W-:Y:S02]  /*6650*/  FADD.FTZ R13, R8, -R74.reuse ;  /* 0x8000004a080d7221 */ /* 0x100fe40000010000 */
[--C-:B------:R-:W-:Y:S02]  /*6660*/  FADD.FTZ R8, R9, -R74.reuse ;  /* 0x8000004a09087221 */ /* 0x100fe40000010000 */
[--C-:B------:R-:W-:Y:S02]  /*6670*/  FADD.FTZ R11, R11, -R74.reuse ;  /* 0x8000004a0b0b7221 */ /* 0x100fe40000010000 */
[--C-:B------:R-:W-:Y:S02]  /*6680*/  FADD.FTZ R12, R12, -R74.reuse ;  /* 0x8000004a0c0c7221 */ /* 0x100fe40000010000 */
[----:B------:R-:W-:-:S02]  /*6690*/  FADD.FTZ R10, R10, -R74 ;  /* 0x8000004a0a0a7221 */ /* 0x000fc40000010000 */
[--C-:B------:R-:W-:Y:S01]  /*66a0*/  FADD.FTZ R9, R56, -R74.reuse ;  /* 0x8000004a38097221 */ /* 0x100fe20000010000 */
[----:B------:R-:W-:Y:S01]  /*66b0*/  IADD3 R56, P0, R69, c[0x0][0x208], RZ ;  /* 0x0000820045387a10 */ /* 0x000fe20007f1e0ff */
[--C-:B------:R-:W-:Y:S02]  /*66c0*/  FADD.FTZ R15, R15, -R74.reuse ;  /* 0x8000004a0f0f7221 */ /* 0x100fe40000010000 */
[--C-:B------:R-:W-:Y:S02]  /*66d0*/  FADD.FTZ R57, R57, -R74.reuse ;  /* 0x8000004a39397221 */ /* 0x100fe40000010000 */
[----:B------:R-:W-:Y:S02]  /*66e0*/  FMUL.FTZ R69, R67, R14 ;  /* 0x0000000e43457220 */ /* 0x000fe40000410000 */
[--C-:B0-----:R-:W-:Y:S01]  /*66f0*/  FADD.FTZ R16, R58, -R74.reuse ;  /* 0x8000004a3a107221 */ /* 0x101fe20000010000 */
[----:B------:R-:W-:Y:S01]  /*6700*/  IADD3 R58, P1, R71, c[0x0][0x208], RZ ;  /* 0x00008200473a7a10 */ /* 0x000fe20007f3e0ff */
[----:B------:R-:W-:-:S02]  /*6710*/  FADD.FTZ R74, R59, -R74 ;  /* 0x8000004a3b4a7221 */ /* 0x000fc40000010000 */
[C---:B------:R-:W-:Y:S01]  /*6720*/  FMUL.FTZ R17, R67.reuse, R13 ;  /* 0x0000000d43117220 */ /* 0x040fe20000410000 */
[----:B------:R-:W-:Y:S01]  /*6730*/  IADD3.X R59, R70, c[0x0][0x20c], RZ, P1, !PT ;  /* 0x00008300463b7a10 */ /* 0x000fe20000ffe4ff */
[C---:B------:R-:W-:Y:S02]  /*6740*/  FMUL.FTZ R14, R67.reuse, R11 ;  /* 0x0000000b430e7220 */ /* 0x040fe40000410000 */
[C---:B------:R-:W-:Y:S02]  /*6750*/  FMUL.FTZ R19, R67.reuse, R12 ;  /* 0x0000000c43137220 */ /* 0x040fe40000410000 */
[C---:B------:R-:W-:Y:S02]  /*6760*/  FMUL.FTZ R13, R67.reuse, R10 ;  /* 0x0000000a430d7220 */ /* 0x040fe40000410000 */
[C---:B------:R-:W-:Y:S02]  /*6770*/  FMUL.FTZ R76, R67.reuse, R76 ;  /* 0x0000004c434c7220 */ /* 0x040fe40000410000 */
[----:B------:R-:W-:-:S02]  /*6780*/  FMUL.FTZ R18, R67, R15 ;  /* 0x0000000f43127220 */ /* 0x000fc40000410000 */
[C---:B------:R-:W-:Y:S02]  /*6790*/  FMUL.FTZ R12, R67.reuse, R8 ;  /* 0x00000008430c7220 */ /* 0x040fe40000410000 */
[C---:B------:R-:W-:Y:S02]  /*67a0*/  FMUL.FTZ R63, R67.reuse, R9 ;  /* 0x00000009433f7220 */ /* 0x040fe40000410000 */
[C---:B------:R-:W-:Y:S01]  /*67b0*/  FMUL.FTZ R72, R67.reuse, R57 ;  /* 0x0000003943487220 */ /* 0x040fe20000410000 */
[----:B------:R-:W-:Y:S01]  /*67c0*/  IADD3.X R57, R68, c[0x0][0x20c], RZ, P0, !PT ;  /* 0x0000830044397a10 */ /* 0x000fe200007fe4ff */
[C---:B------:R-:W-:Y:S02]  /*67d0*/  FMUL.FTZ R71, R67.reuse, R16 ;  /* 0x0000001043477220 */ /* 0x040fe40000410000 */
[----:B------:R-:W-:Y:S02]  /*67e0*/  FMUL.FTZ R74, R67, R74 ;  /* 0x0000004a434a7220 */ /* 0x000fe40000410000 */
[----:B------:R-:W-:-:S02]  /*67f0*/  FFMA.FTZ R15, R31, R14, R47 ;  /* 0x0000000e1f0f7223 */ /* 0x000fc4000001002f */
[----:B------:R-:W-:Y:S02]  /*6800*/  FFMA.FTZ R14, R30, R13, R46 ;  /* 0x0000000d1e0e7223 */ /* 0x000fe4000001002e */
        /* <DEDUP_REMOVED lines=18> */
.L_x_14235:
[----:B------:R-:W-:Y:S05]  /*6930*/  BSYNC B0 ;  /* 0x0000000000007941 */ /* 0x000fea0003800000 */
.L_x_14120:
[----:B------:R-:W-:Y:S05]  /*6940*/  EXIT ;  /* 0x000000000000794d */ /* 0x000fea0003800000 */
.L_x_14233:
[----:B------:R-:W-:Y:S01]  /*6950*/  HFMA2.MMA R74, -RZ, RZ, 0, 5.9604644775390625e-08 ;  /* 0x00000001ff4a7435 */ /* 0x000fe200000001ff */
[----:B------:R-:W-:Y:S01]  /*6960*/  IMAD.MOV.U32 R73, RZ, RZ, R65 ;  /* 0x000000ffff497224 */ /* 0x000fe200078e0041 */
[----:B------:R-:W-:Y:S01]  /*6970*/  MOV R72, 0xffffffff ;  /* 0xffffffff00487802 */ /* 0x000fe20000000f00 */
[----:B------:R-:W-:Y:S01]  /*6980*/  IMAD.MOV.U32 R75, RZ, RZ, 0x1f ;  /* 0x0000001fff4b7424 */ /* 0x000fe200078e00ff */
[----:B------:R-:W-:Y:S02]  /*6990*/  MOV R66, 0x69b0 ;  /* 0x000069b000427802 */ /* 0x000fe40000000f00 */
[----:B------:R-:W-:Y:S05]  /*69a0*/  CALL.REL.NOINC `($__internal_153_$__cuda_sm70_shflsync_bfly_p) ;  /* 0x0000058000007944 */ /* 0x000fea0003c00000 */
[----:B01----:R-:W-:Y:S05]  /*69b0*/  BRA `(.L_x_14237) ;  /* 0xfffff76000007947 */ /* 0x003fea000383ffff */
.L_x_14234:
[----:B------:R-:W-:Y:S01]  /*69c0*/  HFMA2.MMA R75, -RZ, RZ, 0, 1.847743988037109375e-06 ;  /* 0x0000001fff4b7435 */ /* 0x000fe200000001ff */
[----:B------:R-:W-:Y:S01]  /*69d0*/  IMAD.MOV.U32 R74, RZ, RZ, 0x2 ;  /* 0x00000002ff4a7424 */ /* 0x000fe200078e00ff */
[----:B------:R-:W-:Y:S01]  /*69e0*/  MOV R66, 0x6a10 ;  /* 0x00006a1000427802 */ /* 0x000fe20000000f00 */
[----:B------:R-:W-:-:S03]  /*69f0*/  IMAD.MOV.U32 R72, RZ, RZ, -0x1 ;  /* 0xffffffffff487424 */ /* 0x000fc600078e00ff */
[----:B0-----:R-:W-:Y:S05]  /*6a00*/  CALL.REL.NOINC `($__internal_153_$__cuda_sm70_shflsync_bfly_p) ;  /* 0x0000052000007944 */ /* 0x001fea0003c00000 */
[----:B01----:R-:W-:Y:S01]  /*6a10*/  FADD.FTZ R73, R73, R72 ;  /* 0x0000004849497221 */ /* 0x003fe20000010000 */
[----:B------:R-:W-:Y:S01]  /*6a20*/  MOV R74, 0x4 ;  /* 0x00000004004a7802 */ /* 0x000fe20000000f00 */
[----:B------:R-:W-:Y:S01]  /*6a30*/  IMAD.MOV.U32 R75, RZ, RZ, 0x1f ;  /* 0x0000001fff4b7424 */ /* 0x000fe200078e00ff */
[----:B------:R-:W-:-:S02]  /*6a40*/  MOV R72, 0xffffffff ;  /* 0xffffffff00487802 */ /* 0x000fc40000000f00 */
[----:B------:R-:W-:Y:S02]  /*6a50*/  MOV R66, 0x6a70 ;  /* 0x00006a7000427802 */ /* 0x000fe40000000f00 */
[----:B------:R-:W-:Y:S05]  /*6a60*/  CALL.REL.NOINC `($__internal_153_$__cuda_sm70_shflsync_bfly_p) ;  /* 0x000004c000007944 */ /* 0x000fea0003c00000 */
[----:B0-----:R-:W-:Y:S01]  /*6a70*/  HFMA2.MMA R75, -RZ, RZ, 0, 1.847743988037109375e-06 ;  /* 0x0000001fff4b7435 */ /* 0x001fe200000001ff */
[----:B-1----:R-:W-:Y:S01]  /*6a80*/  FADD.FTZ R73, R73, R72 ;  /* 0x0000004849497221 */ /* 0x002fe20000010000 */
[----:B------:R-:W-:Y:S01]  /*6a90*/  MOV R66, 0x6ad0 ;  /* 0x00006ad000427802 */ /* 0x000fe20000000f00 */
[----:B------:R-:W-:Y:S02]  /*6aa0*/  IMAD.MOV.U32 R74, RZ, RZ, 0x8 ;  /* 0x00000008ff4a7424 */ /* 0x000fe400078e00ff */
[----:B------:R-:W-:Y:S02]  /*6ab0*/  IMAD.MOV.U32 R72, RZ, RZ, -0x1 ;  /* 0xffffffffff487424 */ /* 0x000fe400078e00ff */
[----:B------:R-:W-:Y:S05]  /*6ac0*/  CALL.REL.NOINC `($__internal_153_$__cuda_sm70_shflsync_bfly_p) ;  /* 0x0000046000007944 */ /* 0x000fea0003c00000 */
[----:B01----:R-:W-:Y:S01]  /*6ad0*/  FADD.FTZ R73, R73, R72 ;  /* 0x0000004849497221 */ /* 0x003fe20000010000 */
[----:B------:R-:W-:Y:S01]  /*6ae0*/  MOV R74, 0x10 ;  /* 0x00000010004a7802 */ /* 0x000fe20000000f00 */
[----:B------:R-:W-:Y:S01]  /*6af0*/  IMAD.MOV.U32 R75, RZ, RZ, 0x1f ;  /* 0x0000001fff4b7424 */ /* 0x000fe200078e00ff */
[----:B------:R-:W-:Y:S02]  /*6b00*/  MOV R72, 0xffffffff ;  /* 0xffffffff00487802 */ /* 0x000fe40000000f00 */
[----:B------:R-:W-:-:S02]  /*6b10*/  MOV R66, 0x6b30 ;  /* 0x00006b3000427802 */ /* 0x000fc40000000f00 */
[----:B------:R-:W-:Y:S05]  /*6b20*/  CALL.REL.NOINC `($__internal_153_$__cuda_sm70_shflsync_bfly_p) ;  /* 0x0000040000007944 */ /* 0x000fea0003c00000 */
[----:B-1----:R-:W-:Y:S01]  /*6b30*/  FADD.FTZ R65, R73, R72 ;  /* 0x0000004849417221 */ /* 0x002fe20000010000 */
        /* <DEDUP_REMOVED lines=34> */
[----:B------:R-:W-:-:S04]  /*6d60*/  FFMA.FTZ R66, R67, R67, R66 ;  /* 0x0000004343427223 */ /* 0x000fc80000010042 */
[----:B------:R-:W-:Y:S01]  /*6d70*/  FFMA.FTZ R73, R73, R73, R66 ;  /* 0x0000004949497223 */ /* 0x000fe20000010042 */
[----:B------:R-:W-:Y:S02]  /*6d80*/  MOV R66, 0x6da0 ;  /* 0x00006da000427802 */ /* 0x000fe40000000f00 */
[----:B------:R-:W-:Y:S05]  /*6d90*/  CALL.REL.NOINC `($__internal_153_$__cuda_sm70_shflsync_bfly_p) ;  /* 0x0000019000007944 */ /* 0x000fea0003c00000 */
[----:B01----:R-:W-:Y:S01]  /*6da0*/  FADD.FTZ R73, R73, R72 ;  /* 0x0000004849497221 */ /* 0x003fe20000010000 */
[----:B------:R-:W-:Y:S01]  /*6db0*/  MOV R74, 0x2 ;  /* 0x00000002004a7802 */ /* 0x000fe20000000f00 */
[----:B------:R-:W-:Y:S01]  /*6dc0*/  IMAD.MOV.U32 R75, RZ, RZ, 0x1f ;  /* 0x0000001fff4b7424 */ /* 0x000fe200078e00ff */
[----:B------:R-:W-:Y:S02]  /*6dd0*/  MOV R72, 0xffffffff ;  /* 0xffffffff00487802 */ /* 0x000fe40000000f00 */
[----:B------:R-:W-:Y:S02]  /*6de0*/  MOV R66, 0x6e00 ;  /* 0x00006e0000427802 */ /* 0x000fe40000000f00 */
[----:B------:R-:W-:Y:S05]  /*6df0*/  CALL.REL.NOINC `($__internal_153_$__cuda_sm70_shflsync_bfly_p) ;  /* 0x0000013000007944 */ /* 0x000fea0003c00000 */
[----:B0-----:R-:W-:Y:S01]  /*6e00*/  HFMA2.MMA R75, -RZ, RZ, 0, 1.847743988037109375e-06 ;  /* 0x0000001fff4b7435 */ /* 0x001fe200000001ff */
[----:B-1----:R-:W-:Y:S01]  /*6e10*/  FADD.FTZ R73, R73, R72 ;  /* 0x0000004849497221 */ /* 0x002fe20000010000 */
[----:B------:R-:W-:Y:S01]  /*6e20*/  MOV R66, 0x6e60 ;  /* 0x00006e6000427802 */ /* 0x000fe20000000f00 */
[----:B------:R-:W-:Y:S02]  /*6e30*/  IMAD.MOV.U32 R74, RZ, RZ, 0x4 ;  /* 0x00000004ff4a7424 */ /* 0x000fe400078e00ff */
[----:B------:R-:W-:-:S02]  /*6e40*/  IMAD.MOV.U32 R72, RZ, RZ, -0x1 ;  /* 0xffffffffff487424 */ /* 0x000fc400078e00ff */
[----:B------:R-:W-:Y:S05]  /*6e50*/  CALL.REL.NOINC `($__internal_153_$__cuda_sm70_shflsync_bfly_p) ;  /* 0x000000d000007944 */ /* 0x000fea0003c00000 */
        /* <DEDUP_REMOVED lines=12> */
[----:B01----:R-:W-:Y:S05]  /*6f20*/  BRA `(.L_x_14238) ;  /* 0xfffff53000007947 */ /* 0x003fea000383ffff */
        .weak           $__internal_153_$__cuda_sm70_shflsync_bfly_p
        .type           $__internal_153_$__cuda_sm70_shflsync_bfly_p,@function
        .size           $__internal_153_$__cuda_sm70_shflsync_bfly_p,(.L_x_15345 - $__internal_153_$__cuda_sm70_shflsync_bfly_p)
$__internal_153_$__cuda_sm70_shflsync_bfly_p:
[----:B------:R-:W-:Y:S01]  /*6f30*/  MOV R67, 0x0 ;  /* 0x0000000000437802 */ /* 0x000fe20000000f00 */
[----:B------:R-:W-:Y:S04]  /*6f40*/  WARPSYNC R72 ;  /* 0x0000004800007348 */ /* 0x000fe80003800000 */
[----:B------:R0:W1:Y:S01]  /*6f50*/  SHFL.BFLY PT, R72, R73, R74, R75 ;  /* 0x0c00004a49487389 */ /* 0x00006200000e004b */
[----:B------:R-:W-:Y:S05]  /*6f60*/  RET.REL.NODEC R66 `(_ZN10layer_norm13ln_fwd_kernelINS_13Kernel_traitsIfffffjLj512ELj1ELj4ELj1ELj16ENS_18Kernel_traits_baseILj512EfffffjLj128EEEEELb1ELb0ELb0ELb1EEEvNS_9FwdParamsE) ;  /* 0xffff909042007950 */ /* 0x000fea0003c3ffff */
.L_x_14239:
        /* <DEDUP_REMOVED lines=9> */
.L_x_15345:


//--------------------- .text._ZN10layer_norm13ln_fwd_kernelINS_13Kernel_traitsIfffffjLj512ELj1ELj4ELj1ELj16ENS_18Kernel_traits_baseILj512EfffffjLj128EEEEELb1ELb0ELb1ELb0EEEvNS_9FwdParamsE --------------------------
	.section	.text._ZN10layer_norm13ln_fwd_kernelINS_13Kernel_traitsIfffffjLj512ELj1ELj4ELj1ELj16ENS_18Kernel_traits_baseILj512EfffffjLj128EEEEELb1ELb0ELb1ELb0EEEvNS_9FwdParamsE,"ax",@progbits
	.sectioninfo	@"SHI_REGISTERS=90"
	.align	128
        .global         _ZN10layer_norm13ln_fwd_kernelINS_13Kernel_traitsIfffffjLj512ELj1ELj4ELj1ELj16ENS_18Kernel_traits_baseILj512EfffffjLj128EEEEELb1ELb0ELb1ELb0EEEvNS_9FwdParamsE
        .type           _ZN10layer_norm13ln_fwd_kernelINS_13Kernel_traitsIfffffjLj512ELj1ELj4ELj1ELj16ENS_18Kernel_traits_baseILj512EfffffjLj128EEEEELb1ELb0ELb1ELb0EEEvNS_9FwdParamsE,@function
        .size           _ZN10layer_norm13ln_fwd_kernelINS_13Kernel_traitsIfffffjLj512ELj1ELj4ELj1ELj16ENS_18Kernel_traits_baseILj512EfffffjLj128EEEEELb1ELb0ELb1ELb0EEEvNS_9FwdParamsE,(.L_x_15346 - _ZN10layer_norm13ln_fwd_kernelINS_13Kernel_traitsIfffffjLj512ELj1ELj4ELj1ELj16ENS_18Kernel_traits_baseILj512EfffffjLj128EEEEELb1ELb0ELb1ELb0EEEvNS_9FwdParamsE)
        .other          _ZN10layer_norm13ln_fwd_kernelINS_13Kernel_traitsIfffffjLj512ELj1ELj4ELj1ELj16ENS_18Kernel_traits_baseILj512EfffffjLj128EEEEELb1ELb0ELb1ELb0EEEvNS_9FwdParamsE,@"STO_CUDA_ENTRY STV_DEFAULT"
_ZN10layer_norm13ln_fwd_kernelINS_13Kernel_traitsIfffffjLj512ELj1ELj4ELj1ELj16ENS_18Kernel_traits_baseILj512EfffffjLj128EEEEELb1ELb0ELb1ELb0EEEvNS_9FwdParamsE:
.text._ZN10layer_norm13ln_fwd_kernelINS_13Kernel_traitsIfffffjLj512ELj1ELj4ELj1ELj16ENS_18Kernel_traits_baseILj512EfffffjLj128EEEEELb1ELb0ELb1ELb0EEEvNS_9FwdParamsE:
        /* <DEDUP_REMOVED lines=41> */
[----:B------:R-:W-:Y:S02]  /*0290*/  UIADD3 UR17, UR4, 0x1715609d, URZ ;  /* 0x1715609d04117890 */ /* 0x000fe4000fffe03f */
        /* <DEDUP_REMOVED lines=59> */
.L_x_14241:
[----:B------:R-:W-:Y:S05]  /*0650*/  BSYNC B0 ;  /* 0x0000000000007941 */ /* 0x000fea0003800000 */
.L_x_14240:
        /* <DEDUP_REMOVED lines=13> */
.L_x_14243:
[----:B------:R-:W-:Y:S05]  /*0730*/  BSYNC B0 ;  /* 0x0000000000007941 */ /* 0x000fea0003800000 */
.L_x_14242:
        /* <DEDUP_REMOVED lines=13> */
.L_x_14245:
[----:B------:R-:W-:Y:S05]  /*0810*/  BSYNC B0 ;  /* 0x0000000000007941 */ /* 0x000fea0003800000 */
.L_x_14244:
[----:B------:R-:W-:Y:S01]  /*0820*/  BSSY B0, `(.L_x_14246) ;  /* 0x000000c000007945 */ /* 0x000fe20003800000 */
[----:B------:R-:W-:Y:S05]  /*0830*/  @!P1 BRA `(.L_x_14247) ;  /* 0x000000a000009947 */ /* 0x000fea0003800000 */
[----:B------:R-:W-:Y:S01]  /*0840*/  ISETP.NE.U32.AND P2, PT, RZ, c[0x0][0x218], PT ;  /* 0x00008600ff007a0c */ /* 0x000fe20003f45070 */
[----:B------:R-:W-:Y:S01]  /*0850*/  IMAD.MOV.U32 R37, RZ, RZ, 0x10 ;  /* 0x00000010ff257424 */ /* 0x000fe200078e00ff */
[----:B------:R-:W-:Y:S01]  /*0860*/  CS2R R34, SRZ ;  /* 0x0000000000227805 */ /* 0x000fe2000001ff00 */
[----:B0-----:R-:W-:Y:S01]  /*0870*/  CS2R R32, SRZ ;  /* 0x0000000000207805 */ /* 0x001fe2000001ff00 */
[----:B------:R-:W-:Y:S01]  /*0880*/  ISETP.NE.AND.EX P2, PT, RZ, c[0x0][0x21c], PT, P2 ;  /* 0x00008700ff007a0c */ /* 0x000fe20003f45320 */
[----:B------:R-:W-:-:S12]  /*0890*/  IMAD.WIDE.U32 R36, R38, R37, c[0x0][0x1b0] ;  /* 0x00006c0026247625 */ /* 0x000fd800078e0025 */
[----:B------:R-:W-:-:S04]  /*08a0*/  @P2 LEA R46, P3, R38, c[0x0][0x218], 0x4 ;  /* 0x00008600262e2a11 */ /* 0x000fc800078620ff */
[----:B------:R-:W-:Y:S02]  /*08b0*/  @P2 LEA.HI.X R47, R38, c[0x0][0x21c], RZ, 0x4, P3 ;  /* 0x00008700262f2a11 */ /* 0x000fe400018f24ff */
[----:B------:R-:W5:Y:S04]  /*08c0*/  LDG.E.128 R36, [R36.64] ;  /* 0x0000000624247981 */ /* 0x000f68000c1e1d00 */
[----:B------:R0:W5:Y:S03]  /*08d0*/  @P2 LDG.E.128 R32, [R46.64] ;  /* 0x000000062e202981 */ /* 0x000166000c1e1d00 */
.L_x_14247:
[----:B------:R-:W-:Y:S05]  /*08e0*/  BSYNC B0 ;  /* 0x0000000000007941 */ /* 0x000fea0003800000 */
.L_x_14246:
        /* <DEDUP_REMOVED lines=16> */
.L_x_14418:
[----:B------:R-:W-:-:S10]  /*09f0*/  HFMA2.MMA R66, -RZ, RZ, 0, 2.384185791015625e-07 ;  /* 0x00000004ff427435 */ /* 0x000fd400000001ff */
[----:B------:R-:W-:-:S05]  /*0a00*/  IMAD.WIDE R80, R5, R66, c[0x0][0x1d0] ;  /* 0x0000740005507625 */ /* 0x000fca00078e0242 */
[----:B------:R1:W2:Y:S01]  /*0a10*/  LDG.E R67, [R80.64] ;  /* 0x0000000650437981 */ /* 0x0002a2000c1e1900 */
[----:B------:R-:W-:-:S05]  /*0a20*/  IMAD.WIDE R64, R5, R66, c[0x0][0x1d8] ;  /* 0x0000760005407625 */ /* 0x000fca00078e0242 */
[----:B-----5:R3:W5:Y:S01]  /*0a30*/  LDG.E R78, [R64.64] ;  /* 0x00000006404e7981 */ /* 0x020762000c1e1900 */
[----:B------:R-:W-:Y:S01]  /*0a40*/  IMAD R82, R5, c[0x0][0x168], RZ ;  /* 0x00005a0005527a24 */ /* 0x000fe200078e02ff */
[----:B------:R-:W-:Y:S02]  /*0a50*/  BSSY B1, `(.L_x_14249) ;  /* 0x0000198000017945 */ /* 0x000fe40003800000 */
[----:B------:R-:W4:Y:S01]  /*0a60*/  S2R R79, SR_TID.X ;  /* 0x00000000004f7919 */ /* 0x000f220000002100 */
[----:B-1----:R-:W-:Y:S01]  /*0a70*/  IMAD.MOV.U32 R81, RZ, RZ, RZ ;  /* 0x000000ffff517224 */ /* 0x002fe200078e00ff */
[----:B--2---:R-:W-:-:S13]  /*0a80*/  ISETP.GE.AND P2, PT, R67, 0x1, PT ;  /* 0x000000014300780c */ /* 0x004fda0003f46270 */
[----:B------:R-:W-:-:S05]  /*0a90*/  @P2 IADD3 R83, R67, -0x1, RZ ;  /* 0xffffffff43532810 */ /* 0x000fca0007ffe0ff */
[----:B------:R-:W-:Y:S01]  /*0aa0*/  @P2 IMAD R84, R83, c[0x0][0x168], RZ ;  /* 0x00005a0053542a24 */ /* 0x000fe200078e02ff */
[----:B------:R-:W-:-:S04]  /*0ab0*/  SHF.R.S32.HI R83, RZ, 0x1f, R82 ;  /* 0x0000001fff537819 */ /* 0x000fc80000011452 */
[----:B------:R-:W-:Y:S02]  /*0ac0*/  @P2 SHF.R.S32.HI R85, RZ, 0x1f, R84 ;  /* 0x0000001fff552819 */ /* 0x000fe40000011454 */
[----:B------:R-:W-:Y:S02]  /*0ad0*/  LEA.HI R83, R83, R82, RZ, 0x2 ;  /* 0x0000005253537211 */ /* 0x000fe400078f10ff */
[----:B------:R-:W-:Y:S02]  /*0ae0*/  @P2 LEA.HI R85, R85, R84, RZ, 0x2 ;  /* 0x0000005455552211 */ /* 0x000fe400078f10ff */
[----:B----4-:R-:W-:-:S04]  /*0af0*/  LOP3.LUT R82, R79, 0x1f, RZ, 0xc0, !PT ;  /* 0x0000001f4f527812 */ /* 0x010fc800078ec0ff */
[-C--:B------:R-:W-:Y:S02]  /*0b00*/  LEA.HI.SX32 R80, R83, R82.reuse, 0x1e ;  /* 0x0000005253507211 */ /* 0x080fe400078ff2ff */
[----:B------:R-:W-:Y:S02]  /*0b10*/  @P2 LEA.HI.SX32 R81, R85, R82, 0x1e ;  /* 0x0000005255512211 */ /* 0x000fe400078ff2ff */
[----:B------:R-:W-:Y:S01]  /*0b20*/  SHF.R.S32.HI R82, RZ, 0x1f, R5 ;  /* 0x0000001fff527819 */ /* 0x000fe20000011405 */
[----:B------:R-:W-:Y:S05]  /*0b30*/  @!P0 BRA `(.L_x_14250) ;  /* 0x0000189000008947 */ /* 0x000fea0003800000 */
[----:B---3--:R-:W-:-:S04]  /*0b40*/  ISETP.NE.U32.AND P3, PT, RZ, c[0x0][0x180], PT ;  /* 0x00006000ff007a0c */ /* 0x008fc80003f65070 */
[----:B------:R-:W-:Y:S01]  /*0b50*/  ISETP.NE.AND.EX P3, PT, RZ, c[0x0][0x184], PT, P3 ;  /* 0x00006100ff007a0c */ /* 0x000fe20003f65330 */
[----:B0-----:R-:W-:-:S04]  /*0b60*/  @P2 IMAD.MOV.U32 R46, RZ, RZ, 0x10 ;  /* 0x00000010ff2e2424 */ /* 0x001fc800078e00ff */
        /* <DEDUP_REMOVED lines=24> */
.L_x_14254:
[----:B------:R-:W-:Y:S02]  /*0cf0*/  MOV R83, R70 ;  /* 0x0000004600537202 */ /* 0x000fe40000000f00 */
.L_x_14255:
[----:B------:R-:W-:Y:S05]  /*0d00*/  BSYNC B3 ;  /* 0x0000000000037941 */ /* 0x000fea0003800000 */
.L_x_14253:
        /* <DEDUP_REMOVED lines=16> */
.L_x_14259:
[----:B------:R-:W-:Y:S05]  /*0e10*/  BSYNC B4 ;  /* 0x0000000000047941 */ /* 0x000fea0003800000 */
.L_x_14258:
        /* <DEDUP_REMOVED lines=43> */
.L_x_14257:
[----:B------:R-:W-:Y:S05]  /*10d0*/  BSYNC B3 ;  /* 0x0000000000037941 */ /* 0x000fea0003800000 */
.L_x_14256:
        /* <DEDUP_REMOVED lines=9> */
.L_x_14252:
[----:B0-----:R-:W-:Y:S05]  /*1170*/  BSYNC B2 ;  /* 0x0000000000027941 */ /* 0x001fea0003800000 */
.L_x_14251:
        /* <DEDUP_REMOVED lines=18> */
.L_x_14263:
[----:B------:R-:W-:Y:S02]  /*12a0*/  IMAD.MOV.U32 R83, RZ, RZ, R70 ;  /* 0x000000ffff537224 */ /* 0x000fe400078e0046 */
.L_x_14264:
[----:B------:R-:W-:Y:S05]  /*12b0*/  BSYNC B3 ;  /* 0x0000000000037941 */ /* 0x000fea0003800000 */
.L_x_14262:
        /* <DEDUP_REMOVED lines=16> */
.L_x_14268:
[----:B------:R-:W-:Y:S05]  /*13c0*/  BSYNC B4 ;  /* 0x0000000000047941 */ /* 0x000fea0003800000 */
.L_x_14267:
        /* <DEDUP_REMOVED lines=42> */
[----:B------:R-:W-:Y:S02]  /*1670*/  LOP3.LUT R68, R73, UR26, R46, 0x96, !PT ;  /* 0x0000001a49447c12 */ /* 0x000fe4000f8e962e */
.L_x_14266:
[----:B------:R-:W-:Y:S05]  /*1680*/  BSYNC B3 ;  /* 0x0000000000037941 */ /* 0x000fea0003800000 */
.L_x_14265:
        /* <DEDUP_REMOVED lines=9> */
.L_x_14261:
[----:B------:R-:W-:Y:S05]  /*1720*/  BSYNC B2 ;  /* 0x0000000000027941 */ /* 0x000fea0003800000 */
.L_x_14260:
        /* <DEDUP_REMOVED lines=18> */
.L_x_14272:
[----:B------:R-:W-:Y:S02]  /*1850*/  IMAD.MOV.U32 R83, RZ, RZ, R70 ;  /* 0x000000ffff537224 */ /* 0x000fe400078e0046 */
.L_x_14273:
[----:B------:R-:W-:Y:S05]  /*1860*/  BSYNC B3 ;  /* 0x0000000000037941 */ /* 0x000fea0003800000 */
.L_x_14271:
        /* <DEDUP_REMOVED lines=16> */
.L_x_14277:
[----:B------:R-:W-:Y:S05]  /*1970*/  BSYNC B4 ;  /* 0x0000000000047941 */ /* 0x000fea0003800000 */
.L_x_14276:
        /* <DEDUP_REMOVED lines=44> */
.L_x_14275:
[----:B------:R-:W-:Y:S05]  /*1c40*/  BSYNC B3 ;  /* 0x0000000000037941 */ /* 0x000fea0003800000 */
.L_x_14274:
        /* <DEDUP_REMOVED lines=9> */
.L_x_14270:
[----:B------:R-:W-:Y:S05]  /*1ce0*/  BSYNC B2 ;  /* 0x0000000000027941 */ /* 0x000fea0003800000 */
.L_x_14269:
        /* <DEDUP_REMOVED lines=18> */
.L_x_14281:
[----:B------:R-:W-:Y:S02]  /*1e10*/  IMAD.MOV.U32 R83, RZ, RZ, R70 ;  /* 0x000000ffff537224 */ /* 0x000fe400078e0046 */
.L_x_14282:
[----:B------:R-:W-:Y:S05]  /*1e20*/  BSYNC B3 ;  /* 0x0000000000037941 */ /* 0x000fea0003800000 */
.L_x_14280:
        /* <DEDUP_REMOVED lines=16> */
.L_x_14286:
[----:B------:R-:W-:Y:S05]  /*1f30*/  BSYNC B4 ;  /* 0x0000000000047941 */ /* 0x000fea0003800000 */
.L_x_14285:
        /* <DEDUP_REMOVED lines=44> */
.L_x_14284:
[----:B------:R-:W-:Y:S05]  /*2200*/  BSYNC B3 ;  /* 0x0000000000037941 */ /* 0x000fea0003800000 */
.L_x_14283:
        /* <DEDUP_REMOVED lines=9> */
.L_x_14279:
[----:B------:R-:W-:Y:S05]  /*22a0*/  BSYNC B2 ;  /* 0x0000000000027941 */ /* 0x000fea0003800000 */
.L_x_14278:
        /* <DEDUP_REMOVED lines=15> */
.L_x_14288:
[----:B------:R-:W-:Y:S05]  /*23a0*/  BSYNC B2 ;  /* 0x0000000000027941 */ /* 0x000fea0003800000 */
.L_x_14287:
[----:B------:R-:W-:Y:S02]  /*23b0*/  IADD3 R80, R80, 0x20, RZ ;  /* 0x0000002050507810 */ /* 0x000fe40007ffe0ff */
[----:B------:R-:W-:Y:S02]  /*23c0*/  IADD3 R81, R81, 0x20, RZ ;  /* 0x0000002051517810 */ /* 0x000fe40007ffe0ff */
.L_x_14250:
[----:B---3--:R-:W-:Y:S05]  /*23d0*/  BSYNC B1 ;  /* 0x0000000000017941 */ /* 0x008fea0003800000 */
.L_x_14249:
[----:B------:R-:W-:Y:S01]  /*23e0*/  ISETP.NE.AND P3, PT, R76, RZ, PT ;  /* 0x000000ff4c00720c */ /* 0x000fe20003f65270 */
[----:B------:R-:W-:-:S12]  /*23f0*/  BSSY B1, `(.L_x_14289) ;  /* 0x000018b000017945 */ /* 0x000fd80003800000 */
[----:B------:R-:W-:Y:S05]  /*2400*/  @!P3 BRA `(.L_x_14290) ;  /* 0x000018900000b947 */ /* 0x000fea0003800000 */
[----:B------:R-:W-:-:S04]  /*2410*/  ISETP.NE.U32.AND P3, PT, RZ, c[0x0][0x180], PT ;  /* 0x00006000ff007a0c */ /* 0x000fc80003f65070 */
[----:B------:R-:W-:Y:S02]  /*2420*/  ISETP.NE.AND.EX P3, PT, RZ, c[0x0][0x184], PT, P3 ;  /* 0x00006100ff007a0c */ /* 0x000fe40003f65330 */
[----:B------:R-:W-:-:S11]  /*2430*/  @P2 MOV R54, 0x10 ;  /* 0x0000001000362802 */ /* 0x000fd60000000f00 */
[----:B0-----:R-:W-:-:S04]  /*2440*/  @P3 IMAD.MOV.U32 R65, RZ, RZ, 0x10 ;  /* 0x00000010ff413424 */ /* 0x001fc800078e00ff */
        /* <DEDUP_REMOVED lines=23> */
.L_x_14294:
[----:B------:R-:W-:Y:S02]  /*25c0*/  IMAD.MOV.U32 R83, RZ, RZ, R70 ;  /* 0x000000ffff537224 */ /* 0x000fe400078e0046 */
.L_x_14295:
[----:B------:R-:W-:Y:S05]  /*25d0*/  BSYNC B3 ;  /* 0x0000000000037941 */ /* 0x000fea0003800000 */
.L_x_14293:
        /* <DEDUP_REMOVED lines=16> */
.L_x_14299:
[----:B------:R-:W-:Y:S05]  /*26e0*/  BSYNC B4 ;  /* 0x0000000000047941 */ /* 0x000fea0003800000 */
.L_x_14298:
        /* <DEDUP_REMOVED lines=43> */
.L_x_14297:
[----:B------:R-:W-:Y:S05]  /*29a0*/  BSYNC B3 ;  /* 0x0000000000037941 */ /* 0x000fea0003800000 */
.L_x_14296:
        /* <DEDUP_REMOVED lines=9> */
.L_x_14292:
[----:B0-----:R-:W-:Y:S05]  /*2a40*/  BSYNC B2 ;  /* 0x0000000000027941 */ /* 0x001fea0003800000 */
.L_x_14291:
        /* <DEDUP_REMOVED lines=18> */
.L_x_14303:
[----:B------:R-:W-:Y:S02]  /*2b70*/  MOV R83, R70 ;  /* 0x0000004600537202 */ /* 0x000fe40000000f00 */
.L_x_14304:
[----:B------:R-:W-:Y:S05]  /*2b80*/  BSYNC B3 ;  /* 0x0000000000037941 */ /* 0x000fea0003800000 */
.L_x_14302:
        /* <DEDUP_REMOVED lines=16> */
.L_x_14308:
[----:B------:R-:W-:Y:S05]  /*2c90*/  BSYNC B4 ;  /* 0x0000000000047941 */ /* 0x000fea0003800000 */
.L_x_14307:
        /* <DEDUP_REMOVED lines=43> */
.L_x_14306:
[----:B------:R-:W-:Y:S05]  /*2f50*/  BSYNC B3 ;  /* 0x0000000000037941 */ /* 0x000fea0003800000 */
.L_x_14305:
        /* <DEDUP_REMOVED lines=9> */
.L_x_14301:
[----:B------:R-:W-:Y:S05]  /*2ff0*/  BSYNC B2 ;  /* 0x0000000000027941 */ /* 0x000fea0003800000 */
.L_x_14300:
        /* <DEDUP_REMOVED lines=18> */
.L_x_14312:
[----:B------:R-:W-:Y:S02]  /*3120*/  IMAD.MOV.U32 R83, RZ, RZ, R70 ;  /* 0x000000ffff537224 */ /* 0x000fe400078e0046 */
.L_x_14313:
[----:B------:R-:W-:Y:S05]  /*3130*/  BSYNC B3 ;  /* 0x0000000000037941 */ /* 0x000fea0003800000 */
.L_x_14311:
        /* <DEDUP_REMOVED lines=16> */
.L_x_14317:
[----:B------:R-:W-:Y:S05]  /*3240*/  BSYNC B4 ;  /* 0x0000000000047941 */ /* 0x000fea0003800000 */
.L_x_14316:
        /* <DEDUP_REMOVED lines=44> */
.L_x_14315:
[----:B------:R-:W-:Y:S05]  /*3510*/  BSYNC B3 ;  /* 0x0000000000037941 */ /* 0x000fea0003800000 */
.L_x_14314:
        /* <DEDUP_REMOVED lines=9> */
.L_x_14310:
[----:B------:R-:W-:Y:S05]  /*35b0*/  BSYNC B2 ;  /* 0x0000000000027941 */ /* 0x000fea0003800000 */
.L_x_14309:
        /* <DEDUP_REMOVED lines=18> */
.L_x_14321:
[----:B------:R-:W-:Y:S02]  /*36e0*/  IMAD.MOV.U32 R83, RZ, RZ, R70 ;  /* 0x000000ffff537224 */ /* 0x000fe400078e0046 */
.L_x_14322:
[----:B------:R-:W-:Y:S05]  /*36f0*/  BSYNC B3 ;  /* 0x0000000000037941 */ /* 0x000fea0003800000 */
.L_x_14320:
        /* <DEDUP_REMOVED lines=16> */
.L_x_14326:
[----:B------:R-:W-:Y:S05]  /*3800*/  BSYNC B4 ;  /* 0x0000000000047941 */ /* 0x000fea0003800000 */
.L_x_14325:
        /* <DEDUP_REMOVED lines=44> */
.L_x_14324:
[----:B------:R-:W-:Y:S05]  /*3ad0*/  BSYNC B3 ;  /* 0x0000000000037941 */ /* 0x000fea0003800000 */
.L_x_14323:
        /* <DEDUP_REMOVED lines=9> */
.L_x_14319:
[----:B------:R-:W-:Y:S05]  /*3b70*/  BSYNC B2 ;  /* 0x0000000000027941 */ /* 0x000fea0003800000 */
.L_x_14318:
        /* <DEDUP_REMOVED lines=15> */
.L_x_14328:
[----:B------:R-:W-:Y:S05]  /*3c70*/  BSYNC B2 ;  /* 0x0000000000027941 */ /* 0x000fea0003800000 */
.L_x_14327:
[----:B------:R-:W-:Y:S02]  /*3c80*/  IADD3 R80, R80, 0x20, RZ ;  /* 0x0000002050507810 */ /* 0x000fe40007ffe0ff */
[----:B------:R-:W-:Y:S02]  /*3c90*/  IADD3 R81, R81, 0x20, RZ ;  /* 0x0000002051517810 */ /* 0x000fe40007ffe0ff */
.L_x_14290:
[----:B------:R-:W-:Y:S05]  /*3ca0*/  BSYNC B1 ;  /* 0x0000000000017941 */ /* 0x000fea0003800000 */
.L_x_14289:
        /* <DEDUP_REMOVED lines=30> */
.L_x_14334:
[----:B------:R-:W-:Y:S02]  /*3e90*/  IMAD.MOV.U32 R83, RZ, RZ, R70 ;  /* 0x000000ffff537224 */ /* 0x000fe400078e0046 */
.L_x_14335:
[----:B------:R-:W-:Y:S05]  /*3ea0*/  BSYNC B3 ;  /* 0x0000000000037941 */ /* 0x000fea0003800000 */
.L_x_14333:
        /* <DEDUP_REMOVED lines=16> */
.L_x_14339:
[----:B------:R-:W-:Y:S05]  /*3fb0*/  BSYNC B4 ;  /* 0x0000000000047941 */ /* 0x000fea0003800000 */
.L_x_14338:
        /* <DEDUP_REMOVED lines=43> */
.L_x_14337:
[----:B------:R-:W-:Y:S05]  /*4270*/  BSYNC B3 ;  /* 0x0000000000037941 */ /* 0x000fea0003800000 */
.L_x_14336:
        /* <DEDUP_REMOVED lines=9> */
.L_x_14332:
[----:B0-----:R-:W-:Y:S05]  /*4310*/  BSYNC B2 ;  /* 0x0000000000027941 */ /* 0x001fea0003800000 */
.L_x_14331:
        /* <DEDUP_REMOVED lines=18> */
.L_x_14343:
[----:B------:R-:W-:Y:S02]  /*4440*/  IMAD.MOV.U32 R83, RZ, RZ, R70 ;  /* 0x000000ffff537224 */ /* 0x000fe400078e0046 */
.L_x_14344:
[----:B------:R-:W-:Y:S05]  /*4450*/  BSYNC B3 ;  /* 0x0000000000037941 */ /* 0x000fea0003800000 */
.L_x_14342:
        /* <DEDUP_REMOVED lines=16> */
.L_x_14348:
[----:B------:R-:W-:Y:S05]  /*4560*/  BSYNC B4 ;  /* 0x0000000000047941 */ /* 0x000fea0003800000 */
.L_x_14347:
        /* <DEDUP_REMOVED lines=43> */
.L_x_14346:
[----:B------:R-:W-:Y:S05]  /*4820*/  BSYNC B3 ;  /* 0x0000000000037941 */ /* 0x000fea0003800000 */
.L_x_14345:
        /* <DEDUP_REMOVED lines=9> */
.L_x_14341:
[----:B------:R-:W-:Y:S05]  /*48c0*/  BSYNC B2 ;  /* 0x0000000000027941 */ /* 0x000fea0003800000 */
.L_x_14340:
        /* <DEDUP_REMOVED lines=18> */
.L_x_14352:
[----:B------:R-:W-:Y:S02]  /*49f0*/  MOV R83, R70 ;  /* 0x0000004600537202 */ /* 0x000fe40000000f00 */
.L_x_14353:
[----:B------:R-:W-:Y:S05]  /*4a00*/  BSYNC B3 ;  /* 0x0000000000037941 */ /* 0x000fea0003800000 */
.L_x_14351:
        /* <DEDUP_REMOVED lines=16> */
.L_x_14357:
[----:B------:R-:W-:Y:S05]  /*4b10*/  BSYNC B4 ;  /* 0x0000000000047941 */ /* 0x000fea0003800000 */
.L_x_14356:
        /* <DEDUP_REMOVED lines=44> */
.L_x_14355:
[----:B------:R-:W-:Y:S05]  /*4de0*/  BSYNC B3 ;  /* 0x0000000000037941 */ /* 0x000fea0003800000 */
.L_x_14354:
        /* <DEDUP_REMOVED lines=9> */
.L_x_14350:
[----:B------:R-:W-:Y:S05]  /*4e80*/  BSYNC B2 ;  /* 0x0000000000027941 */ /* 0x000fea0003800000 */
.L_x_14349:
        /* <DEDUP_REMOVED lines=18> */
.L_x_14361:
[----:B------:R-:W-:Y:S02]  /*4fb0*/  MOV R83, R70 ;  /* 0x0000004600537202 */ /* 0x000fe40000000f00 */
.L_x_14362:
[----:B------:R-:W-:Y:S05]  /*4fc0*/  BSYNC B3 ;  /* 0x0000000000037941 */ /* 0x000fea0003800000 */
.L_x_14360:
        /* <DEDUP_REMOVED lines=16> */
.L_x_14366:
[----:B------:R-:W-:Y:S05]  /*50d0*/  BSYNC B4 ;  /* 0x0000000000047941 */ /* 0x000fea0003800000 */
.L_x_14365:
        /* <DEDUP_REMOVED lines=44> */
.L_x_14364:
[----:B------:R-:W-:Y:S05]  /*53a0*/  BSYNC B3 ;  /* 0x0000000000037941 */ /* 0x000fea0003800000 */
.L_x_14363:
        /* <DEDUP_REMOVED lines=9> */
.L_x_14359:
[----:B------:R-:W-:Y:S05]  /*5440*/  BSYNC B2 ;  /* 0x0000000000027941 */ /* 0x000fea0003800000 */
.L_x_14358:
        /* <DEDUP_REMOVED lines=15> */
.L_x_14368:
[----:B------:R-:W-:Y:S05]  /*5540*/  BSYNC B2 ;  /* 0x0000000000027941 */ /* 0x000fea0003800000 */
.L_x_14367:
[----:B------:R-:W-:Y:S02]  /*5550*/  IADD3 R80, R80, 0x20, RZ ;  /* 0x0000002050507810 */ /* 0x000fe40007ffe0ff */
[----:B------:R-:W-:Y:S02]  /*5560*/  IADD3 R81, R81, 0x20, RZ ;  /* 0x0000002051517810 */ /* 0x000fe40007ffe0ff */
.L_x_14330:
[----:B------:R-:W-:Y:S05]  /*5570*/  BSYNC B1 ;  /* 0x0000000000017941 */ /* 0x000fea0003800000 */
.L_x_14329:
[----:B------:R-:W-:Y:S01]  /*5580*/  BSSY B1, `(.L_x_14369) ;  /* 0x0000187000017945 */ /* 0x000fe20003800000 */
[----:B------:R-:W-:Y:S05]  /*5590*/  @!P1 BRA `(.L_x_14370) ;  /* 0x0000185000009947 */ /* 0x000fea0003800000 */
[----:B------:R-:W-:-:S04]  /*55a0*/  ISETP.NE.U32.AND P3, PT, RZ, c[0x0][0x180], PT ;  /* 0x00006000ff007a0c */ /* 0x000fc80003f65070 */
[----:B------:R-:W-:Y:S01]  /*55b0*/  ISETP.NE.AND.EX P3, PT, RZ, c[0x0][0x184], PT, P3 ;  /* 0x00006100ff007a0c */ /* 0x000fe20003f65330 */
[----:B0-----:R-:W-:-:S04]  /*55c0*/  @P2 IMAD.MOV.U32 R64, RZ, RZ, 0x10 ;  /* 0x00000010ff402424 */ /* 0x001fc800078e00ff */
[----:B------:R-:W-:-:S05]  /*55d0*/  @P2 IMAD.WIDE.U32 R64, R81, R64, c[0x0][0x170] ;  /* 0x00005c0051402625 */ /* 0x000fca00078e0040 */
[----:B-----5:R0:W5:Y:S03]  /*55e0*/  @P2 LDG.E.128 R48, [R64.64] ;  /* 0x0000000640302981 */ /* 0x020166000c1e1d00 */
[----:B------:R-:W-:-:S04]  /*55f0*/  @P3 IMAD.MOV.U32 R63, RZ, RZ, 0x10 ;  /* 0x00000010ff3f3424 */ /* 0x000fc800078e00ff */
        /* <DEDUP_REMOVED lines=21> */
.L_x_14374:
[----:B------:R-:W-:Y:S02]  /*5750*/  IMAD.MOV.U32 R67, RZ, RZ, R70 ;  /* 0x000000ffff437224 */ /* 0x000fe400078e0046 */
.L_x_14375:
[----:B------:R-:W-:Y:S05]  /*5760*/  BSYNC B3 ;  /* 0x0000000000037941 */ /* 0x000fea0003800000 */
.L_x_14373:
        /* <DEDUP_REMOVED lines=16> */
.L_x_14379:
[----:B------:R-:W-:Y:S05]  /*5870*/  BSYNC B4 ;  /* 0x0000000000047941 */ /* 0x000fea0003800000 */
.L_x_14378:
        /* <DEDUP_REMOVED lines=43> */
.L_x_14377:
[----:B------:R-:W-:Y:S05]  /*5b30*/  BSYNC B3 ;  /* 0x0000000000037941 */ /* 0x000fea0003800000 */
.L_x_14376:
        /* <DEDUP_REMOVED lines=9> */
.L_x_14372:
[----:B0-----:R-:W-:Y:S05]  /*5bd0*/  BSYNC B2 ;  /* 0x0000000000027941 */ /* 0x001fea0003800000 */
.L_x_14371:
        /* <DEDUP_REMOVED lines=18> */
.L_x_14383:
[----:B------:R-:W-:Y:S02]  /*5d00*/  IMAD.MOV.U32 R67, RZ, RZ, R70 ;  /* 0x000000ffff437224 */ /* 0x000fe400078e0046 */
.L_x_14384:
[----:B------:R-:W-:Y:S05]  /*5d10*/  BSYNC B3 ;  /* 0x0000000000037941 */ /* 0x000fea0003800000 */
.L_x_14382:
        /* <DEDUP_REMOVED lines=16> */
.L_x_14388:
[----:B------:R-:W-:Y:S05]  /*5e20*/  BSYNC B4 ;  /* 0x0000000000047941 */ /* 0x000fea0003800000 */
.L_x_14387:
        /* <DEDUP_REMOVED lines=43> */
.L_x_14386:
[----:B------:R-:W-:Y:S05]  /*60e0*/  BSYNC B3 ;  /* 0x0000000000037941 */ /* 0x000fea0003800000 */
.L_x_14385:
        /* <DEDUP_REMOVED lines=9> */
.L_x_14381:
[----:B------:R-:W-:Y:S05]  /*6180*/  BSYNC B2 ;  /* 0x0000000000027941 */ /* 0x000fea0003800000 */
.L_x_14380:
        /* <DEDUP_REMOVED lines=18> */
.L_x_14392:
[----:B------:R-:W-:Y:S02]  /*62b0*/  IMAD.MOV.U32 R67, RZ, RZ, R70 ;  /* 0x000000ffff437224 */ /* 0x000fe400078e0046 */
.L_x_14393:
[----:B------:R-:W-:Y:S05]  /*62c0*/  BSYNC B3 ;  /* 0x0000000000037941 */ /* 0x000fea0003800000 */
.L_x_14391:
        /* <DEDUP_REMOVED lines=16> */
.L_x_14397:
[----:B------:R-:W-:Y:S05]  /*63d0*/  BSYNC B4 ;  /* 0x0000000000047941 */ /* 0x000fea0003800000 */
.L_x_14396:
        /* <DEDUP_REMOVED lines=44> */
.L_x_14395:
[----:B------:R-:W-:Y:S05]  /*66a0*/  BSYNC B3 ;  /* 0x0000000000037941 */ /* 0x000fea0003800000 */
.L_x_14394:
        /* <DEDUP_REMOVED lines=9> */
.L_x_14390:
[----:B------:R-:W-:Y:S05]  /*6740*/  BSYNC B2 ;  /* 0x0000000000027941 */ /* 0x000fea0003800000 */
.L_x_14389:
        /* <DEDUP_REMOVED lines=18> */
.L_x_14401:
[----:B------:R-:W-:Y:S02]  /*6870*/  IMAD.MOV.U32 R67, RZ, RZ, R70 ;  /* 0x000000ffff437224 */ /* 0x000fe400078e0046 */
.L_x_14402:
[----:B------:R-:W-:Y:S05]  /*6880*/  BSYNC B3 ;  /* 0x0000000000037941 */ /* 0x000fea0003800000 */
.L_x_14400:
        /* <DEDUP_REMOVED lines=16> */
.L_x_14406:
[----:B------:R-:W-:Y:S05]  /*6990*/  BSYNC B4 ;  /* 0x0000000000047941 */ /* 0x000fea0003800000 */
.L_x_14405:
        /* <DEDUP_REMOVED lines=44> */
.L_x_14404:
[----:B------:R-:W-:Y:S05]  /*6c60*/  BSYNC B3 ;  /* 0x0000000000037941 */ /* 0x000fea0003800000 */
.L_x_14403:
        /* <DEDUP_REMOVED lines=9> */
.L_x_14399:
[----:B------:R-:W-:Y:S05]  /*6d00*/  BSYNC B2 ;  /* 0x0000000000027941 */ /* 0x000fea0003800000 */
.L_x_14398:
[----:B------:R-:W-:-:S10]  /*6d10*/  HFMA2.MMA R65, -RZ, RZ, 0, 9.5367431640625e-07 ;  /* 0x00000010ff417435 */ /* 0x000fd400000001ff */
        /* <DEDUP_REMOVED lines=13> */
.L_x_14370:
[----:B------:R-:W-:Y:S05]  /*6df0*/  BSYNC B1 ;  /* 0x0000000000017941 */ /* 0x000fea0003800000 */
.L_x_14369:
        /* <DEDUP_REMOVED lines=23> */
.L_x_14419:
        /* <DEDUP_REMOVED lines=53> */
.L_x_14420:
        /* <DEDUP_REMOVED lines=26> */
[--C-:B------:R-:W-:Y:S01]  /*7460*/  FADD.FTZ R64, R44, -R80.reuse ;  /* 0x800000502c407221 */ /* 0x100fe20000010000 */
        /* <DEDUP_REMOVED lines=15> */
.L_x_14412:
[----:B------:R-:W-:Y:S05]  /*7560*/  BSYNC B2 ;  /* 0x0000000000027941 */ /* 0x000fea0003800000 */
.L_x_14411:
        /* <DEDUP_REMOVED lines=10> */
[----:B------:R-:W-:Y:S02]  /*7610*/  IMAD.MOV.U32 R79, RZ, RZ, 0x10 ;  /* 0x00000010ff4f7424 */ /* 0x000fe400078e00ff */
[----:B------:R-:W-:Y:S02]  /*7620*/  FMUL.FTZ R84, R81, R84 ;  /* 0x0000005451547220 */ /* 0x000fe40000410000 */
[----:B------:R-:W-:Y:S02]  /*7630*/  FFMA.FTZ R64, R20, R65, R16 ;  /* 0x0000004114407223 */ /* 0x000fe40000010010 */
[----:B------:R-:W-:Y:S02]  /*7640*/  FFMA.FTZ R65, R21, R66, R17 ;  /* 0x0000004215417223 */ /* 0x000fe40000010011 */
[----:B------:R-:W-:-:S02]  /*7650*/  FFMA.FTZ R66, R22, R67, R18 ;  /* 0x0000004316427223 */ /* 0x000fc40000010012 */
[C---:B------:R-:W-:Y:S01]  /*7660*/  IMAD.WIDE.U32 R78, R82.reuse, R79, c[0x0][0x208] ;  /* 0x00008200524e7625 */ /* 0x040fe200078e004f */
[----:B------:R-:W-:-:S03]  /*7670*/  IADD3 R82, R82, 0x20, RZ ;  /* 0x0000002052527810 */ /* 0x000fc60007ffe0ff */
[----:B------:R-:W-:-:S05]  /*7680*/  FFMA.FTZ R67, R23, R84, R19 ;  /* 0x0000005417437223 */ /* 0x000fca0000010013 */
[----:B------:R0:W-:Y:S02]  /*7690*/  STG.E.128 [R78.64], R64 ;  /* 0x000000404e007986 */ /* 0x0001e4000c101d06 */
.L_x_14414:
[----:B------:R-:W-:Y:S05]  /*76a0*/  BSYNC B2 ;  /* 0x0000000000027941 */ /* 0x000fea0003800000 */
.L_x_14413:
        /* <DEDUP_REMOVED lines=19> */
.L_x_14416:
[----:B------:R-:W-:Y:S05]  /*77e0*/  BSYNC B2 ;  /* 0x0000000000027941 */ /* 0x000fea0003800000 */
.L_x_14415:
        /* <DEDUP_REMOVED lines=16> */
.L_x_14410:
[----:B------:R-:W-:Y:S05]  /*78f0*/  BSYNC B1 ;  /* 0x0000000000017941 */ /* 0x000fea0003800000 */
.L_x_14409:
[----:B0-2---:R-:W-:-:S04]  /*7900*/  IMAD.MOV.U32 R64, RZ, RZ, c[0x0][0x160] ;  /* 0x00005800ff407624 */ /* 0x005fc800078e00ff */
[----:B------:R-:W-:-:S05]  /*7910*/  IMAD R5, R64, 0x4, R5 ;  /* 0x0000000440057824 */ /* 0x000fca00078e0205 */
[----:B------:R-:W-:-:S13]  /*7920*/  ISETP.GE.AND P2, PT, R5, c[0x0][0x164], PT ;  /* 0x0000590005007a0c */ /* 0x000fda0003f46270 */
[----:B------:R-:W-:Y:S01]  /*7930*/  @P2 CALL.REL.NOINC `(.L_x_14417) ;  /* 0x0000001000002944 */ /* 0x000fe20003c00000 */
[----:B------:R-:W-:Y:S05]  /*7940*/  BRA `(.L_x_14418) ;  /* 0xffff90a000007947 */ /* 0x000fea000383ffff */
.L_x_14417:
[----:B------:R-:W-:Y:S05]  /*7950*/  BSYNC B0 ;  /* 0x0000000000007941 */ /* 0x000fea0003800000 */
.L_x_14248:
[----:B------:R-:W-:Y:S05]  /*7960*/  EXIT ;  /* 0x000000000000794d */ /* 0x000fea0003800000 */
.L_x_14407:
[----:B------:R-:W-:Y:S01]  /*7970*/  MOV R66, R67 ;  /* 0x0000004300427202 */ /* 0x000fe20000000f00 */
[----:B------:R-:W-:Y:S01]  /*7980*/  IMAD.MOV.U32 R81, RZ, RZ, 0x1 ;  /* 0x00000001ff517424 */ /* 0x000fe200078e00ff */
[----:B------:R-:W-:Y:S01]  /*7990*/  MOV R85, 0xffffffff ;  /* 0xffffffff00557802 */ /* 0x000fe20000000f00 */
[----:B------:R-:W-:Y:S01]  /*79a0*/  IMAD.MOV.U32 R84, RZ, RZ, 0x1f ;  /* 0x0000001fff547424 */ /* 0x000fe200078e00ff */
[----:B------:R-:W-:Y:S02]  /*79b0*/  MOV R64, 0x79d0 ;  /* 0x000079d000407802 */ /* 0x000fe40000000f00 */
[----:B-----5:R-:W-:Y:S05]  /*79c0*/  CALL.REL.NOINC `($__internal_154_$__cuda_sm70_shflsync_bfly_p) ;  /* 0x000005c000007944 */ /* 0x020fea0003c00000 */
[----:B-1----:R-:W-:Y:S01]  /*79d0*/  IMAD.MOV.U32 R64, RZ, RZ, R81 ;  /* 0x000000ffff407224 */ /* 0x002fe200078e0051 */
[----:B0-----:R-:W-:Y:S05]  /*79e0*/  BRA `(.L_x_14419) ;  /* 0xfffff58000007947 */ /* 0x001fea000383ffff */
.L_x_14408:
[----:B------:R-:W-:Y:S01]  /*79f0*/  HFMA2.MMA R81, -RZ, RZ, 0, 1.1920928955078125e-07 ;  /* 0x00000002ff517435 */ /* 0x000fe200000001ff */
[----:B------:R-:W-:Y:S01]  /*7a00*/  IMAD.MOV.U32 R66, RZ, RZ, R86 ;  /* 0x000000ffff427224 */ /* 0x000fe200078e0056 */
[----:B------:R-:W-:Y:S01]  /*7a10*/  MOV R64, 0x7a50 ;  /* 0x00007a5000407802 */ /* 0x000fe20000000f00 */
[----:B------:R-:W-:Y:S02]  /*7a20*/  IMAD.MOV.U32 R84, RZ, RZ, 0x1f ;  /* 0x0000001fff547424 */ /* 0x000fe400078e00ff */
[----:B------:R-:W-:-:S02]  /*7a30*/  IMAD.MOV.U32 R85, RZ, RZ, -0x1 ;  /* 0xffffffffff557424 */ /* 0x000fc400078e00ff */
[----:B0----5:R-:W-:Y:S05]  /*7a40*/  CALL.REL.NOINC `($__internal_154_$__cuda_sm70_shflsync_bfly_p) ;  /* 0x0000054000007944 */ /* 0x021fea0003c00000 */
[----:B01----:R-:W-:Y:S01]  /*7a50*/  FADD.FTZ R66, R86, R81 ;  /* 0x0000005156427221 */ /* 0x003fe20000010000 */
[----:B------:R-:W-:Y:S01]  /*7a60*/  MOV R81, 0x4 ;  /* 0x0000000400517802 */ /* 0x000fe20000000f00 */
[----:B------:R-:W-:Y:S01]  /*7a70*/  IMAD.MOV.U32 R84, RZ, RZ, 0x1f ;  /* 0x0000001fff547424 */ /* 0x000fe200078e00ff */
[----:B------:R-:W-:Y:S01]  /*7a80*/  MOV R64, 0x7ab0 ;  /* 0x00007ab000407802 */ /* 0x000fe20000000f00 */
[----:B------:R-:W-:-:S02]  /*7a90*/  IMAD.MOV.U32 R85, RZ, RZ, -0x1 ;  /* 0xffffffffff557424 */ /* 0x000fc400078e00ff */
[----:B------:R-:W-:Y:S05]  /*7aa0*/  CALL.REL.NOINC `($__internal_154_$__cuda_sm70_shflsync_bfly_p) ;  /* 0x000004e000007944 */ /* 0x000fea0003c00000 */
[----:B01----:R-:W-:Y:S01]  /*7ab0*/  FADD.FTZ R66, R66, R81 ;  /* 0x0000005142427221 */ /* 0x003fe20000010000 */
[----:B------:R-:W-:Y:S01]  /*7ac0*/  HFMA2.MMA R81, -RZ, RZ, 0, 4.76837158203125e-07 ;  /* 0x00000008ff517435 */ /* 0x000fe200000001ff */
[----:B------:R-:W-:Y:S01]  /*7ad0*/  IMAD.MOV.U32 R84, RZ, RZ, 0x1f ;  /* 0x0000001fff547424 */ /* 0x000fe200078e00ff */
[----:B------:R-:W-:Y:S01]  /*7ae0*/  MOV R64, 0x7b10 ;  /* 0x00007b1000407802 */ /* 0x000fe20000000f00 */
[----:B------:R-:W-:-:S03]  /*7af0*/  IMAD.MOV.U32 R85, RZ, RZ, -0x1 ;  /* 0xffffffffff557424 */ /* 0x000fc600078e00ff */
[----:B------:R-:W-:Y:S05]  /*7b00*/  CALL.REL.NOINC `($__internal_154_$__cuda_sm70_shflsync_bfly_p) ;  /* 0x0000048000007944 */ /* 0x000fea0003c00000 */
[----:B01----:R-:W-:Y:S01]  /*7b10*/  FADD.FTZ R66, R66, R81 ;  /* 0x0000005142427221 */ /* 0x003fe20000010000 */
[----:B------:R-:W-:Y:S01]  /*7b20*/  MOV R81, 0x10 ;  /* 0x0000001000517802 */ /* 0x000fe20000000f00 */
[----:B------:R-:W-:Y:S01]  /*7b30*/  IMAD.MOV.U32 R84, RZ, RZ, 0x1f ;  /* 0x0000001fff547424 */ /* 0x000fe200078e00ff */
[----:B------:R-:W-:Y:S01]  /*7b40*/  MOV R64, 0x7b70 ;  /* 0x00007b7000407802 */ /* 0x000fe20000000f00 */
[----:B------:R-:W-:-:S02]  /*7b50*/  IMAD.MOV.U32 R85, RZ, RZ, -0x1 ;  /* 0xffffffffff557424 */ /* 0x000fc400078e00ff */
[----:B------:R-:W-:Y:S05]  /*7b60*/  CALL.REL.NOINC `($__internal_154_$__cuda_sm70_shflsync_bfly_p) ;  /* 0x0000042000007944 */ /* 0x000fea0003c00000 */
        /* <DEDUP_REMOVED lines=39> */
[----:B------:R-:W-:Y:S05]  /*7de0*/  CALL.REL.NOINC `($__internal_154_$__cuda_sm70_shflsync_bfly_p) ;  /* 0x000001a000007944 */ /* 0x000fea0003c00000 */
[----:B01----:R-:W-:Y:S01]  /*7df0*/  FADD.FTZ R66, R66, R81 ;  /* 0x0000005142427221 */ /* 0x003fe20000010000 */
[----:B------:R-:W-:Y:S01]  /*7e00*/  MOV R81, 0x2 ;  /* 0x0000000200517802 */ /* 0x000fe20000000f00 */
[----:B------:R-:W-:Y:S01]  /*7e10*/  IMAD.MOV.U32 R84, RZ, RZ, 0x1f ;  /* 0x0000001fff547424 */ /* 0x000fe200078e00ff */
[----:B------:R-:W-:Y:S01]  /*7e20*/  MOV R64, 0x7e50 ;  /* 0x00007e5000407802 */ /* 0x000fe20000000f00 */
[----:B------:R-:W-:Y:S02]  /*7e30*/  IMAD.MOV.U32 R85, RZ, RZ, -0x1 ;  /* 0xffffffffff557424 */ /* 0x000fe400078e00ff */
[----:B------:R-:W-:Y:S05]  /*7e40*/  CALL.REL.NOINC `($__internal_154_$__cuda_sm70_shflsync_bfly_p) ;  /* 0x0000014000007944 */ /* 0x000fea0003c00000 */
[----:B01----:R-:W-:Y:S01]  /*7e50*/  FADD.FTZ R66, R66, R81 ;  /* 0x0000005142427221 */ /* 0x003fe20000010000 */
[----:B------:R-:W-:Y:S01]  /*7e60*/  HFMA2.MMA R81, -RZ, RZ, 0, 2.384185791015625e-07 ;  /* 0x00000004ff517435 */ /* 0x000fe200000001ff */
        /* <DEDUP_REMOVED lines=10> */
[----:B-1----:R-:W-:Y:S01]  /*7f10*/  FADD.FTZ R80, R66, R81 ;  /* 0x0000005142507221 */ /* 0x002fe20000010000 */
[----:B------:R-:W-:Y:S01]  /*7f20*/  HFMA2.MMA R81, -RZ, RZ, 0, 9.5367431640625e-07 ;  /* 0x00000010ff517435 */ /* 0x000fe200000001ff */
[----:B0-----:R-:W-:Y:S01]  /*7f30*/  IMAD.MOV.U32 R84, RZ, RZ, 0x1f ;  /* 0x0000001fff547424 */ /* 0x001fe200078e00ff */
[----:B------:R-:W-:Y:S01]  /*7f40*/  MOV R64, 0x7f80 ;  /* 0x00007f8000407802 */ /* 0x000fe20000000f00 */
[----:B------:R-:W-:Y:S01]  /*7f50*/  IMAD.MOV.U32 R85, RZ, RZ, -0x1 ;  /* 0xffffffffff557424 */ /* 0x000fe200078e00ff */
[----:B------:R-:W-:-:S02]  /*7f60*/  MOV R66, R80 ;  /* 0x0000005000427202 */ /* 0x000fc40000000f00 */
[----:B------:R-:W-:Y:S05]  /*7f70*/  CALL.REL.NOINC `($__internal_154_$__cuda_sm70_shflsync_bfly_p) ;  /* 0x0000001000007944 */ /* 0x000fea0003c00000 */
[----:B01----:R-:W-:Y:S05]  /*7f80*/  BRA `(.L_x_14420) ;  /* 0xfffff33000007947 */ /* 0x003fea000383ffff */
        .weak           $__internal_154_$__cuda_sm70_shflsync_bfly_p
        .type           $__internal_154_$__cuda_sm70_shflsync_bfly_p,@function
        .size           $__internal_154_$__cuda_sm70_shflsync_bfly_p,(.L_x_15346 - $__internal_154_$__cuda_sm70_shflsync_bfly_p)
$__internal_154_$__cuda_sm70_shflsync_bfly_p:
[----:B------:R-:W-:Y:S01]  /*7f90*/  IMAD.MOV.U32 R65, RZ, RZ, 0x0 ;  /* 0x00000000ff417424 */ /* 0x000fe200078e00ff */
[----:B------:R-:W-:Y:S04]  /*7fa0*/  WARPSYNC R85 ;  /* 0x0000005500007348 */ /* 0x000fe80003800000 */
[----:B------:R0:W1:Y:S01]  /*7fb0*/  SHFL.BFLY PT, R81, R66, R81, R84 ;  /* 0x0c00005142517389 */ /* 0x00006200000e0054 */
[----:B------:R-:W-:Y:S05]  /*7fc0*/  RET.REL.NODEC R64 `(_ZN10layer_norm13ln_fwd_kernelINS_13Kernel_traitsIfffffjLj512ELj1ELj4ELj1ELj16ENS_18Kernel_traits_baseILj512EfffffjLj128EEEEELb1ELb0ELb1ELb0EEEvNS_9FwdParamsE) ;  /* 0xffff803040007950 */ /* 0x000fea0003c3ffff */
.L_x_14421:
        /* <DEDUP_REMOVED lines=11> */
.L_x_15346:


//--------------------- .text._ZN10layer_norm13ln_fwd_kernelINS_13Kernel_traitsIfffffjLj512ELj1ELj4ELj1ELj16ENS_18Kernel_traits_baseILj512EfffffjLj128EEEEELb1ELb0ELb1ELb1EEEvNS_9FwdParamsE --------------------------
	.section	.text._ZN10layer_norm13ln_fwd_kernelINS_13Kernel_traitsIfffffjLj512ELj1ELj4ELj1ELj16ENS_18Kernel_traits_baseILj512EfffffjLj128EEEEELb1ELb0ELb1ELb1EEEvNS_9FwdParamsE,"ax",@progbits
	.sectioninfo	@"SHI_REGISTERS=91"
	.align	128
        .global         _ZN10layer_norm13ln_fwd_kernelINS_13Kernel_traitsIfffffjLj512ELj1ELj4ELj1ELj16ENS_18Kernel_traits_baseILj512EfffffjLj128EEEEELb1ELb0ELb1ELb1EEEvNS_9FwdParamsE
        .type           _ZN10layer_norm13ln_fwd_kernelINS_13Kernel_traitsIfffffjLj512ELj1ELj4ELj1ELj16ENS_18Kernel_traits_baseILj512EfffffjLj128EEEEELb1ELb0ELb1ELb1EEEvNS_9FwdParamsE,@function
        .size           _ZN10layer_norm13ln_fwd_kernelINS_13Kernel_traitsIfffffjLj512ELj1ELj4ELj1ELj16ENS_18Kernel_traits_baseILj512EfffffjLj128EEEEELb1ELb0ELb1ELb1EEEvNS_9FwdParamsE,(.L_x_15347 - _ZN10layer_norm13ln_fwd_kernelINS_13Kernel_traitsIfffffjLj512ELj1ELj4ELj1ELj16ENS_18Kernel_traits_baseILj512EfffffjLj128EEEEELb1ELb0ELb1ELb1EEEvNS_9FwdParamsE)
        .other          _ZN10layer_norm13ln_fwd_kernelINS_13Kernel_traitsIfffffjLj512ELj1ELj4ELj1ELj16ENS_18Kernel_traits_baseILj512EfffffjLj128EEEEELb1ELb0ELb1ELb1EEEvNS_9FwdParamsE,@"STO_CUDA_ENTRY STV_DEFAULT"
_ZN10layer_norm13ln_fwd_kernelINS_13Kernel_traitsIfffffjLj512ELj1ELj4ELj1ELj16ENS_18Kernel_traits_baseILj512EfffffjLj128EEEEELb1ELb0ELb1ELb1EEEvNS_9FwdParamsE:
.text._ZN10layer_norm13ln_fwd_kernelINS_13Kernel_traitsIfffffjLj512ELj1ELj4ELj1ELj16ENS_18Kernel_traits_baseILj512EfffffjLj128EEEEELb1ELb0ELb1ELb1EEEvNS_9FwdParamsE:
        /* <DEDUP_REMOVED lines=9> */
[----:B------:R-:W2:Y:S04]  /*0090*/  @P0 LDG.E.64 R8, [R8.64] ;  /* 0x0000000608080981 */ /* 0x000ea8000c1e1b00 */
[----:B------:R-:W3:Y:S01]  /*00a0*/  @P0 LDG.E.64 R2, [R6.64] ;  /* 0x0000000606020981 */ /* 0x000ee2000c1e1b00 */
[----:B------:R-:W-:Y:S01]  /*00b0*/  CS2R R20, SRZ ;  /* 0x0000000000147805 */ /* 0x000fe2000001ff00 */
[----:B------:R-:W-:Y:S01]  /*00c0*/  CS2R R22, SRZ ;  /* 0x0000000000167805 */ /* 0x000fe2000001ff00 */
[----:B------:R-:W-:Y:S01]  /*00d0*/  CS2R R24, SRZ ;  /* 0x0000000000187805 */ /* 0x000fe2000001ff00 */
[----:B------:R-:W0:Y:S01]  /*00e0*/  S2R R19, SR_TID.X ;  /* 0x0000000000137919 */ /* 0x000e220000002100 */
[----:B------:R-:W-:-:S03]  /*00f0*/  CS2R R26, SRZ ;  /* 0x00000000001a7805 */ /* 0x000fc6000001ff00 */
[----:B------:R-:W0:Y:S01]  /*0100*/  S2R R16, SR_CTAID.X ;  /* 0x0000000000107919 */ /* 0x000e220000002500 */
[----:B--2---:R-:W1:Y:S01]  /*0110*/  @P0 R2UR UR4, R8 ;  /* 0x00000000080403c2 */ /* 0x004e6200000e0000 */
[----:B---3--:R-:W-:Y:S01]  /*0120*/  @P0 IADD3 R6, P1, R2, c[0x0][0x240], RZ ;  /* 0x0000900002060a10 */ /* 0x008fe20007f3e0ff */
[----:B0-----:R-:W-:-:S06]  /*0130*/  IMAD R2, R16, c[0x0][0x0], R19 ;  /* 0x0000000010027a24 */ /* 0x001fcc00078e0213 */
[----:B------:R0:W2:Y:S01]  /*0140*/  @P0 R2UR UR5, R9 ;  /* 0x00000000090503c2 */ /* 0x0000a200000e0000 */
[----:B------:R-:W-:Y:S01]  /*0150*/  @P0 IMAD.X R7, RZ, RZ, R3, P1 ;  /* 0x000000ffff070224 */ /* 0x000fe200008e0603 */
[----:B------:R-:W-:Y:S01]  /*0160*/  ISETP.NE.U32.AND P0, PT, RZ, c[0x0][0x218], PT ;  /* 0x00008600ff007a0c */ /* 0x000fe20003f05070 */
[----:B------:R-:W-:-:S03]  /*0170*/  IMAD.WIDE.U32 R12, R2, -0x326172a9, RZ ;  /* 0xcd9e8d57020c7825 */ /* 0x000fc600078e00ff */
[--C-:B------:R-:W-:Y:S02]  /*0180*/  SHF.R.U64 R3, R6, 0x2, R7.reuse ;  /* 0x0000000206037819 */ /* 0x100fe40000001207 */
[----:B------:R-:W-:Y:S02]  /*0190*/  SHF.R.U32.HI R4, RZ, 0x2, R7 ;  /* 0x00000002ff047819 */ /* 0x000fe40000011607 */
[----:B------:R-:W-:Y:S01]  /*01a0*/  ISETP.NE.AND.EX P0, PT, RZ, c[0x0][0x21c], PT, P0 ;  /* 0x00008700ff007a0c */ /* 0x000fe20003f05300 */
[----:B------:R-:W-:Y:S01]  /*01b0*/  IMAD.WIDE.U32 R10, R3, -0x2daee0ad, RZ ;  /* 0xd2511f53030a7825 */ /* 0x000fe200078e00ff */
[----:B-1----:R-:W-:Y:S01]  /*01c0*/  LOP3.LUT R0, R13, UR4, R4, 0x96, !PT ;  /* 0x000000040d007c12 */ /* 0x002fe2000f8e9604 */
[----:B------:R-:W-:Y:S02]  /*01d0*/  UIADD3 UR9, UR4, -0x61c88647, URZ ;  /* 0x9e3779b904097890 */ /* 0x000fe4000fffe03f */
[----:B------:R-:W-:Y:S02]  /*01e0*/  UIADD3 UR11, UR4, 0x3c6ef372, URZ ;  /* 0x3c6ef372040b7890 */ /* 0x000fe4000fffe03f */
[----:B0-----:R-:W-:Y:S01]  /*01f0*/  IMAD.WIDE.U32 R8, R0, -0x2daee0ad, RZ ;  /* 0xd2511f5300087825 */ /* 0x001fe200078e00ff */
[----:B------:R-:W-:Y:S01]  /*0200*/  UIADD3 UR13, UR4, -0x255992d5, URZ ;  /* 0xdaa66d2b040d7890 */ /* 0x000fe2000fffe03f */
[----:B------:R-:W-:Y:S01]  /*0210*/  SHF.R.U32.HI R0, RZ, 0x5, R19 ;  /* 0x00000005ff007819 */ /* 0x000fe20000011613 */
[----:B--2---:R-:W-:Y:S01]  /*0220*/  UIADD3 UR10, UR5, -0x4498517b, URZ ;  /* 0xbb67ae85050a7890 */ /* 0x004fe2000fffe03f */
[----:B------:R-:W-:Y:S01]  /*0230*/  LOP3.LUT R14, R11, UR5, RZ, 0x3c, !PT ;  /* 0x000000050b0e7c12 */ /* 0x000fe2000f8e3cff */
[----:B------:R-:W-:-:S02]  /*0240*/  UIADD3 UR12, UR5, 0x76cf5d0a, URZ ;  /* 0x76cf5d0a050c7890 */ /* 0x000fc4000fffe03f */
[----:B------:R-:W-:Y:S01]  /*0250*/  UIADD3 UR14, UR5, 0x32370b8f, URZ ;  /* 0x32370b8f050e7890 */ /* 0x000fe2000fffe03f */
[----:B------:R-:W-:Y:S01]  /*0260*/  IMAD R0, R16, 0x4, R0 ;  /* 0x0000000410007824 */ /* 0x000fe200078e0200 */
[----:B------:R-:W-:Y:S01]  /*0270*/  LOP3.LUT R13, R9, UR10, R10, 0x96, !PT ;  /* 0x0000000a090d7c12 */ /* 0x000fe2000f8e960a */
[----:B------:R-:W-:Y:S01]  /*0280*/  IMAD.WIDE.U32 R14, R14, -0x326172a9, RZ ;  /* 0xcd9e8d570e0e7825 */ /* 0x000fe200078e00ff */
[----:B------:R-:W-:Y:S01]  /*0290*/  UIADD3 UR15, UR4, 0x78dde6e4, URZ ;  /* 0x78dde6e4040f7890 */ /* 0x000fe2000fffe03f */
[----:B------:R-:W-:Y:S01]  /*02a0*/  CS2R R16, SRZ ;  /* 0x0000000000107805 */ /* 0x000fe2000001ff00 */
[----:B------:R-:W-:Y:S02]  /*02b0*/  UIADD3 UR16, UR5, -0x126145ec, URZ ;  /* 0xed9eba1405107890 */ /* 0x000fe4000fffe03f */
        /* <DEDUP_REMOVED lines=33> */
[----:B------:R-:W-:Y:S01]  /*04d0*/  IMAD.HI.U32 R7, R44, -0x326172a9, RZ ;  /* 0xcd9e8d572c077827 */ /* 0x000fe200078e00ff */
[----:B------:R-:W-:-:S03]  /*04e0*/  CS2R R12, SRZ ;  /* 0x00000000000c7805 */ /* 0x000fc6000001ff00 */
[----:B------:R-:W-:Y:S01]  /*04f0*/  IMAD.HI.U32 R5, R72, -0x2daee0ad, RZ ;  /* 0xd2511f5348057827 */ /* 0x000fe200078e00ff */
[----:B------:R-:W-:Y:S02]  /*0500*/  LOP3.LUT R7, R7, UR23, R14, 0x96, !PT ;  /* 0x0000001707077c12 */ /* 0x000fe4000f8e960e */
[----:B------:R-:W-:Y:S02]  /*0510*/  CS2R R14, SRZ ;  /* 0x00000000000e7805 */ /* 0x000fe4000001ff00 */
[----:B------:R-:W-:Y:S02]  /*0520*/  LOP3.LUT R74, R5, UR24, R8, 0x96, !PT ;  /* 0x00000018054a7c12 */ /* 0x000fe4000f8e9608 */
[----:B------:R-:W-:Y:S02]  /*0530*/  SHF.L.U32 R5, R19, 0x4, RZ ;  /* 0x0000000413057819 */ /* 0x000fe400000006ff */
[----:B------:R-:W-:Y:S02]  /*0540*/  CS2R R18, SRZ ;  /* 0x0000000000127805 */ /* 0x000fe4000001ff00 */
[----:B------:R-:W-:-:S04]  /*0550*/  LOP3.LUT R5, R5, 0x1f0, RZ, 0xc0, !PT ;  /* 0x000001f005057812 */ /* 0x000fc800078ec0ff */
[C---:B------:R-:W-:Y:S02]  /*0560*/  IADD3 R8, P1, R5.reuse, c[0x0][0x218], RZ ;  /* 0x0000860005087a10 */ /* 0x040fe40007f3e0ff */
[----:B------:R-:W-:-:S03]  /*0570*/  IADD3 R10, P2, R5, c[0x0][0x1b0], RZ ;  /* 0x00006c00050a7a10 */ /* 0x000fc60007f5e0ff */
[----:B------:R-:W-:Y:S01]  /*0580*/  IMAD.X R9, RZ, RZ, c[0x0][0x21c], P1 ;  /* 0x00008700ff097624 */ /* 0x000fe200008e06ff */
[----:B------:R-:W-:Y:S01]  /*0590*/  ISETP.GE.AND P1, PT, R0, c[0x0][0x164], PT ;  /* 0x0000590000007a0c */ /* 0x000fe20003f26270 */
[----:B------:R-:W-:-:S03]  /*05a0*/  IMAD.X R11, RZ, RZ, c[0x0][0x1b4], P2 ;  /* 0x00006d00ff0b7624 */ /* 0x000fc600010e06ff */
        /* <DEDUP_REMOVED lines=9> */
[----:B------:R-:W-:Y:S01]  /*0640*/  UIADD3 UR26, UR5, -0x695add53, URZ ;  /* 0x96a522ad051a7890 */ /* 0x000fe2000fffe03f */
[----:B------:R-:W-:Y:S01]  /*0650*/  IMAD R72, R72, -0x2daee0ad, RZ ;  /* 0xd2511f5348487824 */ /* 0x000fe200078e02ff */
[----:B------:R-:W-:Y:S01]  /*0660*/  UIADD3 UR25, UR4, -0x700cb87f, URZ ;  /* 0x8ff3478104197890 */ /* 0x000fe2000fffe03f */
[----:B------:R-:W-:Y:S01]  /*0670*/  IMAD.HI.U32 R5, R7, -0x2daee0ad, RZ ;  /* 0xd2511f5307057827 */ /* 0x000fe200078e00ff */
[----:B------:R-:W-:Y:S01]  /*0680*/  BSSY B0, `(.L_x_14422) ;  /* 0x00006c3000007945 */ /* 0x000fe20003800000 */
[----:B------:R-:W-:Y:S01]  /*0690*/  LOP3.LUT R73, R6, 0x3, RZ, 0xc0, !PT ;  /* 0x0000000306497812 */ /* 0x000fe200078ec0ff */
[----:B------:R-:W-:Y:S01]  /*06a0*/  ULDC.U8 UR8, c[0x0][0x1f0] ;  /* 0x00007c0000087ab9 */ /* 0x000fe20000000000 */
[----:B0-----:R-:W-:Y:S01]  /*06b0*/  IMAD R9, R44, -0x326172a9, RZ ;  /* 0xcd9e8d572c097824 */ /* 0x001fe200078e02ff */
[----:B------:R-:W-:Y:S01]  /*06c0*/  LOP3.LUT R72, R5, UR26, R72, 0x96, !PT ;  /* 0x0000001a05487c12 */ /* 0x000fe2000f8e9648 */
[----:B------:R-:W-:-:S04]  /*06d0*/  IMAD.HI.U32 R8, R74, -0x326172a9, RZ ;  /* 0xcd9e8d574a087827 */ /* 0x000fc800078e00ff */
[----:B------:R-:W-:Y:S01]  /*06e0*/  IMAD R74, R74, -0x326172a9, RZ ;  /* 0xcd9e8d574a4a7824 */ /* 0x000fe200078e02ff */
[----:B------:R-:W-:Y:S01]  /*06f0*/  LOP3.LUT R9, R8, UR25, R9, 0x96, !PT ;  /* 0x0000001908097c12 */ /* 0x000fe2000f8e9609 */
[----:B------:R-:W-:Y:S02]  /*0700*/  IMAD R76, R7, -0x2daee0ad, RZ ;  /* 0xd2511f53074c7824 */ /* 0x000fe400078e02ff */
[----:B-1----:R-:W-:Y:S02]  /*0710*/  IMAD.MOV.U32 R5, RZ, RZ, RZ ;  /* 0x000000ffff057224 */ /* 0x002fe400078e00ff */
.L_x_14580:
[----:B------:R-:W-:-:S10]  /*0720*/  HFMA2.MMA R81, -RZ, RZ, 0, 2.384185791015625e-07 ;  /* 0x00000004ff517435 */ /* 0x000fd400000001ff */
[----:B------:R-:W-:-:S05]  /*0730*/  IMAD.WIDE R10, R0, R81, c[0x0][0x1d0] ;  /* 0x00007400000a7625 */ /* 0x000fca00078e0251 */
[----:B------:R0:W2:Y:S01]  /*0740*/  LDG.E R60, [R10.64] ;  /* 0x000000060a3c7981 */ /* 0x0000a2000c1e1900 */
[----:B------:R-:W-:Y:S01]  /*0750*/  ISETP.NE.U32.AND P0, PT, RZ, c[0x0][0x180], PT ;  /* 0x00006000ff007a0c */ /* 0x000fe20003f05070 */
[----:B------:R-:W-:Y:S02]  /*0760*/  IMAD R52, R0, c[0x0][0x168], RZ ;  /* 0x00005a0000347a24 */ /* 0x000fe400078e02ff */
[----:B------:R-:W1:Y:S01]  /*0770*/  S2R R71, SR_TID.X ;  /* 0x0000000000477919 */ /* 0x000e620000002100 */
[----:B------:R-:W-:Y:S02]  /*0780*/  ISETP.NE.AND.EX P0, PT, RZ, c[0x0][0x184], PT, P0 ;  /* 0x00006100ff007a0c */ /* 0x000fe40003f05300 */
[----:B------:R-:W-:Y:S01]  /*0790*/  SHF.R.S32.HI R53, RZ, 0x1f, R52 ;  /* 0x0000001fff357819 */ /* 0x000fe20000011434 */
[----:B0-----:R-:W-:-:S03]  /*07a0*/  IMAD.MOV.U32 R10, RZ, RZ, RZ ;  /* 0x000000ffff0a7224 */ /* 0x001fc600078e00ff */
[----:B------:R-:W-:-:S07]  /*07b0*/  LEA.HI R53, R53, R52, RZ, 0x2 ;  /* 0x0000003435357211 */ /* 0x000fce00078f10ff */
[----:B------:R-:W-:Y:S01]  /*07c0*/  @P0 IMAD.MOV.U32 R58, RZ, RZ, 0x10 ;  /* 0x00000010ff3a0424 */ /* 0x000fe200078e00ff */
[----:B-1----:R-:W-:-:S04]  /*07d0*/  LOP3.LUT R52, R71, 0x1f, RZ, 0xc0, !PT ;  /* 0x0000001f47347812 */ /* 0x002fc800078ec0ff */
        /* <DEDUP_REMOVED lines=12> */
[----:B-----5:R0:W5:Y:S04]  /*08a0*/  LDG.E R70, [R54.64] ;  /* 0x0000000636467981 */ /* 0x020168000c1e1900 */
[----:B------:R0:W5:Y:S01]  /*08b0*/  @P2 LDG.E.128 R48, [R56.64] ;  /* 0x0000000638302981 */ /* 0x000162000c1e1d00 */
[----:B------:R-:W-:Y:S01]  /*08c0*/  ISETP.GT.AND P3, PT, R60, RZ, PT ;  /* 0x000000ff3c00720c */ /* 0x000fe20003f64270 */
[----:B------:R-:W-:Y:S01]  /*08d0*/  BSSY B1, `(.L_x_14423) ;  /* 0x000005b000017945 */ /* 0x000fe20003800000 */
[----:B------:R-:W-:-:S11]  /*08e0*/  SHF.R.S32.HI R69, RZ, 0x1f, R0 ;  /* 0x0000001fff457819 */ /* 0x000fd60000011400 */
[----:B------:R-:W-:-:S04]  /*08f0*/  @!P3 ISETP.NE.U32.AND P1, PT, RZ, c[0x0][0x180], PT ;  /* 0x00006000ff00ba0c */ /* 0x000fc80003f25070 */
[----:B------:R-:W-:Y:S02]  /*0900*/  @!P3 ISETP.NE.AND.EX P1, PT, RZ, c[0x0][0x184], PT, P1 ;  /* 0x00006100ff00ba0c */ /* 0x000fe40003f25310 */
[----:B------:R-:W-:Y:S02]  /*0910*/  @!P3 MOV R60, R73 ;  /* 0x00000049003cb202 */ /* 0x000fe40000000f00 */
        /* <DEDUP_REMOVED lines=14> */
.L_x_14426:
[----:B------:R-:W-:Y:S02]  /*0a00*/  IMAD.MOV.U32 R53, RZ, RZ, R74 ;  /* 0x000000ffff357224 */ /* 0x000fe400078e004a */
.L_x_14427:
[----:B------:R-:W-:Y:S05]  /*0a10*/  BSYNC B2 ;  /* 0x0000000000027941 */ /* 0x000fea0003800000 */
.L_x_14425:
        /* <DEDUP_REMOVED lines=16> */
.L_x_14431:
[----:B------:R-:W-:Y:S05]  /*0b20*/  BSYNC B3 ;  /* 0x0000000000037941 */ /* 0x000fea0003800000 */
.L_x_14430:
        /* <DEDUP_REMOVED lines=43> */
.L_x_14429:
[----:B------:R-:W-:Y:S05]  /*0de0*/  BSYNC B2 ;  /* 0x0000000000027941 */ /* 0x000fea0003800000 */
.L_x_14428:
        /* <DEDUP_REMOVED lines=9> */
.L_x_14424:
[----:B0-----:R-:W-:Y:S05]  /*0e80*/  BSYNC B1 ;  /* 0x0000000000017941 */ /* 0x001fea0003800000 */
.L_x_14423:
        /* <DEDUP_REMOVED lines=18> */
.L_x_14435:
[----:B------:R-:W-:Y:S02]  /*0fb0*/  MOV R54, R74 ;  /* 0x0000004a00367202 */ /* 0x000fe40000000f00 */
.L_x_14436:
[----:B------:R-:W-:Y:S05]  /*0fc0*/  BSYNC B2 ;  /* 0x0000000000027941 */ /* 0x000fea0003800000 */
.L_x_14434:
        /* <DEDUP_REMOVED lines=16> */
.L_x_14440:
[----:B------:R-:W-:Y:S05]  /*10d0*/  BSYNC B3 ;  /* 0x0000000000037941 */ /* 0x000fea0003800000 */
.L_x_14439:
        /* <DEDUP_REMOVED lines=43> */
.L_x_14438:
[----:B------:R-:W-:Y:S05]  /*1390*/  BSYNC B2 ;  /* 0x0000000000027941 */ /* 0x000fea0003800000 */
.L_x_14437:
        /* <DEDUP_REMOVED lines=9> */
.L_x_14433:
[----:B------:R-:W-:Y:S05]  /*1430*/  BSYNC B1 ;  /* 0x0000000000017941 */ /* 0x000fea0003800000 */
.L_x_14432:
        /* <DEDUP_REMOVED lines=18> */
.L_x_14444:
[----:B------:R-:W-:Y:S02]  /*1560*/  IMAD.MOV.U32 R55, RZ, RZ, R74 ;  /* 0x000000ffff377224 */ /* 0x000fe400078e004a */
.L_x_14445:
[----:B------:R-:W-:Y:S05]  /*1570*/  BSYNC B2 ;  /* 0x0000000000027941 */ /* 0x000fea0003800000 */
.L_x_14443:
        /* <DEDUP_REMOVED lines=16> */
.L_x_14449:
[----:B------:R-:W-:Y:S05]  /*1680*/  BSYNC B3 ;  /* 0x0000000000037941 */ /* 0x000fea0003800000 */
.L_x_14448:
        /* <DEDUP_REMOVED lines=43> */
.L_x_14447:
[----:B------:R-:W-:Y:S05]  /*1940*/  BSYNC B2 ;  /* 0x0000000000027941 */ /* 0x000fea0003800000 */
.L_x_14446:
        /* <DEDUP_REMOVED lines=9> */
.L_x_14442:
[----:B------:R-:W-:Y:S05]  /*19e0*/  BSYNC B1 ;  /* 0x0000000000017941 */ /* 0x000fea0003800000 */
.L_x_14441:
        /* <DEDUP_REMOVED lines=18> */
.L_x_14453:
[----:B------:R-:W-:Y:S02]  /*1b10*/  IMAD.MOV.U32 R56, RZ, RZ, R74 ;  /* 0x000000ffff387224 */ /* 0x000fe400078e004a */
.L_x_14454:
[----:B------:R-:W-:Y:S05]  /*1b20*/  BSYNC B2 ;  /* 0x0000000000027941 */ /* 0x000fea0003800000 */
.L_x_14452:
        /* <DEDUP_REMOVED lines=16> */
.L_x_14458:
[----:B------:R-:W-:Y:S05]  /*1c30*/  BSYNC B3 ;  /* 0x0000000000037941 */ /* 0x000fea0003800000 */
.L_x_14457:
        /* <DEDUP_REMOVED lines=42> */
.L_x_14456:
[----:B------:R-:W-:Y:S05]  /*1ee0*/  BSYNC B2 ;  /* 0x0000000000027941 */ /* 0x000fea0003800000 */
.L_x_14455:
        /* <DEDUP_REMOVED lines=9> */
.L_x_14451:
[----:B------:R-:W-:Y:S05]  /*1f80*/  BSYNC B1 ;  /* 0x0000000000017941 */ /* 0x000fea0003800000 */
.L_x_14450:
        /* <DEDUP_REMOVED lines=18> */
.L_x_14460:
[----:B------:R-:W-:Y:S05]  /*20b0*/  BSYNC B1 ;  /* 0x0000000000017941 */ /* 0x000fea0003800000 */
.L_x_14459:
[----:B------:R-:W-:Y:S01]  /*20c0*/  @P2 IMAD.WIDE.U32 R62, R66, R68, c[0x0][0x170] ;  /* 0x00005c00423e2625 */ /* 0x000fe200078e0044 */
[----:B------:R-:W2:Y:S04]  /*20d0*/  @P0 LDG.E.128 R44, [R58.64] ;  /* 0x000000063a2c0981 */ /* 0x000ea8000c1e1d00 */
[----:B-----5:R1:W5:Y:S01]  /*20e0*/  @P2 LDG.E.128 R48, [R62.64] ;  /* 0x000000063e302981 */ /* 0x020362000c1e1d00 */
[----:B------:R-:W-:Y:S01]  /*20f0*/  @!P3 ISETP.NE.U32.AND P1, PT, RZ, c[0x0][0x180], PT ;  /* 0x00006000ff00ba0c */ /* 0x000fe20003f25070 */
[----:B------:R-:W-:Y:S01]  /*2100*/  BSSY B1, `(.L_x_14461) ;  /* 0x0000059000017945 */ /* 0x000fe20003800000 */
[----:B0-----:R-:W-:Y:S02]  /*2110*/  @!P3 MOV R61, R60 ;  /* 0x0000003c003db202 */ /* 0x001fe40000000f00 */
[----:B------:R-:W-:-:S04]  /*2120*/  @!P3 ISETP.NE.AND.EX P1, PT, RZ, c[0x0][0x184], PT, P1 ;  /* 0x00006100ff00ba0c */ /* 0x000fc80003f25310 */
        /* <DEDUP_REMOVED lines=14> */
.L_x_14464:
[----:B------:R-:W-:Y:S02]  /*2210*/  IMAD.MOV.U32 R57, RZ, RZ, R74 ;  /* 0x000000ffff397224 */ /* 0x000fe400078e004a */
.L_x_14465:
[----:B------:R-:W-:Y:S05]  /*2220*/  BSYNC B2 ;  /* 0x0000000000027941 */ /* 0x000fea0003800000 */
.L_x_14463:
        /* <DEDUP_REMOVED lines=16> */
.L_x_14469:
[----:B------:R-:W-:Y:S05]  /*2330*/  BSYNC B3 ;  /* 0x0000000000037941 */ /* 0x000fea0003800000 */
.L_x_14468:
        /* <DEDUP_REMOVED lines=43> */
.L_x_14467:
[----:B------:R-:W-:Y:S05]  /*25f0*/  BSYNC B2 ;  /* 0x0000000000027941 */ /* 0x000fea0003800000 */
.L_x_14466:
        /* <DEDUP_REMOVED lines=9> */
.L_x_14462:
[----:B-1----:R-:W-:Y:S05]  /*2690*/  BSYNC B1 ;  /* 0x0000000000017941 */ /* 0x002fea0003800000 */
.L_x_14461:
        /* <DEDUP_REMOVED lines=18> */
.L_x_14473:
[----:B------:R-:W-:Y:S02]  /*27c0*/  MOV R77, R74 ;  /* 0x0000004a004d7202 */ /* 0x000fe40000000f00 */
.L_x_14474:
[----:B------:R-:W-:Y:S05]  /*27d0*/  BSYNC B2 ;  /* 0x0000000000027941 */ /* 0x000fea0003800000 */
.L_x_14472:
        /* <DEDUP_REMOVED lines=16> */
.L_x_14478:
[----:B------:R-:W-:Y:S05]  /*28e0*/  BSYNC B3 ;  /* 0x0000000000037941 */ /* 0x000fea0003800000 */
.L_x_14477:
        /* <DEDUP_REMOVED lines=44> */
.L_x_14476:
[----:B------:R-:W-:Y:S05]  /*2bb0*/  BSYNC B2 ;  /* 0x0000000000027941 */ /* 0x000fea0003800000 */
.L_x_14475:
        /* <DEDUP_REMOVED lines=9> */
.L_x_14471:
[----:B------:R-:W-:Y:S05]  /*2c50*/  BSYNC B1 ;  /* 0x0000000000017941 */ /* 0x000fea0003800000 */
.L_x_14470:
        /* <DEDUP_REMOVED lines=18> */
.L_x_14482:
[----:B------:R-:W-:Y:S02]  /*2d80*/  MOV R64, R74 ;  /* 0x0000004a00407202 */ /* 0x000fe40000000f00 */
.L_x_14483:
[----:B------:R-:W-:Y:S05]  /*2d90*/  BSYNC B2 ;  /* 0x0000000000027941 */ /* 0x000fea0003800000 */
.L_x_14481:
        /* <DEDUP_REMOVED lines=16> */
.L_x_14487:
[----:B------:R-:W-:Y:S05]  /*2ea0*/  BSYNC B3 ;  /* 0x0000000000037941 */ /* 0x000fea0003800000 */
.L_x_14486:
        /* <DEDUP_REMOVED lines=43> */
.L_x_14485:
[----:B------:R-:W-:Y:S05]  /*3160*/  BSYNC B2 ;  /* 0x0000000000027941 */ /* 0x000fea0003800000 */
.L_x_14484:
        /* <DEDUP_REMOVED lines=9> */
.L_x_14480:
[----:B------:R-:W-:Y:S05]  /*3200*/  BSYNC B1 ;  /* 0x0000000000017941 */ /* 0x000fea0003800000 */
.L_x_14479:
        /* <DEDUP_REMOVED lines=18> */
.L_x_14491:
[----:B------:R-:W-:Y:S02]  /*3330*/  IMAD.MOV.U32 R78, RZ, RZ, R74 ;  /* 0x000000ffff4e7224 */ /* 0x000fe400078e004a */
.L_x_14492:
[----:B------:R-:W-:Y:S05]  /*3340*/  BSYNC B2 ;  /* 0x0000000000027941 */ /* 0x000fea0003800000 */
.L_x_14490:
        /* <DEDUP_REMOVED lines=16> */
.L_x_14496:
[----:B------:R-:W-:Y:S05]  /*3450*/  BSYNC B3 ;  /* 0x0000000000037941 */ /* 0x000fea0003800000 */
.L_x_14495:
        /* <DEDUP_REMOVED lines=42> */
.L_x_14494:
[----:B------:R-:W-:Y:S05]  /*3700*/  BSYNC B2 ;  /* 0x0000000000027941 */ /* 0x000fea0003800000 */
.L_x_14493:
        /* <DEDUP_REMOVED lines=9> */
.L_x_14489:
[----:B------:R-:W-:Y:S05]  /*37a0*/  BSYNC B1 ;  /* 0x0000000000017941 */ /* 0x000fea0003800000 */
.L_x_14488:
        /* <DEDUP_REMOVED lines=17> */
.L_x_14498:
[----:B------:R-:W-:Y:S05]  /*38c0*/  BSYNC B1 ;  /* 0x0000000000017941 */ /* 0x000fea0003800000 */
.L_x_14497:
        /* <DEDUP_REMOVED lines=21> */
.L_x_14502:
[----:B------:R-:W-:Y:S02]  /*3a20*/  IMAD.MOV.U32 R78, RZ, RZ, R74 ;  /* 0x000000ffff4e7224 */ /* 0x000fe400078e004a */
.L_x_14503:
[----:B------:R-:W-:Y:S05]  /*3a30*/  BSYNC B2 ;  /* 0x0000000000027941 */ /* 0x000fea0003800000 */
.L_x_14501:
        /* <DEDUP_REMOVED lines=16> */
.L_x_14507:
[----:B------:R-:W-:Y:S05]  /*3b40*/  BSYNC B3 ;  /* 0x0000000000037941 */ /* 0x000fea0003800000 */
.L_x_14506:
        /* <DEDUP_REMOVED lines=43> */
.L_x_14505:
[----:B------:R-:W-:Y:S05]  /*3e00*/  BSYNC B2 ;  /* 0x0000000000027941 */ /* 0x000fea0003800000 */
.L_x_14504:
        /* <DEDUP_REMOVED lines=9> */
.L_x_14500:
[----:B0-----:R-:W-:Y:S05]  /*3ea0*/  BSYNC B1 ;  /* 0x0000000000017941 */ /* 0x001fea0003800000 */
.L_x_14499:
        /* <DEDUP_REMOVED lines=18> */
.L_x_14511:
[----:B------:R-:W-:Y:S02]  /*3fd0*/  MOV R78, R74 ;  /* 0x0000004a004e7202 */ /* 0x000fe40000000f00 */
.L_x_14512:
[----:B------:R-:W-:Y:S05]  /*3fe0*/  BSYNC B2 ;  /* 0x0000000000027941 */ /* 0x000fea0003800000 */
.L_x_14510:
        /* <DEDUP_REMOVED lines=16> */
.L_x_14516:
[----:B------:R-:W-:Y:S05]  /*40f0*/  BSYNC B3 ;  /* 0x0000000000037941 */ /* 0x000fea0003800000 */
.L_x_14515:
        /* <DEDUP_REMOVED lines=43> */
.L_x_14514:
[----:B------:R-:W-:Y:S05]  /*43b0*/  BSYNC B2 ;  /* 0x0000000000027941 */ /* 0x000fea0003800000 */
.L_x_14513:
        /* <DEDUP_REMOVED lines=9> */
.L_x_14509:
[----:B------:R-:W-:Y:S05]  /*4450*/  BSYNC B1 ;  /* 0x0000000000017941 */ /* 0x000fea0003800000 */
.L_x_14508:
        /* <DEDUP_REMOVED lines=18> */
.L_x_14520:
[----:B------:R-:W-:Y:S02]  /*4580*/  IMAD.MOV.U32 R78, RZ, RZ, R74 ;  /* 0x000000ffff4e7224 */ /* 0x000fe400078e004a */
.L_x_14521:
[----:B------:R-:W-:Y:S05]  /*4590*/  BSYNC B2 ;  /* 0x0000000000027941 */ /* 0x000fea0003800000 */
.L_x_14519:
        /* <DEDUP_REMOVED lines=16> */
.L_x_14525:
[----:B------:R-:W-:Y:S05]  /*46a0*/  BSYNC B3 ;  /* 0x0000000000037941 */ /* 0x000fea0003800000 */
.L_x_14524:
        /* <DEDUP_REMOVED lines=43> */
.L_x_14523:
[----:B------:R-:W-:Y:S05]  /*4960*/  BSYNC B2 ;  /* 0x0000000000027941 */ /* 0x000fea0003800000 */
.L_x_14522:
        /* <DEDUP_REMOVED lines=9> */
.L_x_14518:
[----:B------:R-:W-:Y:S05]  /*4a00*/  BSYNC B1 ;  /* 0x0000000000017941 */ /* 0x000fea0003800000 */
.L_x_14517:
        /* <DEDUP_REMOVED lines=18> */
.L_x_14529:
[----:B------:R-:W-:Y:S02]  /*4b30*/  IMAD.MOV.U32 R78, RZ, RZ, R74 ;  /* 0x000000ffff4e7224 */ /* 0x000fe400078e004a */
.L_x_14530:
[----:B------:R-:W-:Y:S05]  /*4b40*/  BSYNC B2 ;  /* 0x0000000000027941 */ /* 0x000fea0003800000 */
.L_x_14528:
        /* <DEDUP_REMOVED lines=16> */
.L_x_14534:
[----:B------:R-:W-:Y:S05]  /*4c50*/  BSYNC B3 ;  /* 0x0000000000037941 */ /* 0x000fea0003800000 */
.L_x_14533:
        /* <DEDUP_REMOVED lines=42> */
.L_x_14532:
[----:B------:R-:W-:Y:S05]  /*4f00*/  BSYNC B2 ;  /* 0x0000000000027941 */ /* 0x000fea0003800000 */
.L_x_14531:
        /* <DEDUP_REMOVED lines=9> */
.L_x_14527:
[----:B------:R-:W-:Y:S05]  /*4fa0*/  BSYNC B1 ;  /* 0x0000000000017941 */ /* 0x000fea0003800000 */
.L_x_14526:
        /* <DEDUP_REMOVED lines=17> */
.L_x_14536:
[----:B------:R-:W-:Y:S05]  /*50c0*/  BSYNC B1 ;  /* 0x0000000000017941 */ /* 0x000fea0003800000 */
.L_x_14535:
        /* <DEDUP_REMOVED lines=21> */
.L_x_14540:
[----:B------:R-:W-:Y:S02]  /*5220*/  MOV R78, R74 ;  /* 0x0000004a004e7202 */ /* 0x000fe40000000f00 */
.L_x_14541:
[----:B------:R-:W-:Y:S05]  /*5230*/  BSYNC B2 ;  /* 0x0000000000027941 */ /* 0x000fea0003800000 */
.L_x_14539:
        /* <DEDUP_REMOVED lines=16> */
.L_x_14545:
[----:B------:R-:W-:Y:S05]  /*5340*/  BSYNC B3 ;  /* 0x0000000000037941 */ /* 0x000fea0003800000 */
.L_x_14544:
        /* <DEDUP_REMOVED lines=43> */
.L_x_14543:
[----:B------:R-:W-:Y:S05]  /*5600*/  BSYNC B2 ;  /* 0x0000000000027941 */ /* 0x000fea0003800000 */
.L_x_14542:
        /* <DEDUP_REMOVED lines=9> */
.L_x_14538:
[----:B0-----:R-:W-:Y:S05]  /*56a0*/  BSYNC B1 ;  /* 0x0000000000017941 */ /* 0x001fea0003800000 */
.L_x_14537:
        /* <DEDUP_REMOVED lines=18> */
.L_x_14549:
[----:B------:R-:W-:Y:S02]  /*57d0*/  IMAD.MOV.U32 R80, RZ, RZ, R74 ;  /* 0x000000ffff507224 */ /* 0x000fe400078e004a */
.L_x_14550:
[----:B------:R-:W-:Y:S05]  /*57e0*/  BSYNC B2 ;  /* 0x0000000000027941 */ /* 0x000fea0003800000 */
.L_x_14548:
        /* <DEDUP_REMOVED lines=16> */
.L_x_14554:
[----:B------:R-:W-:Y:S05]  /*58f0*/  BSYNC B3 ;  /* 0x0000000000037941 */ /* 0x000fea0003800000 */
.L_x_14553:
        /* <DEDUP_REMOVED lines=43> */
.L_x_14552:
[----:B------:R-:W-:Y:S05]  /*5bb0*/  BSYNC B2 ;  /* 0x0000000000027941 */ /* 0x000fea0003800000 */
.L_x_14551:
        /* <DEDUP_REMOVED lines=9> */
.L_x_14547:
[----:B------:R-:W-:Y:S05]  /*5c50*/  BSYNC B1 ;  /* 0x0000000000017941 */ /* 0x000fea0003800000 */
.L_x_14546:
        /* <DEDUP_REMOVED lines=18> */
.L_x_14558:
[----:B------:R-:W-:Y:S02]  /*5d80*/  IMAD.MOV.U32 R78, RZ, RZ, R74 ;  /* 0x000000ffff4e7224 */ /* 0x000fe400078e004a */
.L_x_14559:
[----:B------:R-:W-:Y:S05]  /*5d90*/  BSYNC B2 ;  /* 0x0000000000027941 */ /* 0x000fea0003800000 */
.L_x_14557:
        /* <DEDUP_REMOVED lines=16> */
.L_x_14563:
[----:B------:R-:W-:Y:S05]  /*5ea0*/  BSYNC B3 ;  /* 0x0000000000037941 */ /* 0x000fea0003800000 */
.L_x_14562:
        /* <DEDUP_REMOVED lines=43> */
.L_x_14561:
[----:B------:R-:W-:Y:S05]  /*6160*/  BSYNC B2 ;  /* 0x0000000000027941 */ /* 0x000fea0003800000 */
.L_x_14560:
        /* <DEDUP_REMOVED lines=9> */
.L_x_14556:
[----:B------:R-:W-:Y:S05]  /*6200*/  BSYNC B1 ;  /* 0x0000000000017941 */ /* 0x000fea0003800000 */
.L_x_14555:
        /* <DEDUP_REMOVED lines=18> */
.L_x_14567:
[----:B------:R-:W-:Y:S02]  /*6330*/  MOV R80, R74 ;  /* 0x0000004a00507202 */ /* 0x000fe40000000f00 */
.L_x_14568:
[----:B------:R-:W-:Y:S05]  /*6340*/  BSYNC B2 ;  /* 0x0000000000027941 */ /* 0x000fea0003800000 */
.L_x_14566:
        /* <DEDUP_REMOVED lines=16> */
.L_x_14572:
[----:B------:R-:W-:Y:S05]  /*6450*/  BSYNC B3 ;  /* 0x0000000000037941 */ /* 0x000fea0003800000 */
.L_x_14571:
        /* <DEDUP_REMOVED lines=42> */
.L_x_14570:
[----:B------:R-:W-:Y:S05]  /*6700*/  BSYNC B2 ;  /* 0x0000000000027941 */ /* 0x000fea0003800000 */
.L_x_14569:
        /* <DEDUP_REMOVED lines=9> */
.L_x_14565:
[----:B------:R-:W-:Y:S05]  /*67a0*/  BSYNC B1 ;  /* 0x0000000000017941 */ /* 0x000fea0003800000 */
.L_x_14564:
[----:B------:R-:W-:Y:S01]  /*67b0*/  FADD.FTZ R78, RZ, R52 ;  /* 0x00000034ff4e7221 */ /* 0x000fe20000010000 */
[----:B------:R-:W-:Y:S01]  /*67c0*/  BSSY B1, `(.L_x_14573) ;  /* 0x000001d000017945 */ /* 0x000fe20003800000 */
        /* <DEDUP_REMOVED lines=16> */
[----:B------:R-:W-:Y:S01]  /*68d0*/  FADD.FTZ R68, R11, R66 ;  /* 0x000000420b447221 */ /* 0x000fe20000010000 */
[----:B------:R-:W-:Y:S05]  /*68e0*/  @!P2 BRA `(.L_x_14574) ;  /* 0x000000a00000a947 */ /* 0x000fea0003800000 */
[----:B------:R-:W-:Y:S02]  /*68f0*/  SHF.L.U32 R77, R8, 0x10, RZ ;  /* 0x00000010084d7819 */ /* 0x000fe400000006ff */
[----:B------:R-:W-:Y:S02]  /*6900*/  LOP3.LUT R11, R75, 0xffff, RZ, 0xc0, !PT ;  /* 0x0000ffff4b0b7812 */ /* 0x000fe400078ec0ff */
[----:B0-----:R-:W-:Y:S02]  /*6910*/  LOP3.LUT R78, R77, 0xff0000, RZ, 0xc0, !PT ;  /* 0x00ff00004d4e7812 */ /* 0x001fe400078ec0ff */
[----:B------:R-:W-:Y:S02]  /*6920*/  LOP3.LUT R80, R7, 0xff, RZ, 0xc0, !PT ;  /* 0x000000ff07507812 */ /* 0x000fe400078ec0ff */
[----:B------:R-:W-:Y:S01]  /*6930*/  LOP3.LUT R77, R6, 0xff, RZ, 0xc0, !PT ;  /* 0x000000ff064d7812 */ /* 0x000fe200078ec0ff */
[----:B------:R-:W-:-:S04]  /*6940*/  IMAD R11, R11, 0x1000000, R78 ;  /* 0x010000000b0b7824 */ /* 0x000fc800078e024e */
[----:B------:R-:W-:Y:S02]  /*6950*/  IMAD R80, R80, 0x100, R11 ;  /* 0x0000010050507824 */ /* 0x000fe400078e020b */
[----:B------:R-:W-:-:S03]  /*6960*/  IMAD.WIDE.U32 R10, R10, R81, c[0x0][0x190] ;  /* 0x000064000a0a7625 */ /* 0x000fc600078e0051 */
[----:B------:R-:W-:-:S05]  /*6970*/  IADD3 R77, R80, R77, RZ ;  /* 0x0000004d504d7210 */ /* 0x000fca0007ffe0ff */
[----:B------:R0:W-:Y:S02]  /*6980*/  STG.E [R10.64], R77 ;  /* 0x0000004d0a007986 */ /* 0x0001e4000c101906 */
.L_x_14574:
[----:B------:R-:W-:Y:S05]  /*6990*/  BSYNC B1 ;  /* 0x0000000000017941 */ /* 0x000fea0003800000 */
.L_x_14573:
[----:B------:R-:W-:Y:S01]  /*69a0*/  FADD.FTZ R68, R68, R67 ;  /* 0x0000004344447221 */ /* 0x000fe20000010000 */
[----:B------:R-:W-:Y:S05]  /*69b0*/  BRA.DIV ~URZ, `(.L_x_14575) ;  /* 0x000009127f007947 */ /* 0x000fea000b800000 */
[----:B0-----:R0:W1:Y:S02]  /*69c0*/  SHFL.BFLY PT, R10, R68, 0x1, 0x1f ;  /* 0x0c201f00440a7f89 */ /* 0x00106400000e0000 */
.L_x_14581:
        /* <DEDUP_REMOVED lines=52> */
.L_x_14582:
        /* <DEDUP_REMOVED lines=15> */
[----:B------:R-:W-:-:S13]  /*6e00*/  ISETP.GE.AND P0, PT, R70, 0x1, PT ;  /* 0x000000014600780c */ /* 0x000fda0003f06270 */
[----:B------:R-:W-:Y:S05]  /*6e10*/  @!P0 BRA `(.L_x_14578) ;  /* 0x0000043000008947 */ /* 0x000fea0003800000 */
[----:B--2---:R-:W-:Y:S02]  /*6e20*/  IADD3 R70, R70, -0x1, RZ ;  /* 0xffffffff46467810 */ /* 0x004fe40007ffe0ff */
[----:B------:R-:W-:Y:S02]  /*6e30*/  FSEL R77, R77, RZ, !P1 ;  /* 0x000000ff4d4d7208 */ /* 0x000fe40004800000 */
[----:B------:R-:W-:Y:S01]  /*6e40*/  LOP3.LUT R71, R71, 0x1f, RZ, 0xc0, !PT ;  /* 0x0000001f47477812 */ /* 0x000fe200078ec0ff */
[----:B------:R-:W-:Y:S02]  /*6e50*/  IMAD R70, R70, c[0x0][0x168], RZ ;  /* 0x00005a0046467a24 */ /* 0x000fe400078e02ff */
[C---:B0-----:R-:W-:Y:S02]  /*6e60*/  FADD.FTZ R68, -R77.reuse, R52 ;  /* 0x000000344d447221 */ /* 0x041fe40000010100 */
[C---:B------:R-:W-:Y:S01]  /*6e70*/  FADD.FTZ R54, -R77.reuse, R54 ;  /* 0x000000364d367221 */ /* 0x040fe20000010100 */
[----:B------:R-:W-:Y:S01]  /*6e80*/  SHF.R.S32.HI R11, RZ, 0x1f, R70 ;  /* 0x0000001fff0b7819 */ /* 0x000fe20000011446 */
[----:B------:R-:W-:-:S02]  /*6e90*/  FADD.FTZ R52, -R77, R55 ;  /* 0x000000374d347221 */ /* 0x000fc40000010100 */
[----:B------:R-:W-:Y:S01]  /*6ea0*/  FADD.FTZ R10, -R77, R53 ;  /* 0x000000354d0a7221 */ /* 0x000fe20000010100 */
[----:B------:R-:W-:Y:S01]  /*6eb0*/  LEA.HI R70, R11, R70, RZ, 0x2 ;  /* 0x000000460b467211 */ /* 0x000fe200078f10ff */
[----:B------:R-:W-:Y:S02]  /*6ec0*/  FADD.FTZ R78, -R77, R57 ;  /* 0x000000394d4e7221 */ /* 0x000fe40000010100 */
[C---:B------:R-:W-:Y:S01]  /*6ed0*/  FMUL.FTZ R53, R81.reuse, R54 ;  /* 0x0000003651357220 */ /* 0x040fe20000410000 */
[----:B------:R-:W-:Y:S01]  /*6ee0*/  LEA.HI.SX32 R70, R70, R71, 0x1e ;  /* 0x0000004746467211 */ /* 0x000fe200078ff2ff */
[----:B------:R-:W-:Y:S02]  /*6ef0*/  FMUL.FTZ R52, R81, R52 ;  /* 0x0000003451347220 */ /* 0x000fe40000410000 */
[----:B------:R-:W-:Y:S02]  /*6f00*/  FADD.FTZ R66, -R77, R66 ;  /* 0x000000424d427221 */ /* 0x000fe40000010100 */
[C---:B------:R-:W-:Y:S01]  /*6f10*/  FMUL.FTZ R57, R81.reuse, R68 ;  /* 0x0000004451397220 */ /* 0x040fe20000410000 */
[----:B------:R-:W-:Y:S01]  /*6f20*/  IADD3 R68, R70, 0x20, RZ ;  /* 0x0000002046447810 */ /* 0x000fe20007ffe0ff */
[----:B------:R-:W-:-:S02]  /*6f30*/  FMUL.FTZ R10, R81, R10 ;  /* 0x0000000a510a7220 */ /* 0x000fc40000410000 */
[C---:B------:R-:W-:Y:S02]  /*6f40*/  FADD.FTZ R56, -R77.reuse, R56 ;  /* 0x000000384d387221 */ /* 0x040fe40000010100 */
[C---:B------:R-:W-:Y:S02]  /*6f50*/  FADD.FTZ R58, -R77.reuse, R58 ;  /* 0x0000003a4d3a7221 */ /* 0x040fe40000010100 */
[C---:B------:R-:W-:Y:S02]  /*6f60*/  FADD.FTZ R80, -R77.reuse, R59 ;  /* 0x0000003b4d507221 */ /* 0x040fe40000010100 */
[----:B------:R-:W-:Y:S02]  /*6f70*/  FADD.FTZ R64, -R77, R64 ;  /* 0x000000404d407221 */ /* 0x000fe40000010100 */
        /* <DEDUP_REMOVED lines=9> */
[----:B------:R-:W-:Y:S02]  /*7010*/  FMUL.FTZ R69, R81, R66 ;  /* 0x0000004251457220 */ /* 0x000fe40000410000 */
[----:B------:R-:W-:Y:S02]  /*7020*/  IMAD.MOV.U32 R77, RZ, RZ, 0x10 ;  /* 0x00000010ff4d7424 */ /* 0x000fe400078e00ff */
[----:B------:R-:W-:Y:S01]  /*7030*/  FFMA.FTZ R53, R29, R10, R13 ;  /* 0x0000000a1d357223 */ /* 0x000fe2000001000d */
[----:B------:R-:W-:Y:S01]  /*7040*/  IADD3 R10, R70, 0x40, RZ ;  /* 0x00000040460a7810 */ /* 0x000fe20007ffe0ff */
[----:B------:R-:W-:Y:S02]  /*7050*/  FFMA.FTZ R52, R28, R57, R12 ;  /* 0x000000391c347223 */ /* 0x000fe4000001000c */
[----:B------:R-:W-:-:S02]  /*7060*/  FMUL.FTZ R61, R81, R56 ;  /* 0x00000038513d7220 */ /* 0x000fc40000410000 */
[C---:B------:R-:W-:Y:S02]  /*7070*/  FMUL.FTZ R63, R81.reuse, R58 ;  /* 0x0000003a513f7220 */ /* 0x040fe40000410000 */
[C---:B------:R-:W-:Y:S02]  /*7080*/  FMUL.FTZ R80, R81.reuse, R80 ;  /* 0x0000005051507220 */ /* 0x040fe40000410000 */
[----:B------:R-:W-:Y:S02]  /*7090*/  FMUL.FTZ R11, R81, R64 ;  /* 0x00000040510b7220 */ /* 0x000fe40000410000 */
[----:B------:R-:W-:Y:S01]  /*70a0*/  FFMA.FTZ R57, R33, R78, R17 ;  /* 0x0000004e21397223 */ /* 0x000fe20000010011 */
[----:B------:R-:W-:Y:S01]  /*70b0*/  IADD3 R78, R70, 0x60, RZ ;  /* 0x00000060464e7810 */ /* 0x000fe20007ffe0ff */
[C---:B------:R-:W-:Y:S02]  /*70c0*/  FMUL.FTZ R65, R81.reuse, R60 ;  /* 0x0000003c51417220 */ /* 0x040fe40000410000 */
[----:B------:R-:W-:-:S02]  /*70d0*/  FMUL.FTZ R82, R81, R82 ;  /* 0x0000005251527220 */ /* 0x000fc40000410000 */
[C---:B------:R-:W-:Y:S02]  /*70e0*/  FMUL.FTZ R67, R81.reuse, R62 ;  /* 0x0000003e51437220 */ /* 0x040fe40000410000 */
[C---:B------:R-:W-:Y:S02]  /*70f0*/  FMUL.FTZ R84, R81.reuse, R84 ;  /* 0x0000005451547220 */ /* 0x040fe40000410000 */
[C---:B------:R-:W-:Y:S02]  /*7100*/  FMUL.FTZ R86, R81.reuse, R86 ;  /* 0x0000005651567220 */ /* 0x040fe40000410000 */
[----:B------:R-:W-:Y:S02]  /*7110*/  FMUL.FTZ R88, R81, R88 ;  /* 0x0000005851587220 */ /* 0x000fe40000410000 */
        /* <DEDUP_REMOVED lines=17> */
[----:B------:R-:W-:-:S05]  /*7230*/  IMAD.WIDE.U32 R78, R78, R77, c[0x0][0x208] ;  /* 0x000082004e4e7625 */ /* 0x000fca00078e004d */
[----:B------:R0:W-:Y:S02]  /*7240*/  STG.E.128 [R78.64], R64 ;  /* 0x000000404e007986 */ /* 0x0001e4000c101d06 */
.L_x_14578:
[----:B--2---:R-:W-:Y:S05]  /*7250*/  BSYNC B1 ;  /* 0x0000000000017941 */ /* 0x004fea0003800000 */
.L_x_14577:
[----:B0-----:R-:W-:-:S05]  /*7260*/  MOV R11, c[0x0][0x160] ;  /* 0x00005800000b7a02 */ /* 0x001fca0000000f00 */
[----:B------:R-:W-:-:S05]  /*7270*/  IMAD R0, R11, 0x4, R0 ;  /* 0x000000040b007824 */ /* 0x000fca00078e0200 */
[----:B------:R-:W-:-:S13]  /*7280*/  ISETP.GE.AND P0, PT, R0, c[0x0][0x164], PT ;  /* 0x0000590000007a0c */ /* 0x000fda0003f06270 */
[----:B-----5:R-:W-:Y:S01]  /*7290*/  @P0 CALL.REL.NOINC `(.L_x_14579) ;  /* 0x0000001000000944 */ /* 0x020fe20003c00000 */
[----:B------:R-:W-:Y:S05]  /*72a0*/  BRA `(.L_x_14580) ;  /* 0xffff947000007947 */ /* 0x000fea000383ffff */
.L_x_14579:
[----:B------:R-:W-:Y:S05]  /*72b0*/  BSYNC B0 ;  /* 0x0000000000007941 */ /* 0x000fea0003800000 */
.L_x_14422:
[----:B------:R-:W-:Y:S05]  /*72c0*/  EXIT ;  /* 0x000000000000794d */ /* 0x000fea0003800000 */
.L_x_14575:
[----:B0-----:R-:W-:Y:S01]  /*72d0*/  HFMA2.MMA R78, -RZ, RZ, 0, 1.847743988037109375e-06 ;  /* 0x0000001fff4e7435 */ /* 0x001fe200000001ff */
[----:B------:R-:W-:Y:S01]  /*72e0*/  IMAD.MOV.U32 R81, RZ, RZ, 0x1 ;  /* 0x00000001ff517424 */ /* 0x000fe200078e00ff */
[----:B------:R-:W-:Y:S01]  /*72f0*/  MOV R10, 0x7320 ;  /* 0x00007320000a7802 */ /* 0x000fe20000000f00 */
[----:B------:R-:W-:-:S03]  /*7300*/  IMAD.MOV.U32 R79, RZ, RZ, -0x1 ;  /* 0xffffffffff4f7424 */ /* 0x000fc600078e00ff */
[----:B-----5:R-:W-:Y:S05]  /*7310*/  CALL.REL.NOINC `($__internal_155_$__cuda_sm70_shflsync_bfly_p) ;  /* 0x000005a000007944 */ /* 0x020fea0003c00000 */
[----:B-1----:R-:W-:Y:S01]  /*7320*/  IMAD.MOV.U32 R10, RZ, RZ, R81 ;  /* 0x000000ffff0a7224 */ /* 0x002fe200078e0051 */
[----:B0-----:R-:W-:Y:S05]  /*7330*/  BRA `(.L_x_14581) ;  /* 0xfffff69000007947 */ /* 0x001fea000383ffff */
.L_x_14576:
[----:B0-----:R-:W-:Y:S01]  /*7340*/  MOV R68, R80 ;  /* 0x0000005000447202 */ /* 0x001fe20000000f00 */
[----:B------:R-:W-:Y:S01]  /*7350*/  IMAD.MOV.U32 R81, RZ, RZ, 0x2 ;  /* 0x00000002ff517424 */ /* 0x000fe200078e00ff */
[----:B------:R-:W-:Y:S01]  /*7360*/  MOV R79, 0xffffffff ;  /* 0xffffffff004f7802 */ /* 0x000fe20000000f00 */
[----:B------:R-:W-:Y:S01]  /*7370*/  IMAD.MOV.U32 R78, RZ, RZ, 0x1f ;  /* 0x0000001fff4e7424 */ /* 0x000fe200078e00ff */
[----:B------:R-:W-:Y:S02]  /*7380*/  MOV R10, 0x73a0 ;  /* 0x000073a0000a7802 */ /* 0x000fe40000000f00 */
[----:B-----5:R-:W-:Y:S05]  /*7390*/  CALL.REL.NOINC `($__internal_155_$__cuda_sm70_shflsync_bfly_p) ;  /* 0x0000052000007944 */ /* 0x020fea0003c00000 */
[----:B01----:R-:W-:Y:S01]  /*73a0*/  FADD.FTZ R68, R80, R81 ;  /* 0x0000005150447221 */ /* 0x003fe20000010000 */
[----:B------:R-:W-:Y:S01]  /*73b0*/  MOV R79, 0xffffffff ;  /* 0xffffffff004f7802 */ /* 0x000fe20000000f00 */
[----:B------:R-:W-:Y:S01]  /*73c0*/  IMAD.MOV.U32 R81, RZ, RZ, 0x4 ;  /* 0x00000004ff517424 */ /* 0x000fe200078e00ff */
[----:B------:R-:W-:Y:S01]  /*73d0*/  MOV R10, 0x7400 ;  /* 0x00007400000a7802 */ /* 0x000fe20000000f00 */
[----:B------:R-:W-:-:S02]  /*73e0*/  IMAD.MOV.U32 R78, RZ, RZ, 0x1f ;  /* 0x0000001fff4e7424 */ /* 0x000fc400078e00ff */
[----:B------:R-:W-:Y:S05]  /*73f0*/  CALL.REL.NOINC `($__internal_155_$__cuda_sm70_shflsync_bfly_p) ;  /* 0x000004c000007944 */ /* 0x000fea0003c00000 */
        /* <DEDUP_REMOVED lines=50> */
[----:B------:R-:W-:Y:S05]  /*7720*/  CALL.REL.NOINC `($__internal_155_$__cuda_sm70_shflsync_bfly_p) ;  /* 0x0000019000007944 */ /* 0x000fea0003c00000 */
[----:B01----:R-:W-:Y:S01]  /*7730*/  FADD.FTZ R68, R68, R81 ;  /* 0x0000005144447221 */ /* 0x003fe20000010000 */
[----:B------:R-:W-:Y:S01]  /*7740*/  MOV R79, 0xffffffff ;  /* 0xffffffff004f7802 */ /* 0x000fe20000000f00 */
[----:B------:R-:W-:Y:S01]  /*7750*/  IMAD.MOV.U32 R81, RZ, RZ, 0x2 ;  /* 0x00000002ff517424 */ /* 0x000fe200078e00ff */
[----:B------:R-:W-:Y:S01]  /*7760*/  MOV R10, 0x7790 ;  /* 0x00007790000a7802 */ /* 0x000fe20000000f00 */
[----:B------:R-:W-:Y:S02]  /*7770*/  IMAD.MOV.U32 R78, RZ, RZ, 0x1f ;  /* 0x0000001fff4e7424 */ /* 0x000fe400078e00ff */
        /* <DEDUP_REMOVED lines=19> */
[----:B01----:R-:W-:Y:S05]  /*78b0*/  BRA `(.L_x_14582) ;  /* 0xfffff45000007947 */ /* 0x003fea000383ffff */
        .weak           $__internal_155_$__cuda_sm70_shflsync_bfly_p
        .type           $__internal_155_$__cuda_sm70_shflsync_bfly_p,@function
        .size           $__internal_155_$__cuda_sm70_shflsync_bfly_p,(.L_x_15347 - $__internal_155_$__cuda_sm70_shflsync_bfly_p)
$__internal_155_$__cuda_sm70_shflsync_bfly_p:
[----:B------:R-:W-:Y:S01]  /*78c0*/  IMAD.MOV.U32 R11, RZ, RZ, 0x0 ;  /* 0x00000000ff0b7424 */ /* 0x000fe200078e00ff */
[----:B------:R-:W-:Y:S04]  /*78d0*/  WARPSYNC R79 ;  /* 0x0000004f00007348 */ /* 0x000fe80003800000 */
[----:B------:R0:W1:Y:S01]  /*78e0*/  SHFL.BFLY PT, R81, R68, R81, R78 ;  /* 0x0c00005144517389 */ /* 0x00006200000e004e */
[----:B------:R-:W-:Y:S05]  /*78f0*/  RET.REL.NODEC R10 `(_ZN10layer_norm13ln_fwd_kernelINS_13Kernel_traitsIfffffjLj512ELj1ELj4ELj1ELj16ENS_18Kernel_traits_baseILj512EfffffjLj128EEEEELb1ELb0ELb1ELb1EEEvNS_9FwdParamsE) ;  /* 0xffff87000a007950 */ /* 0x000fea0003c3ffff */
.L_x_14583:
        /* <DEDUP_REMOVED lines=16> */
.L_x_15347:


//--------------------- .text._ZN10layer_norm13ln_fwd_kernelINS_13Kernel_traitsIfffffjLj512ELj1ELj4ELj1ELj16ENS_18Kernel_traits_baseILj512EfffffjLj128EEEEELb1ELb1ELb0ELb0EEEvNS_9FwdParamsE --------------------------
	.section	.text._ZN10layer_norm13ln_fwd_kernelINS_13Kernel_traitsIfffffjLj512ELj1ELj4ELj1ELj16ENS_18Kernel_traits_baseILj512EfffffjLj128EEEEELb1ELb1ELb0ELb0EEEvNS_9FwdParamsE,"ax",@progbits
	.sectioninfo	@"SHI_REGISTERS=96"
	.align	128
        .global         _ZN10layer_norm13ln_fwd_kernelINS_13Kernel_traitsIfffffjLj512ELj1ELj4ELj1ELj16ENS_18Kernel_traits_baseILj512EfffffjLj128EEEEELb1ELb1ELb0ELb0EEEvNS_9FwdParamsE
        .type           _ZN10layer_norm13ln_fwd_kernelINS_13Kernel_traitsIfffffjLj512ELj1ELj4ELj1ELj16ENS_18Kernel_traits_baseILj512EfffffjLj128EEEEELb1ELb1ELb0ELb0EEEvNS_9FwdParamsE,@function
        .size           _ZN10layer_norm13ln_fwd_kernelINS_13Kernel_traitsIfffffjLj512ELj1ELj4ELj1ELj16ENS_18Kernel_traits_baseILj512EfffffjLj128EEEEELb1ELb1ELb0ELb0EEEvNS_9FwdParamsE,(.L_x_15348 - _ZN10layer_norm13ln_fwd_kernelINS_13Kernel_traitsIfffffjLj512ELj1ELj4ELj1ELj16ENS_18Kernel_traits_baseILj512EfffffjLj128EEEEELb1ELb1ELb0ELb0EEEvNS_9FwdParamsE)
        .other          _ZN10layer_norm13ln_fwd_kernelINS_13Kernel_traitsIfffffjLj512ELj1ELj4ELj1ELj16ENS_18Kernel_traits_baseILj512EfffffjLj128EEEEELb1ELb1ELb0ELb0EEEvNS_9FwdParamsE,@"STO_CUDA_ENTRY STV_DEFAULT"
_ZN10layer_norm13ln_fwd_kernelINS_13Kernel_traitsIfffffjLj512ELj1ELj4ELj1ELj16ENS_18Kernel_traits_baseILj512EfffffjLj128EEEEELb1ELb1ELb0ELb0EEEvNS_9FwdParamsE:
.text._ZN10layer_norm13ln_fwd_kernelINS_13Kernel_traitsIfffffjLj512ELj1ELj4ELj1ELj16ENS_18Kernel_traits_baseILj512EfffffjLj128EEEEELb1ELb1ELb0ELb0EEEvNS_9FwdParamsE:
        /* <DEDUP_REMOVED lines=35> */
[----:B------:R-:W-:Y:S01]  /*0230*/  IMAD.MOV.U32 R6, RZ, RZ, c[0x0][0x168] ;  /* 0x00005a00ff067624 */ /* 0x000fe200078e00ff */
[----:B------:R-:W-:-:S02]  /*0240*/  UIADD3 UR12, UR5, 0x76cf5d0a, URZ ;  /* 0x76cf5d0a050c7890 */ /* 0x000fc4000fffe03f */
[----:B------:R-:W-:Y:S01]  /*0250*/  IMAD.WIDE.U32 R10, R10, -0x326172a9, RZ ;  /* 0xcd9e8d570a0a7825 */ /* 0x000fe200078e00ff */
[----:B------:R-:W-:Y:S01]  /*0260*/  UIADD3 UR14, UR5, 0x32370b8f, URZ ;  /* 0x32370b8f050e7890 */ /* 0x000fe2000fffe03f */
[----:B------:R-:W-:Y:S01]  /*0270*/  LOP3.LUT R9, R3, UR10, R4, 0x96, !PT ;  /* 0x0000000a03097c12 */ /* 0x000fe2000f8e9604 */
[----:B------:R-:W-:Y:S01]  /*0280*/  UIADD3 UR15, UR4, 0x78dde6e4, URZ ;  /* 0x78dde6e4040f7890 */ /* 0x000fe2000fffe03f */
[----:B------:R-:W-:Y:S01]  /*0290*/  SHF.R.S32.HI R6, RZ, 0x1f, R6 ;  /* 0x0000001fff067819 */ /* 0x000fe20000011406 */
[----:B------:R-:W-:Y:S01]  /*02a0*/  UIADD3 UR16, UR5, -0x126145ec, URZ ;  /* 0xed9eba1405107890 */ /* 0x000fe2000fffe03f */
[----:B------:R-:W-:Y:S01]  /*02b0*/  LOP3.LUT R4, R11, UR9, R8, 0x96, !PT ;  /* 0x000000090b047c12 */ /* 0x000fe2000f8e9608 */
        /* <DEDUP_REMOVED lines=39> */
[C---:B------:R-:W-:Y:S01]  /*0530*/  ISETP.GE.U32.AND P6, PT, R5.reuse, 0x40, PT ;  /* 0x000000400500780c */ /* 0x040fe20003fc6070 */
[----:B------:R-:W-:Y:S01]  /*0540*/  IMAD.HI.U32 R61, R6, -0x2daee0ad, RZ ;  /* 0xd2511f53063d7827 */ /* 0x000fe200078e00ff */
[C---:B------:R-:W-:Y:S02]  /*0550*/  ISETP.GE.U32.AND P5, PT, R5.reuse, 0x60, PT ;  /* 0x000000600500780c */ /* 0x040fe40003fa6070 */
[----:B------:R-:W-:Y:S02]  /*0560*/  ISETP.GE.U32.AND P4, PT, R5, 0x80, PT ;  /* 0x000000800500780c */ /* 0x000fe40003f86070 */
[----:B------:R-:W-:Y:S02]  /*0570*/  P2R R86, PR, RZ, 0x40 ;  /* 0x00000040ff567803 */ /* 0x000fe40000000000 */
[----:B------:R-:W-:Y:S02]  /*0580*/  P2R R85, PR, RZ, 0x20 ;  /* 0x00000020ff557803 */ /* 0x000fe40000000000 */
[----:B------:R-:W-:Y:S01]  /*0590*/  P2R R84, PR, RZ, 0x10 ;  /* 0x00000010ff547803 */ /* 0x000fe20000000000 */
[----:B------:R-:W-:Y:S05]  /*05a0*/  @!P0 BRA `(.L_x_14585) ;  /* 0x000000e000008947 */ /* 0x000fea0003800000 */
[----:B------:R-:W-:Y:S01]  /*05b0*/  ISETP.NE.U32.AND P1, PT, RZ, c[0x0][0x218], PT ;  /* 0x00008600ff007a0c */ /* 0x000fe20003f25070 */
[----:B------:R-:W-:Y:S01]  /*05c0*/  IMAD.MOV.U32 R13, RZ, RZ, 0x10 ;  /* 0x00000010ff0d7424 */ /* 0x000fe200078e00ff */
[C---:B------:R-:W-:Y:S01]  /*05d0*/  LEA R16, P3, R44.reuse, c[0x0][0x1c8], 0x4 ;  /* 0x000072002c107a11 */ /* 0x040fe200078620ff */
[----:B------:R-:W-:Y:S01]  /*05e0*/  CS2R R10, SRZ ;  /* 0x00000000000a7805 */ /* 0x000fe2000001ff00 */
[----:B------:R-:W-:Y:S01]  /*05f0*/  ISETP.NE.AND.EX P1, PT, RZ, c[0x0][0x21c], PT, P1 ;  /* 0x00008700ff007a0c */ /* 0x000fe20003f25310 */
[C---:B------:R-:W-:Y:S01]  /*0600*/  IMAD.WIDE.U32 R12, R44.reuse, R13, c[0x0][0x1b0] ;  /* 0x00006c002c0c7625 */ /* 0x040fe200078e000d */
[----:B------:R-:W-:Y:S01]  /*0610*/  LEA.HI.X R17, R44, c[0x0][0x1cc], RZ, 0x4, P3 ;  /* 0x000073002c117a11 */ /* 0x000fe200018f24ff */
[----:B------:R-:W-:-:S04]  /*0620*/  CS2R R8, SRZ ;  /* 0x0000000000087805 */ /* 0x000fc8000001ff00 */
[----:B------:R-:W5:Y:S04]  /*0630*/  LDG.E.128 R12, [R12.64] ;  /* 0x000000060c0c7981 */ /* 0x000f68000c1e1d00 */
[----:B------:R-:W5:Y:S02]  /*0640*/  LDG.E.128 R16, [R16.64] ;  /* 0x0000000610107981 */ /* 0x000f64000c1e1d00 */
[----:B------:R-:W-:-:S04]  /*0650*/  @P1 LEA R20, P2, R44, c[0x0][0x218], 0x4 ;  /* 0x000086002c141a11 */ /* 0x000fc800078420ff */
[----:B------:R-:W-:-:S05]  /*0660*/  @P1 LEA.HI.X R21, R44, c[0x0][0x21c], RZ, 0x4, P2 ;  /* 0x000087002c151a11 */ /* 0x000fca00010f24ff */
[----:B------:R0:W5:Y:S01]  /*0670*/  @P1 LDG.E.128 R8, [R20.64] ;  /* 0x0000000614081981 */ /* 0x000162000c1e1d00 */
[----:B------:R-:W-:-:S03]  /*0680*/  LOP3.LUT R44, R44, 0x20, RZ, 0xfc, !PT ;  /* 0x000000202c2c7812 */ /* 0x000fc600078efcff */
.L_x_14585:
[----:B------:R-:W-:Y:S05]  /*0690*/  BSYNC B0 ;  /* 0x0000000000007941 */ /* 0x000fea0003800000 */
.L_x_14584:
[----:B------:R-:W-:Y:S01]  /*06a0*/  BSSY B0, `(.L_x_14586) ;  /* 0x0000010000007945 */ /* 0x000fe20003800000 */
[----:B------:R-:W-:Y:S05]  /*06b0*/  @!P6 BRA `(.L_x_14587) ;  /* 0x000000e00000e947 */ /* 0x000fea0003800000 */
[----:B------:R-:W-:Y:S01]  /*06c0*/  ISETP.NE.U32.AND P1, PT, RZ, c[0x0][0x218], PT ;  /* 0x00008600ff007a0c */ /* 0x000fe20003f25070 */
[----:B------:R-:W-:Y:S01]  /*06d0*/  HFMA2.MMA R25, -RZ, RZ, 0, 9.5367431640625e-07 ;  /* 0x00000010ff197435 */ /* 0x000fe200000001ff */
[C---:B------:R-:W-:Y:S01]  /*06e0*/  LEA R28, P3, R44.reuse, c[0x0][0x1c8], 0x4 ;  /* 0x000072002c1c7a11 */ /* 0x040fe200078620ff */
[----:B------:R-:W-:Y:S01]  /*06f0*/  CS2R R22, SRZ ;  /* 0x0000000000167805 */ /* 0x000fe2000001ff00 */
[----:B------:R-:W-:Y:S01]  /*0700*/  ISETP.NE.AND.EX P1, PT, RZ, c[0x0][0x21c], PT, P1 ;  /* 0x00008700ff007a0c */ /* 0x000fe20003f25310 */
[----:B0-----:R-:W-:Y:S01]  /*0710*/  CS2R R20, SRZ ;  /* 0x0000000000147805 */ /* 0x001fe2000001ff00 */
[----:B------:R-:W-:-:S05]  /*0720*/  LEA.HI.X R29, R44, c[0x0][0x1cc], RZ, 0x4, P3 ;  /* 0x000073002c1d7a11 */ /* 0x000fca00018f24ff */
[C---:B------:R-:W-:Y:S01]  /*0730*/  IMAD.WIDE.U32 R24, R44.reuse, R25, c[0x0][0x1b0] ;  /* 0x00006c002c187625 */ /* 0x040fe200078e0019 */
[----:B------:R-:W5:Y:S05]  /*0740*/  LDG.E.128 R28, [R28.64] ;  /* 0x000000061c1c7981 */ /* 0x000f6a000c1e1d00 */
[C---:B------:R-:W-:Y:S01]  /*0750*/  @P1 LEA R32, P2, R44.reuse, c[0x0][0x218], 0x4 ;  /* 0x000086002c201a11 */ /* 0x040fe200078420ff */
[----:B------:R-:W5:Y:S03]  /*0760*/  LDG.E.128 R24, [R24.64] ;  /* 0x0000000618187981 */ /* 0x000f66000c1e1d00 */
[----:B------:R-:W-:-:S05]  /*0770*/  @P1 LEA.HI.X R33, R44, c[0x0][0x21c], RZ, 0x4, P2 ;  /* 0x000087002c211a11 */ /* 0x000fca00010f24ff */
[----:B------:R0:W5:Y:S01]  /*0780*/  @P1 LDG.E.128 R20, [R32.64] ;  /* 0x0000000620141981 */ /* 0x000162000c1e1d00 */
[----:B------:R-:W-:-:S03]  /*0790*/  IADD3 R44, R44, 0x20, RZ ;  /* 0x000000202c2c7810 */ /* 0x000fc60007ffe0ff */
.L_x_14587:
[----:B------:R-:W-:Y:S05]  /*07a0*/  BSYNC B0 ;  /* 0x0000000000007941 */ /* 0x000fea0003800000 */
.L_x_14586:
[----:B------:R-:W-:Y:S01]  /*07b0*/  BSSY B0, `(.L_x_14588) ;  /* 0x0000010000007945 */ /* 0x000fe20003800000 */
        /* <DEDUP_REMOVED lines=8> */
[----:B0-----:R-:W-:-:S04]  /*0840*/  CS2R R32, SRZ ;  /* 0x0000000000207805 */ /* 0x001fc8000001ff00 */
[----:B------:R-:W5:Y:S04]  /*0850*/  LDG.E.128 R36, [R36.64] ;  /* 0x0000000624247981 */ /* 0x000f68000c1e1d00 */
[----:B------:R-:W5:Y:S02]  /*0860*/  LDG.E.128 R40, [R40.64] ;  /* 0x0000000628287981 */ /* 0x000f64000c1e1d00 */
[----:B------:R-:W-:-:S04]  /*0870*/  @P1 LEA R46, P2, R44, c[0x0][0x218], 0x4 ;  /* 0x000086002c2e1a11 */ /* 0x000fc800078420ff */
[----:B------:R-:W-:-:S05]  /*0880*/  @P1 LEA.HI.X R47, R44, c[0x0][0x21c], RZ, 0x4, P2 ;  /* 0x000087002c2f1a11 */ /* 0x000fca00010f24ff */
[----:B------:R0:W5:Y:S01]  /*0890*/  @P1 LDG.E.128 R32, [R46.64] ;  /* 0x000000062e201981 */ /* 0x000162000c1e1d00 */
[----:B------:R-:W-:-:S03]  /*08a0*/  IADD3 R44, R44, 0x20, RZ ;  /* 0x000000202c2c7810 */ /* 0x000fc60007ffe0ff */
.L_x_14589:
[----:B------:R-:W-:Y:S05]  /*08b0*/  BSYNC B0 ;  /* 0x0000000000007941 */ /* 0x000fea0003800000 */
.L_x_14588:
[----:B------:R-:W-:Y:S01]  /*08c0*/  BSSY B0, `(.L_x_14590) ;  /* 0x000000f000007945 */ /* 0x000fe20003800000 */
[----:B------:R-:W-:Y:S05]  /*08d0*/  @!P4 BRA `(.L_x_14591) ;  /* 0x000000d00000c947 */ /* 0x000fea0003800000 */
[----:B------:R-:W-:Y:S01]  /*08e0*/  ISETP.NE.U32.AND P1, PT, RZ, c[0x0][0x218], PT ;  /* 0x00008600ff007a0c */ /* 0x000fe20003f25070 */
[----:B------:R-:W-:Y:S01]  /*08f0*/  IMAD.MOV.U32 R49, RZ, RZ, 0x10 ;  /* 0x00000010ff317424 */ /* 0x000fe200078e00ff */
[C---:B------:R-:W-:Y:S01]  /*0900*/  LEA R52, P3, R44.reuse, c[0x0][0x1c8], 0x4 ;  /* 0x000072002c347a11 */ /* 0x040fe200078620ff */
[----:B0-----:R-:W-:Y:S01]  /*0910*/  CS2R R46, SRZ ;  /* 0x00000000002e7805 */ /* 0x001fe2000001ff00 */
[----:B------:R-:W-:Y:S01]  /*0920*/  ISETP.NE.AND.EX P1, PT, RZ, c[0x0][0x21c], PT, P1 ;  /* 0x00008700ff007a0c */ /* 0x000fe20003f25310 */
[C---:B------:R-:W-:Y:S01]  /*0930*/  IMAD.WIDE.U32 R48, R44.reuse, R49, c[0x0][0x1b0] ;  /* 0x00006c002c307625 */ /* 0x040fe200078e0031 */
[----:B------:R-:W-:-:S05]  /*0940*/  LEA.HI.X R53, R44, c[0x0][0x1cc], RZ, 0x4, P3 ;  /* 0x000073002c357a11 */ /* 0x000fca00018f24ff */
[----:B------:R-:W5:Y:S04]  /*0950*/  LDG.E.128 R48, [R48.64] ;  /* 0x0000000630307981 */ /* 0x000f68000c1e1d00 */
[----:B------:R-:W5:Y:S02]  /*0960*/  LDG.E.128 R52, [R52.64] ;  /* 0x0000000634347981 */ /* 0x000f64000c1e1d00 */
[----:B------:R-:W-:-:S04]  /*0970*/  @P1 LEA R62, P2, R44, c[0x0][0x218], 0x4 ;  /* 0x000086002c3e1a11 */ /* 0x000fc800078420ff */
[----:B------:R-:W-:Y:S02]  /*0980*/  @P1 LEA.HI.X R63, R44, c[0x0][0x21c], RZ, 0x4, P2 ;  /* 0x000087002c3f1a11 */ /* 0x000fe400010f24ff */
[----:B------:R-:W-:-:S06]  /*0990*/  CS2R R44, SRZ ;  /* 0x00000000002c7805 */ /* 0x000fcc000001ff00 */
[----:B------:R0:W5:Y:S02]  /*09a0*/  @P1 LDG.E.128 R44, [R62.64] ;  /* 0x000000063e2c1981 */ /* 0x000164000c1e1d00 */
.L_x_14591:
[----:B------:R-:W-:Y:S05]  /*09b0*/  BSYNC B0 ;  /* 0x0000000000007941 */ /* 0x000fea0003800000 */
.L_x_14590:
        /* <DEDUP_REMOVED lines=16> */
.L_x_14724:
        /* <DEDUP_REMOVED lines=35> */
.L_x_14596:
[----:B0-----:R-:W-:Y:S02]  /*0cf0*/  IMAD.MOV.U32 R91, RZ, RZ, R80 ;  /* 0x000000ffff5b7224 */ /* 0x001fe400078e0050 */
.L_x_14597:
[----:B------:R-:W-:Y:S05]  /*0d00*/  BSYNC B2 ;  /* 0x0000000000027941 */ /* 0x000fea0003800000 */
.L_x_14595:
        /* <DEDUP_REMOVED lines=16> */
.L_x_14601:
[----:B------:R-:W-:Y:S05]  /*0e10*/  BSYNC B3 ;  /* 0x0000000000037941 */ /* 0x000fea0003800000 */
.L_x_14600:
        /* <DEDUP_REMOVED lines=44> */
.L_x_14599:
[----:B------:R-:W-:Y:S05]  /*10e0*/  BSYNC B2 ;  /* 0x0000000000027941 */ /* 0x000fea0003800000 */
.L_x_14598:
        /* <DEDUP_REMOVED lines=23> */
.L_x_14603:
[----:B------:R-:W-:Y:S02]  /*1260*/  MOV R88, R80 ;  /* 0x0000005000587202 */ /* 0x000fe40000000f00 */
.L_x_14604:
[----:B------:R-:W-:Y:S05]  /*1270*/  BSYNC B2 ;  /* 0x0000000000027941 */ /* 0x000fea0003800000 */
.L_x_14602:
        /* <DEDUP_REMOVED lines=16> */
.L_x_14608:
[----:B------:R-:W-:Y:S05]  /*1380*/  BSYNC B3 ;  /* 0x0000000000037941 */ /* 0x000fea0003800000 */
.L_x_14607:
        /* <DEDUP_REMOVED lines=44> */
.L_x_14606:
[----:B------:R-:W-:Y:S05]  /*1650*/  BSYNC B2 ;  /* 0x0000000000027941 */ /* 0x000fea0003800000 */
.L_x_14605:
        /* <DEDUP_REMOVED lines=20> */
.L_x_14610:
[----:B------:R-:W-:Y:S02]  /*17a0*/  IMAD.MOV.U32 R88, RZ, RZ, R80 ;  /* 0x000000ffff587224 */ /* 0x000fe400078e0050 */
.L_x_14611:
[----:B------:R-:W-:Y:S05]  /*17b0*/  BSYNC B2 ;  /* 0x0000000000027941 */ /* 0x000fea0003800000 */
.L_x_14609:
        /* <DEDUP_REMOVED lines=16> */
.L_x_14615:
[----:B------:R-:W-:Y:S05]  /*18c0*/  BSYNC B3 ;  /* 0x0000000000037941 */ /* 0x000fea0003800000 */
.L_x_14614:
        /* <DEDUP_REMOVED lines=44> */
.L_x_14613:
[----:B------:R-:W-:Y:S05]  /*1b90*/  BSYNC B2 ;  /* 0x0000000000027941 */ /* 0x000fea0003800000 */
.L_x_14612:
        /* <DEDUP_REMOVED lines=20> */
.L_x_14617:
[----:B------:R-:W-:Y:S02]  /*1ce0*/  IMAD.MOV.U32 R91, RZ, RZ, R80 ;  /* 0x000000ffff5b7224 */ /* 0x000fe400078e0050 */
.L_x_14618:
[----:B------:R-:W-:Y:S05]  /*1cf0*/  BSYNC B2 ;  /* 0x0000000000027941 */ /* 0x000fea0003800000 */
.L_x_14616:
        /* <DEDUP_REMOVED lines=16> */
.L_x_14622:
[----:B------:R-:W-:Y:S05]  /*1e00*/  BSYNC B3 ;  /* 0x0000000000037941 */ /* 0x000fea0003800000 */
.L_x_14621:
        /* <DEDUP_REMOVED lines=44> */
.L_x_14620:
[----:B------:R-:W-:Y:S05]  /*20d0*/  BSYNC B2 ;  /* 0x0000000000027941 */ /* 0x000fea0003800000 */
.L_x_14619:
        /* <DEDUP_REMOVED lines=18> */
[C---:B------:R-:W-:Y:S02]  /*2200*/  LEA.HI.X R91, R87.reuse, c[0x0][0x194], RZ, 0x2, P1 ;  /* 0x00006500575b7a11 */ /* 0x040fe400008f14ff */
[----:B------:R-:W-:-:S03]  /*2210*/  IADD3 R78, R87, 0x20, RZ ;  /* 0x00000020574e7810 */ /* 0x000fc60007ffe0ff */
[----:B------:R0:W-:Y:S04]  /*2220*/  STG.E [R90.64], R79 ;  /* 0x0000004f5a007986 */ /* 0x0001e8000c101906 */
.L_x_14594:
[----:B-1----:R-:W-:Y:S05]  /*2230*/  BSYNC B1 ;  /* 0x0000000000017941 */ /* 0x002fea0003800000 */
.L_x_14593:
        /* <DEDUP_REMOVED lines=23> */
.L_x_14626:
[----:B0-----:R-:W-:Y:S02]  /*23b0*/  IMAD.MOV.U32 R90, RZ, RZ, R80 ;  /* 0x000000ffff5a7224 */ /* 0x001fe400078e0050 */
.L_x_14627:
[----:B------:R-:W-:Y:S05]  /*23c0*/  BSYNC B2 ;  /* 0x0000000000027941 */ /* 0x000fea0003800000 */
.L_x_14625:
        /* <DEDUP_REMOVED lines=16> */
.L_x_14631:
[----:B------:R-:W-:Y:S05]  /*24d0*/  BSYNC B3 ;  /* 0x0000000000037941 */ /* 0x000fea0003800000 */
.L_x_14630:
        /* <DEDUP_REMOVED lines=44> */
.L_x_14629:
[----:B------:R-:W-:Y:S05]  /*27a0*/  BSYNC B2 ;  /* 0x0000000000027941 */ /* 0x000fea0003800000 */
.L_x_14628:
        /* <DEDUP_REMOVED lines=23> */
.L_x_14633:
[----:B------:R-:W-:Y:S02]  /*2920*/  IMAD.MOV.U32 R90, RZ, RZ, R80 ;  /* 0x000000ffff5a7224 */ /* 0x000fe400078e0050 */
.L_x_14634:
[----:B------:R-:W-:Y:S05]  /*2930*/  BSYNC B2 ;  /* 0x0000000000027941 */ /* 0x000fea0003800000 */
.L_x_14632:
        /* <DEDUP_REMOVED lines=16> */
.L_x_14638:
[----:B------:R-:W-:Y:S05]  /*2a40*/  BSYNC B3 ;  /* 0x0000000000037941 */ /* 0x000fea0003800000 */
.L_x_14637:
        /* <DEDUP_REMOVED lines=44> */
.L_x_14636:
[----:B------:R-:W-:Y:S05]  /*2d10*/  BSYNC B2 ;  /* 0x0000000000027941 */ /* 0x000fea0003800000 */
.L_x_14635:
        /* <DEDUP_REMOVED lines=20> */
.L_x_14640:
[----:B------:R-:W-:Y:S02]  /*2e60*/  IMAD.MOV.U32 R90, RZ, RZ, R80 ;  /* 0x000000ffff5a7224 */ /* 0x000fe400078e0050 */
.L_x_14641:
[----:B------:R-:W-:Y:S05]  /*2e70*/  BSYNC B2 ;  /* 0x0000000000027941 */ /* 0x000fea0003800000 */
.L_x_14639:
        /* <DEDUP_REMOVED lines=16> */
.L_x_14645:
[----:B------:R-:W-:Y:S05]  /*2f80*/  BSYNC B3 ;  /* 0x0000000000037941 */ /* 0x000fea0003800000 */
.L_x_14644:
        /* <DEDUP_REMOVED lines=44> */
.L_x_14643:
[----:B------:R-:W-:Y:S05]  /*3250*/  BSYNC B2 ;  /* 0x0000000000027941 */ /* 0x000fea0003800000 */
.L_x_14642:
        /* <DEDUP_REMOVED lines=20> */
.L_x_14647:
[----:B------:R-:W-:Y:S02]  /*33a0*/  MOV R90, R80 ;  /* 0x00000050005a7202 */ /* 0x000fe40000000f00 */
.L_x_14648:
[----:B------:R-:W-:Y:S05]  /*33b0*/  BSYNC B2 ;  /* 0x0000000000027941 */ /* 0x000fea0003800000 */
.L_x_14646:
        /* <DEDUP_REMOVED lines=16> */
.L_x_14652:
[----:B------:R-:W-:Y:S05]  /*34c0*/  BSYNC B3 ;  /* 0x0000000000037941 */ /* 0x000fea0003800000 */
.L_x_14651:
        /* <DEDUP_REMOVED lines=44> */
.L_x_14650:
[----:B------:R-:W-:Y:S05]  /*3790*/  BSYNC B2 ;  /* 0x0000000000027941 */ /* 0x000fea0003800000 */
.L_x_14649:
        /* <DEDUP_REMOVED lines=21> */
.L_x_14624:
[----:B------:R-:W-:Y:S05]  /*38f0*/  BSYNC B1 ;  /* 0x0000000000017941 */ /* 0x000fea0003800000 */
.L_x_14623:
        /* <DEDUP_REMOVED lines=23> */
.L_x_14656:
[----:B0-----:R-:W-:Y:S02]  /*3a70*/  MOV R90, R80 ;  /* 0x00000050005a7202 */ /* 0x001fe40000000f00 */
.L_x_14657:
[----:B------:R-:W-:Y:S05]  /*3a80*/  BSYNC B2 ;  /* 0x0000000000027941 */ /* 0x000fea0003800000 */
.L_x_14655:
        /* <DEDUP_REMOVED lines=16> */
.L_x_14661:
[----:B------:R-:W-:Y:S05]  /*3b90*/  BSYNC B3 ;  /* 0x0000000000037941 */ /* 0x000fea0003800000 */
.L_x_14660:
        /* <DEDUP_REMOVED lines=44> */
.L_x_14659:
[----:B------:R-:W-:Y:S05]  /*3e60*/  BSYNC B2 ;  /* 0x0000000000027941 */ /* 0x000fea0003800000 */
.L_x_14658:
        /* <DEDUP_REMOVED lines=23> */
.L_x_14663:
[----:B------:R-:W-:Y:S02]  /*3fe0*/  IMAD.MOV.U32 R90, RZ, RZ, R80 ;  /* 0x000000ffff5a7224 */ /* 0x000fe400078e0050 */
.L_x_14664:
[----:B------:R-:W-:Y:S05]  /*3ff0*/  BSYNC B2 ;  /* 0x0000000000027941 */ /* 0x000fea0003800000 */
.L_x_14662:
        /* <DEDUP_REMOVED lines=16> */
.L_x_14668:
[----:B------:R-:W-:Y:S05]  /*4100*/  BSYNC B3 ;  /* 0x0000000000037941 */ /* 0x000fea0003800000 */
.L_x_14667:
        /* <DEDUP_REMOVED lines=44> */
.L_x_14666:
[----:B------:R-:W-:Y:S05]  /*43d0*/  BSYNC B2 ;  /* 0x0000000000027941 */ /* 0x000fea0003800000 */
.L_x_14665:
        /* <DEDUP_REMOVED lines=20> */
.L_x_14670:
[----:B------:R-:W-:Y:S02]  /*4520*/  MOV R90, R80 ;  /* 0x00000050005a7202 */ /* 0x000fe40000000f00 */
.L_x_14671:
[----:B------:R-:W-:Y:S05]  /*4530*/  BSYNC B2 ;  /* 0x0000000000027941 */ /* 0x000fea0003800000 */
.L_x_14669:
        /* <DEDUP_REMOVED lines=16> */
.L_x_14675:
[----:B------:R-:W-:Y:S05]  /*4640*/  BSYNC B3 ;  /* 0x0000000000037941 */ /* 0x000fea0003800000 */
.L_x_14674:
        /* <DEDUP_REMOVED lines=44> */
.L_x_14673:
[----:B------:R-:W-:Y:S05]  /*4910*/  BSYNC B2 ;  /* 0x0000000000027941 */ /* 0x000fea0003800000 */
.L_x_14672:
        /* <DEDUP_REMOVED lines=20> */
.L_x_14677:
[----:B------:R-:W-:Y:S02]  /*4a60*/  IMAD.MOV.U32 R90, RZ, RZ, R80 ;  /* 0x000000ffff5a7224 */ /* 0x000fe400078e0050 */
.L_x_14678:
[----:B------:R-:W-:Y:S05]  /*4a70*/  BSYNC B2 ;  /* 0x0000000000027941 */ /* 0x000fea0003800000 */
.L_x_14676:
        /* <DEDUP_REMOVED lines=16> */
.L_x_14682:
[----:B------:R-:W-:Y:S05]  /*4b80*/  BSYNC B3 ;  /* 0x0000000000037941 */ /* 0x000fea0003800000 */
.L_x_14681:
        /* <DEDUP_REMOVED lines=44> */
.L_x_14680:
[----:B------:R-:W-:Y:S05]  /*4e50*/  BSYNC B2 ;  /* 0x0000000000027941 */ /* 0x000fea0003800000 */
.L_x_14679:
        /* <DEDUP_REMOVED lines=21> */
.L_x_14654:
[----:B------:R-:W-:Y:S05]  /*4fb0*/  BSYNC B1 ;  /* 0x0000000000017941 */ /* 0x000fea0003800000 */
.L_x_14653:
        /* <DEDUP_REMOVED lines=23> */
.L_x_14686:
[----:B0-----:R-:W-:Y:S02]  /*5130*/  IMAD.MOV.U32 R90, RZ, RZ, R80 ;  /* 0x000000ffff5a7224 */ /* 0x001fe400078e0050 */
.L_x_14687:
[----:B------:R-:W-:Y:S05]  /*5140*/  BSYNC B2 ;  /* 0x0000000000027941 */ /* 0x000fea0003800000 */
.L_x_14685:
        /* <DEDUP_REMOVED lines=16> */
.L_x_14691:
[----:B------:R-:W-:Y:S05]  /*5250*/  BSYNC B3 ;  /* 0x0000000000037941 */ /* 0x000fea0003800000 */
.L_x_14690:
        /* <DEDUP_REMOVED lines=44> */
.L_x_14689:
[----:B------:R-:W-:Y:S05]  /*5520*/  BSYNC B2 ;  /* 0x0000000000027941 */ /* 0x000fea0003800000 */
.L_x_14688:
        /* <DEDUP_REMOVED lines=23> */
.L_x_14693:
[----:B------:R-:W-:Y:S02]  /*56a0*/  MOV R90, R80 ;  /* 0x00000050005a7202 */ /* 0x000fe40000000f00 */
.L_x_14694:
[----:B------:R-:W-:Y:S05]  /*56b0*/  BSYNC B2 ;  /* 0x0000000000027941 */ /* 0x000fea0003800000 */
.L_x_14692:
        /* <DEDUP_REMOVED lines=16> */
.L_x_14698:
[----:B------:R-:W-:Y:S05]  /*57c0*/  BSYNC B3 ;  /* 0x0000000000037941 */ /* 0x000fea0003800000 */
.L_x_14697:
        /* <DEDUP_REMOVED lines=44> */
.L_x_14696:
[----:B------:R-:W-:Y:S05]  /*5a90*/  BSYNC B2 ;  /* 0x0000000000027941 */ /* 0x000fea0003800000 */
.L_x_14695:
        /* <DEDUP_REMOVED lines=20> */
.L_x_14700:
[----:B------:R-:W-:Y:S02]  /*5be0*/  IMAD.MOV.U32 R90, RZ, RZ, R80 ;  /* 0x000000ffff5a7224 */ /* 0x000fe400078e0050 */
.L_x_14701:
[----:B------:R-:W-:Y:S05]  /*5bf0*/  BSYNC B2 ;  /* 0x0000000000027941 */ /* 0x000fea0003800000 */
.L_x_14699:
        /* <DEDUP_REMOVED lines=16> */
.L_x_14705:
[----:B------:R-:W-:Y:S05]  /*5d00*/  BSYNC B3 ;  /* 0x0000000000037941 */ /* 0x000fea0003800000 */
.L_x_14704:
        /* <DEDUP_REMOVED lines=44> */
.L_x_14703:
[----:B------:R-:W-:Y:S05]  /*5fd0*/  BSYNC B2 ;  /* 0x0000000000027941 */ /* 0x000fea0003800000 */
.L_x_14702:
        /* <DEDUP_REMOVED lines=20> */
.L_x_14707:
[----:B------:R-:W-:Y:S02]  /*6120*/  IMAD.MOV.U32 R90, RZ, RZ, R80 ;  /* 0x000000ffff5a7224 */ /* 0x000fe400078e0050 */
.L_x_14708:
[----:B------:R-:W-:Y:S05]  /*6130*/  BSYNC B2 ;  /* 0x0000000000027941 */ /* 0x000fea0003800000 */
.L_x_14706:
        /* <DEDUP_REMOVED lines=16> */
.L_x_14712:
[----:B------:R-:W-:Y:S05]  /*6240*/  BSYNC B3 ;  /* 0x0000000000037941 */ /* 0x000fea0003800000 */
.L_x_14711:
        /* <DEDUP_REMOVED lines=44> */
.L_x_14710:
[----:B------:R-:W-:Y:S05]  /*6510*/  BSYNC B2 ;  /* 0x0000000000027941 */ /* 0x000fea0003800000 */
.L_x_14709:
        /* <DEDUP_REMOVED lines=20> */
.L_x_14684:
[----:B------:R-:W-:Y:S05]  /*6660*/  BSYNC B1 ;  /* 0x0000000000017941 */ /* 0x000fea0003800000 */
.L_x_14683:
        /* <DEDUP_REMOVED lines=23> */
.L_x_14725:
        /* <DEDUP_REMOVED lines=53> */
.L_x_14726:
        /* <DEDUP_REMOVED lines=33> */
.L_x_14716:
[----:B------:R-:W-:Y:S05]  /*6d40*/  BSYNC B1 ;  /* 0x0000000000017941 */ /* 0x000fea0003800000 */
.L_x_14715:
        /* <DEDUP_REMOVED lines=19> */
.L_x_14718:
[----:B------:R-:W-:Y:S05]  /*6e80*/  BSYNC B1 ;  /* 0x0000000000017941 */ /* 0x000fea0003800000 */
.L_x_14717:
        /* <DEDUP_REMOVED lines=19> */
.L_x_14720:
[----:B------:R-:W-:Y:S05]  /*6fc0*/  BSYNC B1 ;  /* 0x0000000000017941 */ /* 0x000fea0003800000 */
.L_x_14719:
        /* <DEDUP_REMOVED lines=14> */
[----:B------:R-:W-:-:S04]  /*70b0*/  IMAD.WIDE.U32 R88, R87, R88, c[0x0][0x208] ;  /* 0x0000820057587625 */ /* 0x000fc800078e0058 */
[----:B------:R-:W-:Y:S02]  /*70c0*/  FFMA.FTZ R79, R51, R90, R47 ;  /* 0x0000005a334f7223 */ /* 0x000fe4000001002f */
[----:B------:R-:W-:-:S05]  /*70d0*/  FFMA.FTZ R78, R50, R91, R46 ;  /* 0x0000005b324e7223 */ /* 0x000fca000001002e */
[----:B------:R0:W-:Y:S02]  /*70e0*/  STG.E.128 [R88.64], R76 ;  /* 0x0000004c58007986 */ /* 0x0001e4000c101d06 */
.L_x_14722:
[----:B------:R-:W-:Y:S05]  /*70f0*/  BSYNC B1 ;  /* 0x0000000000017941 */ /* 0x000fea0003800000 */
.L_x_14721:
[----:B0-----:R-:W-:-:S04]  /*7100*/  IMAD.MOV.U32 R76, RZ, RZ, 0x4 ;  /* 0x00000004ff4c7424 */ /* 0x001fc800078e00ff */
[----:B------:R-:W-:-:S05]  /*7110*/  IMAD R83, R76, c[0x0][0x160], R83 ;  /* 0x000058004c537a24 */ /* 0x000fca00078e0253 */
[----:B------:R-:W-:-:S13]  /*7120*/  ISETP.GE.AND P1, PT, R83, c[0x0][0x164], PT ;  /* 0x0000590053007a0c */ /* 0x000fda0003f26270 */
[----:B------:R-:W-:Y:S01]  /*7130*/  @P1 CALL.REL.NOINC `(.L_x_14723) ;  /* 0x0000001000001944 */ /* 0x000fe20003c00000 */
[----:B------:R-:W-:Y:S05]  /*7140*/  BRA `(.L_x_14724) ;  /* 0xffff997000007947 */ /* 0x000fea000383ffff */
.L_x_14723:
[----:B------:R-:W-:Y:S05]  /*7150*/  BSYNC B0 ;  /* 0x0000000000007941 */ /* 0x000fea0003800000 */
.L_x_14592:
[----:B------:R-:W-:Y:S05]  /*7160*/  EXIT ;  /* 0x000000000000794d */ /* 0x000fea0003800000 */
.L_x_14713:
[----:B------:R-:W-:Y:S01]  /*7170*/  MOV R88, R89 ;  /* 0x0000005900587202 */ /* 0x000fe20000000f00 */
[----:B------:R-:W-:Y:S01]  /*7180*/  IMAD.MOV.U32 R91, RZ, RZ, 0x1 ;  /* 0x00000001ff5b7424 */ /* 0x000fe200078e00ff */
[----:B------:R-:W-:Y:S01]  /*7190*/  MOV R79, 0xffffffff ;  /* 0xffffffff004f7802 */ /* 0x000fe20000000f00 */
[----:B------:R-:W-:Y:S01]  /*71a0*/  IMAD.MOV.U32 R90, RZ, RZ, 0x1f ;  /* 0x0000001fff5a7424 */ /* 0x000fe200078e00ff */
[----:B------:R-:W-:Y:S02]  /*71b0*/  MOV R76, 0x71d0 ;  /* 0x000071d0004c7802 */ /* 0x000fe40000000f00 */
[----:B------:R-:W-:Y:S05]  /*71c0*/  CALL.REL.NOINC `($__internal_156_$__cuda_sm70_shflsync_bfly_p) ;  /* 0x0000059000007944 */ /* 0x000fea0003c00000 */
[----:B01----:R-:W-:Y:S05]  /*71d0*/  BRA `(.L_x_14725) ;  /* 0xfffff60000007947 */ /* 0x003fea000383ffff */
.L_x_14714:
[----:B------:R-:W-:Y:S01]  /*71e0*/  IMAD.MOV.U32 R91, RZ, RZ, 0x2 ;  /* 0x00000002ff5b7424 */ /* 0x000fe200078e00ff */
[----:B------:R-:W-:Y:S01]  /*71f0*/  MOV R79, 0xffffffff ;  /* 0xffffffff004f7802 */ /* 0x000fe20000000f00 */
[----:B------:R-:W-:Y:S01]  /*7200*/  IMAD.MOV.U32 R90, RZ, RZ, 0x1f ;  /* 0x0000001fff5a7424 */ /* 0x000fe200078e00ff */
[----:B------:R-:W-:Y:S02]  /*7210*/  MOV R76, 0x7230 ;  /* 0x00007230004c7802 */ /* 0x000fe40000000f00 */
[----:B0-----:R-:W-:Y:S05]  /*7220*/  CALL.REL.NOINC `($__internal_156_$__cuda_sm70_shflsync_bfly_p) ;  /* 0x0000053000007944 */ /* 0x001fea0003c00000 */
[----:B01----:R-:W-:Y:S01]  /*7230*/  FADD.FTZ R88, R88, R79 ;  /* 0x0000004f58587221 */ /* 0x003fe20000010000 */
[----:B------:R-:W-:Y:S01]  /*7240*/  MOV R79, 0xffffffff ;  /* 0xffffffff004f7802 */ /* 0x000fe20000000f00 */
[----:B------:R-:W-:Y:S01]  /*7250*/  IMAD.MOV.U32 R91, RZ, RZ, 0x4 ;  /* 0x00000004ff5b7424 */ /* 0x000fe200078e00ff */
[----:B------:R-:W-:Y:S01]  /*7260*/  MOV R76, 0x7290 ;  /* 0x00007290004c7802 */ /* 0x000fe20000000f00 */
[----:B------:R-:W-:-:S02]  /*7270*/  IMAD.MOV.U32 R90, RZ, RZ, 0x1f ;  /* 0x0000001fff5a7424 */ /* 0x000fc400078e00ff */
[----:B------:R-:W-:Y:S05]  /*7280*/  CALL.REL.NOINC `($__internal_156_$__cuda_sm70_shflsync_bfly_p) ;  /* 0x000004d000007944 */ /* 0x000fea0003c00000 */
        /* <DEDUP_REMOVED lines=51> */
[----:B------:R-:W-:Y:S05]  /*75c0*/  CALL.REL.NOINC `($__internal_156_$__cuda_sm70_shflsync_bfly_p) ;  /* 0x0000019000007944 */ /* 0x000fea0003c00000 */
[----:B01----:R-:W-:Y:S01]  /*75d0*/  FADD.FTZ R88, R88, R79 ;  /* 0x0000004f58587221 */ /* 0x003fe20000010000 */
[----:B------:R-:W-:Y:S01]  /*75e0*/  MOV R79, 0xffffffff ;  /* 0xffffffff004f7802 */ /* 0x000fe20000000f00 */
[----:B------:R-:W-:Y:S01]  /*75f0*/  IMAD.MOV.U32 R91, RZ, RZ, 0x2 ;  /* 0x00000002ff5b7424 */ /* 0x000fe200078e00ff */
[----:B------:R-:W-:Y:S01]  /*7600*/  MOV R76, 0x7630 ;  /* 0x00007630004c7802 */ /* 0x000fe20000000f00 */
[----:B------:R-:W-:Y:S02]  /*7610*/  IMAD.MOV.U32 R90, RZ, RZ, 0x1f ;  /* 0x0000001fff5a7424 */ /* 0x000fe400078e00ff */
        /* <DEDUP_REMOVED lines=19> */
[----:B01----:R-:W-:Y:S05]  /*7750*/  BRA `(.L_x_14726) ;  /* 0xfffff3d000007947 */ /* 0x003fea000383ffff */
        .weak           $__internal_156_$__cuda_sm70_shflsync_bfly_p
        .type           $__internal_156_$__cuda_sm70_shflsync_bfly_p,@function
        .size           $__internal_156_$__cuda_sm70_shflsync_bfly_p,(.L_x_15348 - $__internal_156_$__cuda_sm70_shflsync_bfly_p)
$__internal_156_$__cuda_sm70_shflsync_bfly_p:
[----:B------:R-:W-:Y:S01]  /*7760*/  IMAD.MOV.U32 R77, RZ, RZ, 0x0 ;  /* 0x00000000ff4d7424 */ /* 0x000fe200078e00ff */
[----:B------:R-:W-:Y:S04]  /*7770*/  WARPSYNC R79 ;  /* 0x0000004f00007348 */ /* 0x000fe80003800000 */
[----:B------:R0:W1:Y:S01]  /*7780*/  SHFL.BFLY PT, R79, R88, R91, R90 ;  /* 0x0c00005b584f7389 */ /* 0x00006200000e005a */
[----:B------:R-:W-:Y:S05]  /*7790*/  RET.REL.NODEC R76 `(_ZN10layer_norm13ln_fwd_kernelINS_13Kernel_traitsIfffffjLj512ELj1ELj4ELj1ELj16ENS_18Kernel_traits_baseILj512EfffffjLj128EEEEELb1ELb1ELb0ELb0EEEvNS_9FwdParamsE) ;  /* 0xffff88604c007950 */ /* 0x000fea0003c3ffff */
.L_x_14727:
        /* <DEDUP_REMOVED lines=14> */
.L_x_15348:


//--------------------- .text._ZN10layer_norm13ln_fwd_kernelINS_13Kernel_traitsIfffffjLj512ELj1ELj4ELj1ELj16ENS_18Kernel_traits_baseILj512EfffffjLj128EEEEELb1ELb1ELb0ELb1EEEvNS_9FwdParamsE --------------------------
	.section	.text._ZN10layer_norm13ln_fwd_kernelINS_13Kernel_traitsIfffffjLj512ELj1ELj4ELj1ELj16ENS_18Kernel_traits_baseILj512EfffffjLj128EEEEELb1ELb1ELb0ELb1EEEvNS_9FwdParamsE,"ax",@progbits
	.sectioninfo	@"SHI_REGISTERS=96"
	.align	128
        .global         _ZN10layer_norm13ln_fwd_kernelINS_13Kernel_traitsIfffffjLj512ELj1ELj4ELj1ELj16ENS_18Kernel_traits_baseILj512EfffffjLj128EEEEELb1ELb1ELb0ELb1EEEvNS_9FwdParamsE
        .type           _ZN10layer_norm13ln_fwd_kernelINS_13Kernel_traitsIfffffjLj512ELj1ELj4ELj1ELj16ENS_18Kernel_traits_baseILj512EfffffjLj128EEEEELb1ELb1ELb0ELb1EEEvNS_9FwdParamsE,@function
        .size           _ZN10layer_norm13ln_fwd_kernelINS_13Kernel_traitsIfffffjLj512ELj1ELj4ELj1ELj16ENS_18Kernel_traits_baseILj512EfffffjLj128EEEEELb1ELb1ELb0ELb1EEEvNS_9FwdParamsE,(.L_x_15349 - _ZN10layer_norm13ln_fwd_kernelINS_13Kernel_traitsIfffffjLj512ELj1ELj4ELj1ELj16ENS_18Kernel_traits_baseILj512EfffffjLj128EEEEELb1ELb1ELb0ELb1EEEvNS_9FwdParamsE)
        .other          _ZN10layer_norm13ln_fwd_kernelINS_13Kernel_traitsIfffffjLj512ELj1ELj4ELj1ELj16ENS_18Kernel_traits_baseILj512EfffffjLj128EEEEELb1ELb1ELb0ELb1EEEvNS_9FwdParamsE,@"STO_CUDA_ENTRY STV_DEFAULT"
_ZN10layer_norm13ln_fwd_kernelINS_13Kernel_traitsIfffffjLj512ELj1ELj4ELj1ELj16ENS_18Kernel_traits_baseILj512EfffffjLj128EEEEELb1ELb1ELb0ELb1EEEvNS_9FwdParamsE:
.text._ZN10layer_norm13ln_fwd_kernelINS_13Kernel_traitsIfffffjLj512ELj1ELj4ELj1ELj16ENS_18Kernel_traits_baseILj512EfffffjLj128EEEEELb1ELb1ELb0ELb1EEEvNS_9FwdParamsE:
[----:B------:R-:W-:Y:S02]  /*0000*/  MOV R1, c[0x0][0x28] ;  /* 0x00000a0000017a02 */ /* 0x000fe40000000f00 */
[----:B------:R-:W-:Y:S01]  /*0010*/  ULDC.U8 UR4, c[0x0][0x244] ;  /* 0x0000910000047ab9 */ /* 0x000fe20000000000 */
[----:B------:R-:W-:Y:S01]  /*0020*/  IMAD.MOV.U32 R4, RZ, RZ, c[0x0][0x238] ;  /* 0x00008e00ff047624 */ /* 0x000fe200078e00ff */
[----:B------:R-:W-:Y:S01]  /*0030*/  ISETP.NE.AND P0, PT, RZ, UR4, PT ;  /* 0x00000004ff007c0c */ /* 0x000fe2000bf05270 */
[----:B------:R-:W-:Y:S02]  /*0040*/  ULDC.64 UR4, c[0x0][0x230] ;  /* 0x00008c0000047ab9 */ /* 0x000fe40000000a00 */
[----:B------:R-:W-:Y:S01]  /*0050*/  IMAD.U32 R8, RZ, RZ, UR4 ;  /* 0x00000004ff087e24 */ /* 0x000fe2000f8e00ff */
[----:B------:R-:W-:Y:S01]  /*0060*/  MOV R9, UR5 ;  /* 0x0000000500097c02 */ /* 0x000fe20008000f00 */
[----:B------:R-:W-:Y:S01]  /*0070*/  ULDC.64 UR6, c[0x0][0x118] ;  /* 0x0000460000067ab9 */ /* 0x000fe20000000a00 */
[----:B------:R-:W-:-:S07]  /*0080*/  MOV R5, c[0x0][0x23c] ;  /* 0x00008f0000057a02 */ /* 0x000fce0000000f00 */
[----:B------:R-:W2:Y:S04]  /*0090*/  @P0 LDG.E.64 R8, [R8.64] ;  /* 0x0000000608080981 */ /* 0x000ea8000c1e1b00 */
        /* <DEDUP_REMOVED lines=31> */
[C---:B------:R-:W-:Y:S01]  /*0290*/  IMAD.SHL.U32 R0, R77.reuse, 0x10, RZ ;  /* 0x000000104d007824 */ /* 0x040fe200078e00ff */
[----:B------:R-:W-:Y:S01]  /*02a0*/  UIADD3 UR12, UR5, 0x76cf5d0a, URZ ;  /* 0x76cf5d0a050c7890 */ /* 0x000fe2000fffe03f */
[----:B------:R-:W-:Y:S01]  /*02b0*/  LOP3.LUT R77, R77, 0x1f, RZ, 0xc0, !PT ;  /* 0x0000001f4d4d7812 */ /* 0x000fe200078ec0ff */
        /* <DEDUP_REMOVED lines=40> */
[----:B------:R-:W-:Y:S01]  /*0540*/  IMAD.HI.U32 R9, R16, -0x326172a9, RZ ;  /* 0xcd9e8d5710097827 */ /* 0x000fe200078e00ff */
[----:B------:R-:W-:Y:S02]  /*0550*/  IADD3.X R11, RZ, c[0x0][0x21c], RZ, P1, !PT ;  /* 0x00008700ff0b7a10 */ /* 0x000fe40000ffe4ff */
[----:B------:R-:W-:Y:S01]  /*0560*/  ISETP.GE.AND P1, PT, R78, c[0x0][0x164], PT ;  /* 0x000059004e007a0c */ /* 0x000fe20003f26270 */
[----:B------:R-:W-:Y:S01]  /*0570*/  IMAD.HI.U32 R5, R2, -0x2daee0ad, RZ ;  /* 0xd2511f5302057827 */ /* 0x000fe200078e00ff */
[----:B------:R-:W-:Y:S01]  /*0580*/  LEA R12, P3, R77, c[0x0][0x1c8], 0x4 ;  /* 0x000072004d0c7a11 */ /* 0x000fe200078620ff */
[----:B------:R0:W5:Y:S01]  /*0590*/  @P0 LDG.E.128 R68, [R10.64] ;  /* 0x000000060a440981 */ /* 0x000162000c1e1d00 */
[----:B------:R-:W-:-:S02]  /*05a0*/  LOP3.LUT R14, R9, UR23, R14, 0x96, !PT ;  /* 0x00000017090e7c12 */ /* 0x000fc4000f8e960e */
[----:B------:R-:W-:Y:S01]  /*05b0*/  LOP3.LUT R6, R5, UR24, R8, 0x96, !PT ;  /* 0x0000001805067c12 */ /* 0x000fe2000f8e9608 */
[----:B------:R0:W5:Y:S01]  /*05c0*/  @P0 LDG.E.128 R64, [R10.64+0x200] ;  /* 0x000200060a400981 */ /* 0x000162000c1e1d00 */
[----:B------:R-:W-:Y:S01]  /*05d0*/  IADD3 R8, P2, R0, c[0x0][0x1b0], RZ ;  /* 0x00006c0000087a10 */ /* 0x000fe20007f5e0ff */
[----:B------:R-:W-:Y:S02]  /*05e0*/  IMAD.X R13, RZ, RZ, c[0x0][0x1cc], P3 ;  /* 0x00007300ff0d7624 */ /* 0x000fe400018e06ff */
[----:B------:R0:W5:Y:S01]  /*05f0*/  @P0 LDG.E.128 R60, [R10.64+0x400] ;  /* 0x000400060a3c0981 */ /* 0x000162000c1e1d00 */
[----:B------:R-:W-:-:S03]  /*0600*/  IADD3.X R9, RZ, c[0x0][0x1b4], RZ, P2, !PT ;  /* 0x00006d00ff097a10 */ /* 0x000fc600017fe4ff */
        /* <DEDUP_REMOVED lines=14> */
[----:B------:R-:W-:Y:S01]  /*06f0*/  LOP3.LUT R79, R4, 0x3, RZ, 0xc0, !PT ;  /* 0x00000003044f7812 */ /* 0x000fe200078ec0ff */
[----:B------:R-:W-:Y:S01]  /*0700*/  BSSY B0, `(.L_x_14728) ;  /* 0x000061b000007945 */ /* 0x000fe20003800000 */
[----:B------:R-:W-:Y:S01]  /*0710*/  ULDC.U8 UR8, c[0x0][0x1f0] ;  /* 0x00007c0000087ab9 */ /* 0x000fe20000000000 */
[----:B------:R-:W-:Y:S01]  /*0720*/  IMAD R0, R16, -0x326172a9, RZ ;  /* 0xcd9e8d5710007824 */ /* 0x000fe200078e02ff */
[----:B------:R-:W-:Y:S01]  /*0730*/  LOP3.LUT R2, R5, UR26, R2, 0x96, !PT ;  /* 0x0000001a05027c12 */ /* 0x000fe2000f8e9602 */
[----:B0-----:R-:W-:-:S04]  /*0740*/  IMAD.HI.U32 R11, R6, -0x326172a9, RZ ;  /* 0xcd9e8d57060b7827 */ /* 0x001fc800078e00ff */
[----:B------:R-:W-:Y:S01]  /*0750*/  IMAD R4, R6, -0x326172a9, RZ ;  /* 0xcd9e8d5706047824 */ /* 0x000fe200078e02ff */
[----:B------:R-:W-:Y:S01]  /*0760*/  LOP3.LUT R0, R11, UR25, R0, 0x96, !PT ;  /* 0x000000190b007c12 */ /* 0x000fe2000f8e9600 */
[----:B------:R-:W-:Y:S02]  /*0770*/  IMAD R5, R14, -0x2daee0ad, RZ ;  /* 0xd2511f530e057824 */ /* 0x000fe400078e02ff */
[----:B-1----:R-:W-:Y:S02]  /*0780*/  IMAD.MOV.U32 R6, RZ, RZ, RZ ;  /* 0x000000ffff067224 */ /* 0x002fe400078e00ff */
.L_x_14844:
[----:B------:R-:W-:Y:S01]  /*0790*/  IMAD R8, R78, c[0x0][0x168], RZ ;  /* 0x00005a004e087a24 */ /* 0x000fe200078e02ff */
[----:B------:R-:W-:Y:S01]  /*07a0*/  ISETP.NE.U32.AND P0, PT, RZ, c[0x0][0x180], PT ;  /* 0x00006000ff007a0c */ /* 0x000fe20003f05070 */
[----:B------:R-:W-:Y:S01]  /*07b0*/  HFMA2.MMA R82, -RZ, RZ, 0, 9.5367431640625e-07 ;  /* 0x00000010ff527435 */ /* 0x000fe200000001ff */
[----:B------:R-:W-:Y:S02]  /*07c0*/  ISETP.NE.U32.AND P1, PT, RZ, c[0x0][0x1c0], PT ;  /* 0x00007000ff007a0c */ /* 0x000fe40003f25070 */
[----:B------:R-:W-:Y:S02]  /*07d0*/  SHF.R.S32.HI R9, RZ, 0x1f, R8 ;  /* 0x0000001fff097819 */ /* 0x000fe40000011408 */
[----:B------:R-:W-:-:S02]  /*07e0*/  ISETP.NE.AND.EX P0, PT, RZ, c[0x0][0x184], PT, P0 ;  /* 0x00006100ff007a0c */ /* 0x000fc40003f05300 */
[----:B------:R-:W-:Y:S02]  /*07f0*/  LEA.HI R80, R9, R8, RZ, 0x2 ;  /* 0x0000000809507211 */ /* 0x000fe400078f10ff */
[----:B------:R-:W-:Y:S02]  /*0800*/  ISETP.NE.AND.EX P1, PT, RZ, c[0x0][0x1c4], PT, P1 ;  /* 0x00007100ff007a0c */ /* 0x000fe40003f25310 */
[----:B------:R-:W-:Y:S02]  /*0810*/  LEA.HI.SX32 R80, R80, R77, 0x1e ;  /* 0x0000004d50507211 */ /* 0x000fe400078ff2ff */
[----:B------:R-:W-:-:S03]  /*0820*/  MOV R84, 0x3f800000 ;  /* 0x3f80000000547802 */ /* 0x000fc60000000f00 */
[----:B------:R-:W-:-:S04]  /*0830*/  IMAD.WIDE.U32 R8, R80, R82, c[0x0][0x170] ;  /* 0x00005c0050087625 */ /* 0x000fc800078e0052 */
[----:B------:R-:W-:Y:S02]  /*0840*/  @P0 IMAD.WIDE.U32 R14, R80, R82, c[0x0][0x180] ;  /* 0x00006000500e0625 */ /* 0x000fe400078e0052 */
[----:B-----5:R-:W5:Y:S02]  /*0850*/  LDG.E.128 R8, [R8.64] ;  /* 0x0000000608087981 */ /* 0x020f64000c1e1d00 */
[----:B------:R-:W-:Y:S02]  /*0860*/  @P1 IMAD.MOV.U32 R13, RZ, RZ, 0x4 ;  /* 0x00000004ff0d1424 */ /* 0x000fe400078e00ff */
        /* <DEDUP_REMOVED lines=15> */
.L_x_14730:
[----:B0-----:R-:W-:Y:S02]  /*0960*/  MOV R12, R4 ;  /* 0x00000004000c7202 */ /* 0x001fe40000000f00 */
.L_x_14731:
[----:B------:R-:W-:Y:S05]  /*0970*/  BSYNC B1 ;  /* 0x0000000000017941 */ /* 0x000fea0003800000 */
.L_x_14729:
        /* <DEDUP_REMOVED lines=16> */
.L_x_14735:
[----:B------:R-:W-:Y:S05]  /*0a80*/  BSYNC B2 ;  /* 0x0000000000027941 */ /* 0x000fea0003800000 */
.L_x_14734:
        /* <DEDUP_REMOVED lines=43> */
.L_x_14733:
[----:B------:R-:W-:Y:S05]  /*0d40*/  BSYNC B1 ;  /* 0x0000000000017941 */ /* 0x000fea0003800000 */
.L_x_14732:
        /* <DEDUP_REMOVED lines=23> */
.L_x_14737:
[----:B------:R-:W-:Y:S02]  /*0ec0*/  MOV R8, R4 ;  /* 0x0000000400087202 */ /* 0x000fe40000000f00 */
.L_x_14738:
[----:B------:R-:W-:Y:S05]  /*0ed0*/  BSYNC B1 ;  /* 0x0000000000017941 */ /* 0x000fea0003800000 */
.L_x_14736:
        /* <DEDUP_REMOVED lines=16> */
.L_x_14742:
[----:B------:R-:W-:Y:S05]  /*0fe0*/  BSYNC B2 ;  /* 0x0000000000027941 */ /* 0x000fea0003800000 */
.L_x_14741:
        /* <DEDUP_REMOVED lines=43> */
.L_x_14740:
[----:B------:R-:W-:Y:S05]  /*12a0*/  BSYNC B1 ;  /* 0x0000000000017941 */ /* 0x000fea0003800000 */
.L_x_14739:
        /* <DEDUP_REMOVED lines=20> */
.L_x_14744:
[----:B------:R-:W-:Y:S02]  /*13f0*/  IMAD.MOV.U32 R8, RZ, RZ, R4 ;  /* 0x000000ffff087224 */ /* 0x000fe400078e0004 */
.L_x_14745:
[----:B------:R-:W-:Y:S05]  /*1400*/  BSYNC B1 ;  /* 0x0000000000017941 */ /* 0x000fea0003800000 */
.L_x_14743:
        /* <DEDUP_REMOVED lines=16> */
.L_x_14749:
[----:B------:R-:W-:Y:S05]  /*1510*/  BSYNC B2 ;  /* 0x0000000000027941 */ /* 0x000fea0003800000 */
.L_x_14748:
        /* <DEDUP_REMOVED lines=43> */
.L_x_14747:
[----:B------:R-:W-:Y:S05]  /*17d0*/  BSYNC B1 ;  /* 0x0000000000017941 */ /* 0x000fea0003800000 */
.L_x_14746:
        /* <DEDUP_REMOVED lines=20> */
.L_x_14751:
[----:B------:R-:W-:Y:S02]  /*1920*/  MOV R8, R4 ;  /* 0x0000000400087202 */ /* 0x000fe40000000f00 */
.L_x_14752:
[----:B------:R-:W-:Y:S05]  /*1930*/  BSYNC B1 ;  /* 0x0000000000017941 */ /* 0x000fea0003800000 */
.L_x_14750:
        /* <DEDUP_REMOVED lines=16> */
.L_x_14756:
[----:B------:R-:W-:Y:S05]  /*1a40*/  BSYNC B2 ;  /* 0x0000000000027941 */ /* 0x000fea0003800000 */
.L_x_14755:
        /* <DEDUP_REMOVED lines=43> */
.L_x_14754:
[----:B------:R-:W-:Y:S05]  /*1d00*/  BSYNC B1 ;  /* 0x0000000000017941 */ /* 0x000fea0003800000 */
.L_x_14753:
[----:B------:R-:W0:Y:S01]  /*1d10*/  I2F.U32 R8, R8 ;  /* 0x0000000800087306 */ /* 0x000e220000201000 */
[----:B------:R-:W-:Y:S01]  /*1d20*/  FMUL.FTZ R11, R11, R84 ;  /* 0x000000540b0b7220 */ /* 0x000fe20000410000 */
[----:B------:R-:W-:Y:S01]  /*1d30*/  SEL R12, RZ, 0x10000, P4 ;  /* 0x00010000ff0c7807 */ /* 0x000fe20002000000 */
[----:B------:R-:W-:Y:S01]  /*1d40*/  HFMA2.MMA R86, -RZ, RZ, 0, 2.384185791015625e-07 ;  /* 0x00000004ff567435 */ /* 0x000fe200000001ff */
[----:B------:R-:W-:Y:S01]  /*1d50*/  SEL R13, RZ, 0x100, P3 ;  /* 0x00000100ff0d7807 */ /* 0x000fe20001800000 */
[----:B------:R-:W-:Y:S01]  /*1d60*/  FMUL.FTZ R11, R11, c[0x0][0x1e8] ;  /* 0x00007a000b0b7a20 */ /* 0x000fe20000410000 */
[----:B------:R-:W-:Y:S02]  /*1d70*/  SEL R14, RZ, 0x1, P2 ;  /* 0x00000001ff0e7807 */ /* 0x000fe40001000000 */
[----:B------:R-:W-:Y:S01]  /*1d80*/  IADD3 R81, R80, 0x20, RZ ;  /* 0x0000002050517810 */ /* 0x000fe20007ffe0ff */
[----:B0-----:R-:W-:-:S05]  /*1d90*/  FFMA.FTZ R9, R8, R83, 1.1641532182693481445e-10 ;  /* 0x2f00000008097423 */ /* 0x001fca0000010053 */
[----:B------:R-:W-:-:S04]  /*1da0*/  FSETP.GTU.FTZ.AND P5, PT, R9, c[0x0][0x1e4], PT ;  /* 0x0000790009007a0b */ /* 0x000fc80003fbc000 */
[----:B------:R-:W-:Y:S02]  /*1db0*/  SEL R9, RZ, 0x1000000, P5 ;  /* 0x01000000ff097807 */ /* 0x000fe40002800000 */
[----:B------:R-:W-:Y:S02]  /*1dc0*/  FSEL R10, R11, RZ, !P5 ;  /* 0x000000ff0b0a7208 */ /* 0x000fe40006800000 */
[----:B------:R-:W-:Y:S01]  /*1dd0*/  IADD3 R9, R13, R9, R12 ;  /* 0x000000090d097210 */ /* 0x000fe20007ffe00c */
[----:B------:R-:W-:-:S04]  /*1de0*/  IMAD.WIDE.U32 R12, R80, R86, c[0x0][0x190] ;  /* 0x00006400500c7625 */ /* 0x000fc800078e0056 */
[----:B------:R-:W-:Y:S02]  /*1df0*/  FMUL.FTZ R19, R39, R10 ;  /* 0x0000000a27137220 */ /* 0x000fe40000410000 */
[----:B------:R-:W-:Y:S02]  /*1e00*/  IMAD.IADD R73, R9, 0x1, R14 ;  /* 0x0000000109497824 */ /* 0x000fe400078e020e */
[----:B------:R-:W-:-:S04]  /*1e10*/  IMAD.WIDE.U32 R14, R80, R82, c[0x0][0x188] ;  /* 0x00006200500e7625 */ /* 0x000fc800078e0052 */
[----:B------:R-:W-:Y:S02]  /*1e20*/  @P1 FADD.FTZ R19, R23, R19 ;  /* 0x0000001317131221 */ /* 0x000fe40000010000 */
[----:B------:R-:W-:-:S03]  /*1e30*/  @P0 IMAD.WIDE.U32 R8, R82, R81, c[0x0][0x180] ;  /* 0x0000600052080625 */ /* 0x000fc600078e0051 */
[----:B------:R0:W-:Y:S01]  /*1e40*/  STG.E.128 [R14.64], R16 ;  /* 0x000000100e007986 */ /* 0x0001e2000c101d06 */
[----:B------:R-:W-:-:S03]  /*1e50*/  IMAD.WIDE.U32 R10, R81, R82, c[0x0][0x170] ;  /* 0x00005c00510a7625 */ /* 0x000fc600078e0052 */
[----:B------:R0:W-:Y:S04]  /*1e60*/  STG.E [R12.64], R73 ;  /* 0x000000490c007986 */ /* 0x0001e8000c101906 */
[----:B------:R1:W5:Y:S04]  /*1e70*/  @P0 LDG.E.128 R20, [R8.64] ;  /* 0x0000000608140981 */ /* 0x000368000c1e1d00 */
[----:B-1----:R-:W5:Y:S01]  /*1e80*/  LDG.E.128 R8, [R10.64] ;  /* 0x000000060a087981 */ /* 0x002f62000c1e1d00 */
        /* <DEDUP_REMOVED lines=12> */
.L_x_14758:
[----:B0-----:R-:W-:Y:S02]  /*1f50*/  IMAD.MOV.U32 R74, RZ, RZ, R4 ;  /* 0x000000ffff4a7224 */ /* 0x001fe400078e0004 */
.L_x_14759:
[----:B------:R-:W-:Y:S05]  /*1f60*/  BSYNC B1 ;  /* 0x0000000000017941 */ /* 0x000fea0003800000 */
.L_x_14757:
        /* <DEDUP_REMOVED lines=16> */
.L_x_14763:
[----:B------:R-:W-:Y:S05]  /*2070*/  BSYNC B2 ;  /* 0x0000000000027941 */ /* 0x000fea0003800000 */
.L_x_14762:
        /* <DEDUP_REMOVED lines=43> */
.L_x_14761:
[----:B------:R-:W-:Y:S05]  /*2330*/  BSYNC B1 ;  /* 0x0000000000017941 */ /* 0x000fea0003800000 */
.L_x_14760:
        /* <DEDUP_REMOVED lines=20> */
.L_x_14765:
[----:B------:R-:W-:Y:S02]  /*2480*/  MOV R8, R4 ;  /* 0x0000000400087202 */ /* 0x000fe40000000f00 */
.L_x_14766:
[----:B------:R-:W-:Y:S05]  /*2490*/  BSYNC B1 ;  /* 0x0000000000017941 */ /* 0x000fea0003800000 */
.L_x_14764:
        /* <DEDUP_REMOVED lines=16> */
.L_x_14770:
[----:B------:R-:W-:Y:S05]  /*25a0*/  BSYNC B2 ;  /* 0x0000000000027941 */ /* 0x000fea0003800000 */
.L_x_14769:
        /* <DEDUP_REMOVED lines=43> */
.L_x_14768:
[----:B------:R-:W-:Y:S05]  /*2860*/  BSYNC B1 ;  /* 0x0000000000017941 */ /* 0x000fea0003800000 */
.L_x_14767:
        /* <DEDUP_REMOVED lines=20> */
.L_x_14772:
[----:B------:R-:W-:Y:S02]  /*29b0*/  IMAD.MOV.U32 R74, RZ, RZ, R4 ;  /* 0x000000ffff4a7224 */ /* 0x000fe400078e0004 */
.L_x_14773:
[----:B------:R-:W-:Y:S05]  /*29c0*/  BSYNC B1 ;  /* 0x0000000000017941 */ /* 0x000fea0003800000 */
.L_x_14771:
        /* <DEDUP_REMOVED lines=16> */
.L_x_14777:
[----:B------:R-:W-:Y:S05]  /*2ad0*/  BSYNC B2 ;  /* 0x0000000000027941 */ /* 0x000fea0003800000 */
.L_x_14776:
        /* <DEDUP_REMOVED lines=43> */
.L_x_14775:
[----:B------:R-:W-:Y:S05]  /*2d90*/  BSYNC B1 ;  /* 0x0000000000017941 */ /* 0x000fea0003800000 */
.L_x_14774:
        /* <DEDUP_REMOVED lines=20> */
.L_x_14779:
[----:B------:R-:W-:Y:S02]  /*2ee0*/  MOV R10, R4 ;  /* 0x00000004000a7202 */ /* 0x000fe40000000f00 */
.L_x_14780:
[----:B------:R-:W-:Y:S05]  /*2ef0*/  BSYNC B1 ;  /* 0x0000000000017941 */ /* 0x000fea0003800000 */
.L_x_14778:
        /* <DEDUP_REMOVED lines=16> */
.L_x_14784:
[----:B------:R-:W-:Y:S05]  /*3000*/  BSYNC B2 ;  /* 0x0000000000027941 */ /* 0x000fea0003800000 */
.L_x_14783:
        /* <DEDUP_REMOVED lines=43> */
.L_x_14782:
[----:B------:R-:W-:Y:S05]  /*32c0*/  BSYNC B1 ;  /* 0x0000000000017941 */ /* 0x000fea0003800000 */
.L_x_14781:
[----:B------:R-:W0:Y:S01]  /*32d0*/  I2F.U32 R8, R10 ;  /* 0x0000000a00087306 */ /* 0x000e220000201000 */
[----:B------:R-:W-:Y:S01]  /*32e0*/  FMUL.FTZ R11, R11, R84 ;  /* 0x000000540b0b7220 */ /* 0x000fe20000410000 */
[----:B------:R-:W-:Y:S02]  /*32f0*/  SEL R74, RZ, 0x10000, P4 ;  /* 0x00010000ff4a7807 */ /* 0x000fe40002000000 */
[----:B------:R-:W-:Y:S01]  /*3300*/  SEL R15, RZ, 0x100, P3 ;  /* 0x00000100ff0f7807 */ /* 0x000fe20001800000 */
[----:B------:R-:W-:Y:S01]  /*3310*/  FMUL.FTZ R11, R11, c[0x0][0x1e8] ;  /* 0x00007a000b0b7a20 */ /* 0x000fe20000410000 */
[----:B------:R-:W-:Y:S01]  /*3320*/  IADD3 R85, R80, 0x40, RZ ;  /* 0x0000004050557810 */ /* 0x000fe20007ffe0ff */
[----:B0-----:R-:W-:-:S05]  /*3330*/  FFMA.FTZ R8, R8, R83, 1.1641532182693481445e-10 ;  /* 0x2f00000008087423 */ /* 0x001fca0000010053 */
[----:B------:R-:W-:-:S04]  /*3340*/  FSETP.GTU.FTZ.AND P5, PT, R8, c[0x0][0x1e4], PT ;  /* 0x0000790008007a0b */ /* 0x000fc80003fbc000 */
[----:B------:R-:W-:Y:S02]  /*3350*/  FSEL R8, R11, RZ, !P5 ;  /* 0x000000ff0b087208 */ /* 0x000fe40006800000 */
[----:B------:R-:W-:Y:S02]  /*3360*/  SEL R9, RZ, 0x1000000, P5 ;  /* 0x01000000ff097807 */ /* 0x000fe40002800000 */
[----:B------:R-:W-:Y:S02]  /*3370*/  SEL R11, RZ, 0x1, P2 ;  /* 0x00000001ff0b7807 */ /* 0x000fe40001000000 */
[----:B------:R-:W-:Y:S01]  /*3380*/  IADD3 R74, R15, R9, R74 ;  /* 0x000000090f4a7210 */ /* 0x000fe20007ffe04a */
[----:B------:R-:W-:Y:S02]  /*3390*/  FMUL.FTZ R15, R35, R8 ;  /* 0x00000008230f7220 */ /* 0x000fe40000410000 */
[----:B------:R-:W-:Y:S01]  /*33a0*/  IMAD.WIDE.U32 R8, R82, R81, c[0x0][0x188] ;  /* 0x0000620052087625 */ /* 0x000fe200078e0051 */
[----:B------:R-:W-:-:S03]  /*33b0*/  IADD3 R73, R74, R11, RZ ;  /* 0x0000000b4a497210 */ /* 0x000fc60007ffe0ff */
[----:B------:R-:W-:Y:S02]  /*33c0*/  @P1 FADD.FTZ R15, R23, R15 ;  /* 0x0000000f170f1221 */ /* 0x000fe40000010000 */
[----:B------:R-:W-:-:S03]  /*33d0*/  IMAD.WIDE.U32 R10, R86, R81, c[0x0][0x190] ;  /* 0x00006400560a7625 */ /* 0x000fc600078e0051 */
[----:B------:R-:W-:Y:S04]  /*33e0*/  STG.E.128 [R8.64], R12 ;  /* 0x0000000c08007986 */ /* 0x000fe8000c101d06 */
[----:B------:R0:W-:Y:S02]  /*33f0*/  STG.E [R10.64], R73 ;  /* 0x000000490a007986 */ /* 0x0001e4000c101906 */
[----:B0-----:R-:W-:-:S04]  /*3400*/  IMAD.WIDE.U32 R10, R85, R82, c[0x0][0x170] ;  /* 0x00005c00550a7625 */ /* 0x001fc800078e0052 */
[----:B------:R-:W-:-:S05]  /*3410*/  @P0 IMAD.WIDE.U32 R8, R82, R85, c[0x0][0x180] ;  /* 0x0000600052080625 */ /* 0x000fca00078e0055 */
[----:B------:R0:W5:Y:S04]  /*3420*/  @P0 LDG.E.128 R20, [R8.64] ;  /* 0x0000000608140981 */ /* 0x000168000c1e1d00 */
[----:B0-----:R-:W5:Y:S01]  /*3430*/  LDG.E.128 R8, [R10.64] ;  /* 0x000000060a087981 */ /* 0x001f62000c1e1d00 */
        /* <DEDUP_REMOVED lines=12> */
.L_x_14786:
[----:B------:R-:W-:Y:S02]  /*3500*/  MOV R79, R4 ;  /* 0x00000004004f7202 */ /* 0x000fe40000000f00 */
.L_x_14787:
[----:B------:R-:W-:Y:S05]  /*3510*/  BSYNC B1 ;  /* 0x0000000000017941 */ /* 0x000fea0003800000 */
.L_x_14785:
        /* <DEDUP_REMOVED lines=16> */
.L_x_14791:
[----:B------:R-:W-:Y:S05]  /*3620*/  BSYNC B2 ;  /* 0x0000000000027941 */ /* 0x000fea0003800000 */
.L_x_14790:
        /* <DEDUP_REMOVED lines=43> */
.L_x_14789:
[----:B------:R-:W-:Y:S05]  /*38e0*/  BSYNC B1 ;  /* 0x0000000000017941 */ /* 0x000fea0003800000 */
.L_x_14788:
        /* <DEDUP_REMOVED lines=20> */
.L_x_14793:
[----:B------:R-:W-:Y:S02]  /*3a30*/  IMAD.MOV.U32 R79, RZ, RZ, R4 ;  /* 0x000000ffff4f7224 */ /* 0x000fe400078e0004 */
.L_x_14794:
[----:B------:R-:W-:Y:S05]  /*3a40*/  BSYNC B1 ;  /* 0x0000000000017941 */ /* 0x000fea0003800000 */
.L_x_14792:
        /* <DEDUP_REMOVED lines=16> */
.L_x_14798:
[----:B------:R-:W-:Y:S05]  /*3b50*/  BSYNC B2 ;  /* 0x0000000000027941 */ /* 0x000fea0003800000 */
.L_x_14797:
        /* <DEDUP_REMOVED lines=43> */
.L_x_14796:
[----:B------:R-:W-:Y:S05]  /*3e10*/  BSYNC B1 ;  /* 0x0000000000017941 */ /* 0x000fea0003800000 */
.L_x_14795:
        /* <DEDUP_REMOVED lines=20> */
.L_x_14800:
[----:B------:R-:W-:Y:S02]  /*3f60*/  MOV R79, R4 ;  /* 0x00000004004f7202 */ /* 0x000fe40000000f00 */
.L_x_14801:
[----:B------:R-:W-:Y:S05]  /*3f70*/  BSYNC B1 ;  /* 0x0000000000017941 */ /* 0x000fea0003800000 */
.L_x_14799:
        /* <DEDUP_REMOVED lines=16> */
.L_x_14805:
[----:B------:R-:W-:Y:S05]  /*4080*/  BSYNC B2 ;  /* 0x0000000000027941 */ /* 0x000fea0003800000 */
.L_x_14804:
        /* <DEDUP_REMOVED lines=43> */
.L_x_14803:
[----:B------:R-:W-:Y:S05]  /*4340*/  BSYNC B1 ;  /* 0x0000000000017941 */ /* 0x000fea0003800000 */
.L_x_14802:
        /* <DEDUP_REMOVED lines=20> */
.L_x_14807:
[----:B------:R-:W-:Y:S02]  /*4490*/  IMAD.MOV.U32 R79, RZ, RZ, R4 ;  /* 0x000000ffff4f7224 */ /* 0x000fe400078e0004 */
.L_x_14808:
[----:B------:R-:W-:Y:S05]  /*44a0*/  BSYNC B1 ;  /* 0x0000000000017941 */ /* 0x000fea0003800000 */
.L_x_14806:
        /* <DEDUP_REMOVED lines=16> */
.L_x_14812:
[----:B------:R-:W-:Y:S05]  /*45b0*/  BSYNC B2 ;  /* 0x0000000000027941 */ /* 0x000fea0003800000 */
.L_x_14811:
        /* <DEDUP_REMOVED lines=43> */
.L_x_14810:
[----:B------:R-:W-:Y:S05]  /*4870*/  BSYNC B1 ;  /* 0x0000000000017941 */ /* 0x000fea0003800000 */
.L_x_14809:
[----:B------:R-:W0:Y:S01]  /*4880*/  I2F.U32 R72, R79 ;  /* 0x0000004f00487306 */ /* 0x000e220000201000 */
[----:B------:R-:W-:Y:S01]  /*4890*/  FMUL.FTZ R11, R11, R84 ;  /* 0x000000540b0b7220 */ /* 0x000fe20000410000 */
[----:B------:R-:W-:Y:S02]  /*48a0*/  SEL R73, RZ, 0x10000, P4 ;  /* 0x00010000ff497807 */ /* 0x000fe40002000000 */
[----:B------:R-:W-:Y:S01]  /*48b0*/  SEL R74, RZ, 0x100, P3 ;  /* 0x00000100ff4a7807 */ /* 0x000fe20001800000 */
[----:B------:R-:W-:Y:S01]  /*48c0*/  FMUL.FTZ R11, R11, c[0x0][0x1e8] ;  /* 0x00007a000b0b7a20 */ /* 0x000fe20000410000 */
[----:B------:R-:W-:Y:S02]  /*48d0*/  SEL R75, RZ, 0x1, P2 ;  /* 0x00000001ff4b7807 */ /* 0x000fe40001000000 */
[----:B------:R-:W-:Y:S01]  /*48e0*/  IADD3 R87, R80, 0x60, RZ ;  /* 0x0000006050577810 */ /* 0x000fe20007ffe0ff */
[----:B0-----:R-:W-:-:S05]  /*48f0*/  FFMA.FTZ R72, R72, R83, 1.1641532182693481445e-10 ;  /* 0x2f00000048487423 */ /* 0x001fca0000010053 */
[----:B------:R-:W-:-:S04]  /*4900*/  FSETP.GTU.FTZ.AND P5, PT, R72, c[0x0][0x1e4], PT ;  /* 0x0000790048007a0b */ /* 0x000fc80003fbc000 */
[----:B------:R-:W-:-:S05]  /*4910*/  FSEL R72, R11, RZ, !P5 ;  /* 0x000000ff0b487208 */ /* 0x000fca0006800000 */
[----:B------:R-:W-:Y:S01]  /*4920*/  FMUL.FTZ R11, R31, R72 ;  /* 0x000000481f0b7220 */ /* 0x000fe20000410000 */
[----:B------:R-:W-:-:S03]  /*4930*/  SEL R72, RZ, 0x1000000, P5 ;  /* 0x01000000ff487807 */ /* 0x000fc60002800000 */
[----:B------:R-:W-:Y:S01]  /*4940*/  @P1 FADD.FTZ R11, R23, R11 ;  /* 0x0000000b170b1221 */ /* 0x000fe20000010000 */
[----:B------:R-:W-:Y:S01]  /*4950*/  IADD3 R74, R74, R72, R73 ;  /* 0x000000484a4a7210 */ /* 0x000fe20007ffe049 */
[----:B------:R-:W-:-:S04]  /*4960*/  IMAD.WIDE.U32 R72, R82, R85, c[0x0][0x188] ;  /* 0x0000620052487625 */ /* 0x000fc800078e0055 */
[----:B------:R-:W-:Y:S01]  /*4970*/  IMAD.IADD R79, R74, 0x1, R75 ;  /* 0x000000014a4f7824 */ /* 0x000fe200078e024b */
[----:B------:R0:W-:Y:S02]  /*4980*/  STG.E.128 [R72.64], R8 ;  /* 0x0000000848007986 */ /* 0x0001e4000c101d06 */
[----:B0-----:R-:W-:-:S05]  /*4990*/  IMAD.WIDE.U32 R72, R86, R85, c[0x0][0x190] ;  /* 0x0000640056487625 */ /* 0x001fca00078e0055 */
[----:B------:R0:W-:Y:S02]  /*49a0*/  STG.E [R72.64], R79 ;  /* 0x0000004f48007986 */ /* 0x0001e4000c101906 */
[----:B0-----:R-:W-:-:S05]  /*49b0*/  @P0 IMAD.WIDE.U32 R72, R82, R87, c[0x0][0x180] ;  /* 0x0000600052480625 */ /* 0x001fca00078e0057 */
[----:B------:R0:W5:Y:S02]  /*49c0*/  @P0 LDG.E.128 R20, [R72.64] ;  /* 0x0000000648140981 */ /* 0x000164000c1e1d00 */
[----:B0-----:R-:W-:-:S06]  /*49d0*/  IMAD.WIDE.U32 R72, R87, R82, c[0x0][0x170] ;  /* 0x00005c0057487625 */ /* 0x001fcc00078e0052 */
[----:B------:R-:W5:Y:S01]  /*49e0*/  LDG.E.128 R72, [R72.64] ;  /* 0x0000000648487981 */ /* 0x000f62000c1e1d00 */
        /* <DEDUP_REMOVED lines=12> */
.L_x_14814:
[----:B------:R-:W-:Y:S02]  /*4ab0*/  IMAD.MOV.U32 R79, RZ, RZ, R4 ;  /* 0x000000ffff4f7224 */ /* 0x000fe400078e0004 */
.L_x_14815:
[----:B------:R-:W-:Y:S05]  /*4ac0*/  BSYNC B1 ;  /* 0x0000000000017941 */ /* 0x000fea0003800000 */
.L_x_14813:
        /* <DEDUP_REMOVED lines=16> */
.L_x_14819:
[----:B------:R-:W-:Y:S05]  /*4bd0*/  BSYNC B2 ;  /* 0x0000000000027941 */ /* 0x000fea0003800000 */
.L_x_14818:
        /* <DEDUP_REMOVED lines=44> */
.L_x_14817:
[----:B------:R-:W-:Y:S05]  /*4ea0*/  BSYNC B1 ;  /* 0x0000000000017941 */ /* 0x000fea0003800000 */
.L_x_14816:
        /* <DEDUP_REMOVED lines=20> */
.L_x_14821:
[----:B------:R-:W-:Y:S02]  /*4ff0*/  IMAD.MOV.U32 R79, RZ, RZ, R4 ;  /* 0x000000ffff4f7224 */ /* 0x000fe400078e0004 */
.L_x_14822:
[----:B------:R-:W-:Y:S05]  /*5000*/  BSYNC B1 ;  /* 0x0000000000017941 */ /* 0x000fea0003800000 */
.L_x_14820:
        /* <DEDUP_REMOVED lines=16> */
.L_x_14826:
[----:B------:R-:W-:Y:S05]  /*5110*/  BSYNC B2 ;  /* 0x0000000000027941 */ /* 0x000fea0003800000 */
.L_x_14825:
        /* <DEDUP_REMOVED lines=42> */
[----:B------:R-:W-:Y:S01]  /*53c0*/  MOV R4, R88 ;  /* 0x0000005800047202 */ /* 0x000fe20000000f00 */
[----:B------:R-:W-:Y:S02]  /*53d0*/  IMAD.MOV.U32 R88, RZ, RZ, RZ ;  /* 0x000000ffff587224 */ /* 0x000fe400078e00ff */
.L_x_14824:
[----:B------:R-:W-:Y:S05]  /*53e0*/  BSYNC B1 ;  /* 0x0000000000017941 */ /* 0x000fea0003800000 */
.L_x_14823:
        /* <DEDUP_REMOVED lines=20> */
.L_x_14828:
[----:B------:R-:W-:Y:S02]  /*5530*/  IMAD.MOV.U32 R79, RZ, RZ, R4 ;  /* 0x000000ffff4f7224 */ /* 0x000fe400078e0004 */
.L_x_14829:
[----:B------:R-:W-:Y:S05]  /*5540*/  BSYNC B1 ;  /* 0x0000000000017941 */ /* 0x000fea0003800000 */
.L_x_14827:
        /* <DEDUP_REMOVED lines=16> */
.L_x_14833:
[----:B------:R-:W-:Y:S05]  /*5650*/  BSYNC B2 ;  /* 0x0000000000027941 */ /* 0x000fea0003800000 */
.L_x_14832:
        /* <DEDUP_REMOVED lines=44> */
.L_x_14831:
[----:B------:R-:W-:Y:S05]  /*5920*/  BSYNC B1 ;  /* 0x0000000000017941 */ /* 0x000fea0003800000 */
.L_x_14830:
[----:B------:R0:W1:Y:S01]  /*5930*/  I2F.U32 R88, R79 ;  /* 0x0000004f00587306 */ /* 0x0000620000201000 */
[----:B------:R-:W-:Y:S01]  /*5940*/  FMUL.FTZ R74, R74, R84 ;  /* 0x000000544a4a7220 */ /* 0x000fe20000410000 */
[C---:B------:R-:W-:Y:S01]  /*5950*/  ISETP.NE.AND P4, PT, R89.reuse, 0x1, PT ;  /* 0x000000015900780c */ /* 0x040fe20003f85270 */
[----:B------:R-:W-:Y:S02]  /*5960*/  BSSY B1, `(.L_x_14834) ;  /* 0x0000012000017945 */ /* 0x000fe40003800000 */
[----:B------:R-:W-:Y:S01]  /*5970*/  FMUL.FTZ R74, R74, c[0x0][0x1e8] ;  /* 0x00007a004a4a7a20 */ /* 0x000fe20000410000 */
[----:B0-----:R-:W-:Y:S01]  /*5980*/  IADD3 R79, R89, 0x1, RZ ;  /* 0x00000001594f7810 */ /* 0x001fe20007ffe0ff */
[----:B-1----:R-:W-:-:S05]  /*5990*/  FFMA.FTZ R88, R88, R83, 1.1641532182693481445e-10 ;  /* 0x2f00000058587423 */ /* 0x002fca0000010053 */
        /* <DEDUP_REMOVED lines=13> */
.L_x_14835:
[----:B------:R-:W-:Y:S02]  /*5a70*/  IMAD.MOV.U32 R90, RZ, RZ, R4 ;  /* 0x000000ffff5a7224 */ /* 0x000fe400078e0004 */
.L_x_14836:
[----:B------:R-:W-:Y:S05]  /*5a80*/  BSYNC B1 ;  /* 0x0000000000017941 */ /* 0x000fea0003800000 */
.L_x_14834:
        /* <DEDUP_REMOVED lines=16> */
.L_x_14840:
[----:B------:R-:W-:Y:S05]  /*5b90*/  BSYNC B2 ;  /* 0x0000000000027941 */ /* 0x000fea0003800000 */
.L_x_14839:
        /* <DEDUP_REMOVED lines=44> */
.L_x_14838:
[----:B------:R-:W-:Y:S05]  /*5e60*/  BSYNC B1 ;  /* 0x0000000000017941 */ /* 0x000fea0003800000 */
.L_x_14837:
[----:B------:R-:W0:Y:S01]  /*5e70*/  I2F.U32 R88, R90 ;  /* 0x0000005a00587306 */ /* 0x000e220000201000 */
[----:B------:R-:W-:Y:S01]  /*5e80*/  FMUL.FTZ R75, R75, R84 ;  /* 0x000000544b4b7220 */ /* 0x000fe20000410000 */
[----:B------:R-:W-:-:S03]  /*5e90*/  SEL R89, RZ, 0x10000, P3 ;  /* 0x00010000ff597807 */ /* 0x000fc60001800000 */
[----:B------:R-:W-:Y:S02]  /*5ea0*/  FMUL.FTZ R75, R75, c[0x0][0x1e8] ;  /* 0x00007a004b4b7a20 */ /* 0x000fe40000410000 */
[----:B0-----:R-:W-:Y:S02]  /*5eb0*/  FFMA.FTZ R88, R88, R83, 1.1641532182693481445e-10 ;  /* 0x2f00000058587423 */ /* 0x001fe40000010053 */
[----:B------:R-:W-:-:S03]  /*5ec0*/  IMAD.WIDE.U32 R82, R87, R82, c[0x0][0x188] ;  /* 0x0000620057527625 */ /* 0x000fc600078e0052 */
        /* <DEDUP_REMOVED lines=8> */
[----:B------:R0:W-:Y:S01]  /*5f50*/  STG.E.128 [R82.64], R72 ;  /* 0x0000004852007986 */ /* 0x0001e2000c101d06 */
[----:B------:R-:W-:Y:S02]  /*5f60*/  ISETP.NE.AND P1, PT, R77, RZ, PT ;  /* 0x000000ff4d00720c */ /* 0x000fe40003f25270 */
[----:B------:R-:W-:Y:S01]  /*5f70*/  IADD3 R89, R84, R89, RZ ;  /* 0x0000005954597210 */ /* 0x000fe20007ffe0ff */
[----:B------:R-:W-:-:S04]  /*5f80*/  FADD.FTZ R84, RZ, R16 ;  /* 0x00000010ff547221 */ /* 0x000fc80000010000 */
[----:B------:R-:W-:-:S04]  /*5f90*/  FADD.FTZ R91, R17, R84 ;  /* 0x00000054115b7221 */ /* 0x000fc80000010000 */
[----:B------:R-:W-:-:S04]  /*5fa0*/  FADD.FTZ R84, R18, R91 ;  /* 0x0000005b12547221 */ /* 0x000fc80000010000 */
[----:B------:R-:W-:Y:S02]  /*5fb0*/  FADD.FTZ R91, R19, R84 ;  /* 0x00000054135b7221 */ /* 0x000fe40000010000 */
[----:B0-----:R-:W-:-:S04]  /*5fc0*/  IMAD.WIDE.U32 R82, R87, R86, c[0x0][0x190] ;  /* 0x0000640057527625 */ /* 0x001fc800078e0056 */
[----:B------:R-:W-:Y:S01]  /*5fd0*/  FADD.FTZ R84, R12, R91 ;  /* 0x0000005b0c547221 */ /* 0x000fe20000010000 */
[----:B------:R0:W-:Y:S03]  /*5fe0*/  STG.E [R82.64], R89 ;  /* 0x0000005952007986 */ /* 0x0001e6000c101906 */
        /* <DEDUP_REMOVED lines=13> */
.L_x_14845:
        /* <DEDUP_REMOVED lines=52> */
.L_x_14846:
[----:B------:R-:W-:Y:S01]  /*6400*/  FMUL.FTZ R83, R91, R91 ;  /* 0x0000005b5b537220 */ /* 0x000fe20000410000 */
[----:B------:R-:W-:Y:S01]  /*6410*/  ISETP.NE.AND P0, PT, RZ, UR8, PT ;  /* 0x00000008ff007c0c */ /* 0x000fe2000bf05270 */
[----:B-12---:R-:W-:Y:S02]  /*6420*/  FADD.FTZ R89, R84, R89 ;  /* 0x0000005954597221 */ /* 0x006fe40000010000 */
[----:B------:R-:W-:Y:S01]  /*6430*/  IMAD.MOV.U32 R82, RZ, RZ, c[0x0][0x1e0] ;  /* 0x00007800ff527624 */ /* 0x000fe200078e00ff */
[----:B------:R-:W-:-:S03]  /*6440*/  FSEL R83, R83, RZ, P0 ;  /* 0x000000ff53537208 */ /* 0x000fc60000000000 */
[----:B------:R-:W-:-:S04]  /*6450*/  FFMA.FTZ R82, R89, R82, c[0x0][0x228] ;  /* 0x00008a0059527623 */ /* 0x000fc80000010052 */
[----:B------:R-:W-:Y:S01]  /*6460*/  FADD.FTZ R84, R82, R83 ;  /* 0x0000005352547221 */ /* 0x000fe20000010000 */
[----:B------:R-:W-:Y:S01]  /*6470*/  HFMA2.MMA R82, -RZ, RZ, 0, 2.384185791015625e-07 ;  /* 0x00000004ff527435 */ /* 0x000fe200000001ff */
[----:B------:R-:W-:-:S04]  /*6480*/  FSEL R83, R91, RZ, !P0 ;  /* 0x000000ff5b537208 */ /* 0x000fc80004000000 */
[----:B------:R-:W1:Y:S01]  /*6490*/  MUFU.RSQ R84, R84 ;  /* 0x0000005400547308 */ /* 0x000e620000001400 */
[--C-:B------:R-:W-:Y:S02]  /*64a0*/  FADD.FTZ R93, R19, -R83.reuse ;  /* 0x80000053135d7221 */ /* 0x100fe40000010000 */
[----:B------:R-:W-:Y:S02]  /*64b0*/  FADD.FTZ R17, R17, -R83 ;  /* 0x8000005311117221 */ /* 0x000fe40000010000 */
[----:B0-----:R-:W-:-:S04]  /*64c0*/  @!P1 IMAD.WIDE R88, R78, R82, c[0x0][0x1a0] ;  /* 0x000068004e589625 */ /* 0x001fc800078e0252 */
[--C-:B------:R-:W-:Y:S01]  /*64d0*/  FADD.FTZ R19, R16, -R83.reuse ;  /* 0x8000005310137221 */ /* 0x100fe20000010000 */
[----:B------:R0:W-:Y:S01]  /*64e0*/  @!P1 STG.E [R88.64], R91 ;  /* 0x0000005b58009986 */ /* 0x0001e2000c101906 */
[--C-:B------:R-:W-:Y:S02]  /*64f0*/  FADD.FTZ R18, R18, -R83.reuse ;  /* 0x8000005312127221 */ /* 0x100fe40000010000 */
[--C-:B------:R-:W-:Y:S02]  /*6500*/  FADD.FTZ R15, R15, -R83.reuse ;  /* 0x800000530f0f7221 */ /* 0x100fe40000010000 */
[----:B------:R-:W-:Y:S02]  /*6510*/  FADD.FTZ R14, R14, -R83 ;  /* 0x800000530e0e7221 */ /* 0x000fe40000010000 */
[C---:B-1----:R-:W-:Y:S02]  /*6520*/  FMUL.FTZ R86, R84.reuse, R93 ;  /* 0x0000005d54567220 */ /* 0x042fe40000410000 */
[----:B------:R-:W-:-:S02]  /*6530*/  FMUL.FTZ R16, R84, R17 ;  /* 0x0000001154107220 */ /* 0x000fc40000410000 */
[----:B------:R-:W-:Y:S02]  /*6540*/  FMUL.FTZ R93, R84, R19 ;  /* 0x00000013545d7220 */ /* 0x000fe40000410000 */
[----:B0-----:R-:W-:-:S04]  /*6550*/  @!P1 IMAD.WIDE R88, R78, R82, c[0x0][0x1a8] ;  /* 0x00006a004e589625 */ /* 0x001fc800078e0252 */
[----:B------:R-:W-:Y:S01]  /*6560*/  FMUL.FTZ R17, R84, R18 ;  /* 0x0000001254117220 */ /* 0x000fe20000410000 */
[----:B------:R0:W-:Y:S01]  /*6570*/  @!P1 STG.E [R88.64], R84 ;  /* 0x0000005458009986 */ /* 0x0001e2000c101906 */
[----:B------:R-:W-:Y:S02]  /*6580*/  FFMA.FTZ R19, R55, R86, R71 ;  /* 0x0000005637137223 */ /* 0x000fe40000010047 */
[----:B------:R-:W-:Y:S02]  /*6590*/  IMAD.MOV.U32 R86, RZ, RZ, 0x10 ;  /* 0x00000010ff567424 */ /* 0x000fe400078e00ff */
[----:B------:R-:W-:Y:S02]  /*65a0*/  FFMA.FTZ R18, R54, R17, R70 ;  /* 0x0000001136127223 */ /* 0x000fe40000010046 */
[----:B------:R-:W-:Y:S02]  /*65b0*/  FFMA.FTZ R17, R53, R16, R69 ;  /* 0x0000001035117223 */ /* 0x000fe40000010045 */
[----:B------:R-:W-:-:S02]  /*65c0*/  FFMA.FTZ R16, R52, R93, R68 ;  /* 0x0000005d34107223 */ /* 0x000fc40000010044 */
[----:B------:R-:W-:Y:S02]  /*65d0*/  FADD.FTZ R91, R12, -R83 ;  /* 0x800000530c5b7221 */ /* 0x000fe40000010000 */
[----:B0-----:R-:W-:-:S04]  /*65e0*/  IMAD.WIDE.U32 R88, R80, R86, c[0x0][0x208] ;  /* 0x0000820050587625 */ /* 0x001fc800078e0056 */
[--C-:B------:R-:W-:Y:S01]  /*65f0*/  FADD.FTZ R93, R13, -R83.reuse ;  /* 0x800000530d5d7221 */ /* 0x100fe20000010000 */
[----:B------:R0:W-:Y:S01]  /*6600*/  STG.E.128 [R88.64], R16 ;  /* 0x0000001058007986 */ /* 0x0001e2000c101d06 */
[--C-:B------:R-:W-:Y:S02]  /*6610*/  FADD.FTZ R12, R8, -R83.reuse ;  /* 0x80000053080c7221 */ /* 0x100fe40000010000 */
[--C-:B------:R-:W-:Y:S02]  /*6620*/  FADD.FTZ R90, R10, -R83.reuse ;  /* 0x800000530a5a7221 */ /* 0x100fe40000010000 */
[--C-:B------:R-:W-:Y:S02]  /*6630*/  FADD.FTZ R11, R11, -R83.reuse ;  /* 0x800000530b0b7221 */ /* 0x100fe40000010000 */
[----:B------:R-:W-:Y:S02]  /*6640*/  FADD.FTZ R80, R9, -R83 ;  /* 0x8000005309507221 */ /* 0x000fe40000010000 */
[----:B------:R-:W-:-:S02]  /*6650*/  FMUL.FTZ R10, R84, R15 ;  /* 0x0000000f540a7220 */ /* 0x000fc40000410000 */
[--C-:B------:R-:W-:Y:S02]  /*6660*/  FADD.FTZ R72, R72, -R83.reuse ;  /* 0x8000005348487221 */ /* 0x100fe40000010000 */
[--C-:B------:R-:W-:Y:S02]  /*6670*/  FADD.FTZ R73, R73, -R83.reuse ;  /* 0x8000005349497221 */ /* 0x100fe40000010000 */
[----:B------:R-:W-:Y:S02]  /*6680*/  FMUL.FTZ R9, R84, R14 ;  /* 0x0000000e54097220 */ /* 0x000fe40000410000 */
[--C-:B------:R-:W-:Y:S02]  /*6690*/  FADD.FTZ R75, R75, -R83.reuse ;  /* 0x800000534b4b7221 */ /* 0x100fe40000010000 */
[----:B0-----:R-:W-:Y:S02]  /*66a0*/  FADD.FTZ R17, R74, -R83 ;  /* 0x800000534a117221 */ /* 0x001fe40000010000 */
        /* <DEDUP_REMOVED lines=9> */
[----:B------:R-:W-:Y:S02]  /*6740*/  FMUL.FTZ R16, R84, R73 ;  /* 0x0000004954107220 */ /* 0x000fe40000410000 */
[----:B------:R-:W-:Y:S02]  /*6750*/  FFMA.FTZ R10, R50, R9, R66 ;  /* 0x00000009320a7223 */ /* 0x000fe40000010042 */
[----:B------:R-:W-:Y:S02]  /*6760*/  FMUL.FTZ R84, R84, R75 ;  /* 0x0000004b54547220 */ /* 0x000fe40000410000 */
[----:B------:R-:W-:-:S02]  /*6770*/  FFMA.FTZ R9, R49, R8, R65 ;  /* 0x0000000831097223 */ /* 0x000fc40000010041 */
[----:B------:R-:W-:Y:S02]  /*6780*/  FFMA.FTZ R8, R48, R13, R64 ;  /* 0x0000000d30087223 */ /* 0x000fe40000010040 */
[----:B------:R-:W-:-:S04]  /*6790*/  IMAD.WIDE.U32 R72, R81, R86, c[0x0][0x208] ;  /* 0x0000820051487625 */ /* 0x000fc800078e0056 */
[----:B------:R-:W-:Y:S01]  /*67a0*/  FFMA.FTZ R15, R47, R14, R63 ;  /* 0x0000000e2f0f7223 */ /* 0x000fe2000001003f */
[----:B------:R0:W-:Y:S01]  /*67b0*/  STG.E.128 [R72.64], R8 ;  /* 0x0000000848007986 */ /* 0x0001e2000c101d06 */
[----:B------:R-:W-:Y:S02]  /*67c0*/  FFMA.FTZ R13, R45, R12, R61 ;  /* 0x0000000c2d0d7223 */ /* 0x000fe4000001003d */
[----:B------:R-:W-:Y:S02]  /*67d0*/  FFMA.FTZ R18, R42, R17, R58 ;  /* 0x000000112a127223 */ /* 0x000fe4000001003a */
[----:B------:R-:W-:-:S04]  /*67e0*/  IMAD.WIDE.U32 R74, R85, R86, c[0x0][0x208] ;  /* 0x00008200554a7625 */ /* 0x000fc800078e0056 */
[----:B------:R-:W-:Y:S02]  /*67f0*/  FFMA.FTZ R14, R46, R89, R62 ;  /* 0x000000592e0e7223 */ /* 0x000fe4000001003e */
[----:B------:R-:W-:Y:S02]  /*6800*/  FFMA.FTZ R12, R44, R19, R60 ;  /* 0x000000132c0c7223 */ /* 0x000fe4000001003c */
[----:B------:R-:W-:Y:S02]  /*6810*/  FFMA.FTZ R17, R41, R16, R57 ;  /* 0x0000001029117223 */ /* 0x000fe40000010039 */
[----:B------:R-:W-:Y:S01]  /*6820*/  IMAD.WIDE.U32 R80, R87, R86, c[0x0][0x208] ;  /* 0x0000820057507625 */ /* 0x000fe200078e0056 */
[----:B------:R0:W-:Y:S03]  /*6830*/  STG.E.128 [R74.64], R12 ;  /* 0x0000000c4a007986 */ /* 0x0001e6000c101d06 */
[----:B------:R-:W-:-:S02]  /*6840*/  FFMA.FTZ R19, R43, R84, R59 ;  /* 0x000000542b137223 */ /* 0x000fc4000001003b */
[----:B------:R-:W-:Y:S02]  /*6850*/  FFMA.FTZ R16, R40, R83, R56 ;  /* 0x0000005328107223 */ /* 0x000fe40000010038 */
[----:B------:R-:W-:-:S03]  /*6860*/  IMAD R78, R82, c[0x0][0x160], R78 ;  /* 0x00005800524e7a24 */ /* 0x000fc600078e024e */
[----:B------:R0:W-:Y:S02]  /*6870*/  STG.E.128 [R80.64], R16 ;  /* 0x0000001050007986 */ /* 0x0001e4000c101d06 */
[----:B------:R-:W-:-:S13]  /*6880*/  ISETP.GE.AND P0, PT, R78, c[0x0][0x164], PT ;  /* 0x000059004e007a0c */ /* 0x000fda0003f06270 */
[----:B0-----:R-:W-:Y:S01]  /*6890*/  @P0 CALL.REL.NOINC `(.L_x_14843) ;  /* 0x0000001000000944 */ /* 0x001fe20003c00000 */
[----:B------:R-:W-:Y:S05]  /*68a0*/  BRA `(.L_x_14844) ;  /* 0xffff9ee000007947 */ /* 0x000fea000383ffff */
.L_x_14843:
[----:B------:R-:W-:Y:S05]  /*68b0*/  BSYNC B0 ;  /* 0x0000000000007941 */ /* 0x000fea0003800000 */
.L_x_14728:
[----:B------:R-:W-:Y:S05]  /*68c0*/  EXIT ;  /* 0x000000000000794d */ /* 0x000fea0003800000 */
.L_x_14841:
[----:B------:R-:W-:Y:S01]  /*68d0*/  HFMA2.MMA R93, -RZ, RZ, 0, 1.847743988037109375e-06 ;  /* 0x0000001fff5d7435 */ /* 0x000fe200000001ff */
[----:B------:R-:W-:Y:S01]  /*68e0*/  MOV R89, R88 ;  /* 0x0000005800597202 */ /* 0x000fe20000000f00 */
[----:B------:R-:W-:Y:S01]  /*68f0*/  IMAD.MOV.U32 R84, RZ, RZ, 0x1 ;  /* 0x00000001ff547424 */ /* 0x000fe200078e00ff */
[----:B------:R-:W-:Y:S01]  /*6900*/  MOV R82, 0x6930 ;  /* 0x0000693000527802 */ /* 0x000fe20000000f00 */
[----:B------:R-:W-:Y:S02]  /*6910*/  IMAD.MOV.U32 R86, RZ, RZ, -0x1 ;  /* 0xffffffffff567424 */ /* 0x000fe400078e00ff */
[----:B------:R-:W-:Y:S05]  /*6920*/  CALL.REL.NOINC `($__internal_157_$__cuda_sm70_shflsync_bfly_p) ;  /* 0x0000058000007944 */ /* 0x000fea0003c00000 */
[----:B01----:R-:W-:Y:S05]  /*6930*/  BRA `(.L_x_14845) ;  /* 0xfffff78000007947 */ /* 0x003fea000383ffff */
.L_x_14842:
[----:B------:R-:W-:Y:S01]  /*6940*/  MOV R84, 0x2 ;  /* 0x0000000200547802 */ /* 0x000fe20000000f00 */
[----:B------:R-:W-:Y:S01]  /*6950*/  IMAD.MOV.U32 R93, RZ, RZ, 0x1f ;  /* 0x0000001fff5d7424 */ /* 0x000fe200078e00ff */
[----:B------:R-:W-:Y:S02]  /*6960*/  MOV R86, 0xffffffff ;  /* 0xffffffff00567802 */ /* 0x000fe40000000f00 */
[----:B------:R-:W-:Y:S02]  /*6970*/  MOV R82, 0x6990 ;  /* 0x0000699000527802 */ /* 0x000fe40000000f00 */
[----:B0-----:R-:W-:Y:S05]  /*6980*/  CALL.REL.NOINC `($__internal_157_$__cuda_sm70_shflsync_bfly_p) ;  /* 0x0000052000007944 */ /* 0x001fea0003c00000 */
[----:B0-----:R-:W-:Y:S01]  /*6990*/  HFMA2.MMA R93, -RZ, RZ, 0, 1.847743988037109375e-06 ;  /* 0x0000001fff5d7435 */ /* 0x001fe200000001ff */
[----:B-1----:R-:W-:Y:S01]  /*69a0*/  FADD.FTZ R89, R89, R84 ;  /* 0x0000005459597221 */ /* 0x002fe20000010000 */
[----:B------:R-:W-:Y:S01]  /*69b0*/  MOV R82, 0x69f0 ;  /* 0x000069f000527802 */ /* 0x000fe20000000f00 */
[----:B------:R-:W-:-:S02]  /*69c0*/  IMAD.MOV.U32 R84, RZ, RZ, 0x4 ;  /* 0x00000004ff547424 */ /* 0x000fc400078e00ff */
[----:B------:R-:W-:Y:S02]  /*69d0*/  IMAD.MOV.U32 R86, RZ, RZ, -0x1 ;  /* 0xffffffffff567424 */ /* 0x000fe400078e00ff */
[----:B------:R-:W-:Y:S05]  /*69e0*/  CALL.REL.NOINC `($__internal_157_$__cuda_sm70_shflsync_bfly_p) ;  /* 0x000004c000007944 */ /* 0x000fea0003c00000 */
[----:B01----:R-:W-:Y:S01]  /*69f0*/  FADD.FTZ R89, R89, R84 ;  /* 0x0000005459597221 */ /* 0x003fe20000010000 */
[----:B------:R-:W-:Y:S01]  /*6a00*/  MOV R84, 0x8 ;  /* 0x0000000800547802 */ /* 0x000fe20000000f00 */
[----:B------:R-:W-:Y:S01]  /*6a10*/  IMAD.MOV.U32 R93, RZ, RZ, 0x1f ;  /* 0x0000001fff5d7424 */ /* 0x000fe200078e00ff */
[----:B------:R-:W-:Y:S02]  /*6a20*/  MOV R86, 0xffffffff ;  /* 0xffffffff00567802 */ /* 0x000fe40000000f00 */
[----:B------:R-:W-:Y:S02]  /*6a30*/  MOV R82, 0x6a50 ;  /* 0x00006a5000527802 */ /* 0x000fe40000000f00 */
[----:B------:R-:W-:Y:S05]  /*6a40*/  CALL.REL.NOINC `($__internal_157_$__cuda_sm70_shflsync_bfly_p) ;  /* 0x0000046000007944 */ /* 0x000fea0003c00000 */
[----:B01----:R-:W-:Y:S01]  /*6a50*/  FADD.FTZ R89, R89, R84 ;  /* 0x0000005459597221 */ /* 0x003fe20000010000 */
[----:B------:R-:W-:Y:S01]  /*6a60*/  HFMA2.MMA R84, -RZ, RZ, 0, 9.5367431640625e-07 ;  /* 0x00000010ff547435 */ /* 0x000fe200000001ff */
[----:B------:R-:W-:Y:S01]  /*6a70*/  IMAD.MOV.U32 R93, RZ, RZ, 0x1f ;  /* 0x0000001fff5d7424 */ /* 0x000fe200078e00ff */
[----:B------:R-:W-:Y:S02]  /*6a80*/  MOV R86, 0xffffffff ;  /* 0xffffffff00567802 */ /* 0x000fe40000000f00 */
[----:B------:R-:W-:-:S02]  /*6a90*/  MOV R82, 0x6ab0 ;  /* 0x00006ab000527802 */ /* 0x000fc40000000f00 */
[----:B------:R-:W-:Y:S05]  /*6aa0*/  CALL.REL.NOINC `($__internal_157_$__cuda_sm70_shflsync_bfly_p) ;  /* 0x0000040000007944 */ /* 0x000fea0003c00000 */
[----:B-1----:R-:W-:Y:S01]  /*6ab0*/  FADD.FTZ R84, R89, R84 ;  /* 0x0000005459547221 */ /* 0x002fe20000010000 */
[----:B0-----:R-:W-:Y:S01]  /*6ac0*/  MOV R86, 0xffffffff ;  /* 0xffffffff00567802 */ /* 0x001fe20000000f00 */
[----:B------:R-:W-:-:S02]  /*6ad0*/  IMAD.MOV.U32 R93, RZ, RZ, 0x1f ;  /* 0x0000001fff5d7424 */ /* 0x000fc400078e00ff */
[----:B------:R-:W-:Y:S01]  /*6ae0*/  FMUL.FTZ R91, R84, c[0x0][0x1e0] ;  /* 0x00007800545b7a20 */ /* 0x000fe20000410000 */
[----:B------:R-:W-:-:S03]  /*6af0*/  HFMA2.MMA R84, -RZ, RZ, 0, 5.9604644775390625e-08 ;  /* 0x00000001ff547435 */ /* 0x000fc600000001ff */
        /* <DEDUP_REMOVED lines=33> */
[----:B------:R-:W-:Y:S05]  /*6d10*/  CALL.REL.NOINC `($__internal_157_$__cuda_sm70_shflsync_bfly_p) ;  /* 0x0000019000007944 */ /* 0x000fea0003c00000 */
[----:B01----:R-:W-:Y:S01]  /*6d20*/  FADD.FTZ R89, R89, R84 ;  /* 0x0000005459597221 */ /* 0x003fe20000010000 */
[----:B------:R-:W-:Y:S01]  /*6d30*/  HFMA2.MMA R84, -RZ, RZ, 0, 1.1920928955078125e-07 ;  /* 0x00000002ff547435 */ /* 0x000fe200000001ff */
[----:B------:R-:W-:Y:S01]  /*6d40*/  IMAD.MOV.U32 R93, RZ, RZ, 0x1f ;  /* 0x0000001fff5d7424 */ /* 0x000fe200078e00ff */
[----:B------:R-:W-:Y:S02]  /*6d50*/  MOV R86, 0xffffffff ;  /* 0xffffffff00567802 */ /* 0x000fe40000000f00 */
[----:B------:R-:W-:Y:S02]  /*6d60*/  MOV R82, 0x6d80 ;  /* 0x00006d8000527802 */ /* 0x000fe40000000f00 */
[----:B------:R-:W-:Y:S05]  /*6d70*/  CALL.REL.NOINC `($__internal_157_$__cuda_sm70_shflsync_bfly_p) ;  /* 0x0000013000007944 */ /* 0x000fea0003c00000 */
[----:B01----:R-:W-:Y:S01]  /*6d80*/  FADD.FTZ R89, R89, R84 ;  /* 0x0000005459597221 */ /* 0x003fe20000010000 */
[----:B------:R-:W-:Y:S01]  /*6d90*/  HFMA2.MMA R84, -RZ, RZ, 0, 2.384185791015625e-07 ;  /* 0x00000004ff547435 */ /* 0x000fe200000001ff */
[----:B------:R-:W-:Y:S01]  /*6da0*/  IMAD.MOV.U32 R93, RZ, RZ, 0x1f ;  /* 0x0000001fff5d7424 */ /* 0x000fe200078e00ff */
[----:B------:R-:W-:Y:S02]  /*6db0*/  MOV R86, 0xffffffff ;  /* 0xffffffff00567802 */ /* 0x000fe40000000f00 */
[----:B------:R-:W-:-:S02]  /*6dc0*/  MOV R82, 0x6de0 ;  /* 0x00006de000527802 */ /* 0x000fc40000000f00 */
[----:B------:R-:W-:Y:S05]  /*6dd0*/  CALL.REL.NOINC `($__internal_157_$__cuda_sm70_shflsync_bfly_p) ;  /* 0x000000d000007944 */ /* 0x000fea0003c00000 */
[----:B01----:R-:W-:Y:S01]  /*6de0*/  FADD.FTZ R89, R89, R84 ;  /* 0x0000005459597221 */ /* 0x003fe20000010000 */
[----:B------:R-:W-:Y:S01]  /*6df0*/  HFMA2.MMA R84, -RZ, RZ, 0, 4.76837158203125e-07 ;  /* 0x00000008ff547435 */ /* 0x000fe200000001ff */
[----:B------:R-:W-:Y:S01]  /*6e00*/  IMAD.MOV.U32 R93, RZ, RZ, 0x1f ;  /* 0x0000001fff5d7424 */ /* 0x000fe200078e00ff */
[----:B------:R-:W-:-:S02]  /*6e10*/  MOV R86, 0xffffffff ;  /* 0xffffffff00567802 */ /* 0x000fc40000000f00 */
[----:B------:R-:W-:Y:S02]  /*6e20*/  MOV R82, 0x6e40 ;  /* 0x00006e4000527802 */ /* 0x000fe40000000f00 */
[----:B------:R-:W-:Y:S05]  /*6e30*/  CALL.REL.NOINC `($__internal_157_$__cuda_sm70_shflsync_bfly_p) ;  /* 0x0000007000007944 */ /* 0x000fea0003c00000 */
[----:B01----:R-:W-:Y:S01]  /*6e40*/  FADD.FTZ R89, R89, R84 ;  /* 0x0000005459597221 */ /* 0x003fe20000010000 */
[----:B------:R-:W-:Y:S01]  /*6e50*/  HFMA2.MMA R84, -RZ, RZ, 0, 9.5367431640625e-07 ;  /* 0x00000010ff547435 */ /* 0x000fe200000001ff */
[----:B------:R-:W-:Y:S01]  /*6e60*/  IMAD.MOV.U32 R93, RZ, RZ, 0x1f ;  /* 0x0000001fff5d7424 */ /* 0x000fe200078e00ff */
[----:B------:R-:W-:Y:S02]  /*6e70*/  MOV R86, 0xffffffff ;  /* 0xffffffff00567802 */ /* 0x000fe40000000f00 */
[----:B------:R-:W-:Y:S02]  /*6e80*/  MOV R82, 0x6ea0 ;  /* 0x00006ea000527802 */ /* 0x000fe40000000f00 */
[----:B------:R-:W-:Y:S05]  /*6e90*/  CALL.REL.NOINC `($__internal_157_$__cuda_sm70_shflsync_bfly_p) ;  /* 0x0000001000007944 */ /* 0x000fea0003c00000 */
[----:B01----:R-:W-:Y:S05]  /*6ea0*/  BRA `(.L_x_14846) ;  /* 0xfffff55000007947 */ /* 0x003fea000383ffff */
        .weak           $__internal_157_$__cuda_sm70_shflsync_bfly_p
        .type           $__internal_157_$__cuda_sm70_shflsync_bfly_p,@function
        .size           $__internal_157_$__cuda_sm70_shflsync_bfly_p,(.L_x_15349 - $__internal_157_$__cuda_sm70_shflsync_bfly_p)
$__internal_157_$__cuda_sm70_shflsync_bfly_p:
[----:B------:R-:W-:Y:S01]  /*6eb0*/  HFMA2.MMA R83, -RZ, RZ, 0, 0 ;  /* 0x00000000ff537435 */ /* 0x000fe200000001ff */
[----:B------:R-:W-:Y:S04]  /*6ec0*/  WARPSYNC R86 ;  /* 0x0000005600007348 */ /* 0x000fe80003800000 */
[----:B------:R0:W1:Y:S01]  /*6ed0*/  SHFL.BFLY PT, R84, R89, R84, R93 ;  /* 0x0c00005459547389 */ /* 0x00006200000e005d */
[----:B------:R-:W-:Y:S05]  /*6ee0*/  RET.REL.NODEC R82 `(_ZN10layer_norm13ln_fwd_kernelINS_13Kernel_traitsIfffffjLj512ELj1ELj4ELj1ELj16ENS_18Kernel_traits_baseILj512EfffffjLj128EEEEELb1ELb1ELb0ELb1EEEvNS_9FwdParamsE) ;  /* 0xffff911052007950 */ /* 0x000fea0003c3ffff */
.L_x_14847:
        /* <DEDUP_REMOVED lines=9> */
.L_x_15349:


//--------------------- .text._ZN10layer_norm13ln_fwd_kernelINS_13Kernel_traitsIfffffjLj512ELj1ELj4ELj1ELj16ENS_18Kernel_traits_baseILj512EfffffjLj128EEEEELb1ELb1ELb1ELb0EEEvNS_9FwdParamsE --------------------------
	.section	.text._ZN10layer_norm13ln_fwd_kernelINS_13Kernel_traitsIfffffjLj512ELj1ELj4ELj1ELj16ENS_18Kernel_traits_baseILj512EfffffjLj128EEEEELb1ELb1ELb1ELb0EEEvNS_9FwdParamsE,"ax",@progbits
	.sectioninfo	@"SHI_REGISTERS=106"
	.align	128
        .global         _ZN10layer_norm13ln_fwd_kernelINS_13Kernel_traitsIfffffjLj512ELj1ELj4ELj1ELj16ENS_18Kernel_traits_baseILj512EfffffjLj128EEEEELb1ELb1ELb1ELb0EEEvNS_9FwdParamsE
        .type           _ZN10layer_norm13ln_fwd_kernelINS_13Kernel_traitsIfffffjLj512ELj1ELj4ELj1ELj16ENS_18Kernel_traits_baseILj512EfffffjLj128EEEEELb1ELb1ELb1ELb0EEEvNS_9FwdParamsE,@function
        .size           _ZN10layer_norm13ln_fwd_kernelINS_13Kernel_traitsIfffffjLj512ELj1ELj4ELj1ELj16ENS_18Kernel_traits_baseILj512EfffffjLj128EEEEELb1ELb1ELb1ELb0EEEvNS_9FwdParamsE,(.L_x_15350 - _ZN10layer_norm13ln_fwd_kernelINS_13Kernel_traitsIfffffjLj512ELj1ELj4ELj1ELj16ENS_18Kernel_traits_baseILj512EfffffjLj128EEEEELb1ELb1ELb1ELb0EEEvNS_9FwdParamsE)
        .other          _ZN10layer_norm13ln_fwd_kernelINS_13Kernel_traitsIfffffjLj512ELj1ELj4ELj1ELj16ENS_18Kernel_traits_baseILj512EfffffjLj128EEEEELb1ELb1ELb1ELb0EEEvNS_9FwdParamsE,@"STO_CUDA_ENTRY STV_DEFAULT"
_ZN10layer_norm13ln_fwd_kernelINS_13Kernel_traitsIfffffjLj512ELj1ELj4ELj1ELj16ENS_18Kernel_traits_baseILj512EfffffjLj128EEEEELb1ELb1ELb1ELb0EEEvNS_9FwdParamsE:
.text._ZN10layer_norm13ln_fwd_kernelINS_13Kernel_traitsIfffffjLj512ELj1ELj4ELj1ELj16ENS_18Kernel_traits_baseILj512EfffffjLj128EEEEELb1ELb1ELb1ELb0EEEvNS_9FwdParamsE:
        /* <DEDUP_REMOVED lines=34> */
[----:B------:R-:W-:Y:S01]  /*0220*/  SHF.R.U32.HI R80, RZ, 0x5, R80 ;  /* 0x00000005ff507819 */ /* 0x000fe20000011650 */
[----:B------:R-:W-:-:S02]  /*0230*/  UIADD3 UR14, UR5, 0x32370b8f, URZ ;  /* 0x32370b8f050e7890 */ /* 0x000fc4000fffe03f */
[----:B------:R-:W-:Y:S01]  /*0240*/  IMAD.WIDE.U32 R8, R8, -0x326172a9, RZ ;  /* 0xcd9e8d5708087825 */ /* 0x000fe200078e00ff */
[----:B------:R-:W-:Y:S01]  /*0250*/  LOP3.LUT R7, R3, UR10, R4, 0x96, !PT ;  /* 0x0000000a03077c12 */ /* 0x000fe2000f8e9604 */
[----:B------:R-:W-:Y:S02]  /*0260*/  UIADD3 UR15, UR4, 0x78dde6e4, URZ ;  /* 0x78dde6e4040f7890 */ /* 0x000fe4000fffe03f */
        /* <DEDUP_REMOVED lines=22> */
[----:B------:R-:W-:-:S03]  /*03d0*/  LOP3.LUT R3, R7, UR15, R8, 0x96, !PT ;  /* 0x0000000f07037c12 */ /* 0x000fc6000f8e9608 */
[----:B------:R-:W-:Y:S01]  /*03e0*/  IMAD R80, R11, 0x4, R80 ;  /* 0x000000040b507824 */ /* 0x000fe200078e0250 */
[----:B------:R-:W-:Y:S01]  /*03f0*/  LOP3.LUT R8, R5, UR16, R2, 0x96, !PT ;  /* 0x0000001005087c12 */ /* 0x000fe2000f8e9602 */
[----:B------:R-:W-:-:S04]  /*0400*/  IMAD.WIDE.U32 R2, R3, -0x2daee0ad, RZ ;  /* 0xd2511f5303027825 */ /* 0x000fc800078e00ff */
[----:B------:R-:W-:Y:S01]  /*0410*/  IMAD.WIDE.U32 R8, R8, -0x326172a9, RZ ;  /* 0xcd9e8d5708087825 */ /* 0x000fe200078e00ff */
[----:B------:R-:W-:-:S04]  /*0420*/  LOP3.LUT R7, R3, UR18, R4, 0x96, !PT ;  /* 0x0000001203077c12 */ /* 0x000fc8000f8e9604 */
[----:B------:R-:W-:Y:S01]  /*0430*/  LOP3.LUT R4, R9, UR17, R6, 0x96, !PT ;  /* 0x0000001109047c12 */ /* 0x000fe2000f8e9606 */
[----:B------:R-:W-:Y:S02]  /*0440*/  IMAD.MOV.U32 R9, RZ, RZ, c[0x0][0x168] ;  /* 0x00005a00ff097624 */ /* 0x000fe400078e00ff */
[----:B------:R-:W-:-:S03]  /*0450*/  IMAD.WIDE.U32 R6, R7, -0x326172a9, RZ ;  /* 0xcd9e8d5707067825 */ /* 0x000fc600078e00ff */
[----:B------:R-:W-:Y:S01]  /*0460*/  SHF.R.S32.HI R9, RZ, 0x1f, R9 ;  /* 0x0000001fff097819 */ /* 0x000fe20000011409 */
[----:B------:R-:W-:Y:S01]  /*0470*/  IMAD.WIDE.U32 R4, R4, -0x2daee0ad, RZ ;  /* 0xd2511f5304047825 */ /* 0x000fe200078e00ff */
[----:B------:R-:W-:Y:S02]  /*0480*/  LOP3.LUT R3, R7, UR19, R8, 0x96, !PT ;  /* 0x0000001307037c12 */ /* 0x000fe4000f8e9608 */
[----:B------:R-:W-:Y:S02]  /*0490*/  LEA.HI R9, R9, c[0x0][0x168], RZ, 0x2 ;  /* 0x00005a0009097a11 */ /* 0x000fe400078f10ff */
[----:B------:R-:W-:Y:S02]  /*04a0*/  LOP3.LUT R8, R0, 0x1f, RZ, 0x3c, !PT ;  /* 0x0000001f00087812 */ /* 0x000fe400078e3cff */
[----:B------:R-:W-:Y:S01]  /*04b0*/  LOP3.LUT R52, R5, UR20, R2, 0x96, !PT ;  /* 0x0000001405347c12 */ /* 0x000fe2000f8e9602 */
[----:B------:R-:W-:Y:S01]  /*04c0*/  IMAD.WIDE.U32 R2, R3, -0x2daee0ad, RZ ;  /* 0xd2511f5303027825 */ /* 0x000fe200078e00ff */
[----:B------:R-:W-:-:S03]  /*04d0*/  LEA.HI.SX32 R81, R9, R8, 0x1e ;  /* 0x0000000809517211 */ /* 0x000fc600078ff2ff */
[----:B------:R-:W-:Y:S01]  /*04e0*/  IMAD.WIDE.U32 R52, R52, -0x326172a9, RZ ;  /* 0xcd9e8d5734347825 */ /* 0x000fe200078e00ff */
[----:B------:R-:W-:Y:S02]  /*04f0*/  LOP3.LUT P0, RZ, R81, 0xffffffe0, RZ, 0xc0, !PT ;  /* 0xffffffe051ff7812 */ /* 0x000fe4000780c0ff */
[----:B------:R-:W-:Y:S02]  /*0500*/  LOP3.LUT R54, R3, UR22, R4, 0x96, !PT ;  /* 0x0000001603367c12 */ /* 0x000fe4000f8e9604 */
[----:B------:R-:W-:Y:S02]  /*0510*/  LOP3.LUT R89, R53, UR21, R6, 0x96, !PT ;  /* 0x0000001535597c12 */ /* 0x000fe4000f8e9606 */
[C---:B------:R-:W-:Y:S01]  /*0520*/  ISETP.GE.U32.AND P6, PT, R81.reuse, 0x40, PT ;  /* 0x000000405100780c */ /* 0x040fe20003fc6070 */
[----:B------:R-:W-:Y:S01]  /*0530*/  IMAD.HI.U32 R57, R54, -0x326172a9, RZ ;  /* 0xcd9e8d5736397827 */ /* 0x000fe200078e00ff */
[----:B------:R-:W-:Y:S02]  /*0540*/  ISETP.GE.U32.AND P5, PT, R81, 0x60, PT ;  /* 0x000000605100780c */ /* 0x000fe40003fa6070 */
[----:B------:R-:W-:Y:S01]  /*0550*/  P2R R97, PR, RZ, 0x40 ;  /* 0x00000040ff617803 */ /* 0x000fe20000000000 */
[----:B------:R-:W-:Y:S01]  /*0560*/  IMAD.HI.U32 R55, R89, -0x2daee0ad, RZ ;  /* 0xd2511f5359377827 */ /* 0x000fe200078e00ff */
[----:B------:R-:W-:-:S02]  /*0570*/  ISETP.GE.U32.AND P1, PT, R81, 0x80, PT ;  /* 0x000000805100780c */ /* 0x000fc40003f26070 */
        /* <DEDUP_REMOVED lines=16> */
.L_x_14849:
[----:B------:R-:W-:Y:S05]  /*0680*/  BSYNC B0 ;  /* 0x0000000000007941 */ /* 0x000fea0003800000 */
.L_x_14848:
        /* <DEDUP_REMOVED lines=16> */
.L_x_14851:
[----:B------:R-:W-:Y:S05]  /*0790*/  BSYNC B0 ;  /* 0x0000000000007941 */ /* 0x000fea0003800000 */
.L_x_14850:
        /* <DEDUP_REMOVED lines=16> */
.L_x_14853:
[----:B------:R-:W-:Y:S05]  /*08a0*/  BSYNC B0 ;  /* 0x0000000000007941 */ /* 0x000fea0003800000 */
.L_x_14852:
        /* <DEDUP_REMOVED lines=14> */
[----:B------:R0:W5:Y:S04]  /*0990*/  @P2 LDG.E.128 R40, [R58.64] ;  /* 0x000000063a282981 */ /* 0x000168000c1e1d00 */
.L_x_14855:
[----:B------:R-:W-:Y:S05]  /*09a0*/  BSYNC B0 ;  /* 0x0000000000007941 */ /* 0x000fea0003800000 */
.L_x_14854:
[----:B------:R-:W-:Y:S02]  /*09b0*/  ISETP.GE.AND P2, PT, R80, c[0x0][0x164], PT ;  /* 0x0000590050007a0c */ /* 0x000fe40003f46270 */
[----:B------:R-:W-:Y:S02]  /*09c0*/  LOP3.LUT R57, R57, UR23, R52, 0x96, !PT ;  /* 0x0000001739397c12 */ /* 0x000fe4000f8e9634 */
[----:B------:R-:W-:-:S09]  /*09d0*/  LOP3.LUT R55, R55, UR24, R2, 0x96, !PT ;  /* 0x0000001837377c12 */ /* 0x000fd2000f8e9602 */
[----:B------:R-:W-:Y:S05]  /*09e0*/  @P2 EXIT ;  /* 0x000000000000294d */ /* 0x000fea0003800000 */
[----:B------:R-:W-:Y:S01]  /*09f0*/  IMAD R3, R54, -0x326172a9, RZ ;  /* 0xcd9e8d5736037824 */ /* 0x000fe200078e02ff */
[----:B------:R-:W-:Y:S01]  /*0a00*/  BSSY B0, `(.L_x_14856) ;  /* 0x0000706000007945 */ /* 0x000fe20003800000 */
[----:B------:R-:W-:Y:S01]  /*0a10*/  IMAD.HI.U32 R2, R55, -0x326172a9, RZ ;  /* 0xcd9e8d5737027827 */ /* 0x000fe200078e00ff */
[----:B------:R-:W-:Y:S01]  /*0a20*/  LOP3.LUT R94, R94, 0x3, RZ, 0xc0, !PT ;  /* 0x000000035e5e7812 */ /* 0x000fe200078ec0ff */
[----:B------:R-:W-:Y:S02]  /*0a30*/  ULDC.U8 UR8, c[0x0][0x1f0] ;  /* 0x00007c0000087ab9 */ /* 0x000fe40000000000 */
[----:B------:R-:W-:Y:S01]  /*0a40*/  IMAD R89, R89, -0x2daee0ad, RZ ;  /* 0xd2511f5359597824 */ /* 0x000fe200078e02ff */
[----:B------:R-:W-:Y:S01]  /*0a50*/  LOP3.LUT R3, R2, UR25, R3, 0x96, !PT ;  /* 0x0000001902037c12 */ /* 0x000fe2000f8e9603 */
[----:B------:R-:W-:-:S04]  /*0a60*/  IMAD.HI.U32 R0, R57, -0x2daee0ad, RZ ;  /* 0xd2511f5339007827 */ /* 0x000fc800078e00ff */
[----:B------:R-:W-:Y:S01]  /*0a70*/  IMAD R2, R55, -0x326172a9, RZ ;  /* 0xcd9e8d5737027824 */ /* 0x000fe200078e02ff */
[----:B------:R-:W-:Y:S01]  /*0a80*/  LOP3.LUT R89, R0, UR26, R89, 0x96, !PT ;  /* 0x0000001a00597c12 */ /* 0x000fe2000f8e9659 */
[----:B------:R-:W-:Y:S02]  /*0a90*/  IMAD R88, R57, -0x2daee0ad, RZ ;  /* 0xd2511f5339587824 */ /* 0x000fe400078e02ff */
[----:B------:R-:W-:Y:S02]  /*0aa0*/  IMAD.MOV.U32 R0, RZ, RZ, RZ ;  /* 0x000000ffff007224 */ /* 0x000fe400078e00ff */
.L_x_15026:
[----:B------:R-:W-:-:S10]  /*0ab0*/  HFMA2.MMA R77, -RZ, RZ, 0, 2.384185791015625e-07 ;  /* 0x00000004ff4d7435 */ /* 0x000fd400000001ff */
[----:B------:R-:W-:-:S06]  /*0ac0*/  IMAD.WIDE R92, R80, R77, c[0x0][0x1d0] ;  /* 0x00007400505c7625 */ /* 0x000fcc00078e024d */
[----:B------:R1:W2:Y:S01]  /*0ad0*/  LDG.E R93, [R92.64] ;  /* 0x000000065c5d7981 */ /* 0x0002a2000c1e1900 */
[----:B------:R-:W-:-:S05]  /*0ae0*/  IMAD.WIDE R98, R80, R77, c[0x0][0x1d8] ;  /* 0x0000760050627625 */ /* 0x000fca00078e024d */
[----:B-----5:R3:W5:Y:S01]  /*0af0*/  LDG.E R76, [R98.64] ;  /* 0x00000006624c7981 */ /* 0x020762000c1e1900 */
[----:B------:R-:W-:Y:S01]  /*0b00*/  IMAD R79, R80, c[0x0][0x168], RZ ;  /* 0x00005a00504f7a24 */ /* 0x000fe200078e02ff */
[----:B------:R-:W-:Y:S02]  /*0b10*/  BSSY B1, `(.L_x_14857) ;  /* 0x0000199000017945 */ /* 0x000fe40003800000 */
[----:B------:R-:W4:Y:S01]  /*0b20*/  S2R R78, SR_TID.X ;  /* 0x00000000004e7919 */ /* 0x000f220000002100 */
[----:B-1----:R-:W-:Y:S01]  /*0b30*/  IMAD.MOV.U32 R92, RZ, RZ, RZ ;  /* 0x000000ffff5c7224 */ /* 0x002fe200078e00ff */
[----:B------:R-:W-:-:S04]  /*0b40*/  SHF.R.S32.HI R100, RZ, 0x1f, R79 ;  /* 0x0000001fff647819 */ /* 0x000fc8000001144f */
[----:B------:R-:W-:Y:S02]  /*0b50*/  LEA.HI R79, R100, R79, RZ, 0x2 ;  /* 0x0000004f644f7211 */ /* 0x000fe400078f10ff */
[----:B--2---:R-:W-:-:S13]  /*0b60*/  ISETP.GE.AND P2, PT, R93, 0x1, PT ;  /* 0x000000015d00780c */ /* 0x004fda0003f46270 */
[----:B------:R-:W-:-:S05]  /*0b70*/  @P2 IADD3 R91, R93, -0x1, RZ ;  /* 0xffffffff5d5b2810 */ /* 0x000fca0007ffe0ff */
[----:B------:R-:W-:-:S05]  /*0b80*/  @P2 IMAD R91, R91, c[0x0][0x168], RZ ;  /* 0x00005a005b5b2a24 */ /* 0x000fca00078e02ff */
[----:B------:R-:W-:-:S04]  /*0b90*/  @P2 SHF.R.S32.HI R102, RZ, 0x1f, R91 ;  /* 0x0000001fff662819 */ /* 0x000fc8000001145b */
        /* <DEDUP_REMOVED lines=8> */
[----:B------:R-:W-:-:S04]  /*0c20*/  @P2 IMAD.MOV.U32 R63, RZ, RZ, 0x10 ;  /* 0x00000010ff3f2424 */ /* 0x000fc800078e00ff */
[----:B------:R-:W-:-:S05]  /*0c30*/  @P2 IMAD.WIDE.U32 R62, R92, R63, c[0x0][0x170] ;  /* 0x00005c005c3e2625 */ /* 0x000fca00078e003f */
[----:B------:R1:W5:Y:S03]  /*0c40*/  @P2 LDG.E.128 R52, [R62.64] ;  /* 0x000000063e342981 */ /* 0x000366000c1e1d00 */
[----:B------:R-:W-:-:S04]  /*0c50*/  @P3 IMAD.MOV.U32 R98, RZ, RZ, 0x10 ;  /* 0x00000010ff623424 */ /* 0x000fc800078e00ff */
[----:B------:R-:W-:-:S05]  /*0c60*/  @P3 IMAD.WIDE.U32 R98, R79, R98, c[0x0][0x180] ;  /* 0x000060004f623625 */ /* 0x000fca00078e0062 */
[----:B0-----:R-:W2:Y:S01]  /*0c70*/  @P3 LDG.E.128 R56, [R98.64] ;  /* 0x0000000662383981 */ /* 0x001ea2000c1e1d00 */
[----:B------:R-:W-:Y:S01]  /*0c80*/  ISETP.GT.AND P4, PT, R93, RZ, PT ;  /* 0x000000ff5d00720c */ /* 0x000fe20003f84270 */
[----:B------:R-:W-:-:S12]  /*0c90*/  BSSY B2, `(.L_x_14859) ;  /* 0x000005a000027945 */ /* 0x000fd80003800000 */
        /* <DEDUP_REMOVED lines=17> */
.L_x_14862:
[----:B------:R-:W-:Y:S02]  /*0db0*/  MOV R61, R2 ;  /* 0x00000002003d7202 */ /* 0x000fe40000000f00 */
.L_x_14863:
[----:B------:R-:W-:Y:S05]  /*0dc0*/  BSYNC B3 ;  /* 0x0000000000037941 */ /* 0x000fea0003800000 */
.L_x_14861:
        /* <DEDUP_REMOVED lines=16> */
.L_x_14867:
[----:B------:R-:W-:Y:S05]  /*0ed0*/  BSYNC B4 ;  /* 0x0000000000047941 */ /* 0x000fea0003800000 */
.L_x_14866:
        /* <DEDUP_REMOVED lines=42> */
.L_x_14865:
[----:B------:R-:W-:Y:S05]  /*1180*/  BSYNC B3 ;  /* 0x0000000000037941 */ /* 0x000fea0003800000 */
.L_x_14864:
        /* <DEDUP_REMOVED lines=10> */
.L_x_14860:
[----:B-1----:R-:W-:Y:S05]  /*1230*/  BSYNC B2 ;  /* 0x0000000000027941 */ /* 0x002fea0003800000 */
.L_x_14859:
        /* <DEDUP_REMOVED lines=18> */
.L_x_14871:
[----:B------:R-:W-:Y:S02]  /*1360*/  IMAD.MOV.U32 R62, RZ, RZ, R2 ;  /* 0x000000ffff3e7224 */ /* 0x000fe400078e0002 */
.L_x_14872:
[----:B------:R-:W-:Y:S05]  /*1370*/  BSYNC B3 ;  /* 0x0000000000037941 */ /* 0x000fea0003800000 */
.L_x_14870:
        /* <DEDUP_REMOVED lines=16> */
.L_x_14876:
[----:B------:R-:W-:Y:S05]  /*1480*/  BSYNC B4 ;  /* 0x0000000000047941 */ /* 0x000fea0003800000 */
.L_x_14875:
        /* <DEDUP_REMOVED lines=41> */
[----:B------:R-:W-:Y:S02]  /*1720*/  IMAD.MOV.U32 R88, RZ, RZ, R94 ;  /* 0x000000ffff587224 */ /* 0x000fe400078e005e */
[----:B------:R-:W-:Y:S02]  /*1730*/  IMAD.MOV.U32 R94, RZ, RZ, RZ ;  /* 0x000000ffff5e7224 */ /* 0x000fe400078e00ff */
.L_x_14874:
[----:B------:R-:W-:Y:S05]  /*1740*/  BSYNC B3 ;  /* 0x0000000000037941 */ /* 0x000fea0003800000 */
.L_x_14873:
        /* <DEDUP_REMOVED lines=10> */
.L_x_14869:
[----:B------:R-:W-:Y:S05]  /*17f0*/  BSYNC B2 ;  /* 0x0000000000027941 */ /* 0x000fea0003800000 */
.L_x_14868:
        /* <DEDUP_REMOVED lines=18> */
.L_x_14880:
[----:B------:R-:W-:Y:S02]  /*1920*/  IMAD.MOV.U32 R63, RZ, RZ, R2 ;  /* 0x000000ffff3f7224 */ /* 0x000fe400078e0002 */
.L_x_14881:
[----:B------:R-:W-:Y:S05]  /*1930*/  BSYNC B3 ;  /* 0x0000000000037941 */ /* 0x000fea0003800000 */
.L_x_14879:
        /* <DEDUP_REMOVED lines=16> */
.L_x_14885:
[----:B------:R-:W-:Y:S05]  /*1a40*/  BSYNC B4 ;  /* 0x0000000000047941 */ /* 0x000fea0003800000 */
.L_x_14884:
        /* <DEDUP_REMOVED lines=42> */
[----:B------:R-:W-:Y:S02]  /*1cf0*/  IMAD.MOV.U32 R88, RZ, RZ, R94 ;  /* 0x000000ffff587224 */ /* 0x000fe400078e005e */
.L_x_14883:
[----:B------:R-:W-:Y:S05]  /*1d00*/  BSYNC B3 ;  /* 0x0000000000037941 */ /* 0x000fea0003800000 */
.L_x_14882:
        /* <DEDUP_REMOVED lines=10> */
.L_x_14878:
[----:B------:R-:W-:Y:S05]  /*1db0*/  BSYNC B2 ;  /* 0x0000000000027941 */ /* 0x000fea0003800000 */
.L_x_14877:
        /* <DEDUP_REMOVED lines=18> */
.L_x_14889:
[----:B------:R-:W-:Y:S02]  /*1ee0*/  MOV R95, R2 ;  /* 0x00000002005f7202 */ /* 0x000fe40000000f00 */
.L_x_14890:
[----:B------:R-:W-:Y:S05]  /*1ef0*/  BSYNC B3 ;  /* 0x0000000000037941 */ /* 0x000fea0003800000 */
.L_x_14888:
        /* <DEDUP_REMOVED lines=16> */
.L_x_14894:
[----:B------:R-:W-:Y:S05]  /*2000*/  BSYNC B4 ;  /* 0x0000000000047941 */ /* 0x000fea0003800000 */
.L_x_14893:
        /* <DEDUP_REMOVED lines=43> */
.L_x_14892:
[----:B------:R-:W-:Y:S05]  /*22c0*/  BSYNC B3 ;  /* 0x0000000000037941 */ /* 0x000fea0003800000 */
.L_x_14891:
        /* <DEDUP_REMOVED lines=10> */
.L_x_14887:
[----:B------:R-:W-:Y:S05]  /*2370*/  BSYNC B2 ;  /* 0x0000000000027941 */ /* 0x000fea0003800000 */
.L_x_14886:
        /* <DEDUP_REMOVED lines=10> */
[----:B------:R-:W-:-:S02]  /*2420*/  IMAD R95, R95, 0x1000000, R98 ;  /* 0x010000005f5f7824 */ /* 0x000fc400078e0262 */
[----:B------:R-:W-:-:S04]  /*2430*/  IMAD.WIDE.U32 R98, R92, R77, c[0x0][0x190] ;  /* 0x000064005c627625 */ /* 0x000fc800078e004d */
[----:B------:R-:W-:-:S04]  /*2440*/  IMAD R95, R100, 0x100, R95 ;  /* 0x00000100645f7824 */ /* 0x000fc800078e025f */
[----:B------:R-:W-:-:S05]  /*2450*/  IMAD.IADD R95, R95, 0x1, R102 ;  /* 0x000000015f5f7824 */ /* 0x000fca00078e0266 */
[----:B------:R0:W-:Y:S02]  /*2460*/  STG.E [R98.64], R95 ;  /* 0x0000005f62007986 */ /* 0x0001e4000c101906 */
.L_x_14896:
[----:B------:R-:W-:Y:S05]  /*2470*/  BSYNC B2 ;  /* 0x0000000000027941 */ /* 0x000fea0003800000 */
.L_x_14895:
[----:B------:R-:W-:Y:S02]  /*2480*/  IADD3 R79, R79, 0x20, RZ ;  /* 0x000000204f4f7810 */ /* 0x000fe40007ffe0ff */
[----:B------:R-:W-:Y:S02]  /*2490*/  IADD3 R92, R92, 0x20, RZ ;  /* 0x000000205c5c7810 */ /* 0x000fe40007ffe0ff */
.L_x_14858:
[----:B---3--:R-:W-:Y:S05]  /*24a0*/  BSYNC B1 ;  /* 0x0000000000017941 */ /* 0x008fea0003800000 */
.L_x_14857:
        /* <DEDUP_REMOVED lines=30> */
.L_x_14902:
[----:B------:R-:W-:Y:S02]  /*2690*/  IMAD.MOV.U32 R65, RZ, RZ, R2 ;  /* 0x000000ffff417224 */ /* 0x000fe400078e0002 */
.L_x_14903:
[----:B------:R-:W-:Y:S05]  /*26a0*/  BSYNC B3 ;  /* 0x0000000000037941 */ /* 0x000fea0003800000 */
.L_x_14901:
        /* <DEDUP_REMOVED lines=16> */
.L_x_14907:
[----:B------:R-:W-:Y:S05]  /*27b0*/  BSYNC B4 ;  /* 0x0000000000047941 */ /* 0x000fea0003800000 */
.L_x_14906:
        /* <DEDUP_REMOVED lines=42> */
.L_x_14905:
[----:B------:R-:W-:Y:S05]  /*2a60*/  BSYNC B3 ;  /* 0x0000000000037941 */ /* 0x000fea0003800000 */
.L_x_14904:
        /* <DEDUP_REMOVED lines=10> */
.L_x_14900:
[----:B0-----:R-:W-:Y:S05]  /*2b10*/  BSYNC B2 ;  /* 0x0000000000027941 */ /* 0x001fea0003800000 */
.L_x_14899:
        /* <DEDUP_REMOVED lines=18> */
.L_x_14911:
[----:B------:R-:W-:Y:S02]  /*2c40*/  MOV R66, R2 ;  /* 0x0000000200427202 */ /* 0x000fe40000000f00 */
.L_x_14912:
[----:B------:R-:W-:Y:S05]  /*2c50*/  BSYNC B3 ;  /* 0x0000000000037941 */ /* 0x000fea0003800000 */
.L_x_14910:
        /* <DEDUP_REMOVED lines=16> */
.L_x_14916:
[----:B------:R-:W-:Y:S05]  /*2d60*/  BSYNC B4 ;  /* 0x0000000000047941 */ /* 0x000fea0003800000 */
.L_x_14915:
        /* <DEDUP_REMOVED lines=41> */
[----:B------:R-:W-:Y:S01]  /*3000*/  MOV R88, R94 ;  /* 0x0000005e00587202 */ /* 0x000fe20000000f00 */
[----:B------:R-:W-:Y:S02]  /*3010*/  IMAD.MOV.U32 R94, RZ, RZ, RZ ;  /* 0x000000ffff5e7224 */ /* 0x000fe400078e00ff */
.L_x_14914:
[----:B------:R-:W-:Y:S05]  /*3020*/  BSYNC B3 ;  /* 0x0000000000037941 */ /* 0x000fea0003800000 */
.L_x_14913:
        /* <DEDUP_REMOVED lines=10> */
.L_x_14909:
[----:B------:R-:W-:Y:S05]  /*30d0*/  BSYNC B2 ;  /* 0x0000000000027941 */ /* 0x000fea0003800000 */
.L_x_14908:
        /* <DEDUP_REMOVED lines=18> */
.L_x_14920:
[----:B------:R-:W-:Y:S02]  /*3200*/  IMAD.MOV.U32 R67, RZ, RZ, R2 ;  /* 0x000000ffff437224 */ /* 0x000fe400078e0002 */
.L_x_14921:
[----:B------:R-:W-:Y:S05]  /*3210*/  BSYNC B3 ;  /* 0x0000000000037941 */ /* 0x000fea0003800000 */
.L_x_14919:
        /* <DEDUP_REMOVED lines=16> */
.L_x_14925:
[----:B------:R-:W-:Y:S05]  /*3320*/  BSYNC B4 ;  /* 0x0000000000047941 */ /* 0x000fea0003800000 */
.L_x_14924:
        /* <DEDUP_REMOVED lines=42> */
[----:B------:R-:W-:Y:S02]  /*35d0*/  IMAD.MOV.U32 R88, RZ, RZ, R94 ;  /* 0x000000ffff587224 */ /* 0x000fe400078e005e */
.L_x_14923:
[----:B------:R-:W-:Y:S05]  /*35e0*/  BSYNC B3 ;  /* 0x0000000000037941 */ /* 0x000fea0003800000 */
.L_x_14922:
        /* <DEDUP_REMOVED lines=10> */
.L_x_14918:
[----:B------:R-:W-:Y:S05]  /*3690*/  BSYNC B2 ;  /* 0x0000000000027941 */ /* 0x000fea0003800000 */
.L_x_14917:
        /* <DEDUP_REMOVED lines=18> */
.L_x_14929:
[----:B------:R-:W-:Y:S02]  /*37c0*/  IMAD.MOV.U32 R95, RZ, RZ, R2 ;  /* 0x000000ffff5f7224 */ /* 0x000fe400078e0002 */
.L_x_14930:
[----:B------:R-:W-:Y:S05]  /*37d0*/  BSYNC B3 ;  /* 0x0000000000037941 */ /* 0x000fea0003800000 */
.L_x_14928:
        /* <DEDUP_REMOVED lines=16> */
.L_x_14934:
[----:B------:R-:W-:Y:S05]  /*38e0*/  BSYNC B4 ;  /* 0x0000000000047941 */ /* 0x000fea0003800000 */
.L_x_14933:
        /* <DEDUP_REMOVED lines=43> */
.L_x_14932:
[----:B------:R-:W-:Y:S05]  /*3ba0*/  BSYNC B3 ;  /* 0x0000000000037941 */ /* 0x000fea0003800000 */
.L_x_14931:
        /* <DEDUP_REMOVED lines=10> */
.L_x_14927:
[----:B------:R-:W-:Y:S05]  /*3c50*/  BSYNC B2 ;  /* 0x0000000000027941 */ /* 0x000fea0003800000 */
.L_x_14926:
        /* <DEDUP_REMOVED lines=15> */
.L_x_14936:
[----:B------:R-:W-:Y:S05]  /*3d50*/  BSYNC B2 ;  /* 0x0000000000027941 */ /* 0x000fea0003800000 */
.L_x_14935:
[----:B------:R-:W-:Y:S02]  /*3d60*/  IADD3 R79, R79, 0x20, RZ ;  /* 0x000000204f4f7810 */ /* 0x000fe40007ffe0ff */
[----:B------:R-:W-:Y:S02]  /*3d70*/  IADD3 R92, R92, 0x20, RZ ;  /* 0x000000205c5c7810 */ /* 0x000fe40007ffe0ff */
.L_x_14898:
[----:B------:R-:W-:Y:S05]  /*3d80*/  BSYNC B1 ;  /* 0x0000000000017941 */ /* 0x000fea0003800000 */
.L_x_14897:
        /* <DEDUP_REMOVED lines=30> */
.L_x_14942:
[----:B------:R-:W-:Y:S02]  /*3f70*/  MOV R69, R2 ;  /* 0x0000000200457202 */ /* 0x000fe40000000f00 */
.L_x_14943:
[----:B------:R-:W-:Y:S05]  /*3f80*/  BSYNC B3 ;  /* 0x0000000000037941 */ /* 0x000fea0003800000 */
.L_x_14941:
        /* <DEDUP_REMOVED lines=16> */
.L_x_14947:
[----:B------:R-:W-:Y:S05]  /*4090*/  BSYNC B4 ;  /* 0x0000000000047941 */ /* 0x000fea0003800000 */
.L_x_14946:
        /* <DEDUP_REMOVED lines=42> */
.L_x_14945:
[----:B------:R-:W-:Y:S05]  /*4340*/  BSYNC B3 ;  /* 0x0000000000037941 */ /* 0x000fea0003800000 */
.L_x_14944:
        /* <DEDUP_REMOVED lines=10> */
.L_x_14940:
[----:B-1----:R-:W-:Y:S05]  /*43f0*/  BSYNC B2 ;  /* 0x0000000000027941 */ /* 0x002fea0003800000 */
.L_x_14939:
        /* <DEDUP_REMOVED lines=18> */
.L_x_14951:
[----:B------:R-:W-:Y:S02]  /*4520*/  IMAD.MOV.U32 R70, RZ, RZ, R2 ;  /* 0x000000ffff467224 */ /* 0x000fe400078e0002 */
.L_x_14952:
[----:B------:R-:W-:Y:S05]  /*4530*/  BSYNC B3 ;  /* 0x0000000000037941 */ /* 0x000fea0003800000 */
.L_x_14950:
        /* <DEDUP_REMOVED lines=16> */
.L_x_14956:
[----:B------:R-:W-:Y:S05]  /*4640*/  BSYNC B4 ;  /* 0x0000000000047941 */ /* 0x000fea0003800000 */
.L_x_14955:
        /* <DEDUP_REMOVED lines=43> */
.L_x_14954:
[----:B------:R-:W-:Y:S05]  /*4900*/  BSYNC B3 ;  /* 0x0000000000037941 */ /* 0x000fea0003800000 */
.L_x_14953:
        /* <DEDUP_REMOVED lines=10> */
.L_x_14949:
[----:B------:R-:W-:Y:S05]  /*49b0*/  BSYNC B2 ;  /* 0x0000000000027941 */ /* 0x000fea0003800000 */
.L_x_14948:
        /* <DEDUP_REMOVED lines=18> */
.L_x_14960:
[----:B------:R-:W-:Y:S02]  /*4ae0*/  IMAD.MOV.U32 R71, RZ, RZ, R2 ;  /* 0x000000ffff477224 */ /* 0x000fe400078e0002 */
.L_x_14961:
[----:B------:R-:W-:Y:S05]  /*4af0*/  BSYNC B3 ;  /* 0x0000000000037941 */ /* 0x000fea0003800000 */
.L_x_14959:
        /* <DEDUP_REMOVED lines=16> */
.L_x_14965:
[----:B------:R-:W-:Y:S05]  /*4c00*/  BSYNC B4 ;  /* 0x0000000000047941 */ /* 0x000fea0003800000 */
.L_x_14964:
        /* <DEDUP_REMOVED lines=43> */
.L_x_14963:
[----:B------:R-:W-:Y:S05]  /*4ec0*/  BSYNC B3 ;  /* 0x0000000000037941 */ /* 0x000fea0003800000 */
.L_x_14962:
        /* <DEDUP_REMOVED lines=10> */
.L_x_14958:
[----:B------:R-:W-:Y:S05]  /*4f70*/  BSYNC B2 ;  /* 0x0000000000027941 */ /* 0x000fea0003800000 */
.L_x_14957:
        /* <DEDUP_REMOVED lines=18> */
.L_x_14969:
[----:B------:R-:W-:Y:S02]  /*50a0*/  MOV R95, R2 ;  /* 0x00000002005f7202 */ /* 0x000fe40000000f00 */
.L_x_14970:
[----:B------:R-:W-:Y:S05]  /*50b0*/  BSYNC B3 ;  /* 0x0000000000037941 */ /* 0x000fea0003800000 */
.L_x_14968:
        /* <DEDUP_REMOVED lines=16> */
.L_x_14974:
[----:B------:R-:W-:Y:S05]  /*51c0*/  BSYNC B4 ;  /* 0x0000000000047941 */ /* 0x000fea0003800000 */
.L_x_14973:
        /* <DEDUP_REMOVED lines=43> */
.L_x_14972:
[----:B------:R-:W-:Y:S05]  /*5480*/  BSYNC B3 ;  /* 0x0000000000037941 */ /* 0x000fea0003800000 */
.L_x_14971:
        /* <DEDUP_REMOVED lines=10> */
.L_x_14967:
[----:B------:R-:W-:Y:S05]  /*5530*/  BSYNC B2 ;  /* 0x0000000000027941 */ /* 0x000fea0003800000 */
.L_x_14966:
        /* <DEDUP_REMOVED lines=15> */
.L_x_14976:
[----:B------:R-:W-:Y:S05]  /*5630*/  BSYNC B2 ;  /* 0x0000000000027941 */ /* 0x000fea0003800000 */
.L_x_14975:
[----:B------:R-:W-:Y:S02]  /*5640*/  IADD3 R79, R79, 0x20, RZ ;  /* 0x000000204f4f7810 */ /* 0x000fe40007ffe0ff */
[----:B------:R-:W-:Y:S02]  /*5650*/  IADD3 R92, R92, 0x20, RZ ;  /* 0x000000205c5c7810 */ /* 0x000fe40007ffe0ff */
.L_x_14938:
[----:B------:R-:W-:Y:S05]  /*5660*/  BSYNC B1 ;  /* 0x0000000000017941 */ /* 0x000fea0003800000 */
.L_x_14937:
[----:B------:R-:W-:Y:S01]  /*5670*/  BSSY B1, `(.L_x_14977) ;  /* 0x0000189000017945 */ /* 0x000fe20003800000 */
        /* <DEDUP_REMOVED lines=28> */
.L_x_14982:
[----:B------:R-:W-:Y:S02]  /*5840*/  MOV R73, R2 ;  /* 0x0000000200497202 */ /* 0x000fe40000000f00 */
.L_x_14983:
[----:B------:R-:W-:Y:S05]  /*5850*/  BSYNC B3 ;  /* 0x0000000000037941 */ /* 0x000fea0003800000 */
.L_x_14981:
        /* <DEDUP_REMOVED lines=16> */
.L_x_14987:
[----:B------:R-:W-:Y:S05]  /*5960*/  BSYNC B4 ;  /* 0x0000000000047941 */ /* 0x000fea0003800000 */
.L_x_14986:
        /* <DEDUP_REMOVED lines=43> */
.L_x_14985:
[----:B------:R-:W-:Y:S05]  /*5c20*/  BSYNC B3 ;  /* 0x0000000000037941 */ /* 0x000fea0003800000 */
.L_x_14984:
        /* <DEDUP_REMOVED lines=10> */
.L_x_14980:
[----:B0-----:R-:W-:Y:S05]  /*5cd0*/  BSYNC B2 ;  /* 0x0000000000027941 */ /* 0x001fea0003800000 */
.L_x_14979:
        /* <DEDUP_REMOVED lines=18> */
.L_x_14991:
[----:B------:R-:W-:Y:S02]  /*5e00*/  IMAD.MOV.U32 R74, RZ, RZ, R2 ;  /* 0x000000ffff4a7224 */ /* 0x000fe400078e0002 */
.L_x_14992:
[----:B------:R-:W-:Y:S05]  /*5e10*/  BSYNC B3 ;  /* 0x0000000000037941 */ /* 0x000fea0003800000 */
.L_x_14990:
        /* <DEDUP_REMOVED lines=16> */
.L_x_14996:
[----:B------:R-:W-:Y:S05]  /*5f20*/  BSYNC B4 ;  /* 0x0000000000047941 */ /* 0x000fea0003800000 */
.L_x_14995:
        /* <DEDUP_REMOVED lines=43> */
.L_x_14994:
[----:B------:R-:W-:Y:S05]  /*61e0*/  BSYNC B3 ;  /* 0x0000000000037941 */ /* 0x000fea0003800000 */
.L_x_14993:
        /* <DEDUP_REMOVED lines=10> */
.L_x_14989:
[----:B------:R-:W-:Y:S05]  /*6290*/  BSYNC B2 ;  /* 0x0000000000027941 */ /* 0x000fea0003800000 */
.L_x_14988:
        /* <DEDUP_REMOVED lines=18> */
.L_x_15000:
[----:B------:R-:W-:Y:S02]  /*63c0*/  IMAD.MOV.U32 R75, RZ, RZ, R2 ;  /* 0x000000ffff4b7224 */ /* 0x000fe400078e0002 */
.L_x_15001:
[----:B------:R-:W-:Y:S05]  /*63d0*/  BSYNC B3 ;  /* 0x0000000000037941 */ /* 0x000fea0003800000 */
.L_x_14999:
        /* <DEDUP_REMOVED lines=16> */
.L_x_15005:
[----:B------:R-:W-:Y:S05]  /*64e0*/  BSYNC B4 ;  /* 0x0000000000047941 */ /* 0x000fea0003800000 */
.L_x_15004:
        /* <DEDUP_REMOVED lines=41> */
[----:B------:R-:W-:Y:S01]  /*6780*/  HFMA2.MMA R95, -RZ, RZ, 0, 0 ;  /* 0x00000000ff5f7435 */ /* 0x000fe200000001ff */
[----:B------:R-:W-:-:S05]  /*6790*/  IMAD.MOV.U32 R88, RZ, RZ, R94 ;  /* 0x000000ffff587224 */ /* 0x000fca00078e005e */
.L_x_15003:
[----:B------:R-:W-:Y:S05]  /*67a0*/  BSYNC B3 ;  /* 0x0000000000037941 */ /* 0x000fea0003800000 */
.L_x_15002:
        /* <DEDUP_REMOVED lines=10> */
.L_x_14998:
[----:B------:R-:W-:Y:S05]  /*6850*/  BSYNC B2 ;  /* 0x0000000000027941 */ /* 0x000fea0003800000 */
.L_x_14997:
        /* <DEDUP_REMOVED lines=18> */
.L_x_15009:
[----:B------:R-:W-:Y:S02]  /*6980*/  MOV R93, R2 ;  /* 0x00000002005d7202 */ /* 0x000fe40000000f00 */
.L_x_15010:
[----:B------:R-:W-:Y:S05]  /*6990*/  BSYNC B3 ;  /* 0x0000000000037941 */ /* 0x000fea0003800000 */
.L_x_15008:
        /* <DEDUP_REMOVED lines=16> */
.L_x_15014:
[----:B------:R-:W-:Y:S05]  /*6aa0*/  BSYNC B4 ;  /* 0x0000000000047941 */ /* 0x000fea0003800000 */
.L_x_15013:
        /* <DEDUP_REMOVED lines=43> */
.L_x_15012:
[----:B------:R-:W-:Y:S05]  /*6d60*/  BSYNC B3 ;  /* 0x0000000000037941 */ /* 0x000fea0003800000 */
.L_x_15011:
        /* <DEDUP_REMOVED lines=10> */
.L_x_15007:
[----:B------:R-:W-:Y:S05]  /*6e10*/  BSYNC B2 ;  /* 0x0000000000027941 */ /* 0x000fea0003800000 */
.L_x_15006:
[----:B------:R-:W-:-:S04]  /*6e20*/  IMAD.MOV.U32 R98, RZ, RZ, 0x10 ;  /* 0x00000010ff627424 */ /* 0x000fc800078e00ff */
[----:B------:R-:W-:-:S05]  /*6e30*/  IMAD.WIDE.U32 R98, R79, R98, c[0x0][0x188] ;  /* 0x000062004f627625 */ /* 0x000fca00078e0062 */
[----:B------:R0:W-:Y:S01]  /*6e40*/  STG.E.128 [R98.64], R72 ;  /* 0x0000004862007986 */ /* 0x0001e2000c101d06 */
[----:B------:R-:W-:Y:S05]  /*6e50*/  @!P2 BRA `(.L_x_14978) ;  /* 0x000000a00000a947 */ /* 0x000fea0003800000 */
[----:B------:R-:W-:Y:S01]  /*6e60*/  IMAD.U32 R93, R87, 0x10000, RZ ;  /* 0x00010000575d7824 */ /* 0x000fe200078e00ff */
[----:B------:R-:W-:Y:S02]  /*6e70*/  LOP3.LUT R79, R90, 0xffff, RZ, 0xc0, !PT ;  /* 0x0000ffff5a4f7812 */ /* 0x000fe400078ec0ff */
[----:B------:R-:W-:Y:S02]  /*6e80*/  LOP3.LUT R100, R86, 0xff, RZ, 0xc0, !PT ;  /* 0x000000ff56647812 */ /* 0x000fe400078ec0ff */
[----:B0-----:R-:W-:Y:S01]  /*6e90*/  LOP3.LUT R98, R93, 0xff0000, RZ, 0xc0, !PT ;  /* 0x00ff00005d627812 */ /* 0x001fe200078ec0ff */
[----:B------:R-:W-:-:S03]  /*6ea0*/  IMAD.WIDE.U32 R92, R92, R77, c[0x0][0x190] ;  /* 0x000064005c5c7625 */ /* 0x000fc600078e004d */
[----:B------:R-:W-:Y:S02]  /*6eb0*/  LEA R79, R79, R98, 0x18 ;  /* 0x000000624f4f7211 */ /* 0x000fe400078ec0ff */
[----:B------:R-:W-:-:S03]  /*6ec0*/  LOP3.LUT R98, R85, 0xff, RZ, 0xc0, !PT ;  /* 0x000000ff55627812 */ /* 0x000fc600078ec0ff */
[----:B------:R-:W-:-:S04]  /*6ed0*/  IMAD R79, R100, 0x100, R79 ;  /* 0x00000100644f7824 */ /* 0x000fc800078e024f */
[----:B------:R-:W-:-:S05]  /*6ee0*/  IMAD.IADD R79, R79, 0x1, R98 ;  /* 0x000000014f4f7824 */ /* 0x000fca00078e0262 */
[----:B------:R0:W-:Y:S02]  /*6ef0*/  STG.E [R92.64], R79 ;  /* 0x0000004f5c007986 */ /* 0x0001e4000c101906 */
.L_x_14978:
[----:B------:R-:W-:Y:S05]  /*6f00*/  BSYNC B1 ;  /* 0x0000000000017941 */ /* 0x000fea0003800000 */
.L_x_14977:
[----:B0-----:R-:W-:Y:S01]  /*6f10*/  FADD.FTZ R92, RZ, R60 ;  /* 0x0000003cff5c7221 */ /* 0x001fe20000010000 */
[C---:B------:R-:W-:Y:S02]  /*6f20*/  ISETP.GT.U32.AND P2, PT, R81.reuse, 0x3f, PT ;  /* 0x0000003f5100780c */ /* 0x040fe40003f44070 */
[----:B------:R-:W-:Y:S01]  /*6f30*/  ISETP.GT.U32.AND P3, PT, R81, 0x5f, PT ;  /* 0x0000005f5100780c */ /* 0x000fe20003f64070 */
        /* <DEDUP_REMOVED lines=20> */
.L_x_15027:
        /* <DEDUP_REMOVED lines=53> */
.L_x_15028:
        /* <DEDUP_REMOVED lines=8> */
[C---:B0-----:R-:W-:Y:S01]  /*7450*/  @!P5 LEA.HI.X R99, R80.reuse, c[0x0][0x1a4], R91, 0x2, P3 ;  /* 0x000069005063da11 */ /* 0x041fe200018f145b */
[----:B------:R-:W-:Y:S01]  /*7460*/  FADD.FTZ R92, R79, R92 ;  /* 0x0000005c4f5c7221 */ /* 0x000fe20000010000 */
[----:B------:R-:W-:-:S03]  /*7470*/  @!P5 LEA R100, P3, R80, c[0x0][0x1a8], 0x2 ;  /* 0x00006a005064da11 */ /* 0x000fc600078610ff */
[----:B------:R0:W-:Y:S01]  /*7480*/  @!P5 STG.E [R98.64], R77 ;  /* 0x0000004d6200d986 */ /* 0x0001e2000c101906 */
[----:B------:R-:W-:Y:S01]  /*7490*/  @!P5 LEA.HI.X R101, R80, c[0x0][0x1ac], R91, 0x2, P3 ;  /* 0x00006b005065da11 */ /* 0x000fe200018f145b */
[----:B------:R-:W1:Y:S01]  /*74a0*/  MUFU.RSQ R92, R92 ;  /* 0x0000005c005c7308 */ /* 0x000e620000001400 */
[----:B-----5:R-:W-:-:S03]  /*74b0*/  ISETP.GE.AND P3, PT, R76, 0x1, PT ;  /* 0x000000014c00780c */ /* 0x020fc60003f66270 */
[----:B-1----:R0:W-:Y:S10]  /*74c0*/  @!P5 STG.E [R100.64], R92 ;  /* 0x0000005c6400d986 */ /* 0x0021f4000c101906 */
[----:B------:R-:W-:Y:S05]  /*74d0*/  @!P3 BRA `(.L_x_15018) ;  /* 0x000005200000b947 */ /* 0x000fea0003800000 */
[----:B------:R-:W-:Y:S01]  /*74e0*/  IADD3 R76, R76, -0x1, RZ ;  /* 0xffffffff4c4c7810 */ /* 0x000fe20007ffe0ff */
[----:B------:R-:W-:Y:S01]  /*74f0*/  BSSY B2, `(.L_x_15019) ;  /* 0x0000018000027945 */ /* 0x000fe20003800000 */
[----:B------:R-:W-:-:S02]  /*7500*/  LOP3.LUT R78, R78, 0x1f, RZ, 0xc0, !PT ;  /* 0x0000001f4e4e7812 */ /* 0x000fc400078ec0ff */
[----:B------:R-:W-:Y:S01]  /*7510*/  FSEL R91, R77, RZ, !P2 ;  /* 0x000000ff4d5b7208 */ /* 0x000fe20005000000 */
[----:B------:R-:W-:-:S05]  /*7520*/  IMAD R76, R76, c[0x0][0x168], RZ ;  /* 0x00005a004c4c7a24 */ /* 0x000fca00078e02ff */
[----:B------:R-:W-:-:S04]  /*7530*/  SHF.R.S32.HI R79, RZ, 0x1f, R76 ;  /* 0x0000001fff4f7819 */ /* 0x000fc8000001144c */
[----:B------:R-:W-:-:S04]  /*7540*/  LEA.HI R79, R79, R76, RZ, 0x2 ;  /* 0x0000004c4f4f7211 */ /* 0x000fc800078f10ff */
[----:B------:R-:W-:Y:S01]  /*7550*/  LEA.HI.SX32 R93, R79, R78, 0x1e ;  /* 0x0000004e4f5d7211 */ /* 0x000fe200078ff2ff */
        /* <DEDUP_REMOVED lines=10> */
[----:B------:R-:W-:Y:S02]  /*7600*/  FFMA.FTZ R76, R8, R77, R4 ;  /* 0x0000004d084c7223 */ /* 0x000fe40000010004 */
[----:B------:R-:W-:Y:S02]  /*7610*/  FFMA.FTZ R77, R9, R78, R5 ;  /* 0x0000004e094d7223 */ /* 0x000fe40000010005 */
[C---:B------:R-:W-:Y:S01]  /*7620*/  IMAD.WIDE.U32 R98, R93.reuse, R98, c[0x0][0x208] ;  /* 0x000082005d627625 */ /* 0x040fe200078e0062 */
[----:B------:R-:W-:-:S03]  /*7630*/  IADD3 R93, R93, 0x20, RZ ;  /* 0x000000205d5d7810 */ /* 0x000fc60007ffe0ff */
[----:B------:R-:W-:Y:S02]  /*7640*/  FFMA.FTZ R78, R10, R95, R6 ;  /* 0x0000005f0a4e7223 */ /* 0x000fe40000010006 */
[----:B------:R-:W-:-:S05]  /*7650*/  FFMA.FTZ R79, R11, R100, R7 ;  /* 0x000000640b4f7223 */ /* 0x000fca0000010007 */
[----:B------:R0:W-:Y:S02]  /*7660*/  STG.E.128 [R98.64], R76 ;  /* 0x0000004c62007986 */ /* 0x0001e4000c101d06 */
.L_x_15020:
[----:B------:R-:W-:Y:S05]  /*7670*/  BSYNC B2 ;  /* 0x0000000000027941 */ /* 0x000fea0003800000 */
.L_x_15019:
        /* <DEDUP_REMOVED lines=19> */
.L_x_15022:
[----:B------:R-:W-:Y:S05]  /*77b0*/  BSYNC B2 ;  /* 0x0000000000027941 */ /* 0x000fea0003800000 */
.L_x_15021:
[----:B------:R-:W-:Y:S01]  /*77c0*/  ISETP.NE.AND P2, PT, R96, RZ, PT ;  /* 0x000000ff6000720c */ /* 0x000fe20003f45270 */
[----:B------:R-:W-:-:S12]  /*77d0*/  BSSY B2, `(.L_x_15023) ;  /* 0x0000012000027945 */ /* 0x000fd80003800000 */
        /* <DEDUP_REMOVED lines=17> */
.L_x_15024:
[----:B------:R-:W-:Y:S05]  /*78f0*/  BSYNC B2 ;  /* 0x0000000000027941 */ /* 0x000fea0003800000 */
.L_x_15023:
[----:B------:R-:W-:Y:S05]  /*7900*/  @!P1 BRA `(.L_x_15018) ;  /* 0x000000f000009947 */ /* 0x000fea0003800000 */
[--C-:B0-----:R-:W-:Y:S02]  /*7910*/  FADD.FTZ R77, R72, -R91.reuse ;  /* 0x8000005b484d7221 */ /* 0x101fe40000010000 */
[--C-:B------:R-:W-:Y:S02]  /*7920*/  FADD.FTZ R79, R73, -R91.reuse ;  /* 0x8000005b494f7221 */ /* 0x100fe40000010000 */
[--C-:B------:R-:W-:Y:S02]  /*7930*/  FADD.FTZ R95, R74, -R91.reuse ;  /* 0x8000005b4a5f7221 */ /* 0x100fe40000010000 */
[----:B------:R-:W-:Y:S02]  /*7940*/  FADD.FTZ R91, R75, -R91 ;  /* 0x8000005b4b5b7221 */ /* 0x000fe40000010000 */
[----:B------:R-:W-:Y:S02]  /*7950*/  IMAD.MOV.U32 R76, RZ, RZ, 0x10 ;  /* 0x00000010ff4c7424 */ /* 0x000fe400078e00ff */
[----:B------:R-:W-:-:S02]  /*7960*/  FMUL.FTZ R77, R92, R77 ;  /* 0x0000004d5c4d7220 */ /* 0x000fc40000410000 */
        /* <DEDUP_REMOVED lines=9> */
.L_x_15018:
[----:B------:R-:W-:Y:S05]  /*7a00*/  BSYNC B1 ;  /* 0x0000000000017941 */ /* 0x000fea0003800000 */
.L_x_15017:
[----:B0-----:R-:W-:-:S05]  /*7a10*/  IMAD.MOV.U32 R77, RZ, RZ, c[0x0][0x160] ;  /* 0x00005800ff4d7624 */ /* 0x001fca00078e00ff */
[----:B------:R-:W-:-:S04]  /*7a20*/  LEA R80, R77, R80, 0x2 ;  /* 0x000000504d507211 */ /* 0x000fc800078e10ff */
[----:B------:R-:W-:-:S13]  /*7a30*/  ISETP.GE.AND P2, PT, R80, c[0x0][0x164], PT ;  /* 0x0000590050007a0c */ /* 0x000fda0003f46270 */
[----:B------:R-:W-:Y:S01]  /*7a40*/  @P2 CALL.REL.NOINC `(.L_x_15025) ;  /* 0x0000001000002944 */ /* 0x000fe20003c00000 */
[----:B------:R-:W-:Y:S05]  /*7a50*/  BRA `(.L_x_15026) ;  /* 0xffff905000007947 */ /* 0x000fea000383ffff */
.L_x_15025:
[----:B------:R-:W-:Y:S05]  /*7a60*/  BSYNC B0 ;  /* 0x0000000000007941 */ /* 0x000fea0003800000 */
.L_x_14856:
[----:B------:R-:W-:Y:S05]  /*7a70*/  EXIT ;  /* 0x000000000000794d */ /* 0x000fea0003800000 */
.L_x_15015:
[----:B------:R-:W-:Y:S01]  /*7a80*/  IMAD.MOV.U32 R79, RZ, RZ, R77 ;  /* 0x000000ffff4f7224 */ /* 0x000fe200078e004d */
[----:B------:R-:W-:Y:S01]  /*7a90*/  MOV R95, 0x1f ;  /* 0x0000001f005f7802 */ /* 0x000fe20000000f00 */
[----:B------:R-:W-:Y:S01]  /*7aa0*/  IMAD.MOV.U32 R100, RZ, RZ, 0x1 ;  /* 0x00000001ff647424 */ /* 0x000fe200078e00ff */
[----:B------:R-:W-:Y:S01]  /*7ab0*/  MOV R92, 0x7ae0 ;  /* 0x00007ae0005c7802 */ /* 0x000fe20000000f00 */
[----:B------:R-:W-:Y:S02]  /*7ac0*/  IMAD.MOV.U32 R98, RZ, RZ, -0x1 ;  /* 0xffffffffff627424 */ /* 0x000fe400078e00ff */
[----:B-----5:R-:W-:Y:S05]  /*7ad0*/  CALL.REL.NOINC `($__internal_158_$__cuda_sm70_shflsync_bfly_p) ;  /* 0x000005b000007944 */ /* 0x020fea0003c00000 */
[----:B-1----:R-:W-:Y:S01]  /*7ae0*/  IMAD.MOV.U32 R92, RZ, RZ, R100 ;  /* 0x000000ffff5c7224 */ /* 0x002fe200078e0064 */
[----:B0-----:R-:W-:Y:S05]  /*7af0*/  BRA `(.L_x_15027) ;  /* 0xfffff58000007947 */ /* 0x001fea000383ffff */
.L_x_15016:
[----:B------:R-:W-:Y:S01]  /*7b00*/  HFMA2.MMA R100, -RZ, RZ, 0, 1.1920928955078125e-07 ;  /* 0x00000002ff647435 */ /* 0x000fe200000001ff */
[----:B------:R-:W-:Y:S01]  /*7b10*/  IMAD.MOV.U32 R95, RZ, RZ, 0x1f ;  /* 0x0000001fff5f7424 */ /* 0x000fe200078e00ff */
[----:B------:R-:W-:Y:S01]  /*7b20*/  MOV R92, 0x7b50 ;  /* 0x00007b50005c7802 */ /* 0x000fe20000000f00 */
[----:B------:R-:W-:-:S03]  /*7b30*/  IMAD.MOV.U32 R98, RZ, RZ, -0x1 ;  /* 0xffffffffff627424 */ /* 0x000fc600078e00ff */
[----:B0----5:R-:W-:Y:S05]  /*7b40*/  CALL.REL.NOINC `($__internal_158_$__cuda_sm70_shflsync_bfly_p) ;  /* 0x0000054000007944 */ /* 0x021fea0003c00000 */
[----:B01----:R-:W-:Y:S01]  /*7b50*/  FADD.FTZ R79, R79, R100 ;  /* 0x000000644f4f7221 */ /* 0x003fe20000010000 */
[----:B------:R-:W-:Y:S01]  /*7b60*/  MOV R100, 0x4 ;  /* 0x0000000400647802 */ /* 0x000fe20000000f00 */
[----:B------:R-:W-:Y:S01]  /*7b70*/  IMAD.MOV.U32 R95, RZ, RZ, 0x1f ;  /* 0x0000001fff5f7424 */ /* 0x000fe200078e00ff */
[----:B------:R-:W-:Y:S01]  /*7b80*/  MOV R92, 0x7bb0 ;  /* 0x00007bb0005c7802 */ /* 0x000fe20000000f00 */
[----:B------:R-:W-:-:S02]  /*7b90*/  IMAD.MOV.U32 R98, RZ, RZ, -0x1 ;  /* 0xffffffffff627424 */ /* 0x000fc400078e00ff */
[----:B------:R-:W-:Y:S05]  /*7ba0*/  CALL.REL.NOINC `($__internal_158_$__cuda_sm70_shflsync_bfly_p) ;  /* 0x000004e000007944 */ /* 0x000fea0003c00000 */
[----:B01----:R-:W-:Y:S01]  /*7bb0*/  FADD.FTZ R79, R79, R100 ;  /* 0x000000644f4f7221 */ /* 0x003fe20000010000 */
[----:B------:R-:W-:Y:S01]  /*7bc0*/  HFMA2.MMA R100, -RZ, RZ, 0, 4.76837158203125e-07 ;  /* 0x00000008ff647435 */ /* 0x000fe200000001ff */
[----:B------:R-:W-:Y:S01]  /*7bd0*/  IMAD.MOV.U32 R95, RZ, RZ, 0x1f ;  /* 0x0000001fff5f7424 */ /* 0x000fe200078e00ff */
[----:B------:R-:W-:Y:S01]  /*7be0*/  MOV R92, 0x7c10 ;  /* 0x00007c10005c7802 */ /* 0x000fe20000000f00 */
[----:B------:R-:W-:-:S03]  /*7bf0*/  IMAD.MOV.U32 R98, RZ, RZ, -0x1 ;  /* 0xffffffffff627424 */ /* 0x000fc600078e00ff */
[----:B------:R-:W-:Y:S05]  /*7c00*/  CALL.REL.NOINC `($__internal_158_$__cuda_sm70_shflsync_bfly_p) ;  /* 0x0000048000007944 */ /* 0x000fea0003c00000 */
[----:B01----:R-:W-:Y:S01]  /*7c10*/  FADD.FTZ R79, R79, R100 ;  /* 0x000000644f4f7221 */ /* 0x003fe20000010000 */
[----:B------:R-:W-:Y:S01]  /*7c20*/  MOV R100, 0x10 ;  /* 0x0000001000647802 */ /* 0x000fe20000000f00 */
[----:B------:R-:W-:Y:S01]  /*7c30*/  IMAD.MOV.U32 R95, RZ, RZ, 0x1f ;  /* 0x0000001fff5f7424 */ /* 0x000fe200078e00ff */
[----:B------:R-:W-:Y:S01]  /*7c40*/  MOV R92, 0x7c70 ;  /* 0x00007c70005c7802 */ /* 0x000fe20000000f00 */
[----:B------:R-:W-:-:S02]  /*7c50*/  IMAD.MOV.U32 R98, RZ, RZ, -0x1 ;  /* 0xffffffffff627424 */ /* 0x000fc400078e00ff */
[----:B------:R-:W-:Y:S05]  /*7c60*/  CALL.REL.NOINC `($__internal_158_$__cuda_sm70_shflsync_bfly_p) ;  /* 0x0000042000007944 */ /* 0x000fea0003c00000 */
[----:B-1----:R-:W-:Y:S01]  /*7c70*/  FADD.FTZ R77, R79, R100 ;  /* 0x000000644f4d7221 */ /* 0x002fe20000010000 */
[----:B------:R-:W-:-:S03]  /*7c80*/  HFMA2.MMA R100, -RZ, RZ, 0, 5.9604644775390625e-08 ;  /* 0x00000001ff647435 */ /* 0x000fc600000001ff */
        /* <DEDUP_REMOVED lines=33> */
[----:B------:R-:W-:Y:S02]  /*7ea0*/  FFMA.FTZ R98, R95, R95, R98 ;  /* 0x0000005f5f627223 */ /* 0x000fe40000010062 */
[----:B------:R-:W-:Y:S02]  /*7eb0*/  IMAD.MOV.U32 R95, RZ, RZ, 0x1f ;  /* 0x0000001fff5f7424 */ /* 0x000fe400078e00ff */
[----:B------:R-:W-:Y:S02]  /*7ec0*/  @P4 FFMA.FTZ R79, R93, R93, R98 ;  /* 0x0000005d5d4f4223 */ /* 0x000fe40000010062 */
[----:B------:R-:W-:-:S02]  /*7ed0*/  IMAD.MOV.U32 R98, RZ, RZ, -0x1 ;  /* 0xffffffffff627424 */ /* 0x000fc400078e00ff */
[----:B------:R-:W-:Y:S05]  /*7ee0*/  CALL.REL.NOINC `($__internal_158_$__cuda_sm70_shflsync_bfly_p) ;  /* 0x000001a000007944 */ /* 0x000fea0003c00000 */
[----:B01----:R-:W-:Y:S01]  /*7ef0*/  FADD.FTZ R79, R79, R100 ;  /* 0x000000644f4f7221 */ /* 0x003fe20000010000 */
[----:B------:R-:W-:Y:S01]  /*7f00*/  MOV R100, 0x2 ;  /* 0x0000000200647802 */ /* 0x000fe20000000f00 */
[----:B------:R-:W-:Y:S01]  /*7f10*/  IMAD.MOV.U32 R95, RZ, RZ, 0x1f ;  /* 0x0000001fff5f7424 */ /* 0x000fe200078e00ff */
[----:B------:R-:W-:Y:S01]  /*7f20*/  MOV R92, 0x7f50 ;  /* 0x00007f50005c7802 */ /* 0x000fe20000000f00 */
[----:B------:R-:W-:-:S02]  /*7f30*/  IMAD.MOV.U32 R98, RZ, RZ, -0x1 ;  /* 0xffffffffff627424 */ /* 0x000fc400078e00ff */
[----:B------:R-:W-:Y:S05]  /*7f40*/  CALL.REL.NOINC `($__internal_158_$__cuda_sm70_shflsync_bfly_p) ;  /* 0x0000014000007944 */ /* 0x000fea0003c00000 */
[----:B01----:R-:W-:Y:S01]  /*7f50*/  FADD.FTZ R79, R79, R100 ;  /* 0x000000644f4f7221 */ /* 0x003fe20000010000 */
[----:B------:R-:W-:Y:S01]  /*7f60*/  HFMA2.MMA R100, -RZ, RZ, 0, 2.384185791015625e-07 ;  /* 0x00000004ff647435 */ /* 0x000fe200000001ff */
        /* <DEDUP_REMOVED lines=11> */
[----:B------:R-:W-:Y:S01]  /*8020*/  HFMA2.MMA R100, -RZ, RZ, 0, 9.5367431640625e-07 ;  /* 0x00000010ff647435 */ /* 0x000fe200000001ff */
[----:B0-----:R-:W-:Y:S01]  /*8030*/  IMAD.MOV.U32 R95, RZ, RZ, 0x1f ;  /* 0x0000001fff5f7424 */ /* 0x001fe200078e00ff */
[----:B------:R-:W-:Y:S01]  /*8040*/  MOV R92, 0x8080 ;  /* 0x00008080005c7802 */ /* 0x000fe20000000f00 */
[----:B------:R-:W-:Y:S01]  /*8050*/  IMAD.MOV.U32 R98, RZ, RZ, -0x1 ;  /* 0xffffffffff627424 */ /* 0x000fe200078e00ff */
[----:B------:R-:W-:-:S02]  /*8060*/  MOV R79, R99 ;  /* 0x00000063004f7202 */ /* 0x000fc40000000f00 */
[----:B------:R-:W-:Y:S05]  /*8070*/  CALL.REL.NOINC `($__internal_158_$__cuda_sm70_shflsync_bfly_p) ;  /* 0x0000001000007944 */ /* 0x000fea0003c00000 */
[----:B01----:R-:W-:Y:S05]  /*8080*/  BRA `(.L_x_15028) ;  /* 0xfffff34000007947 */ /* 0x003fea000383ffff */
        .weak           $__internal_158_$__cuda_sm70_shflsync_bfly_p
        .type           $__internal_158_$__cuda_sm70_shflsync_bfly_p,@function
        .size           $__internal_158_$__cuda_sm70_shflsync_bfly_p,(.L_x_15350 - $__internal_158_$__cuda_sm70_shflsync_bfly_p)
$__internal_158_$__cuda_sm70_shflsync_bfly_p:
[----:B------:R-:W-:Y:S01]  /*8090*/  IMAD.MOV.U32 R93, RZ, RZ, 0x0 ;  /* 0x00000000ff5d7424 */ /* 0x000fe200078e00ff */
[----:B------:R-:W-:Y:S04]  /*80a0*/  WARPSYNC R98 ;  /* 0x0000006200007348 */ /* 0x000fe80003800000 */
[----:B------:R0:W1:Y:S01]  /*80b0*/  SHFL.BFLY PT, R100, R79, R100, R95 ;  /* 0x0c0000644f647389 */ /* 0x00006200000e005f */
[----:B------:R-:W-:Y:S05]  /*80c0*/  RET.REL.NODEC R92 `(_ZN10layer_norm13ln_fwd_kernelINS_13Kernel_traitsIfffffjLj512ELj1ELj4ELj1ELj16ENS_18Kernel_traits_baseILj512EfffffjLj128EEEEELb1ELb1ELb1ELb0EEEvNS_9FwdParamsE) ;  /* 0xffff7f305c007950 */ /* 0x000fea0003c3ffff */
.L_x_15029:
        /* <DEDUP_REMOVED lines=11> */
.L_x_15350:


//--------------------- .text._ZN10layer_norm13ln_fwd_kernelINS_13Kernel_traitsIfffffjLj512ELj1ELj4ELj1ELj16ENS_18Kernel_traits_baseILj512EfffffjLj128EEEEELb1ELb1ELb1ELb1EEEvNS_9FwdParamsE --------------------------
	.section	.text._ZN10layer_norm13ln_fwd_kernelINS_13Kernel_traitsIfffffjLj512ELj1ELj4ELj1ELj16ENS_18Kernel_traits_baseILj512EfffffjLj128EEEEELb1ELb1ELb1ELb1EEEvNS_9FwdParamsE,"ax",@progbits
	.sectioninfo	@"SHI_REGISTERS=110"
	.align	128
        .global         _ZN10layer_norm13ln_fwd_kernelINS_13Kernel_traitsIfffffjLj512ELj1ELj4ELj1ELj16ENS_18Kernel_traits_baseILj512EfffffjLj128EEEEELb1ELb1ELb1ELb1EEEvNS_9FwdParamsE
        .type           _ZN10layer_norm13ln_fwd_kernelINS_13Kernel_traitsIfffffjLj512ELj1ELj4ELj1ELj16ENS_18Kernel_traits_baseILj512EfffffjLj128EEEEELb1ELb1ELb1ELb1EEEvNS_9FwdParamsE,@function
        .size           _ZN10layer_norm13ln_fwd_kernelINS_13Kernel_traitsIfffffjLj512ELj1ELj4ELj1ELj16ENS_18Kernel_traits_baseILj512EfffffjLj128EEEEELb1ELb1ELb1ELb1EEEvNS_9FwdParamsE,(.L_x_15351 - _ZN10layer_norm13ln_fwd_kernelINS_13Kernel_traitsIfffffjLj512ELj1ELj4ELj1ELj16ENS_18Kernel_traits_baseILj512EfffffjLj128EEEEELb1ELb1ELb1ELb1EEEvNS_9FwdParamsE)
        .other          _ZN10layer_norm13ln_fwd_kernelINS_13Kernel_traitsIfffffjLj512ELj1ELj4ELj1ELj16ENS_18Kernel_traits_baseILj512EfffffjLj128EEEEELb1ELb1ELb1ELb1EEEvNS_9FwdParamsE,@"STO_CUDA_ENTRY STV_DEFAULT"
_ZN10layer_norm13ln_fwd_kernelINS_13Kernel_traitsIfffffjLj512ELj1ELj4ELj1ELj16ENS_18Kernel_traits_baseILj512EfffffjLj128EEEEELb1ELb1ELb1ELb1EEEvNS_9FwdParamsE:
.text._ZN10layer_norm13ln_fwd_kernelINS_13Kernel_traitsIfffffjLj512ELj1ELj4ELj1ELj16ENS_18Kernel_traits_baseILj512EfffffjLj128EEEEELb1ELb1ELb1ELb1EEEvNS_9FwdParamsE:
        /* <DEDUP_REMOVED lines=17> */
[----:B------:R-:W-:-:S03]  /*0110*/  CS2R R18, SRZ ;  /* 0x0000000000127805 */ /* 0x000fc6000001ff00 */
[----:B------:R-:W1:Y:S01]  /*0120*/  S2R R10, SR_CTAID.X ;  /* 0x00000000000a7919 */ /* 0x000e620000002500 */
[--C-:B0-----:R-:W-:Y:S01]  /*0130*/  SHF.R.U32.HI R82, RZ, 0x5, R81.reuse ;  /* 0x00000005ff527819 */ /* 0x101fe20000011651 */
[----:B-1----:R-:W-:-:S03]  /*0140*/  IMAD R78, R10, c[0x0][0x0], R81 ;  /* 0x000000000a4e7a24 */ /* 0x002fc600078e0251 */
[----:B------:R-:W-:Y:S02]  /*0150*/  LEA R82, R10, R82, 0x2 ;  /* 0x000000520a527211 */ /* 0x000fe400078e10ff */
[----:B------:R-:W-:Y:S01]  /*0160*/  CS2R R10, SRZ ;  /* 0x00000000000a7805 */ /* 0x000fe2000001ff00 */
        /* <DEDUP_REMOVED lines=21> */
[----:B------:R-:W-:Y:S02]  /*02c0*/  UIADD3 UR15, UR4, 0x78dde6e4, URZ ;  /* 0x78dde6e4040f7890 */ /* 0x000fe4000fffe03f */
[----:B------:R-:W-:Y:S01]  /*02d0*/  LOP3.LUT R4, R9, UR9, R6, 0x96, !PT ;  /* 0x0000000909047c12 */ /* 0x000fe2000f8e9606 */
[----:B------:R-:W-:Y:S01]  /*02e0*/  UIADD3 UR16, UR5, -0x126145ec, URZ ;  /* 0xed9eba1405107890 */ /* 0x000fe2000fffe03f */
        /* <DEDUP_REMOVED lines=36> */
[----:B------:R-:W-:Y:S01]  /*0530*/  CS2R R8, SRZ ;  /* 0x0000000000087805 */ /* 0x000fe2000001ff00 */
[----:B------:R-:W-:Y:S01]  /*0540*/  CS2R R4, SRZ ;  /* 0x0000000000047805 */ /* 0x000fe2000001ff00 */
[----:B------:R-:W-:Y:S01]  /*0550*/  LOP3.LUT R76, R3, UR24, R2, 0x96, !PT ;  /* 0x00000018034c7c12 */ /* 0x000fe2000f8e9602 */
[C---:B------:R-:W-:Y:S01]  /*0560*/  IMAD.SHL.U32 R2, R81.reuse, 0x10, RZ ;  /* 0x0000001051027824 */ /* 0x040fe200078e00ff */
[----:B------:R-:W-:-:S04]  /*0570*/  LOP3.LUT R81, R81, 0x1f, RZ, 0xc0, !PT ;  /* 0x0000001f51517812 */ /* 0x000fc800078ec0ff */
[----:B------:R-:W-:Y:S02]  /*0580*/  LOP3.LUT R2, R2, 0x1f0, RZ, 0xc0, !PT ;  /* 0x000001f002027812 */ /* 0x000fe400078ec0ff */
[----:B------:R-:W-:Y:S02]  /*0590*/  LEA R52, P3, R81, c[0x0][0x1c8], 0x4 ;  /* 0x0000720051347a11 */ /* 0x000fe400078620ff */
[C---:B------:R-:W-:Y:S02]  /*05a0*/  IADD3 R20, P1, R2.reuse, c[0x0][0x218], RZ ;  /* 0x0000860002147a10 */ /* 0x040fe40007f3e0ff */
[----:B------:R-:W-:Y:S02]  /*05b0*/  IADD3 R2, P2, R2, c[0x0][0x1b0], RZ ;  /* 0x00006c0002027a10 */ /* 0x000fe40007f5e0ff */
[----:B------:R-:W-:Y:S01]  /*05c0*/  IADD3.X R53, RZ, c[0x0][0x1cc], RZ, P3, !PT ;  /* 0x00007300ff357a10 */ /* 0x000fe20001ffe4ff */
        /* <DEDUP_REMOVED lines=15> */
[----:B------:R-:W-:Y:S01]  /*06c0*/  IMAD R80, R80, -0x326172a9, RZ ;  /* 0xcd9e8d5750507824 */ /* 0x000fe200078e02ff */
[----:B0-----:R0:W5:Y:S01]  /*06d0*/  LDG.E.128 R20, [R2.64] ;  /* 0x0000000602147981 */ /* 0x001162000c1e1d00 */
[----:B------:R-:W-:Y:S01]  /*06e0*/  IMAD.HI.U32 R55, R76, -0x326172a9, RZ ;  /* 0xcd9e8d574c377827 */ /* 0x000fe200078e00ff */
[----:B------:R-:W-:-:S02]  /*06f0*/  LOP3.LUT R91, R0, 0x3, RZ, 0xc0, !PT ;  /* 0x00000003005b7812 */ /* 0x000fc400078ec0ff */
[----:B------:R0:W5:Y:S01]  /*0700*/  LDG.E.128 R24, [R2.64+0x200] ;  /* 0x0002000602187981 */ /* 0x000162000c1e1d00 */
[----:B------:R-:W-:Y:S01]  /*0710*/  IMAD.HI.U32 R54, R56, -0x2daee0ad, RZ ;  /* 0xd2511f5338367827 */ /* 0x000fe200078e00ff */
[----:B------:R-:W-:Y:S01]  /*0720*/  HFMA2.MMA R0, -RZ, RZ, 0, 0 ;  /* 0x00000000ff007435 */ /* 0x000fe200000001ff */
[----:B------:R-:W-:Y:S01]  /*0730*/  BSSY B0, `(.L_x_15030) ;  /* 0x00006e2000007945 */ /* 0x000fe20003800000 */
[----:B------:R0:W5:Y:S01]  /*0740*/  LDG.E.128 R28, [R2.64+0x400] ;  /* 0x00040006021c7981 */ /* 0x000162000c1e1d00 */
[----:B------:R-:W-:Y:S01]  /*0750*/  LOP3.LUT R80, R55, UR25, R80, 0x96, !PT ;  /* 0x0000001937507c12 */ /* 0x000fe2000f8e9650 */
[----:B------:R-:W-:Y:S01]  /*0760*/  IMAD R76, R76, -0x326172a9, RZ ;  /* 0xcd9e8d574c4c7824 */ /* 0x000fe200078e02ff */
[----:B------:R-:W-:Y:S01]  /*0770*/  LOP3.LUT R79, R54, UR26, R79, 0x96, !PT ;  /* 0x0000001a364f7c12 */ /* 0x000fe2000f8e964f */
[----:B------:R0:W5:Y:S01]  /*0780*/  LDG.E.128 R32, [R2.64+0x600] ;  /* 0x0006000602207981 */ /* 0x000162000c1e1d00 */
[----:B------:R-:W-:Y:S01]  /*0790*/  ULDC.U8 UR8, c[0x0][0x1f0] ;  /* 0x00007c0000087ab9 */ /* 0x000fe20000000000 */
[----:B0-----:R-:W-:-:S02]  /*07a0*/  IMAD.MOV.U32 R3, RZ, RZ, R57 ;  /* 0x000000ffff037224 */ /* 0x001fc400078e0039 */
[----:B-1----:R-:W-:Y:S02]  /*07b0*/  IMAD R2, R56, -0x2daee0ad, RZ ;  /* 0xd2511f5338027824 */ /* 0x002fe400078e02ff */
.L_x_15188:
[----:B------:R-:W-:-:S04]  /*07c0*/  IMAD.MOV.U32 R89, RZ, RZ, 0x4 ;  /* 0x00000004ff597424 */ /* 0x000fc800078e00ff */
[----:B------:R-:W-:-:S06]  /*07d0*/  IMAD.WIDE R60, R82, R89, c[0x0][0x1d0] ;  /* 0x00007400523c7625 */ /* 0x000fcc00078e0259 */
[----:B------:R-:W2:Y:S01]  /*07e0*/  LDG.E R60, [R60.64] ;  /* 0x000000063c3c7981 */ /* 0x000ea2000c1e1900 */
[----:B------:R-:W-:Y:S01]  /*07f0*/  ISETP.NE.U32.AND P0, PT, RZ, c[0x0][0x180], PT ;  /* 0x00006000ff007a0c */ /* 0x000fe20003f05070 */
[----:B------:R-:W-:Y:S01]  /*0800*/  IMAD R62, R82, c[0x0][0x168], RZ ;  /* 0x00005a00523e7a24 */ /* 0x000fe200078e02ff */
[----:B------:R-:W-:Y:S02]  /*0810*/  MOV R72, RZ ;  /* 0x000000ff00487202 */ /* 0x000fe40000000f00 */
[----:B------:R-:W-:Y:S02]  /*0820*/  ISETP.NE.AND.EX P0, PT, RZ, c[0x0][0x184], PT, P0 ;  /* 0x00006100ff007a0c */ /* 0x000fe40003f05300 */
[----:B------:R-:W-:-:S04]  /*0830*/  SHF.R.S32.HI R63, RZ, 0x1f, R62 ;  /* 0x0000001fff3f7819 */ /* 0x000fc8000001143e */
[----:B------:R-:W-:-:S04]  /*0840*/  LEA.HI R62, R63, R62, RZ, 0x2 ;  /* 0x0000003e3f3e7211 */ /* 0x000fc800078f10ff */
[----:B------:R-:W-:-:S03]  /*0850*/  LEA.HI.SX32 R73, R62, R81, 0x1e ;  /* 0x000000513e497211 */ /* 0x000fc600078ff2ff */
[----:B------:R-:W-:-:S04]  /*0860*/  @P0 IMAD.MOV.U32 R66, RZ, RZ, 0x10 ;  /* 0x00000010ff420424 */ /* 0x000fc800078e00ff */
        /* <DEDUP_REMOVED lines=33> */
.L_x_15034:
[----:B------:R-:W-:Y:S02]  /*0a80*/  MOV R61, R76 ;  /* 0x0000004c003d7202 */ /* 0x000fe40000000f00 */
.L_x_15035:
[----:B------:R-:W-:Y:S05]  /*0a90*/  BSYNC B2 ;  /* 0x0000000000027941 */ /* 0x000fea0003800000 */
.L_x_15033:
        /* <DEDUP_REMOVED lines=16> */
.L_x_15039:
[----:B------:R-:W-:Y:S05]  /*0ba0*/  BSYNC B3 ;  /* 0x0000000000037941 */ /* 0x000fea0003800000 */
.L_x_15038:
        /* <DEDUP_REMOVED lines=44> */
.L_x_15037:
[----:B------:R-:W-:Y:S05]  /*0e70*/  BSYNC B2 ;  /* 0x0000000000027941 */ /* 0x000fea0003800000 */
.L_x_15036:
        /* <DEDUP_REMOVED lines=10> */
.L_x_15032:
[----:B0-----:R-:W-:Y:S05]  /*0f20*/  BSYNC B1 ;  /* 0x0000000000017941 */ /* 0x001fea0003800000 */
.L_x_15031:
        /* <DEDUP_REMOVED lines=18> */
.L_x_15043:
[----:B------:R-:W-:Y:S02]  /*1050*/  MOV R62, R76 ;  /* 0x0000004c003e7202 */ /* 0x000fe40000000f00 */
.L_x_15044:
[----:B------:R-:W-:Y:S05]  /*1060*/  BSYNC B2 ;  /* 0x0000000000027941 */ /* 0x000fea0003800000 */
.L_x_15042:
        /* <DEDUP_REMOVED lines=16> */
.L_x_15048:
[----:B------:R-:W-:Y:S05]  /*1170*/  BSYNC B3 ;  /* 0x0000000000037941 */ /* 0x000fea0003800000 */
.L_x_15047:
        /* <DEDUP_REMOVED lines=44> */
.L_x_15046:
[----:B------:R-:W-:Y:S05]  /*1440*/  BSYNC B2 ;  /* 0x0000000000027941 */ /* 0x000fea0003800000 */
.L_x_15045:
        /* <DEDUP_REMOVED lines=10> */
.L_x_15041:
[----:B------:R-:W-:Y:S05]  /*14f0*/  BSYNC B1 ;  /* 0x0000000000017941 */ /* 0x000fea0003800000 */
.L_x_15040:
        /* <DEDUP_REMOVED lines=18> */
.L_x_15052:
[----:B------:R-:W-:Y:S02]  /*1620*/  MOV R63, R76 ;  /* 0x0000004c003f7202 */ /* 0x000fe40000000f00 */
.L_x_15053:
[----:B------:R-:W-:Y:S05]  /*1630*/  BSYNC B2 ;  /* 0x0000000000027941 */ /* 0x000fea0003800000 */
.L_x_15051:
        /* <DEDUP_REMOVED lines=16> */
.L_x_15057:
[----:B------:R-:W-:Y:S05]  /*1740*/  BSYNC B3 ;  /* 0x0000000000037941 */ /* 0x000fea0003800000 */
.L_x_15056:
        /* <DEDUP_REMOVED lines=44> */
.L_x_15055:
[----:B------:R-:W-:Y:S05]  /*1a10*/  BSYNC B2 ;  /* 0x0000000000027941 */ /* 0x000fea0003800000 */
.L_x_15054:
        /* <DEDUP_REMOVED lines=10> */
.L_x_15050:
[----:B------:R-:W-:Y:S05]  /*1ac0*/  BSYNC B1 ;  /* 0x0000000000017941 */ /* 0x000fea0003800000 */
.L_x_15049:
        /* <DEDUP_REMOVED lines=18> */
.L_x_15061:
[----:B------:R-:W-:Y:S02]  /*1bf0*/  MOV R64, R76 ;  /* 0x0000004c00407202 */ /* 0x000fe40000000f00 */
.L_x_15062:
[----:B------:R-:W-:Y:S05]  /*1c00*/  BSYNC B2 ;  /* 0x0000000000027941 */ /* 0x000fea0003800000 */
.L_x_15060:
        /* <DEDUP_REMOVED lines=16> */
.L_x_15066:
[----:B------:R-:W-:Y:S05]  /*1d10*/  BSYNC B3 ;  /* 0x0000000000037941 */ /* 0x000fea0003800000 */
.L_x_15065:
        /* <DEDUP_REMOVED lines=44> */
.L_x_15064:
[----:B------:R-:W-:Y:S05]  /*1fe0*/  BSYNC B2 ;  /* 0x0000000000027941 */ /* 0x000fea0003800000 */
.L_x_15063:
        /* <DEDUP_REMOVED lines=10> */
.L_x_15059:
[----:B------:R-:W-:Y:S05]  /*2090*/  BSYNC B1 ;  /* 0x0000000000017941 */ /* 0x000fea0003800000 */
.L_x_15058:
        /* <DEDUP_REMOVED lines=15> */
[----:B------:R-:W-:-:S03]  /*2190*/  IMAD.WIDE.U32 R64, R72, R89, c[0x0][0x190] ;  /* 0x0000640048407625 */ /* 0x000fc600078e0059 */
[----:B------:R-:W-:-:S05]  /*21a0*/  IADD3 R71, R71, R70, RZ ;  /* 0x0000004647477210 */ /* 0x000fca0007ffe0ff */
[----:B------:R0:W-:Y:S02]  /*21b0*/  STG.E [R64.64], R71 ;  /* 0x0000004740007986 */ /* 0x0001e4000c101906 */
.L_x_15068:
[----:B------:R-:W-:Y:S05]  /*21c0*/  BSYNC B1 ;  /* 0x0000000000017941 */ /* 0x000fea0003800000 */
.L_x_15067:
        /* <DEDUP_REMOVED lines=21> */
.L_x_15072:
[----:B------:R-:W-:Y:S02]  /*2320*/  IMAD.MOV.U32 R65, RZ, RZ, R76 ;  /* 0x000000ffff417224 */ /* 0x000fe400078e004c */
.L_x_15073:
[----:B------:R-:W-:Y:S05]  /*2330*/  BSYNC B2 ;  /* 0x0000000000027941 */ /* 0x000fea0003800000 */
.L_x_15071:
        /* <DEDUP_REMOVED lines=16> */
.L_x_15077:
[----:B------:R-:W-:Y:S05]  /*2440*/  BSYNC B3 ;  /* 0x0000000000037941 */ /* 0x000fea0003800000 */
.L_x_15076:
        /* <DEDUP_REMOVED lines=44> */
.L_x_15075:
[----:B------:R-:W-:Y:S05]  /*2710*/  BSYNC B2 ;  /* 0x0000000000027941 */ /* 0x000fea0003800000 */
.L_x_15074:
        /* <DEDUP_REMOVED lines=10> */
.L_x_15070:
[----:B0-----:R-:W-:Y:S05]  /*27c0*/  BSYNC B1 ;  /* 0x0000000000017941 */ /* 0x001fea0003800000 */
.L_x_15069:
        /* <DEDUP_REMOVED lines=18> */
.L_x_15081:
[----:B------:R-:W-:Y:S02]  /*28f0*/  IMAD.MOV.U32 R66, RZ, RZ, R76 ;  /* 0x000000ffff427224 */ /* 0x000fe400078e004c */
.L_x_15082:
[----:B------:R-:W-:Y:S05]  /*2900*/  BSYNC B2 ;  /* 0x0000000000027941 */ /* 0x000fea0003800000 */
.L_x_15080:
        /* <DEDUP_REMOVED lines=16> */
.L_x_15086:
[----:B------:R-:W-:Y:S05]  /*2a10*/  BSYNC B3 ;  /* 0x0000000000037941 */ /* 0x000fea0003800000 */
.L_x_15085:
        /* <DEDUP_REMOVED lines=44> */
.L_x_15084:
[----:B------:R-:W-:Y:S05]  /*2ce0*/  BSYNC B2 ;  /* 0x0000000000027941 */ /* 0x000fea0003800000 */
.L_x_15083:
        /* <DEDUP_REMOVED lines=10> */
.L_x_15079:
[----:B------:R-:W-:Y:S05]  /*2d90*/  BSYNC B1 ;  /* 0x0000000000017941 */ /* 0x000fea0003800000 */
.L_x_15078:
        /* <DEDUP_REMOVED lines=18> */
.L_x_15090:
[----:B------:R-:W-:Y:S02]  /*2ec0*/  IMAD.MOV.U32 R67, RZ, RZ, R76 ;  /* 0x000000ffff437224 */ /* 0x000fe400078e004c */
.L_x_15091:
[----:B------:R-:W-:Y:S05]  /*2ed0*/  BSYNC B2 ;  /* 0x0000000000027941 */ /* 0x000fea0003800000 */
.L_x_15089:
        /* <DEDUP_REMOVED lines=16> */
.L_x_15095:
[----:B------:R-:W-:Y:S05]  /*2fe0*/  BSYNC B3 ;  /* 0x0000000000037941 */ /* 0x000fea0003800000 */
.L_x_15094:
        /* <DEDUP_REMOVED lines=44> */
.L_x_15093:
[----:B------:R-:W-:Y:S05]  /*32b0*/  BSYNC B2 ;  /* 0x0000000000027941 */ /* 0x000fea0003800000 */
.L_x_15092:
        /* <DEDUP_REMOVED lines=10> */
.L_x_15088:
[----:B------:R-:W-:Y:S05]  /*3360*/  BSYNC B1 ;  /* 0x0000000000017941 */ /* 0x000fea0003800000 */
.L_x_15087:
        /* <DEDUP_REMOVED lines=18> */
.L_x_15099:
[----:B------:R-:W-:Y:S02]  /*3490*/  IMAD.MOV.U32 R70, RZ, RZ, R76 ;  /* 0x000000ffff467224 */ /* 0x000fe400078e004c */
.L_x_15100:
[----:B------:R-:W-:Y:S05]  /*34a0*/  BSYNC B2 ;  /* 0x0000000000027941 */ /* 0x000fea0003800000 */
.L_x_15098:
        /* <DEDUP_REMOVED lines=16> */
.L_x_15104:
[----:B------:R-:W-:Y:S05]  /*35b0*/  BSYNC B3 ;  /* 0x0000000000037941 */ /* 0x000fea0003800000 */
.L_x_15103:
        /* <DEDUP_REMOVED lines=44> */
.L_x_15102:
[----:B------:R-:W-:Y:S05]  /*3880*/  BSYNC B2 ;  /* 0x0000000000027941 */ /* 0x000fea0003800000 */
.L_x_15101:
        /* <DEDUP_REMOVED lines=10> */
.L_x_15097:
[----:B------:R-:W-:Y:S05]  /*3930*/  BSYNC B1 ;  /* 0x0000000000017941 */ /* 0x000fea0003800000 */
.L_x_15096:
        /* <DEDUP_REMOVED lines=17> */
.L_x_15106:
[----:B------:R-:W-:Y:S05]  /*3a50*/  BSYNC B1 ;  /* 0x0000000000017941 */ /* 0x000fea0003800000 */
.L_x_15105:
        /* <DEDUP_REMOVED lines=21> */
.L_x_15110:
[----:B------:R-:W-:Y:S02]  /*3bb0*/  MOV R69, R76 ;  /* 0x0000004c00457202 */ /* 0x000fe40000000f00 */
.L_x_15111:
[----:B------:R-:W-:Y:S05]  /*3bc0*/  BSYNC B2 ;  /* 0x0000000000027941 */ /* 0x000fea0003800000 */
.L_x_15109:
        /* <DEDUP_REMOVED lines=16> */
.L_x_15115:
[----:B------:R-:W-:Y:S05]  /*3cd0*/  BSYNC B3 ;  /* 0x0000000000037941 */ /* 0x000fea0003800000 */
.L_x_15114:
        /* <DEDUP_REMOVED lines=44> */
.L_x_15113:
[----:B------:R-:W-:Y:S05]  /*3fa0*/  BSYNC B2 ;  /* 0x0000000000027941 */ /* 0x000fea0003800000 */
.L_x_15112:
        /* <DEDUP_REMOVED lines=10> */
.L_x_15108:
[----:B0-----:R-:W-:Y:S05]  /*4050*/  BSYNC B1 ;  /* 0x0000000000017941 */ /* 0x001fea0003800000 */
.L_x_15107:
        /* <DEDUP_REMOVED lines=18> */
.L_x_15119:
[----:B------:R-:W-:Y:S02]  /*4180*/  MOV R70, R76 ;  /* 0x0000004c00467202 */ /* 0x000fe40000000f00 */
.L_x_15120:
[----:B------:R-:W-:Y:S05]  /*4190*/  BSYNC B2 ;  /* 0x0000000000027941 */ /* 0x000fea0003800000 */
.L_x_15118:
        /* <DEDUP_REMOVED lines=16> */
.L_x_15124:
[----:B------:R-:W-:Y:S05]  /*42a0*/  BSYNC B3 ;  /* 0x0000000000037941 */ /* 0x000fea0003800000 */
.L_x_15123:
        /* <DEDUP_REMOVED lines=44> */
.L_x_15122:
[----:B------:R-:W-:Y:S05]  /*4570*/  BSYNC B2 ;  /* 0x0000000000027941 */ /* 0x000fea0003800000 */
.L_x_15121:
        /* <DEDUP_REMOVED lines=10> */
.L_x_15117:
[----:B------:R-:W-:Y:S05]  /*4620*/  BSYNC B1 ;  /* 0x0000000000017941 */ /* 0x000fea0003800000 */
.L_x_15116:
        /* <DEDUP_REMOVED lines=18> */
.L_x_15128:
[----:B------:R-:W-:Y:S02]  /*4750*/  MOV R71, R76 ;  /* 0x0000004c00477202 */ /* 0x000fe40000000f00 */
.L_x_15129:
[----:B------:R-:W-:Y:S05]  /*4760*/  BSYNC B2 ;  /* 0x0000000000027941 */ /* 0x000fea0003800000 */
.L_x_15127:
        /* <DEDUP_REMOVED lines=16> */
.L_x_15133:
[----:B------:R-:W-:Y:S05]  /*4870*/  BSYNC B3 ;  /* 0x0000000000037941 */ /* 0x000fea0003800000 */
.L_x_15132:
        /* <DEDUP_REMOVED lines=44> */
.L_x_15131:
[----:B------:R-:W-:Y:S05]  /*4b40*/  BSYNC B2 ;  /* 0x0000000000027941 */ /* 0x000fea0003800000 */
.L_x_15130:
        /* <DEDUP_REMOVED lines=10> */
.L_x_15126:
[----:B------:R-:W-:Y:S05]  /*4bf0*/  BSYNC B1 ;  /* 0x0000000000017941 */ /* 0x000fea0003800000 */
.L_x_15125:
        /* <DEDUP_REMOVED lines=18> */
.L_x_15137:
[----:B------:R-:W-:Y:S02]  /*4d20*/  MOV R91, R76 ;  /* 0x0000004c005b7202 */ /* 0x000fe40000000f00 */
.L_x_15138:
[----:B------:R-:W-:Y:S05]  /*4d30*/  BSYNC B2 ;  /* 0x0000000000027941 */ /* 0x000fea0003800000 */
.L_x_15136:
        /* <DEDUP_REMOVED lines=16> */
.L_x_15142:
[----:B------:R-:W-:Y:S05]  /*4e40*/  BSYNC B3 ;  /* 0x0000000000037941 */ /* 0x000fea0003800000 */
.L_x_15141:
        /* <DEDUP_REMOVED lines=44> */
.L_x_15140:
[----:B------:R-:W-:Y:S05]  /*5110*/  BSYNC B2 ;  /* 0x0000000000027941 */ /* 0x000fea0003800000 */
.L_x_15139:
        /* <DEDUP_REMOVED lines=10> */
.L_x_15135:
[----:B------:R-:W-:Y:S05]  /*51c0*/  BSYNC B1 ;  /* 0x0000000000017941 */ /* 0x000fea0003800000 */
.L_x_15134:
[-C--:B------:R-:W-:Y:S01]  /*51d0*/  IMAD.WIDE.U32 R96, R75, R90.reuse, c[0x0][0x188] ;  /* 0x000062004b607625 */ /* 0x080fe200078e005a */
[----:B------:R-:W-:Y:S01]  /*51e0*/  IADD3 R93, R73, 0x60, RZ ;  /* 0x00000060495d7810 */ /* 0x000fe20007ffe0ff */
[----:B------:R-:W-:Y:S01]  /*51f0*/  BSSY B1, `(.L_x_15143) ;  /* 0x000000f000017945 */ /* 0x000fe20003800000 */
[----:B------:R-:W-:Y:S02]  /*5200*/  IADD3 R92, R72, 0x60, RZ ;  /* 0x00000060485c7810 */ /* 0x000fe40007ffe0ff */
[----:B------:R0:W-:Y:S01]  /*5210*/  STG.E.128 [R96.64], R68 ;  /* 0x0000004460007986 */ /* 0x0001e2000c101d06 */
[----:B------:R-:W-:Y:S01]  /*5220*/  @P0 IMAD.WIDE.U32 R94, R93, R90, c[0x0][0x180] ;  /* 0x000060005d5e0625 */ /* 0x000fe200078e005a */
[----:B------:R-:W-:Y:S05]  /*5230*/  @!P2 BRA `(.L_x_15144) ;  /* 0x000000a00000a947 */ /* 0x000fea0003800000 */
[----:B------:R-:W-:Y:S01]  /*5240*/  IMAD.U32 R73, R85, 0x10000, RZ ;  /* 0x0001000055497824 */ /* 0x000fe200078e00ff */
[----:B------:R-:W-:Y:S02]  /*5250*/  LOP3.LUT R72, R86, 0xffff, RZ, 0xc0, !PT ;  /* 0x0000ffff56487812 */ /* 0x000fe400078ec0ff */
[----:B------:R-:W-:-:S02]  /*5260*/  LOP3.LUT R75, R84, 0xff, RZ, 0xc0, !PT ;  /* 0x000000ff544b7812 */ /* 0x000fc400078ec0ff */
[----:B------:R-:W-:-:S04]  /*5270*/  LOP3.LUT R73, R73, 0xff0000, RZ, 0xc0, !PT ;  /* 0x00ff000049497812 */ /* 0x000fc800078ec0ff */
[----:B------:R-:W-:Y:S02]  /*5280*/  LEA R72, R72, R73, 0x18 ;  /* 0x0000004948487211 */ /* 0x000fe400078ec0ff */
[----:B------:R-:W-:-:S03]  /*5290*/  LOP3.LUT R73, R83, 0xff, RZ, 0xc0, !PT ;  /* 0x000000ff53497812 */ /* 0x000fc600078ec0ff */
[----:B------:R-:W-:Y:S02]  /*52a0*/  IMAD R72, R75, 0x100, R72 ;  /* 0x000001004b487824 */ /* 0x000fe400078e0248 */
[----:B------:R-:W-:-:S04]  /*52b0*/  IMAD.WIDE.U32 R74, R74, R89, c[0x0][0x190] ;  /* 0x000064004a4a7625 */ /* 0x000fc800078e0059 */
[----:B------:R-:W-:-:S05]  /*52c0*/  IMAD.IADD R73, R72, 0x1, R73 ;  /* 0x0000000148497824 */ /* 0x000fca00078e0249 */
[----:B------:R1:W-:Y:S02]  /*52d0*/  STG.E [R74.64], R73 ;  /* 0x000000494a007986 */ /* 0x0003e4000c101906 */
.L_x_15144:
[----:B------:R-:W-:Y:S05]  /*52e0*/  BSYNC B1 ;  /* 0x0000000000017941 */ /* 0x000fea0003800000 */
.L_x_15143:
[----:B-1----:R-:W-:Y:S01]  /*52f0*/  @P2 IMAD.WIDE.U32 R74, R92, R90, c[0x0][0x170] ;  /* 0x00005c005c4a2625 */ /* 0x002fe200078e005a */
        /* <DEDUP_REMOVED lines=20> */
.L_x_15148:
[----:B------:R-:W-:Y:S02]  /*5440*/  IMAD.MOV.U32 R73, RZ, RZ, R76 ;  /* 0x000000ffff497224 */ /* 0x000fe400078e004c */
.L_x_15149:
[----:B------:R-:W-:Y:S05]  /*5450*/  BSYNC B2 ;  /* 0x0000000000027941 */ /* 0x000fea0003800000 */
.L_x_15147:
        /* <DEDUP_REMOVED lines=16> */
.L_x_15153:
[----:B------:R-:W-:Y:S05]  /*5560*/  BSYNC B3 ;  /* 0x0000000000037941 */ /* 0x000fea0003800000 */
.L_x_15152:
        /* <DEDUP_REMOVED lines=8> */
[----:B0-----:R-:W-:Y:S01]  /*55f0*/  IMAD.WIDE.U32 R96, R79, -0x2daee0ad, RZ ;  /* 0xd2511f534f607825 */ /* 0x001fe200078e00ff */
        /* <DEDUP_REMOVED lines=35> */
.L_x_15151:
[----:B------:R-:W-:Y:S05]  /*5830*/  BSYNC B2 ;  /* 0x0000000000027941 */ /* 0x000fea0003800000 */
.L_x_15150:
[----:B------:R-:W1:Y:S01]  /*5840*/  I2F.U32 R72, R73 ;  /* 0x0000004900487306 */ /* 0x000e620000201000 */
[----:B------:R-:W-:Y:S02]  /*5850*/  IMAD.MOV.U32 R75, RZ, RZ, 0x2f800000 ;  /* 0x2f800000ff4b7424 */ /* 0x000fe400078e00ff */
[----:B-----5:R-:W-:-:S04]  /*5860*/  FMUL.FTZ R74, R56, c[0x0][0x1ec] ;  /* 0x00007b00384a7a20 */ /* 0x020fc80000410000 */
[----:B------:R-:W-:Y:S02]  /*5870*/  FMUL.FTZ R74, R74, c[0x0][0x1e8] ;  /* 0x00007a004a4a7a20 */ /* 0x000fe40000410000 */
[----:B-1----:R-:W-:-:S05]  /*5880*/  FFMA.FTZ R72, R72, R75, 1.1641532182693481445e-10 ;  /* 0x2f00000048487423 */ /* 0x002fca000001004b */
[----:B------:R-:W-:-:S04]  /*5890*/  FSETP.GTU.FTZ.AND P1, PT, R72, c[0x0][0x1e4], PT ;  /* 0x0000790048007a0b */ /* 0x000fc80003f3c000 */
[----:B------:R-:W-:Y:S02]  /*58a0*/  FSEL R75, R74, RZ, !P1 ;  /* 0x000000ff4a4b7208 */ /* 0x000fe40004800000 */
[----:B------:R-:W-:-:S03]  /*58b0*/  SEL R83, RZ, 0x1, P1 ;  /* 0x00000001ff537807 */ /* 0x000fc60000800000 */
[----:B------:R-:W-:-:S04]  /*58c0*/  FMUL.FTZ R72, R48, R75 ;  /* 0x0000004b30487220 */ /* 0x000fc80000410000 */
[----:B------:R-:W-:Y:S02]  /*58d0*/  @P0 FADD.FTZ R72, R52, R72 ;  /* 0x0000004834480221 */ /* 0x000fe40000010000 */
.L_x_15146:
[----:B-1----:R-:W-:Y:S05]  /*58e0*/  BSYNC B1 ;  /* 0x0000000000017941 */ /* 0x002fea0003800000 */
.L_x_15145:
        /* <DEDUP_REMOVED lines=18> */
.L_x_15157:
[----:B------:R-:W-:Y:S02]  /*5a10*/  IMAD.MOV.U32 R74, RZ, RZ, R76 ;  /* 0x000000ffff4a7224 */ /* 0x000fe400078e004c */
.L_x_15158:
[----:B------:R-:W-:Y:S05]  /*5a20*/  BSYNC B2 ;  /* 0x0000000000027941 */ /* 0x000fea0003800000 */
.L_x_15156:
        /* <DEDUP_REMOVED lines=16> */
.L_x_15162:
[----:B------:R-:W-:Y:S05]  /*5b30*/  BSYNC B3 ;  /* 0x0000000000037941 */ /* 0x000fea0003800000 */
.L_x_15161:
[----:B------:R-:W-:Y:S01]  /*5b40*/  IMAD.HI.U32 R2, R78, -0x326172a9, RZ ;  /* 0xcd9e8d574e027827 */ /* 0x000fe200078e00ff */
[----:B------:R-:W-:-:S03]  /*5b50*/  LOP3.LUT R73, R73, UR5, R0, 0x96, !PT ;  /* 0x0000000549497c12 */ /* 0x000fc6000f8e9600 */
[----:B------:R-:W-:Y:S01]  /*5b60*/  IMAD R75, R78, -0x326172a9, RZ ;  /* 0xcd9e8d574e4b7824 */ /* 0x000fe200078e02ff */
[----:B------:R-:W-:Y:S01]  /*5b70*/  LOP3.LUT R2, R2, UR4, R3, 0x96, !PT ;  /* 0x0000000402027c12 */ /* 0x000fe2000f8e9603 */
[----:B0-----:R-:W-:-:S04]  /*5b80*/  IMAD.WIDE.U32 R96, R73, -0x326172a9, RZ ;  /* 0xcd9e8d5749607825 */ /* 0x001fc800078e00ff */
        /* <DEDUP_REMOVED lines=39> */
.L_x_15160:
[----:B------:R-:W-:Y:S05]  /*5e00*/  BSYNC B2 ;  /* 0x0000000000027941 */ /* 0x000fea0003800000 */
.L_x_15159:
[----:B------:R-:W1:Y:S01]  /*5e10*/  I2F.U32 R73, R74 ;  /* 0x0000004a00497306 */ /* 0x000e620000201000 */
[----:B------:R-:W-:Y:S02]  /*5e20*/  IMAD.MOV.U32 R84, RZ, RZ, 0x2f800000 ;  /* 0x2f800000ff547424 */ /* 0x000fe400078e00ff */
[----:B-----5:R-:W-:-:S04]  /*5e30*/  FMUL.FTZ R75, R57, c[0x0][0x1ec] ;  /* 0x00007b00394b7a20 */ /* 0x020fc80000410000 */
[----:B------:R-:W-:Y:S02]  /*5e40*/  FMUL.FTZ R75, R75, c[0x0][0x1e8] ;  /* 0x00007a004b4b7a20 */ /* 0x000fe40000410000 */
[----:B-1----:R-:W-:-:S05]  /*5e50*/  FFMA.FTZ R73, R73, R84, 1.1641532182693481445e-10 ;  /* 0x2f00000049497423 */ /* 0x002fca0000010054 */
[----:B------:R-:W-:-:S04]  /*5e60*/  FSETP.GTU.FTZ.AND P1, PT, R73, c[0x0][0x1e4], PT ;  /* 0x0000790049007a0b */ /* 0x000fc80003f3c000 */
[----:B0-----:R-:W-:Y:S02]  /*5e70*/  FSEL R96, R75, RZ, !P1 ;  /* 0x000000ff4b607208 */ /* 0x001fe40004800000 */
[----:B------:R-:W-:-:S03]  /*5e80*/  SEL R84, RZ, 0x1, P1 ;  /* 0x00000001ff547807 */ /* 0x000fc60000800000 */
[----:B------:R-:W-:-:S04]  /*5e90*/  FMUL.FTZ R73, R49, R96 ;  /* 0x0000006031497220 */ /* 0x000fc80000410000 */
[----:B------:R-:W-:Y:S02]  /*5ea0*/  @P0 FADD.FTZ R73, R53, R73 ;  /* 0x0000004935490221 */ /* 0x000fe40000010000 */
.L_x_15155:
[----:B------:R-:W-:Y:S05]  /*5eb0*/  BSYNC B1 ;  /* 0x0000000000017941 */ /* 0x000fea0003800000 */
.L_x_15154:
        /* <DEDUP_REMOVED lines=18> */
.L_x_15166:
[----:B------:R-:W-:Y:S02]  /*5fe0*/  IMAD.MOV.U32 R75, RZ, RZ, R76 ;  /* 0x000000ffff4b7224 */ /* 0x000fe400078e004c */
.L_x_15167:
[----:B------:R-:W-:Y:S05]  /*5ff0*/  BSYNC B2 ;  /* 0x0000000000027941 */ /* 0x000fea0003800000 */
.L_x_15165:
        /* <DEDUP_REMOVED lines=16> */
.L_x_15171:
[----:B------:R-:W-:Y:S05]  /*6100*/  BSYNC B3 ;  /* 0x0000000000037941 */ /* 0x000fea0003800000 */
.L_x_15170:
        /* <DEDUP_REMOVED lines=44> */
.L_x_15169:
[----:B------:R-:W-:Y:S05]  /*63d0*/  BSYNC B2 ;  /* 0x0000000000027941 */ /* 0x000fea0003800000 */
.L_x_15168:
[----:B------:R-:W1:Y:S01]  /*63e0*/  I2F.U32 R74, R75 ;  /* 0x0000004b004a7306 */ /* 0x000e620000201000 */
[----:B------:R-:W-:Y:S01]  /*63f0*/  HFMA2.MMA R85, -RZ, RZ, 0.1171875, 0 ;  /* 0x2f800000ff557435 */ /* 0x000fe200000001ff */
[----:B-----5:R-:W-:-:S04]  /*6400*/  FMUL.FTZ R91, R58, c[0x0][0x1ec] ;  /* 0x00007b003a5b7a20 */ /* 0x020fc80000410000 */
[----:B------:R-:W-:-:S05]  /*6410*/  FMUL.FTZ R91, R91, c[0x0][0x1e8] ;  /* 0x00007a005b5b7a20 */ /* 0x000fca0000410000 */
[----:B-1----:R-:W-:-:S05]  /*6420*/  FFMA.FTZ R74, R74, R85, 1.1641532182693481445e-10 ;  /* 0x2f0000004a4a7423 */ /* 0x002fca0000010055 */
[----:B------:R-:W-:-:S04]  /*6430*/  FSETP.GTU.FTZ.AND P1, PT, R74, c[0x0][0x1e4], PT ;  /* 0x000079004a007a0b */ /* 0x000fc80003f3c000 */
[----:B------:R-:W-:Y:S02]  /*6440*/  FSEL R91, R91, RZ, !P1 ;  /* 0x000000ff5b5b7208 */ /* 0x000fe40004800000 */
[----:B------:R-:W-:-:S03]  /*6450*/  SEL R85, RZ, 0x1, P1 ;  /* 0x00000001ff557807 */ /* 0x000fc60000800000 */
[----:B------:R-:W-:-:S04]  /*6460*/  FMUL.FTZ R74, R50, R91 ;  /* 0x0000005b324a7220 */ /* 0x000fc80000410000 */
[----:B------:R-:W-:Y:S02]  /*6470*/  @P0 FADD.FTZ R74, R54, R74 ;  /* 0x0000004a364a0221 */ /* 0x000fe40000010000 */
.L_x_15164:
[----:B------:R-:W-:Y:S05]  /*6480*/  BSYNC B1 ;  /* 0x0000000000017941 */ /* 0x000fea0003800000 */
.L_x_15163:
        /* <DEDUP_REMOVED lines=18> */
.L_x_15175:
[----:B------:R-:W-:Y:S02]  /*65b0*/  IMAD.MOV.U32 R94, RZ, RZ, R76 ;  /* 0x000000ffff5e7224 */ /* 0x000fe400078e004c */
.L_x_15176:
[----:B------:R-:W-:Y:S05]  /*65c0*/  BSYNC B2 ;  /* 0x0000000000027941 */ /* 0x000fea0003800000 */
.L_x_15174:
        /* <DEDUP_REMOVED lines=16> */
.L_x_15180:
[----:B------:R-:W-:Y:S05]  /*66d0*/  BSYNC B3 ;  /* 0x0000000000037941 */ /* 0x000fea0003800000 */
.L_x_15179:
[----:B------:R-:W-:Y:S01]  /*66e0*/  IMAD.HI.U32 R2, R78, -0x326172a9, RZ ;  /* 0xcd9e8d574e027827 */ /* 0x000fe200078e00ff */
[----:B------:R-:W-:-:S03]  /*66f0*/  LOP3.LUT R75, R75, UR5, R0, 0x96, !PT ;  /* 0x000000054b4b7c12 */ /* 0x000fc6000f8e9600 */
[----:B------:R-:W-:Y:S01]  /*6700*/  IMAD R79, R78, -0x326172a9, RZ ;  /* 0xcd9e8d574e4f7824 */ /* 0x000fe200078e02ff */
[----:B------:R-:W-:Y:S01]  /*6710*/  LOP3.LUT R2, R2, UR4, R3, 0x96, !PT ;  /* 0x0000000402027c12 */ /* 0x000fe2000f8e9603 */
[----:B------:R-:W-:-:S04]  /*6720*/  IMAD.WIDE.U32 R98, R75, -0x326172a9, RZ ;  /* 0xcd9e8d574b627825 */ /* 0x000fc800078e00ff */
[----:B------:R-:W-:Y:S01]  /*6730*/  IMAD R75, R77, -0x2daee0ad, RZ ;  /* 0xd2511f534d4b7824 */ /* 0x000fe200078e02ff */
[----:B------:R-:W-:Y:S01]  /*6740*/  LOP3.LUT R79, R99, UR9, R79, 0x96, !PT ;  /* 0x00000009634f7c12 */ /* 0x000fe2000f8e964f */
[----:B0-----:R-:W-:-:S04]  /*6750*/  IMAD.WIDE.U32 R96, R2, -0x2daee0ad, RZ ;  /* 0xd2511f5302607825 */ /* 0x001fc800078e00ff */
        /* <DEDUP_REMOVED lines=36> */
.L_x_15178:
[----:B------:R-:W-:Y:S05]  /*69a0*/  BSYNC B2 ;  /* 0x0000000000027941 */ /* 0x000fea0003800000 */
.L_x_15177:
[----:B------:R-:W1:Y:S01]  /*69b0*/  I2F.U32 R75, R94 ;  /* 0x0000005e004b7306 */ /* 0x000e620000201000 */
[----:B------:R-:W-:Y:S01]  /*69c0*/  HFMA2.MMA R86, -RZ, RZ, 0.1171875, 0 ;  /* 0x2f800000ff567435 */ /* 0x000fe200000001ff */
[----:B-----5:R-:W-:-:S04]  /*69d0*/  FMUL.FTZ R95, R59, c[0x0][0x1ec] ;  /* 0x00007b003b5f7a20 */ /* 0x020fc80000410000 */
[----:B------:R-:W-:-:S05]  /*69e0*/  FMUL.FTZ R95, R95, c[0x0][0x1e8] ;  /* 0x00007a005f5f7a20 */ /* 0x000fca0000410000 */
[----:B-1----:R-:W-:-:S05]  /*69f0*/  FFMA.FTZ R75, R75, R86, 1.1641532182693481445e-10 ;  /* 0x2f0000004b4b7423 */ /* 0x002fca0000010056 */
[----:B------:R-:W-:-:S04]  /*6a00*/  FSETP.GTU.FTZ.AND P1, PT, R75, c[0x0][0x1e4], PT ;  /* 0x000079004b007a0b */ /* 0x000fc80003f3c000 */
[----:B0-----:R-:W-:Y:S02]  /*6a10*/  FSEL R96, R95, RZ, !P1 ;  /* 0x000000ff5f607208 */ /* 0x001fe40004800000 */
[----:B------:R-:W-:-:S03]  /*6a20*/  SEL R86, RZ, 0x1, P1 ;  /* 0x00000001ff567807 */ /* 0x000fc60000800000 */
[----:B------:R-:W-:-:S04]  /*6a30*/  FMUL.FTZ R75, R51, R96 ;  /* 0x00000060334b7220 */ /* 0x000fc80000410000 */
[----:B------:R-:W-:Y:S02]  /*6a40*/  @P0 FADD.FTZ R75, R55, R75 ;  /* 0x0000004b374b0221 */ /* 0x000fe40000010000 */
.L_x_15173:
[----:B------:R-:W-:Y:S05]  /*6a50*/  BSYNC B1 ;  /* 0x0000000000017941 */ /* 0x000fea0003800000 */
.L_x_15172:
        /* <DEDUP_REMOVED lines=12> */
[----:B0-----:R-:W-:Y:S02]  /*6b20*/  FADD.FTZ R96, R95, R70 ;  /* 0x000000465f607221 */ /* 0x001fe40000010000 */
        /* <DEDUP_REMOVED lines=14> */
[----:B------:R-:W-:-:S03]  /*6c10*/  IMAD.WIDE.U32 R92, R92, R89, c[0x0][0x190] ;  /* 0x000064005c5c7625 */ /* 0x000fc600078e0059 */
[----:B------:R-:W-:-:S05]  /*6c20*/  IADD3 R95, R96, R95, RZ ;  /* 0x0000005f605f7210 */ /* 0x000fca0007ffe0ff */
[----:B------:R0:W-:Y:S02]  /*6c30*/  STG.E [R92.64], R95 ;  /* 0x0000005f5c007986 */ /* 0x0001e4000c101906 */
.L_x_15182:
[----:B------:R-:W-:Y:S05]  /*6c40*/  BSYNC B1 ;  /* 0x0000000000017941 */ /* 0x000fea0003800000 */
.L_x_15181:
[----:B------:R-:W-:Y:S01]  /*6c50*/  FADD.FTZ R96, R90, R75 ;  /* 0x0000004b5a607221 */ /* 0x000fe20000010000 */
[----:B------:R-:W-:Y:S05]  /*6c60*/  BRA.DIV ~URZ, `(.L_x_15183) ;  /* 0x000009027f007947 */ /* 0x000fea000b800000 */
[----:B------:R1:W2:Y:S02]  /*6c70*/  SHFL.BFLY PT, R89, R96, 0x1, 0x1f ;  /* 0x0c201f0060597f89 */ /* 0x0002a400000e0000 */
.L_x_15189:
[----:B-12---:R-:W-:Y:S01]  /*6c80*/  FADD.FTZ R96, R96, R89 ;  /* 0x0000005960607221 */ /* 0x006fe20000010000 */
[----:B------:R-:W-:Y:S05]  /*6c90*/  BRA.DIV ~URZ, `(.L_x_15184) ;  /* 0x000009427f007947 */ /* 0x000fea000b800000 */
[----:B------:R-:W1:Y:S02]  /*6ca0*/  SHFL.BFLY PT, R89, R96, 0x2, 0x1f ;  /* 0x0c401f0060597f89 */ /* 0x000e6400000e0000 */
[----:B-1----:R-:W-:-:S05]  /*6cb0*/  FADD.FTZ R90, R96, R89 ;  /* 0x00000059605a7221 */ /* 0x002fca0000010000 */
[----:B------:R-:W1:Y:S02]  /*6cc0*/  SHFL.BFLY PT, R89, R90, 0x4, 0x1f ;  /* 0x0c801f005a597f89 */ /* 0x000e6400000e0000 */
[----:B01----:R-:W-:-:S05]  /*6cd0*/  FADD.FTZ R92, R90, R89 ;  /* 0x000000595a5c7221 */ /* 0x003fca0000010000 */
        /* <DEDUP_REMOVED lines=46> */
.L_x_15190:
[----:B------:R-:W-:Y:S01]  /*6fc0*/  FMUL.FTZ R90, R89, R89 ;  /* 0x00000059595a7220 */ /* 0x000fe20000410000 */
[----:B------:R-:W-:Y:S01]  /*6fd0*/  ISETP.NE.AND P0, PT, RZ, UR8, PT ;  /* 0x00000008ff007c0c */ /* 0x000fe2000bf05270 */
[----:B------:R-:W-:Y:S01]  /*6fe0*/  IMAD.MOV.U32 R92, RZ, RZ, c[0x0][0x1e0] ;  /* 0x00007800ff5c7624 */ /* 0x000fe200078e00ff */
[----:B------:R-:W-:Y:S01]  /*6ff0*/  @!P1 LEA R94, P3, R82, c[0x0][0x1a8], 0x2 ;  /* 0x00006a00525e9a11 */ /* 0x000fe200078610ff */
[----:B-1----:R-:W-:Y:S01]  /*7000*/  FADD.FTZ R97, R97, R96 ;  /* 0x0000006061617221 */ /* 0x002fe20000010000 */
[----:B------:R-:W-:Y:S01]  /*7010*/  FSEL R93, R90, RZ, P0 ;  /* 0x000000ff5a5d7208 */ /* 0x000fe20000000000 */
[----:B------:R-:W-:Y:S01]  /*7020*/  BSSY B1, `(.L_x_15185) ;  /* 0x000004d000017945 */ /* 0x000fe20003800000 */
[C---:B------:R-:W-:Y:S01]  /*7030*/  @!P1 LEA.HI.X R95, R82.reuse, c[0x0][0x1ac], R87, 0x2, P3 ;  /* 0x00006b00525f9a11 */ /* 0x040fe200018f1457 */
[----:B------:R-:W-:Y:S01]  /*7040*/  FFMA.FTZ R90, R97, R92, c[0x0][0x228] ;  /* 0x00008a00615a7623 */ /* 0x000fe2000001005c */
[----:B------:R-:W-:-:S03]  /*7050*/  @!P1 LEA R92, P2, R82, c[0x0][0x1a0], 0x2 ;  /* 0x00006800525c9a11 */ /* 0x000fc600078410ff */
[----:B------:R-:W-:Y:S01]  /*7060*/  FADD.FTZ R90, R90, R93 ;  /* 0x0000005d5a5a7221 */ /* 0x000fe20000010000 */
[----:B------:R-:W-:-:S05]  /*7070*/  @!P1 LEA.HI.X R93, R82, c[0x0][0x1a4], R87, 0x2, P2 ;  /* 0x00006900525d9a11 */ /* 0x000fca00010f1457 */
[----:B------:R-:W1:Y:S01]  /*7080*/  MUFU.RSQ R90, R90 ;  /* 0x0000005a005a7308 */ /* 0x000e620000001400 */
[----:B------:R2:W-:Y:S04]  /*7090*/  @!P1 STG.E [R92.64], R89 ;  /* 0x000000595c009986 */ /* 0x0005e8000c101906 */
[----:B-1----:R2:W-:Y:S01]  /*70a0*/  @!P1 STG.E [R94.64], R90 ;  /* 0x0000005a5e009986 */ /* 0x0025e2000c101906 */
[----:B------:R-:W-:-:S13]  /*70b0*/  ISETP.GE.AND P1, PT, R88, 0x1, PT ;  /* 0x000000015800780c */ /* 0x000fda0003f26270 */
[----:B------:R-:W-:Y:S05]  /*70c0*/  @!P1 BRA `(.L_x_15186) ;  /* 0x0000042000009947 */ /* 0x000fea0003800000 */
[----:B--2---:R-:W-:Y:S02]  /*70d0*/  FSEL R89, R89, RZ, !P0 ;  /* 0x000000ff59597208 */ /* 0x004fe40004000000 */
[----:B------:R-:W-:Y:S02]  /*70e0*/  IADD3 R88, R88, -0x1, RZ ;  /* 0xffffffff58587810 */ /* 0x000fe40007ffe0ff */
[----:B------:R-:W-:Y:S01]  /*70f0*/  MOV R107, 0x10 ;  /* 0x00000010006b7802 */ /* 0x000fe20000000f00 */
[C---:B------:R-:W-:Y:S02]  /*7100*/  FADD.FTZ R61, -R89.reuse, R61 ;  /* 0x0000003d593d7221 */ /* 0x040fe40000010100 */
[----:B------:R-:W-:Y:S02]  /*7110*/  IMAD R88, R88, c[0x0][0x168], RZ ;  /* 0x00005a0058587a24 */ /* 0x000fe400078e02ff */
[C---:B------:R-:W-:Y:S02]  /*7120*/  FADD.FTZ R87, -R89.reuse, R60 ;  /* 0x0000003c59577221 */ /* 0x040fe40000010100 */
[----:B------:R-:W-:Y:S01]  /*7130*/  FMUL.FTZ R60, R90, R61 ;  /* 0x0000003d5a3c7220 */ /* 0x000fe20000410000 */
[----:B------:R-:W-:Y:S01]  /*7140*/  SHF.R.S32.HI R61, RZ, 0x1f, R88 ;  /* 0x0000001fff3d7819 */ /* 0x000fe20000011458 */
[----:B------:R-:W-:-:S02]  /*7150*/  FADD.FTZ R63, -R89, R63 ;  /* 0x0000003f593f7221 */ /* 0x000fc40000010100 */
[----:B------:R-:W-:Y:S01]  /*7160*/  FADD.FTZ R93, -R89, R62 ;  /* 0x0000003e595d7221 */ /* 0x000fe20000010100 */
[----:B------:R-:W-:Y:S01]  /*7170*/  LEA.HI R88, R61, R88, RZ, 0x2 ;  /* 0x000000583d587211 */ /* 0x000fe200078f10ff */
[C---:B------:R-:W-:Y:S02]  /*7180*/  FADD.FTZ R65, -R89.reuse, R65 ;  /* 0x0000004159417221 */ /* 0x040fe40000010100 */
[C---:B------:R-:W-:Y:S01]  /*7190*/  FADD.FTZ R67, -R89.reuse, R67 ;  /* 0x0000004359437221 */ /* 0x040fe20000010100 */
[----:B------:R-:W-:Y:S01]  /*71a0*/  LEA.HI.SX32 R88, R88, R81, 0x1e ;  /* 0x0000005158587211 */ /* 0x000fe200078ff2ff */
[C---:B------:R-:W-:Y:S02]  /*71b0*/  FADD.FTZ R95, -R89.reuse, R64 ;  /* 0x00000040595f7221 */ /* 0x040fe40000010100 */
[C---:B------:R-:W-:Y:S01]  /*71c0*/  FADD.FTZ R97, -R89.reuse, R66 ;  /* 0x0000004259617221 */ /* 0x040fe20000010100 */
[C---:B------:R-:W-:Y:S01]  /*71d0*/  IADD3 R92, R88.reuse, 0x20, RZ ;  /* 0x00000020585c7810 */ /* 0x040fe20007ffe0ff */
[C---:B------:R-:W-:Y:S01]  /*71e0*/  FADD.FTZ R69, -R89.reuse, R69 ;  /* 0x0000004559457221 */ /* 0x040fe20000010100 */
[C---:B------:R-:W-:Y:S01]  /*71f0*/  IADD3 R94, R88.reuse, 0x40, RZ ;  /* 0x00000040585e7810 */ /* 0x040fe20007ffe0ff */
[C---:B------:R-:W-:Y:S01]  /*7200*/  FADD.FTZ R71, -R89.reuse, R71 ;  /* 0x0000004759477221 */ /* 0x040fe20000010100 */
[----:B0-----:R-:W-:Y:S01]  /*7210*/  IADD3 R96, R88, 0x60, RZ ;  /* 0x0000006058607810 */ /* 0x001fe20007ffe0ff */
        /* <DEDUP_REMOVED lines=39> */
[----:B------:R-:W-:Y:S01]  /*7490*/  FFMA.FTZ R75, R35, R90, R19 ;  /* 0x0000005a234b7223 */ /* 0x000fe20000010013 */
[----:B------:R0:W-:Y:S01]  /*74a0*/  STG.E.128 [R94.64], R68 ;  /* 0x000000445e007986 */ /* 0x0001e2000c101d06 */
[----:B------:R-:W-:Y:S02]  /*74b0*/  FFMA.FTZ R74, R34, R105, R18 ;  /* 0x00000069224a7223 */ /* 0x000fe40000010012 */
[----:B------:R-:W-:Y:S02]  /*74c0*/  FFMA.FTZ R72, R32, R103, R16 ;  /* 0x0000006720487223 */ /* 0x000fe40000010010 */
[----:B------:R-:W-:-:S05]  /*74d0*/  IMAD.WIDE.U32 R96, R96, R107, c[0x0][0x208] ;  /* 0x0000820060607625 */ /* 0x000fca00078e006b */
[----:B------:R0:W-:Y:S02]  /*74e0*/  STG.E.128 [R96.64], R72 ;  /* 0x0000004860007986 */ /* 0x0001e4000c101d06 */
.L_x_15186:
[----:B--2---:R-:W-:Y:S05]  /*74f0*/  BSYNC B1 ;  /* 0x0000000000017941 */ /* 0x004fea0003800000 */
.L_x_15185:
[----:B0-----:R-:W-:-:S05]  /*7500*/  IMAD.MOV.U32 R61, RZ, RZ, c[0x0][0x160] ;  /* 0x00005800ff3d7624 */ /* 0x001fca00078e00ff */
[----:B------:R-:W-:-:S04]  /*7510*/  LEA R82, R61, R82, 0x2 ;  /* 0x000000523d527211 */ /* 0x000fc800078e10ff */
[----:B------:R-:W-:-:S13]  /*7520*/  ISETP.GE.AND P0, PT, R82, c[0x0][0x164], PT ;  /* 0x0000590052007a0c */ /* 0x000fda0003f06270 */
[----:B-----5:R-:W-:Y:S01]  /*7530*/  @P0 CALL.REL.NOINC `(.L_x_15187) ;  /* 0x0000001000000944 */ /* 0x020fe20003c00000 */
[----:B------:R-:W-:Y:S05]  /*7540*/  BRA `(.L_x_15188) ;  /* 0xffff927000007947 */ /* 0x000fea000383ffff */
.L_x_15187:
[----:B------:R-:W-:Y:S05]  /*7550*/  BSYNC B0 ;  /* 0x0000000000007941 */ /* 0x000fea0003800000 */
.L_x_15030:
[----:B------:R-:W-:Y:S05]  /*7560*/  EXIT ;  /* 0x000000000000794d */ /* 0x000fea0003800000 */
.L_x_15183:
[----:B------:R-:W-:Y:S01]  /*7570*/  HFMA2.MMA R90, -RZ, RZ, 0, 1.847743988037109375e-06 ;  /* 0x0000001fff5a7435 */ /* 0x000fe200000001ff */
[----:B------:R-:W-:Y:S01]  /*7580*/  IMAD.MOV.U32 R97, RZ, RZ, 0x1 ;  /* 0x00000001ff617424 */ /* 0x000fe200078e00ff */
[----:B0-----:R-:W-:Y:S01]  /*7590*/  MOV R92, 0x75c0 ;  /* 0x000075c0005c7802 */ /* 0x001fe20000000f00 */
[----:B------:R-:W-:-:S03]  /*75a0*/  IMAD.MOV.U32 R95, RZ, RZ, -0x1 ;  /* 0xffffffffff5f7424 */ /* 0x000fc600078e00ff */
[----:B-----5:R-:W-:Y:S05]  /*75b0*/  CALL.REL.NOINC `($__internal_159_$__cuda_sm70_shflsync_bfly_p) ;  /* 0x0000059000007944 */ /* 0x020fea0003c00000 */
[----:B-1----:R-:W-:Y:S01]  /*75c0*/  MOV R89, R97 ;  /* 0x0000006100597202 */ /* 0x002fe20000000f00 */
[----:B0-----:R-:W-:Y:S05]  /*75d0*/  BRA `(.L_x_15189) ;  /* 0xfffff6a000007947 */ /* 0x001fea000383ffff */
.L_x_15184:
[----:B------:R-:W-:Y:S01]  /*75e0*/  HFMA2.MMA R90, -RZ, RZ, 0, 1.847743988037109375e-06 ;  /* 0x0000001fff5a7435 */ /* 0x000fe200000001ff */
[----:B------:R-:W-:Y:S01]  /*75f0*/  IMAD.MOV.U32 R97, RZ, RZ, 0x2 ;  /* 0x00000002ff617424 */ /* 0x000fe200078e00ff */
[----:B0-----:R-:W-:Y:S01]  /*7600*/  MOV R92, 0x7630 ;  /* 0x00007630005c7802 */ /* 0x001fe20000000f00 */
[----:B------:R-:W-:-:S03]  /*7610*/  IMAD.MOV.U32 R95, RZ, RZ, -0x1 ;  /* 0xffffffffff5f7424 */ /* 0x000fc600078e00ff */
[----:B-----5:R-:W-:Y:S05]  /*7620*/  CALL.REL.NOINC `($__internal_159_$__cuda_sm70_shflsync_bfly_p) ;  /* 0x0000052000007944 */ /* 0x020fea0003c00000 */
[----:B01----:R-:W-:Y:S01]  /*7630*/  FADD.FTZ R96, R96, R97 ;  /* 0x0000006160607221 */ /* 0x003fe20000010000 */
[----:B------:R-:W-:Y:S01]  /*7640*/  MOV R97, 0x4 ;  /* 0x0000000400617802 */ /* 0x000fe20000000f00 */
[----:B------:R-:W-:Y:S01]  /*7650*/  IMAD.MOV.U32 R90, RZ, RZ, 0x1f ;  /* 0x0000001fff5a7424 */ /* 0x000fe200078e00ff */
[----:B------:R-:W-:-:S02]  /*7660*/  MOV R95, 0xffffffff ;  /* 0xffffffff005f7802 */ /* 0x000fc40000000f00 */
[----:B------:R-:W-:Y:S02]  /*7670*/  MOV R92, 0x7690 ;  /* 0x00007690005c7802 */ /* 0x000fe40000000f00 */
[----:B------:R-:W-:Y:S05]  /*7680*/  CALL.REL.NOINC `($__internal_159_$__cuda_sm70_shflsync_bfly_p) ;  /* 0x000004c000007944 */ /* 0x000fea0003c00000 */
[----:B0-----:R-:W-:Y:S01]  /*7690*/  HFMA2.MMA R90, -RZ, RZ, 0, 1.847743988037109375e-06 ;  /* 0x0000001fff5a7435 */ /* 0x001fe200000001ff */
[----:B-1----:R-:W-:Y:S01]  /*76a0*/  FADD.FTZ R96, R96, R97 ;  /* 0x0000006160607221 */ /* 0x002fe20000010000 */
[----:B------:R-:W-:Y:S01]  /*76b0*/  MOV R92, 0x76f0 ;  /* 0x000076f0005c7802 */ /* 0x000fe20000000f00 */
[----:B------:R-:W-:Y:S02]  /*76c0*/  IMAD.MOV.U32 R97, RZ, RZ, 0x8 ;  /* 0x00000008ff617424 */ /* 0x000fe400078e00ff */
[----:B------:R-:W-:Y:S02]  /*76d0*/  IMAD.MOV.U32 R95, RZ, RZ, -0x1 ;  /* 0xffffffffff5f7424 */ /* 0x000fe400078e00ff */
[----:B------:R-:W-:Y:S05]  /*76e0*/  CALL.REL.NOINC `($__internal_159_$__cuda_sm70_shflsync_bfly_p) ;  /* 0x0000046000007944 */ /* 0x000fea0003c00000 */
[----:B01----:R-:W-:Y:S01]  /*76f0*/  FADD.FTZ R96, R96, R97 ;  /* 0x0000006160607221 */ /* 0x003fe20000010000 */
[----:B------:R-:W-:Y:S01]  /*7700*/  MOV R97, 0x10 ;  /* 0x0000001000617802 */ /* 0x000fe20000000f00 */
[----:B------:R-:W-:Y:S01]  /*7710*/  IMAD.MOV.U32 R90, RZ, RZ, 0x1f ;  /* 0x0000001fff5a7424 */ /* 0x000fe200078e00ff */
[----:B------:R-:W-:Y:S02]  /*7720*/  MOV R95, 0xffffffff ;  /* 0xffffffff005f7802 */ /* 0x000fe40000000f00 */
[----:B------:R-:W-:-:S02]  /*7730*/  MOV R92, 0x7750 ;  /* 0x00007750005c7802 */ /* 0x000fc40000000f00 */
[----:B------:R-:W-:Y:S05]  /*7740*/  CALL.REL.NOINC `($__internal_159_$__cuda_sm70_shflsync_bfly_p) ;  /* 0x0000040000007944 */ /* 0x000fea0003c00000 */
[----:B-1----:R-:W-:Y:S01]  /*7750*/  FADD.FTZ R89, R96, R97 ;  /* 0x0000006160597221 */ /* 0x002fe20000010000 */
[----:B------:R-:W-:Y:S01]  /*7760*/  MOV R92, 0x79c0 ;  /* 0x000079c0005c7802 */ /* 0x000fe20000000f00 */
[----:B------:R-:W-:-:S02]  /*7770*/  IMAD.MOV.U32 R97, RZ, RZ, 0x1 ;  /* 0x00000001ff617424 */ /* 0x000fc400078e00ff */
[----:B------:R-:W-:-:S04]  /*7780*/  FMUL.FTZ R89, R89, c[0x0][0x1e0] ;  /* 0x0000780059597a20 */ /* 0x000fc80000410000 */
[C---:B0-----:R-:W-:Y:S02]  /*7790*/  FADD.FTZ R90, -R89.reuse, R60 ;  /* 0x0000003c595a7221 */ /* 0x041fe40000010100 */
        /* <DEDUP_REMOVED lines=32> */
[----:B------:R-:W-:-:S06]  /*79a0*/  HFMA2.MMA R90, -RZ, RZ, 0, 1.847743988037109375e-06 ;  /* 0x0000001fff5a7435 */ /* 0x000fcc00000001ff */
[----:B------:R-:W-:Y:S05]  /*79b0*/  CALL.REL.NOINC `($__internal_159_$__cuda_sm70_shflsync_bfly_p) ;  /* 0x0000019000007944 */ /* 0x000fea0003c00000 */
[----:B01----:R-:W-:Y:S01]  /*79c0*/  FADD.FTZ R96, R96, R97 ;  /* 0x0000006160607221 */ /* 0x003fe20000010000 */
[----:B------:R-:W-:Y:S01]  /*79d0*/  MOV R97, 0x2 ;  /* 0x0000000200617802 */ /* 0x000fe20000000f00 */
[----:B------:R-:W-:Y:S01]  /*79e0*/  IMAD.MOV.U32 R90, RZ, RZ, 0x1f ;  /* 0x0000001fff5a7424 */ /* 0x000fe200078e00ff */
[----:B------:R-:W-:Y:S02]  /*79f0*/  MOV R95, 0xffffffff ;  /* 0xffffffff005f7802 */ /* 0x000fe40000000f00 */
[----:B------:R-:W-:-:S02]  /*7a00*/  MOV R92, 0x7a20 ;  /* 0x00007a20005c7802 */ /* 0x000fc40000000f00 */
[----:B------:R-:W-:Y:S05]  /*7a10*/  CALL.REL.NOINC `($__internal_159_$__cuda_sm70_shflsync_bfly_p) ;  /* 0x0000013000007944 */ /* 0x000fea0003c00000 */
[----:B0-----:R-:W-:Y:S01]  /*7a20*/  HFMA2.MMA R90, -RZ, RZ, 0, 1.847743988037109375e-06 ;  /* 0x0000001fff5a7435 */ /* 0x001fe200000001ff */
[----:B-1----:R-:W-:Y:S01]  /*7a30*/  FADD.FTZ R96, R96, R97 ;  /* 0x0000006160607221 */ /* 0x002fe20000010000 */
[----:B------:R-:W-:Y:S01]  /*7a40*/  MOV R92, 0x7a80 ;  /* 0x00007a80005c7802 */ /* 0x000fe20000000f00 */
[----:B------:R-:W-:-:S02]  /*7a50*/  IMAD.MOV.U32 R97, RZ, RZ, 0x4 ;  /* 0x00000004ff617424 */ /* 0x000fc400078e00ff */
[----:B------:R-:W-:Y:S02]  /*7a60*/  IMAD.MOV.U32 R95, RZ, RZ, -0x1 ;  /* 0xffffffffff5f7424 */ /* 0x000fe400078e00ff */
[----:B------:R-:W-:Y:S05]  /*7a70*/  CALL.REL.NOINC `($__internal_159_$__cuda_sm70_shflsync_bfly_p) ;  /* 0x000000d000007944 */ /* 0x000fea0003c00000 */
[----:B01----:R-:W-:Y:S01]  /*7a80*/  FADD.FTZ R96, R96, R97 ;  /* 0x0000006160607221 */ /* 0x003fe20000010000 */
[----:B------:R-:W-:Y:S01]  /*7a90*/  MOV R97, 0x8 ;  /* 0x0000000800617802 */ /* 0x000fe20000000f00 */
[----:B------:R-:W-:Y:S01]  /*7aa0*/  IMAD.MOV.U32 R90, RZ, RZ, 0x1f ;  /* 0x0000001fff5a7424 */ /* 0x000fe200078e00ff */
[----:B------:R-:W-:Y:S02]  /*7ab0*/  MOV R95, 0xffffffff ;  /* 0xffffffff005f7802 */ /* 0x000fe40000000f00 */
[----:B------:R-:W-:Y:S02]  /*7ac0*/  MOV R92, 0x7ae0 ;  /* 0x00007ae0005c7802 */ /* 0x000fe40000000f00 */
[----:B------:R-:W-:Y:S05]  /*7ad0*/  CALL.REL.NOINC `($__internal_159_$__cuda_sm70_shflsync_bfly_p) ;  /* 0x0000007000007944 */ /* 0x000fea0003c00000 */
[----:B0-----:R-:W-:Y:S01]  /*7ae0*/  HFMA2.MMA R90, -RZ, RZ, 0, 1.847743988037109375e-06 ;  /* 0x0000001fff5a7435 */ /* 0x001fe200000001ff */
[----:B-1----:R-:W-:Y:S01]  /*7af0*/  FADD.FTZ R96, R96, R97 ;  /* 0x0000006160607221 */ /* 0x002fe20000010000 */
[----:B------:R-:W-:Y:S01]  /*7b00*/  MOV R92, 0x7b40 ;  /* 0x00007b40005c7802 */ /* 0x000fe20000000f00 */
[----:B------:R-:W-:Y:S02]  /*7b10*/  IMAD.MOV.U32 R97, RZ, RZ, 0x10 ;  /* 0x00000010ff617424 */ /* 0x000fe400078e00ff */
[----:B------:R-:W-:-:S02]  /*7b20*/  IMAD.MOV.U32 R95, RZ, RZ, -0x1 ;  /* 0xffffffffff5f7424 */ /* 0x000fc400078e00ff */
[----:B------:R-:W-:Y:S05]  /*7b30*/  CALL.REL.NOINC `($__internal_159_$__cuda_sm70_shflsync_bfly_p) ;  /* 0x0000001000007944 */ /* 0x000fea0003c00000 */
[----:B01----:R-:W-:Y:S05]  /*7b40*/  BRA `(.L_x_15190) ;  /* 0xfffff47000007947 */ /* 0x003fea000383ffff */
        .weak           $__internal_159_$__cuda_sm70_shflsync_bfly_p
        .type           $__internal_159_$__cuda_sm70_shflsync_bfly_p,@function
        .size           $__internal_159_$__cuda_sm70_shflsync_bfly_p,(.L_x_15351 - $__internal_159_$__cuda_sm70_shflsync_bfly_p)
$__internal_159_$__cuda_sm70_shflsync_bfly_p:
[----:B------:R-:W-:Y:S01]  /*7b50*/  MOV R93, 0x0 ;  /* 0x00000000005d7802 */ /* 0x000fe20000000f00 */
[----:B------:R-:W-:Y:S04]  /*7b60*/  WARPSYNC R95 ;  /* 0x0000005f00007348 */ /* 0x000fe80003800000 */
[----:B------:R0:W1:Y:S01]  /*7b70*/  SHFL.BFLY PT, R97, R96, R97, R90 ;  /* 0x0c00006160617389 */ /* 0x00006200000e005a */
[----:B------:R-:W-:Y:S05]  /*7b80*/  RET.REL.NODEC R92 `(_ZN10layer_norm13ln_fwd_kernelINS_13Kernel_traitsIfffffjLj512ELj1ELj4ELj1ELj16ENS_18Kernel_traits_baseILj512EfffffjLj128EEEEELb1ELb1ELb1ELb1EEEvNS_9FwdParamsE) ;  /* 0xffff84705c007950 */ /* 0x000fea0003c3ffff */
.L_x_15191:
        /* <DEDUP_REMOVED lines=15> */
.L_x_15351:


//--------------------- .nv.global.init           --------------------------
	.section	.nv.global.init,"aw",@progbits
	.align	4
.nv.global.init:
	.type		mrg32k3aM1SubSeq,@object
	.size		mrg32k3aM1SubSeq,(mrg32k3aM2SubSeq - mrg32k3aM1SubSeq)
mrg32k3aM1SubSeq:
        /*0000*/ 	.byte	0x0b, 0xcc, 0xee, 0x04, 0x73, 0x29, 0x8b, 0x6f, 0xf6, 0x53, 0x03, 0xf6, 0x23, 0xf6, 0xea, 0xda
        /* <DEDUP_REMOVED lines=125> */
	.type		mrg32k3aM2SubSeq,@object
	.size		mrg32k3aM2SubSeq,(mrg32k3aM1 - mrg32k3aM2SubSeq)
mrg32k3aM2SubSeq:
        /* <DEDUP_REMOVED lines=126> */
	.type		mrg32k3aM1,@object
	.size		mrg32k3aM1,(mrg32k3aM1Seq - mrg32k3aM1)
mrg32k3aM1:
        /* <DEDUP_REMOVED lines=144> */
	.type		mrg32k3aM1Seq,@object
	.size		mrg32k3aM1Seq,(mrg32k3aM2 - mrg32k3aM1Seq)
mrg32k3aM1Seq:
        /* <DEDUP_REMOVED lines=144> */
	.type		mrg32k3aM2,@object
	.size		mrg32k3aM2,(mrg32k3aM2Seq - mrg32k3aM2)
mrg32k3aM2:
        /* <DEDUP_REMOVED lines=144> */
	.type		mrg32k3aM2Seq,@object
	.size		mrg32k3aM2Seq,(precalc_xorwow_matrix - mrg32k3aM2Seq)
mrg32k3aM2Seq:
        /* <DEDUP_REMOVED lines=144> */
	.type		precalc_xorwow_matrix,@object
	.size		precalc_xorwow_matrix,(precalc_xorwow_offset_matrix - precalc_xorwow_matrix)
precalc_xorwow_matrix:
        /* <DEDUP_REMOVED lines=6400> */
	.type		precalc_xorwow_offset_matrix,@object
	.size		precalc_xorwow_offset_matrix,(.L_1 - precalc_xorwow_offset_matrix)
precalc_xorwow_offset_matrix:
        /* <DEDUP_REMOVED lines=6400> */
.L_1:
